	.target	sm_80

	.elftype	@"ET_EXEC"


//--------------------- .note.nv.tkinfo           --------------------------
	.section	.note.nv.tkinfo,"",@"SHT_NOTE"
	.sectionflags	@"SHF_NOTE_NV_TKINFO"
	.tkinfo
        /*0018*/ 	.word	0x00000002
        /*0030*/ 	.string	""
        /*0030*/ 	.string	"ptxas"
        /*0030*/ 	.string	"Cuda compilation tools, release 13.0, V13.0.88"
        /*0030*/ 	.string	"Build cuda_13.0.r13.0/compiler.36424714_0"
        /*0030*/ 	.string	"-arch sm_80 -m 64 "



//--------------------- .note.nv.cuinfo           --------------------------
	.section	.note.nv.cuinfo,"",@"SHT_NOTE"
	.sectionflags	@"SHF_NOTE_NV_CUINFO"
        /*0018*/ 	.short	0x0002
        /*001a*/ 	.short	0x0050
        /*001c*/ 	.short	0x0082
	.zero		2


//--------------------- .nv.info                  --------------------------
	.section	.nv.info,"",@"SHT_CUDA_INFO"
	.align	4


	//----- nvinfo : EIATTR_REGCOUNT
	.align		4
        /*0000*/ 	.byte	0x04, 0x2f
        /*0002*/ 	.short	(.L_12 - .L_11)
	.align		4
.L_11:
        /*0004*/ 	.word	index@(_ZN7cutlass13device_kernelIN5flash19enable_sm80_to_sm89INS1_16FlashAttnFwdSm80INS1_25CollectiveMainloopFwdSm80ILi8ELi2ELb0EN4cute5tupleIJNS5_1CILi128EEENS7_ILi64EEENS7_ILi192EEEEEELi192ENS_10bfloat16_tEfNS_4arch4Sm80ELb1ELb0ELb1ELb1ELb0ELb1ELb1ELb1EEENS1_21CollectiveEpilogueFwdINS6_IJS8_SA_S9_EEENS6_IJNS7_ILi1EEESI_SI_EEESC_SE_Li256ELb1ELb1ELb1ELb0EEENS1_36VarlenDynamicPersistentTileSchedulerILi128ELi64ELi256ELi256ELb1ELb1ELb0ELb1ELb1ELb1EEEEEEEEEvNT_6ParamsE)
        /*0008*/ 	.word	0x000000ff


	//----- nvinfo : EIATTR_FRAME_SIZE
	.align		4
.L_12:
        /*000c*/ 	.byte	0x04, 0x11
        /*000e*/ 	.short	(.L_14 - .L_13)
	.align		4
.L_13:
        /*0010*/ 	.word	index@($__internal_51_$__cuda_sm70_votesync_ballot)
        /*0014*/ 	.word	0x00000000


	//----- nvinfo : EIATTR_FRAME_SIZE
	.align		4
.L_14:
        /*0018*/ 	.byte	0x04, 0x11
        /*001a*/ 	.short	(.L_16 - .L_15)
	.align		4
.L_15:
        /*001c*/ 	.word	index@($__internal_50_$__cuda_sm70_shflsync_up_p)
        /*0020*/ 	.word	0x00000000


	//----- nvinfo : EIATTR_FRAME_SIZE
	.align		4
.L_16:
        /*0024*/ 	.byte	0x04, 0x11
        /*0026*/ 	.short	(.L_18 - .L_17)
	.align		4
.L_17:
        /*0028*/ 	.word	index@($__internal_49_$__cuda_sm70_shflsync_idx_p)
        /*002c*/ 	.word	0x00000000


	//----- nvinfo : EIATTR_FRAME_SIZE
	.align		4
.L_18:
        /*0030*/ 	.byte	0x04, 0x11
        /*0032*/ 	.short	(.L_20 - .L_19)
	.align		4
.L_19:
        /*0034*/ 	.word	index@($__internal_48_$__cuda_sm70_shflsync_bfly_p)
        /*0038*/ 	.word	0x00000000


	//----- nvinfo : EIATTR_FRAME_SIZE
	.align		4
.L_20:
        /*003c*/ 	.byte	0x04, 0x11
        /*003e*/ 	.short	(.L_22 - .L_21)
	.align		4
.L_21:
        /*0040*/ 	.word	index@(_ZN7cutlass13device_kernelIN5flash19enable_sm80_to_sm89INS1_16FlashAttnFwdSm80INS1_25CollectiveMainloopFwdSm80ILi8ELi2ELb0EN4cute5tupleIJNS5_1CILi128EEENS7_ILi64EEENS7_ILi192EEEEEELi192ENS_10bfloat16_tEfNS_4arch4Sm80ELb1ELb0ELb1ELb1ELb0ELb1ELb1ELb1EEENS1_21CollectiveEpilogueFwdINS6_IJS8_SA_S9_EEENS6_IJNS7_ILi1EEESI_SI_EEESC_SE_Li256ELb1ELb1ELb1ELb0EEENS1_36VarlenDynamicPersistentTileSchedulerILi128ELi64ELi256ELi256ELb1ELb1ELb0ELb1ELb1ELb1EEEEEEEEEvNT_6ParamsE)
        /*0044*/ 	.word	0x00000000


	//----- nvinfo : EIATTR_REGCOUNT
	.align		4
.L_22:
        /*0048*/ 	.byte	0x04, 0x2f
        /*004a*/ 	.short	(.L_24 - .L_23)
	.align		4
.L_23:
        /*004c*/ 	.word	index@(_ZN7cutlass13device_kernelIN5flash19enable_sm80_to_sm89INS1_16FlashAttnFwdSm80INS1_25CollectiveMainloopFwdSm80ILi8ELi2ELb0EN4cute5tupleIJNS5_1CILi128EEENS7_ILi64EEENS7_ILi192EEEEEELi192ENS_10bfloat16_tEfNS_4arch4Sm80ELb1ELb0ELb1ELb1ELb0ELb0ELb1ELb1EEENS1_21CollectiveEpilogueFwdINS6_IJS8_SA_S9_EEENS6_IJNS7_ILi1EEESI_SI_EEESC_SE_Li256ELb1ELb1ELb1ELb0EEENS1_36VarlenDynamicPersistentTileSchedulerILi128ELi64ELi256ELi256ELb1ELb1ELb0ELb1ELb1ELb1EEEEEEEEEvNT_6ParamsE)
        /*0050*/ 	.word	0x000000ff


	//----- nvinfo : EIATTR_FRAME_SIZE
	.align		4
.L_24:
        /*0054*/ 	.byte	0x04, 0x11
        /*0056*/ 	.short	(.L_26 - .L_25)
	.align		4
.L_25:
        /*0058*/ 	.word	index@($__internal_47_$__cuda_sm70_votesync_ballot)
        /*005c*/ 	.word	0x00000000


	//----- nvinfo : EIATTR_FRAME_SIZE
	.align		4
.L_26:
        /*0060*/ 	.byte	0x04, 0x11
        /*0062*/ 	.short	(.L_28 - .L_27)
	.align		4
.L_27:
        /*0064*/ 	.word	index@($__internal_46_$__cuda_sm70_shflsync_up_p)
        /*0068*/ 	.word	0x00000000


	//----- nvinfo : EIATTR_FRAME_SIZE
	.align		4
.L_28:
        /*006c*/ 	.byte	0x04, 0x11
        /*006e*/ 	.short	(.L_30 - .L_29)
	.align		4
.L_29:
        /*0070*/ 	.word	index@($__internal_45_$__cuda_sm70_shflsync_idx_p)
        /*0074*/ 	.word	0x00000000


	//----- nvinfo : EIATTR_FRAME_SIZE
	.align		4
.L_30:
        /*0078*/ 	.byte	0x04, 0x11
        /*007a*/ 	.short	(.L_32 - .L_31)
	.align		4
.L_31:
        /*007c*/ 	.word	index@($__internal_44_$__cuda_sm70_shflsync_bfly_p)
        /*0080*/ 	.word	0x00000000


	//----- nvinfo : EIATTR_FRAME_SIZE
	.align		4
.L_32:
        /*0084*/ 	.byte	0x04, 0x11
        /*0086*/ 	.short	(.L_34 - .L_33)
	.align		4
.L_33:
        /*0088*/ 	.word	index@(_ZN7cutlass13device_kernelIN5flash19enable_sm80_to_sm89INS1_16FlashAttnFwdSm80INS1_25CollectiveMainloopFwdSm80ILi8ELi2ELb0EN4cute5tupleIJNS5_1CILi128EEENS7_ILi64EEENS7_ILi192EEEEEELi192ENS_10bfloat16_tEfNS_4arch4Sm80ELb1ELb0ELb1ELb1ELb0ELb0ELb1ELb1EEENS1_21CollectiveEpilogueFwdINS6_IJS8_SA_S9_EEENS6_IJNS7_ILi1EEESI_SI_EEESC_SE_Li256ELb1ELb1ELb1ELb0EEENS1_36VarlenDynamicPersistentTileSchedulerILi128ELi64ELi256ELi256ELb1ELb1ELb0ELb1ELb1ELb1EEEEEEEEEvNT_6ParamsE)
        /*008c*/ 	.word	0x00000000


	//----- nvinfo : EIATTR_REGCOUNT
	.align		4
.L_34:
        /*0090*/ 	.byte	0x04, 0x2f
        /*0092*/ 	.short	(.L_36 - .L_35)
	.align		4
.L_35:
        /*0094*/ 	.word	index@(_ZN7cutlass13device_kernelIN5flash19enable_sm80_to_sm89INS1_16FlashAttnFwdSm80INS1_25CollectiveMainloopFwdSm80ILi8ELi2ELb1EN4cute5tupleIJNS5_1CILi128EEENS7_ILi96EEENS7_ILi192EEEEEELi192ENS_10bfloat16_tEfNS_4arch4Sm80ELb1ELb0ELb1ELb0ELb0ELb0ELb1ELb1EEENS1_21CollectiveEpilogueFwdINS6_IJS8_SA_S9_EEENS6_IJNS7_ILi1EEESI_SI_EEESC_SE_Li256ELb0ELb1ELb1ELb0EEENS1_30DynamicPersistentTileSchedulerILi256ELi256ELb1ELb1ELb0EEEEEEEEEvNT_6ParamsE)
        /*0098*/ 	.word	0x000000ff


	//----- nvinfo : EIATTR_FRAME_SIZE
	.align		4
.L_36:
        /*009c*/ 	.byte	0x04, 0x11
        /*009e*/ 	.short	(.L_38 - .L_37)
	.align		4
.L_37:
        /*00a0*/ 	.word	index@($__internal_43_$__cuda_sm70_shflsync_idx_p)
        /*00a4*/ 	.word	0x00000000


	//----- nvinfo : EIATTR_FRAME_SIZE
	.align		4
.L_38:
        /*00a8*/ 	.byte	0x04, 0x11
        /*00aa*/ 	.short	(.L_40 - .L_39)
	.align		4
.L_39:
        /*00ac*/ 	.word	index@($__internal_42_$__cuda_sm70_shflsync_bfly_p)
        /*00b0*/ 	.word	0x00000000


	//----- nvinfo : EIATTR_FRAME_SIZE
	.align		4
.L_40:
        /*00b4*/ 	.byte	0x04, 0x11
        /*00b6*/ 	.short	(.L_42 - .L_41)
	.align		4
.L_41:
        /*00b8*/ 	.word	index@(_ZN7cutlass13device_kernelIN5flash19enable_sm80_to_sm89INS1_16FlashAttnFwdSm80INS1_25CollectiveMainloopFwdSm80ILi8ELi2ELb1EN4cute5tupleIJNS5_1CILi128EEENS7_ILi96EEENS7_ILi192EEEEEELi192ENS_10bfloat16_tEfNS_4arch4Sm80ELb1ELb0ELb1ELb0ELb0ELb0ELb1ELb1EEENS1_21CollectiveEpilogueFwdINS6_IJS8_SA_S9_EEENS6_IJNS7_ILi1EEESI_SI_EEESC_SE_Li256ELb0ELb1ELb1ELb0EEENS1_30DynamicPersistentTileSchedulerILi256ELi256ELb1ELb1ELb0EEEEEEEEEvNT_6ParamsE)
        /*00bc*/ 	.word	0x00000088


	//----- nvinfo : EIATTR_REGCOUNT
	.align		4
.L_42:
        /*00c0*/ 	.byte	0x04, 0x2f
        /*00c2*/ 	.short	(.L_44 - .L_43)
	.align		4
.L_43:
        /*00c4*/ 	.word	index@(_ZN7cutlass13device_kernelIN5flash19enable_sm80_to_sm89INS1_16FlashAttnFwdSm80INS1_25CollectiveMainloopFwdSm80ILi8ELi2ELb0EN4cute5tupleIJNS5_1CILi128EEENS7_ILi64EEENS7_ILi192EEEEEELi192ENS_10bfloat16_tEfNS_4arch4Sm80ELb0ELb1ELb1ELb1ELb0ELb1ELb1ELb1EEENS1_21CollectiveEpilogueFwdINS6_IJS8_SA_S9_EEENS6_IJNS7_ILi1EEESI_SI_EEESC_SE_Li256ELb1ELb1ELb1ELb0EEENS1_36VarlenDynamicPersistentTileSchedulerILi128ELi64ELi256ELi256ELb1ELb1ELb0ELb1ELb0ELb1EEEEEEEEEvNT_6ParamsE)
        /*00c8*/ 	.word	0x000000ff


	//----- nvinfo : EIATTR_FRAME_SIZE
	.align		4
.L_44:
        /*00cc*/ 	.byte	0x04, 0x11
        /*00ce*/ 	.short	(.L_46 - .L_45)
	.align		4
.L_45:
        /*00d0*/ 	.word	index@($__internal_41_$__cuda_sm70_votesync_ballot)
        /*00d4*/ 	.word	0x00000000


	//----- nvinfo : EIATTR_FRAME_SIZE
	.align		4
.L_46:
        /*00d8*/ 	.byte	0x04, 0x11
        /*00da*/ 	.short	(.L_48 - .L_47)
	.align		4
.L_47:
        /*00dc*/ 	.word	index@($__internal_40_$__cuda_sm70_shflsync_up_p)
        /*00e0*/ 	.word	0x00000000


	//----- nvinfo : EIATTR_FRAME_SIZE
	.align		4
.L_48:
        /*00e4*/ 	.byte	0x04, 0x11
        /*00e6*/ 	.short	(.L_50 - .L_49)
	.align		4
.L_49:
        /*00e8*/ 	.word	index@($__internal_39_$__cuda_sm70_shflsync_idx_p)
        /*00ec*/ 	.word	0x00000000


	//----- nvinfo : EIATTR_FRAME_SIZE
	.align		4
.L_50:
        /*00f0*/ 	.byte	0x04, 0x11
        /*00f2*/ 	.short	(.L_52 - .L_51)
	.align		4
.L_51:
        /*00f4*/ 	.word	index@($__internal_38_$__cuda_sm70_shflsync_bfly_p)
        /*00f8*/ 	.word	0x00000000


	//----- nvinfo : EIATTR_FRAME_SIZE
	.align		4
.L_52:
        /*00fc*/ 	.byte	0x04, 0x11
        /*00fe*/ 	.short	(.L_54 - .L_53)
	.align		4
.L_53:
        /*0100*/ 	.word	index@($_ZN7cutlass13device_kernelIN5flash19enable_sm80_to_sm89INS1_16FlashAttnFwdSm80INS1_25CollectiveMainloopFwdSm80ILi8ELi2ELb0EN4cute5tupleIJNS5_1CILi128EEENS7_ILi64EEENS7_ILi192EEEEEELi192ENS_10bfloat16_tEfNS_4arch4Sm80ELb0ELb1ELb1ELb1ELb0ELb1ELb1ELb1EEENS1_21CollectiveEpilogueFwdINS6_IJS8_SA_S9_EEENS6_IJNS7_ILi1EEESI_SI_EEESC_SE_Li256ELb1ELb1ELb1ELb0EEENS1_36VarlenDynamicPersistentTileSchedulerILi128ELi64ELi256ELi256ELb1ELb1ELb0ELb1ELb0ELb1EEEEEEEEEvNT_6ParamsE$_ZZN5flash25CollectiveMainloopFwdSm80ILi8ELi2ELb0EN4cute5tupleIJNS1_1CILi128EEENS3_ILi64EEENS3_ILi192EEEEEELi192EN7cutlass10bfloat16_tEfNS8_4arch4Sm80ELb0ELb1ELb1ELb1ELb0ELb1ELb1ELb1EE3mmaINS_16FlashAttnFwdSm80ISC_NS_21CollectiveEpilogueFwdINS2_IJS4_S6_S5_EEENS2_IJNS3_ILi1EEESH_SH_EEES9_SB_Li256ELb1ELb1ELb1ELb0EEENS_36VarlenDynamicPersistentTileSchedulerILi128ELi64ELi256ELi256ELb1ELb1ELb0ELb1ELb0ELb1EEEE13SharedStorageENS1_6TensorINS1_11ArrayEngineIfLm96EEENS1_6LayoutINS2_IJNS2_IJNS3_ILi2EEESS_EEESH_NS3_ILi24EEEEEENS2_IJNS2_IJSH_SS_EEENS3_ILi0EEENS3_ILi4EEEEEEEEEENS_7SoftmaxILi2ELi0EEEEEbRKNSC_6ParamsERT0_RT1_iRKNS_16SeqlenInfoQKNewKILb1ELb1EEENS2_IJiiiiEEERT_ENKUlvE_clEv)
        /*0104*/ 	.word	0x00000000


	//----- nvinfo : EIATTR_FRAME_SIZE
	.align		4
.L_54:
        /*0108*/ 	.byte	0x04, 0x11
        /*010a*/ 	.short	(.L_56 - .L_55)
	.align		4
.L_55:
        /*010c*/ 	.word	index@(_ZN7cutlass13device_kernelIN5flash19enable_sm80_to_sm89INS1_16FlashAttnFwdSm80INS1_25CollectiveMainloopFwdSm80ILi8ELi2ELb0EN4cute5tupleIJNS5_1CILi128EEENS7_ILi64EEENS7_ILi192EEEEEELi192ENS_10bfloat16_tEfNS_4arch4Sm80ELb0ELb1ELb1ELb1ELb0ELb1ELb1ELb1EEENS1_21CollectiveEpilogueFwdINS6_IJS8_SA_S9_EEENS6_IJNS7_ILi1EEESI_SI_EEESC_SE_Li256ELb1ELb1ELb1ELb0EEENS1_36VarlenDynamicPersistentTileSchedulerILi128ELi64ELi256ELi256ELb1ELb1ELb0ELb1ELb0ELb1EEEEEEEEEvNT_6ParamsE)
        /*0110*/ 	.word	0x000000a0


	//----- nvinfo : EIATTR_REGCOUNT
	.align		4
.L_56:
        /*0114*/ 	.byte	0x04, 0x2f
        /*0116*/ 	.short	(.L_58 - .L_57)
	.align		4
.L_57:
        /*0118*/ 	.word	index@(_ZN7cutlass13device_kernelIN5flash19enable_sm80_to_sm89INS1_16FlashAttnFwdSm80INS1_25CollectiveMainloopFwdSm80ILi8ELi2ELb0EN4cute5tupleIJNS5_1CILi128EEENS7_ILi64EEENS7_ILi192EEEEEELi192ENS_10bfloat16_tEfNS_4arch4Sm80ELb0ELb1ELb1ELb1ELb0ELb0ELb1ELb1EEENS1_21CollectiveEpilogueFwdINS6_IJS8_SA_S9_EEENS6_IJNS7_ILi1EEESI_SI_EEESC_SE_Li256ELb1ELb1ELb1ELb0EEENS1_36VarlenDynamicPersistentTileSchedulerILi128ELi64ELi256ELi256ELb1ELb1ELb0ELb1ELb0ELb1EEEEEEEEEvNT_6ParamsE)
        /*011c*/ 	.word	0x000000ff


	//----- nvinfo : EIATTR_FRAME_SIZE
	.align		4
.L_58:
        /*0120*/ 	.byte	0x04, 0x11
        /*0122*/ 	.short	(.L_60 - .L_59)
	.align		4
.L_59:
        /*0124*/ 	.word	index@($__internal_37_$__cuda_sm70_votesync_ballot)
        /*0128*/ 	.word	0x00000000


	//----- nvinfo : EIATTR_FRAME_SIZE
	.align		4
.L_60:
        /*012c*/ 	.byte	0x04, 0x11
        /*012e*/ 	.short	(.L_62 - .L_61)
	.align		4
.L_61:
        /*0130*/ 	.word	index@($__internal_36_$__cuda_sm70_shflsync_up_p)
        /*0134*/ 	.word	0x00000000


	//----- nvinfo : EIATTR_FRAME_SIZE
	.align		4
.L_62:
        /*0138*/ 	.byte	0x04, 0x11
        /*013a*/ 	.short	(.L_64 - .L_63)
	.align		4
.L_63:
        /*013c*/ 	.word	index@($__internal_35_$__cuda_sm70_shflsync_idx_p)
        /*0140*/ 	.word	0x00000000


	//----- nvinfo : EIATTR_FRAME_SIZE
	.align		4
.L_64:
        /*0144*/ 	.byte	0x04, 0x11
        /*0146*/ 	.short	(.L_66 - .L_65)
	.align		4
.L_65:
        /*0148*/ 	.word	index@($__internal_34_$__cuda_sm70_shflsync_bfly_p)
        /*014c*/ 	.word	0x00000000


	//----- nvinfo : EIATTR_FRAME_SIZE
	.align		4
.L_66:
        /*0150*/ 	.byte	0x04, 0x11
        /*0152*/ 	.short	(.L_68 - .L_67)
	.align		4
.L_67:
        /*0154*/ 	.word	index@(_ZN7cutlass13device_kernelIN5flash19enable_sm80_to_sm89INS1_16FlashAttnFwdSm80INS1_25CollectiveMainloopFwdSm80ILi8ELi2ELb0EN4cute5tupleIJNS5_1CILi128EEENS7_ILi64EEENS7_ILi192EEEEEELi192ENS_10bfloat16_tEfNS_4arch4Sm80ELb0ELb1ELb1ELb1ELb0ELb0ELb1ELb1EEENS1_21CollectiveEpilogueFwdINS6_IJS8_SA_S9_EEENS6_IJNS7_ILi1EEESI_SI_EEESC_SE_Li256ELb1ELb1ELb1ELb0EEENS1_36VarlenDynamicPersistentTileSchedulerILi128ELi64ELi256ELi256ELb1ELb1ELb0ELb1ELb0ELb1EEEEEEEEEvNT_6ParamsE)
        /*0158*/ 	.word	0x00000038


	//----- nvinfo : EIATTR_REGCOUNT
	.align		4
.L_68:
        /*015c*/ 	.byte	0x04, 0x2f
        /*015e*/ 	.short	(.L_70 - .L_69)
	.align		4
.L_69:
        /*0160*/ 	.word	index@(_ZN7cutlass13device_kernelIN5flash19enable_sm80_to_sm89INS1_16FlashAttnFwdSm80INS1_25CollectiveMainloopFwdSm80ILi8ELi2ELb0EN4cute5tupleIJNS5_1CILi128EEENS7_ILi64EEENS7_ILi192EEEEEELi192ENS_10bfloat16_tEfNS_4arch4Sm80ELb0ELb1ELb1ELb0ELb0ELb0ELb1ELb1EEENS1_21CollectiveEpilogueFwdINS6_IJS8_SA_S9_EEENS6_IJNS7_ILi1EEESI_SI_EEESC_SE_Li256ELb0ELb1ELb1ELb0EEENS1_19SingleTileSchedulerILb0ELb1ELb1ELi128EEEEEEEEEvNT_6ParamsE)
        /*0164*/ 	.word	0x000000f4


	//----- nvinfo : EIATTR_FRAME_SIZE
	.align		4
.L_70:
        /*0168*/ 	.byte	0x04, 0x11
        /*016a*/ 	.short	(.L_72 - .L_71)
	.align		4
.L_71:
        /*016c*/ 	.word	index@(_ZN7cutlass13device_kernelIN5flash19enable_sm80_to_sm89INS1_16FlashAttnFwdSm80INS1_25CollectiveMainloopFwdSm80ILi8ELi2ELb0EN4cute5tupleIJNS5_1CILi128EEENS7_ILi64EEENS7_ILi192EEEEEELi192ENS_10bfloat16_tEfNS_4arch4Sm80ELb0ELb1ELb1ELb0ELb0ELb0ELb1ELb1EEENS1_21CollectiveEpilogueFwdINS6_IJS8_SA_S9_EEENS6_IJNS7_ILi1EEESI_SI_EEESC_SE_Li256ELb0ELb1ELb1ELb0EEENS1_19SingleTileSchedulerILb0ELb1ELb1ELi128EEEEEEEEEvNT_6ParamsE)
        /*0170*/ 	.word	0x00000000


	//----- nvinfo : EIATTR_REGCOUNT
	.align		4
.L_72:
        /*0174*/ 	.byte	0x04, 0x2f
        /*0176*/ 	.short	(.L_74 - .L_73)
	.align		4
.L_73:
        /*0178*/ 	.word	index@(_ZN7cutlass13device_kernelIN5flash19enable_sm80_to_sm89INS1_16FlashAttnFwdSm80INS1_25CollectiveMainloopFwdSm80ILi8ELi2ELb0EN4cute5tupleIJNS5_1CILi128EEENS7_ILi64EEENS7_ILi192EEEEEELi192ENS_10bfloat16_tEfNS_4arch4Sm80ELb0ELb0ELb1ELb1ELb0ELb1ELb1ELb1EEENS1_21CollectiveEpilogueFwdINS6_IJS8_SA_S9_EEENS6_IJNS7_ILi1EEESI_SI_EEESC_SE_Li256ELb1ELb1ELb1ELb0EEENS1_36VarlenDynamicPersistentTileSchedulerILi128ELi64ELi256ELi256ELb1ELb1ELb0ELb0ELb1ELb1EEEEEEEEEvNT_6ParamsE)
        /*017c*/ 	.word	0x000000fc


	//----- nvinfo : EIATTR_FRAME_SIZE
	.align		4
.L_74:
        /*0180*/ 	.byte	0x04, 0x11
        /*0182*/ 	.short	(.L_76 - .L_75)
	.align		4
.L_75:
        /*0184*/ 	.word	index@($__internal_33_$__cuda_sm70_votesync_ballot)
        /*0188*/ 	.word	0x00000000


	//----- nvinfo : EIATTR_FRAME_SIZE
	.align		4
.L_76:
        /*018c*/ 	.byte	0x04, 0x11
        /*018e*/ 	.short	(.L_78 - .L_77)
	.align		4
.L_77:
        /*0190*/ 	.word	index@($__internal_32_$__cuda_sm70_shflsync_up_p)
        /*0194*/ 	.word	0x00000000


	//----- nvinfo : EIATTR_FRAME_SIZE
	.align		4
.L_78:
        /*0198*/ 	.byte	0x04, 0x11
        /*019a*/ 	.short	(.L_80 - .L_79)
	.align		4
.L_79:
        /*019c*/ 	.word	index@($__internal_31_$__cuda_sm70_shflsync_idx_p)
        /*01a0*/ 	.word	0x00000000


	//----- nvinfo : EIATTR_FRAME_SIZE
	.align		4
.L_80:
        /*01a4*/ 	.byte	0x04, 0x11
        /*01a6*/ 	.short	(.L_82 - .L_81)
	.align		4
.L_81:
        /*01a8*/ 	.word	index@($__internal_30_$__cuda_sm70_shflsync_bfly_p)
        /*01ac*/ 	.word	0x00000000


	//----- nvinfo : EIATTR_FRAME_SIZE
	.align		4
.L_82:
        /*01b0*/ 	.byte	0x04, 0x11
        /*01b2*/ 	.short	(.L_84 - .L_83)
	.align		4
.L_83:
        /*01b4*/ 	.word	index@(_ZN7cutlass13device_kernelIN5flash19enable_sm80_to_sm89INS1_16FlashAttnFwdSm80INS1_25CollectiveMainloopFwdSm80ILi8ELi2ELb0EN4cute5tupleIJNS5_1CILi128EEENS7_ILi64EEENS7_ILi192EEEEEELi192ENS_10bfloat16_tEfNS_4arch4Sm80ELb0ELb0ELb1ELb1ELb0ELb1ELb1ELb1EEENS1_21CollectiveEpilogueFwdINS6_IJS8_SA_S9_EEENS6_IJNS7_ILi1EEESI_SI_EEESC_SE_Li256ELb1ELb1ELb1ELb0EEENS1_36VarlenDynamicPersistentTileSchedulerILi128ELi64ELi256ELi256ELb1ELb1ELb0ELb0ELb1ELb1EEEEEEEEEvNT_6ParamsE)
        /*01b8*/ 	.word	0x00000000


	//----- nvinfo : EIATTR_REGCOUNT
	.align		4
.L_84:
        /*01bc*/ 	.byte	0x04, 0x2f
        /*01be*/ 	.short	(.L_86 - .L_85)
	.align		4
.L_85:
        /*01c0*/ 	.word	index@(_ZN7cutlass13device_kernelIN5flash19enable_sm80_to_sm89INS1_16FlashAttnFwdSm80INS1_25CollectiveMainloopFwdSm80ILi8ELi2ELb0EN4cute5tupleIJNS5_1CILi128EEENS7_ILi64EEENS7_ILi192EEEEEELi192ENS_10bfloat16_tEfNS_4arch4Sm80ELb0ELb0ELb1ELb1ELb0ELb0ELb1ELb1EEENS1_21CollectiveEpilogueFwdINS6_IJS8_SA_S9_EEENS6_IJNS7_ILi1EEESI_SI_EEESC_SE_Li256ELb1ELb1ELb1ELb0EEENS1_36VarlenDynamicPersistentTileSchedulerILi128ELi64ELi256ELi256ELb1ELb1ELb0ELb0ELb1ELb1EEEEEEEEEvNT_6ParamsE)
        /*01c4*/ 	.word	0x000000ff


	//----- nvinfo : EIATTR_FRAME_SIZE
	.align		4
.L_86:
        /*01c8*/ 	.byte	0x04, 0x11
        /*01ca*/ 	.short	(.L_88 - .L_87)
	.align		4
.L_87:
        /*01cc*/ 	.word	index@($__internal_29_$__cuda_sm70_votesync_ballot)
        /*01d0*/ 	.word	0x00000000


	//----- nvinfo : EIATTR_FRAME_SIZE
	.align		4
.L_88:
        /*01d4*/ 	.byte	0x04, 0x11
        /*01d6*/ 	.short	(.L_90 - .L_89)
	.align		4
.L_89:
        /*01d8*/ 	.word	index@($__internal_28_$__cuda_sm70_shflsync_up_p)
        /*01dc*/ 	.word	0x00000000


	//----- nvinfo : EIATTR_FRAME_SIZE
	.align		4
.L_90:
        /*01e0*/ 	.byte	0x04, 0x11
        /*01e2*/ 	.short	(.L_92 - .L_91)
	.align		4
.L_91:
        /*01e4*/ 	.word	index@($__internal_27_$__cuda_sm70_shflsync_idx_p)
        /*01e8*/ 	.word	0x00000000


	//----- nvinfo : EIATTR_FRAME_SIZE
	.align		4
.L_92:
        /*01ec*/ 	.byte	0x04, 0x11
        /*01ee*/ 	.short	(.L_94 - .L_93)
	.align		4
.L_93:
        /*01f0*/ 	.word	index@($__internal_26_$__cuda_sm70_shflsync_bfly_p)
        /*01f4*/ 	.word	0x00000000


	//----- nvinfo : EIATTR_FRAME_SIZE
	.align		4
.L_94:
        /*01f8*/ 	.byte	0x04, 0x11
        /*01fa*/ 	.short	(.L_96 - .L_95)
	.align		4
.L_95:
        /*01fc*/ 	.word	index@(_ZN7cutlass13device_kernelIN5flash19enable_sm80_to_sm89INS1_16FlashAttnFwdSm80INS1_25CollectiveMainloopFwdSm80ILi8ELi2ELb0EN4cute5tupleIJNS5_1CILi128EEENS7_ILi64EEENS7_ILi192EEEEEELi192ENS_10bfloat16_tEfNS_4arch4Sm80ELb0ELb0ELb1ELb1ELb0ELb0ELb1ELb1EEENS1_21CollectiveEpilogueFwdINS6_IJS8_SA_S9_EEENS6_IJNS7_ILi1EEESI_SI_EEESC_SE_Li256ELb1ELb1ELb1ELb0EEENS1_36VarlenDynamicPersistentTileSchedulerILi128ELi64ELi256ELi256ELb1ELb1ELb0ELb0ELb1ELb1EEEEEEEEEvNT_6ParamsE)
        /*0200*/ 	.word	0x00000038


	//----- nvinfo : EIATTR_REGCOUNT
	.align		4
.L_96:
        /*0204*/ 	.byte	0x04, 0x2f
        /*0206*/ 	.short	(.L_98 - .L_97)
	.align		4
.L_97:
        /*0208*/ 	.word	index@(_ZN7cutlass13device_kernelIN5flash19enable_sm80_to_sm89INS1_16FlashAttnFwdSm80INS1_25CollectiveMainloopFwdSm80ILi8ELi2ELb1EN4cute5tupleIJNS5_1CILi128EEENS7_ILi96EEENS7_ILi192EEEEEELi192ENS_10bfloat16_tEfNS_4arch4Sm80ELb0ELb0ELb1ELb0ELb0ELb0ELb1ELb1EEENS1_21CollectiveEpilogueFwdINS6_IJS8_SA_S9_EEENS6_IJNS7_ILi1EEESI_SI_EEESC_SE_Li256ELb0ELb1ELb1ELb0EEENS1_19SingleTileSchedulerILb0ELb1ELb1ELi128EEEEEEEEEvNT_6ParamsE)
        /*020c*/ 	.word	0x000000ff


	//----- nvinfo : EIATTR_FRAME_SIZE
	.align		4
.L_98:
        /*0210*/ 	.byte	0x04, 0x11
        /*0212*/ 	.short	(.L_100 - .L_99)
	.align		4
.L_99:
        /*0214*/ 	.word	index@(_ZN7cutlass13device_kernelIN5flash19enable_sm80_to_sm89INS1_16FlashAttnFwdSm80INS1_25CollectiveMainloopFwdSm80ILi8ELi2ELb1EN4cute5tupleIJNS5_1CILi128EEENS7_ILi96EEENS7_ILi192EEEEEELi192ENS_10bfloat16_tEfNS_4arch4Sm80ELb0ELb0ELb1ELb0ELb0ELb0ELb1ELb1EEENS1_21CollectiveEpilogueFwdINS6_IJS8_SA_S9_EEENS6_IJNS7_ILi1EEESI_SI_EEESC_SE_Li256ELb0ELb1ELb1ELb0EEENS1_19SingleTileSchedulerILb0ELb1ELb1ELi128EEEEEEEEEvNT_6ParamsE)
        /*0218*/ 	.word	0x00000038


	//----- nvinfo : EIATTR_REGCOUNT
	.align		4
.L_100:
        /*021c*/ 	.byte	0x04, 0x2f
        /*021e*/ 	.short	(.L_102 - .L_101)
	.align		4
.L_101:
        /*0220*/ 	.word	index@(_ZN7cutlass13device_kernelIN5flash19enable_sm80_to_sm89INS1_16FlashAttnFwdSm80INS1_25CollectiveMainloopFwdSm80ILi8ELi1ELb0EN4cute5tupleIJNS5_1CILi128EEENS7_ILi64EEENS7_ILi192EEEEEELi192ENS_10bfloat16_tEfNS_4arch4Sm80ELb1ELb0ELb1ELb1ELb0ELb1ELb1ELb1EEENS1_21CollectiveEpilogueFwdINS6_IJS8_SA_S9_EEENS6_IJNS7_ILi1EEESI_SI_EEESC_SE_Li256ELb1ELb1ELb1ELb0EEENS1_36VarlenDynamicPersistentTileSchedulerILi128ELi64ELi256ELi256ELb1ELb1ELb0ELb1ELb1ELb1EEEEEEEEEvNT_6ParamsE)
        /*0224*/ 	.word	0x000000ff


	//----- nvinfo : EIATTR_FRAME_SIZE
	.align		4
.L_102:
        /*0228*/ 	.byte	0x04, 0x11
        /*022a*/ 	.short	(.L_104 - .L_103)
	.align		4
.L_103:
        /*022c*/ 	.word	index@($__internal_25_$__cuda_sm70_votesync_ballot)
        /*0230*/ 	.word	0x00000000


	//----- nvinfo : EIATTR_FRAME_SIZE
	.align		4
.L_104:
        /*0234*/ 	.byte	0x04, 0x11
        /*0236*/ 	.short	(.L_106 - .L_105)
	.align		4
.L_105:
        /*0238*/ 	.word	index@($__internal_24_$__cuda_sm70_shflsync_up_p)
        /*023c*/ 	.word	0x00000000


	//----- nvinfo : EIATTR_FRAME_SIZE
	.align		4
.L_106:
        /*0240*/ 	.byte	0x04, 0x11
        /*0242*/ 	.short	(.L_108 - .L_107)
	.align		4
.L_107:
        /*0244*/ 	.word	index@($__internal_23_$__cuda_sm70_shflsync_idx_p)
        /*0248*/ 	.word	0x00000000


	//----- nvinfo : EIATTR_FRAME_SIZE
	.align		4
.L_108:
        /*024c*/ 	.byte	0x04, 0x11
        /*024e*/ 	.short	(.L_110 - .L_109)
	.align		4
.L_109:
        /*0250*/ 	.word	index@($__internal_22_$__cuda_sm70_shflsync_bfly_p)
        /*0254*/ 	.word	0x00000000


	//----- nvinfo : EIATTR_FRAME_SIZE
	.align		4
.L_110:
        /*0258*/ 	.byte	0x04, 0x11
        /*025a*/ 	.short	(.L_112 - .L_111)
	.align		4
.L_111:
        /*025c*/ 	.word	index@(_ZN7cutlass13device_kernelIN5flash19enable_sm80_to_sm89INS1_16FlashAttnFwdSm80INS1_25CollectiveMainloopFwdSm80ILi8ELi1ELb0EN4cute5tupleIJNS5_1CILi128EEENS7_ILi64EEENS7_ILi192EEEEEELi192ENS_10bfloat16_tEfNS_4arch4Sm80ELb1ELb0ELb1ELb1ELb0ELb1ELb1ELb1EEENS1_21CollectiveEpilogueFwdINS6_IJS8_SA_S9_EEENS6_IJNS7_ILi1EEESI_SI_EEESC_SE_Li256ELb1ELb1ELb1ELb0EEENS1_36VarlenDynamicPersistentTileSchedulerILi128ELi64ELi256ELi256ELb1ELb1ELb0ELb1ELb1ELb1EEEEEEEEEvNT_6ParamsE)
        /*0260*/ 	.word	0x00000050


	//----- nvinfo : EIATTR_REGCOUNT
	.align		4
.L_112:
        /*0264*/ 	.byte	0x04, 0x2f
        /*0266*/ 	.short	(.L_114 - .L_113)
	.align		4
.L_113:
        /*0268*/ 	.word	index@(_ZN7cutlass13device_kernelIN5flash19enable_sm80_to_sm89INS1_16FlashAttnFwdSm80INS1_25CollectiveMainloopFwdSm80ILi8ELi1ELb0EN4cute5tupleIJNS5_1CILi128EEENS7_ILi64EEENS7_ILi192EEEEEELi192ENS_10bfloat16_tEfNS_4arch4Sm80ELb1ELb0ELb1ELb1ELb0ELb0ELb1ELb1EEENS1_21CollectiveEpilogueFwdINS6_IJS8_SA_S9_EEENS6_IJNS7_ILi1EEESI_SI_EEESC_SE_Li256ELb1ELb1ELb1ELb0EEENS1_36VarlenDynamicPersistentTileSchedulerILi128ELi64ELi256ELi256ELb1ELb1ELb0ELb1ELb1ELb1EEEEEEEEEvNT_6ParamsE)
        /*026c*/ 	.word	0x000000ff


	//----- nvinfo : EIATTR_FRAME_SIZE
	.align		4
.L_114:
        /*0270*/ 	.byte	0x04, 0x11
        /*0272*/ 	.short	(.L_116 - .L_115)
	.align		4
.L_115:
        /*0274*/ 	.word	index@($__internal_21_$__cuda_sm70_votesync_ballot)
        /*0278*/ 	.word	0x00000000


	//----- nvinfo : EIATTR_FRAME_SIZE
	.align		4
.L_116:
        /*027c*/ 	.byte	0x04, 0x11
        /*027e*/ 	.short	(.L_118 - .L_117)
	.align		4
.L_117:
        /*0280*/ 	.word	index@($__internal_20_$__cuda_sm70_shflsync_up_p)
        /*0284*/ 	.word	0x00000000


	//----- nvinfo : EIATTR_FRAME_SIZE
	.align		4
.L_118:
        /*0288*/ 	.byte	0x04, 0x11
        /*028a*/ 	.short	(.L_120 - .L_119)
	.align		4
.L_119:
        /*028c*/ 	.word	index@($__internal_19_$__cuda_sm70_shflsync_idx_p)
        /*0290*/ 	.word	0x00000000


	//----- nvinfo : EIATTR_FRAME_SIZE
	.align		4
.L_120:
        /*0294*/ 	.byte	0x04, 0x11
        /*0296*/ 	.short	(.L_122 - .L_121)
	.align		4
.L_121:
        /*0298*/ 	.word	index@($__internal_18_$__cuda_sm70_shflsync_bfly_p)
        /*029c*/ 	.word	0x00000000


	//----- nvinfo : EIATTR_FRAME_SIZE
	.align		4
.L_122:
        /*02a0*/ 	.byte	0x04, 0x11
        /*02a2*/ 	.short	(.L_124 - .L_123)
	.align		4
.L_123:
        /*02a4*/ 	.word	index@(_ZN7cutlass13device_kernelIN5flash19enable_sm80_to_sm89INS1_16FlashAttnFwdSm80INS1_25CollectiveMainloopFwdSm80ILi8ELi1ELb0EN4cute5tupleIJNS5_1CILi128EEENS7_ILi64EEENS7_ILi192EEEEEELi192ENS_10bfloat16_tEfNS_4arch4Sm80ELb1ELb0ELb1ELb1ELb0ELb0ELb1ELb1EEENS1_21CollectiveEpilogueFwdINS6_IJS8_SA_S9_EEENS6_IJNS7_ILi1EEESI_SI_EEESC_SE_Li256ELb1ELb1ELb1ELb0EEENS1_36VarlenDynamicPersistentTileSchedulerILi128ELi64ELi256ELi256ELb1ELb1ELb0ELb1ELb1ELb1EEEEEEEEEvNT_6ParamsE)
        /*02a8*/ 	.word	0x00000050


	//----- nvinfo : EIATTR_REGCOUNT
	.align		4
.L_124:
        /*02ac*/ 	.byte	0x04, 0x2f
        /*02ae*/ 	.short	(.L_126 - .L_125)
	.align		4
.L_125:
        /*02b0*/ 	.word	index@(_ZN7cutlass13device_kernelIN5flash19enable_sm80_to_sm89INS1_16FlashAttnFwdSm80INS1_25CollectiveMainloopFwdSm80ILi8ELi1ELb1EN4cute5tupleIJNS5_1CILi128EEENS7_ILi96EEENS7_ILi192EEEEEELi192ENS_10bfloat16_tEfNS_4arch4Sm80ELb1ELb0ELb1ELb0ELb0ELb0ELb1ELb1EEENS1_21CollectiveEpilogueFwdINS6_IJS8_SA_S9_EEENS6_IJNS7_ILi1EEESI_SI_EEESC_SE_Li256ELb0ELb1ELb1ELb0EEENS1_30DynamicPersistentTileSchedulerILi256ELi256ELb1ELb1ELb0EEEEEEEEEvNT_6ParamsE)
        /*02b4*/ 	.word	0x000000ff


	//----- nvinfo : EIATTR_FRAME_SIZE
	.align		4
.L_126:
        /*02b8*/ 	.byte	0x04, 0x11
        /*02ba*/ 	.short	(.L_128 - .L_127)
	.align		4
.L_127:
        /*02bc*/ 	.word	index@($__internal_17_$__cuda_sm70_shflsync_idx_p)
        /*02c0*/ 	.word	0x00000000


	//----- nvinfo : EIATTR_FRAME_SIZE
	.align		4
.L_128:
        /*02c4*/ 	.byte	0x04, 0x11
        /*02c6*/ 	.short	(.L_130 - .L_129)
	.align		4
.L_129:
        /*02c8*/ 	.word	index@($__internal_16_$__cuda_sm70_shflsync_bfly_p)
        /*02cc*/ 	.word	0x00000000


	//----- nvinfo : EIATTR_FRAME_SIZE
	.align		4
.L_130:
        /*02d0*/ 	.byte	0x04, 0x11
        /*02d2*/ 	.short	(.L_132 - .L_131)
	.align		4
.L_131:
        /*02d4*/ 	.word	index@(_ZN7cutlass13device_kernelIN5flash19enable_sm80_to_sm89INS1_16FlashAttnFwdSm80INS1_25CollectiveMainloopFwdSm80ILi8ELi1ELb1EN4cute5tupleIJNS5_1CILi128EEENS7_ILi96EEENS7_ILi192EEEEEELi192ENS_10bfloat16_tEfNS_4arch4Sm80ELb1ELb0ELb1ELb0ELb0ELb0ELb1ELb1EEENS1_21CollectiveEpilogueFwdINS6_IJS8_SA_S9_EEENS6_IJNS7_ILi1EEESI_SI_EEESC_SE_Li256ELb0ELb1ELb1ELb0EEENS1_30DynamicPersistentTileSchedulerILi256ELi256ELb1ELb1ELb0EEEEEEEEEvNT_6ParamsE)
        /*02d8*/ 	.word	0x000000a8


	//----- nvinfo : EIATTR_REGCOUNT
	.align		4
.L_132:
        /*02dc*/ 	.byte	0x04, 0x2f
        /*02de*/ 	.short	(.L_134 - .L_133)
	.align		4
.L_133:
        /*02e0*/ 	.word	index@(_ZN7cutlass13device_kernelIN5flash19enable_sm80_to_sm89INS1_16FlashAttnFwdSm80INS1_25CollectiveMainloopFwdSm80ILi8ELi1ELb0EN4cute5tupleIJNS5_1CILi128EEENS7_ILi64EEENS7_ILi192EEEEEELi192ENS_10bfloat16_tEfNS_4arch4Sm80ELb0ELb1ELb1ELb1ELb0ELb1ELb1ELb1EEENS1_21CollectiveEpilogueFwdINS6_IJS8_SA_S9_EEENS6_IJNS7_ILi1EEESI_SI_EEESC_SE_Li256ELb1ELb1ELb1ELb0EEENS1_36VarlenDynamicPersistentTileSchedulerILi128ELi64ELi256ELi256ELb1ELb1ELb0ELb1ELb0ELb1EEEEEEEEEvNT_6ParamsE)
        /*02e4*/ 	.word	0x000000ff


	//----- nvinfo : EIATTR_FRAME_SIZE
	.align		4
.L_134:
        /*02e8*/ 	.byte	0x04, 0x11
        /*02ea*/ 	.short	(.L_136 - .L_135)
	.align		4
.L_135:
        /*02ec*/ 	.word	index@($__internal_15_$__cuda_sm70_votesync_ballot)
        /*02f0*/ 	.word	0x00000000


	//----- nvinfo : EIATTR_FRAME_SIZE
	.align		4
.L_136:
        /*02f4*/ 	.byte	0x04, 0x11
        /*02f6*/ 	.short	(.L_138 - .L_137)
	.align		4
.L_137:
        /*02f8*/ 	.word	index@($__internal_14_$__cuda_sm70_shflsync_up_p)
        /*02fc*/ 	.word	0x00000000


	//----- nvinfo : EIATTR_FRAME_SIZE
	.align		4
.L_138:
        /*0300*/ 	.byte	0x04, 0x11
        /*0302*/ 	.short	(.L_140 - .L_139)
	.align		4
.L_139:
        /*0304*/ 	.word	index@($__internal_13_$__cuda_sm70_shflsync_idx_p)
        /*0308*/ 	.word	0x00000000


	//----- nvinfo : EIATTR_FRAME_SIZE
	.align		4
.L_140:
        /*030c*/ 	.byte	0x04, 0x11
        /*030e*/ 	.short	(.L_142 - .L_141)
	.align		4
.L_141:
        /*0310*/ 	.word	index@($__internal_12_$__cuda_sm70_shflsync_bfly_p)
        /*0314*/ 	.word	0x00000000


	//----- nvinfo : EIATTR_FRAME_SIZE
	.align		4
.L_142:
        /*0318*/ 	.byte	0x04, 0x11
        /*031a*/ 	.short	(.L_144 - .L_143)
	.align		4
.L_143:
        /*031c*/ 	.word	index@(_ZN7cutlass13device_kernelIN5flash19enable_sm80_to_sm89INS1_16FlashAttnFwdSm80INS1_25CollectiveMainloopFwdSm80ILi8ELi1ELb0EN4cute5tupleIJNS5_1CILi128EEENS7_ILi64EEENS7_ILi192EEEEEELi192ENS_10bfloat16_tEfNS_4arch4Sm80ELb0ELb1ELb1ELb1ELb0ELb1ELb1ELb1EEENS1_21CollectiveEpilogueFwdINS6_IJS8_SA_S9_EEENS6_IJNS7_ILi1EEESI_SI_EEESC_SE_Li256ELb1ELb1ELb1ELb0EEENS1_36VarlenDynamicPersistentTileSchedulerILi128ELi64ELi256ELi256ELb1ELb1ELb0ELb1ELb0ELb1EEEEEEEEEvNT_6ParamsE)
        /*0320*/ 	.word	0x00000058


	//----- nvinfo : EIATTR_REGCOUNT
	.align		4
.L_144:
        /*0324*/ 	.byte	0x04, 0x2f
        /*0326*/ 	.short	(.L_146 - .L_145)
	.align		4
.L_145:
        /*0328*/ 	.word	index@(_ZN7cutlass13device_kernelIN5flash19enable_sm80_to_sm89INS1_16FlashAttnFwdSm80INS1_25CollectiveMainloopFwdSm80ILi8ELi1ELb0EN4cute5tupleIJNS5_1CILi128EEENS7_ILi64EEENS7_ILi192EEEEEELi192ENS_10bfloat16_tEfNS_4arch4Sm80ELb0ELb1ELb1ELb1ELb0ELb0ELb1ELb1EEENS1_21CollectiveEpilogueFwdINS6_IJS8_SA_S9_EEENS6_IJNS7_ILi1EEESI_SI_EEESC_SE_Li256ELb1ELb1ELb1ELb0EEENS1_36VarlenDynamicPersistentTileSchedulerILi128ELi64ELi256ELi256ELb1ELb1ELb0ELb1ELb0ELb1EEEEEEEEEvNT_6ParamsE)
        /*032c*/ 	.word	0x000000ff


	//----- nvinfo : EIATTR_FRAME_SIZE
	.align		4
.L_146:
        /*0330*/ 	.byte	0x04, 0x11
        /*0332*/ 	.short	(.L_148 - .L_147)
	.align		4
.L_147:
        /*0334*/ 	.word	index@($__internal_11_$__cuda_sm70_votesync_ballot)
        /*0338*/ 	.word	0x00000000


	//----- nvinfo : EIATTR_FRAME_SIZE
	.align		4
.L_148:
        /*033c*/ 	.byte	0x04, 0x11
        /*033e*/ 	.short	(.L_150 - .L_149)
	.align		4
.L_149:
        /*0340*/ 	.word	index@($__internal_10_$__cuda_sm70_shflsync_up_p)
        /*0344*/ 	.word	0x00000000


	//----- nvinfo : EIATTR_FRAME_SIZE
	.align		4
.L_150:
        /*0348*/ 	.byte	0x04, 0x11
        /*034a*/ 	.short	(.L_152 - .L_151)
	.align		4
.L_151:
        /*034c*/ 	.word	index@($__internal_9_$__cuda_sm70_shflsync_idx_p)
        /*0350*/ 	.word	0x00000000


	//----- nvinfo : EIATTR_FRAME_SIZE
	.align		4
.L_152:
        /*0354*/ 	.byte	0x04, 0x11
        /*0356*/ 	.short	(.L_154 - .L_153)
	.align		4
.L_153:
        /*0358*/ 	.word	index@($__internal_8_$__cuda_sm70_shflsync_bfly_p)
        /*035c*/ 	.word	0x00000000


	//----- nvinfo : EIATTR_FRAME_SIZE
	.align		4
.L_154:
        /*0360*/ 	.byte	0x04, 0x11
        /*0362*/ 	.short	(.L_156 - .L_155)
	.align		4
.L_155:
        /*0364*/ 	.word	index@(_ZN7cutlass13device_kernelIN5flash19enable_sm80_to_sm89INS1_16FlashAttnFwdSm80INS1_25CollectiveMainloopFwdSm80ILi8ELi1ELb0EN4cute5tupleIJNS5_1CILi128EEENS7_ILi64EEENS7_ILi192EEEEEELi192ENS_10bfloat16_tEfNS_4arch4Sm80ELb0ELb1ELb1ELb1ELb0ELb0ELb1ELb1EEENS1_21CollectiveEpilogueFwdINS6_IJS8_SA_S9_EEENS6_IJNS7_ILi1EEESI_SI_EEESC_SE_Li256ELb1ELb1ELb1ELb0EEENS1_36VarlenDynamicPersistentTileSchedulerILi128ELi64ELi256ELi256ELb1ELb1ELb0ELb1ELb0ELb1EEEEEEEEEvNT_6ParamsE)
        /*0368*/ 	.word	0x00000040


	//----- nvinfo : EIATTR_REGCOUNT
	.align		4
.L_156:
        /*036c*/ 	.byte	0x04, 0x2f
        /*036e*/ 	.short	(.L_158 - .L_157)
	.align		4
.L_157:
        /*0370*/ 	.word	index@(_ZN7cutlass13device_kernelIN5flash19enable_sm80_to_sm89INS1_16FlashAttnFwdSm80INS1_25CollectiveMainloopFwdSm80ILi8ELi1ELb0EN4cute5tupleIJNS5_1CILi128EEENS7_ILi64EEENS7_ILi192EEEEEELi192ENS_10bfloat16_tEfNS_4arch4Sm80ELb0ELb1ELb1ELb0ELb0ELb0ELb1ELb1EEENS1_21CollectiveEpilogueFwdINS6_IJS8_SA_S9_EEENS6_IJNS7_ILi1EEESI_SI_EEESC_SE_Li256ELb0ELb1ELb1ELb0EEENS1_19SingleTileSchedulerILb0ELb1ELb1ELi128EEEEEEEEEvNT_6ParamsE)
        /*0374*/ 	.word	0x000000ff


	//----- nvinfo : EIATTR_FRAME_SIZE
	.align		4
.L_158:
        /*0378*/ 	.byte	0x04, 0x11
        /*037a*/ 	.short	(.L_160 - .L_159)
	.align		4
.L_159:
        /*037c*/ 	.word	index@(_ZN7cutlass13device_kernelIN5flash19enable_sm80_to_sm89INS1_16FlashAttnFwdSm80INS1_25CollectiveMainloopFwdSm80ILi8ELi1ELb0EN4cute5tupleIJNS5_1CILi128EEENS7_ILi64EEENS7_ILi192EEEEEELi192ENS_10bfloat16_tEfNS_4arch4Sm80ELb0ELb1ELb1ELb0ELb0ELb0ELb1ELb1EEENS1_21CollectiveEpilogueFwdINS6_IJS8_SA_S9_EEENS6_IJNS7_ILi1EEESI_SI_EEESC_SE_Li256ELb0ELb1ELb1ELb0EEENS1_19SingleTileSchedulerILb0ELb1ELb1ELi128EEEEEEEEEvNT_6ParamsE)
        /*0380*/ 	.word	0x00000000


	//----- nvinfo : EIATTR_REGCOUNT
	.align		4
.L_160:
        /*0384*/ 	.byte	0x04, 0x2f
        /*0386*/ 	.short	(.L_162 - .L_161)
	.align		4
.L_161:
        /*0388*/ 	.word	index@(_ZN7cutlass13device_kernelIN5flash19enable_sm80_to_sm89INS1_16FlashAttnFwdSm80INS1_25CollectiveMainloopFwdSm80ILi8ELi1ELb0EN4cute5tupleIJNS5_1CILi128EEENS7_ILi64EEENS7_ILi192EEEEEELi192ENS_10bfloat16_tEfNS_4arch4Sm80ELb0ELb0ELb1ELb1ELb0ELb1ELb1ELb1EEENS1_21CollectiveEpilogueFwdINS6_IJS8_SA_S9_EEENS6_IJNS7_ILi1EEESI_SI_EEESC_SE_Li256ELb1ELb1ELb1ELb0EEENS1_36VarlenDynamicPersistentTileSchedulerILi128ELi64ELi256ELi256ELb1ELb1ELb0ELb0ELb1ELb1EEEEEEEEEvNT_6ParamsE)
        /*038c*/ 	.word	0x000000ff


	//----- nvinfo : EIATTR_FRAME_SIZE
	.align		4
.L_162:
        /*0390*/ 	.byte	0x04, 0x11
        /*0392*/ 	.short	(.L_164 - .L_163)
	.align		4
.L_163:
        /*0394*/ 	.word	index@($__internal_7_$__cuda_sm70_votesync_ballot)
        /*0398*/ 	.word	0x00000000


	//----- nvinfo : EIATTR_FRAME_SIZE
	.align		4
.L_164:
        /*039c*/ 	.byte	0x04, 0x11
        /*039e*/ 	.short	(.L_166 - .L_165)
	.align		4
.L_165:
        /*03a0*/ 	.word	index@($__internal_6_$__cuda_sm70_shflsync_up_p)
        /*03a4*/ 	.word	0x00000000


	//----- nvinfo : EIATTR_FRAME_SIZE
	.align		4
.L_166:
        /*03a8*/ 	.byte	0x04, 0x11
        /*03aa*/ 	.short	(.L_168 - .L_167)
	.align		4
.L_167:
        /*03ac*/ 	.word	index@($__internal_5_$__cuda_sm70_shflsync_idx_p)
        /*03b0*/ 	.word	0x00000000


	//----- nvinfo : EIATTR_FRAME_SIZE
	.align		4
.L_168:
        /*03b4*/ 	.byte	0x04, 0x11
        /*03b6*/ 	.short	(.L_170 - .L_169)
	.align		4
.L_169:
        /*03b8*/ 	.word	index@($__internal_4_$__cuda_sm70_shflsync_bfly_p)
        /*03bc*/ 	.word	0x00000000


	//----- nvinfo : EIATTR_FRAME_SIZE
	.align		4
.L_170:
        /*03c0*/ 	.byte	0x04, 0x11
        /*03c2*/ 	.short	(.L_172 - .L_171)
	.align		4
.L_171:
        /*03c4*/ 	.word	index@(_ZN7cutlass13device_kernelIN5flash19enable_sm80_to_sm89INS1_16FlashAttnFwdSm80INS1_25CollectiveMainloopFwdSm80ILi8ELi1ELb0EN4cute5tupleIJNS5_1CILi128EEENS7_ILi64EEENS7_ILi192EEEEEELi192ENS_10bfloat16_tEfNS_4arch4Sm80ELb0ELb0ELb1ELb1ELb0ELb1ELb1ELb1EEENS1_21CollectiveEpilogueFwdINS6_IJS8_SA_S9_EEENS6_IJNS7_ILi1EEESI_SI_EEESC_SE_Li256ELb1ELb1ELb1ELb0EEENS1_36VarlenDynamicPersistentTileSchedulerILi128ELi64ELi256ELi256ELb1ELb1ELb0ELb0ELb1ELb1EEEEEEEEEvNT_6ParamsE)
        /*03c8*/ 	.word	0x00000058


	//----- nvinfo : EIATTR_REGCOUNT
	.align		4
.L_172:
        /*03cc*/ 	.byte	0x04, 0x2f
        /*03ce*/ 	.short	(.L_174 - .L_173)
	.align		4
.L_173:
        /*03d0*/ 	.word	index@(_ZN7cutlass13device_kernelIN5flash19enable_sm80_to_sm89INS1_16FlashAttnFwdSm80INS1_25CollectiveMainloopFwdSm80ILi8ELi1ELb0EN4cute5tupleIJNS5_1CILi128EEENS7_ILi64EEENS7_ILi192EEEEEELi192ENS_10bfloat16_tEfNS_4arch4Sm80ELb0ELb0ELb1ELb1ELb0ELb0ELb1ELb1EEENS1_21CollectiveEpilogueFwdINS6_IJS8_SA_S9_EEENS6_IJNS7_ILi1EEESI_SI_EEESC_SE_Li256ELb1ELb1ELb1ELb0EEENS1_36VarlenDynamicPersistentTileSchedulerILi128ELi64ELi256ELi256ELb1ELb1ELb0ELb0ELb1ELb1EEEEEEEEEvNT_6ParamsE)
        /*03d4*/ 	.word	0x000000ff


	//----- nvinfo : EIATTR_FRAME_SIZE
	.align		4
.L_174:
        /*03d8*/ 	.byte	0x04, 0x11
        /*03da*/ 	.short	(.L_176 - .L_175)
	.align		4
.L_175:
        /*03dc*/ 	.word	index@($__internal_3_$__cuda_sm70_votesync_ballot)
        /*03e0*/ 	.word	0x00000000


	//----- nvinfo : EIATTR_FRAME_SIZE
	.align		4
.L_176:
        /*03e4*/ 	.byte	0x04, 0x11
        /*03e6*/ 	.short	(.L_178 - .L_177)
	.align		4
.L_177:
        /*03e8*/ 	.word	index@($__internal_2_$__cuda_sm70_shflsync_up_p)
        /*03ec*/ 	.word	0x00000000


	//----- nvinfo : EIATTR_FRAME_SIZE
	.align		4
.L_178:
        /*03f0*/ 	.byte	0x04, 0x11
        /*03f2*/ 	.short	(.L_180 - .L_179)
	.align		4
.L_179:
        /*03f4*/ 	.word	index@($__internal_1_$__cuda_sm70_shflsync_idx_p)
        /*03f8*/ 	.word	0x00000000


	//----- nvinfo : EIATTR_FRAME_SIZE
	.align		4
.L_180:
        /*03fc*/ 	.byte	0x04, 0x11
        /*03fe*/ 	.short	(.L_182 - .L_181)
	.align		4
.L_181:
        /*0400*/ 	.word	index@($__internal_0_$__cuda_sm70_shflsync_bfly_p)
        /*0404*/ 	.word	0x00000000


	//----- nvinfo : EIATTR_FRAME_SIZE
	.align		4
.L_182:
        /*0408*/ 	.byte	0x04, 0x11
        /*040a*/ 	.short	(.L_184 - .L_183)
	.align		4
.L_183:
        /*040c*/ 	.word	index@(_ZN7cutlass13device_kernelIN5flash19enable_sm80_to_sm89INS1_16FlashAttnFwdSm80INS1_25CollectiveMainloopFwdSm80ILi8ELi1ELb0EN4cute5tupleIJNS5_1CILi128EEENS7_ILi64EEENS7_ILi192EEEEEELi192ENS_10bfloat16_tEfNS_4arch4Sm80ELb0ELb0ELb1ELb1ELb0ELb0ELb1ELb1EEENS1_21CollectiveEpilogueFwdINS6_IJS8_SA_S9_EEENS6_IJNS7_ILi1EEESI_SI_EEESC_SE_Li256ELb1ELb1ELb1ELb0EEENS1_36VarlenDynamicPersistentTileSchedulerILi128ELi64ELi256ELi256ELb1ELb1ELb0ELb0ELb1ELb1EEEEEEEEEvNT_6ParamsE)
        /*0410*/ 	.word	0x00000040


	//----- nvinfo : EIATTR_REGCOUNT
	.align		4
.L_184:
        /*0414*/ 	.byte	0x04, 0x2f
        /*0416*/ 	.short	(.L_186 - .L_185)
	.align		4
.L_185:
        /*0418*/ 	.word	index@(_ZN7cutlass13device_kernelIN5flash19enable_sm80_to_sm89INS1_16FlashAttnFwdSm80INS1_25CollectiveMainloopFwdSm80ILi8ELi1ELb1EN4cute5tupleIJNS5_1CILi128EEENS7_ILi96EEENS7_ILi192EEEEEELi192ENS_10bfloat16_tEfNS_4arch4Sm80ELb0ELb0ELb1ELb0ELb0ELb0ELb1ELb1EEENS1_21CollectiveEpilogueFwdINS6_IJS8_SA_S9_EEENS6_IJNS7_ILi1EEESI_SI_EEESC_SE_Li256ELb0ELb1ELb1ELb0EEENS1_19SingleTileSchedulerILb0ELb1ELb1ELi128EEEEEEEEEvNT_6ParamsE)
        /*041c*/ 	.word	0x000000ff


	//----- nvinfo : EIATTR_FRAME_SIZE
	.align		4
.L_186:
        /*0420*/ 	.byte	0x04, 0x11
        /*0422*/ 	.short	(.L_188 - .L_187)
	.align		4
.L_187:
        /*0424*/ 	.word	index@(_ZN7cutlass13device_kernelIN5flash19enable_sm80_to_sm89INS1_16FlashAttnFwdSm80INS1_25CollectiveMainloopFwdSm80ILi8ELi1ELb1EN4cute5tupleIJNS5_1CILi128EEENS7_ILi96EEENS7_ILi192EEEEEELi192ENS_10bfloat16_tEfNS_4arch4Sm80ELb0ELb0ELb1ELb0ELb0ELb0ELb1ELb1EEENS1_21CollectiveEpilogueFwdINS6_IJS8_SA_S9_EEENS6_IJNS7_ILi1EEESI_SI_EEESC_SE_Li256ELb0ELb1ELb1ELb0EEENS1_19SingleTileSchedulerILb0ELb1ELb1ELi128EEEEEEEEEvNT_6ParamsE)
        /*0428*/ 	.word	0x00000048


	//----- nvinfo : EIATTR_MIN_STACK_SIZE
	.align		4
.L_188:
        /*042c*/ 	.byte	0x04, 0x12
        /*042e*/ 	.short	(.L_190 - .L_189)
	.align		4
.L_189:
        /*0430*/ 	.word	index@(_ZN7cutlass13device_kernelIN5flash19enable_sm80_to_sm89INS1_16FlashAttnFwdSm80INS1_25CollectiveMainloopFwdSm80ILi8ELi1ELb1EN4cute5tupleIJNS5_1CILi128EEENS7_ILi96EEENS7_ILi192EEEEEELi192ENS_10bfloat16_tEfNS_4arch4Sm80ELb0ELb0ELb1ELb0ELb0ELb0ELb1ELb1EEENS1_21CollectiveEpilogueFwdINS6_IJS8_SA_S9_EEENS6_IJNS7_ILi1EEESI_SI_EEESC_SE_Li256ELb0ELb1ELb1ELb0EEENS1_19SingleTileSchedulerILb0ELb1ELb1ELi128EEEEEEEEEvNT_6ParamsE)
        /*0434*/ 	.word	0x00000048


	//----- nvinfo : EIATTR_MIN_STACK_SIZE
	.align		4
.L_190:
        /*0438*/ 	.byte	0x04, 0x12
        /*043a*/ 	.short	(.L_192 - .L_191)
	.align		4
.L_191:
        /*043c*/ 	.word	index@(_ZN7cutlass13device_kernelIN5flash19enable_sm80_to_sm89INS1_16FlashAttnFwdSm80INS1_25CollectiveMainloopFwdSm80ILi8ELi1ELb0EN4cute5tupleIJNS5_1CILi128EEENS7_ILi64EEENS7_ILi192EEEEEELi192ENS_10bfloat16_tEfNS_4arch4Sm80ELb0ELb0ELb1ELb1ELb0ELb0ELb1ELb1EEENS1_21CollectiveEpilogueFwdINS6_IJS8_SA_S9_EEENS6_IJNS7_ILi1EEESI_SI_EEESC_SE_Li256ELb1ELb1ELb1ELb0EEENS1_36VarlenDynamicPersistentTileSchedulerILi128ELi64ELi256ELi256ELb1ELb1ELb0ELb0ELb1ELb1EEEEEEEEEvNT_6ParamsE)
        /*0440*/ 	.word	0x00000040


	//----- nvinfo : EIATTR_MIN_STACK_SIZE
	.align		4
.L_192:
        /*0444*/ 	.byte	0x04, 0x12
        /*0446*/ 	.short	(.L_194 - .L_193)
	.align		4
.L_193:
        /*0448*/ 	.word	index@(_ZN7cutlass13device_kernelIN5flash19enable_sm80_to_sm89INS1_16FlashAttnFwdSm80INS1_25CollectiveMainloopFwdSm80ILi8ELi1ELb0EN4cute5tupleIJNS5_1CILi128EEENS7_ILi64EEENS7_ILi192EEEEEELi192ENS_10bfloat16_tEfNS_4arch4Sm80ELb0ELb0ELb1ELb1ELb0ELb1ELb1ELb1EEENS1_21CollectiveEpilogueFwdINS6_IJS8_SA_S9_EEENS6_IJNS7_ILi1EEESI_SI_EEESC_SE_Li256ELb1ELb1ELb1ELb0EEENS1_36VarlenDynamicPersistentTileSchedulerILi128ELi64ELi256ELi256ELb1ELb1ELb0ELb0ELb1ELb1EEEEEEEEEvNT_6ParamsE)
        /*044c*/ 	.word	0x00000058


	//----- nvinfo : EIATTR_MIN_STACK_SIZE
	.align		4
.L_194:
        /*0450*/ 	.byte	0x04, 0x12
        /*0452*/ 	.short	(.L_196 - .L_195)
	.align		4
.L_195:
        /*0454*/ 	.word	index@(_ZN7cutlass13device_kernelIN5flash19enable_sm80_to_sm89INS1_16FlashAttnFwdSm80INS1_25CollectiveMainloopFwdSm80ILi8ELi1ELb0EN4cute5tupleIJNS5_1CILi128EEENS7_ILi64EEENS7_ILi192EEEEEELi192ENS_10bfloat16_tEfNS_4arch4Sm80ELb0ELb1ELb1ELb0ELb0ELb0ELb1ELb1EEENS1_21CollectiveEpilogueFwdINS6_IJS8_SA_S9_EEENS6_IJNS7_ILi1EEESI_SI_EEESC_SE_Li256ELb0ELb1ELb1ELb0EEENS1_19SingleTileSchedulerILb0ELb1ELb1ELi128EEEEEEEEEvNT_6ParamsE)
        /*0458*/ 	.word	0x00000000


	//----- nvinfo : EIATTR_MIN_STACK_SIZE
	.align		4
.L_196:
        /*045c*/ 	.byte	0x04, 0x12
        /*045e*/ 	.short	(.L_198 - .L_197)
	.align		4
.L_197:
        /*0460*/ 	.word	index@(_ZN7cutlass13device_kernelIN5flash19enable_sm80_to_sm89INS1_16FlashAttnFwdSm80INS1_25CollectiveMainloopFwdSm80ILi8ELi1ELb0EN4cute5tupleIJNS5_1CILi128EEENS7_ILi64EEENS7_ILi192EEEEEELi192ENS_10bfloat16_tEfNS_4arch4Sm80ELb0ELb1ELb1ELb1ELb0ELb0ELb1ELb1EEENS1_21CollectiveEpilogueFwdINS6_IJS8_SA_S9_EEENS6_IJNS7_ILi1EEESI_SI_EEESC_SE_Li256ELb1ELb1ELb1ELb0EEENS1_36VarlenDynamicPersistentTileSchedulerILi128ELi64ELi256ELi256ELb1ELb1ELb0ELb1ELb0ELb1EEEEEEEEEvNT_6ParamsE)
        /*0464*/ 	.word	0x00000040


	//----- nvinfo : EIATTR_MIN_STACK_SIZE
	.align		4
.L_198:
        /*0468*/ 	.byte	0x04, 0x12
        /*046a*/ 	.short	(.L_200 - .L_199)
	.align		4
.L_199:
        /*046c*/ 	.word	index@(_ZN7cutlass13device_kernelIN5flash19enable_sm80_to_sm89INS1_16FlashAttnFwdSm80INS1_25CollectiveMainloopFwdSm80ILi8ELi1ELb0EN4cute5tupleIJNS5_1CILi128EEENS7_ILi64EEENS7_ILi192EEEEEELi192ENS_10bfloat16_tEfNS_4arch4Sm80ELb0ELb1ELb1ELb1ELb0ELb1ELb1ELb1EEENS1_21CollectiveEpilogueFwdINS6_IJS8_SA_S9_EEENS6_IJNS7_ILi1EEESI_SI_EEESC_SE_Li256ELb1ELb1ELb1ELb0EEENS1_36VarlenDynamicPersistentTileSchedulerILi128ELi64ELi256ELi256ELb1ELb1ELb0ELb1ELb0ELb1EEEEEEEEEvNT_6ParamsE)
        /*0470*/ 	.word	0x00000058


	//----- nvinfo : EIATTR_MIN_STACK_SIZE
	.align		4
.L_200:
        /*0474*/ 	.byte	0x04, 0x12
        /*0476*/ 	.short	(.L_202 - .L_201)
	.align		4
.L_201:
        /*0478*/ 	.word	index@(_ZN7cutlass13device_kernelIN5flash19enable_sm80_to_sm89INS1_16FlashAttnFwdSm80INS1_25CollectiveMainloopFwdSm80ILi8ELi1ELb1EN4cute5tupleIJNS5_1CILi128EEENS7_ILi96EEENS7_ILi192EEEEEELi192ENS_10bfloat16_tEfNS_4arch4Sm80ELb1ELb0ELb1ELb0ELb0ELb0ELb1ELb1EEENS1_21CollectiveEpilogueFwdINS6_IJS8_SA_S9_EEENS6_IJNS7_ILi1EEESI_SI_EEESC_SE_Li256ELb0ELb1ELb1ELb0EEENS1_30DynamicPersistentTileSchedulerILi256ELi256ELb1ELb1ELb0EEEEEEEEEvNT_6ParamsE)
        /*047c*/ 	.word	0x000000a8


	//----- nvinfo : EIATTR_MIN_STACK_SIZE
	.align		4
.L_202:
        /*0480*/ 	.byte	0x04, 0x12
        /*0482*/ 	.short	(.L_204 - .L_203)
	.align		4
.L_203:
        /*0484*/ 	.word	index@(_ZN7cutlass13device_kernelIN5flash19enable_sm80_to_sm89INS1_16FlashAttnFwdSm80INS1_25CollectiveMainloopFwdSm80ILi8ELi1ELb0EN4cute5tupleIJNS5_1CILi128EEENS7_ILi64EEENS7_ILi192EEEEEELi192ENS_10bfloat16_tEfNS_4arch4Sm80ELb1ELb0ELb1ELb1ELb0ELb0ELb1ELb1EEENS1_21CollectiveEpilogueFwdINS6_IJS8_SA_S9_EEENS6_IJNS7_ILi1EEESI_SI_EEESC_SE_Li256ELb1ELb1ELb1ELb0EEENS1_36VarlenDynamicPersistentTileSchedulerILi128ELi64ELi256ELi256ELb1ELb1ELb0ELb1ELb1ELb1EEEEEEEEEvNT_6ParamsE)
        /*0488*/ 	.word	0x00000050


	//----- nvinfo : EIATTR_MIN_STACK_SIZE
	.align		4
.L_204:
        /*048c*/ 	.byte	0x04, 0x12
        /*048e*/ 	.short	(.L_206 - .L_205)
	.align		4
.L_205:
        /*0490*/ 	.word	index@(_ZN7cutlass13device_kernelIN5flash19enable_sm80_to_sm89INS1_16FlashAttnFwdSm80INS1_25CollectiveMainloopFwdSm80ILi8ELi1ELb0EN4cute5tupleIJNS5_1CILi128EEENS7_ILi64EEENS7_ILi192EEEEEELi192ENS_10bfloat16_tEfNS_4arch4Sm80ELb1ELb0ELb1ELb1ELb0ELb1ELb1ELb1EEENS1_21CollectiveEpilogueFwdINS6_IJS8_SA_S9_EEENS6_IJNS7_ILi1EEESI_SI_EEESC_SE_Li256ELb1ELb1ELb1ELb0EEENS1_36VarlenDynamicPersistentTileSchedulerILi128ELi64ELi256ELi256ELb1ELb1ELb0ELb1ELb1ELb1EEEEEEEEEvNT_6ParamsE)
        /*0494*/ 	.word	0x00000050


	//----- nvinfo : EIATTR_MIN_STACK_SIZE
	.align		4
.L_206:
        /*0498*/ 	.byte	0x04, 0x12
        /*049a*/ 	.short	(.L_208 - .L_207)
	.align		4
.L_207:
        /*049c*/ 	.word	index@(_ZN7cutlass13device_kernelIN5flash19enable_sm80_to_sm89INS1_16FlashAttnFwdSm80INS1_25CollectiveMainloopFwdSm80ILi8ELi2ELb1EN4cute5tupleIJNS5_1CILi128EEENS7_ILi96EEENS7_ILi192EEEEEELi192ENS_10bfloat16_tEfNS_4arch4Sm80ELb0ELb0ELb1ELb0ELb0ELb0ELb1ELb1EEENS1_21CollectiveEpilogueFwdINS6_IJS8_SA_S9_EEENS6_IJNS7_ILi1EEESI_SI_EEESC_SE_Li256ELb0ELb1ELb1ELb0EEENS1_19SingleTileSchedulerILb0ELb1ELb1ELi128EEEEEEEEEvNT_6ParamsE)
        /*04a0*/ 	.word	0x00000038


	//----- nvinfo : EIATTR_MIN_STACK_SIZE
	.align		4
.L_208:
        /*04a4*/ 	.byte	0x04, 0x12
        /*04a6*/ 	.short	(.L_210 - .L_209)
	.align		4
.L_209:
        /*04a8*/ 	.word	index@(_ZN7cutlass13device_kernelIN5flash19enable_sm80_to_sm89INS1_16FlashAttnFwdSm80INS1_25CollectiveMainloopFwdSm80ILi8ELi2ELb0EN4cute5tupleIJNS5_1CILi128EEENS7_ILi64EEENS7_ILi192EEEEEELi192ENS_10bfloat16_tEfNS_4arch4Sm80ELb0ELb0ELb1ELb1ELb0ELb0ELb1ELb1EEENS1_21CollectiveEpilogueFwdINS6_IJS8_SA_S9_EEENS6_IJNS7_ILi1EEESI_SI_EEESC_SE_Li256ELb1ELb1ELb1ELb0EEENS1_36VarlenDynamicPersistentTileSchedulerILi128ELi64ELi256ELi256ELb1ELb1ELb0ELb0ELb1ELb1EEEEEEEEEvNT_6ParamsE)
        /*04ac*/ 	.word	0x00000038


	//----- nvinfo : EIATTR_MIN_STACK_SIZE
	.align		4
.L_210:
        /*04b0*/ 	.byte	0x04, 0x12
        /*04b2*/ 	.short	(.L_212 - .L_211)
	.align		4
.L_211:
        /*04b4*/ 	.word	index@(_ZN7cutlass13device_kernelIN5flash19enable_sm80_to_sm89INS1_16FlashAttnFwdSm80INS1_25CollectiveMainloopFwdSm80ILi8ELi2ELb0EN4cute5tupleIJNS5_1CILi128EEENS7_ILi64EEENS7_ILi192EEEEEELi192ENS_10bfloat16_tEfNS_4arch4Sm80ELb0ELb0ELb1ELb1ELb0ELb1ELb1ELb1EEENS1_21CollectiveEpilogueFwdINS6_IJS8_SA_S9_EEENS6_IJNS7_ILi1EEESI_SI_EEESC_SE_Li256ELb1ELb1ELb1ELb0EEENS1_36VarlenDynamicPersistentTileSchedulerILi128ELi64ELi256ELi256ELb1ELb1ELb0ELb0ELb1ELb1EEEEEEEEEvNT_6ParamsE)
        /*04b8*/ 	.word	0x00000000


	//----- nvinfo : EIATTR_MIN_STACK_SIZE
	.align		4
.L_212:
        /*04bc*/ 	.byte	0x04, 0x12
        /*04be*/ 	.short	(.L_214 - .L_213)
	.align		4
.L_213:
        /*04c0*/ 	.word	index@(_ZN7cutlass13device_kernelIN5flash19enable_sm80_to_sm89INS1_16FlashAttnFwdSm80INS1_25CollectiveMainloopFwdSm80ILi8ELi2ELb0EN4cute5tupleIJNS5_1CILi128EEENS7_ILi64EEENS7_ILi192EEEEEELi192ENS_10bfloat16_tEfNS_4arch4Sm80ELb0ELb1ELb1ELb0ELb0ELb0ELb1ELb1EEENS1_21CollectiveEpilogueFwdINS6_IJS8_SA_S9_EEENS6_IJNS7_ILi1EEESI_SI_EEESC_SE_Li256ELb0ELb1ELb1ELb0EEENS1_19SingleTileSchedulerILb0ELb1ELb1ELi128EEEEEEEEEvNT_6ParamsE)
        /*04c4*/ 	.word	0x00000000


	//----- nvinfo : EIATTR_MIN_STACK_SIZE
	.align		4
.L_214:
        /*04c8*/ 	.byte	0x04, 0x12
        /*04ca*/ 	.short	(.L_216 - .L_215)
	.align		4
.L_215:
        /*04cc*/ 	.word	index@(_ZN7cutlass13device_kernelIN5flash19enable_sm80_to_sm89INS1_16FlashAttnFwdSm80INS1_25CollectiveMainloopFwdSm80ILi8ELi2ELb0EN4cute5tupleIJNS5_1CILi128EEENS7_ILi64EEENS7_ILi192EEEEEELi192ENS_10bfloat16_tEfNS_4arch4Sm80ELb0ELb1ELb1ELb1ELb0ELb0ELb1ELb1EEENS1_21CollectiveEpilogueFwdINS6_IJS8_SA_S9_EEENS6_IJNS7_ILi1EEESI_SI_EEESC_SE_Li256ELb1ELb1ELb1ELb0EEENS1_36VarlenDynamicPersistentTileSchedulerILi128ELi64ELi256ELi256ELb1ELb1ELb0ELb1ELb0ELb1EEEEEEEEEvNT_6ParamsE)
        /*04d0*/ 	.word	0x00000038


	//----- nvinfo : EIATTR_MIN_STACK_SIZE
	.align		4
.L_216:
        /*04d4*/ 	.byte	0x04, 0x12
        /*04d6*/ 	.short	(.L_218 - .L_217)
	.align		4
.L_217:
        /*04d8*/ 	.word	index@(_ZN7cutlass13device_kernelIN5flash19enable_sm80_to_sm89INS1_16FlashAttnFwdSm80INS1_25CollectiveMainloopFwdSm80ILi8ELi2ELb0EN4cute5tupleIJNS5_1CILi128EEENS7_ILi64EEENS7_ILi192EEEEEELi192ENS_10bfloat16_tEfNS_4arch4Sm80ELb0ELb1ELb1ELb1ELb0ELb1ELb1ELb1EEENS1_21CollectiveEpilogueFwdINS6_IJS8_SA_S9_EEENS6_IJNS7_ILi1EEESI_SI_EEESC_SE_Li256ELb1ELb1ELb1ELb0EEENS1_36VarlenDynamicPersistentTileSchedulerILi128ELi64ELi256ELi256ELb1ELb1ELb0ELb1ELb0ELb1EEEEEEEEEvNT_6ParamsE)
        /*04dc*/ 	.word	0x000000a0


	//----- nvinfo : EIATTR_MIN_STACK_SIZE
	.align		4
.L_218:
        /*04e0*/ 	.byte	0x04, 0x12
        /*04e2*/ 	.short	(.L_220 - .L_219)
	.align		4
.L_219:
        /*04e4*/ 	.word	index@(_ZN7cutlass13device_kernelIN5flash19enable_sm80_to_sm89INS1_16FlashAttnFwdSm80INS1_25CollectiveMainloopFwdSm80ILi8ELi2ELb1EN4cute5tupleIJNS5_1CILi128EEENS7_ILi96EEENS7_ILi192EEEEEELi192ENS_10bfloat16_tEfNS_4arch4Sm80ELb1ELb0ELb1ELb0ELb0ELb0ELb1ELb1EEENS1_21CollectiveEpilogueFwdINS6_IJS8_SA_S9_EEENS6_IJNS7_ILi1EEESI_SI_EEESC_SE_Li256ELb0ELb1ELb1ELb0EEENS1_30DynamicPersistentTileSchedulerILi256ELi256ELb1ELb1ELb0EEEEEEEEEvNT_6ParamsE)
        /*04e8*/ 	.word	0x00000088


	//----- nvinfo : EIATTR_MIN_STACK_SIZE
	.align		4
.L_220:
        /*04ec*/ 	.byte	0x04, 0x12
        /*04ee*/ 	.short	(.L_222 - .L_221)
	.align		4
.L_221:
        /*04f0*/ 	.word	index@(_ZN7cutlass13device_kernelIN5flash19enable_sm80_to_sm89INS1_16FlashAttnFwdSm80INS1_25CollectiveMainloopFwdSm80ILi8ELi2ELb0EN4cute5tupleIJNS5_1CILi128EEENS7_ILi64EEENS7_ILi192EEEEEELi192ENS_10bfloat16_tEfNS_4arch4Sm80ELb1ELb0ELb1ELb1ELb0ELb0ELb1ELb1EEENS1_21CollectiveEpilogueFwdINS6_IJS8_SA_S9_EEENS6_IJNS7_ILi1EEESI_SI_EEESC_SE_Li256ELb1ELb1ELb1ELb0EEENS1_36VarlenDynamicPersistentTileSchedulerILi128ELi64ELi256ELi256ELb1ELb1ELb0ELb1ELb1ELb1EEEEEEEEEvNT_6ParamsE)
        /*04f4*/ 	.word	0x00000000


	//----- nvinfo : EIATTR_MIN_STACK_SIZE
	.align		4
.L_222:
        /*04f8*/ 	.byte	0x04, 0x12
        /*04fa*/ 	.short	(.L_224 - .L_223)
	.align		4
.L_223:
        /*04fc*/ 	.word	index@(_ZN7cutlass13device_kernelIN5flash19enable_sm80_to_sm89INS1_16FlashAttnFwdSm80INS1_25CollectiveMainloopFwdSm80ILi8ELi2ELb0EN4cute5tupleIJNS5_1CILi128EEENS7_ILi64EEENS7_ILi192EEEEEELi192ENS_10bfloat16_tEfNS_4arch4Sm80ELb1ELb0ELb1ELb1ELb0ELb1ELb1ELb1EEENS1_21CollectiveEpilogueFwdINS6_IJS8_SA_S9_EEENS6_IJNS7_ILi1EEESI_SI_EEESC_SE_Li256ELb1ELb1ELb1ELb0EEENS1_36VarlenDynamicPersistentTileSchedulerILi128ELi64ELi256ELi256ELb1ELb1ELb0ELb1ELb1ELb1EEEEEEEEEvNT_6ParamsE)
        /*0500*/ 	.word	0x00000000
.L_224:


//--------------------- .nv.info._ZN7cutlass13device_kernelIN5flash19enable_sm80_to_sm89INS1_16FlashAttnFwdSm80INS1_25CollectiveMainloopFwdSm80ILi8ELi1ELb1EN4cute5tupleIJNS5_1CILi128EEENS7_ILi96EEENS7_ILi192EEEEEELi192ENS_10bfloat16_tEfNS_4arch4Sm80ELb0ELb0ELb1ELb0ELb0ELb0ELb1ELb1EEENS1_21CollectiveEpilogueFwdINS6_IJS8_SA_S9_EEENS6_IJNS7_ILi1EEESI_SI_EEESC_SE_Li256ELb0ELb1ELb1ELb0EEENS1_19SingleTileSchedulerILb0ELb1ELb1ELi128EEEEEEEEEvNT_6ParamsE --------------------------
	.section	.nv.info._ZN7cutlass13device_kernelIN5flash19enable_sm80_to_sm89INS1_16FlashAttnFwdSm80INS1_25CollectiveMainloopFwdSm80ILi8ELi1ELb1EN4cute5tupleIJNS5_1CILi128EEENS7_ILi96EEENS7_ILi192EEEEEELi192ENS_10bfloat16_tEfNS_4arch4Sm80ELb0ELb0ELb1ELb0ELb0ELb0ELb1ELb1EEENS1_21CollectiveEpilogueFwdINS6_IJS8_SA_S9_EEENS6_IJNS7_ILi1EEESI_SI_EEESC_SE_Li256ELb0ELb1ELb1ELb0EEENS1_19SingleTileSchedulerILb0ELb1ELb1ELi128EEEEEEEEEvNT_6ParamsE,"",@"SHT_CUDA_INFO"
	.sectionflags	@""
	.align	4


	//----- nvinfo : EIATTR_CUDA_API_VERSION
	.align		4
        /*0000*/ 	.byte	0x04, 0x37
        /*0002*/ 	.short	(.L_226 - .L_225)
.L_225:
        /*0004*/ 	.word	0x00000082


	//----- nvinfo : EIATTR_SW2861232_WAR
	.align		4
.L_226:
        /*0008*/ 	.byte	0x01, 0x35
	.zero		2


	//----- nvinfo : EIATTR_PARAM_CBANK
	.align		4
        /*000c*/ 	.byte	0x04, 0x0a
        /*000e*/ 	.short	(.L_228 - .L_227)
	.align		4
.L_227:
        /*0010*/ 	.word	index@(.nv.constant0._ZN7cutlass13device_kernelIN5flash19enable_sm80_to_sm89INS1_16FlashAttnFwdSm80INS1_25CollectiveMainloopFwdSm80ILi8ELi1ELb1EN4cute5tupleIJNS5_1CILi128EEENS7_ILi96EEENS7_ILi192EEEEEELi192ENS_10bfloat16_tEfNS_4arch4Sm80ELb0ELb0ELb1ELb0ELb0ELb0ELb1ELb1EEENS1_21CollectiveEpilogueFwdINS6_IJS8_SA_S9_EEENS6_IJNS7_ILi1EEESI_SI_EEESC_SE_Li256ELb0ELb1ELb1ELb0EEENS1_19SingleTileSchedulerILb0ELb1ELb1ELi128EEEEEEEEEvNT_6ParamsE)
        /*0014*/ 	.short	0x0160
        /*0016*/ 	.short	0x0418


	//----- nvinfo : EIATTR_CBANK_PARAM_SIZE
	.align		4
.L_228:
        /*0018*/ 	.byte	0x03, 0x19
        /*001a*/ 	.short	0x0418


	//----- nvinfo : EIATTR_KPARAM_INFO
	.align		4
        /*001c*/ 	.byte	0x04, 0x17
        /*001e*/ 	.short	(.L_230 - .L_229)
.L_229:
        /*0020*/ 	.word	0x00000000
        /*0024*/ 	.short	0x0000
        /*0026*/ 	.short	0x0000
        /*0028*/ 	.byte	0x00, 0xf0, 0x61, 0x10


	//----- nvinfo : EIATTR_MAXREG_COUNT
	.align		4
.L_230:
        /*002c*/ 	.byte	0x03, 0x1b
        /*002e*/ 	.short	0x00ff


	//----- nvinfo : EIATTR_NUM_BARRIERS
	.align		4
        /*0030*/ 	.byte	0x02, 0x4c
        /*0032*/ 	.byte	0x02
	.zero		1


	//----- nvinfo : EIATTR_ANNOTATIONS
	.align		4
        /*0034*/ 	.byte	0x04, 0x55
        /*0036*/ 	.short	(.L_232 - .L_231)


	//   ....[0]....
.L_231:
        /*0038*/ 	.word	0x00000001
        /*003c*/ 	.byte	0x70, 0x11, 0x00, 0x00, 0x01, 0x00, 0x00, 0x00, 0xe0, 0x13, 0x00, 0x00, 0x01, 0x00, 0x00, 0x00
        /* <DEDUP_REMOVED lines=12> */
        /*010c*/ 	.byte	0x10, 0xa1, 0x00, 0x00, 0x01, 0x00, 0x00, 0x00, 0x20, 0xa1, 0x00, 0x00


	//----- nvinfo : EIATTR_MERCURY_ISA_VERSION
	.align		4
.L_232:
        /*0118*/ 	.byte	0x03, 0x5f
        /*011a*/ 	.short	0x0000


	//----- nvinfo : EIATTR_COOP_GROUP_MASK_REGIDS
	.align		4
        /*011c*/ 	.byte	0x04, 0x29
        /*011e*/ 	.short	(.L_234 - .L_233)


	//   ....[0]....
.L_233:
        /*0120*/ 	.word	0xffffffff


	//   ....[1]....
        /*0124*/ 	.word	0xffffffff


	//   ....[2]....
        /*0128*/ 	.word	0xffffffff


	//   ....[3]....
        /*012c*/ 	.word	0xffffffff


	//   ....[4]....
        /*0130*/ 	.word	0xffffffff


	//   ....[5]....
        /*0134*/ 	.word	0xffffffff


	//   ....[6]....
        /*0138*/ 	.word	0xffffffff


	//   ....[7]....
        /*013c*/ 	.word	0xffffffff


	//   ....[8]....
        /*0140*/ 	.word	0xffffffff


	//   ....[9]....
        /*0144*/ 	.word	0xffffffff


	//   ....[10]....
        /*0148*/ 	.word	0xffffffff


	//   ....[11]....
        /*014c*/ 	.word	0xffffffff


	//   ....[12]....
        /*0150*/ 	.word	0xffffffff


	//   ....[13]....
        /*0154*/ 	.word	0xffffffff


	//   ....[14]....
        /*0158*/ 	.word	0xffffffff


	//   ....[15]....
        /*015c*/ 	.word	0xffffffff


	//   ....[16]....
        /*0160*/ 	.word	0xffffffff


	//   ....[17]....
        /*0164*/ 	.word	0xffffffff


	//   ....[18]....
        /*0168*/ 	.word	0xffffffff


	//   ....[19]....
        /*016c*/ 	.word	0xffffffff


	//   ....[20]....
        /*0170*/ 	.word	0xffffffff


	//   ....[21]....
        /*0174*/ 	.word	0xffffffff


	//   ....[22]....
        /*0178*/ 	.word	0xffffffff


	//   ....[23]....
        /*017c*/ 	.word	0xffffffff


	//   ....[24]....
        /*0180*/ 	.word	0xffffffff


	//   ....[25]....
        /*0184*/ 	.word	0xffffffff


	//   ....[26]....
        /*0188*/ 	.word	0xffffffff


	//   ....[27]....
        /*018c*/ 	.word	0xffffffff


	//   ....[28]....
        /*0190*/ 	.word	0xffffffff


	//----- nvinfo : EIATTR_COOP_GROUP_INSTR_OFFSETS
	.align		4
.L_234:
        /*0194*/ 	.byte	0x04, 0x28
        /*0196*/ 	.short	(.L_236 - .L_235)


	//   ....[0]....
.L_235:
        /*0198*/ 	.word	0x00000060


	//   ....[1]....
        /*019c*/ 	.word	0x00000d80


	//   ....[2]....
        /*01a0*/ 	.word	0x00000db0


	//   ....[3]....
        /*01a4*/ 	.word	0x00000e90


	//   ....[4]....
        /*01a8*/ 	.word	0x00000ed0


	//   ....[5]....
        /*01ac*/ 	.word	0x00000f90


	//   ....[6]....
        /*01b0*/ 	.word	0x00000fc0


	//   ....[7]....
        /*01b4*/ 	.word	0x00001000


	//   ....[8]....
        /*01b8*/ 	.word	0x00001020


	//   ....[9]....
        /*01bc*/ 	.word	0x00003d30


	//   ....[10]....
        /*01c0*/ 	.word	0x00003e00


	//   ....[11]....
        /*01c4*/ 	.word	0x00003e10


	//   ....[12]....
        /*01c8*/ 	.word	0x00003e60


	//   ....[13]....
        /*01cc*/ 	.word	0x00007b50


	//   ....[14]....
        /*01d0*/ 	.word	0x00007bb0


	//   ....[15]....
        /*01d4*/ 	.word	0x00007bd0


	//   ....[16]....
        /*01d8*/ 	.word	0x00007bf0


	//   ....[17]....
        /*01dc*/ 	.word	0x0000a160


	//   ....[18]....
        /*01e0*/ 	.word	0x0000a170


	//   ....[19]....
        /*01e4*/ 	.word	0x0000a1a0


	//   ....[20]....
        /*01e8*/ 	.word	0x0000a1c0


	//   ....[21]....
        /*01ec*/ 	.word	0x0000aea0


	//   ....[22]....
        /*01f0*/ 	.word	0x0000aee0


	//   ....[23]....
        /*01f4*/ 	.word	0x0000af10


	//   ....[24]....
        /*01f8*/ 	.word	0x0000af40


	//   ....[25]....
        /*01fc*/ 	.word	0x0000b030


	//   ....[26]....
        /*0200*/ 	.word	0x0000b040


	//   ....[27]....
        /*0204*/ 	.word	0x0000b950


	//   ....[28]....
        /*0208*/ 	.word	0x0000b960


	//----- nvinfo : EIATTR_EXIT_INSTR_OFFSETS
	.align		4
.L_236:
        /*020c*/ 	.byte	0x04, 0x1c
        /*020e*/ 	.short	(.L_238 - .L_237)


	//   ....[0]....
.L_237:
        /*0210*/ 	.word	0x000001c0


	//   ....[1]....
        /*0214*/ 	.word	0x0000b970


	//   ....[2]....
        /*0218*/ 	.word	0x0000c210


	//   ....[3]....
        /*021c*/ 	.word	0x0000c260


	//   ....[4]....
        /*0220*/ 	.word	0x0000c290


	//   ....[5]....
        /*0224*/ 	.word	0x0000c2f0


	//   ....[6]....
        /*0228*/ 	.word	0x0000c580


	//----- nvinfo : EIATTR_CTAIDZ_USED
	.align		4
.L_238:
        /*022c*/ 	.byte	0x01, 0x04
	.zero		2


	//----- nvinfo : EIATTR_MAX_THREADS
	.align		4
        /*0230*/ 	.byte	0x04, 0x05
        /*0232*/ 	.short	(.L_240 - .L_239)
.L_239:
        /*0234*/ 	.word	0x00000100
        /*0238*/ 	.word	0x00000001
        /*023c*/ 	.word	0x00000001


	//----- nvinfo : EIATTR_CRS_STACK_SIZE
	.align		4
.L_240:
        /*0240*/ 	.byte	0x04, 0x1e
        /*0242*/ 	.short	(.L_242 - .L_241)
.L_241:
        /*0244*/ 	.word	0x00000000
.L_242:


//--------------------- .nv.info._ZN7cutlass13device_kernelIN5flash19enable_sm80_to_sm89INS1_16FlashAttnFwdSm80INS1_25CollectiveMainloopFwdSm80ILi8ELi1ELb0EN4cute5tupleIJNS5_1CILi128EEENS7_ILi64EEENS7_ILi192EEEEEELi192ENS_10bfloat16_tEfNS_4arch4Sm80ELb0ELb0ELb1ELb1ELb0ELb0ELb1ELb1EEENS1_21CollectiveEpilogueFwdINS6_IJS8_SA_S9_EEENS6_IJNS7_ILi1EEESI_SI_EEESC_SE_Li256ELb1ELb1ELb1ELb0EEENS1_36VarlenDynamicPersistentTileSchedulerILi128ELi64ELi256ELi256ELb1ELb1ELb0ELb0ELb1ELb1EEEEEEEEEvNT_6ParamsE --------------------------
	.section	.nv.info._ZN7cutlass13device_kernelIN5flash19enable_sm80_to_sm89INS1_16FlashAttnFwdSm80INS1_25CollectiveMainloopFwdSm80ILi8ELi1ELb0EN4cute5tupleIJNS5_1CILi128EEENS7_ILi64EEENS7_ILi192EEEEEELi192ENS_10bfloat16_tEfNS_4arch4Sm80ELb0ELb0ELb1ELb1ELb0ELb0ELb1ELb1EEENS1_21CollectiveEpilogueFwdINS6_IJS8_SA_S9_EEENS6_IJNS7_ILi1EEESI_SI_EEESC_SE_Li256ELb1ELb1ELb1ELb0EEENS1_36VarlenDynamicPersistentTileSchedulerILi128ELi64ELi256ELi256ELb1ELb1ELb0ELb0ELb1ELb1EEEEEEEEEvNT_6ParamsE,"",@"SHT_CUDA_INFO"
	.sectionflags	@""
	.align	4


	//----- nvinfo : EIATTR_CUDA_API_VERSION
	.align		4
        /*0000*/ 	.byte	0x04, 0x37
        /*0002*/ 	.short	(.L_244 - .L_243)
.L_243:
        /*0004*/ 	.word	0x00000082


	//----- nvinfo : EIATTR_SW2861232_WAR
	.align		4
.L_244:
        /*0008*/ 	.byte	0x01, 0x35
	.zero		2


	//----- nvinfo : EIATTR_PARAM_CBANK
	.align		4
        /*000c*/ 	.byte	0x04, 0x0a
        /*000e*/ 	.short	(.L_246 - .L_245)
	.align		4
.L_245:
        /*0010*/ 	.word	index@(.nv.constant0._ZN7cutlass13device_kernelIN5flash19enable_sm80_to_sm89INS1_16FlashAttnFwdSm80INS1_25CollectiveMainloopFwdSm80ILi8ELi1ELb0EN4cute5tupleIJNS5_1CILi128EEENS7_ILi64EEENS7_ILi192EEEEEELi192ENS_10bfloat16_tEfNS_4arch4Sm80ELb0ELb0ELb1ELb1ELb0ELb0ELb1ELb1EEENS1_21CollectiveEpilogueFwdINS6_IJS8_SA_S9_EEENS6_IJNS7_ILi1EEESI_SI_EEESC_SE_Li256ELb1ELb1ELb1ELb0EEENS1_36VarlenDynamicPersistentTileSchedulerILi128ELi64ELi256ELi256ELb1ELb1ELb0ELb0ELb1ELb1EEEEEEEEEvNT_6ParamsE)
        /*0014*/ 	.short	0x0160
        /*0016*/ 	.short	0x0438


	//----- nvinfo : EIATTR_CBANK_PARAM_SIZE
	.align		4
.L_246:
        /*0018*/ 	.byte	0x03, 0x19
        /*001a*/ 	.short	0x0438


	//----- nvinfo : EIATTR_KPARAM_INFO
	.align		4
        /*001c*/ 	.byte	0x04, 0x17
        /*001e*/ 	.short	(.L_248 - .L_247)
.L_247:
        /*0020*/ 	.word	0x00000000
        /*0024*/ 	.short	0x0000
        /*0026*/ 	.short	0x0000
        /*0028*/ 	.byte	0x00, 0xf0, 0xe1, 0x10


	//----- nvinfo : EIATTR_MAXREG_COUNT
	.align		4
.L_248:
        /*002c*/ 	.byte	0x03, 0x1b
        /*002e*/ 	.short	0x00ff


	//----- nvinfo : EIATTR_NUM_BARRIERS
	.align		4
        /*0030*/ 	.byte	0x02, 0x4c
        /*0032*/ 	.byte	0x06
	.zero		1


	//----- nvinfo : EIATTR_ANNOTATIONS
	.align		4
        /*0034*/ 	.byte	0x04, 0x55
        /*0036*/ 	.short	(.L_250 - .L_249)


	//   ....[0]....
.L_249:
        /* <DEDUP_REMOVED lines=25> */


	//----- nvinfo : EIATTR_MERCURY_ISA_VERSION
	.align		4
.L_250:
        /*01b8*/ 	.byte	0x03, 0x5f
        /*01ba*/ 	.short	0x0000


	//----- nvinfo : EIATTR_INT_WARP_WIDE_INSTR_OFFSETS
	.align		4
        /*01bc*/ 	.byte	0x04, 0x31
        /*01be*/ 	.short	(.L_252 - .L_251)


	//   ....[0]....
.L_251:
        /*01c0*/ 	.word	0x000089a0


	//   ....[1]....
        /*01c4*/ 	.word	0x00008a20


	//----- nvinfo : EIATTR_COOP_GROUP_MASK_REGIDS
	.align		4
.L_252:
        /*01c8*/ 	.byte	0x04, 0x29
        /*01ca*/ 	.short	(.L_254 - .L_253)


	//   ....[0]....
.L_253:
        /*01cc*/ 	.word	0xffffffff


	//   ....[1]....
        /*01d0*/ 	.word	0xffffffff


	//   ....[2]....
        /*01d4*/ 	.word	0xffffffff


	//   ....[3]....
        /*01d8*/ 	.word	0xffffffff


	//   ....[4]....
        /*01dc*/ 	.word	0xffffffff


	//   ....[5]....
        /*01e0*/ 	.word	0xffffffff


	//   ....[6]....
        /*01e4*/ 	.word	0xffffffff


	//   ....[7]....
        /*01e8*/ 	.word	0xffffffff


	//   ....[8]....
        /*01ec*/ 	.word	0xffffffff


	//   ....[9]....
        /*01f0*/ 	.word	0xffffffff


	//   ....[10]....
        /*01f4*/ 	.word	0xffffffff


	//   ....[11]....
        /*01f8*/ 	.word	0xffffffff


	//   ....[12]....
        /*01fc*/ 	.word	0xffffffff


	//   ....[13]....
        /*0200*/ 	.word	0xffffffff


	//   ....[14]....
        /*0204*/ 	.word	0xffffffff


	//   ....[15]....
        /*0208*/ 	.word	0xffffffff


	//   ....[16]....
        /*020c*/ 	.word	0xffffffff


	//   ....[17]....
        /*0210*/ 	.word	0xffffffff


	//   ....[18]....
        /*0214*/ 	.word	0xffffffff


	//   ....[19]....
        /*0218*/ 	.word	0xffffffff


	//   ....[20]....
        /*021c*/ 	.word	0xffffffff


	//   ....[21]....
        /*0220*/ 	.word	0xffffffff


	//   ....[22]....
        /*0224*/ 	.word	0xffffffff


	//   ....[23]....
        /*0228*/ 	.word	0xffffffff


	//   ....[24]....
        /*022c*/ 	.word	0xffffffff


	//   ....[25]....
        /*0230*/ 	.word	0xffffffff


	//   ....[26]....
        /*0234*/ 	.word	0xffffffff


	//   ....[27]....
        /*0238*/ 	.word	0xffffffff


	//   ....[28]....
        /*023c*/ 	.word	0xffffffff


	//   ....[29]....
        /*0240*/ 	.word	0xffffffff


	//   ....[30]....
        /*0244*/ 	.word	0xffffffff


	//   ....[31]....
        /*0248*/ 	.word	0xffffffff


	//   ....[32]....
        /*024c*/ 	.word	0xffffffff


	//   ....[33]....
        /*0250*/ 	.word	0xffffffff


	//   ....[34]....
        /*0254*/ 	.word	0xffffffff


	//   ....[35]....
        /*0258*/ 	.word	0xffffffff


	//   ....[36]....
        /*025c*/ 	.word	0xffffffff


	//   ....[37]....
        /*0260*/ 	.word	0xffffffff


	//   ....[38]....
        /*0264*/ 	.word	0xffffffff


	//   ....[39]....
        /*0268*/ 	.word	0xffffffff


	//   ....[40]....
        /*026c*/ 	.word	0xffffffff


	//   ....[41]....
        /*0270*/ 	.word	0xffffffff


	//   ....[42]....
        /*0274*/ 	.word	0xffffffff


	//   ....[43]....
        /*0278*/ 	.word	0xffffffff


	//   ....[44]....
        /*027c*/ 	.word	0xffffffff


	//   ....[45]....
        /*0280*/ 	.word	0xffffffff


	//   ....[46]....
        /*0284*/ 	.word	0xffffffff


	//   ....[47]....
        /*0288*/ 	.word	0xffffffff


	//   ....[48]....
        /*028c*/ 	.word	0xffffffff


	//   ....[49]....
        /*0290*/ 	.word	0xffffffff


	//   ....[50]....
        /*0294*/ 	.word	0xffffffff


	//   ....[51]....
        /*0298*/ 	.word	0xffffffff


	//   ....[52]....
        /*029c*/ 	.word	0xffffffff


	//   ....[53]....
        /*02a0*/ 	.word	0xffffffff


	//   ....[54]....
        /*02a4*/ 	.word	0xffffffff


	//   ....[55]....
        /*02a8*/ 	.word	0xffffffff


	//   ....[56]....
        /*02ac*/ 	.word	0xffffffff


	//   ....[57]....
        /*02b0*/ 	.word	0xffffffff


	//   ....[58]....
        /*02b4*/ 	.word	0xffffffff


	//   ....[59]....
        /*02b8*/ 	.word	0xffffffff


	//   ....[60]....
        /*02bc*/ 	.word	0xffffffff


	//   ....[61]....
        /*02c0*/ 	.word	0xffffffff


	//   ....[62]....
        /*02c4*/ 	.word	0xffffffff


	//   ....[63]....
        /*02c8*/ 	.word	0xffffffff


	//   ....[64]....
        /*02cc*/ 	.word	0xffffffff


	//   ....[65]....
        /*02d0*/ 	.word	0xffffffff


	//   ....[66]....
        /*02d4*/ 	.word	0xffffffff


	//   ....[67]....
        /*02d8*/ 	.word	0xffffffff


	//   ....[68]....
        /*02dc*/ 	.word	0xffffffff


	//   ....[69]....
        /*02e0*/ 	.word	0xffffffff


	//   ....[70]....
        /*02e4*/ 	.word	0xffffffff


	//   ....[71]....
        /*02e8*/ 	.word	0xffffffff


	//   ....[72]....
        /*02ec*/ 	.word	0xffffffff


	//   ....[73]....
        /*02f0*/ 	.word	0xffffffff


	//   ....[74]....
        /*02f4*/ 	.word	0xffffffff


	//   ....[75]....
        /*02f8*/ 	.word	0xffffffff


	//   ....[76]....
        /*02fc*/ 	.word	0xffffffff


	//   ....[77]....
        /*0300*/ 	.word	0xffffffff


	//   ....[78]....
        /*0304*/ 	.word	0xffffffff


	//   ....[79]....
        /*0308*/ 	.word	0xffffffff


	//   ....[80]....
        /*030c*/ 	.word	0xffffffff


	//   ....[81]....
        /*0310*/ 	.word	0xffffffff


	//   ....[82]....
        /*0314*/ 	.word	0xffffffff


	//   ....[83]....
        /*0318*/ 	.word	0xffffffff


	//   ....[84]....
        /*031c*/ 	.word	0xffffffff


	//   ....[85]....
        /*0320*/ 	.word	0xffffffff


	//   ....[86]....
        /*0324*/ 	.word	0xffffffff


	//   ....[87]....
        /*0328*/ 	.word	0xffffffff


	//   ....[88]....
        /*032c*/ 	.word	0xffffffff


	//   ....[89]....
        /*0330*/ 	.word	0xffffffff


	//   ....[90]....
        /*0334*/ 	.word	0xffffffff


	//   ....[91]....
        /*0338*/ 	.word	0xffffffff


	//   ....[92]....
        /*033c*/ 	.word	0xffffffff


	//   ....[93]....
        /*0340*/ 	.word	0xffffffff


	//   ....[94]....
        /*0344*/ 	.word	0xffffffff


	//   ....[95]....
        /*0348*/ 	.word	0xffffffff


	//   ....[96]....
        /*034c*/ 	.word	0xffffffff


	//   ....[97]....
        /*0350*/ 	.word	0xffffffff


	//   ....[98]....
        /*0354*/ 	.word	0xffffffff


	//   ....[99]....
        /*0358*/ 	.word	0xffffffff


	//   ....[100]....
        /*035c*/ 	.word	0xffffffff


	//   ....[101]....
        /*0360*/ 	.word	0xffffffff


	//   ....[102]....
        /*0364*/ 	.word	0xffffffff


	//   ....[103]....
        /*0368*/ 	.word	0xffffffff


	//   ....[104]....
        /*036c*/ 	.word	0xffffffff


	//   ....[105]....
        /*0370*/ 	.word	0xffffffff


	//   ....[106]....
        /*0374*/ 	.word	0xffffffff


	//   ....[107]....
        /*0378*/ 	.word	0xffffffff


	//   ....[108]....
        /*037c*/ 	.word	0xffffffff


	//   ....[109]....
        /*0380*/ 	.word	0xffffffff


	//   ....[110]....
        /*0384*/ 	.word	0xffffffff


	//   ....[111]....
        /*0388*/ 	.word	0xffffffff


	//   ....[112]....
        /*038c*/ 	.word	0xffffffff


	//   ....[113]....
        /*0390*/ 	.word	0xffffffff


	//   ....[114]....
        /*0394*/ 	.word	0xffffffff


	//   ....[115]....
        /*0398*/ 	.word	0xffffffff


	//   ....[116]....
        /*039c*/ 	.word	0xffffffff


	//   ....[117]....
        /*03a0*/ 	.word	0xffffffff


	//   ....[118]....
        /*03a4*/ 	.word	0xffffffff


	//   ....[119]....
        /*03a8*/ 	.word	0xffffffff


	//   ....[120]....
        /*03ac*/ 	.word	0xffffffff


	//   ....[121]....
        /*03b0*/ 	.word	0xffffffff


	//   ....[122]....
        /*03b4*/ 	.word	0xffffffff


	//   ....[123]....
        /*03b8*/ 	.word	0xffffffff


	//   ....[124]....
        /*03bc*/ 	.word	0xffffffff


	//   ....[125]....
        /*03c0*/ 	.word	0xffffffff


	//   ....[126]....
        /*03c4*/ 	.word	0xffffffff


	//   ....[127]....
        /*03c8*/ 	.word	0xffffffff


	//   ....[128]....
        /*03cc*/ 	.word	0xffffffff


	//   ....[129]....
        /*03d0*/ 	.word	0xffffffff


	//   ....[130]....
        /*03d4*/ 	.word	0xffffffff


	//   ....[131]....
        /*03d8*/ 	.word	0xffffffff


	//   ....[132]....
        /*03dc*/ 	.word	0xffffffff


	//   ....[133]....
        /*03e0*/ 	.word	0xffffffff


	//   ....[134]....
        /*03e4*/ 	.word	0xffffffff


	//   ....[135]....
        /*03e8*/ 	.word	0xffffffff


	//   ....[136]....
        /*03ec*/ 	.word	0xffffffff


	//   ....[137]....
        /*03f0*/ 	.word	0xffffffff


	//   ....[138]....
        /*03f4*/ 	.word	0xffffffff


	//----- nvinfo : EIATTR_COOP_GROUP_INSTR_OFFSETS
	.align		4
.L_254:
        /*03f8*/ 	.byte	0x04, 0x28
        /*03fa*/ 	.short	(.L_256 - .L_255)


	//   ....[0]....
.L_255:
        /*03fc*/ 	.word	0x00000050


	//   ....[1]....
        /*0400*/ 	.word	0x000001e0


	//   ....[2]....
        /*0404*/ 	.word	0x00000210


	//   ....[3]....
        /*0408*/ 	.word	0x00000240


	//   ....[4]....
        /*040c*/ 	.word	0x00000270


	//   ....[5]....
        /*0410*/ 	.word	0x000002a0


	//   ....[6]....
        /*0414*/ 	.word	0x000002d0


	//   ....[7]....
        /*0418*/ 	.word	0x00000440


	//   ....[8]....
        /*041c*/ 	.word	0x00000480


	//   ....[9]....
        /*0420*/ 	.word	0x000004b0


	//   ....[10]....
        /*0424*/ 	.word	0x000004e0


	//   ....[11]....
        /*0428*/ 	.word	0x00000510


	//   ....[12]....
        /*042c*/ 	.word	0x00000540


	//   ....[13]....
        /*0430*/ 	.word	0x000005d0


	//   ....[14]....
        /*0434*/ 	.word	0x00000600


	//   ....[15]....
        /*0438*/ 	.word	0x00000610


	//   ....[16]....
        /*043c*/ 	.word	0x00000680


	//   ....[17]....
        /*0440*/ 	.word	0x00002420


	//   ....[18]....
        /*0444*/ 	.word	0x00002440


	//   ....[19]....
        /*0448*/ 	.word	0x00002580


	//   ....[20]....
        /*044c*/ 	.word	0x00002590


	//   ....[21]....
        /*0450*/ 	.word	0x000026d0


	//   ....[22]....
        /*0454*/ 	.word	0x000026f0


	//   ....[23]....
        /*0458*/ 	.word	0x00002830


	//   ....[24]....
        /*045c*/ 	.word	0x00002840


	//   ....[25]....
        /*0460*/ 	.word	0x00004270


	//   ....[26]....
        /*0464*/ 	.word	0x00004310


	//   ....[27]....
        /*0468*/ 	.word	0x00004330


	//   ....[28]....
        /*046c*/ 	.word	0x00004350


	//   ....[29]....
        /*0470*/ 	.word	0x00006790


	//   ....[30]....
        /*0474*/ 	.word	0x000067b0


	//   ....[31]....
        /*0478*/ 	.word	0x000067d0


	//   ....[32]....
        /*047c*/ 	.word	0x000067f0


	//   ....[33]....
        /*0480*/ 	.word	0x00008190


	//   ....[34]....
        /*0484*/ 	.word	0x000081a0


	//   ....[35]....
        /*0488*/ 	.word	0x000081d0


	//   ....[36]....
        /*048c*/ 	.word	0x000081e0


	//   ....[37]....
        /*0490*/ 	.word	0x00009620


	//   ....[38]....
        /*0494*/ 	.word	0x00009640


	//   ....[39]....
        /*0498*/ 	.word	0x00009650


	//   ....[40]....
        /*049c*/ 	.word	0x00009660


	//   ....[41]....
        /*04a0*/ 	.word	0x00009a20


	//   ....[42]....
        /*04a4*/ 	.word	0x00009a40


	//   ....[43]....
        /*04a8*/ 	.word	0x00009b70


	//   ....[44]....
        /*04ac*/ 	.word	0x00009b80


	//   ....[45]....
        /*04b0*/ 	.word	0x00009cc0


	//   ....[46]....
        /*04b4*/ 	.word	0x00009ce0


	//   ....[47]....
        /*04b8*/ 	.word	0x00009e20


	//   ....[48]....
        /*04bc*/ 	.word	0x00009e30


	//   ....[49]....
        /*04c0*/ 	.word	0x0000a160


	//   ....[50]....
        /*04c4*/ 	.word	0x0000a180


	//   ....[51]....
        /*04c8*/ 	.word	0x0000ab30


	//   ....[52]....
        /*04cc*/ 	.word	0x0000ab40


	//   ....[53]....
        /*04d0*/ 	.word	0x0000ba20


	//   ....[54]....
        /*04d4*/ 	.word	0x0000ba40


	//   ....[55]....
        /*04d8*/ 	.word	0x0000bb80


	//   ....[56]....
        /*04dc*/ 	.word	0x0000bb90


	//   ....[57]....
        /*04e0*/ 	.word	0x0000bcd0


	//   ....[58]....
        /*04e4*/ 	.word	0x0000bcf0


	//   ....[59]....
        /*04e8*/ 	.word	0x0000be30


	//   ....[60]....
        /*04ec*/ 	.word	0x0000be40


	//   ....[61]....
        /*04f0*/ 	.word	0x0000c020


	//   ....[62]....
        /*04f4*/ 	.word	0x0000c040


	//   ....[63]....
        /*04f8*/ 	.word	0x0000c160


	//   ....[64]....
        /*04fc*/ 	.word	0x0000c1a0


	//   ....[65]....
        /*0500*/ 	.word	0x0000c1d0


	//   ....[66]....
        /*0504*/ 	.word	0x0000c200


	//   ....[67]....
        /*0508*/ 	.word	0x0000c230


	//   ....[68]....
        /*050c*/ 	.word	0x0000c260


	//   ....[69]....
        /*0510*/ 	.word	0x0000c3b0


	//   ....[70]....
        /*0514*/ 	.word	0x0000c3f0


	//   ....[71]....
        /*0518*/ 	.word	0x0000c420


	//   ....[72]....
        /*051c*/ 	.word	0x0000c450


	//   ....[73]....
        /*0520*/ 	.word	0x0000c480


	//   ....[74]....
        /*0524*/ 	.word	0x0000c4b0


	//   ....[75]....
        /*0528*/ 	.word	0x0000c540


	//   ....[76]....
        /*052c*/ 	.word	0x0000c570


	//   ....[77]....
        /*0530*/ 	.word	0x0000c580


	//   ....[78]....
        /*0534*/ 	.word	0x0000c5e0


	//   ....[79]....
        /*0538*/ 	.word	0x0000cb20


	//   ....[80]....
        /*053c*/ 	.word	0x0000cb80


	//   ....[81]....
        /*0540*/ 	.word	0x0000cbd0


	//   ....[82]....
        /*0544*/ 	.word	0x0000cc20


	//   ....[83]....
        /*0548*/ 	.word	0x0000cc70


	//   ....[84]....
        /*054c*/ 	.word	0x0000cce0


	//   ....[85]....
        /*0550*/ 	.word	0x0000cd20


	//   ....[86]....
        /*0554*/ 	.word	0x0000cd90


	//   ....[87]....
        /*0558*/ 	.word	0x0000ce00


	//   ....[88]....
        /*055c*/ 	.word	0x0000ce60


	//   ....[89]....
        /*0560*/ 	.word	0x0000ced0


	//   ....[90]....
        /*0564*/ 	.word	0x0000cf40


	//   ....[91]....
        /*0568*/ 	.word	0x0000cfa0


	//   ....[92]....
        /*056c*/ 	.word	0x0000d000


	//   ....[93]....
        /*0570*/ 	.word	0x0000d060


	//   ....[94]....
        /*0574*/ 	.word	0x0000d0d0


	//   ....[95]....
        /*0578*/ 	.word	0x0000d130


	//   ....[96]....
        /*057c*/ 	.word	0x0000d190


	//   ....[97]....
        /*0580*/ 	.word	0x0000d200


	//   ....[98]....
        /*0584*/ 	.word	0x0000d250


	//   ....[99]....
        /*0588*/ 	.word	0x0000d2a0


	//   ....[100]....
        /*058c*/ 	.word	0x0000d2f0


	//   ....[101]....
        /*0590*/ 	.word	0x0000d360


	//   ....[102]....
        /*0594*/ 	.word	0x0000d3d0


	//   ....[103]....
        /*0598*/ 	.word	0x0000d430


	//   ....[104]....
        /*059c*/ 	.word	0x0000d490


	//   ....[105]....
        /*05a0*/ 	.word	0x0000d4f0


	//   ....[106]....
        /*05a4*/ 	.word	0x0000d560


	//   ....[107]....
        /*05a8*/ 	.word	0x0000d5c0


	//   ....[108]....
        /*05ac*/ 	.word	0x0000d620


	//   ....[109]....
        /*05b0*/ 	.word	0x0000d680


	//   ....[110]....
        /*05b4*/ 	.word	0x0000d6f0


	//   ....[111]....
        /*05b8*/ 	.word	0x0000d750


	//   ....[112]....
        /*05bc*/ 	.word	0x0000d7b0


	//   ....[113]....
        /*05c0*/ 	.word	0x0000d810


	//   ....[114]....
        /*05c4*/ 	.word	0x0000d880


	//   ....[115]....
        /*05c8*/ 	.word	0x0000d8e0


	//   ....[116]....
        /*05cc*/ 	.word	0x0000d940


	//   ....[117]....
        /*05d0*/ 	.word	0x0000d9a0


	//   ....[118]....
        /*05d4*/ 	.word	0x0000da10


	//   ....[119]....
        /*05d8*/ 	.word	0x0000da70


	//   ....[120]....
        /*05dc*/ 	.word	0x0000dad0


	//   ....[121]....
        /*05e0*/ 	.word	0x0000db30


	//   ....[122]....
        /*05e4*/ 	.word	0x0000dba0


	//   ....[123]....
        /*05e8*/ 	.word	0x0000dbf0


	//   ....[124]....
        /*05ec*/ 	.word	0x0000dc30


	//   ....[125]....
        /*05f0*/ 	.word	0x0000dc80


	//   ....[126]....
        /*05f4*/ 	.word	0x0000dcd0


	//   ....[127]....
        /*05f8*/ 	.word	0x0000dd20


	//   ....[128]....
        /*05fc*/ 	.word	0x0000dd90


	//   ....[129]....
        /*0600*/ 	.word	0x0000ddd0


	//   ....[130]....
        /*0604*/ 	.word	0x0000de20


	//   ....[131]....
        /*0608*/ 	.word	0x0000de70


	//   ....[132]....
        /*060c*/ 	.word	0x0000dec0


	//   ....[133]....
        /*0610*/ 	.word	0x0000df10


	//   ....[134]....
        /*0614*/ 	.word	0x0000df80


	//   ....[135]....
        /*0618*/ 	.word	0x0000dfc0


	//   ....[136]....
        /*061c*/ 	.word	0x0000e030


	//   ....[137]....
        /*0620*/ 	.word	0x0000e090


	//   ....[138]....
        /*0624*/ 	.word	0x0000e0f0


	//----- nvinfo : EIATTR_EXIT_INSTR_OFFSETS
	.align		4
.L_256:
        /*0628*/ 	.byte	0x04, 0x1c
        /*062a*/ 	.short	(.L_258 - .L_257)


	//   ....[0]....
.L_257:
        /*062c*/ 	.word	0x00000b40


	//   ....[1]....
        /*0630*/ 	.word	0x0000cae0


	//----- nvinfo : EIATTR_MAX_THREADS
	.align		4
.L_258:
        /*0634*/ 	.byte	0x04, 0x05
        /*0636*/ 	.short	(.L_260 - .L_259)
.L_259:
        /*0638*/ 	.word	0x00000100
        /*063c*/ 	.word	0x00000001
        /*0640*/ 	.word	0x00000001


	//----- nvinfo : EIATTR_CRS_STACK_SIZE
	.align		4
.L_260:
        /*0644*/ 	.byte	0x04, 0x1e
        /*0646*/ 	.short	(.L_262 - .L_261)
.L_261:
        /*0648*/ 	.word	0x00000000
.L_262:


//--------------------- .nv.info._ZN7cutlass13device_kernelIN5flash19enable_sm80_to_sm89INS1_16FlashAttnFwdSm80INS1_25CollectiveMainloopFwdSm80ILi8ELi1ELb0EN4cute5tupleIJNS5_1CILi128EEENS7_ILi64EEENS7_ILi192EEEEEELi192ENS_10bfloat16_tEfNS_4arch4Sm80ELb0ELb0ELb1ELb1ELb0ELb1ELb1ELb1EEENS1_21CollectiveEpilogueFwdINS6_IJS8_SA_S9_EEENS6_IJNS7_ILi1EEESI_SI_EEESC_SE_Li256ELb1ELb1ELb1ELb0EEENS1_36VarlenDynamicPersistentTileSchedulerILi128ELi64ELi256ELi256ELb1ELb1ELb0ELb0ELb1ELb1EEEEEEEEEvNT_6ParamsE --------------------------
	.section	.nv.info._ZN7cutlass13device_kernelIN5flash19enable_sm80_to_sm89INS1_16FlashAttnFwdSm80INS1_25CollectiveMainloopFwdSm80ILi8ELi1ELb0EN4cute5tupleIJNS5_1CILi128EEENS7_ILi64EEENS7_ILi192EEEEEELi192ENS_10bfloat16_tEfNS_4arch4Sm80ELb0ELb0ELb1ELb1ELb0ELb1ELb1ELb1EEENS1_21CollectiveEpilogueFwdINS6_IJS8_SA_S9_EEENS6_IJNS7_ILi1EEESI_SI_EEESC_SE_Li256ELb1ELb1ELb1ELb0EEENS1_36VarlenDynamicPersistentTileSchedulerILi128ELi64ELi256ELi256ELb1ELb1ELb0ELb0ELb1ELb1EEEEEEEEEvNT_6ParamsE,"",@"SHT_CUDA_INFO"
	.sectionflags	@""
	.align	4


	//----- nvinfo : EIATTR_CUDA_API_VERSION
	.align		4
        /*0000*/ 	.byte	0x04, 0x37
        /*0002*/ 	.short	(.L_264 - .L_263)
.L_263:
        /*0004*/ 	.word	0x00000082


	//----- nvinfo : EIATTR_SW2861232_WAR
	.align		4
.L_264:
        /*0008*/ 	.byte	0x01, 0x35
	.zero		2


	//----- nvinfo : EIATTR_PARAM_CBANK
	.align		4
        /*000c*/ 	.byte	0x04, 0x0a
        /*000e*/ 	.short	(.L_266 - .L_265)
	.align		4
.L_265:
        /*0010*/ 	.word	index@(.nv.constant0._ZN7cutlass13device_kernelIN5flash19enable_sm80_to_sm89INS1_16FlashAttnFwdSm80INS1_25CollectiveMainloopFwdSm80ILi8ELi1ELb0EN4cute5tupleIJNS5_1CILi128EEENS7_ILi64EEENS7_ILi192EEEEEELi192ENS_10bfloat16_tEfNS_4arch4Sm80ELb0ELb0ELb1ELb1ELb0ELb1ELb1ELb1EEENS1_21CollectiveEpilogueFwdINS6_IJS8_SA_S9_EEENS6_IJNS7_ILi1EEESI_SI_EEESC_SE_Li256ELb1ELb1ELb1ELb0EEENS1_36VarlenDynamicPersistentTileSchedulerILi128ELi64ELi256ELi256ELb1ELb1ELb0ELb0ELb1ELb1EEEEEEEEEvNT_6ParamsE)
        /*0014*/ 	.short	0x0160
        /*0016*/ 	.short	0x0438


	//----- nvinfo : EIATTR_CBANK_PARAM_SIZE
	.align		4
.L_266:
        /*0018*/ 	.byte	0x03, 0x19
        /*001a*/ 	.short	0x0438


	//----- nvinfo : EIATTR_KPARAM_INFO
	.align		4
        /*001c*/ 	.byte	0x04, 0x17
        /*001e*/ 	.short	(.L_268 - .L_267)
.L_267:
        /*0020*/ 	.word	0x00000000
        /*0024*/ 	.short	0x0000
        /*0026*/ 	.short	0x0000
        /*0028*/ 	.byte	0x00, 0xf0, 0xe1, 0x10


	//----- nvinfo : EIATTR_MAXREG_COUNT
	.align		4
.L_268:
        /*002c*/ 	.byte	0x03, 0x1b
        /*002e*/ 	.short	0x00ff


	//----- nvinfo : EIATTR_NUM_BARRIERS
	.align		4
        /*0030*/ 	.byte	0x02, 0x4c
        /*0032*/ 	.byte	0x06
	.zero		1


	//----- nvinfo : EIATTR_ANNOTATIONS
	.align		4
        /*0034*/ 	.byte	0x04, 0x55
        /*0036*/ 	.short	(.L_270 - .L_269)


	//   ....[0]....
.L_269:
        /* <DEDUP_REMOVED lines=30> */
        /*020c*/ 	.byte	0x90, 0x70, 0x01, 0x00


	//----- nvinfo : EIATTR_MERCURY_ISA_VERSION
	.align		4
.L_270:
        /*0210*/ 	.byte	0x03, 0x5f
        /*0212*/ 	.short	0x0000


	//----- nvinfo : EIATTR_INT_WARP_WIDE_INSTR_OFFSETS
	.align		4
        /*0214*/ 	.byte	0x04, 0x31
        /*0216*/ 	.short	(.L_272 - .L_271)


	//   ....[0]....
.L_271:
        /*0218*/ 	.word	0x00013a80


	//   ....[1]....
        /*021c*/ 	.word	0x00013b00


	//----- nvinfo : EIATTR_COOP_GROUP_MASK_REGIDS
	.align		4
.L_272:
        /*0220*/ 	.byte	0x04, 0x29
        /*0222*/ 	.short	(.L_274 - .L_273)


	//   ....[0]....
.L_273:
        /*0224*/ 	.word	0xffffffff


	//   ....[1]....
        /*0228*/ 	.word	0xffffffff


	//   ....[2]....
        /*022c*/ 	.word	0xffffffff


	//   ....[3]....
        /*0230*/ 	.word	0xffffffff


	//   ....[4]....
        /*0234*/ 	.word	0xffffffff


	//   ....[5]....
        /*0238*/ 	.word	0xffffffff


	//   ....[6]....
        /*023c*/ 	.word	0xffffffff


	//   ....[7]....
        /*0240*/ 	.word	0xffffffff


	//   ....[8]....
        /*0244*/ 	.word	0xffffffff


	//   ....[9]....
        /*0248*/ 	.word	0xffffffff


	//   ....[10]....
        /*024c*/ 	.word	0xffffffff


	//   ....[11]....
        /*0250*/ 	.word	0xffffffff


	//   ....[12]....
        /*0254*/ 	.word	0xffffffff


	//   ....[13]....
        /*0258*/ 	.word	0xffffffff


	//   ....[14]....
        /*025c*/ 	.word	0xffffffff


	//   ....[15]....
        /*0260*/ 	.word	0xffffffff


	//   ....[16]....
        /*0264*/ 	.word	0xffffffff


	//   ....[17]....
        /*0268*/ 	.word	0xffffffff


	//   ....[18]....
        /*026c*/ 	.word	0xffffffff


	//   ....[19]....
        /*0270*/ 	.word	0xffffffff


	//   ....[20]....
        /*0274*/ 	.word	0xffffffff


	//   ....[21]....
        /*0278*/ 	.word	0xffffffff


	//   ....[22]....
        /*027c*/ 	.word	0xffffffff


	//   ....[23]....
        /*0280*/ 	.word	0xffffffff


	//   ....[24]....
        /*0284*/ 	.word	0xffffffff


	//   ....[25]....
        /*0288*/ 	.word	0xffffffff


	//   ....[26]....
        /*028c*/ 	.word	0xffffffff


	//   ....[27]....
        /*0290*/ 	.word	0xffffffff


	//   ....[28]....
        /*0294*/ 	.word	0xffffffff


	//   ....[29]....
        /*0298*/ 	.word	0xffffffff


	//   ....[30]....
        /*029c*/ 	.word	0xffffffff


	//   ....[31]....
        /*02a0*/ 	.word	0xffffffff


	//   ....[32]....
        /*02a4*/ 	.word	0xffffffff


	//   ....[33]....
        /*02a8*/ 	.word	0xffffffff


	//   ....[34]....
        /*02ac*/ 	.word	0xffffffff


	//   ....[35]....
        /*02b0*/ 	.word	0xffffffff


	//   ....[36]....
        /*02b4*/ 	.word	0xffffffff


	//   ....[37]....
        /*02b8*/ 	.word	0xffffffff


	//   ....[38]....
        /*02bc*/ 	.word	0xffffffff


	//   ....[39]....
        /*02c0*/ 	.word	0xffffffff


	//   ....[40]....
        /*02c4*/ 	.word	0xffffffff


	//   ....[41]....
        /*02c8*/ 	.word	0xffffffff


	//   ....[42]....
        /*02cc*/ 	.word	0xffffffff


	//   ....[43]....
        /*02d0*/ 	.word	0xffffffff


	//   ....[44]....
        /*02d4*/ 	.word	0xffffffff


	//   ....[45]....
        /*02d8*/ 	.word	0xffffffff


	//   ....[46]....
        /*02dc*/ 	.word	0xffffffff


	//   ....[47]....
        /*02e0*/ 	.word	0xffffffff


	//   ....[48]....
        /*02e4*/ 	.word	0xffffffff


	//   ....[49]....
        /*02e8*/ 	.word	0xffffffff


	//   ....[50]....
        /*02ec*/ 	.word	0xffffffff


	//   ....[51]....
        /*02f0*/ 	.word	0xffffffff


	//   ....[52]....
        /*02f4*/ 	.word	0xffffffff


	//   ....[53]....
        /*02f8*/ 	.word	0xffffffff


	//   ....[54]....
        /*02fc*/ 	.word	0xffffffff


	//   ....[55]....
        /*0300*/ 	.word	0xffffffff


	//   ....[56]....
        /*0304*/ 	.word	0xffffffff


	//   ....[57]....
        /*0308*/ 	.word	0xffffffff


	//   ....[58]....
        /*030c*/ 	.word	0xffffffff


	//   ....[59]....
        /*0310*/ 	.word	0xffffffff


	//   ....[60]....
        /*0314*/ 	.word	0xffffffff


	//   ....[61]....
        /*0318*/ 	.word	0xffffffff


	//   ....[62]....
        /*031c*/ 	.word	0xffffffff


	//   ....[63]....
        /*0320*/ 	.word	0xffffffff


	//   ....[64]....
        /*0324*/ 	.word	0xffffffff


	//   ....[65]....
        /*0328*/ 	.word	0xffffffff


	//   ....[66]....
        /*032c*/ 	.word	0xffffffff


	//   ....[67]....
        /*0330*/ 	.word	0xffffffff


	//   ....[68]....
        /*0334*/ 	.word	0xffffffff


	//   ....[69]....
        /*0338*/ 	.word	0xffffffff


	//   ....[70]....
        /*033c*/ 	.word	0xffffffff


	//   ....[71]....
        /*0340*/ 	.word	0xffffffff


	//   ....[72]....
        /*0344*/ 	.word	0xffffffff


	//   ....[73]....
        /*0348*/ 	.word	0xffffffff


	//   ....[74]....
        /*034c*/ 	.word	0xffffffff


	//   ....[75]....
        /*0350*/ 	.word	0xffffffff


	//   ....[76]....
        /*0354*/ 	.word	0xffffffff


	//   ....[77]....
        /*0358*/ 	.word	0xffffffff


	//   ....[78]....
        /*035c*/ 	.word	0xffffffff


	//   ....[79]....
        /*0360*/ 	.word	0xffffffff


	//   ....[80]....
        /*0364*/ 	.word	0xffffffff


	//   ....[81]....
        /*0368*/ 	.word	0xffffffff


	//   ....[82]....
        /*036c*/ 	.word	0xffffffff


	//   ....[83]....
        /*0370*/ 	.word	0xffffffff


	//   ....[84]....
        /*0374*/ 	.word	0xffffffff


	//   ....[85]....
        /*0378*/ 	.word	0xffffffff


	//   ....[86]....
        /*037c*/ 	.word	0xffffffff


	//   ....[87]....
        /*0380*/ 	.word	0xffffffff


	//   ....[88]....
        /*0384*/ 	.word	0xffffffff


	//   ....[89]....
        /*0388*/ 	.word	0xffffffff


	//   ....[90]....
        /*038c*/ 	.word	0xffffffff


	//   ....[91]....
        /*0390*/ 	.word	0xffffffff


	//   ....[92]....
        /*0394*/ 	.word	0xffffffff


	//   ....[93]....
        /*0398*/ 	.word	0xffffffff


	//   ....[94]....
        /*039c*/ 	.word	0xffffffff


	//   ....[95]....
        /*03a0*/ 	.word	0xffffffff


	//   ....[96]....
        /*03a4*/ 	.word	0xffffffff


	//   ....[97]....
        /*03a8*/ 	.word	0xffffffff


	//   ....[98]....
        /*03ac*/ 	.word	0xffffffff


	//   ....[99]....
        /*03b0*/ 	.word	0xffffffff


	//   ....[100]....
        /*03b4*/ 	.word	0xffffffff


	//   ....[101]....
        /*03b8*/ 	.word	0xffffffff


	//   ....[102]....
        /*03bc*/ 	.word	0xffffffff


	//   ....[103]....
        /*03c0*/ 	.word	0xffffffff


	//   ....[104]....
        /*03c4*/ 	.word	0xffffffff


	//   ....[105]....
        /*03c8*/ 	.word	0xffffffff


	//   ....[106]....
        /*03cc*/ 	.word	0xffffffff


	//   ....[107]....
        /*03d0*/ 	.word	0xffffffff


	//   ....[108]....
        /*03d4*/ 	.word	0xffffffff


	//   ....[109]....
        /*03d8*/ 	.word	0xffffffff


	//   ....[110]....
        /*03dc*/ 	.word	0xffffffff


	//   ....[111]....
        /*03e0*/ 	.word	0xffffffff


	//   ....[112]....
        /*03e4*/ 	.word	0xffffffff


	//   ....[113]....
        /*03e8*/ 	.word	0xffffffff


	//   ....[114]....
        /*03ec*/ 	.word	0xffffffff


	//   ....[115]....
        /*03f0*/ 	.word	0xffffffff


	//   ....[116]....
        /*03f4*/ 	.word	0xffffffff


	//   ....[117]....
        /*03f8*/ 	.word	0xffffffff


	//   ....[118]....
        /*03fc*/ 	.word	0xffffffff


	//   ....[119]....
        /*0400*/ 	.word	0xffffffff


	//   ....[120]....
        /*0404*/ 	.word	0xffffffff


	//   ....[121]....
        /*0408*/ 	.word	0xffffffff


	//   ....[122]....
        /*040c*/ 	.word	0xffffffff


	//   ....[123]....
        /*0410*/ 	.word	0xffffffff


	//   ....[124]....
        /*0414*/ 	.word	0xffffffff


	//   ....[125]....
        /*0418*/ 	.word	0xffffffff


	//   ....[126]....
        /*041c*/ 	.word	0xffffffff


	//   ....[127]....
        /*0420*/ 	.word	0xffffffff


	//   ....[128]....
        /*0424*/ 	.word	0xffffffff


	//   ....[129]....
        /*0428*/ 	.word	0xffffffff


	//   ....[130]....
        /*042c*/ 	.word	0xffffffff


	//   ....[131]....
        /*0430*/ 	.word	0xffffffff


	//   ....[132]....
        /*0434*/ 	.word	0xffffffff


	//   ....[133]....
        /*0438*/ 	.word	0xffffffff


	//   ....[134]....
        /*043c*/ 	.word	0xffffffff


	//   ....[135]....
        /*0440*/ 	.word	0xffffffff


	//   ....[136]....
        /*0444*/ 	.word	0xffffffff


	//   ....[137]....
        /*0448*/ 	.word	0xffffffff


	//   ....[138]....
        /*044c*/ 	.word	0xffffffff


	//   ....[139]....
        /*0450*/ 	.word	0xffffffff


	//   ....[140]....
        /*0454*/ 	.word	0xffffffff


	//   ....[141]....
        /*0458*/ 	.word	0xffffffff


	//   ....[142]....
        /*045c*/ 	.word	0xffffffff


	//   ....[143]....
        /*0460*/ 	.word	0xffffffff


	//   ....[144]....
        /*0464*/ 	.word	0xffffffff


	//   ....[145]....
        /*0468*/ 	.word	0xffffffff


	//   ....[146]....
        /*046c*/ 	.word	0xffffffff


	//----- nvinfo : EIATTR_COOP_GROUP_INSTR_OFFSETS
	.align		4
.L_274:
        /*0470*/ 	.byte	0x04, 0x28
        /*0472*/ 	.short	(.L_276 - .L_275)


	//   ....[0]....
.L_275:
        /*0474*/ 	.word	0x00000050


	//   ....[1]....
        /*0478*/ 	.word	0x000001f0


	//   ....[2]....
        /*047c*/ 	.word	0x00000220


	//   ....[3]....
        /*0480*/ 	.word	0x00000250


	//   ....[4]....
        /*0484*/ 	.word	0x00000280


	//   ....[5]....
        /*0488*/ 	.word	0x000002b0


	//   ....[6]....
        /*048c*/ 	.word	0x000002e0


	//   ....[7]....
        /*0490*/ 	.word	0x00000450


	//   ....[8]....
        /*0494*/ 	.word	0x00000490


	//   ....[9]....
        /*0498*/ 	.word	0x000004c0


	//   ....[10]....
        /*049c*/ 	.word	0x000004f0


	//   ....[11]....
        /*04a0*/ 	.word	0x00000520


	//   ....[12]....
        /*04a4*/ 	.word	0x00000550


	//   ....[13]....
        /*04a8*/ 	.word	0x000005e0


	//   ....[14]....
        /*04ac*/ 	.word	0x00000610


	//   ....[15]....
        /*04b0*/ 	.word	0x00000630


	//   ....[16]....
        /*04b4*/ 	.word	0x00000690


	//   ....[17]....
        /*04b8*/ 	.word	0x00007a20


	//   ....[18]....
        /*04bc*/ 	.word	0x00007a40


	//   ....[19]....
        /*04c0*/ 	.word	0x00007b90


	//   ....[20]....
        /*04c4*/ 	.word	0x00007ba0


	//   ....[21]....
        /*04c8*/ 	.word	0x00007cd0


	//   ....[22]....
        /*04cc*/ 	.word	0x00007cf0


	//   ....[23]....
        /*04d0*/ 	.word	0x00007e20


	//   ....[24]....
        /*04d4*/ 	.word	0x00007e30


	//   ....[25]....
        /*04d8*/ 	.word	0x00008310


	//   ....[26]....
        /*04dc*/ 	.word	0x00008350


	//   ....[27]....
        /*04e0*/ 	.word	0x00008390


	//   ....[28]....
        /*04e4*/ 	.word	0x000083d0


	//   ....[29]....
        /*04e8*/ 	.word	0x0000ad00


	//   ....[30]....
        /*04ec*/ 	.word	0x0000ad40


	//   ....[31]....
        /*04f0*/ 	.word	0x0000ad80


	//   ....[32]....
        /*04f4*/ 	.word	0x0000adc0


	//   ....[33]....
        /*04f8*/ 	.word	0x0000f1c0


	//   ....[34]....
        /*04fc*/ 	.word	0x0000f250


	//   ....[35]....
        /*0500*/ 	.word	0x0000f270


	//   ....[36]....
        /*0504*/ 	.word	0x0000f290


	//   ....[37]....
        /*0508*/ 	.word	0x00011850


	//   ....[38]....
        /*050c*/ 	.word	0x00011870


	//   ....[39]....
        /*0510*/ 	.word	0x00011890


	//   ....[40]....
        /*0514*/ 	.word	0x000118b0


	//   ....[41]....
        /*0518*/ 	.word	0x00013270


	//   ....[42]....
        /*051c*/ 	.word	0x00013280


	//   ....[43]....
        /*0520*/ 	.word	0x000132b0


	//   ....[44]....
        /*0524*/ 	.word	0x000132c0


	//   ....[45]....
        /*0528*/ 	.word	0x00014810


	//   ....[46]....
        /*052c*/ 	.word	0x00014820


	//   ....[47]....
        /*0530*/ 	.word	0x00014840


	//   ....[48]....
        /*0534*/ 	.word	0x00014860


	//   ....[49]....
        /*0538*/ 	.word	0x00014c30


	//   ....[50]....
        /*053c*/ 	.word	0x00014c50


	//   ....[51]....
        /*0540*/ 	.word	0x00014da0


	//   ....[52]....
        /*0544*/ 	.word	0x00014db0


	//   ....[53]....
        /*0548*/ 	.word	0x00014ee0


	//   ....[54]....
        /*054c*/ 	.word	0x00014f00


	//   ....[55]....
        /*0550*/ 	.word	0x00015030


	//   ....[56]....
        /*0554*/ 	.word	0x00015040


	//   ....[57]....
        /*0558*/ 	.word	0x00015370


	//   ....[58]....
        /*055c*/ 	.word	0x00015390


	//   ....[59]....
        /*0560*/ 	.word	0x00015d70


	//   ....[60]....
        /*0564*/ 	.word	0x00015d80


	//   ....[61]....
        /*0568*/ 	.word	0x00016b60


	//   ....[62]....
        /*056c*/ 	.word	0x00016b80


	//   ....[63]....
        /*0570*/ 	.word	0x00016ce0


	//   ....[64]....
        /*0574*/ 	.word	0x00016cf0


	//   ....[65]....
        /*0578*/ 	.word	0x00016e20


	//   ....[66]....
        /*057c*/ 	.word	0x00016e40


	//   ....[67]....
        /*0580*/ 	.word	0x00016f70


	//   ....[68]....
        /*0584*/ 	.word	0x00016f80


	//   ....[69]....
        /*0588*/ 	.word	0x00017150


	//   ....[70]....
        /*058c*/ 	.word	0x00017170


	//   ....[71]....
        /*0590*/ 	.word	0x00017290


	//   ....[72]....
        /*0594*/ 	.word	0x000172d0


	//   ....[73]....
        /*0598*/ 	.word	0x00017300


	//   ....[74]....
        /*059c*/ 	.word	0x00017330


	//   ....[75]....
        /*05a0*/ 	.word	0x00017360


	//   ....[76]....
        /*05a4*/ 	.word	0x00017390


	//   ....[77]....
        /*05a8*/ 	.word	0x000174e0


	//   ....[78]....
        /*05ac*/ 	.word	0x00017520


	//   ....[79]....
        /*05b0*/ 	.word	0x00017550


	//   ....[80]....
        /*05b4*/ 	.word	0x00017580


	//   ....[81]....
        /*05b8*/ 	.word	0x000175b0


	//   ....[82]....
        /*05bc*/ 	.word	0x000175e0


	//   ....[83]....
        /*05c0*/ 	.word	0x00017670


	//   ....[84]....
        /*05c4*/ 	.word	0x000176a0


	//   ....[85]....
        /*05c8*/ 	.word	0x000176b0


	//   ....[86]....
        /*05cc*/ 	.word	0x00017710


	//   ....[87]....
        /*05d0*/ 	.word	0x00017c40


	//   ....[88]....
        /*05d4*/ 	.word	0x00017ca0


	//   ....[89]....
        /*05d8*/ 	.word	0x00017d00


	//   ....[90]....
        /*05dc*/ 	.word	0x00017d60


	//   ....[91]....
        /*05e0*/ 	.word	0x00017dc0


	//   ....[92]....
        /*05e4*/ 	.word	0x00017e30


	//   ....[93]....
        /*05e8*/ 	.word	0x00017e70


	//   ....[94]....
        /*05ec*/ 	.word	0x00017ee0


	//   ....[95]....
        /*05f0*/ 	.word	0x00017f50


	//   ....[96]....
        /*05f4*/ 	.word	0x00017fb0


	//   ....[97]....
        /*05f8*/ 	.word	0x00018020


	//   ....[98]....
        /*05fc*/ 	.word	0x00018090


	//   ....[99]....
        /*0600*/ 	.word	0x000180f0


	//   ....[100]....
        /*0604*/ 	.word	0x00018150


	//   ....[101]....
        /*0608*/ 	.word	0x000181b0


	//   ....[102]....
        /*060c*/ 	.word	0x00018220


	//   ....[103]....
        /*0610*/ 	.word	0x00018280


	//   ....[104]....
        /*0614*/ 	.word	0x000182e0


	//   ....[105]....
        /*0618*/ 	.word	0x00018350


	//   ....[106]....
        /*061c*/ 	.word	0x000183a0


	//   ....[107]....
        /*0620*/ 	.word	0x000183f0


	//   ....[108]....
        /*0624*/ 	.word	0x00018440


	//   ....[109]....
        /*0628*/ 	.word	0x000184b0


	//   ....[110]....
        /*062c*/ 	.word	0x00018520


	//   ....[111]....
        /*0630*/ 	.word	0x00018580


	//   ....[112]....
        /*0634*/ 	.word	0x000185e0


	//   ....[113]....
        /*0638*/ 	.word	0x00018640


	//   ....[114]....
        /*063c*/ 	.word	0x000186b0


	//   ....[115]....
        /*0640*/ 	.word	0x00018710


	//   ....[116]....
        /*0644*/ 	.word	0x00018770


	//   ....[117]....
        /*0648*/ 	.word	0x000187d0


	//   ....[118]....
        /*064c*/ 	.word	0x00018840


	//   ....[119]....
        /*0650*/ 	.word	0x000188a0


	//   ....[120]....
        /*0654*/ 	.word	0x00018900


	//   ....[121]....
        /*0658*/ 	.word	0x00018960


	//   ....[122]....
        /*065c*/ 	.word	0x000189d0


	//   ....[123]....
        /*0660*/ 	.word	0x00018a30


	//   ....[124]....
        /*0664*/ 	.word	0x00018a90


	//   ....[125]....
        /*0668*/ 	.word	0x00018af0


	//   ....[126]....
        /*066c*/ 	.word	0x00018b60


	//   ....[127]....
        /*0670*/ 	.word	0x00018bc0


	//   ....[128]....
        /*0674*/ 	.word	0x00018c20


	//   ....[129]....
        /*0678*/ 	.word	0x00018c80


	//   ....[130]....
        /*067c*/ 	.word	0x00018cf0


	//   ....[131]....
        /*0680*/ 	.word	0x00018d50


	//   ....[132]....
        /*0684*/ 	.word	0x00018da0


	//   ....[133]....
        /*0688*/ 	.word	0x00018e00


	//   ....[134]....
        /*068c*/ 	.word	0x00018e60


	//   ....[135]....
        /*0690*/ 	.word	0x00018ec0


	//   ....[136]....
        /*0694*/ 	.word	0x00018f30


	//   ....[137]....
        /*0698*/ 	.word	0x00018f70


	//   ....[138]....
        /*069c*/ 	.word	0x00018fc0


	//   ....[139]....
        /*06a0*/ 	.word	0x00019010


	//   ....[140]....
        /*06a4*/ 	.word	0x00019070


	//   ....[141]....
        /*06a8*/ 	.word	0x000190d0


	//   ....[142]....
        /*06ac*/ 	.word	0x00019140


	//   ....[143]....
        /*06b0*/ 	.word	0x00019180


	//   ....[144]....
        /*06b4*/ 	.word	0x000191f0


	//   ....[145]....
        /*06b8*/ 	.word	0x00019250


	//   ....[146]....
        /*06bc*/ 	.word	0x000192b0


	//----- nvinfo : EIATTR_EXIT_INSTR_OFFSETS
	.align		4
.L_276:
        /*06c0*/ 	.byte	0x04, 0x1c
        /*06c2*/ 	.short	(.L_278 - .L_277)


	//   ....[0]....
.L_277:
        /*06c4*/ 	.word	0x00000b50


	//   ....[1]....
        /*06c8*/ 	.word	0x00017c00


	//----- nvinfo : EIATTR_MAX_THREADS
	.align		4
.L_278:
        /*06cc*/ 	.byte	0x04, 0x05
        /*06ce*/ 	.short	(.L_280 - .L_279)
.L_279:
        /*06d0*/ 	.word	0x00000100
        /*06d4*/ 	.word	0x00000001
        /*06d8*/ 	.word	0x00000001


	//----- nvinfo : EIATTR_CRS_STACK_SIZE
	.align		4
.L_280:
        /*06dc*/ 	.byte	0x04, 0x1e
        /*06de*/ 	.short	(.L_282 - .L_281)
.L_281:
        /*06e0*/ 	.word	0x00000000
.L_282:


//--------------------- .nv.info._ZN7cutlass13device_kernelIN5flash19enable_sm80_to_sm89INS1_16FlashAttnFwdSm80INS1_25CollectiveMainloopFwdSm80ILi8ELi1ELb0EN4cute5tupleIJNS5_1CILi128EEENS7_ILi64EEENS7_ILi192EEEEEELi192ENS_10bfloat16_tEfNS_4arch4Sm80ELb0ELb1ELb1ELb0ELb0ELb0ELb1ELb1EEENS1_21CollectiveEpilogueFwdINS6_IJS8_SA_S9_EEENS6_IJNS7_ILi1EEESI_SI_EEESC_SE_Li256ELb0ELb1ELb1ELb0EEENS1_19SingleTileSchedulerILb0ELb1ELb1ELi128EEEEEEEEEvNT_6ParamsE --------------------------
	.section	.nv.info._ZN7cutlass13device_kernelIN5flash19enable_sm80_to_sm89INS1_16FlashAttnFwdSm80INS1_25CollectiveMainloopFwdSm80ILi8ELi1ELb0EN4cute5tupleIJNS5_1CILi128EEENS7_ILi64EEENS7_ILi192EEEEEELi192ENS_10bfloat16_tEfNS_4arch4Sm80ELb0ELb1ELb1ELb0ELb0ELb0ELb1ELb1EEENS1_21CollectiveEpilogueFwdINS6_IJS8_SA_S9_EEENS6_IJNS7_ILi1EEESI_SI_EEESC_SE_Li256ELb0ELb1ELb1ELb0EEENS1_19SingleTileSchedulerILb0ELb1ELb1ELi128EEEEEEEEEvNT_6ParamsE,"",@"SHT_CUDA_INFO"
	.sectionflags	@""
	.align	4


	//----- nvinfo : EIATTR_CUDA_API_VERSION
	.align		4
        /*0000*/ 	.byte	0x04, 0x37
        /*0002*/ 	.short	(.L_284 - .L_283)
.L_283:
        /*0004*/ 	.word	0x00000082


	//----- nvinfo : EIATTR_SW2861232_WAR
	.align		4
.L_284:
        /*0008*/ 	.byte	0x01, 0x35
	.zero		2


	//----- nvinfo : EIATTR_PARAM_CBANK
	.align		4
        /*000c*/ 	.byte	0x04, 0x0a
        /*000e*/ 	.short	(.L_286 - .L_285)
	.align		4
.L_285:
        /*0010*/ 	.word	index@(.nv.constant0._ZN7cutlass13device_kernelIN5flash19enable_sm80_to_sm89INS1_16FlashAttnFwdSm80INS1_25CollectiveMainloopFwdSm80ILi8ELi1ELb0EN4cute5tupleIJNS5_1CILi128EEENS7_ILi64EEENS7_ILi192EEEEEELi192ENS_10bfloat16_tEfNS_4arch4Sm80ELb0ELb1ELb1ELb0ELb0ELb0ELb1ELb1EEENS1_21CollectiveEpilogueFwdINS6_IJS8_SA_S9_EEENS6_IJNS7_ILi1EEESI_SI_EEESC_SE_Li256ELb0ELb1ELb1ELb0EEENS1_19SingleTileSchedulerILb0ELb1ELb1ELi128EEEEEEEEEvNT_6ParamsE)
        /*0014*/ 	.short	0x0160
        /*0016*/ 	.short	0x0418


	//----- nvinfo : EIATTR_CBANK_PARAM_SIZE
	.align		4
.L_286:
        /*0018*/ 	.byte	0x03, 0x19
        /*001a*/ 	.short	0x0418


	//----- nvinfo : EIATTR_KPARAM_INFO
	.align		4
        /*001c*/ 	.byte	0x04, 0x17
        /*001e*/ 	.short	(.L_288 - .L_287)
.L_287:
        /*0020*/ 	.word	0x00000000
        /*0024*/ 	.short	0x0000
        /*0026*/ 	.short	0x0000
        /*0028*/ 	.byte	0x00, 0xf0, 0x61, 0x10


	//----- nvinfo : EIATTR_MAXREG_COUNT
	.align		4
.L_288:
        /*002c*/ 	.byte	0x03, 0x1b
        /*002e*/ 	.short	0x00ff


	//----- nvinfo : EIATTR_NUM_BARRIERS
	.align		4
        /*0030*/ 	.byte	0x02, 0x4c
        /*0032*/ 	.byte	0x02
	.zero		1


	//----- nvinfo : EIATTR_MERCURY_ISA_VERSION
	.align		4
        /*0034*/ 	.byte	0x03, 0x5f
        /*0036*/ 	.short	0x0000


	//----- nvinfo : EIATTR_COOP_GROUP_MASK_REGIDS
	.align		4
        /*0038*/ 	.byte	0x04, 0x29
        /*003a*/ 	.short	(.L_290 - .L_289)


	//   ....[0]....
.L_289:
        /*003c*/ 	.word	0xffffffff


	//   ....[1]....
        /*0040*/ 	.word	0xffffffff


	//   ....[2]....
        /*0044*/ 	.word	0xffffffff


	//   ....[3]....
        /*0048*/ 	.word	0xffffffff


	//   ....[4]....
        /*004c*/ 	.word	0xffffffff


	//   ....[5]....
        /*0050*/ 	.word	0xffffffff


	//   ....[6]....
        /*0054*/ 	.word	0xffffffff


	//   ....[7]....
        /*0058*/ 	.word	0xffffffff


	//   ....[8]....
        /*005c*/ 	.word	0xffffffff


	//   ....[9]....
        /*0060*/ 	.word	0xffffffff


	//   ....[10]....
        /*0064*/ 	.word	0xffffffff


	//   ....[11]....
        /*0068*/ 	.word	0xffffffff


	//   ....[12]....
        /*006c*/ 	.word	0xffffffff


	//   ....[13]....
        /*0070*/ 	.word	0xffffffff


	//   ....[14]....
        /*0074*/ 	.word	0xffffffff


	//   ....[15]....
        /*0078*/ 	.word	0xffffffff


	//   ....[16]....
        /*007c*/ 	.word	0xffffffff


	//   ....[17]....
        /*0080*/ 	.word	0xffffffff


	//   ....[18]....
        /*0084*/ 	.word	0xffffffff


	//   ....[19]....
        /*0088*/ 	.word	0xffffffff


	//   ....[20]....
        /*008c*/ 	.word	0xffffffff


	//   ....[21]....
        /*0090*/ 	.word	0xffffffff


	//   ....[22]....
        /*0094*/ 	.word	0xffffffff


	//   ....[23]....
        /*0098*/ 	.word	0xffffffff


	//   ....[24]....
        /*009c*/ 	.word	0xffffffff


	//   ....[25]....
        /*00a0*/ 	.word	0xffffffff


	//   ....[26]....
        /*00a4*/ 	.word	0xffffffff


	//   ....[27]....
        /*00a8*/ 	.word	0xffffffff


	//   ....[28]....
        /*00ac*/ 	.word	0xffffffff


	//   ....[29]....
        /*00b0*/ 	.word	0xffffffff


	//   ....[30]....
        /*00b4*/ 	.word	0xffffffff


	//   ....[31]....
        /*00b8*/ 	.word	0xffffffff


	//   ....[32]....
        /*00bc*/ 	.word	0xffffffff


	//   ....[33]....
        /*00c0*/ 	.word	0xffffffff


	//   ....[34]....
        /*00c4*/ 	.word	0xffffffff


	//   ....[35]....
        /*00c8*/ 	.word	0xffffffff


	//   ....[36]....
        /*00cc*/ 	.word	0xffffffff


	//   ....[37]....
        /*00d0*/ 	.word	0xffffffff


	//   ....[38]....
        /*00d4*/ 	.word	0xffffffff


	//   ....[39]....
        /*00d8*/ 	.word	0xffffffff


	//   ....[40]....
        /*00dc*/ 	.word	0xffffffff


	//   ....[41]....
        /*00e0*/ 	.word	0xffffffff


	//   ....[42]....
        /*00e4*/ 	.word	0xffffffff


	//----- nvinfo : EIATTR_COOP_GROUP_INSTR_OFFSETS
	.align		4
.L_290:
        /*00e8*/ 	.byte	0x04, 0x28
        /*00ea*/ 	.short	(.L_292 - .L_291)


	//   ....[0]....
.L_291:
        /*00ec*/ 	.word	0x00000050


	//   ....[1]....
        /*00f0*/ 	.word	0x00001360


	//   ....[2]....
        /*00f4*/ 	.word	0x00001450


	//   ....[3]....
        /*00f8*/ 	.word	0x00001710


	//   ....[4]....
        /*00fc*/ 	.word	0x00001740


	//   ....[5]....
        /*0100*/ 	.word	0x00001880


	//   ....[6]....
        /*0104*/ 	.word	0x000018b0


	//   ....[7]....
        /*0108*/ 	.word	0x000019e0


	//   ....[8]....
        /*010c*/ 	.word	0x00001a20


	//   ....[9]....
        /*0110*/ 	.word	0x00003030


	//   ....[10]....
        /*0114*/ 	.word	0x00003410


	//   ....[11]....
        /*0118*/ 	.word	0x00004000


	//   ....[12]....
        /*011c*/ 	.word	0x00004160


	//   ....[13]....
        /*0120*/ 	.word	0x00004170


	//   ....[14]....
        /*0124*/ 	.word	0x000041c0


	//   ....[15]....
        /*0128*/ 	.word	0x00006690


	//   ....[16]....
        /*012c*/ 	.word	0x00006a50


	//   ....[17]....
        /*0130*/ 	.word	0x000072a0


	//   ....[18]....
        /*0134*/ 	.word	0x00007470


	//   ....[19]....
        /*0138*/ 	.word	0x000074c0


	//   ....[20]....
        /*013c*/ 	.word	0x00007550


	//   ....[21]....
        /*0140*/ 	.word	0x0000a2f0


	//   ....[22]....
        /*0144*/ 	.word	0x0000a310


	//   ....[23]....
        /*0148*/ 	.word	0x0000a330


	//   ....[24]....
        /*014c*/ 	.word	0x0000a350


	//   ....[25]....
        /*0150*/ 	.word	0x0000d110


	//   ....[26]....
        /*0154*/ 	.word	0x0000d4a0


	//   ....[27]....
        /*0158*/ 	.word	0x0000dc20


	//   ....[28]....
        /*015c*/ 	.word	0x0000de00


	//   ....[29]....
        /*0160*/ 	.word	0x0000de40


	//   ....[30]....
        /*0164*/ 	.word	0x0000dec0


	//   ....[31]....
        /*0168*/ 	.word	0x0000f590


	//   ....[32]....
        /*016c*/ 	.word	0x0000f5c0


	//   ....[33]....
        /*0170*/ 	.word	0x0000f600


	//   ....[34]....
        /*0174*/ 	.word	0x0000f610


	//   ....[35]....
        /*0178*/ 	.word	0x00010320


	//   ....[36]....
        /*017c*/ 	.word	0x00010360


	//   ....[37]....
        /*0180*/ 	.word	0x00010380


	//   ....[38]....
        /*0184*/ 	.word	0x000103b0


	//   ....[39]....
        /*0188*/ 	.word	0x00010420


	//   ....[40]....
        /*018c*/ 	.word	0x00010490


	//   ....[41]....
        /*0190*/ 	.word	0x00010da0


	//   ....[42]....
        /*0194*/ 	.word	0x00010db0


	//----- nvinfo : EIATTR_EXIT_INSTR_OFFSETS
	.align		4
.L_292:
        /*0198*/ 	.byte	0x04, 0x1c
        /*019a*/ 	.short	(.L_294 - .L_293)


	//   ....[0]....
.L_293:
        /*019c*/ 	.word	0x000001b0


	//   ....[1]....
        /*01a0*/ 	.word	0x00010dc0


	//   ....[2]....
        /*01a4*/ 	.word	0x00011660


	//   ....[3]....
        /*01a8*/ 	.word	0x000116b0


	//   ....[4]....
        /*01ac*/ 	.word	0x000116e0


	//   ....[5]....
        /*01b0*/ 	.word	0x00011740


	//   ....[6]....
        /*01b4*/ 	.word	0x000119d0


	//----- nvinfo : EIATTR_CTAIDZ_USED
	.align		4
.L_294:
        /*01b8*/ 	.byte	0x01, 0x04
	.zero		2


	//----- nvinfo : EIATTR_MAX_THREADS
	.align		4
        /*01bc*/ 	.byte	0x04, 0x05
        /*01be*/ 	.short	(.L_296 - .L_295)
.L_295:
        /*01c0*/ 	.word	0x00000100
        /*01c4*/ 	.word	0x00000001
        /*01c8*/ 	.word	0x00000001


	//----- nvinfo : EIATTR_CRS_STACK_SIZE
	.align		4
.L_296:
        /*01cc*/ 	.byte	0x04, 0x1e
        /*01ce*/ 	.short	(.L_298 - .L_297)
.L_297:
        /*01d0*/ 	.word	0x00000000
.L_298:


//--------------------- .nv.info._ZN7cutlass13device_kernelIN5flash19enable_sm80_to_sm89INS1_16FlashAttnFwdSm80INS1_25CollectiveMainloopFwdSm80ILi8ELi1ELb0EN4cute5tupleIJNS5_1CILi128EEENS7_ILi64EEENS7_ILi192EEEEEELi192ENS_10bfloat16_tEfNS_4arch4Sm80ELb0ELb1ELb1ELb1ELb0ELb0ELb1ELb1EEENS1_21CollectiveEpilogueFwdINS6_IJS8_SA_S9_EEENS6_IJNS7_ILi1EEESI_SI_EEESC_SE_Li256ELb1ELb1ELb1ELb0EEENS1_36VarlenDynamicPersistentTileSchedulerILi128ELi64ELi256ELi256ELb1ELb1ELb0ELb1ELb0ELb1EEEEEEEEEvNT_6ParamsE --------------------------
	.section	.nv.info._ZN7cutlass13device_kernelIN5flash19enable_sm80_to_sm89INS1_16FlashAttnFwdSm80INS1_25CollectiveMainloopFwdSm80ILi8ELi1ELb0EN4cute5tupleIJNS5_1CILi128EEENS7_ILi64EEENS7_ILi192EEEEEELi192ENS_10bfloat16_tEfNS_4arch4Sm80ELb0ELb1ELb1ELb1ELb0ELb0ELb1ELb1EEENS1_21CollectiveEpilogueFwdINS6_IJS8_SA_S9_EEENS6_IJNS7_ILi1EEESI_SI_EEESC_SE_Li256ELb1ELb1ELb1ELb0EEENS1_36VarlenDynamicPersistentTileSchedulerILi128ELi64ELi256ELi256ELb1ELb1ELb0ELb1ELb0ELb1EEEEEEEEEvNT_6ParamsE,"",@"SHT_CUDA_INFO"
	.sectionflags	@""
	.align	4


	//----- nvinfo : EIATTR_CUDA_API_VERSION
	.align		4
        /*0000*/ 	.byte	0x04, 0x37
        /*0002*/ 	.short	(.L_300 - .L_299)
.L_299:
        /*0004*/ 	.word	0x00000082


	//----- nvinfo : EIATTR_SW2861232_WAR
	.align		4
.L_300:
        /*0008*/ 	.byte	0x01, 0x35
	.zero		2


	//----- nvinfo : EIATTR_PARAM_CBANK
	.align		4
        /*000c*/ 	.byte	0x04, 0x0a
        /*000e*/ 	.short	(.L_302 - .L_301)
	.align		4
.L_301:
        /*0010*/ 	.word	index@(.nv.constant0._ZN7cutlass13device_kernelIN5flash19enable_sm80_to_sm89INS1_16FlashAttnFwdSm80INS1_25CollectiveMainloopFwdSm80ILi8ELi1ELb0EN4cute5tupleIJNS5_1CILi128EEENS7_ILi64EEENS7_ILi192EEEEEELi192ENS_10bfloat16_tEfNS_4arch4Sm80ELb0ELb1ELb1ELb1ELb0ELb0ELb1ELb1EEENS1_21CollectiveEpilogueFwdINS6_IJS8_SA_S9_EEENS6_IJNS7_ILi1EEESI_SI_EEESC_SE_Li256ELb1ELb1ELb1ELb0EEENS1_36VarlenDynamicPersistentTileSchedulerILi128ELi64ELi256ELi256ELb1ELb1ELb0ELb1ELb0ELb1EEEEEEEEEvNT_6ParamsE)
        /*0014*/ 	.short	0x0160
        /*0016*/ 	.short	0x0438


	//----- nvinfo : EIATTR_CBANK_PARAM_SIZE
	.align		4
.L_302:
        /*0018*/ 	.byte	0x03, 0x19
        /*001a*/ 	.short	0x0438


	//----- nvinfo : EIATTR_KPARAM_INFO
	.align		4
        /*001c*/ 	.byte	0x04, 0x17
        /*001e*/ 	.short	(.L_304 - .L_303)
.L_303:
        /*0020*/ 	.word	0x00000000
        /*0024*/ 	.short	0x0000
        /*0026*/ 	.short	0x0000
        /*0028*/ 	.byte	0x00, 0xf0, 0xe1, 0x10


	//----- nvinfo : EIATTR_MAXREG_COUNT
	.align		4
.L_304:
        /*002c*/ 	.byte	0x03, 0x1b
        /*002e*/ 	.short	0x00ff


	//----- nvinfo : EIATTR_NUM_BARRIERS
	.align		4
        /*0030*/ 	.byte	0x02, 0x4c
        /*0032*/ 	.byte	0x06
	.zero		1


	//----- nvinfo : EIATTR_ANNOTATIONS
	.align		4
        /*0034*/ 	.byte	0x04, 0x55
        /*0036*/ 	.short	(.L_306 - .L_305)


	//   ....[0]....
.L_305:
        /* <DEDUP_REMOVED lines=31> */


	//----- nvinfo : EIATTR_MERCURY_ISA_VERSION
	.align		4
.L_306:
        /*0210*/ 	.byte	0x03, 0x5f
        /*0212*/ 	.short	0x0000


	//----- nvinfo : EIATTR_INT_WARP_WIDE_INSTR_OFFSETS
	.align		4
        /*0214*/ 	.byte	0x04, 0x31
        /*0216*/ 	.short	(.L_308 - .L_307)


	//   ....[0]....
.L_307:
        /*0218*/ 	.word	0x00010ec0


	//   ....[1]....
        /*021c*/ 	.word	0x00010f40


	//----- nvinfo : EIATTR_COOP_GROUP_MASK_REGIDS
	.align		4
.L_308:
        /*0220*/ 	.byte	0x04, 0x29
        /*0222*/ 	.short	(.L_310 - .L_309)


	//   ....[0]....
.L_309:
        /*0224*/ 	.word	0xffffffff


	//   ....[1]....
        /*0228*/ 	.word	0xffffffff


	//   ....[2]....
        /*022c*/ 	.word	0xffffffff


	//   ....[3]....
        /*0230*/ 	.word	0xffffffff


	//   ....[4]....
        /*0234*/ 	.word	0xffffffff


	//   ....[5]....
        /*0238*/ 	.word	0xffffffff


	//   ....[6]....
        /*023c*/ 	.word	0xffffffff


	//   ....[7]....
        /*0240*/ 	.word	0xffffffff


	//   ....[8]....
        /*0244*/ 	.word	0xffffffff


	//   ....[9]....
        /*0248*/ 	.word	0xffffffff


	//   ....[10]....
        /*024c*/ 	.word	0xffffffff


	//   ....[11]....
        /*0250*/ 	.word	0xffffffff


	//   ....[12]....
        /*0254*/ 	.word	0xffffffff


	//   ....[13]....
        /*0258*/ 	.word	0xffffffff


	//   ....[14]....
        /*025c*/ 	.word	0xffffffff


	//   ....[15]....
        /*0260*/ 	.word	0xffffffff


	//   ....[16]....
        /*0264*/ 	.word	0xffffffff


	//   ....[17]....
        /*0268*/ 	.word	0xffffffff


	//   ....[18]....
        /*026c*/ 	.word	0xffffffff


	//   ....[19]....
        /*0270*/ 	.word	0xffffffff


	//   ....[20]....
        /*0274*/ 	.word	0xffffffff


	//   ....[21]....
        /*0278*/ 	.word	0xffffffff


	//   ....[22]....
        /*027c*/ 	.word	0xffffffff


	//   ....[23]....
        /*0280*/ 	.word	0xffffffff


	//   ....[24]....
        /*0284*/ 	.word	0xffffffff


	//   ....[25]....
        /*0288*/ 	.word	0xffffffff


	//   ....[26]....
        /*028c*/ 	.word	0xffffffff


	//   ....[27]....
        /*0290*/ 	.word	0xffffffff


	//   ....[28]....
        /*0294*/ 	.word	0xffffffff


	//   ....[29]....
        /*0298*/ 	.word	0xffffffff


	//   ....[30]....
        /*029c*/ 	.word	0xffffffff


	//   ....[31]....
        /*02a0*/ 	.word	0xffffffff


	//   ....[32]....
        /*02a4*/ 	.word	0xffffffff


	//   ....[33]....
        /*02a8*/ 	.word	0xffffffff


	//   ....[34]....
        /*02ac*/ 	.word	0xffffffff


	//   ....[35]....
        /*02b0*/ 	.word	0xffffffff


	//   ....[36]....
        /*02b4*/ 	.word	0xffffffff


	//   ....[37]....
        /*02b8*/ 	.word	0xffffffff


	//   ....[38]....
        /*02bc*/ 	.word	0xffffffff


	//   ....[39]....
        /*02c0*/ 	.word	0xffffffff


	//   ....[40]....
        /*02c4*/ 	.word	0xffffffff


	//   ....[41]....
        /*02c8*/ 	.word	0xffffffff


	//   ....[42]....
        /*02cc*/ 	.word	0xffffffff


	//   ....[43]....
        /*02d0*/ 	.word	0xffffffff


	//   ....[44]....
        /*02d4*/ 	.word	0xffffffff


	//   ....[45]....
        /*02d8*/ 	.word	0xffffffff


	//   ....[46]....
        /*02dc*/ 	.word	0xffffffff


	//   ....[47]....
        /*02e0*/ 	.word	0xffffffff


	//   ....[48]....
        /*02e4*/ 	.word	0xffffffff


	//   ....[49]....
        /*02e8*/ 	.word	0xffffffff


	//   ....[50]....
        /*02ec*/ 	.word	0xffffffff


	//   ....[51]....
        /*02f0*/ 	.word	0xffffffff


	//   ....[52]....
        /*02f4*/ 	.word	0xffffffff


	//   ....[53]....
        /*02f8*/ 	.word	0xffffffff


	//   ....[54]....
        /*02fc*/ 	.word	0xffffffff


	//   ....[55]....
        /*0300*/ 	.word	0xffffffff


	//   ....[56]....
        /*0304*/ 	.word	0xffffffff


	//   ....[57]....
        /*0308*/ 	.word	0xffffffff


	//   ....[58]....
        /*030c*/ 	.word	0xffffffff


	//   ....[59]....
        /*0310*/ 	.word	0xffffffff


	//   ....[60]....
        /*0314*/ 	.word	0xffffffff


	//   ....[61]....
        /*0318*/ 	.word	0xffffffff


	//   ....[62]....
        /*031c*/ 	.word	0xffffffff


	//   ....[63]....
        /*0320*/ 	.word	0xffffffff


	//   ....[64]....
        /*0324*/ 	.word	0xffffffff


	//   ....[65]....
        /*0328*/ 	.word	0xffffffff


	//   ....[66]....
        /*032c*/ 	.word	0xffffffff


	//   ....[67]....
        /*0330*/ 	.word	0xffffffff


	//   ....[68]....
        /*0334*/ 	.word	0xffffffff


	//   ....[69]....
        /*0338*/ 	.word	0xffffffff


	//   ....[70]....
        /*033c*/ 	.word	0xffffffff


	//   ....[71]....
        /*0340*/ 	.word	0xffffffff


	//   ....[72]....
        /*0344*/ 	.word	0xffffffff


	//   ....[73]....
        /*0348*/ 	.word	0xffffffff


	//   ....[74]....
        /*034c*/ 	.word	0xffffffff


	//   ....[75]....
        /*0350*/ 	.word	0xffffffff


	//   ....[76]....
        /*0354*/ 	.word	0xffffffff


	//   ....[77]....
        /*0358*/ 	.word	0xffffffff


	//   ....[78]....
        /*035c*/ 	.word	0xffffffff


	//   ....[79]....
        /*0360*/ 	.word	0xffffffff


	//   ....[80]....
        /*0364*/ 	.word	0xffffffff


	//   ....[81]....
        /*0368*/ 	.word	0xffffffff


	//   ....[82]....
        /*036c*/ 	.word	0xffffffff


	//   ....[83]....
        /*0370*/ 	.word	0xffffffff


	//   ....[84]....
        /*0374*/ 	.word	0xffffffff


	//   ....[85]....
        /*0378*/ 	.word	0xffffffff


	//   ....[86]....
        /*037c*/ 	.word	0xffffffff


	//   ....[87]....
        /*0380*/ 	.word	0xffffffff


	//   ....[88]....
        /*0384*/ 	.word	0xffffffff


	//   ....[89]....
        /*0388*/ 	.word	0xffffffff


	//   ....[90]....
        /*038c*/ 	.word	0xffffffff


	//   ....[91]....
        /*0390*/ 	.word	0xffffffff


	//   ....[92]....
        /*0394*/ 	.word	0xffffffff


	//   ....[93]....
        /*0398*/ 	.word	0xffffffff


	//   ....[94]....
        /*039c*/ 	.word	0xffffffff


	//   ....[95]....
        /*03a0*/ 	.word	0xffffffff


	//   ....[96]....
        /*03a4*/ 	.word	0xffffffff


	//   ....[97]....
        /*03a8*/ 	.word	0xffffffff


	//   ....[98]....
        /*03ac*/ 	.word	0xffffffff


	//   ....[99]....
        /*03b0*/ 	.word	0xffffffff


	//   ....[100]....
        /*03b4*/ 	.word	0xffffffff


	//   ....[101]....
        /*03b8*/ 	.word	0xffffffff


	//   ....[102]....
        /*03bc*/ 	.word	0xffffffff


	//   ....[103]....
        /*03c0*/ 	.word	0xffffffff


	//   ....[104]....
        /*03c4*/ 	.word	0xffffffff


	//   ....[105]....
        /*03c8*/ 	.word	0xffffffff


	//   ....[106]....
        /*03cc*/ 	.word	0xffffffff


	//   ....[107]....
        /*03d0*/ 	.word	0xffffffff


	//   ....[108]....
        /*03d4*/ 	.word	0xffffffff


	//   ....[109]....
        /*03d8*/ 	.word	0xffffffff


	//   ....[110]....
        /*03dc*/ 	.word	0xffffffff


	//   ....[111]....
        /*03e0*/ 	.word	0xffffffff


	//   ....[112]....
        /*03e4*/ 	.word	0xffffffff


	//   ....[113]....
        /*03e8*/ 	.word	0xffffffff


	//   ....[114]....
        /*03ec*/ 	.word	0xffffffff


	//   ....[115]....
        /*03f0*/ 	.word	0xffffffff


	//   ....[116]....
        /*03f4*/ 	.word	0xffffffff


	//   ....[117]....
        /*03f8*/ 	.word	0xffffffff


	//   ....[118]....
        /*03fc*/ 	.word	0xffffffff


	//   ....[119]....
        /*0400*/ 	.word	0xffffffff


	//   ....[120]....
        /*0404*/ 	.word	0xffffffff


	//   ....[121]....
        /*0408*/ 	.word	0xffffffff


	//   ....[122]....
        /*040c*/ 	.word	0xffffffff


	//   ....[123]....
        /*0410*/ 	.word	0xffffffff


	//   ....[124]....
        /*0414*/ 	.word	0xffffffff


	//   ....[125]....
        /*0418*/ 	.word	0xffffffff


	//   ....[126]....
        /*041c*/ 	.word	0xffffffff


	//   ....[127]....
        /*0420*/ 	.word	0xffffffff


	//   ....[128]....
        /*0424*/ 	.word	0xffffffff


	//   ....[129]....
        /*0428*/ 	.word	0xffffffff


	//   ....[130]....
        /*042c*/ 	.word	0xffffffff


	//   ....[131]....
        /*0430*/ 	.word	0xffffffff


	//   ....[132]....
        /*0434*/ 	.word	0xffffffff


	//   ....[133]....
        /*0438*/ 	.word	0xffffffff


	//   ....[134]....
        /*043c*/ 	.word	0xffffffff


	//   ....[135]....
        /*0440*/ 	.word	0xffffffff


	//   ....[136]....
        /*0444*/ 	.word	0xffffffff


	//   ....[137]....
        /*0448*/ 	.word	0xffffffff


	//   ....[138]....
        /*044c*/ 	.word	0xffffffff


	//   ....[139]....
        /*0450*/ 	.word	0xffffffff


	//   ....[140]....
        /*0454*/ 	.word	0xffffffff


	//   ....[141]....
        /*0458*/ 	.word	0xffffffff


	//   ....[142]....
        /*045c*/ 	.word	0xffffffff


	//   ....[143]....
        /*0460*/ 	.word	0xffffffff


	//   ....[144]....
        /*0464*/ 	.word	0xffffffff


	//   ....[145]....
        /*0468*/ 	.word	0xffffffff


	//   ....[146]....
        /*046c*/ 	.word	0xffffffff


	//   ....[147]....
        /*0470*/ 	.word	0xffffffff


	//   ....[148]....
        /*0474*/ 	.word	0xffffffff


	//   ....[149]....
        /*0478*/ 	.word	0xffffffff


	//   ....[150]....
        /*047c*/ 	.word	0xffffffff


	//   ....[151]....
        /*0480*/ 	.word	0xffffffff


	//   ....[152]....
        /*0484*/ 	.word	0xffffffff


	//----- nvinfo : EIATTR_COOP_GROUP_INSTR_OFFSETS
	.align		4
.L_310:
        /*0488*/ 	.byte	0x04, 0x28
        /*048a*/ 	.short	(.L_312 - .L_311)


	//   ....[0]....
.L_311:
        /*048c*/ 	.word	0x00000050


	//   ....[1]....
        /*0490*/ 	.word	0x000001e0


	//   ....[2]....
        /*0494*/ 	.word	0x00000210


	//   ....[3]....
        /*0498*/ 	.word	0x00000240


	//   ....[4]....
        /*049c*/ 	.word	0x00000270


	//   ....[5]....
        /*04a0*/ 	.word	0x000002a0


	//   ....[6]....
        /*04a4*/ 	.word	0x000002d0


	//   ....[7]....
        /*04a8*/ 	.word	0x00000430


	//   ....[8]....
        /*04ac*/ 	.word	0x00000470


	//   ....[9]....
        /*04b0*/ 	.word	0x000004a0


	//   ....[10]....
        /*04b4*/ 	.word	0x000004d0


	//   ....[11]....
        /*04b8*/ 	.word	0x00000500


	//   ....[12]....
        /*04bc*/ 	.word	0x00000530


	//   ....[13]....
        /*04c0*/ 	.word	0x000005c0


	//   ....[14]....
        /*04c4*/ 	.word	0x00000600


	//   ....[15]....
        /*04c8*/ 	.word	0x00000620


	//   ....[16]....
        /*04cc*/ 	.word	0x00000680


	//   ....[17]....
        /*04d0*/ 	.word	0x00002bd0


	//   ....[18]....
        /*04d4*/ 	.word	0x00002bf0


	//   ....[19]....
        /*04d8*/ 	.word	0x00002d90


	//   ....[20]....
        /*04dc*/ 	.word	0x00002da0


	//   ....[21]....
        /*04e0*/ 	.word	0x00002f40


	//   ....[22]....
        /*04e4*/ 	.word	0x00002f60


	//   ....[23]....
        /*04e8*/ 	.word	0x00003100


	//   ....[24]....
        /*04ec*/ 	.word	0x00003110


	//   ....[25]....
        /*04f0*/ 	.word	0x00004750


	//   ....[26]....
        /*04f4*/ 	.word	0x00004930


	//   ....[27]....
        /*04f8*/ 	.word	0x00005060


	//   ....[28]....
        /*04fc*/ 	.word	0x00005320


	//   ....[29]....
        /*0500*/ 	.word	0x00005330


	//   ....[30]....
        /*0504*/ 	.word	0x00005380


	//   ....[31]....
        /*0508*/ 	.word	0x00007a50


	//   ....[32]....
        /*050c*/ 	.word	0x00007c90


	//   ....[33]....
        /*0510*/ 	.word	0x000084d0


	//   ....[34]....
        /*0514*/ 	.word	0x00008630


	//   ....[35]....
        /*0518*/ 	.word	0x000086a0


	//   ....[36]....
        /*051c*/ 	.word	0x00008740


	//   ....[37]....
        /*0520*/ 	.word	0x0000b3a0


	//   ....[38]....
        /*0524*/ 	.word	0x0000b3c0


	//   ....[39]....
        /*0528*/ 	.word	0x0000b3f0


	//   ....[40]....
        /*052c*/ 	.word	0x0000b450


	//   ....[41]....
        /*0530*/ 	.word	0x0000e290


	//   ....[42]....
        /*0534*/ 	.word	0x0000e4d0


	//   ....[43]....
        /*0538*/ 	.word	0x0000ed10


	//   ....[44]....
        /*053c*/ 	.word	0x0000ee70


	//   ....[45]....
        /*0540*/ 	.word	0x0000eee0


	//   ....[46]....
        /*0544*/ 	.word	0x0000ef80


	//   ....[47]....
        /*0548*/ 	.word	0x000106a0


	//   ....[48]....
        /*054c*/ 	.word	0x000106d0


	//   ....[49]....
        /*0550*/ 	.word	0x000106e0


	//   ....[50]....
        /*0554*/ 	.word	0x00010710


	//   ....[51]....
        /*0558*/ 	.word	0x00011b30


	//   ....[52]....
        /*055c*/ 	.word	0x00011b50


	//   ....[53]....
        /*0560*/ 	.word	0x00011b60


	//   ....[54]....
        /*0564*/ 	.word	0x00011b70


	//   ....[55]....
        /*0568*/ 	.word	0x00011f30


	//   ....[56]....
        /*056c*/ 	.word	0x00011f50


	//   ....[57]....
        /*0570*/ 	.word	0x00012090


	//   ....[58]....
        /*0574*/ 	.word	0x000120a0


	//   ....[59]....
        /*0578*/ 	.word	0x000121f0


	//   ....[60]....
        /*057c*/ 	.word	0x00012210


	//   ....[61]....
        /*0580*/ 	.word	0x00012360


	//   ....[62]....
        /*0584*/ 	.word	0x00012370


	//   ....[63]....
        /*0588*/ 	.word	0x000126b0


	//   ....[64]....
        /*058c*/ 	.word	0x000126d0


	//   ....[65]....
        /*0590*/ 	.word	0x00013030


	//   ....[66]....
        /*0594*/ 	.word	0x00013040


	//   ....[67]....
        /*0598*/ 	.word	0x00013e20


	//   ....[68]....
        /*059c*/ 	.word	0x00013e40


	//   ....[69]....
        /*05a0*/ 	.word	0x00013f90


	//   ....[70]....
        /*05a4*/ 	.word	0x00013fa0


	//   ....[71]....
        /*05a8*/ 	.word	0x000140f0


	//   ....[72]....
        /*05ac*/ 	.word	0x00014110


	//   ....[73]....
        /*05b0*/ 	.word	0x00014260


	//   ....[74]....
        /*05b4*/ 	.word	0x00014270


	//   ....[75]....
        /*05b8*/ 	.word	0x00014460


	//   ....[76]....
        /*05bc*/ 	.word	0x00014480


	//   ....[77]....
        /*05c0*/ 	.word	0x000145a0


	//   ....[78]....
        /*05c4*/ 	.word	0x000145e0


	//   ....[79]....
        /*05c8*/ 	.word	0x00014610


	//   ....[80]....
        /*05cc*/ 	.word	0x00014640


	//   ....[81]....
        /*05d0*/ 	.word	0x00014670


	//   ....[82]....
        /*05d4*/ 	.word	0x000146a0


	//   ....[83]....
        /*05d8*/ 	.word	0x000147f0


	//   ....[84]....
        /*05dc*/ 	.word	0x00014830


	//   ....[85]....
        /*05e0*/ 	.word	0x00014860


	//   ....[86]....
        /*05e4*/ 	.word	0x00014890


	//   ....[87]....
        /*05e8*/ 	.word	0x000148c0


	//   ....[88]....
        /*05ec*/ 	.word	0x000148f0


	//   ....[89]....
        /*05f0*/ 	.word	0x00014980


	//   ....[90]....
        /*05f4*/ 	.word	0x000149c0


	//   ....[91]....
        /*05f8*/ 	.word	0x000149d0


	//   ....[92]....
        /*05fc*/ 	.word	0x00014a30


	//   ....[93]....
        /*0600*/ 	.word	0x000153e0


	//   ....[94]....
        /*0604*/ 	.word	0x00015440


	//   ....[95]....
        /*0608*/ 	.word	0x00015490


	//   ....[96]....
        /*060c*/ 	.word	0x000154e0


	//   ....[97]....
        /*0610*/ 	.word	0x00015530


	//   ....[98]....
        /*0614*/ 	.word	0x000155a0


	//   ....[99]....
        /*0618*/ 	.word	0x000155e0


	//   ....[100]....
        /*061c*/ 	.word	0x00015650


	//   ....[101]....
        /*0620*/ 	.word	0x000156c0


	//   ....[102]....
        /*0624*/ 	.word	0x00015720


	//   ....[103]....
        /*0628*/ 	.word	0x00015790


	//   ....[104]....
        /*062c*/ 	.word	0x00015800


	//   ....[105]....
        /*0630*/ 	.word	0x00015860


	//   ....[106]....
        /*0634*/ 	.word	0x000158c0


	//   ....[107]....
        /*0638*/ 	.word	0x00015920


	//   ....[108]....
        /*063c*/ 	.word	0x00015990


	//   ....[109]....
        /*0640*/ 	.word	0x000159f0


	//   ....[110]....
        /*0644*/ 	.word	0x00015a50


	//   ....[111]....
        /*0648*/ 	.word	0x00015aa0


	//   ....[112]....
        /*064c*/ 	.word	0x00015b00


	//   ....[113]....
        /*0650*/ 	.word	0x00015b50


	//   ....[114]....
        /*0654*/ 	.word	0x00015ba0


	//   ....[115]....
        /*0658*/ 	.word	0x00015c10


	//   ....[116]....
        /*065c*/ 	.word	0x00015c80


	//   ....[117]....
        /*0660*/ 	.word	0x00015ce0


	//   ....[118]....
        /*0664*/ 	.word	0x00015d40


	//   ....[119]....
        /*0668*/ 	.word	0x00015da0


	//   ....[120]....
        /*066c*/ 	.word	0x00015e10


	//   ....[121]....
        /*0670*/ 	.word	0x00015e70


	//   ....[122]....
        /*0674*/ 	.word	0x00015ed0


	//   ....[123]....
        /*0678*/ 	.word	0x00015f30


	//   ....[124]....
        /*067c*/ 	.word	0x00015fa0


	//   ....[125]....
        /*0680*/ 	.word	0x00016000


	//   ....[126]....
        /*0684*/ 	.word	0x00016060


	//   ....[127]....
        /*0688*/ 	.word	0x000160c0


	//   ....[128]....
        /*068c*/ 	.word	0x00016130


	//   ....[129]....
        /*0690*/ 	.word	0x00016190


	//   ....[130]....
        /*0694*/ 	.word	0x000161f0


	//   ....[131]....
        /*0698*/ 	.word	0x00016250


	//   ....[132]....
        /*069c*/ 	.word	0x000162c0


	//   ....[133]....
        /*06a0*/ 	.word	0x00016320


	//   ....[134]....
        /*06a4*/ 	.word	0x00016380


	//   ....[135]....
        /*06a8*/ 	.word	0x000163e0


	//   ....[136]....
        /*06ac*/ 	.word	0x00016450


	//   ....[137]....
        /*06b0*/ 	.word	0x000164a0


	//   ....[138]....
        /*06b4*/ 	.word	0x000164e0


	//   ....[139]....
        /*06b8*/ 	.word	0x00016530


	//   ....[140]....
        /*06bc*/ 	.word	0x00016580


	//   ....[141]....
        /*06c0*/ 	.word	0x000165d0


	//   ....[142]....
        /*06c4*/ 	.word	0x00016640


	//   ....[143]....
        /*06c8*/ 	.word	0x00016680


	//   ....[144]....
        /*06cc*/ 	.word	0x000166d0


	//   ....[145]....
        /*06d0*/ 	.word	0x00016720


	//   ....[146]....
        /*06d4*/ 	.word	0x00016770


	//   ....[147]....
        /*06d8*/ 	.word	0x000167c0


	//   ....[148]....
        /*06dc*/ 	.word	0x00016830


	//   ....[149]....
        /*06e0*/ 	.word	0x00016870


	//   ....[150]....
        /*06e4*/ 	.word	0x000168e0


	//   ....[151]....
        /*06e8*/ 	.word	0x00016940


	//   ....[152]....
        /*06ec*/ 	.word	0x000169a0


	//----- nvinfo : EIATTR_EXIT_INSTR_OFFSETS
	.align		4
.L_312:
        /*06f0*/ 	.byte	0x04, 0x1c
        /*06f2*/ 	.short	(.L_314 - .L_313)


	//   ....[0]....
.L_313:
        /*06f4*/ 	.word	0x00000fe0


	//   ....[1]....
        /*06f8*/ 	.word	0x000153a0


	//----- nvinfo : EIATTR_MAX_THREADS
	.align		4
.L_314:
        /*06fc*/ 	.byte	0x04, 0x05
        /*06fe*/ 	.short	(.L_316 - .L_315)
.L_315:
        /*0700*/ 	.word	0x00000100
        /*0704*/ 	.word	0x00000001
        /*0708*/ 	.word	0x00000001


	//----- nvinfo : EIATTR_CRS_STACK_SIZE
	.align		4
.L_316:
        /*070c*/ 	.byte	0x04, 0x1e
        /*070e*/ 	.short	(.L_318 - .L_317)
.L_317:
        /*0710*/ 	.word	0x00000000
.L_318:


//--------------------- .nv.info._ZN7cutlass13device_kernelIN5flash19enable_sm80_to_sm89INS1_16FlashAttnFwdSm80INS1_25CollectiveMainloopFwdSm80ILi8ELi1ELb0EN4cute5tupleIJNS5_1CILi128EEENS7_ILi64EEENS7_ILi192EEEEEELi192ENS_10bfloat16_tEfNS_4arch4Sm80ELb0ELb1ELb1ELb1ELb0ELb1ELb1ELb1EEENS1_21CollectiveEpilogueFwdINS6_IJS8_SA_S9_EEENS6_IJNS7_ILi1EEESI_SI_EEESC_SE_Li256ELb1ELb1ELb1ELb0EEENS1_36VarlenDynamicPersistentTileSchedulerILi128ELi64ELi256ELi256ELb1ELb1ELb0ELb1ELb0ELb1EEEEEEEEEvNT_6ParamsE --------------------------
	.section	.nv.info._ZN7cutlass13device_kernelIN5flash19enable_sm80_to_sm89INS1_16FlashAttnFwdSm80INS1_25CollectiveMainloopFwdSm80ILi8ELi1ELb0EN4cute5tupleIJNS5_1CILi128EEENS7_ILi64EEENS7_ILi192EEEEEELi192ENS_10bfloat16_tEfNS_4arch4Sm80ELb0ELb1ELb1ELb1ELb0ELb1ELb1ELb1EEENS1_21CollectiveEpilogueFwdINS6_IJS8_SA_S9_EEENS6_IJNS7_ILi1EEESI_SI_EEESC_SE_Li256ELb1ELb1ELb1ELb0EEENS1_36VarlenDynamicPersistentTileSchedulerILi128ELi64ELi256ELi256ELb1ELb1ELb0ELb1ELb0ELb1EEEEEEEEEvNT_6ParamsE,"",@"SHT_CUDA_INFO"
	.sectionflags	@""
	.align	4


	//----- nvinfo : EIATTR_CUDA_API_VERSION
	.align		4
        /*0000*/ 	.byte	0x04, 0x37
        /*0002*/ 	.short	(.L_320 - .L_319)
.L_319:
        /*0004*/ 	.word	0x00000082


	//----- nvinfo : EIATTR_SW2861232_WAR
	.align		4
.L_320:
        /*0008*/ 	.byte	0x01, 0x35
	.zero		2


	//----- nvinfo : EIATTR_PARAM_CBANK
	.align		4
        /*000c*/ 	.byte	0x04, 0x0a
        /*000e*/ 	.short	(.L_322 - .L_321)
	.align		4
.L_321:
        /*0010*/ 	.word	index@(.nv.constant0._ZN7cutlass13device_kernelIN5flash19enable_sm80_to_sm89INS1_16FlashAttnFwdSm80INS1_25CollectiveMainloopFwdSm80ILi8ELi1ELb0EN4cute5tupleIJNS5_1CILi128EEENS7_ILi64EEENS7_ILi192EEEEEELi192ENS_10bfloat16_tEfNS_4arch4Sm80ELb0ELb1ELb1ELb1ELb0ELb1ELb1ELb1EEENS1_21CollectiveEpilogueFwdINS6_IJS8_SA_S9_EEENS6_IJNS7_ILi1EEESI_SI_EEESC_SE_Li256ELb1ELb1ELb1ELb0EEENS1_36VarlenDynamicPersistentTileSchedulerILi128ELi64ELi256ELi256ELb1ELb1ELb0ELb1ELb0ELb1EEEEEEEEEvNT_6ParamsE)
        /*0014*/ 	.short	0x0160
        /*0016*/ 	.short	0x0438


	//----- nvinfo : EIATTR_CBANK_PARAM_SIZE
	.align		4
.L_322:
        /*0018*/ 	.byte	0x03, 0x19
        /*001a*/ 	.short	0x0438


	//----- nvinfo : EIATTR_KPARAM_INFO
	.align		4
        /*001c*/ 	.byte	0x04, 0x17
        /*001e*/ 	.short	(.L_324 - .L_323)
.L_323:
        /*0020*/ 	.word	0x00000000
        /*0024*/ 	.short	0x0000
        /*0026*/ 	.short	0x0000
        /*0028*/ 	.byte	0x00, 0xf0, 0xe1, 0x10


	//----- nvinfo : EIATTR_MAXREG_COUNT
	.align		4
.L_324:
        /*002c*/ 	.byte	0x03, 0x1b
        /*002e*/ 	.short	0x00ff


	//----- nvinfo : EIATTR_NUM_BARRIERS
	.align		4
        /*0030*/ 	.byte	0x02, 0x4c
        /*0032*/ 	.byte	0x06
	.zero		1


	//----- nvinfo : EIATTR_ANNOTATIONS
	.align		4
        /*0034*/ 	.byte	0x04, 0x55
        /*0036*/ 	.short	(.L_326 - .L_325)


	//   ....[0]....
.L_325:
        /* <DEDUP_REMOVED lines=57> */


	//----- nvinfo : EIATTR_MERCURY_ISA_VERSION
	.align		4
.L_326:
        /*03b8*/ 	.byte	0x03, 0x5f
        /*03ba*/ 	.short	0x0000


	//----- nvinfo : EIATTR_INT_WARP_WIDE_INSTR_OFFSETS
	.align		4
        /*03bc*/ 	.byte	0x04, 0x31
        /*03be*/ 	.short	(.L_328 - .L_327)


	//   ....[0]....
.L_327:
        /*03c0*/ 	.word	0x0001daa0


	//   ....[1]....
        /*03c4*/ 	.word	0x0001db20


	//----- nvinfo : EIATTR_COOP_GROUP_MASK_REGIDS
	.align		4
.L_328:
        /*03c8*/ 	.byte	0x04, 0x29
        /*03ca*/ 	.short	(.L_330 - .L_329)


	//   ....[0]....
.L_329:
        /*03cc*/ 	.word	0xffffffff


	//   ....[1]....
        /*03d0*/ 	.word	0xffffffff


	//   ....[2]....
        /*03d4*/ 	.word	0xffffffff


	//   ....[3]....
        /*03d8*/ 	.word	0xffffffff


	//   ....[4]....
        /*03dc*/ 	.word	0xffffffff


	//   ....[5]....
        /*03e0*/ 	.word	0xffffffff


	//   ....[6]....
        /*03e4*/ 	.word	0xffffffff


	//   ....[7]....
        /*03e8*/ 	.word	0xffffffff


	//   ....[8]....
        /*03ec*/ 	.word	0xffffffff


	//   ....[9]....
        /*03f0*/ 	.word	0xffffffff


	//   ....[10]....
        /*03f4*/ 	.word	0xffffffff


	//   ....[11]....
        /*03f8*/ 	.word	0xffffffff


	//   ....[12]....
        /*03fc*/ 	.word	0xffffffff


	//   ....[13]....
        /*0400*/ 	.word	0xffffffff


	//   ....[14]....
        /*0404*/ 	.word	0xffffffff


	//   ....[15]....
        /*0408*/ 	.word	0xffffffff


	//   ....[16]....
        /*040c*/ 	.word	0xffffffff


	//   ....[17]....
        /*0410*/ 	.word	0xffffffff


	//   ....[18]....
        /*0414*/ 	.word	0xffffffff


	//   ....[19]....
        /*0418*/ 	.word	0xffffffff


	//   ....[20]....
        /*041c*/ 	.word	0xffffffff


	//   ....[21]....
        /*0420*/ 	.word	0xffffffff


	//   ....[22]....
        /*0424*/ 	.word	0xffffffff


	//   ....[23]....
        /*0428*/ 	.word	0xffffffff


	//   ....[24]....
        /*042c*/ 	.word	0xffffffff


	//   ....[25]....
        /*0430*/ 	.word	0xffffffff


	//   ....[26]....
        /*0434*/ 	.word	0xffffffff


	//   ....[27]....
        /*0438*/ 	.word	0xffffffff


	//   ....[28]....
        /*043c*/ 	.word	0xffffffff


	//   ....[29]....
        /*0440*/ 	.word	0xffffffff


	//   ....[30]....
        /*0444*/ 	.word	0xffffffff


	//   ....[31]....
        /*0448*/ 	.word	0xffffffff


	//   ....[32]....
        /*044c*/ 	.word	0xffffffff


	//   ....[33]....
        /*0450*/ 	.word	0xffffffff


	//   ....[34]....
        /*0454*/ 	.word	0xffffffff


	//   ....[35]....
        /*0458*/ 	.word	0xffffffff


	//   ....[36]....
        /*045c*/ 	.word	0xffffffff


	//   ....[37]....
        /*0460*/ 	.word	0xffffffff


	//   ....[38]....
        /*0464*/ 	.word	0xffffffff


	//   ....[39]....
        /*0468*/ 	.word	0xffffffff


	//   ....[40]....
        /*046c*/ 	.word	0xffffffff


	//   ....[41]....
        /*0470*/ 	.word	0xffffffff


	//   ....[42]....
        /*0474*/ 	.word	0xffffffff


	//   ....[43]....
        /*0478*/ 	.word	0xffffffff


	//   ....[44]....
        /*047c*/ 	.word	0xffffffff


	//   ....[45]....
        /*0480*/ 	.word	0xffffffff


	//   ....[46]....
        /*0484*/ 	.word	0xffffffff


	//   ....[47]....
        /*0488*/ 	.word	0xffffffff


	//   ....[48]....
        /*048c*/ 	.word	0xffffffff


	//   ....[49]....
        /*0490*/ 	.word	0xffffffff


	//   ....[50]....
        /*0494*/ 	.word	0xffffffff


	//   ....[51]....
        /*0498*/ 	.word	0xffffffff


	//   ....[52]....
        /*049c*/ 	.word	0xffffffff


	//   ....[53]....
        /*04a0*/ 	.word	0xffffffff


	//   ....[54]....
        /*04a4*/ 	.word	0xffffffff


	//   ....[55]....
        /*04a8*/ 	.word	0xffffffff


	//   ....[56]....
        /*04ac*/ 	.word	0xffffffff


	//   ....[57]....
        /*04b0*/ 	.word	0xffffffff


	//   ....[58]....
        /*04b4*/ 	.word	0xffffffff


	//   ....[59]....
        /*04b8*/ 	.word	0xffffffff


	//   ....[60]....
        /*04bc*/ 	.word	0xffffffff


	//   ....[61]....
        /*04c0*/ 	.word	0xffffffff


	//   ....[62]....
        /*04c4*/ 	.word	0xffffffff


	//   ....[63]....
        /*04c8*/ 	.word	0xffffffff


	//   ....[64]....
        /*04cc*/ 	.word	0xffffffff


	//   ....[65]....
        /*04d0*/ 	.word	0xffffffff


	//   ....[66]....
        /*04d4*/ 	.word	0xffffffff


	//   ....[67]....
        /*04d8*/ 	.word	0xffffffff


	//   ....[68]....
        /*04dc*/ 	.word	0xffffffff


	//   ....[69]....
        /*04e0*/ 	.word	0xffffffff


	//   ....[70]....
        /*04e4*/ 	.word	0xffffffff


	//   ....[71]....
        /*04e8*/ 	.word	0xffffffff


	//   ....[72]....
        /*04ec*/ 	.word	0xffffffff


	//   ....[73]....
        /*04f0*/ 	.word	0xffffffff


	//   ....[74]....
        /*04f4*/ 	.word	0xffffffff


	//   ....[75]....
        /*04f8*/ 	.word	0xffffffff


	//   ....[76]....
        /*04fc*/ 	.word	0xffffffff


	//   ....[77]....
        /*0500*/ 	.word	0xffffffff


	//   ....[78]....
        /*0504*/ 	.word	0xffffffff


	//   ....[79]....
        /*0508*/ 	.word	0xffffffff


	//   ....[80]....
        /*050c*/ 	.word	0xffffffff


	//   ....[81]....
        /*0510*/ 	.word	0xffffffff


	//   ....[82]....
        /*0514*/ 	.word	0xffffffff


	//   ....[83]....
        /*0518*/ 	.word	0xffffffff


	//   ....[84]....
        /*051c*/ 	.word	0xffffffff


	//   ....[85]....
        /*0520*/ 	.word	0xffffffff


	//   ....[86]....
        /*0524*/ 	.word	0xffffffff


	//   ....[87]....
        /*0528*/ 	.word	0xffffffff


	//   ....[88]....
        /*052c*/ 	.word	0xffffffff


	//   ....[89]....
        /*0530*/ 	.word	0xffffffff


	//   ....[90]....
        /*0534*/ 	.word	0xffffffff


	//   ....[91]....
        /*0538*/ 	.word	0xffffffff


	//   ....[92]....
        /*053c*/ 	.word	0xffffffff


	//   ....[93]....
        /*0540*/ 	.word	0xffffffff


	//   ....[94]....
        /*0544*/ 	.word	0xffffffff


	//   ....[95]....
        /*0548*/ 	.word	0xffffffff


	//   ....[96]....
        /*054c*/ 	.word	0xffffffff


	//   ....[97]....
        /*0550*/ 	.word	0xffffffff


	//   ....[98]....
        /*0554*/ 	.word	0xffffffff


	//   ....[99]....
        /*0558*/ 	.word	0xffffffff


	//   ....[100]....
        /*055c*/ 	.word	0xffffffff


	//   ....[101]....
        /*0560*/ 	.word	0xffffffff


	//   ....[102]....
        /*0564*/ 	.word	0xffffffff


	//   ....[103]....
        /*0568*/ 	.word	0xffffffff


	//   ....[104]....
        /*056c*/ 	.word	0xffffffff


	//   ....[105]....
        /*0570*/ 	.word	0xffffffff


	//   ....[106]....
        /*0574*/ 	.word	0xffffffff


	//   ....[107]....
        /*0578*/ 	.word	0xffffffff


	//   ....[108]....
        /*057c*/ 	.word	0xffffffff


	//   ....[109]....
        /*0580*/ 	.word	0xffffffff


	//   ....[110]....
        /*0584*/ 	.word	0xffffffff


	//   ....[111]....
        /*0588*/ 	.word	0xffffffff


	//   ....[112]....
        /*058c*/ 	.word	0xffffffff


	//   ....[113]....
        /*0590*/ 	.word	0xffffffff


	//   ....[114]....
        /*0594*/ 	.word	0xffffffff


	//   ....[115]....
        /*0598*/ 	.word	0xffffffff


	//   ....[116]....
        /*059c*/ 	.word	0xffffffff


	//   ....[117]....
        /*05a0*/ 	.word	0xffffffff


	//   ....[118]....
        /*05a4*/ 	.word	0xffffffff


	//   ....[119]....
        /*05a8*/ 	.word	0xffffffff


	//   ....[120]....
        /*05ac*/ 	.word	0xffffffff


	//   ....[121]....
        /*05b0*/ 	.word	0xffffffff


	//   ....[122]....
        /*05b4*/ 	.word	0xffffffff


	//   ....[123]....
        /*05b8*/ 	.word	0xffffffff


	//   ....[124]....
        /*05bc*/ 	.word	0xffffffff


	//   ....[125]....
        /*05c0*/ 	.word	0xffffffff


	//   ....[126]....
        /*05c4*/ 	.word	0xffffffff


	//   ....[127]....
        /*05c8*/ 	.word	0xffffffff


	//   ....[128]....
        /*05cc*/ 	.word	0xffffffff


	//   ....[129]....
        /*05d0*/ 	.word	0xffffffff


	//   ....[130]....
        /*05d4*/ 	.word	0xffffffff


	//   ....[131]....
        /*05d8*/ 	.word	0xffffffff


	//   ....[132]....
        /*05dc*/ 	.word	0xffffffff


	//   ....[133]....
        /*05e0*/ 	.word	0xffffffff


	//   ....[134]....
        /*05e4*/ 	.word	0xffffffff


	//   ....[135]....
        /*05e8*/ 	.word	0xffffffff


	//   ....[136]....
        /*05ec*/ 	.word	0xffffffff


	//   ....[137]....
        /*05f0*/ 	.word	0xffffffff


	//   ....[138]....
        /*05f4*/ 	.word	0xffffffff


	//   ....[139]....
        /*05f8*/ 	.word	0xffffffff


	//   ....[140]....
        /*05fc*/ 	.word	0xffffffff


	//   ....[141]....
        /*0600*/ 	.word	0xffffffff


	//   ....[142]....
        /*0604*/ 	.word	0xffffffff


	//   ....[143]....
        /*0608*/ 	.word	0xffffffff


	//   ....[144]....
        /*060c*/ 	.word	0xffffffff


	//   ....[145]....
        /*0610*/ 	.word	0xffffffff


	//   ....[146]....
        /*0614*/ 	.word	0xffffffff


	//   ....[147]....
        /*0618*/ 	.word	0xffffffff


	//   ....[148]....
        /*061c*/ 	.word	0xffffffff


	//   ....[149]....
        /*0620*/ 	.word	0xffffffff


	//   ....[150]....
        /*0624*/ 	.word	0xffffffff


	//   ....[151]....
        /*0628*/ 	.word	0xffffffff


	//   ....[152]....
        /*062c*/ 	.word	0xffffffff


	//   ....[153]....
        /*0630*/ 	.word	0xffffffff


	//   ....[154]....
        /*0634*/ 	.word	0xffffffff


	//   ....[155]....
        /*0638*/ 	.word	0xffffffff


	//   ....[156]....
        /*063c*/ 	.word	0xffffffff


	//   ....[157]....
        /*0640*/ 	.word	0xffffffff


	//   ....[158]....
        /*0644*/ 	.word	0xffffffff


	//   ....[159]....
        /*0648*/ 	.word	0xffffffff


	//   ....[160]....
        /*064c*/ 	.word	0xffffffff


	//   ....[161]....
        /*0650*/ 	.word	0xffffffff


	//   ....[162]....
        /*0654*/ 	.word	0xffffffff


	//   ....[163]....
        /*0658*/ 	.word	0xffffffff


	//   ....[164]....
        /*065c*/ 	.word	0xffffffff


	//   ....[165]....
        /*0660*/ 	.word	0xffffffff


	//   ....[166]....
        /*0664*/ 	.word	0xffffffff


	//   ....[167]....
        /*0668*/ 	.word	0xffffffff


	//   ....[168]....
        /*066c*/ 	.word	0xffffffff


	//----- nvinfo : EIATTR_COOP_GROUP_INSTR_OFFSETS
	.align		4
.L_330:
        /*0670*/ 	.byte	0x04, 0x28
        /*0672*/ 	.short	(.L_332 - .L_331)


	//   ....[0]....
.L_331:
        /*0674*/ 	.word	0x00000050


	//   ....[1]....
        /*0678*/ 	.word	0x00000210


	//   ....[2]....
        /*067c*/ 	.word	0x00000240


	//   ....[3]....
        /*0680*/ 	.word	0x00000270


	//   ....[4]....
        /*0684*/ 	.word	0x000002a0


	//   ....[5]....
        /*0688*/ 	.word	0x000002d0


	//   ....[6]....
        /*068c*/ 	.word	0x00000300


	//   ....[7]....
        /*0690*/ 	.word	0x00000470


	//   ....[8]....
        /*0694*/ 	.word	0x000004b0


	//   ....[9]....
        /*0698*/ 	.word	0x000004e0


	//   ....[10]....
        /*069c*/ 	.word	0x00000510


	//   ....[11]....
        /*06a0*/ 	.word	0x00000540


	//   ....[12]....
        /*06a4*/ 	.word	0x00000570


	//   ....[13]....
        /*06a8*/ 	.word	0x00000600


	//   ....[14]....
        /*06ac*/ 	.word	0x00000650


	//   ....[15]....
        /*06b0*/ 	.word	0x00000670


	//   ....[16]....
        /*06b4*/ 	.word	0x000006d0


	//   ....[17]....
        /*06b8*/ 	.word	0x00008580


	//   ....[18]....
        /*06bc*/ 	.word	0x000085a0


	//   ....[19]....
        /*06c0*/ 	.word	0x00008720


	//   ....[20]....
        /*06c4*/ 	.word	0x00008730


	//   ....[21]....
        /*06c8*/ 	.word	0x00008890


	//   ....[22]....
        /*06cc*/ 	.word	0x000088b0


	//   ....[23]....
        /*06d0*/ 	.word	0x00008a10


	//   ....[24]....
        /*06d4*/ 	.word	0x00008a20


	//   ....[25]....
        /*06d8*/ 	.word	0x00009180


	//   ....[26]....
        /*06dc*/ 	.word	0x000091a0


	//   ....[27]....
        /*06e0*/ 	.word	0x000091b0


	//   ....[28]....
        /*06e4*/ 	.word	0x000091c0


	//   ....[29]....
        /*06e8*/ 	.word	0x00009630


	//   ....[30]....
        /*06ec*/ 	.word	0x000098a0


	//   ....[31]....
        /*06f0*/ 	.word	0x000098e0


	//   ....[32]....
        /*06f4*/ 	.word	0x00009900


	//   ....[33]....
        /*06f8*/ 	.word	0x0000c790


	//   ....[34]....
        /*06fc*/ 	.word	0x0000c830


	//   ....[35]....
        /*0700*/ 	.word	0x0000c850


	//   ....[36]....
        /*0704*/ 	.word	0x0000c860


	//   ....[37]....
        /*0708*/ 	.word	0x0000cb00


	//   ....[38]....
        /*070c*/ 	.word	0x0000cd70


	//   ....[39]....
        /*0710*/ 	.word	0x0000cdb0


	//   ....[40]....
        /*0714*/ 	.word	0x0000cdf0


	//   ....[41]....
        /*0718*/ 	.word	0x000110d0


	//   ....[42]....
        /*071c*/ 	.word	0x000112a0


	//   ....[43]....
        /*0720*/ 	.word	0x00011b30


	//   ....[44]....
        /*0724*/ 	.word	0x00011c90


	//   ....[45]....
        /*0728*/ 	.word	0x00011ca0


	//   ....[46]....
        /*072c*/ 	.word	0x00011cf0


	//   ....[47]....
        /*0730*/ 	.word	0x000145a0


	//   ....[48]....
        /*0734*/ 	.word	0x000147e0


	//   ....[49]....
        /*0738*/ 	.word	0x00015020


	//   ....[50]....
        /*073c*/ 	.word	0x00015180


	//   ....[51]....
        /*0740*/ 	.word	0x000151f0


	//   ....[52]....
        /*0744*/ 	.word	0x00015290


	//   ....[53]....
        /*0748*/ 	.word	0x00017f30


	//   ....[54]....
        /*074c*/ 	.word	0x00017f50


	//   ....[55]....
        /*0750*/ 	.word	0x00017f80


	//   ....[56]....
        /*0754*/ 	.word	0x00017fe0


	//   ....[57]....
        /*0758*/ 	.word	0x0001ae60


	//   ....[58]....
        /*075c*/ 	.word	0x0001b0a0


	//   ....[59]....
        /*0760*/ 	.word	0x0001b8e0


	//   ....[60]....
        /*0764*/ 	.word	0x0001ba40


	//   ....[61]....
        /*0768*/ 	.word	0x0001bab0


	//   ....[62]....
        /*076c*/ 	.word	0x0001bb50


	//   ....[63]....
        /*0770*/ 	.word	0x0001d270


	//   ....[64]....
        /*0774*/ 	.word	0x0001d2a0


	//   ....[65]....
        /*0778*/ 	.word	0x0001d2b0


	//   ....[66]....
        /*077c*/ 	.word	0x0001d2e0


	//   ....[67]....
        /*0780*/ 	.word	0x0001e820


	//   ....[68]....
        /*0784*/ 	.word	0x0001e830


	//   ....[69]....
        /*0788*/ 	.word	0x0001e850


	//   ....[70]....
        /*078c*/ 	.word	0x0001e870


	//   ....[71]....
        /*0790*/ 	.word	0x0001ec30


	//   ....[72]....
        /*0794*/ 	.word	0x0001ec50


	//   ....[73]....
        /*0798*/ 	.word	0x0001edb0


	//   ....[74]....
        /*079c*/ 	.word	0x0001edc0


	//   ....[75]....
        /*07a0*/ 	.word	0x0001ef00


	//   ....[76]....
        /*07a4*/ 	.word	0x0001ef20


	//   ....[77]....
        /*07a8*/ 	.word	0x0001f060


	//   ....[78]....
        /*07ac*/ 	.word	0x0001f070


	//   ....[79]....
        /*07b0*/ 	.word	0x0001f3b0


	//   ....[80]....
        /*07b4*/ 	.word	0x0001f3d0


	//   ....[81]....
        /*07b8*/ 	.word	0x0001fd10


	//   ....[82]....
        /*07bc*/ 	.word	0x0001fd20


	//   ....[83]....
        /*07c0*/ 	.word	0x00020ae0


	//   ....[84]....
        /*07c4*/ 	.word	0x00020b00


	//   ....[85]....
        /*07c8*/ 	.word	0x00020c70


	//   ....[86]....
        /*07cc*/ 	.word	0x00020c80


	//   ....[87]....
        /*07d0*/ 	.word	0x00020dc0


	//   ....[88]....
        /*07d4*/ 	.word	0x00020de0


	//   ....[89]....
        /*07d8*/ 	.word	0x00020f20


	//   ....[90]....
        /*07dc*/ 	.word	0x00020f30


	//   ....[91]....
        /*07e0*/ 	.word	0x00021130


	//   ....[92]....
        /*07e4*/ 	.word	0x00021150


	//   ....[93]....
        /*07e8*/ 	.word	0x00021280


	//   ....[94]....
        /*07ec*/ 	.word	0x000212c0


	//   ....[95]....
        /*07f0*/ 	.word	0x000212f0


	//   ....[96]....
        /*07f4*/ 	.word	0x00021320


	//   ....[97]....
        /*07f8*/ 	.word	0x00021350


	//   ....[98]....
        /*07fc*/ 	.word	0x00021380


	//   ....[99]....
        /*0800*/ 	.word	0x000214e0


	//   ....[100]....
        /*0804*/ 	.word	0x00021520


	//   ....[101]....
        /*0808*/ 	.word	0x00021550


	//   ....[102]....
        /*080c*/ 	.word	0x00021580


	//   ....[103]....
        /*0810*/ 	.word	0x000215b0


	//   ....[104]....
        /*0814*/ 	.word	0x000215e0


	//   ....[105]....
        /*0818*/ 	.word	0x00021670


	//   ....[106]....
        /*081c*/ 	.word	0x000216d0


	//   ....[107]....
        /*0820*/ 	.word	0x000216e0


	//   ....[108]....
        /*0824*/ 	.word	0x00021740


	//   ....[109]....
        /*0828*/ 	.word	0x00022190


	//   ....[110]....
        /*082c*/ 	.word	0x000221f0


	//   ....[111]....
        /*0830*/ 	.word	0x00022250


	//   ....[112]....
        /*0834*/ 	.word	0x000222b0


	//   ....[113]....
        /*0838*/ 	.word	0x00022310


	//   ....[114]....
        /*083c*/ 	.word	0x00022380


	//   ....[115]....
        /*0840*/ 	.word	0x000223d0


	//   ....[116]....
        /*0844*/ 	.word	0x00022440


	//   ....[117]....
        /*0848*/ 	.word	0x000224b0


	//   ....[118]....
        /*084c*/ 	.word	0x00022510


	//   ....[119]....
        /*0850*/ 	.word	0x00022580


	//   ....[120]....
        /*0854*/ 	.word	0x000225f0


	//   ....[121]....
        /*0858*/ 	.word	0x00022660


	//   ....[122]....
        /*085c*/ 	.word	0x000226c0


	//   ....[123]....
        /*0860*/ 	.word	0x00022730


	//   ....[124]....
        /*0864*/ 	.word	0x000227a0


	//   ....[125]....
        /*0868*/ 	.word	0x00022810


	//   ....[126]....
        /*086c*/ 	.word	0x00022870


	//   ....[127]....
        /*0870*/ 	.word	0x000228d0


	//   ....[128]....
        /*0874*/ 	.word	0x00022930


	//   ....[129]....
        /*0878*/ 	.word	0x00022980


	//   ....[130]....
        /*087c*/ 	.word	0x000229d0


	//   ....[131]....
        /*0880*/ 	.word	0x00022a40


	//   ....[132]....
        /*0884*/ 	.word	0x00022ab0


	//   ....[133]....
        /*0888*/ 	.word	0x00022b20


	//   ....[134]....
        /*088c*/ 	.word	0x00022b80


	//   ....[135]....
        /*0890*/ 	.word	0x00022bf0


	//   ....[136]....
        /*0894*/ 	.word	0x00022c60


	//   ....[137]....
        /*0898*/ 	.word	0x00022cd0


	//   ....[138]....
        /*089c*/ 	.word	0x00022d30


	//   ....[139]....
        /*08a0*/ 	.word	0x00022da0


	//   ....[140]....
        /*08a4*/ 	.word	0x00022e10


	//   ....[141]....
        /*08a8*/ 	.word	0x00022e80


	//   ....[142]....
        /*08ac*/ 	.word	0x00022ee0


	//   ....[143]....
        /*08b0*/ 	.word	0x00022f50


	//   ....[144]....
        /*08b4*/ 	.word	0x00022fc0


	//   ....[145]....
        /*08b8*/ 	.word	0x00023030


	//   ....[146]....
        /*08bc*/ 	.word	0x00023090


	//   ....[147]....
        /*08c0*/ 	.word	0x00023100


	//   ....[148]....
        /*08c4*/ 	.word	0x00023170


	//   ....[149]....
        /*08c8*/ 	.word	0x000231e0


	//   ....[150]....
        /*08cc*/ 	.word	0x00023240


	//   ....[151]....
        /*08d0*/ 	.word	0x000232b0


	//   ....[152]....
        /*08d4*/ 	.word	0x00023320


	//   ....[153]....
        /*08d8*/ 	.word	0x00023380


	//   ....[154]....
        /*08dc*/ 	.word	0x000233d0


	//   ....[155]....
        /*08e0*/ 	.word	0x00023430


	//   ....[156]....
        /*08e4*/ 	.word	0x00023490


	//   ....[157]....
        /*08e8*/ 	.word	0x000234f0


	//   ....[158]....
        /*08ec*/ 	.word	0x00023560


	//   ....[159]....
        /*08f0*/ 	.word	0x000235b0


	//   ....[160]....
        /*08f4*/ 	.word	0x00023600


	//   ....[161]....
        /*08f8*/ 	.word	0x00023650


	//   ....[162]....
        /*08fc*/ 	.word	0x000236b0


	//   ....[163]....
        /*0900*/ 	.word	0x00023710


	//   ....[164]....
        /*0904*/ 	.word	0x00023780


	//   ....[165]....
        /*0908*/ 	.word	0x000237d0


	//   ....[166]....
        /*090c*/ 	.word	0x00023840


	//   ....[167]....
        /*0910*/ 	.word	0x000238a0


	//   ....[168]....
        /*0914*/ 	.word	0x00023910


	//----- nvinfo : EIATTR_EXIT_INSTR_OFFSETS
	.align		4
.L_332:
        /*0918*/ 	.byte	0x04, 0x1c
        /*091a*/ 	.short	(.L_334 - .L_333)


	//   ....[0]....
.L_333:
        /*091c*/ 	.word	0x000010f0


	//   ....[1]....
        /*0920*/ 	.word	0x00022150


	//----- nvinfo : EIATTR_MAX_THREADS
	.align		4
.L_334:
        /*0924*/ 	.byte	0x04, 0x05
        /*0926*/ 	.short	(.L_336 - .L_335)
.L_335:
        /*0928*/ 	.word	0x00000100
        /*092c*/ 	.word	0x00000001
        /*0930*/ 	.word	0x00000001


	//----- nvinfo : EIATTR_CRS_STACK_SIZE
	.align		4
.L_336:
        /*0934*/ 	.byte	0x04, 0x1e
        /*0936*/ 	.short	(.L_338 - .L_337)
.L_337:
        /*0938*/ 	.word	0x00000000
.L_338:


//--------------------- .nv.info._ZN7cutlass13device_kernelIN5flash19enable_sm80_to_sm89INS1_16FlashAttnFwdSm80INS1_25CollectiveMainloopFwdSm80ILi8ELi1ELb1EN4cute5tupleIJNS5_1CILi128EEENS7_ILi96EEENS7_ILi192EEEEEELi192ENS_10bfloat16_tEfNS_4arch4Sm80ELb1ELb0ELb1ELb0ELb0ELb0ELb1ELb1EEENS1_21CollectiveEpilogueFwdINS6_IJS8_SA_S9_EEENS6_IJNS7_ILi1EEESI_SI_EEESC_SE_Li256ELb0ELb1ELb1ELb0EEENS1_30DynamicPersistentTileSchedulerILi256ELi256ELb1ELb1ELb0EEEEEEEEEvNT_6ParamsE --------------------------
	.section	.nv.info._ZN7cutlass13device_kernelIN5flash19enable_sm80_to_sm89INS1_16FlashAttnFwdSm80INS1_25CollectiveMainloopFwdSm80ILi8ELi1ELb1EN4cute5tupleIJNS5_1CILi128EEENS7_ILi96EEENS7_ILi192EEEEEELi192ENS_10bfloat16_tEfNS_4arch4Sm80ELb1ELb0ELb1ELb0ELb0ELb0ELb1ELb1EEENS1_21CollectiveEpilogueFwdINS6_IJS8_SA_S9_EEENS6_IJNS7_ILi1EEESI_SI_EEESC_SE_Li256ELb0ELb1ELb1ELb0EEENS1_30DynamicPersistentTileSchedulerILi256ELi256ELb1ELb1ELb0EEEEEEEEEvNT_6ParamsE,"",@"SHT_CUDA_INFO"
	.sectionflags	@""
	.align	4


	//----- nvinfo : EIATTR_CUDA_API_VERSION
	.align		4
        /*0000*/ 	.byte	0x04, 0x37
        /*0002*/ 	.short	(.L_340 - .L_339)
.L_339:
        /*0004*/ 	.word	0x00000082


	//----- nvinfo : EIATTR_SW2861232_WAR
	.align		4
.L_340:
        /*0008*/ 	.byte	0x01, 0x35
	.zero		2


	//----- nvinfo : EIATTR_PARAM_CBANK
	.align		4
        /*000c*/ 	.byte	0x04, 0x0a
        /*000e*/ 	.short	(.L_342 - .L_341)
	.align		4
.L_341:
        /*0010*/ 	.word	index@(.nv.constant0._ZN7cutlass13device_kernelIN5flash19enable_sm80_to_sm89INS1_16FlashAttnFwdSm80INS1_25CollectiveMainloopFwdSm80ILi8ELi1ELb1EN4cute5tupleIJNS5_1CILi128EEENS7_ILi96EEENS7_ILi192EEEEEELi192ENS_10bfloat16_tEfNS_4arch4Sm80ELb1ELb0ELb1ELb0ELb0ELb0ELb1ELb1EEENS1_21CollectiveEpilogueFwdINS6_IJS8_SA_S9_EEENS6_IJNS7_ILi1EEESI_SI_EEESC_SE_Li256ELb0ELb1ELb1ELb0EEENS1_30DynamicPersistentTileSchedulerILi256ELi256ELb1ELb1ELb0EEEEEEEEEvNT_6ParamsE)
        /*0014*/ 	.short	0x0160
        /*0016*/ 	.short	0x0428


	//----- nvinfo : EIATTR_CBANK_PARAM_SIZE
	.align		4
.L_342:
        /*0018*/ 	.byte	0x03, 0x19
        /*001a*/ 	.short	0x0428


	//----- nvinfo : EIATTR_KPARAM_INFO
	.align		4
        /*001c*/ 	.byte	0x04, 0x17
        /*001e*/ 	.short	(.L_344 - .L_343)
.L_343:
        /*0020*/ 	.word	0x00000000
        /*0024*/ 	.short	0x0000
        /*0026*/ 	.short	0x0000
        /*0028*/ 	.byte	0x00, 0xf0, 0xa1, 0x10


	//----- nvinfo : EIATTR_MAXREG_COUNT
	.align		4
.L_344:
        /*002c*/ 	.byte	0x03, 0x1b
        /*002e*/ 	.short	0x00ff


	//----- nvinfo : EIATTR_NUM_BARRIERS
	.align		4
        /*0030*/ 	.byte	0x02, 0x4c
        /*0032*/ 	.byte	0x06
	.zero		1


	//----- nvinfo : EIATTR_ANNOTATIONS
	.align		4
        /*0034*/ 	.byte	0x04, 0x55
        /*0036*/ 	.short	(.L_346 - .L_345)


	//   ....[0]....
.L_345:
        /* <DEDUP_REMOVED lines=62> */


	//----- nvinfo : EIATTR_MERCURY_ISA_VERSION
	.align		4
.L_346:
        /*0408*/ 	.byte	0x03, 0x5f
        /*040a*/ 	.short	0x0000


	//----- nvinfo : EIATTR_INT_WARP_WIDE_INSTR_OFFSETS
	.align		4
        /*040c*/ 	.byte	0x04, 0x31
        /*040e*/ 	.short	(.L_348 - .L_347)


	//   ....[0]....
.L_347:
        /*0410*/ 	.word	0x00010520


	//   ....[1]....
        /*0414*/ 	.word	0x000105a0


	//----- nvinfo : EIATTR_COOP_GROUP_MASK_REGIDS
	.align		4
.L_348:
        /*0418*/ 	.byte	0x04, 0x29
        /*041a*/ 	.short	(.L_350 - .L_349)


	//   ....[0]....
.L_349:
        /*041c*/ 	.word	0xffffffff


	//   ....[1]....
        /*0420*/ 	.word	0xffffffff


	//   ....[2]....
        /*0424*/ 	.word	0xffffffff


	//   ....[3]....
        /*0428*/ 	.word	0xffffffff


	//   ....[4]....
        /*042c*/ 	.word	0xffffffff


	//   ....[5]....
        /*0430*/ 	.word	0xffffffff


	//   ....[6]....
        /*0434*/ 	.word	0xffffffff


	//   ....[7]....
        /*0438*/ 	.word	0xffffffff


	//   ....[8]....
        /*043c*/ 	.word	0xffffffff


	//   ....[9]....
        /*0440*/ 	.word	0xffffffff


	//   ....[10]....
        /*0444*/ 	.word	0xffffffff


	//   ....[11]....
        /*0448*/ 	.word	0xffffffff


	//   ....[12]....
        /*044c*/ 	.word	0xffffffff


	//   ....[13]....
        /*0450*/ 	.word	0xffffffff


	//   ....[14]....
        /*0454*/ 	.word	0xffffffff


	//   ....[15]....
        /*0458*/ 	.word	0xffffffff


	//   ....[16]....
        /*045c*/ 	.word	0xffffffff


	//   ....[17]....
        /*0460*/ 	.word	0xffffffff


	//   ....[18]....
        /*0464*/ 	.word	0xffffffff


	//   ....[19]....
        /*0468*/ 	.word	0xffffffff


	//   ....[20]....
        /*046c*/ 	.word	0xffffffff


	//   ....[21]....
        /*0470*/ 	.word	0xffffffff


	//   ....[22]....
        /*0474*/ 	.word	0xffffffff


	//   ....[23]....
        /*0478*/ 	.word	0xffffffff


	//   ....[24]....
        /*047c*/ 	.word	0xffffffff


	//   ....[25]....
        /*0480*/ 	.word	0xffffffff


	//   ....[26]....
        /*0484*/ 	.word	0xffffffff


	//   ....[27]....
        /*0488*/ 	.word	0xffffffff


	//   ....[28]....
        /*048c*/ 	.word	0xffffffff


	//   ....[29]....
        /*0490*/ 	.word	0xffffffff


	//   ....[30]....
        /*0494*/ 	.word	0xffffffff


	//   ....[31]....
        /*0498*/ 	.word	0xffffffff


	//   ....[32]....
        /*049c*/ 	.word	0xffffffff


	//   ....[33]....
        /*04a0*/ 	.word	0xffffffff


	//   ....[34]....
        /*04a4*/ 	.word	0xffffffff


	//   ....[35]....
        /*04a8*/ 	.word	0xffffffff


	//   ....[36]....
        /*04ac*/ 	.word	0xffffffff


	//   ....[37]....
        /*04b0*/ 	.word	0xffffffff


	//   ....[38]....
        /*04b4*/ 	.word	0xffffffff


	//   ....[39]....
        /*04b8*/ 	.word	0xffffffff


	//   ....[40]....
        /*04bc*/ 	.word	0xffffffff


	//   ....[41]....
        /*04c0*/ 	.word	0xffffffff


	//   ....[42]....
        /*04c4*/ 	.word	0xffffffff


	//   ....[43]....
        /*04c8*/ 	.word	0xffffffff


	//   ....[44]....
        /*04cc*/ 	.word	0xffffffff


	//----- nvinfo : EIATTR_COOP_GROUP_INSTR_OFFSETS
	.align		4
.L_350:
        /*04d0*/ 	.byte	0x04, 0x28
        /*04d2*/ 	.short	(.L_352 - .L_351)


	//   ....[0]....
.L_351:
        /*04d4*/ 	.word	0x00000050


	//   ....[1]....
        /*04d8*/ 	.word	0x00000060


	//   ....[2]....
        /*04dc*/ 	.word	0x000018c0


	//   ....[3]....
        /*04e0*/ 	.word	0x000018d0


	//   ....[4]....
        /*04e4*/ 	.word	0x00001990


	//   ....[5]....
        /*04e8*/ 	.word	0x000019b0


	//   ....[6]....
        /*04ec*/ 	.word	0x000019c0


	//   ....[7]....
        /*04f0*/ 	.word	0x000019d0


	//   ....[8]....
        /*04f4*/ 	.word	0x000019e0


	//   ....[9]....
        /*04f8*/ 	.word	0x00001a00


	//   ....[10]....
        /*04fc*/ 	.word	0x000039d0


	//   ....[11]....
        /*0500*/ 	.word	0x000039e0


	//   ....[12]....
        /*0504*/ 	.word	0x00004230


	//   ....[13]....
        /*0508*/ 	.word	0x000043e0


	//   ....[14]....
        /*050c*/ 	.word	0x00004430


	//   ....[15]....
        /*0510*/ 	.word	0x000044a0


	//   ....[16]....
        /*0514*/ 	.word	0x00007770


	//   ....[17]....
        /*0518*/ 	.word	0x00008ae0


	//   ....[18]....
        /*051c*/ 	.word	0x00008c20


	//   ....[19]....
        /*0520*/ 	.word	0x00009180


	//   ....[20]....
        /*0524*/ 	.word	0x00009260


	//   ....[21]....
        /*0528*/ 	.word	0x000092d0


	//   ....[22]....
        /*052c*/ 	.word	0x0000d620


	//   ....[23]....
        /*0530*/ 	.word	0x0000d670


	//   ....[24]....
        /*0534*/ 	.word	0x0000d690


	//   ....[25]....
        /*0538*/ 	.word	0x0000d6b0


	//   ....[26]....
        /*053c*/ 	.word	0x0000fcd0


	//   ....[27]....
        /*0540*/ 	.word	0x0000fd20


	//   ....[28]....
        /*0544*/ 	.word	0x0000fd40


	//   ....[29]....
        /*0548*/ 	.word	0x0000fd60


	//   ....[30]....
        /*054c*/ 	.word	0x000106f0


	//   ....[31]....
        /*0550*/ 	.word	0x00010b40


	//   ....[32]....
        /*0554*/ 	.word	0x00010b50


	//   ....[33]....
        /*0558*/ 	.word	0x00010b80


	//   ....[34]....
        /*055c*/ 	.word	0x00010ba0


	//   ....[35]....
        /*0560*/ 	.word	0x00010ca0


	//   ....[36]....
        /*0564*/ 	.word	0x00010d00


	//   ....[37]....
        /*0568*/ 	.word	0x000115b0


	//   ....[38]....
        /*056c*/ 	.word	0x000115c0


	//   ....[39]....
        /*0570*/ 	.word	0x00011f40


	//   ....[40]....
        /*0574*/ 	.word	0x00012020


	//   ....[41]....
        /*0578*/ 	.word	0x00012080


	//   ....[42]....
        /*057c*/ 	.word	0x000120d0


	//   ....[43]....
        /*0580*/ 	.word	0x00012130


	//   ....[44]....
        /*0584*/ 	.word	0x00012180


	//----- nvinfo : EIATTR_EXIT_INSTR_OFFSETS
	.align		4
.L_352:
        /*0588*/ 	.byte	0x04, 0x1c
        /*058a*/ 	.short	(.L_354 - .L_353)


	//   ....[0]....
.L_353:
        /*058c*/ 	.word	0x000000b0


	//   ....[1]....
        /*0590*/ 	.word	0x00011fe0


	//----- nvinfo : EIATTR_MAX_THREADS
	.align		4
.L_354:
        /*0594*/ 	.byte	0x04, 0x05
        /*0596*/ 	.short	(.L_356 - .L_355)
.L_355:
        /*0598*/ 	.word	0x00000100
        /*059c*/ 	.word	0x00000001
        /*05a0*/ 	.word	0x00000001


	//----- nvinfo : EIATTR_CRS_STACK_SIZE
	.align		4
.L_356:
        /*05a4*/ 	.byte	0x04, 0x1e
        /*05a6*/ 	.short	(.L_358 - .L_357)
.L_357:
        /*05a8*/ 	.word	0x00000000
.L_358:


//--------------------- .nv.info._ZN7cutlass13device_kernelIN5flash19enable_sm80_to_sm89INS1_16FlashAttnFwdSm80INS1_25CollectiveMainloopFwdSm80ILi8ELi1ELb0EN4cute5tupleIJNS5_1CILi128EEENS7_ILi64EEENS7_ILi192EEEEEELi192ENS_10bfloat16_tEfNS_4arch4Sm80ELb1ELb0ELb1ELb1ELb0ELb0ELb1ELb1EEENS1_21CollectiveEpilogueFwdINS6_IJS8_SA_S9_EEENS6_IJNS7_ILi1EEESI_SI_EEESC_SE_Li256ELb1ELb1ELb1ELb0EEENS1_36VarlenDynamicPersistentTileSchedulerILi128ELi64ELi256ELi256ELb1ELb1ELb0ELb1ELb1ELb1EEEEEEEEEvNT_6ParamsE --------------------------
	.section	.nv.info._ZN7cutlass13device_kernelIN5flash19enable_sm80_to_sm89INS1_16FlashAttnFwdSm80INS1_25CollectiveMainloopFwdSm80ILi8ELi1ELb0EN4cute5tupleIJNS5_1CILi128EEENS7_ILi64EEENS7_ILi192EEEEEELi192ENS_10bfloat16_tEfNS_4arch4Sm80ELb1ELb0ELb1ELb1ELb0ELb0ELb1ELb1EEENS1_21CollectiveEpilogueFwdINS6_IJS8_SA_S9_EEENS6_IJNS7_ILi1EEESI_SI_EEESC_SE_Li256ELb1ELb1ELb1ELb0EEENS1_36VarlenDynamicPersistentTileSchedulerILi128ELi64ELi256ELi256ELb1ELb1ELb0ELb1ELb1ELb1EEEEEEEEEvNT_6ParamsE,"",@"SHT_CUDA_INFO"
	.sectionflags	@""
	.align	4


	//----- nvinfo : EIATTR_CUDA_API_VERSION
	.align		4
        /*0000*/ 	.byte	0x04, 0x37
        /*0002*/ 	.short	(.L_360 - .L_359)
.L_359:
        /*0004*/ 	.word	0x00000082


	//----- nvinfo : EIATTR_SW2861232_WAR
	.align		4
.L_360:
        /*0008*/ 	.byte	0x01, 0x35
	.zero		2


	//----- nvinfo : EIATTR_PARAM_CBANK
	.align		4
        /*000c*/ 	.byte	0x04, 0x0a
        /*000e*/ 	.short	(.L_362 - .L_361)
	.align		4
.L_361:
        /*0010*/ 	.word	index@(.nv.constant0._ZN7cutlass13device_kernelIN5flash19enable_sm80_to_sm89INS1_16FlashAttnFwdSm80INS1_25CollectiveMainloopFwdSm80ILi8ELi1ELb0EN4cute5tupleIJNS5_1CILi128EEENS7_ILi64EEENS7_ILi192EEEEEELi192ENS_10bfloat16_tEfNS_4arch4Sm80ELb1ELb0ELb1ELb1ELb0ELb0ELb1ELb1EEENS1_21CollectiveEpilogueFwdINS6_IJS8_SA_S9_EEENS6_IJNS7_ILi1EEESI_SI_EEESC_SE_Li256ELb1ELb1ELb1ELb0EEENS1_36VarlenDynamicPersistentTileSchedulerILi128ELi64ELi256ELi256ELb1ELb1ELb0ELb1ELb1ELb1EEEEEEEEEvNT_6ParamsE)
        /*0014*/ 	.short	0x0160
        /*0016*/ 	.short	0x0438


	//----- nvinfo : EIATTR_CBANK_PARAM_SIZE
	.align		4
.L_362:
        /*0018*/ 	.byte	0x03, 0x19
        /*001a*/ 	.short	0x0438


	//----- nvinfo : EIATTR_KPARAM_INFO
	.align		4
        /*001c*/ 	.byte	0x04, 0x17
        /*001e*/ 	.short	(.L_364 - .L_363)
.L_363:
        /*0020*/ 	.word	0x00000000
        /*0024*/ 	.short	0x0000
        /*0026*/ 	.short	0x0000
        /*0028*/ 	.byte	0x00, 0xf0, 0xe1, 0x10


	//----- nvinfo : EIATTR_MAXREG_COUNT
	.align		4
.L_364:
        /*002c*/ 	.byte	0x03, 0x1b
        /*002e*/ 	.short	0x00ff


	//----- nvinfo : EIATTR_NUM_BARRIERS
	.align		4
        /*0030*/ 	.byte	0x02, 0x4c
        /*0032*/ 	.byte	0x06
	.zero		1


	//----- nvinfo : EIATTR_ANNOTATIONS
	.align		4
        /*0034*/ 	.byte	0x04, 0x55
        /*0036*/ 	.short	(.L_366 - .L_365)


	//   ....[0]....
.L_365:
        /* <DEDUP_REMOVED lines=37> */


	//----- nvinfo : EIATTR_MERCURY_ISA_VERSION
	.align		4
.L_366:
        /*0270*/ 	.byte	0x03, 0x5f
        /*0272*/ 	.short	0x0000


	//----- nvinfo : EIATTR_INT_WARP_WIDE_INSTR_OFFSETS
	.align		4
        /*0274*/ 	.byte	0x04, 0x31
        /*0276*/ 	.short	(.L_368 - .L_367)


	//   ....[0]....
.L_367:
        /*0278*/ 	.word	0x0000c540


	//   ....[1]....
        /*027c*/ 	.word	0x0000c5c0


	//----- nvinfo : EIATTR_COOP_GROUP_MASK_REGIDS
	.align		4
.L_368:
        /*0280*/ 	.byte	0x04, 0x29
        /*0282*/ 	.short	(.L_370 - .L_369)


	//   ....[0]....
.L_369:
        /*0284*/ 	.word	0xffffffff


	//   ....[1]....
        /*0288*/ 	.word	0xffffffff


	//   ....[2]....
        /*028c*/ 	.word	0xffffffff


	//   ....[3]....
        /*0290*/ 	.word	0xffffffff


	//   ....[4]....
        /*0294*/ 	.word	0xffffffff


	//   ....[5]....
        /*0298*/ 	.word	0xffffffff


	//   ....[6]....
        /*029c*/ 	.word	0xffffffff


	//   ....[7]....
        /*02a0*/ 	.word	0xffffffff


	//   ....[8]....
        /*02a4*/ 	.word	0xffffffff


	//   ....[9]....
        /*02a8*/ 	.word	0xffffffff


	//   ....[10]....
        /*02ac*/ 	.word	0xffffffff


	//   ....[11]....
        /*02b0*/ 	.word	0xffffffff


	//   ....[12]....
        /*02b4*/ 	.word	0xffffffff


	//   ....[13]....
        /*02b8*/ 	.word	0xffffffff


	//   ....[14]....
        /*02bc*/ 	.word	0xffffffff


	//   ....[15]....
        /*02c0*/ 	.word	0xffffffff


	//   ....[16]....
        /*02c4*/ 	.word	0xffffffff


	//   ....[17]....
        /*02c8*/ 	.word	0xffffffff


	//   ....[18]....
        /*02cc*/ 	.word	0xffffffff


	//   ....[19]....
        /*02d0*/ 	.word	0xffffffff


	//   ....[20]....
        /*02d4*/ 	.word	0xffffffff


	//   ....[21]....
        /*02d8*/ 	.word	0xffffffff


	//   ....[22]....
        /*02dc*/ 	.word	0xffffffff


	//   ....[23]....
        /*02e0*/ 	.word	0xffffffff


	//   ....[24]....
        /*02e4*/ 	.word	0xffffffff


	//   ....[25]....
        /*02e8*/ 	.word	0xffffffff


	//   ....[26]....
        /*02ec*/ 	.word	0xffffffff


	//   ....[27]....
        /*02f0*/ 	.word	0xffffffff


	//   ....[28]....
        /*02f4*/ 	.word	0xffffffff


	//   ....[29]....
        /*02f8*/ 	.word	0xffffffff


	//   ....[30]....
        /*02fc*/ 	.word	0xffffffff


	//   ....[31]....
        /*0300*/ 	.word	0xffffffff


	//   ....[32]....
        /*0304*/ 	.word	0xffffffff


	//   ....[33]....
        /*0308*/ 	.word	0xffffffff


	//   ....[34]....
        /*030c*/ 	.word	0xffffffff


	//   ....[35]....
        /*0310*/ 	.word	0xffffffff


	//   ....[36]....
        /*0314*/ 	.word	0xffffffff


	//   ....[37]....
        /*0318*/ 	.word	0xffffffff


	//   ....[38]....
        /*031c*/ 	.word	0xffffffff


	//   ....[39]....
        /*0320*/ 	.word	0xffffffff


	//   ....[40]....
        /*0324*/ 	.word	0xffffffff


	//   ....[41]....
        /*0328*/ 	.word	0xffffffff


	//   ....[42]....
        /*032c*/ 	.word	0xffffffff


	//   ....[43]....
        /*0330*/ 	.word	0xffffffff


	//   ....[44]....
        /*0334*/ 	.word	0xffffffff


	//   ....[45]....
        /*0338*/ 	.word	0xffffffff


	//   ....[46]....
        /*033c*/ 	.word	0xffffffff


	//   ....[47]....
        /*0340*/ 	.word	0xffffffff


	//   ....[48]....
        /*0344*/ 	.word	0xffffffff


	//   ....[49]....
        /*0348*/ 	.word	0xffffffff


	//   ....[50]....
        /*034c*/ 	.word	0xffffffff


	//   ....[51]....
        /*0350*/ 	.word	0xffffffff


	//   ....[52]....
        /*0354*/ 	.word	0xffffffff


	//   ....[53]....
        /*0358*/ 	.word	0xffffffff


	//   ....[54]....
        /*035c*/ 	.word	0xffffffff


	//   ....[55]....
        /*0360*/ 	.word	0xffffffff


	//   ....[56]....
        /*0364*/ 	.word	0xffffffff


	//   ....[57]....
        /*0368*/ 	.word	0xffffffff


	//   ....[58]....
        /*036c*/ 	.word	0xffffffff


	//   ....[59]....
        /*0370*/ 	.word	0xffffffff


	//   ....[60]....
        /*0374*/ 	.word	0xffffffff


	//   ....[61]....
        /*0378*/ 	.word	0xffffffff


	//   ....[62]....
        /*037c*/ 	.word	0xffffffff


	//   ....[63]....
        /*0380*/ 	.word	0xffffffff


	//   ....[64]....
        /*0384*/ 	.word	0xffffffff


	//   ....[65]....
        /*0388*/ 	.word	0xffffffff


	//   ....[66]....
        /*038c*/ 	.word	0xffffffff


	//   ....[67]....
        /*0390*/ 	.word	0xffffffff


	//   ....[68]....
        /*0394*/ 	.word	0xffffffff


	//   ....[69]....
        /*0398*/ 	.word	0xffffffff


	//   ....[70]....
        /*039c*/ 	.word	0xffffffff


	//   ....[71]....
        /*03a0*/ 	.word	0xffffffff


	//   ....[72]....
        /*03a4*/ 	.word	0xffffffff


	//   ....[73]....
        /*03a8*/ 	.word	0xffffffff


	//   ....[74]....
        /*03ac*/ 	.word	0xffffffff


	//   ....[75]....
        /*03b0*/ 	.word	0xffffffff


	//   ....[76]....
        /*03b4*/ 	.word	0xffffffff


	//   ....[77]....
        /*03b8*/ 	.word	0xffffffff


	//   ....[78]....
        /*03bc*/ 	.word	0xffffffff


	//   ....[79]....
        /*03c0*/ 	.word	0xffffffff


	//   ....[80]....
        /*03c4*/ 	.word	0xffffffff


	//   ....[81]....
        /*03c8*/ 	.word	0xffffffff


	//   ....[82]....
        /*03cc*/ 	.word	0xffffffff


	//   ....[83]....
        /*03d0*/ 	.word	0xffffffff


	//   ....[84]....
        /*03d4*/ 	.word	0xffffffff


	//   ....[85]....
        /*03d8*/ 	.word	0xffffffff


	//   ....[86]....
        /*03dc*/ 	.word	0xffffffff


	//   ....[87]....
        /*03e0*/ 	.word	0xffffffff


	//   ....[88]....
        /*03e4*/ 	.word	0xffffffff


	//   ....[89]....
        /*03e8*/ 	.word	0xffffffff


	//   ....[90]....
        /*03ec*/ 	.word	0xffffffff


	//   ....[91]....
        /*03f0*/ 	.word	0xffffffff


	//   ....[92]....
        /*03f4*/ 	.word	0xffffffff


	//   ....[93]....
        /*03f8*/ 	.word	0xffffffff


	//   ....[94]....
        /*03fc*/ 	.word	0xffffffff


	//   ....[95]....
        /*0400*/ 	.word	0xffffffff


	//   ....[96]....
        /*0404*/ 	.word	0xffffffff


	//   ....[97]....
        /*0408*/ 	.word	0xffffffff


	//   ....[98]....
        /*040c*/ 	.word	0xffffffff


	//   ....[99]....
        /*0410*/ 	.word	0xffffffff


	//   ....[100]....
        /*0414*/ 	.word	0xffffffff


	//   ....[101]....
        /*0418*/ 	.word	0xffffffff


	//   ....[102]....
        /*041c*/ 	.word	0xffffffff


	//   ....[103]....
        /*0420*/ 	.word	0xffffffff


	//   ....[104]....
        /*0424*/ 	.word	0xffffffff


	//   ....[105]....
        /*0428*/ 	.word	0xffffffff


	//   ....[106]....
        /*042c*/ 	.word	0xffffffff


	//   ....[107]....
        /*0430*/ 	.word	0xffffffff


	//   ....[108]....
        /*0434*/ 	.word	0xffffffff


	//   ....[109]....
        /*0438*/ 	.word	0xffffffff


	//   ....[110]....
        /*043c*/ 	.word	0xffffffff


	//   ....[111]....
        /*0440*/ 	.word	0xffffffff


	//   ....[112]....
        /*0444*/ 	.word	0xffffffff


	//   ....[113]....
        /*0448*/ 	.word	0xffffffff


	//   ....[114]....
        /*044c*/ 	.word	0xffffffff


	//   ....[115]....
        /*0450*/ 	.word	0xffffffff


	//   ....[116]....
        /*0454*/ 	.word	0xffffffff


	//   ....[117]....
        /*0458*/ 	.word	0xffffffff


	//   ....[118]....
        /*045c*/ 	.word	0xffffffff


	//   ....[119]....
        /*0460*/ 	.word	0xffffffff


	//   ....[120]....
        /*0464*/ 	.word	0xffffffff


	//   ....[121]....
        /*0468*/ 	.word	0xffffffff


	//   ....[122]....
        /*046c*/ 	.word	0xffffffff


	//   ....[123]....
        /*0470*/ 	.word	0xffffffff


	//   ....[124]....
        /*0474*/ 	.word	0xffffffff


	//   ....[125]....
        /*0478*/ 	.word	0xffffffff


	//   ....[126]....
        /*047c*/ 	.word	0xffffffff


	//   ....[127]....
        /*0480*/ 	.word	0xffffffff


	//   ....[128]....
        /*0484*/ 	.word	0xffffffff


	//   ....[129]....
        /*0488*/ 	.word	0xffffffff


	//   ....[130]....
        /*048c*/ 	.word	0xffffffff


	//   ....[131]....
        /*0490*/ 	.word	0xffffffff


	//   ....[132]....
        /*0494*/ 	.word	0xffffffff


	//   ....[133]....
        /*0498*/ 	.word	0xffffffff


	//   ....[134]....
        /*049c*/ 	.word	0xffffffff


	//   ....[135]....
        /*04a0*/ 	.word	0xffffffff


	//   ....[136]....
        /*04a4*/ 	.word	0xffffffff


	//   ....[137]....
        /*04a8*/ 	.word	0xffffffff


	//   ....[138]....
        /*04ac*/ 	.word	0xffffffff


	//   ....[139]....
        /*04b0*/ 	.word	0xffffffff


	//   ....[140]....
        /*04b4*/ 	.word	0xffffffff


	//   ....[141]....
        /*04b8*/ 	.word	0xffffffff


	//   ....[142]....
        /*04bc*/ 	.word	0xffffffff


	//   ....[143]....
        /*04c0*/ 	.word	0xffffffff


	//   ....[144]....
        /*04c4*/ 	.word	0xffffffff


	//   ....[145]....
        /*04c8*/ 	.word	0xffffffff


	//   ....[146]....
        /*04cc*/ 	.word	0xffffffff


	//----- nvinfo : EIATTR_COOP_GROUP_INSTR_OFFSETS
	.align		4
.L_370:
        /*04d0*/ 	.byte	0x04, 0x28
        /*04d2*/ 	.short	(.L_372 - .L_371)


	//   ....[0]....
.L_371:
        /*04d4*/ 	.word	0x00000050


	//   ....[1]....
        /*04d8*/ 	.word	0x000001e0


	//   ....[2]....
        /*04dc*/ 	.word	0x00000210


	//   ....[3]....
        /*04e0*/ 	.word	0x00000240


	//   ....[4]....
        /*04e4*/ 	.word	0x00000270


	//   ....[5]....
        /*04e8*/ 	.word	0x000002a0


	//   ....[6]....
        /*04ec*/ 	.word	0x000002d0


	//   ....[7]....
        /*04f0*/ 	.word	0x00000430


	//   ....[8]....
        /*04f4*/ 	.word	0x00000470


	//   ....[9]....
        /*04f8*/ 	.word	0x000004a0


	//   ....[10]....
        /*04fc*/ 	.word	0x000004d0


	//   ....[11]....
        /*0500*/ 	.word	0x00000500


	//   ....[12]....
        /*0504*/ 	.word	0x00000530


	//   ....[13]....
        /*0508*/ 	.word	0x000005c0


	//   ....[14]....
        /*050c*/ 	.word	0x00000600


	//   ....[15]....
        /*0510*/ 	.word	0x00000620


	//   ....[16]....
        /*0514*/ 	.word	0x00000680


	//   ....[17]....
        /*0518*/ 	.word	0x00002900


	//   ....[18]....
        /*051c*/ 	.word	0x00002920


	//   ....[19]....
        /*0520*/ 	.word	0x00002a90


	//   ....[20]....
        /*0524*/ 	.word	0x00002aa0


	//   ....[21]....
        /*0528*/ 	.word	0x00002c10


	//   ....[22]....
        /*052c*/ 	.word	0x00002c30


	//   ....[23]....
        /*0530*/ 	.word	0x00002da0


	//   ....[24]....
        /*0534*/ 	.word	0x00002db0


	//   ....[25]....
        /*0538*/ 	.word	0x000043c0


	//   ....[26]....
        /*053c*/ 	.word	0x000043d0


	//   ....[27]....
        /*0540*/ 	.word	0x000049b0


	//   ....[28]....
        /*0544*/ 	.word	0x00004a90


	//   ....[29]....
        /*0548*/ 	.word	0x00004aa0


	//   ....[30]....
        /*054c*/ 	.word	0x00004ad0


	//   ....[31]....
        /*0550*/ 	.word	0x00006ca0


	//   ....[32]....
        /*0554*/ 	.word	0x00006cb0


	//   ....[33]....
        /*0558*/ 	.word	0x000073a0


	//   ....[34]....
        /*055c*/ 	.word	0x00007530


	//   ....[35]....
        /*0560*/ 	.word	0x00007580


	//   ....[36]....
        /*0564*/ 	.word	0x00007690


	//   ....[37]....
        /*0568*/ 	.word	0x0000a2e0


	//   ....[38]....
        /*056c*/ 	.word	0x0000a300


	//   ....[39]....
        /*0570*/ 	.word	0x0000a320


	//   ....[40]....
        /*0574*/ 	.word	0x0000a340


	//   ....[41]....
        /*0578*/ 	.word	0x0000bd20


	//   ....[42]....
        /*057c*/ 	.word	0x0000bd50


	//   ....[43]....
        /*0580*/ 	.word	0x0000bd60


	//   ....[44]....
        /*0584*/ 	.word	0x0000bd90


	//   ....[45]....
        /*0588*/ 	.word	0x0000d1d0


	//   ....[46]....
        /*058c*/ 	.word	0x0000d1f0


	//   ....[47]....
        /*0590*/ 	.word	0x0000d210


	//   ....[48]....
        /*0594*/ 	.word	0x0000d220


	//   ....[49]....
        /*0598*/ 	.word	0x0000d5e0


	//   ....[50]....
        /*059c*/ 	.word	0x0000d600


	//   ....[51]....
        /*05a0*/ 	.word	0x0000d740


	//   ....[52]....
        /*05a4*/ 	.word	0x0000d750


	//   ....[53]....
        /*05a8*/ 	.word	0x0000d8a0


	//   ....[54]....
        /*05ac*/ 	.word	0x0000d8c0


	//   ....[55]....
        /*05b0*/ 	.word	0x0000da10


	//   ....[56]....
        /*05b4*/ 	.word	0x0000da20


	//   ....[57]....
        /*05b8*/ 	.word	0x0000dd70


	//   ....[58]....
        /*05bc*/ 	.word	0x0000dd90


	//   ....[59]....
        /*05c0*/ 	.word	0x0000e6f0


	//   ....[60]....
        /*05c4*/ 	.word	0x0000e700


	//   ....[61]....
        /*05c8*/ 	.word	0x0000f530


	//   ....[62]....
        /*05cc*/ 	.word	0x0000f550


	//   ....[63]....
        /*05d0*/ 	.word	0x0000f6a0


	//   ....[64]....
        /*05d4*/ 	.word	0x0000f6b0


	//   ....[65]....
        /*05d8*/ 	.word	0x0000f800


	//   ....[66]....
        /*05dc*/ 	.word	0x0000f820


	//   ....[67]....
        /*05e0*/ 	.word	0x0000f970


	//   ....[68]....
        /*05e4*/ 	.word	0x0000f980


	//   ....[69]....
        /*05e8*/ 	.word	0x0000fb70


	//   ....[70]....
        /*05ec*/ 	.word	0x0000fb90


	//   ....[71]....
        /*05f0*/ 	.word	0x0000fcb0


	//   ....[72]....
        /*05f4*/ 	.word	0x0000fcf0


	//   ....[73]....
        /*05f8*/ 	.word	0x0000fd20


	//   ....[74]....
        /*05fc*/ 	.word	0x0000fd50


	//   ....[75]....
        /*0600*/ 	.word	0x0000fd80


	//   ....[76]....
        /*0604*/ 	.word	0x0000fdb0


	//   ....[77]....
        /*0608*/ 	.word	0x0000ff00


	//   ....[78]....
        /*060c*/ 	.word	0x0000ff40


	//   ....[79]....
        /*0610*/ 	.word	0x0000ff70


	//   ....[80]....
        /*0614*/ 	.word	0x0000ffa0


	//   ....[81]....
        /*0618*/ 	.word	0x0000ffd0


	//   ....[82]....
        /*061c*/ 	.word	0x00010000


	//   ....[83]....
        /*0620*/ 	.word	0x00010090


	//   ....[84]....
        /*0624*/ 	.word	0x000100d0


	//   ....[85]....
        /*0628*/ 	.word	0x000100e0


	//   ....[86]....
        /*062c*/ 	.word	0x00010140


	//   ....[87]....
        /*0630*/ 	.word	0x00010af0


	//   ....[88]....
        /*0634*/ 	.word	0x00010b50


	//   ....[89]....
        /*0638*/ 	.word	0x00010ba0


	//   ....[90]....
        /*063c*/ 	.word	0x00010bf0


	//   ....[91]....
        /*0640*/ 	.word	0x00010c40


	//   ....[92]....
        /*0644*/ 	.word	0x00010cb0


	//   ....[93]....
        /*0648*/ 	.word	0x00010cf0


	//   ....[94]....
        /*064c*/ 	.word	0x00010d60


	//   ....[95]....
        /*0650*/ 	.word	0x00010dd0


	//   ....[96]....
        /*0654*/ 	.word	0x00010e30


	//   ....[97]....
        /*0658*/ 	.word	0x00010ea0


	//   ....[98]....
        /*065c*/ 	.word	0x00010f10


	//   ....[99]....
        /*0660*/ 	.word	0x00010f70


	//   ....[100]....
        /*0664*/ 	.word	0x00010fd0


	//   ....[101]....
        /*0668*/ 	.word	0x00011030


	//   ....[102]....
        /*066c*/ 	.word	0x000110a0


	//   ....[103]....
        /*0670*/ 	.word	0x00011100


	//   ....[104]....
        /*0674*/ 	.word	0x00011160


	//   ....[105]....
        /*0678*/ 	.word	0x000111b0


	//   ....[106]....
        /*067c*/ 	.word	0x00011210


	//   ....[107]....
        /*0680*/ 	.word	0x00011260


	//   ....[108]....
        /*0684*/ 	.word	0x000112b0


	//   ....[109]....
        /*0688*/ 	.word	0x00011320


	//   ....[110]....
        /*068c*/ 	.word	0x00011390


	//   ....[111]....
        /*0690*/ 	.word	0x000113f0


	//   ....[112]....
        /*0694*/ 	.word	0x00011450


	//   ....[113]....
        /*0698*/ 	.word	0x000114b0


	//   ....[114]....
        /*069c*/ 	.word	0x00011520


	//   ....[115]....
        /*06a0*/ 	.word	0x00011580


	//   ....[116]....
        /*06a4*/ 	.word	0x000115e0


	//   ....[117]....
        /*06a8*/ 	.word	0x00011640


	//   ....[118]....
        /*06ac*/ 	.word	0x000116b0


	//   ....[119]....
        /*06b0*/ 	.word	0x00011710


	//   ....[120]....
        /*06b4*/ 	.word	0x00011770


	//   ....[121]....
        /*06b8*/ 	.word	0x000117d0


	//   ....[122]....
        /*06bc*/ 	.word	0x00011840


	//   ....[123]....
        /*06c0*/ 	.word	0x000118a0


	//   ....[124]....
        /*06c4*/ 	.word	0x00011900


	//   ....[125]....
        /*06c8*/ 	.word	0x00011960


	//   ....[126]....
        /*06cc*/ 	.word	0x000119d0


	//   ....[127]....
        /*06d0*/ 	.word	0x00011a30


	//   ....[128]....
        /*06d4*/ 	.word	0x00011a90


	//   ....[129]....
        /*06d8*/ 	.word	0x00011af0


	//   ....[130]....
        /*06dc*/ 	.word	0x00011b60


	//   ....[131]....
        /*06e0*/ 	.word	0x00011bb0


	//   ....[132]....
        /*06e4*/ 	.word	0x00011bf0


	//   ....[133]....
        /*06e8*/ 	.word	0x00011c40


	//   ....[134]....
        /*06ec*/ 	.word	0x00011c90


	//   ....[135]....
        /*06f0*/ 	.word	0x00011ce0


	//   ....[136]....
        /*06f4*/ 	.word	0x00011d50


	//   ....[137]....
        /*06f8*/ 	.word	0x00011d90


	//   ....[138]....
        /*06fc*/ 	.word	0x00011de0


	//   ....[139]....
        /*0700*/ 	.word	0x00011e30


	//   ....[140]....
        /*0704*/ 	.word	0x00011e80


	//   ....[141]....
        /*0708*/ 	.word	0x00011ed0


	//   ....[142]....
        /*070c*/ 	.word	0x00011f40


	//   ....[143]....
        /*0710*/ 	.word	0x00011f80


	//   ....[144]....
        /*0714*/ 	.word	0x00011ff0


	//   ....[145]....
        /*0718*/ 	.word	0x00012050


	//   ....[146]....
        /*071c*/ 	.word	0x000120b0


	//----- nvinfo : EIATTR_EXIT_INSTR_OFFSETS
	.align		4
.L_372:
        /*0720*/ 	.byte	0x04, 0x1c
        /*0722*/ 	.short	(.L_374 - .L_373)


	//   ....[0]....
.L_373:
        /*0724*/ 	.word	0x00000fe0


	//   ....[1]....
        /*0728*/ 	.word	0x00010ab0


	//----- nvinfo : EIATTR_MAX_THREADS
	.align		4
.L_374:
        /*072c*/ 	.byte	0x04, 0x05
        /*072e*/ 	.short	(.L_376 - .L_375)
.L_375:
        /*0730*/ 	.word	0x00000100
        /*0734*/ 	.word	0x00000001
        /*0738*/ 	.word	0x00000001


	//----- nvinfo : EIATTR_CRS_STACK_SIZE
	.align		4
.L_376:
        /*073c*/ 	.byte	0x04, 0x1e
        /*073e*/ 	.short	(.L_378 - .L_377)
.L_377:
        /*0740*/ 	.word	0x00000000
.L_378:


//--------------------- .nv.info._ZN7cutlass13device_kernelIN5flash19enable_sm80_to_sm89INS1_16FlashAttnFwdSm80INS1_25CollectiveMainloopFwdSm80ILi8ELi1ELb0EN4cute5tupleIJNS5_1CILi128EEENS7_ILi64EEENS7_ILi192EEEEEELi192ENS_10bfloat16_tEfNS_4arch4Sm80ELb1ELb0ELb1ELb1ELb0ELb1ELb1ELb1EEENS1_21CollectiveEpilogueFwdINS6_IJS8_SA_S9_EEENS6_IJNS7_ILi1EEESI_SI_EEESC_SE_Li256ELb1ELb1ELb1ELb0EEENS1_36VarlenDynamicPersistentTileSchedulerILi128ELi64ELi256ELi256ELb1ELb1ELb0ELb1ELb1ELb1EEEEEEEEEvNT_6ParamsE --------------------------
	.section	.nv.info._ZN7cutlass13device_kernelIN5flash19enable_sm80_to_sm89INS1_16FlashAttnFwdSm80INS1_25CollectiveMainloopFwdSm80ILi8ELi1ELb0EN4cute5tupleIJNS5_1CILi128EEENS7_ILi64EEENS7_ILi192EEEEEELi192ENS_10bfloat16_tEfNS_4arch4Sm80ELb1ELb0ELb1ELb1ELb0ELb1ELb1ELb1EEENS1_21CollectiveEpilogueFwdINS6_IJS8_SA_S9_EEENS6_IJNS7_ILi1EEESI_SI_EEESC_SE_Li256ELb1ELb1ELb1ELb0EEENS1_36VarlenDynamicPersistentTileSchedulerILi128ELi64ELi256ELi256ELb1ELb1ELb0ELb1ELb1ELb1EEEEEEEEEvNT_6ParamsE,"",@"SHT_CUDA_INFO"
	.sectionflags	@""
	.align	4


	//----- nvinfo : EIATTR_CUDA_API_VERSION
	.align		4
        /*0000*/ 	.byte	0x04, 0x37
        /*0002*/ 	.short	(.L_380 - .L_379)
.L_379:
        /*0004*/ 	.word	0x00000082


	//----- nvinfo : EIATTR_SW2861232_WAR
	.align		4
.L_380:
        /*0008*/ 	.byte	0x01, 0x35
	.zero		2


	//----- nvinfo : EIATTR_PARAM_CBANK
	.align		4
        /*000c*/ 	.byte	0x04, 0x0a
        /*000e*/ 	.short	(.L_382 - .L_381)
	.align		4
.L_381:
        /*0010*/ 	.word	index@(.nv.constant0._ZN7cutlass13device_kernelIN5flash19enable_sm80_to_sm89INS1_16FlashAttnFwdSm80INS1_25CollectiveMainloopFwdSm80ILi8ELi1ELb0EN4cute5tupleIJNS5_1CILi128EEENS7_ILi64EEENS7_ILi192EEEEEELi192ENS_10bfloat16_tEfNS_4arch4Sm80ELb1ELb0ELb1ELb1ELb0ELb1ELb1ELb1EEENS1_21CollectiveEpilogueFwdINS6_IJS8_SA_S9_EEENS6_IJNS7_ILi1EEESI_SI_EEESC_SE_Li256ELb1ELb1ELb1ELb0EEENS1_36VarlenDynamicPersistentTileSchedulerILi128ELi64ELi256ELi256ELb1ELb1ELb0ELb1ELb1ELb1EEEEEEEEEvNT_6ParamsE)
        /*0014*/ 	.short	0x0160
        /*0016*/ 	.short	0x0438


	//----- nvinfo : EIATTR_CBANK_PARAM_SIZE
	.align		4
.L_382:
        /*0018*/ 	.byte	0x03, 0x19
        /*001a*/ 	.short	0x0438


	//----- nvinfo : EIATTR_KPARAM_INFO
	.align		4
        /*001c*/ 	.byte	0x04, 0x17
        /*001e*/ 	.short	(.L_384 - .L_383)
.L_383:
        /*0020*/ 	.word	0x00000000
        /*0024*/ 	.short	0x0000
        /*0026*/ 	.short	0x0000
        /*0028*/ 	.byte	0x00, 0xf0, 0xe1, 0x10


	//----- nvinfo : EIATTR_MAXREG_COUNT
	.align		4
.L_384:
        /*002c*/ 	.byte	0x03, 0x1b
        /*002e*/ 	.short	0x00ff


	//----- nvinfo : EIATTR_NUM_BARRIERS
	.align		4
        /*0030*/ 	.byte	0x02, 0x4c
        /*0032*/ 	.byte	0x06
	.zero		1


	//----- nvinfo : EIATTR_ANNOTATIONS
	.align		4
        /*0034*/ 	.byte	0x04, 0x55
        /*0036*/ 	.short	(.L_386 - .L_385)


	//   ....[0]....
.L_385:
        /* <DEDUP_REMOVED lines=32> */


	//----- nvinfo : EIATTR_MERCURY_ISA_VERSION
	.align		4
.L_386:
        /*0228*/ 	.byte	0x03, 0x5f
        /*022a*/ 	.short	0x0000


	//----- nvinfo : EIATTR_INT_WARP_WIDE_INSTR_OFFSETS
	.align		4
        /*022c*/ 	.byte	0x04, 0x31
        /*022e*/ 	.short	(.L_388 - .L_387)


	//   ....[0]....
.L_387:
        /*0230*/ 	.word	0x00018c90


	//   ....[1]....
        /*0234*/ 	.word	0x00018d10


	//----- nvinfo : EIATTR_COOP_GROUP_MASK_REGIDS
	.align		4
.L_388:
        /*0238*/ 	.byte	0x04, 0x29
        /*023a*/ 	.short	(.L_390 - .L_389)


	//   ....[0]....
.L_389:
        /*023c*/ 	.word	0xffffffff


	//   ....[1]....
        /*0240*/ 	.word	0xffffffff


	//   ....[2]....
        /*0244*/ 	.word	0xffffffff


	//   ....[3]....
        /*0248*/ 	.word	0xffffffff


	//   ....[4]....
        /*024c*/ 	.word	0xffffffff


	//   ....[5]....
        /*0250*/ 	.word	0xffffffff


	//   ....[6]....
        /*0254*/ 	.word	0xffffffff


	//   ....[7]....
        /*0258*/ 	.word	0xffffffff


	//   ....[8]....
        /*025c*/ 	.word	0xffffffff


	//   ....[9]....
        /*0260*/ 	.word	0xffffffff


	//   ....[10]....
        /*0264*/ 	.word	0xffffffff


	//   ....[11]....
        /*0268*/ 	.word	0xffffffff


	//   ....[12]....
        /*026c*/ 	.word	0xffffffff


	//   ....[13]....
        /*0270*/ 	.word	0xffffffff


	//   ....[14]....
        /*0274*/ 	.word	0xffffffff


	//   ....[15]....
        /*0278*/ 	.word	0xffffffff


	//   ....[16]....
        /*027c*/ 	.word	0xffffffff


	//   ....[17]....
        /*0280*/ 	.word	0xffffffff


	//   ....[18]....
        /*0284*/ 	.word	0xffffffff


	//   ....[19]....
        /*0288*/ 	.word	0xffffffff


	//   ....[20]....
        /*028c*/ 	.word	0xffffffff


	//   ....[21]....
        /*0290*/ 	.word	0xffffffff


	//   ....[22]....
        /*0294*/ 	.word	0xffffffff


	//   ....[23]....
        /*0298*/ 	.word	0xffffffff


	//   ....[24]....
        /*029c*/ 	.word	0xffffffff


	//   ....[25]....
        /*02a0*/ 	.word	0xffffffff


	//   ....[26]....
        /*02a4*/ 	.word	0xffffffff


	//   ....[27]....
        /*02a8*/ 	.word	0xffffffff


	//   ....[28]....
        /*02ac*/ 	.word	0xffffffff


	//   ....[29]....
        /*02b0*/ 	.word	0xffffffff


	//   ....[30]....
        /*02b4*/ 	.word	0xffffffff


	//   ....[31]....
        /*02b8*/ 	.word	0xffffffff


	//   ....[32]....
        /*02bc*/ 	.word	0xffffffff


	//   ....[33]....
        /*02c0*/ 	.word	0xffffffff


	//   ....[34]....
        /*02c4*/ 	.word	0xffffffff


	//   ....[35]....
        /*02c8*/ 	.word	0xffffffff


	//   ....[36]....
        /*02cc*/ 	.word	0xffffffff


	//   ....[37]....
        /*02d0*/ 	.word	0xffffffff


	//   ....[38]....
        /*02d4*/ 	.word	0xffffffff


	//   ....[39]....
        /*02d8*/ 	.word	0xffffffff


	//   ....[40]....
        /*02dc*/ 	.word	0xffffffff


	//   ....[41]....
        /*02e0*/ 	.word	0xffffffff


	//   ....[42]....
        /*02e4*/ 	.word	0xffffffff


	//   ....[43]....
        /*02e8*/ 	.word	0xffffffff


	//   ....[44]....
        /*02ec*/ 	.word	0xffffffff


	//   ....[45]....
        /*02f0*/ 	.word	0xffffffff


	//   ....[46]....
        /*02f4*/ 	.word	0xffffffff


	//   ....[47]....
        /*02f8*/ 	.word	0xffffffff


	//   ....[48]....
        /*02fc*/ 	.word	0xffffffff


	//   ....[49]....
        /*0300*/ 	.word	0xffffffff


	//   ....[50]....
        /*0304*/ 	.word	0xffffffff


	//   ....[51]....
        /*0308*/ 	.word	0xffffffff


	//   ....[52]....
        /*030c*/ 	.word	0xffffffff


	//   ....[53]....
        /*0310*/ 	.word	0xffffffff


	//   ....[54]....
        /*0314*/ 	.word	0xffffffff


	//   ....[55]....
        /*0318*/ 	.word	0xffffffff


	//   ....[56]....
        /*031c*/ 	.word	0xffffffff


	//   ....[57]....
        /*0320*/ 	.word	0xffffffff


	//   ....[58]....
        /*0324*/ 	.word	0xffffffff


	//   ....[59]....
        /*0328*/ 	.word	0xffffffff


	//   ....[60]....
        /*032c*/ 	.word	0xffffffff


	//   ....[61]....
        /*0330*/ 	.word	0xffffffff


	//   ....[62]....
        /*0334*/ 	.word	0xffffffff


	//   ....[63]....
        /*0338*/ 	.word	0xffffffff


	//   ....[64]....
        /*033c*/ 	.word	0xffffffff


	//   ....[65]....
        /*0340*/ 	.word	0xffffffff


	//   ....[66]....
        /*0344*/ 	.word	0xffffffff


	//   ....[67]....
        /*0348*/ 	.word	0xffffffff


	//   ....[68]....
        /*034c*/ 	.word	0xffffffff


	//   ....[69]....
        /*0350*/ 	.word	0xffffffff


	//   ....[70]....
        /*0354*/ 	.word	0xffffffff


	//   ....[71]....
        /*0358*/ 	.word	0xffffffff


	//   ....[72]....
        /*035c*/ 	.word	0xffffffff


	//   ....[73]....
        /*0360*/ 	.word	0xffffffff


	//   ....[74]....
        /*0364*/ 	.word	0xffffffff


	//   ....[75]....
        /*0368*/ 	.word	0xffffffff


	//   ....[76]....
        /*036c*/ 	.word	0xffffffff


	//   ....[77]....
        /*0370*/ 	.word	0xffffffff


	//   ....[78]....
        /*0374*/ 	.word	0xffffffff


	//   ....[79]....
        /*0378*/ 	.word	0xffffffff


	//   ....[80]....
        /*037c*/ 	.word	0xffffffff


	//   ....[81]....
        /*0380*/ 	.word	0xffffffff


	//   ....[82]....
        /*0384*/ 	.word	0xffffffff


	//   ....[83]....
        /*0388*/ 	.word	0xffffffff


	//   ....[84]....
        /*038c*/ 	.word	0xffffffff


	//   ....[85]....
        /*0390*/ 	.word	0xffffffff


	//   ....[86]....
        /*0394*/ 	.word	0xffffffff


	//   ....[87]....
        /*0398*/ 	.word	0xffffffff


	//   ....[88]....
        /*039c*/ 	.word	0xffffffff


	//   ....[89]....
        /*03a0*/ 	.word	0xffffffff


	//   ....[90]....
        /*03a4*/ 	.word	0xffffffff


	//   ....[91]....
        /*03a8*/ 	.word	0xffffffff


	//   ....[92]....
        /*03ac*/ 	.word	0xffffffff


	//   ....[93]....
        /*03b0*/ 	.word	0xffffffff


	//   ....[94]....
        /*03b4*/ 	.word	0xffffffff


	//   ....[95]....
        /*03b8*/ 	.word	0xffffffff


	//   ....[96]....
        /*03bc*/ 	.word	0xffffffff


	//   ....[97]....
        /*03c0*/ 	.word	0xffffffff


	//   ....[98]....
        /*03c4*/ 	.word	0xffffffff


	//   ....[99]....
        /*03c8*/ 	.word	0xffffffff


	//   ....[100]....
        /*03cc*/ 	.word	0xffffffff


	//   ....[101]....
        /*03d0*/ 	.word	0xffffffff


	//   ....[102]....
        /*03d4*/ 	.word	0xffffffff


	//   ....[103]....
        /*03d8*/ 	.word	0xffffffff


	//   ....[104]....
        /*03dc*/ 	.word	0xffffffff


	//   ....[105]....
        /*03e0*/ 	.word	0xffffffff


	//   ....[106]....
        /*03e4*/ 	.word	0xffffffff


	//   ....[107]....
        /*03e8*/ 	.word	0xffffffff


	//   ....[108]....
        /*03ec*/ 	.word	0xffffffff


	//   ....[109]....
        /*03f0*/ 	.word	0xffffffff


	//   ....[110]....
        /*03f4*/ 	.word	0xffffffff


	//   ....[111]....
        /*03f8*/ 	.word	0xffffffff


	//   ....[112]....
        /*03fc*/ 	.word	0xffffffff


	//   ....[113]....
        /*0400*/ 	.word	0xffffffff


	//   ....[114]....
        /*0404*/ 	.word	0xffffffff


	//   ....[115]....
        /*0408*/ 	.word	0xffffffff


	//   ....[116]....
        /*040c*/ 	.word	0xffffffff


	//   ....[117]....
        /*0410*/ 	.word	0xffffffff


	//   ....[118]....
        /*0414*/ 	.word	0xffffffff


	//   ....[119]....
        /*0418*/ 	.word	0xffffffff


	//   ....[120]....
        /*041c*/ 	.word	0xffffffff


	//   ....[121]....
        /*0420*/ 	.word	0xffffffff


	//   ....[122]....
        /*0424*/ 	.word	0xffffffff


	//   ....[123]....
        /*0428*/ 	.word	0xffffffff


	//   ....[124]....
        /*042c*/ 	.word	0xffffffff


	//   ....[125]....
        /*0430*/ 	.word	0xffffffff


	//   ....[126]....
        /*0434*/ 	.word	0xffffffff


	//   ....[127]....
        /*0438*/ 	.word	0xffffffff


	//   ....[128]....
        /*043c*/ 	.word	0xffffffff


	//   ....[129]....
        /*0440*/ 	.word	0xffffffff


	//   ....[130]....
        /*0444*/ 	.word	0xffffffff


	//   ....[131]....
        /*0448*/ 	.word	0xffffffff


	//   ....[132]....
        /*044c*/ 	.word	0xffffffff


	//   ....[133]....
        /*0450*/ 	.word	0xffffffff


	//   ....[134]....
        /*0454*/ 	.word	0xffffffff


	//   ....[135]....
        /*0458*/ 	.word	0xffffffff


	//   ....[136]....
        /*045c*/ 	.word	0xffffffff


	//   ....[137]....
        /*0460*/ 	.word	0xffffffff


	//   ....[138]....
        /*0464*/ 	.word	0xffffffff


	//   ....[139]....
        /*0468*/ 	.word	0xffffffff


	//   ....[140]....
        /*046c*/ 	.word	0xffffffff


	//   ....[141]....
        /*0470*/ 	.word	0xffffffff


	//   ....[142]....
        /*0474*/ 	.word	0xffffffff


	//   ....[143]....
        /*0478*/ 	.word	0xffffffff


	//   ....[144]....
        /*047c*/ 	.word	0xffffffff


	//   ....[145]....
        /*0480*/ 	.word	0xffffffff


	//   ....[146]....
        /*0484*/ 	.word	0xffffffff


	//   ....[147]....
        /*0488*/ 	.word	0xffffffff


	//   ....[148]....
        /*048c*/ 	.word	0xffffffff


	//   ....[149]....
        /*0490*/ 	.word	0xffffffff


	//   ....[150]....
        /*0494*/ 	.word	0xffffffff


	//   ....[151]....
        /*0498*/ 	.word	0xffffffff


	//   ....[152]....
        /*049c*/ 	.word	0xffffffff


	//   ....[153]....
        /*04a0*/ 	.word	0xffffffff


	//   ....[154]....
        /*04a4*/ 	.word	0xffffffff


	//   ....[155]....
        /*04a8*/ 	.word	0xffffffff


	//   ....[156]....
        /*04ac*/ 	.word	0xffffffff


	//   ....[157]....
        /*04b0*/ 	.word	0xffffffff


	//   ....[158]....
        /*04b4*/ 	.word	0xffffffff


	//   ....[159]....
        /*04b8*/ 	.word	0xffffffff


	//   ....[160]....
        /*04bc*/ 	.word	0xffffffff


	//   ....[161]....
        /*04c0*/ 	.word	0xffffffff


	//   ....[162]....
        /*04c4*/ 	.word	0xffffffff


	//----- nvinfo : EIATTR_COOP_GROUP_INSTR_OFFSETS
	.align		4
.L_390:
        /*04c8*/ 	.byte	0x04, 0x28
        /*04ca*/ 	.short	(.L_392 - .L_391)


	//   ....[0]....
.L_391:
        /*04cc*/ 	.word	0x00000050


	//   ....[1]....
        /*04d0*/ 	.word	0x000001f0


	//   ....[2]....
        /*04d4*/ 	.word	0x00000220


	//   ....[3]....
        /*04d8*/ 	.word	0x00000250


	//   ....[4]....
        /*04dc*/ 	.word	0x00000280


	//   ....[5]....
        /*04e0*/ 	.word	0x000002b0


	//   ....[6]....
        /*04e4*/ 	.word	0x000002e0


	//   ....[7]....
        /*04e8*/ 	.word	0x00000450


	//   ....[8]....
        /*04ec*/ 	.word	0x00000490


	//   ....[9]....
        /*04f0*/ 	.word	0x000004c0


	//   ....[10]....
        /*04f4*/ 	.word	0x000004f0


	//   ....[11]....
        /*04f8*/ 	.word	0x00000520


	//   ....[12]....
        /*04fc*/ 	.word	0x00000550


	//   ....[13]....
        /*0500*/ 	.word	0x000005e0


	//   ....[14]....
        /*0504*/ 	.word	0x00000620


	//   ....[15]....
        /*0508*/ 	.word	0x00000640


	//   ....[16]....
        /*050c*/ 	.word	0x000006a0


	//   ....[17]....
        /*0510*/ 	.word	0x00007eb0


	//   ....[18]....
        /*0514*/ 	.word	0x00007ed0


	//   ....[19]....
        /*0518*/ 	.word	0x00008030


	//   ....[20]....
        /*051c*/ 	.word	0x00008040


	//   ....[21]....
        /*0520*/ 	.word	0x00008170


	//   ....[22]....
        /*0524*/ 	.word	0x00008190


	//   ....[23]....
        /*0528*/ 	.word	0x000082c0


	//   ....[24]....
        /*052c*/ 	.word	0x000082d0


	//   ....[25]....
        /*0530*/ 	.word	0x000089c0


	//   ....[26]....
        /*0534*/ 	.word	0x00008a00


	//   ....[27]....
        /*0538*/ 	.word	0x00008a40


	//   ....[28]....
        /*053c*/ 	.word	0x00008a50


	//   ....[29]....
        /*0540*/ 	.word	0x00008ec0


	//   ....[30]....
        /*0544*/ 	.word	0x00009130


	//   ....[31]....
        /*0548*/ 	.word	0x00009170


	//   ....[32]....
        /*054c*/ 	.word	0x00009180


	//   ....[33]....
        /*0550*/ 	.word	0x0000bf90


	//   ....[34]....
        /*0554*/ 	.word	0x0000c060


	//   ....[35]....
        /*0558*/ 	.word	0x0000c0a0


	//   ....[36]....
        /*055c*/ 	.word	0x0000c0e0


	//   ....[37]....
        /*0560*/ 	.word	0x0000c390


	//   ....[38]....
        /*0564*/ 	.word	0x0000c600


	//   ....[39]....
        /*0568*/ 	.word	0x0000c640


	//   ....[40]....
        /*056c*/ 	.word	0x0000c680


	//   ....[41]....
        /*0570*/ 	.word	0x00010950


	//   ....[42]....
        /*0574*/ 	.word	0x00010960


	//   ....[43]....
        /*0578*/ 	.word	0x00010f40


	//   ....[44]....
        /*057c*/ 	.word	0x00011020


	//   ....[45]....
        /*0580*/ 	.word	0x00011030


	//   ....[46]....
        /*0584*/ 	.word	0x00011060


	//   ....[47]....
        /*0588*/ 	.word	0x000133d0


	//   ....[48]....
        /*058c*/ 	.word	0x000133e0


	//   ....[49]....
        /*0590*/ 	.word	0x00013ac0


	//   ....[50]....
        /*0594*/ 	.word	0x00013c60


	//   ....[51]....
        /*0598*/ 	.word	0x00013cb0


	//   ....[52]....
        /*059c*/ 	.word	0x00013dd0


	//   ....[53]....
        /*05a0*/ 	.word	0x00016a20


	//   ....[54]....
        /*05a4*/ 	.word	0x00016a40


	//   ....[55]....
        /*05a8*/ 	.word	0x00016a60


	//   ....[56]....
        /*05ac*/ 	.word	0x00016a80


	//   ....[57]....
        /*05b0*/ 	.word	0x00018470


	//   ....[58]....
        /*05b4*/ 	.word	0x000184a0


	//   ....[59]....
        /*05b8*/ 	.word	0x000184b0


	//   ....[60]....
        /*05bc*/ 	.word	0x000184e0


	//   ....[61]....
        /*05c0*/ 	.word	0x00019a20


	//   ....[62]....
        /*05c4*/ 	.word	0x00019a30


	//   ....[63]....
        /*05c8*/ 	.word	0x00019a50


	//   ....[64]....
        /*05cc*/ 	.word	0x00019a70


	//   ....[65]....
        /*05d0*/ 	.word	0x00019e30


	//   ....[66]....
        /*05d4*/ 	.word	0x00019e50


	//   ....[67]....
        /*05d8*/ 	.word	0x00019fa0


	//   ....[68]....
        /*05dc*/ 	.word	0x00019fb0


	//   ....[69]....
        /*05e0*/ 	.word	0x0001a0e0


	//   ....[70]....
        /*05e4*/ 	.word	0x0001a100


	//   ....[71]....
        /*05e8*/ 	.word	0x0001a230


	//   ....[72]....
        /*05ec*/ 	.word	0x0001a240


	//   ....[73]....
        /*05f0*/ 	.word	0x0001a570


	//   ....[74]....
        /*05f4*/ 	.word	0x0001a590


	//   ....[75]....
        /*05f8*/ 	.word	0x0001aed0


	//   ....[76]....
        /*05fc*/ 	.word	0x0001aee0


	//   ....[77]....
        /*0600*/ 	.word	0x0001bcc0


	//   ....[78]....
        /*0604*/ 	.word	0x0001bce0


	//   ....[79]....
        /*0608*/ 	.word	0x0001be40


	//   ....[80]....
        /*060c*/ 	.word	0x0001be50


	//   ....[81]....
        /*0610*/ 	.word	0x0001bf80


	//   ....[82]....
        /*0614*/ 	.word	0x0001bfa0


	//   ....[83]....
        /*0618*/ 	.word	0x0001c0d0


	//   ....[84]....
        /*061c*/ 	.word	0x0001c0e0


	//   ....[85]....
        /*0620*/ 	.word	0x0001c2b0


	//   ....[86]....
        /*0624*/ 	.word	0x0001c2d0


	//   ....[87]....
        /*0628*/ 	.word	0x0001c3f0


	//   ....[88]....
        /*062c*/ 	.word	0x0001c430


	//   ....[89]....
        /*0630*/ 	.word	0x0001c460


	//   ....[90]....
        /*0634*/ 	.word	0x0001c490


	//   ....[91]....
        /*0638*/ 	.word	0x0001c4c0


	//   ....[92]....
        /*063c*/ 	.word	0x0001c4f0


	//   ....[93]....
        /*0640*/ 	.word	0x0001c640


	//   ....[94]....
        /*0644*/ 	.word	0x0001c680


	//   ....[95]....
        /*0648*/ 	.word	0x0001c6b0


	//   ....[96]....
        /*064c*/ 	.word	0x0001c6e0


	//   ....[97]....
        /*0650*/ 	.word	0x0001c710


	//   ....[98]....
        /*0654*/ 	.word	0x0001c740


	//   ....[99]....
        /*0658*/ 	.word	0x0001c7d0


	//   ....[100]....
        /*065c*/ 	.word	0x0001c810


	//   ....[101]....
        /*0660*/ 	.word	0x0001c820


	//   ....[102]....
        /*0664*/ 	.word	0x0001c880


	//   ....[103]....
        /*0668*/ 	.word	0x0001d220


	//   ....[104]....
        /*066c*/ 	.word	0x0001d280


	//   ....[105]....
        /*0670*/ 	.word	0x0001d2e0


	//   ....[106]....
        /*0674*/ 	.word	0x0001d340


	//   ....[107]....
        /*0678*/ 	.word	0x0001d3a0


	//   ....[108]....
        /*067c*/ 	.word	0x0001d410


	//   ....[109]....
        /*0680*/ 	.word	0x0001d460


	//   ....[110]....
        /*0684*/ 	.word	0x0001d4d0


	//   ....[111]....
        /*0688*/ 	.word	0x0001d540


	//   ....[112]....
        /*068c*/ 	.word	0x0001d5a0


	//   ....[113]....
        /*0690*/ 	.word	0x0001d610


	//   ....[114]....
        /*0694*/ 	.word	0x0001d680


	//   ....[115]....
        /*0698*/ 	.word	0x0001d6f0


	//   ....[116]....
        /*069c*/ 	.word	0x0001d750


	//   ....[117]....
        /*06a0*/ 	.word	0x0001d7c0


	//   ....[118]....
        /*06a4*/ 	.word	0x0001d830


	//   ....[119]....
        /*06a8*/ 	.word	0x0001d8a0


	//   ....[120]....
        /*06ac*/ 	.word	0x0001d900


	//   ....[121]....
        /*06b0*/ 	.word	0x0001d960


	//   ....[122]....
        /*06b4*/ 	.word	0x0001d9c0


	//   ....[123]....
        /*06b8*/ 	.word	0x0001da10


	//   ....[124]....
        /*06bc*/ 	.word	0x0001da60


	//   ....[125]....
        /*06c0*/ 	.word	0x0001dad0


	//   ....[126]....
        /*06c4*/ 	.word	0x0001db40


	//   ....[127]....
        /*06c8*/ 	.word	0x0001dbb0


	//   ....[128]....
        /*06cc*/ 	.word	0x0001dc10


	//   ....[129]....
        /*06d0*/ 	.word	0x0001dc80


	//   ....[130]....
        /*06d4*/ 	.word	0x0001dcf0


	//   ....[131]....
        /*06d8*/ 	.word	0x0001dd60


	//   ....[132]....
        /*06dc*/ 	.word	0x0001ddc0


	//   ....[133]....
        /*06e0*/ 	.word	0x0001de30


	//   ....[134]....
        /*06e4*/ 	.word	0x0001dea0


	//   ....[135]....
        /*06e8*/ 	.word	0x0001df10


	//   ....[136]....
        /*06ec*/ 	.word	0x0001df70


	//   ....[137]....
        /*06f0*/ 	.word	0x0001dfe0


	//   ....[138]....
        /*06f4*/ 	.word	0x0001e050


	//   ....[139]....
        /*06f8*/ 	.word	0x0001e0c0


	//   ....[140]....
        /*06fc*/ 	.word	0x0001e120


	//   ....[141]....
        /*0700*/ 	.word	0x0001e190


	//   ....[142]....
        /*0704*/ 	.word	0x0001e200


	//   ....[143]....
        /*0708*/ 	.word	0x0001e270


	//   ....[144]....
        /*070c*/ 	.word	0x0001e2d0


	//   ....[145]....
        /*0710*/ 	.word	0x0001e340


	//   ....[146]....
        /*0714*/ 	.word	0x0001e3b0


	//   ....[147]....
        /*0718*/ 	.word	0x0001e410


	//   ....[148]....
        /*071c*/ 	.word	0x0001e460


	//   ....[149]....
        /*0720*/ 	.word	0x0001e4c0


	//   ....[150]....
        /*0724*/ 	.word	0x0001e520


	//   ....[151]....
        /*0728*/ 	.word	0x0001e580


	//   ....[152]....
        /*072c*/ 	.word	0x0001e5f0


	//   ....[153]....
        /*0730*/ 	.word	0x0001e640


	//   ....[154]....
        /*0734*/ 	.word	0x0001e690


	//   ....[155]....
        /*0738*/ 	.word	0x0001e6e0


	//   ....[156]....
        /*073c*/ 	.word	0x0001e740


	//   ....[157]....
        /*0740*/ 	.word	0x0001e7a0


	//   ....[158]....
        /*0744*/ 	.word	0x0001e810


	//   ....[159]....
        /*0748*/ 	.word	0x0001e860


	//   ....[160]....
        /*074c*/ 	.word	0x0001e8d0


	//   ....[161]....
        /*0750*/ 	.word	0x0001e930


	//   ....[162]....
        /*0754*/ 	.word	0x0001e9a0


	//----- nvinfo : EIATTR_EXIT_INSTR_OFFSETS
	.align		4
.L_392:
        /*0758*/ 	.byte	0x04, 0x1c
        /*075a*/ 	.short	(.L_394 - .L_393)


	//   ....[0]....
.L_393:
        /*075c*/ 	.word	0x00001000


	//   ....[1]....
        /*0760*/ 	.word	0x0001d1e0


	//----- nvinfo : EIATTR_MAX_THREADS
	.align		4
.L_394:
        /*0764*/ 	.byte	0x04, 0x05
        /*0766*/ 	.short	(.L_396 - .L_395)
.L_395:
        /*0768*/ 	.word	0x00000100
        /*076c*/ 	.word	0x00000001
        /*0770*/ 	.word	0x00000001


	//----- nvinfo : EIATTR_CRS_STACK_SIZE
	.align		4
.L_396:
        /*0774*/ 	.byte	0x04, 0x1e
        /*0776*/ 	.short	(.L_398 - .L_397)
.L_397:
        /*0778*/ 	.word	0x00000000
.L_398:


//--------------------- .nv.info._ZN7cutlass13device_kernelIN5flash19enable_sm80_to_sm89INS1_16FlashAttnFwdSm80INS1_25CollectiveMainloopFwdSm80ILi8ELi2ELb1EN4cute5tupleIJNS5_1CILi128EEENS7_ILi96EEENS7_ILi192EEEEEELi192ENS_10bfloat16_tEfNS_4arch4Sm80ELb0ELb0ELb1ELb0ELb0ELb0ELb1ELb1EEENS1_21CollectiveEpilogueFwdINS6_IJS8_SA_S9_EEENS6_IJNS7_ILi1EEESI_SI_EEESC_SE_Li256ELb0ELb1ELb1ELb0EEENS1_19SingleTileSchedulerILb0ELb1ELb1ELi128EEEEEEEEEvNT_6ParamsE --------------------------
	.section	.nv.info._ZN7cutlass13device_kernelIN5flash19enable_sm80_to_sm89INS1_16FlashAttnFwdSm80INS1_25CollectiveMainloopFwdSm80ILi8ELi2ELb1EN4cute5tupleIJNS5_1CILi128EEENS7_ILi96EEENS7_ILi192EEEEEELi192ENS_10bfloat16_tEfNS_4arch4Sm80ELb0ELb0ELb1ELb0ELb0ELb0ELb1ELb1EEENS1_21CollectiveEpilogueFwdINS6_IJS8_SA_S9_EEENS6_IJNS7_ILi1EEESI_SI_EEESC_SE_Li256ELb0ELb1ELb1ELb0EEENS1_19SingleTileSchedulerILb0ELb1ELb1ELi128EEEEEEEEEvNT_6ParamsE,"",@"SHT_CUDA_INFO"
	.sectionflags	@""
	.align	4


	//----- nvinfo : EIATTR_CUDA_API_VERSION
	.align		4
        /*0000*/ 	.byte	0x04, 0x37
        /*0002*/ 	.short	(.L_400 - .L_399)
.L_399:
        /*0004*/ 	.word	0x00000082


	//----- nvinfo : EIATTR_SW2861232_WAR
	.align		4
.L_400:
        /*0008*/ 	.byte	0x01, 0x35
	.zero		2


	//----- nvinfo : EIATTR_PARAM_CBANK
	.align		4
        /*000c*/ 	.byte	0x04, 0x0a
        /*000e*/ 	.short	(.L_402 - .L_401)
	.align		4
.L_401:
        /*0010*/ 	.word	index@(.nv.constant0._ZN7cutlass13device_kernelIN5flash19enable_sm80_to_sm89INS1_16FlashAttnFwdSm80INS1_25CollectiveMainloopFwdSm80ILi8ELi2ELb1EN4cute5tupleIJNS5_1CILi128EEENS7_ILi96EEENS7_ILi192EEEEEELi192ENS_10bfloat16_tEfNS_4arch4Sm80ELb0ELb0ELb1ELb0ELb0ELb0ELb1ELb1EEENS1_21CollectiveEpilogueFwdINS6_IJS8_SA_S9_EEENS6_IJNS7_ILi1EEESI_SI_EEESC_SE_Li256ELb0ELb1ELb1ELb0EEENS1_19SingleTileSchedulerILb0ELb1ELb1ELi128EEEEEEEEEvNT_6ParamsE)
        /*0014*/ 	.short	0x0160
        /*0016*/ 	.short	0x0418


	//----- nvinfo : EIATTR_CBANK_PARAM_SIZE
	.align		4
.L_402:
        /*0018*/ 	.byte	0x03, 0x19
        /*001a*/ 	.short	0x0418


	//----- nvinfo : EIATTR_KPARAM_INFO
	.align		4
        /*001c*/ 	.byte	0x04, 0x17
        /*001e*/ 	.short	(.L_404 - .L_403)
.L_403:
        /*0020*/ 	.word	0x00000000
        /*0024*/ 	.short	0x0000
        /*0026*/ 	.short	0x0000
        /*0028*/ 	.byte	0x00, 0xf0, 0x61, 0x10


	//----- nvinfo : EIATTR_MAXREG_COUNT
	.align		4
.L_404:
        /*002c*/ 	.byte	0x03, 0x1b
        /*002e*/ 	.short	0x00ff


	//----- nvinfo : EIATTR_NUM_BARRIERS
	.align		4
        /*0030*/ 	.byte	0x02, 0x4c
        /*0032*/ 	.byte	0x02
	.zero		1


	//----- nvinfo : EIATTR_ANNOTATIONS
	.align		4
        /*0034*/ 	.byte	0x04, 0x55
        /*0036*/ 	.short	(.L_406 - .L_405)


	//   ....[0]....
.L_405:
        /* <DEDUP_REMOVED lines=12> */


	//----- nvinfo : EIATTR_MERCURY_ISA_VERSION
	.align		4
.L_406:
        /*00e8*/ 	.byte	0x03, 0x5f
        /*00ea*/ 	.short	0x0000


	//----- nvinfo : EIATTR_COOP_GROUP_MASK_REGIDS
	.align		4
        /*00ec*/ 	.byte	0x04, 0x29
        /*00ee*/ 	.short	(.L_408 - .L_407)


	//   ....[0]....
.L_407:
        /*00f0*/ 	.word	0xffffffff


	//   ....[1]....
        /*00f4*/ 	.word	0xffffffff


	//   ....[2]....
        /*00f8*/ 	.word	0xffffffff


	//   ....[3]....
        /*00fc*/ 	.word	0xffffffff


	//   ....[4]....
        /*0100*/ 	.word	0xffffffff


	//   ....[5]....
        /*0104*/ 	.word	0xffffffff


	//   ....[6]....
        /*0108*/ 	.word	0xffffffff


	//   ....[7]....
        /*010c*/ 	.word	0xffffffff


	//   ....[8]....
        /*0110*/ 	.word	0xffffffff


	//   ....[9]....
        /*0114*/ 	.word	0xffffffff


	//   ....[10]....
        /*0118*/ 	.word	0xffffffff


	//   ....[11]....
        /*011c*/ 	.word	0xffffffff


	//   ....[12]....
        /*0120*/ 	.word	0xffffffff


	//   ....[13]....
        /*0124*/ 	.word	0xffffffff


	//   ....[14]....
        /*0128*/ 	.word	0xffffffff


	//   ....[15]....
        /*012c*/ 	.word	0xffffffff


	//   ....[16]....
        /*0130*/ 	.word	0xffffffff


	//   ....[17]....
        /*0134*/ 	.word	0xffffffff


	//   ....[18]....
        /*0138*/ 	.word	0xffffffff


	//   ....[19]....
        /*013c*/ 	.word	0xffffffff


	//   ....[20]....
        /*0140*/ 	.word	0xffffffff


	//   ....[21]....
        /*0144*/ 	.word	0xffffffff


	//   ....[22]....
        /*0148*/ 	.word	0xffffffff


	//   ....[23]....
        /*014c*/ 	.word	0xffffffff


	//   ....[24]....
        /*0150*/ 	.word	0xffffffff


	//   ....[25]....
        /*0154*/ 	.word	0xffffffff


	//   ....[26]....
        /*0158*/ 	.word	0xffffffff


	//   ....[27]....
        /*015c*/ 	.word	0xffffffff


	//   ....[28]....
        /*0160*/ 	.word	0xffffffff


	//----- nvinfo : EIATTR_COOP_GROUP_INSTR_OFFSETS
	.align		4
.L_408:
        /*0164*/ 	.byte	0x04, 0x28
        /*0166*/ 	.short	(.L_410 - .L_409)


	//   ....[0]....
.L_409:
        /*0168*/ 	.word	0x00000060


	//   ....[1]....
        /*016c*/ 	.word	0x00000ec0


	//   ....[2]....
        /*0170*/ 	.word	0x00000f00


	//   ....[3]....
        /*0174*/ 	.word	0x00000f90


	//   ....[4]....
        /*0178*/ 	.word	0x00001060


	//   ....[5]....
        /*017c*/ 	.word	0x00001180


	//   ....[6]....
        /*0180*/ 	.word	0x000011c0


	//   ....[7]....
        /*0184*/ 	.word	0x000012a0


	//   ....[8]....
        /*0188*/ 	.word	0x00001320


	//   ....[9]....
        /*018c*/ 	.word	0x00003d20


	//   ....[10]....
        /*0190*/ 	.word	0x00003de0


	//   ....[11]....
        /*0194*/ 	.word	0x00003df0


	//   ....[12]....
        /*0198*/ 	.word	0x00003e40


	//   ....[13]....
        /*019c*/ 	.word	0x00007aa0


	//   ....[14]....
        /*01a0*/ 	.word	0x00007b30


	//   ....[15]....
        /*01a4*/ 	.word	0x00007db0


	//   ....[16]....
        /*01a8*/ 	.word	0x00007e00


	//   ....[17]....
        /*01ac*/ 	.word	0x0000a1d0


	//   ....[18]....
        /*01b0*/ 	.word	0x0000a1e0


	//   ....[19]....
        /*01b4*/ 	.word	0x0000a210


	//   ....[20]....
        /*01b8*/ 	.word	0x0000a230


	//   ....[21]....
        /*01bc*/ 	.word	0x0000af10


	//   ....[22]....
        /*01c0*/ 	.word	0x0000af50


	//   ....[23]....
        /*01c4*/ 	.word	0x0000af80


	//   ....[24]....
        /*01c8*/ 	.word	0x0000afb0


	//   ....[25]....
        /*01cc*/ 	.word	0x0000b0a0


	//   ....[26]....
        /*01d0*/ 	.word	0x0000b0b0


	//   ....[27]....
        /*01d4*/ 	.word	0x0000b9c0


	//   ....[28]....
        /*01d8*/ 	.word	0x0000b9d0


	//----- nvinfo : EIATTR_EXIT_INSTR_OFFSETS
	.align		4
.L_410:
        /*01dc*/ 	.byte	0x04, 0x1c
        /*01de*/ 	.short	(.L_412 - .L_411)


	//   ....[0]....
.L_411:
        /*01e0*/ 	.word	0x000001c0


	//   ....[1]....
        /*01e4*/ 	.word	0x0000b9e0


	//   ....[2]....
        /*01e8*/ 	.word	0x0000c280


	//   ....[3]....
        /*01ec*/ 	.word	0x0000c2d0


	//   ....[4]....
        /*01f0*/ 	.word	0x0000c300


	//   ....[5]....
        /*01f4*/ 	.word	0x0000c360


	//   ....[6]....
        /*01f8*/ 	.word	0x0000c5f0


	//----- nvinfo : EIATTR_CTAIDZ_USED
	.align		4
.L_412:
        /*01fc*/ 	.byte	0x01, 0x04
	.zero		2


	//----- nvinfo : EIATTR_MAX_THREADS
	.align		4
        /*0200*/ 	.byte	0x04, 0x05
        /*0202*/ 	.short	(.L_414 - .L_413)
.L_413:
        /*0204*/ 	.word	0x00000100
        /*0208*/ 	.word	0x00000001
        /*020c*/ 	.word	0x00000001


	//----- nvinfo : EIATTR_CRS_STACK_SIZE
	.align		4
.L_414:
        /*0210*/ 	.byte	0x04, 0x1e
        /*0212*/ 	.short	(.L_416 - .L_415)
.L_415:
        /*0214*/ 	.word	0x00000000
.L_416:


//--------------------- .nv.info._ZN7cutlass13device_kernelIN5flash19enable_sm80_to_sm89INS1_16FlashAttnFwdSm80INS1_25CollectiveMainloopFwdSm80ILi8ELi2ELb0EN4cute5tupleIJNS5_1CILi128EEENS7_ILi64EEENS7_ILi192EEEEEELi192ENS_10bfloat16_tEfNS_4arch4Sm80ELb0ELb0ELb1ELb1ELb0ELb0ELb1ELb1EEENS1_21CollectiveEpilogueFwdINS6_IJS8_SA_S9_EEENS6_IJNS7_ILi1EEESI_SI_EEESC_SE_Li256ELb1ELb1ELb1ELb0EEENS1_36VarlenDynamicPersistentTileSchedulerILi128ELi64ELi256ELi256ELb1ELb1ELb0ELb0ELb1ELb1EEEEEEEEEvNT_6ParamsE --------------------------
	.section	.nv.info._ZN7cutlass13device_kernelIN5flash19enable_sm80_to_sm89INS1_16FlashAttnFwdSm80INS1_25CollectiveMainloopFwdSm80ILi8ELi2ELb0EN4cute5tupleIJNS5_1CILi128EEENS7_ILi64EEENS7_ILi192EEEEEELi192ENS_10bfloat16_tEfNS_4arch4Sm80ELb0ELb0ELb1ELb1ELb0ELb0ELb1ELb1EEENS1_21CollectiveEpilogueFwdINS6_IJS8_SA_S9_EEENS6_IJNS7_ILi1EEESI_SI_EEESC_SE_Li256ELb1ELb1ELb1ELb0EEENS1_36VarlenDynamicPersistentTileSchedulerILi128ELi64ELi256ELi256ELb1ELb1ELb0ELb0ELb1ELb1EEEEEEEEEvNT_6ParamsE,"",@"SHT_CUDA_INFO"
	.sectionflags	@""
	.align	4


	//----- nvinfo : EIATTR_CUDA_API_VERSION
	.align		4
        /*0000*/ 	.byte	0x04, 0x37
        /*0002*/ 	.short	(.L_418 - .L_417)
.L_417:
        /*0004*/ 	.word	0x00000082


	//----- nvinfo : EIATTR_SW2861232_WAR
	.align		4
.L_418:
        /*0008*/ 	.byte	0x01, 0x35
	.zero		2


	//----- nvinfo : EIATTR_PARAM_CBANK
	.align		4
        /*000c*/ 	.byte	0x04, 0x0a
        /*000e*/ 	.short	(.L_420 - .L_419)
	.align		4
.L_419:
        /*0010*/ 	.word	index@(.nv.constant0._ZN7cutlass13device_kernelIN5flash19enable_sm80_to_sm89INS1_16FlashAttnFwdSm80INS1_25CollectiveMainloopFwdSm80ILi8ELi2ELb0EN4cute5tupleIJNS5_1CILi128EEENS7_ILi64EEENS7_ILi192EEEEEELi192ENS_10bfloat16_tEfNS_4arch4Sm80ELb0ELb0ELb1ELb1ELb0ELb0ELb1ELb1EEENS1_21CollectiveEpilogueFwdINS6_IJS8_SA_S9_EEENS6_IJNS7_ILi1EEESI_SI_EEESC_SE_Li256ELb1ELb1ELb1ELb0EEENS1_36VarlenDynamicPersistentTileSchedulerILi128ELi64ELi256ELi256ELb1ELb1ELb0ELb0ELb1ELb1EEEEEEEEEvNT_6ParamsE)
        /*0014*/ 	.short	0x0160
        /*0016*/ 	.short	0x0438


	//----- nvinfo : EIATTR_CBANK_PARAM_SIZE
	.align		4
.L_420:
        /*0018*/ 	.byte	0x03, 0x19
        /*001a*/ 	.short	0x0438


	//----- nvinfo : EIATTR_KPARAM_INFO
	.align		4
        /*001c*/ 	.byte	0x04, 0x17
        /*001e*/ 	.short	(.L_422 - .L_421)
.L_421:
        /*0020*/ 	.word	0x00000000
        /*0024*/ 	.short	0x0000
        /*0026*/ 	.short	0x0000
        /*0028*/ 	.byte	0x00, 0xf0, 0xe1, 0x10


	//----- nvinfo : EIATTR_MAXREG_COUNT
	.align		4
.L_422:
        /*002c*/ 	.byte	0x03, 0x1b
        /*002e*/ 	.short	0x00ff


	//----- nvinfo : EIATTR_NUM_BARRIERS
	.align		4
        /*0030*/ 	.byte	0x02, 0x4c
        /*0032*/ 	.byte	0x06
	.zero		1


	//----- nvinfo : EIATTR_ANNOTATIONS
	.align		4
        /*0034*/ 	.byte	0x04, 0x55
        /*0036*/ 	.short	(.L_424 - .L_423)


	//   ....[0]....
.L_423:
        /* <DEDUP_REMOVED lines=15> */


	//----- nvinfo : EIATTR_MERCURY_ISA_VERSION
	.align		4
.L_424:
        /*0118*/ 	.byte	0x03, 0x5f
        /*011a*/ 	.short	0x0000


	//----- nvinfo : EIATTR_INT_WARP_WIDE_INSTR_OFFSETS
	.align		4
        /*011c*/ 	.byte	0x04, 0x31
        /*011e*/ 	.short	(.L_426 - .L_425)


	//   ....[0]....
.L_425:
        /*0120*/ 	.word	0x00008990


	//   ....[1]....
        /*0124*/ 	.word	0x00008a10


	//----- nvinfo : EIATTR_COOP_GROUP_MASK_REGIDS
	.align		4
.L_426:
        /*0128*/ 	.byte	0x04, 0x29
        /*012a*/ 	.short	(.L_428 - .L_427)


	//   ....[0]....
.L_427:
        /*012c*/ 	.word	0xffffffff


	//   ....[1]....
        /*0130*/ 	.word	0xffffffff


	//   ....[2]....
        /*0134*/ 	.word	0xffffffff


	//   ....[3]....
        /*0138*/ 	.word	0xffffffff


	//   ....[4]....
        /*013c*/ 	.word	0xffffffff


	//   ....[5]....
        /*0140*/ 	.word	0xffffffff


	//   ....[6]....
        /*0144*/ 	.word	0xffffffff


	//   ....[7]....
        /*0148*/ 	.word	0xffffffff


	//   ....[8]....
        /*014c*/ 	.word	0xffffffff


	//   ....[9]....
        /*0150*/ 	.word	0xffffffff


	//   ....[10]....
        /*0154*/ 	.word	0xffffffff


	//   ....[11]....
        /*0158*/ 	.word	0xffffffff


	//   ....[12]....
        /*015c*/ 	.word	0xffffffff


	//   ....[13]....
        /*0160*/ 	.word	0xffffffff


	//   ....[14]....
        /*0164*/ 	.word	0xffffffff


	//   ....[15]....
        /*0168*/ 	.word	0xffffffff


	//   ....[16]....
        /*016c*/ 	.word	0xffffffff


	//   ....[17]....
        /*0170*/ 	.word	0xffffffff


	//   ....[18]....
        /*0174*/ 	.word	0xffffffff


	//   ....[19]....
        /*0178*/ 	.word	0xffffffff


	//   ....[20]....
        /*017c*/ 	.word	0xffffffff


	//   ....[21]....
        /*0180*/ 	.word	0xffffffff


	//   ....[22]....
        /*0184*/ 	.word	0xffffffff


	//   ....[23]....
        /*0188*/ 	.word	0xffffffff


	//   ....[24]....
        /*018c*/ 	.word	0xffffffff


	//   ....[25]....
        /*0190*/ 	.word	0xffffffff


	//   ....[26]....
        /*0194*/ 	.word	0xffffffff


	//   ....[27]....
        /*0198*/ 	.word	0xffffffff


	//   ....[28]....
        /*019c*/ 	.word	0xffffffff


	//   ....[29]....
        /*01a0*/ 	.word	0xffffffff


	//   ....[30]....
        /*01a4*/ 	.word	0xffffffff


	//   ....[31]....
        /*01a8*/ 	.word	0xffffffff


	//   ....[32]....
        /*01ac*/ 	.word	0xffffffff


	//   ....[33]....
        /*01b0*/ 	.word	0xffffffff


	//   ....[34]....
        /*01b4*/ 	.word	0xffffffff


	//   ....[35]....
        /*01b8*/ 	.word	0xffffffff


	//   ....[36]....
        /*01bc*/ 	.word	0xffffffff


	//   ....[37]....
        /*01c0*/ 	.word	0xffffffff


	//   ....[38]....
        /*01c4*/ 	.word	0xffffffff


	//   ....[39]....
        /*01c8*/ 	.word	0xffffffff


	//   ....[40]....
        /*01cc*/ 	.word	0xffffffff


	//   ....[41]....
        /*01d0*/ 	.word	0xffffffff


	//   ....[42]....
        /*01d4*/ 	.word	0xffffffff


	//   ....[43]....
        /*01d8*/ 	.word	0xffffffff


	//   ....[44]....
        /*01dc*/ 	.word	0xffffffff


	//   ....[45]....
        /*01e0*/ 	.word	0xffffffff


	//   ....[46]....
        /*01e4*/ 	.word	0xffffffff


	//   ....[47]....
        /*01e8*/ 	.word	0xffffffff


	//   ....[48]....
        /*01ec*/ 	.word	0xffffffff


	//   ....[49]....
        /*01f0*/ 	.word	0xffffffff


	//   ....[50]....
        /*01f4*/ 	.word	0xffffffff


	//   ....[51]....
        /*01f8*/ 	.word	0xffffffff


	//   ....[52]....
        /*01fc*/ 	.word	0xffffffff


	//   ....[53]....
        /*0200*/ 	.word	0xffffffff


	//   ....[54]....
        /*0204*/ 	.word	0xffffffff


	//   ....[55]....
        /*0208*/ 	.word	0xffffffff


	//   ....[56]....
        /*020c*/ 	.word	0xffffffff


	//   ....[57]....
        /*0210*/ 	.word	0xffffffff


	//   ....[58]....
        /*0214*/ 	.word	0xffffffff


	//   ....[59]....
        /*0218*/ 	.word	0xffffffff


	//   ....[60]....
        /*021c*/ 	.word	0xffffffff


	//   ....[61]....
        /*0220*/ 	.word	0xffffffff


	//   ....[62]....
        /*0224*/ 	.word	0xffffffff


	//   ....[63]....
        /*0228*/ 	.word	0xffffffff


	//   ....[64]....
        /*022c*/ 	.word	0xffffffff


	//   ....[65]....
        /*0230*/ 	.word	0xffffffff


	//   ....[66]....
        /*0234*/ 	.word	0xffffffff


	//   ....[67]....
        /*0238*/ 	.word	0xffffffff


	//   ....[68]....
        /*023c*/ 	.word	0xffffffff


	//   ....[69]....
        /*0240*/ 	.word	0xffffffff


	//   ....[70]....
        /*0244*/ 	.word	0xffffffff


	//   ....[71]....
        /*0248*/ 	.word	0xffffffff


	//   ....[72]....
        /*024c*/ 	.word	0xffffffff


	//   ....[73]....
        /*0250*/ 	.word	0xffffffff


	//   ....[74]....
        /*0254*/ 	.word	0xffffffff


	//   ....[75]....
        /*0258*/ 	.word	0xffffffff


	//   ....[76]....
        /*025c*/ 	.word	0xffffffff


	//   ....[77]....
        /*0260*/ 	.word	0xffffffff


	//   ....[78]....
        /*0264*/ 	.word	0xffffffff


	//   ....[79]....
        /*0268*/ 	.word	0xffffffff


	//   ....[80]....
        /*026c*/ 	.word	0xffffffff


	//   ....[81]....
        /*0270*/ 	.word	0xffffffff


	//   ....[82]....
        /*0274*/ 	.word	0xffffffff


	//   ....[83]....
        /*0278*/ 	.word	0xffffffff


	//   ....[84]....
        /*027c*/ 	.word	0xffffffff


	//   ....[85]....
        /*0280*/ 	.word	0xffffffff


	//   ....[86]....
        /*0284*/ 	.word	0xffffffff


	//   ....[87]....
        /*0288*/ 	.word	0xffffffff


	//   ....[88]....
        /*028c*/ 	.word	0xffffffff


	//   ....[89]....
        /*0290*/ 	.word	0xffffffff


	//   ....[90]....
        /*0294*/ 	.word	0xffffffff


	//   ....[91]....
        /*0298*/ 	.word	0xffffffff


	//   ....[92]....
        /*029c*/ 	.word	0xffffffff


	//   ....[93]....
        /*02a0*/ 	.word	0xffffffff


	//   ....[94]....
        /*02a4*/ 	.word	0xffffffff


	//   ....[95]....
        /*02a8*/ 	.word	0xffffffff


	//   ....[96]....
        /*02ac*/ 	.word	0xffffffff


	//   ....[97]....
        /*02b0*/ 	.word	0xffffffff


	//   ....[98]....
        /*02b4*/ 	.word	0xffffffff


	//   ....[99]....
        /*02b8*/ 	.word	0xffffffff


	//   ....[100]....
        /*02bc*/ 	.word	0xffffffff


	//   ....[101]....
        /*02c0*/ 	.word	0xffffffff


	//   ....[102]....
        /*02c4*/ 	.word	0xffffffff


	//   ....[103]....
        /*02c8*/ 	.word	0xffffffff


	//   ....[104]....
        /*02cc*/ 	.word	0xffffffff


	//   ....[105]....
        /*02d0*/ 	.word	0xffffffff


	//   ....[106]....
        /*02d4*/ 	.word	0xffffffff


	//   ....[107]....
        /*02d8*/ 	.word	0xffffffff


	//   ....[108]....
        /*02dc*/ 	.word	0xffffffff


	//   ....[109]....
        /*02e0*/ 	.word	0xffffffff


	//   ....[110]....
        /*02e4*/ 	.word	0xffffffff


	//   ....[111]....
        /*02e8*/ 	.word	0xffffffff


	//   ....[112]....
        /*02ec*/ 	.word	0xffffffff


	//   ....[113]....
        /*02f0*/ 	.word	0xffffffff


	//   ....[114]....
        /*02f4*/ 	.word	0xffffffff


	//   ....[115]....
        /*02f8*/ 	.word	0xffffffff


	//   ....[116]....
        /*02fc*/ 	.word	0xffffffff


	//   ....[117]....
        /*0300*/ 	.word	0xffffffff


	//   ....[118]....
        /*0304*/ 	.word	0xffffffff


	//   ....[119]....
        /*0308*/ 	.word	0xffffffff


	//   ....[120]....
        /*030c*/ 	.word	0xffffffff


	//   ....[121]....
        /*0310*/ 	.word	0xffffffff


	//   ....[122]....
        /*0314*/ 	.word	0xffffffff


	//   ....[123]....
        /*0318*/ 	.word	0xffffffff


	//   ....[124]....
        /*031c*/ 	.word	0xffffffff


	//   ....[125]....
        /*0320*/ 	.word	0xffffffff


	//   ....[126]....
        /*0324*/ 	.word	0xffffffff


	//   ....[127]....
        /*0328*/ 	.word	0xffffffff


	//   ....[128]....
        /*032c*/ 	.word	0xffffffff


	//   ....[129]....
        /*0330*/ 	.word	0xffffffff


	//   ....[130]....
        /*0334*/ 	.word	0xffffffff


	//   ....[131]....
        /*0338*/ 	.word	0xffffffff


	//   ....[132]....
        /*033c*/ 	.word	0xffffffff


	//   ....[133]....
        /*0340*/ 	.word	0xffffffff


	//   ....[134]....
        /*0344*/ 	.word	0xffffffff


	//   ....[135]....
        /*0348*/ 	.word	0xffffffff


	//   ....[136]....
        /*034c*/ 	.word	0xffffffff


	//   ....[137]....
        /*0350*/ 	.word	0xffffffff


	//   ....[138]....
        /*0354*/ 	.word	0xffffffff


	//----- nvinfo : EIATTR_COOP_GROUP_INSTR_OFFSETS
	.align		4
.L_428:
        /*0358*/ 	.byte	0x04, 0x28
        /*035a*/ 	.short	(.L_430 - .L_429)


	//   ....[0]....
.L_429:
        /*035c*/ 	.word	0x00000050


	//   ....[1]....
        /*0360*/ 	.word	0x000001e0


	//   ....[2]....
        /*0364*/ 	.word	0x00000210


	//   ....[3]....
        /*0368*/ 	.word	0x00000240


	//   ....[4]....
        /*036c*/ 	.word	0x00000270


	//   ....[5]....
        /*0370*/ 	.word	0x000002a0


	//   ....[6]....
        /*0374*/ 	.word	0x000002d0


	//   ....[7]....
        /*0378*/ 	.word	0x00000440


	//   ....[8]....
        /*037c*/ 	.word	0x00000480


	//   ....[9]....
        /*0380*/ 	.word	0x000004b0


	//   ....[10]....
        /*0384*/ 	.word	0x000004e0


	//   ....[11]....
        /*0388*/ 	.word	0x00000510


	//   ....[12]....
        /*038c*/ 	.word	0x00000540


	//   ....[13]....
        /*0390*/ 	.word	0x000005d0


	//   ....[14]....
        /*0394*/ 	.word	0x00000600


	//   ....[15]....
        /*0398*/ 	.word	0x00000620


	//   ....[16]....
        /*039c*/ 	.word	0x00000680


	//   ....[17]....
        /*03a0*/ 	.word	0x00002170


	//   ....[18]....
        /*03a4*/ 	.word	0x00002190


	//   ....[19]....
        /*03a8*/ 	.word	0x000022c0


	//   ....[20]....
        /*03ac*/ 	.word	0x000022d0


	//   ....[21]....
        /*03b0*/ 	.word	0x00002400


	//   ....[22]....
        /*03b4*/ 	.word	0x00002420


	//   ....[23]....
        /*03b8*/ 	.word	0x00002550


	//   ....[24]....
        /*03bc*/ 	.word	0x00002560


	//   ....[25]....
        /*03c0*/ 	.word	0x00004110


	//   ....[26]....
        /*03c4*/ 	.word	0x000041a0


	//   ....[27]....
        /*03c8*/ 	.word	0x000041c0


	//   ....[28]....
        /*03cc*/ 	.word	0x000041e0


	//   ....[29]....
        /*03d0*/ 	.word	0x000066d0


	//   ....[30]....
        /*03d4*/ 	.word	0x00006760


	//   ....[31]....
        /*03d8*/ 	.word	0x000067b0


	//   ....[32]....
        /*03dc*/ 	.word	0x000067e0


	//   ....[33]....
        /*03e0*/ 	.word	0x00008180


	//   ....[34]....
        /*03e4*/ 	.word	0x000081b0


	//   ....[35]....
        /*03e8*/ 	.word	0x000081c0


	//   ....[36]....
        /*03ec*/ 	.word	0x000081f0


	//   ....[37]....
        /*03f0*/ 	.word	0x000095e0


	//   ....[38]....
        /*03f4*/ 	.word	0x000095f0


	//   ....[39]....
        /*03f8*/ 	.word	0x00009610


	//   ....[40]....
        /*03fc*/ 	.word	0x00009620


	//   ....[41]....
        /*0400*/ 	.word	0x000099a0


	//   ....[42]....
        /*0404*/ 	.word	0x000099c0


	//   ....[43]....
        /*0408*/ 	.word	0x00009ae0


	//   ....[44]....
        /*040c*/ 	.word	0x00009af0


	//   ....[45]....
        /*0410*/ 	.word	0x00009c20


	//   ....[46]....
        /*0414*/ 	.word	0x00009c40


	//   ....[47]....
        /*0418*/ 	.word	0x00009d70


	//   ....[48]....
        /*041c*/ 	.word	0x00009d80


	//   ....[49]....
        /*0420*/ 	.word	0x0000a0a0


	//   ....[50]....
        /*0424*/ 	.word	0x0000a0c0


	//   ....[51]....
        /*0428*/ 	.word	0x0000aa30


	//   ....[52]....
        /*042c*/ 	.word	0x0000aa40


	//   ....[53]....
        /*0430*/ 	.word	0x0000b7f0


	//   ....[54]....
        /*0434*/ 	.word	0x0000b810


	//   ....[55]....
        /*0438*/ 	.word	0x0000b940


	//   ....[56]....
        /*043c*/ 	.word	0x0000b950


	//   ....[57]....
        /*0440*/ 	.word	0x0000ba80


	//   ....[58]....
        /*0444*/ 	.word	0x0000baa0


	//   ....[59]....
        /*0448*/ 	.word	0x0000bbd0


	//   ....[60]....
        /*044c*/ 	.word	0x0000bbe0


	//   ....[61]....
        /*0450*/ 	.word	0x0000bda0


	//   ....[62]....
        /*0454*/ 	.word	0x0000bdc0


	//   ....[63]....
        /*0458*/ 	.word	0x0000bee0


	//   ....[64]....
        /*045c*/ 	.word	0x0000bf20


	//   ....[65]....
        /*0460*/ 	.word	0x0000bf50


	//   ....[66]....
        /*0464*/ 	.word	0x0000bf80


	//   ....[67]....
        /*0468*/ 	.word	0x0000bfb0


	//   ....[68]....
        /*046c*/ 	.word	0x0000bfe0


	//   ....[69]....
        /*0470*/ 	.word	0x0000c130


	//   ....[70]....
        /*0474*/ 	.word	0x0000c170


	//   ....[71]....
        /*0478*/ 	.word	0x0000c1a0


	//   ....[72]....
        /*047c*/ 	.word	0x0000c1d0


	//   ....[73]....
        /*0480*/ 	.word	0x0000c200


	//   ....[74]....
        /*0484*/ 	.word	0x0000c230


	//   ....[75]....
        /*0488*/ 	.word	0x0000c2c0


	//   ....[76]....
        /*048c*/ 	.word	0x0000c2f0


	//   ....[77]....
        /*0490*/ 	.word	0x0000c300


	//   ....[78]....
        /*0494*/ 	.word	0x0000c360


	//   ....[79]....
        /*0498*/ 	.word	0x0000c890


	//   ....[80]....
        /*049c*/ 	.word	0x0000c8f0


	//   ....[81]....
        /*04a0*/ 	.word	0x0000c940


	//   ....[82]....
        /*04a4*/ 	.word	0x0000c990


	//   ....[83]....
        /*04a8*/ 	.word	0x0000c9e0


	//   ....[84]....
        /*04ac*/ 	.word	0x0000ca50


	//   ....[85]....
        /*04b0*/ 	.word	0x0000ca90


	//   ....[86]....
        /*04b4*/ 	.word	0x0000cb00


	//   ....[87]....
        /*04b8*/ 	.word	0x0000cb70


	//   ....[88]....
        /*04bc*/ 	.word	0x0000cbd0


	//   ....[89]....
        /*04c0*/ 	.word	0x0000cc40


	//   ....[90]....
        /*04c4*/ 	.word	0x0000ccb0


	//   ....[91]....
        /*04c8*/ 	.word	0x0000cd10


	//   ....[92]....
        /*04cc*/ 	.word	0x0000cd70


	//   ....[93]....
        /*04d0*/ 	.word	0x0000cdd0


	//   ....[94]....
        /*04d4*/ 	.word	0x0000ce40


	//   ....[95]....
        /*04d8*/ 	.word	0x0000cea0


	//   ....[96]....
        /*04dc*/ 	.word	0x0000cf00


	//   ....[97]....
        /*04e0*/ 	.word	0x0000cf50


	//   ....[98]....
        /*04e4*/ 	.word	0x0000cfb0


	//   ....[99]....
        /*04e8*/ 	.word	0x0000d000


	//   ....[100]....
        /*04ec*/ 	.word	0x0000d050


	//   ....[101]....
        /*04f0*/ 	.word	0x0000d0c0


	//   ....[102]....
        /*04f4*/ 	.word	0x0000d130


	//   ....[103]....
        /*04f8*/ 	.word	0x0000d190


	//   ....[104]....
        /*04fc*/ 	.word	0x0000d1f0


	//   ....[105]....
        /*0500*/ 	.word	0x0000d250


	//   ....[106]....
        /*0504*/ 	.word	0x0000d2c0


	//   ....[107]....
        /*0508*/ 	.word	0x0000d320


	//   ....[108]....
        /*050c*/ 	.word	0x0000d380


	//   ....[109]....
        /*0510*/ 	.word	0x0000d3e0


	//   ....[110]....
        /*0514*/ 	.word	0x0000d450


	//   ....[111]....
        /*0518*/ 	.word	0x0000d4b0


	//   ....[112]....
        /*051c*/ 	.word	0x0000d510


	//   ....[113]....
        /*0520*/ 	.word	0x0000d570


	//   ....[114]....
        /*0524*/ 	.word	0x0000d5e0


	//   ....[115]....
        /*0528*/ 	.word	0x0000d640


	//   ....[116]....
        /*052c*/ 	.word	0x0000d6a0


	//   ....[117]....
        /*0530*/ 	.word	0x0000d700


	//   ....[118]....
        /*0534*/ 	.word	0x0000d770


	//   ....[119]....
        /*0538*/ 	.word	0x0000d7d0


	//   ....[120]....
        /*053c*/ 	.word	0x0000d830


	//   ....[121]....
        /*0540*/ 	.word	0x0000d890


	//   ....[122]....
        /*0544*/ 	.word	0x0000d900


	//   ....[123]....
        /*0548*/ 	.word	0x0000d950


	//   ....[124]....
        /*054c*/ 	.word	0x0000d990


	//   ....[125]....
        /*0550*/ 	.word	0x0000d9e0


	//   ....[126]....
        /*0554*/ 	.word	0x0000da30


	//   ....[127]....
        /*0558*/ 	.word	0x0000da80


	//   ....[128]....
        /*055c*/ 	.word	0x0000daf0


	//   ....[129]....
        /*0560*/ 	.word	0x0000db30


	//   ....[130]....
        /*0564*/ 	.word	0x0000db80


	//   ....[131]....
        /*0568*/ 	.word	0x0000dbd0


	//   ....[132]....
        /*056c*/ 	.word	0x0000dc20


	//   ....[133]....
        /*0570*/ 	.word	0x0000dc70


	//   ....[134]....
        /*0574*/ 	.word	0x0000dce0


	//   ....[135]....
        /*0578*/ 	.word	0x0000dd20


	//   ....[136]....
        /*057c*/ 	.word	0x0000dd90


	//   ....[137]....
        /*0580*/ 	.word	0x0000ddf0


	//   ....[138]....
        /*0584*/ 	.word	0x0000de50


	//----- nvinfo : EIATTR_EXIT_INSTR_OFFSETS
	.align		4
.L_430:
        /*0588*/ 	.byte	0x04, 0x1c
        /*058a*/ 	.short	(.L_432 - .L_431)


	//   ....[0]....
.L_431:
        /*058c*/ 	.word	0x00000b40


	//   ....[1]....
        /*0590*/ 	.word	0x0000c850


	//----- nvinfo : EIATTR_MAX_THREADS
	.align		4
.L_432:
        /*0594*/ 	.byte	0x04, 0x05
        /*0596*/ 	.short	(.L_434 - .L_433)
.L_433:
        /*0598*/ 	.word	0x00000100
        /*059c*/ 	.word	0x00000001
        /*05a0*/ 	.word	0x00000001


	//----- nvinfo : EIATTR_CRS_STACK_SIZE
	.align		4
.L_434:
        /*05a4*/ 	.byte	0x04, 0x1e
        /*05a6*/ 	.short	(.L_436 - .L_435)
.L_435:
        /*05a8*/ 	.word	0x00000000
.L_436:


//--------------------- .nv.info._ZN7cutlass13device_kernelIN5flash19enable_sm80_to_sm89INS1_16FlashAttnFwdSm80INS1_25CollectiveMainloopFwdSm80ILi8ELi2ELb0EN4cute5tupleIJNS5_1CILi128EEENS7_ILi64EEENS7_ILi192EEEEEELi192ENS_10bfloat16_tEfNS_4arch4Sm80ELb0ELb0ELb1ELb1ELb0ELb1ELb1ELb1EEENS1_21CollectiveEpilogueFwdINS6_IJS8_SA_S9_EEENS6_IJNS7_ILi1EEESI_SI_EEESC_SE_Li256ELb1ELb1ELb1ELb0EEENS1_36VarlenDynamicPersistentTileSchedulerILi128ELi64ELi256ELi256ELb1ELb1ELb0ELb0ELb1ELb1EEEEEEEEEvNT_6ParamsE --------------------------
	.section	.nv.info._ZN7cutlass13device_kernelIN5flash19enable_sm80_to_sm89INS1_16FlashAttnFwdSm80INS1_25CollectiveMainloopFwdSm80ILi8ELi2ELb0EN4cute5tupleIJNS5_1CILi128EEENS7_ILi64EEENS7_ILi192EEEEEELi192ENS_10bfloat16_tEfNS_4arch4Sm80ELb0ELb0ELb1ELb1ELb0ELb1ELb1ELb1EEENS1_21CollectiveEpilogueFwdINS6_IJS8_SA_S9_EEENS6_IJNS7_ILi1EEESI_SI_EEESC_SE_Li256ELb1ELb1ELb1ELb0EEENS1_36VarlenDynamicPersistentTileSchedulerILi128ELi64ELi256ELi256ELb1ELb1ELb0ELb0ELb1ELb1EEEEEEEEEvNT_6ParamsE,"",@"SHT_CUDA_INFO"
	.sectionflags	@""
	.align	4


	//----- nvinfo : EIATTR_CUDA_API_VERSION
	.align		4
        /*0000*/ 	.byte	0x04, 0x37
        /*0002*/ 	.short	(.L_438 - .L_437)
.L_437:
        /*0004*/ 	.word	0x00000082


	//----- nvinfo : EIATTR_SW2861232_WAR
	.align		4
.L_438:
        /*0008*/ 	.byte	0x01, 0x35
	.zero		2


	//----- nvinfo : EIATTR_PARAM_CBANK
	.align		4
        /*000c*/ 	.byte	0x04, 0x0a
        /*000e*/ 	.short	(.L_440 - .L_439)
	.align		4
.L_439:
        /*0010*/ 	.word	index@(.nv.constant0._ZN7cutlass13device_kernelIN5flash19enable_sm80_to_sm89INS1_16FlashAttnFwdSm80INS1_25CollectiveMainloopFwdSm80ILi8ELi2ELb0EN4cute5tupleIJNS5_1CILi128EEENS7_ILi64EEENS7_ILi192EEEEEELi192ENS_10bfloat16_tEfNS_4arch4Sm80ELb0ELb0ELb1ELb1ELb0ELb1ELb1ELb1EEENS1_21CollectiveEpilogueFwdINS6_IJS8_SA_S9_EEENS6_IJNS7_ILi1EEESI_SI_EEESC_SE_Li256ELb1ELb1ELb1ELb0EEENS1_36VarlenDynamicPersistentTileSchedulerILi128ELi64ELi256ELi256ELb1ELb1ELb0ELb0ELb1ELb1EEEEEEEEEvNT_6ParamsE)
        /*0014*/ 	.short	0x0160
        /*0016*/ 	.short	0x0438


	//----- nvinfo : EIATTR_CBANK_PARAM_SIZE
	.align		4
.L_440:
        /*0018*/ 	.byte	0x03, 0x19
        /*001a*/ 	.short	0x0438


	//----- nvinfo : EIATTR_KPARAM_INFO
	.align		4
        /*001c*/ 	.byte	0x04, 0x17
        /*001e*/ 	.short	(.L_442 - .L_441)
.L_441:
        /*0020*/ 	.word	0x00000000
        /*0024*/ 	.short	0x0000
        /*0026*/ 	.short	0x0000
        /*0028*/ 	.byte	0x00, 0xf0, 0xe1, 0x10


	//----- nvinfo : EIATTR_MAXREG_COUNT
	.align		4
.L_442:
        /*002c*/ 	.byte	0x03, 0x1b
        /*002e*/ 	.short	0x00ff


	//----- nvinfo : EIATTR_NUM_BARRIERS
	.align		4
        /*0030*/ 	.byte	0x02, 0x4c
        /*0032*/ 	.byte	0x06
	.zero		1


	//----- nvinfo : EIATTR_MERCURY_ISA_VERSION
	.align		4
        /*0034*/ 	.byte	0x03, 0x5f
        /*0036*/ 	.short	0x0000


	//----- nvinfo : EIATTR_INT_WARP_WIDE_INSTR_OFFSETS
	.align		4
        /*0038*/ 	.byte	0x04, 0x31
        /*003a*/ 	.short	(.L_444 - .L_443)


	//   ....[0]....
.L_443:
        /*003c*/ 	.word	0x00013810


	//   ....[1]....
        /*0040*/ 	.word	0x000138b0


	//----- nvinfo : EIATTR_COOP_GROUP_MASK_REGIDS
	.align		4
.L_444:
        /*0044*/ 	.byte	0x04, 0x29
        /*0046*/ 	.short	(.L_446 - .L_445)


	//   ....[0]....
.L_445:
        /*0048*/ 	.word	0xffffffff


	//   ....[1]....
        /*004c*/ 	.word	0xffffffff


	//   ....[2]....
        /*0050*/ 	.word	0xffffffff


	//   ....[3]....
        /*0054*/ 	.word	0xffffffff


	//   ....[4]....
        /*0058*/ 	.word	0xffffffff


	//   ....[5]....
        /*005c*/ 	.word	0xffffffff


	//   ....[6]....
        /*0060*/ 	.word	0xffffffff


	//   ....[7]....
        /*0064*/ 	.word	0xffffffff


	//   ....[8]....
        /*0068*/ 	.word	0xffffffff


	//   ....[9]....
        /*006c*/ 	.word	0xffffffff


	//   ....[10]....
        /*0070*/ 	.word	0xffffffff


	//   ....[11]....
        /*0074*/ 	.word	0xffffffff


	//   ....[12]....
        /*0078*/ 	.word	0xffffffff


	//   ....[13]....
        /*007c*/ 	.word	0xffffffff


	//   ....[14]....
        /*0080*/ 	.word	0xffffffff


	//   ....[15]....
        /*0084*/ 	.word	0xffffffff


	//   ....[16]....
        /*0088*/ 	.word	0xffffffff


	//   ....[17]....
        /*008c*/ 	.word	0xffffffff


	//   ....[18]....
        /*0090*/ 	.word	0xffffffff


	//   ....[19]....
        /*0094*/ 	.word	0xffffffff


	//   ....[20]....
        /*0098*/ 	.word	0xffffffff


	//   ....[21]....
        /*009c*/ 	.word	0xffffffff


	//   ....[22]....
        /*00a0*/ 	.word	0xffffffff


	//   ....[23]....
        /*00a4*/ 	.word	0xffffffff


	//   ....[24]....
        /*00a8*/ 	.word	0xffffffff


	//   ....[25]....
        /*00ac*/ 	.word	0xffffffff


	//   ....[26]....
        /*00b0*/ 	.word	0xffffffff


	//   ....[27]....
        /*00b4*/ 	.word	0xffffffff


	//   ....[28]....
        /*00b8*/ 	.word	0xffffffff


	//   ....[29]....
        /*00bc*/ 	.word	0xffffffff


	//   ....[30]....
        /*00c0*/ 	.word	0xffffffff


	//   ....[31]....
        /*00c4*/ 	.word	0xffffffff


	//   ....[32]....
        /*00c8*/ 	.word	0xffffffff


	//   ....[33]....
        /*00cc*/ 	.word	0xffffffff


	//   ....[34]....
        /*00d0*/ 	.word	0xffffffff


	//   ....[35]....
        /*00d4*/ 	.word	0xffffffff


	//   ....[36]....
        /*00d8*/ 	.word	0xffffffff


	//   ....[37]....
        /*00dc*/ 	.word	0xffffffff


	//   ....[38]....
        /*00e0*/ 	.word	0xffffffff


	//   ....[39]....
        /*00e4*/ 	.word	0xffffffff


	//   ....[40]....
        /*00e8*/ 	.word	0xffffffff


	//   ....[41]....
        /*00ec*/ 	.word	0xffffffff


	//   ....[42]....
        /*00f0*/ 	.word	0xffffffff


	//   ....[43]....
        /*00f4*/ 	.word	0xffffffff


	//   ....[44]....
        /*00f8*/ 	.word	0xffffffff


	//   ....[45]....
        /*00fc*/ 	.word	0xffffffff


	//   ....[46]....
        /*0100*/ 	.word	0xffffffff


	//   ....[47]....
        /*0104*/ 	.word	0xffffffff


	//   ....[48]....
        /*0108*/ 	.word	0xffffffff


	//   ....[49]....
        /*010c*/ 	.word	0xffffffff


	//   ....[50]....
        /*0110*/ 	.word	0xffffffff


	//   ....[51]....
        /*0114*/ 	.word	0xffffffff


	//   ....[52]....
        /*0118*/ 	.word	0xffffffff


	//   ....[53]....
        /*011c*/ 	.word	0xffffffff


	//   ....[54]....
        /*0120*/ 	.word	0xffffffff


	//   ....[55]....
        /*0124*/ 	.word	0xffffffff


	//   ....[56]....
        /*0128*/ 	.word	0xffffffff


	//   ....[57]....
        /*012c*/ 	.word	0xffffffff


	//   ....[58]....
        /*0130*/ 	.word	0xffffffff


	//   ....[59]....
        /*0134*/ 	.word	0xffffffff


	//   ....[60]....
        /*0138*/ 	.word	0xffffffff


	//   ....[61]....
        /*013c*/ 	.word	0xffffffff


	//   ....[62]....
        /*0140*/ 	.word	0xffffffff


	//   ....[63]....
        /*0144*/ 	.word	0xffffffff


	//   ....[64]....
        /*0148*/ 	.word	0xffffffff


	//   ....[65]....
        /*014c*/ 	.word	0xffffffff


	//   ....[66]....
        /*0150*/ 	.word	0xffffffff


	//   ....[67]....
        /*0154*/ 	.word	0xffffffff


	//   ....[68]....
        /*0158*/ 	.word	0xffffffff


	//   ....[69]....
        /*015c*/ 	.word	0xffffffff


	//   ....[70]....
        /*0160*/ 	.word	0xffffffff


	//   ....[71]....
        /*0164*/ 	.word	0xffffffff


	//   ....[72]....
        /*0168*/ 	.word	0xffffffff


	//   ....[73]....
        /*016c*/ 	.word	0xffffffff


	//   ....[74]....
        /*0170*/ 	.word	0xffffffff


	//   ....[75]....
        /*0174*/ 	.word	0xffffffff


	//   ....[76]....
        /*0178*/ 	.word	0xffffffff


	//   ....[77]....
        /*017c*/ 	.word	0xffffffff


	//   ....[78]....
        /*0180*/ 	.word	0xffffffff


	//   ....[79]....
        /*0184*/ 	.word	0xffffffff


	//   ....[80]....
        /*0188*/ 	.word	0xffffffff


	//   ....[81]....
        /*018c*/ 	.word	0xffffffff


	//   ....[82]....
        /*0190*/ 	.word	0xffffffff


	//   ....[83]....
        /*0194*/ 	.word	0xffffffff


	//   ....[84]....
        /*0198*/ 	.word	0xffffffff


	//   ....[85]....
        /*019c*/ 	.word	0xffffffff


	//   ....[86]....
        /*01a0*/ 	.word	0xffffffff


	//   ....[87]....
        /*01a4*/ 	.word	0xffffffff


	//   ....[88]....
        /*01a8*/ 	.word	0xffffffff


	//   ....[89]....
        /*01ac*/ 	.word	0xffffffff


	//   ....[90]....
        /*01b0*/ 	.word	0xffffffff


	//   ....[91]....
        /*01b4*/ 	.word	0xffffffff


	//   ....[92]....
        /*01b8*/ 	.word	0xffffffff


	//   ....[93]....
        /*01bc*/ 	.word	0xffffffff


	//   ....[94]....
        /*01c0*/ 	.word	0xffffffff


	//   ....[95]....
        /*01c4*/ 	.word	0xffffffff


	//   ....[96]....
        /*01c8*/ 	.word	0xffffffff


	//   ....[97]....
        /*01cc*/ 	.word	0xffffffff


	//   ....[98]....
        /*01d0*/ 	.word	0xffffffff


	//   ....[99]....
        /*01d4*/ 	.word	0xffffffff


	//   ....[100]....
        /*01d8*/ 	.word	0xffffffff


	//   ....[101]....
        /*01dc*/ 	.word	0xffffffff


	//   ....[102]....
        /*01e0*/ 	.word	0xffffffff


	//   ....[103]....
        /*01e4*/ 	.word	0xffffffff


	//   ....[104]....
        /*01e8*/ 	.word	0xffffffff


	//   ....[105]....
        /*01ec*/ 	.word	0xffffffff


	//   ....[106]....
        /*01f0*/ 	.word	0xffffffff


	//   ....[107]....
        /*01f4*/ 	.word	0xffffffff


	//   ....[108]....
        /*01f8*/ 	.word	0xffffffff


	//   ....[109]....
        /*01fc*/ 	.word	0xffffffff


	//   ....[110]....
        /*0200*/ 	.word	0xffffffff


	//   ....[111]....
        /*0204*/ 	.word	0xffffffff


	//   ....[112]....
        /*0208*/ 	.word	0xffffffff


	//   ....[113]....
        /*020c*/ 	.word	0xffffffff


	//   ....[114]....
        /*0210*/ 	.word	0xffffffff


	//   ....[115]....
        /*0214*/ 	.word	0xffffffff


	//   ....[116]....
        /*0218*/ 	.word	0xffffffff


	//   ....[117]....
        /*021c*/ 	.word	0xffffffff


	//   ....[118]....
        /*0220*/ 	.word	0xffffffff


	//   ....[119]....
        /*0224*/ 	.word	0xffffffff


	//   ....[120]....
        /*0228*/ 	.word	0xffffffff


	//   ....[121]....
        /*022c*/ 	.word	0xffffffff


	//   ....[122]....
        /*0230*/ 	.word	0xffffffff


	//   ....[123]....
        /*0234*/ 	.word	0xffffffff


	//   ....[124]....
        /*0238*/ 	.word	0xffffffff


	//   ....[125]....
        /*023c*/ 	.word	0xffffffff


	//   ....[126]....
        /*0240*/ 	.word	0xffffffff


	//   ....[127]....
        /*0244*/ 	.word	0xffffffff


	//   ....[128]....
        /*0248*/ 	.word	0xffffffff


	//   ....[129]....
        /*024c*/ 	.word	0xffffffff


	//   ....[130]....
        /*0250*/ 	.word	0xffffffff


	//   ....[131]....
        /*0254*/ 	.word	0xffffffff


	//   ....[132]....
        /*0258*/ 	.word	0xffffffff


	//   ....[133]....
        /*025c*/ 	.word	0xffffffff


	//   ....[134]....
        /*0260*/ 	.word	0xffffffff


	//   ....[135]....
        /*0264*/ 	.word	0xffffffff


	//   ....[136]....
        /*0268*/ 	.word	0xffffffff


	//   ....[137]....
        /*026c*/ 	.word	0xffffffff


	//   ....[138]....
        /*0270*/ 	.word	0xffffffff


	//   ....[139]....
        /*0274*/ 	.word	0xffffffff


	//   ....[140]....
        /*0278*/ 	.word	0xffffffff


	//   ....[141]....
        /*027c*/ 	.word	0xffffffff


	//   ....[142]....
        /*0280*/ 	.word	0xffffffff


	//   ....[143]....
        /*0284*/ 	.word	0xffffffff


	//   ....[144]....
        /*0288*/ 	.word	0xffffffff


	//   ....[145]....
        /*028c*/ 	.word	0xffffffff


	//   ....[146]....
        /*0290*/ 	.word	0xffffffff


	//----- nvinfo : EIATTR_COOP_GROUP_INSTR_OFFSETS
	.align		4
.L_446:
        /*0294*/ 	.byte	0x04, 0x28
        /*0296*/ 	.short	(.L_448 - .L_447)


	//   ....[0]....
.L_447:
        /*0298*/ 	.word	0x00000080


	//   ....[1]....
        /*029c*/ 	.word	0x00000210


	//   ....[2]....
        /*02a0*/ 	.word	0x00000240


	//   ....[3]....
        /*02a4*/ 	.word	0x00000270


	//   ....[4]....
        /*02a8*/ 	.word	0x000002a0


	//   ....[5]....
        /*02ac*/ 	.word	0x000002d0


	//   ....[6]....
        /*02b0*/ 	.word	0x00000300


	//   ....[7]....
        /*02b4*/ 	.word	0x00000460


	//   ....[8]....
        /*02b8*/ 	.word	0x000004a0


	//   ....[9]....
        /*02bc*/ 	.word	0x000004d0


	//   ....[10]....
        /*02c0*/ 	.word	0x00000500


	//   ....[11]....
        /*02c4*/ 	.word	0x00000530


	//   ....[12]....
        /*02c8*/ 	.word	0x00000560


	//   ....[13]....
        /*02cc*/ 	.word	0x000005f0


	//   ....[14]....
        /*02d0*/ 	.word	0x00000620


	//   ....[15]....
        /*02d4*/ 	.word	0x00000640


	//   ....[16]....
        /*02d8*/ 	.word	0x000006a0


	//   ....[17]....
        /*02dc*/ 	.word	0x00007530


	//   ....[18]....
        /*02e0*/ 	.word	0x00007550


	//   ....[19]....
        /*02e4*/ 	.word	0x000076a0


	//   ....[20]....
        /*02e8*/ 	.word	0x000076b0


	//   ....[21]....
        /*02ec*/ 	.word	0x000077e0


	//   ....[22]....
        /*02f0*/ 	.word	0x00007800


	//   ....[23]....
        /*02f4*/ 	.word	0x00007930


	//   ....[24]....
        /*02f8*/ 	.word	0x00007940


	//   ....[25]....
        /*02fc*/ 	.word	0x000081d0


	//   ....[26]....
        /*0300*/ 	.word	0x00008210


	//   ....[27]....
        /*0304*/ 	.word	0x00008250


	//   ....[28]....
        /*0308*/ 	.word	0x00008290


	//   ....[29]....
        /*030c*/ 	.word	0x0000ac30


	//   ....[30]....
        /*0310*/ 	.word	0x0000ac80


	//   ....[31]....
        /*0314*/ 	.word	0x0000acc0


	//   ....[32]....
        /*0318*/ 	.word	0x0000ad00


	//   ....[33]....
        /*031c*/ 	.word	0x0000f050


	//   ....[34]....
        /*0320*/ 	.word	0x0000f090


	//   ....[35]....
        /*0324*/ 	.word	0x0000f0b0


	//   ....[36]....
        /*0328*/ 	.word	0x0000f0e0


	//   ....[37]....
        /*032c*/ 	.word	0x000115b0


	//   ....[38]....
        /*0330*/ 	.word	0x000115e0


	//   ....[39]....
        /*0334*/ 	.word	0x00011600


	//   ....[40]....
        /*0338*/ 	.word	0x00011620


	//   ....[41]....
        /*033c*/ 	.word	0x00013000


	//   ....[42]....
        /*0340*/ 	.word	0x00013030


	//   ....[43]....
        /*0344*/ 	.word	0x00013040


	//   ....[44]....
        /*0348*/ 	.word	0x00013070


	//   ....[45]....
        /*034c*/ 	.word	0x00014620


	//   ....[46]....
        /*0350*/ 	.word	0x00014650


	//   ....[47]....
        /*0354*/ 	.word	0x00014680


	//   ....[48]....
        /*0358*/ 	.word	0x00014690


	//   ....[49]....
        /*035c*/ 	.word	0x000149f0


	//   ....[50]....
        /*0360*/ 	.word	0x00014a10


	//   ....[51]....
        /*0364*/ 	.word	0x00014b60


	//   ....[52]....
        /*0368*/ 	.word	0x00014b70


	//   ....[53]....
        /*036c*/ 	.word	0x00014ca0


	//   ....[54]....
        /*0370*/ 	.word	0x00014cc0


	//   ....[55]....
        /*0374*/ 	.word	0x00014df0


	//   ....[56]....
        /*0378*/ 	.word	0x00014e00


	//   ....[57]....
        /*037c*/ 	.word	0x00015120


	//   ....[58]....
        /*0380*/ 	.word	0x00015140


	//   ....[59]....
        /*0384*/ 	.word	0x00015ab0


	//   ....[60]....
        /*0388*/ 	.word	0x00015ac0


	//   ....[61]....
        /*038c*/ 	.word	0x00016830


	//   ....[62]....
        /*0390*/ 	.word	0x00016850


	//   ....[63]....
        /*0394*/ 	.word	0x000169b0


	//   ....[64]....
        /*0398*/ 	.word	0x000169c0


	//   ....[65]....
        /*039c*/ 	.word	0x00016af0


	//   ....[66]....
        /*03a0*/ 	.word	0x00016b10


	//   ....[67]....
        /*03a4*/ 	.word	0x00016c40


	//   ....[68]....
        /*03a8*/ 	.word	0x00016c50


	//   ....[69]....
        /*03ac*/ 	.word	0x00016e00


	//   ....[70]....
        /*03b0*/ 	.word	0x00016e20


	//   ....[71]....
        /*03b4*/ 	.word	0x00016f40


	//   ....[72]....
        /*03b8*/ 	.word	0x00016f80


	//   ....[73]....
        /*03bc*/ 	.word	0x00016fb0


	//   ....[74]....
        /*03c0*/ 	.word	0x00016fe0


	//   ....[75]....
        /*03c4*/ 	.word	0x00017010


	//   ....[76]....
        /*03c8*/ 	.word	0x00017040


	//   ....[77]....
        /*03cc*/ 	.word	0x00017190


	//   ....[78]....
        /*03d0*/ 	.word	0x000171d0


	//   ....[79]....
        /*03d4*/ 	.word	0x00017200


	//   ....[80]....
        /*03d8*/ 	.word	0x00017230


	//   ....[81]....
        /*03dc*/ 	.word	0x00017260


	//   ....[82]....
        /*03e0*/ 	.word	0x00017290


	//   ....[83]....
        /*03e4*/ 	.word	0x00017320


	//   ....[84]....
        /*03e8*/ 	.word	0x00017350


	//   ....[85]....
        /*03ec*/ 	.word	0x00017360


	//   ....[86]....
        /*03f0*/ 	.word	0x000173c0


	//   ....[87]....
        /*03f4*/ 	.word	0x00017880


	//   ....[88]....
        /*03f8*/ 	.word	0x000178c0


	//   ....[89]....
        /*03fc*/ 	.word	0x00017910


	//   ....[90]....
        /*0400*/ 	.word	0x00017960


	//   ....[91]....
        /*0404*/ 	.word	0x000179b0


	//   ....[92]....
        /*0408*/ 	.word	0x00017a20


	//   ....[93]....
        /*040c*/ 	.word	0x00017a60


	//   ....[94]....
        /*0410*/ 	.word	0x00017ac0


	//   ....[95]....
        /*0414*/ 	.word	0x00017b30


	//   ....[96]....
        /*0418*/ 	.word	0x00017b90


	//   ....[97]....
        /*041c*/ 	.word	0x00017c00


	//   ....[98]....
        /*0420*/ 	.word	0x00017c70


	//   ....[99]....
        /*0424*/ 	.word	0x00017cd0


	//   ....[100]....
        /*0428*/ 	.word	0x00017d30


	//   ....[101]....
        /*042c*/ 	.word	0x00017d90


	//   ....[102]....
        /*0430*/ 	.word	0x00017e00


	//   ....[103]....
        /*0434*/ 	.word	0x00017e60


	//   ....[104]....
        /*0438*/ 	.word	0x00017ec0


	//   ....[105]....
        /*043c*/ 	.word	0x00017f00


	//   ....[106]....
        /*0440*/ 	.word	0x00017f40


	//   ....[107]....
        /*0444*/ 	.word	0x00017f90


	//   ....[108]....
        /*0448*/ 	.word	0x00017fe0


	//   ....[109]....
        /*044c*/ 	.word	0x00018040


	//   ....[110]....
        /*0450*/ 	.word	0x000180b0


	//   ....[111]....
        /*0454*/ 	.word	0x00018110


	//   ....[112]....
        /*0458*/ 	.word	0x00018170


	//   ....[113]....
        /*045c*/ 	.word	0x000181d0


	//   ....[114]....
        /*0460*/ 	.word	0x00018240


	//   ....[115]....
        /*0464*/ 	.word	0x000182a0


	//   ....[116]....
        /*0468*/ 	.word	0x00018300


	//   ....[117]....
        /*046c*/ 	.word	0x00018360


	//   ....[118]....
        /*0470*/ 	.word	0x000183d0


	//   ....[119]....
        /*0474*/ 	.word	0x00018430


	//   ....[120]....
        /*0478*/ 	.word	0x00018490


	//   ....[121]....
        /*047c*/ 	.word	0x000184f0


	//   ....[122]....
        /*0480*/ 	.word	0x00018560


	//   ....[123]....
        /*0484*/ 	.word	0x000185c0


	//   ....[124]....
        /*0488*/ 	.word	0x00018620


	//   ....[125]....
        /*048c*/ 	.word	0x00018680


	//   ....[126]....
        /*0490*/ 	.word	0x000186f0


	//   ....[127]....
        /*0494*/ 	.word	0x00018750


	//   ....[128]....
        /*0498*/ 	.word	0x000187b0


	//   ....[129]....
        /*049c*/ 	.word	0x00018810


	//   ....[130]....
        /*04a0*/ 	.word	0x00018880


	//   ....[131]....
        /*04a4*/ 	.word	0x000188d0


	//   ....[132]....
        /*04a8*/ 	.word	0x00018910


	//   ....[133]....
        /*04ac*/ 	.word	0x00018960


	//   ....[134]....
        /*04b0*/ 	.word	0x000189b0


	//   ....[135]....
        /*04b4*/ 	.word	0x00018a00


	//   ....[136]....
        /*04b8*/ 	.word	0x00018a70


	//   ....[137]....
        /*04bc*/ 	.word	0x00018ac0


	//   ....[138]....
        /*04c0*/ 	.word	0x00018b10


	//   ....[139]....
        /*04c4*/ 	.word	0x00018b60


	//   ....[140]....
        /*04c8*/ 	.word	0x00018bb0


	//   ....[141]....
        /*04cc*/ 	.word	0x00018c00


	//   ....[142]....
        /*04d0*/ 	.word	0x00018c70


	//   ....[143]....
        /*04d4*/ 	.word	0x00018cb0


	//   ....[144]....
        /*04d8*/ 	.word	0x00018d10


	//   ....[145]....
        /*04dc*/ 	.word	0x00018d70


	//   ....[146]....
        /*04e0*/ 	.word	0x00018dd0


	//----- nvinfo : EIATTR_EXIT_INSTR_OFFSETS
	.align		4
.L_448:
        /*04e4*/ 	.byte	0x04, 0x1c
        /*04e6*/ 	.short	(.L_450 - .L_449)


	//   ....[0]....
.L_449:
        /*04e8*/ 	.word	0x00000af0


	//   ....[1]....
        /*04ec*/ 	.word	0x00017850


	//----- nvinfo : EIATTR_MAX_THREADS
	.align		4
.L_450:
        /*04f0*/ 	.byte	0x04, 0x05
        /*04f2*/ 	.short	(.L_452 - .L_451)
.L_451:
        /*04f4*/ 	.word	0x00000100
        /*04f8*/ 	.word	0x00000001
        /*04fc*/ 	.word	0x00000001


	//----- nvinfo : EIATTR_CRS_STACK_SIZE
	.align		4
.L_452:
        /*0500*/ 	.byte	0x04, 0x1e
        /*0502*/ 	.short	(.L_454 - .L_453)
.L_453:
        /*0504*/ 	.word	0x00000000
.L_454:


//--------------------- .nv.info._ZN7cutlass13device_kernelIN5flash19enable_sm80_to_sm89INS1_16FlashAttnFwdSm80INS1_25CollectiveMainloopFwdSm80ILi8ELi2ELb0EN4cute5tupleIJNS5_1CILi128EEENS7_ILi64EEENS7_ILi192EEEEEELi192ENS_10bfloat16_tEfNS_4arch4Sm80ELb0ELb1ELb1ELb0ELb0ELb0ELb1ELb1EEENS1_21CollectiveEpilogueFwdINS6_IJS8_SA_S9_EEENS6_IJNS7_ILi1EEESI_SI_EEESC_SE_Li256ELb0ELb1ELb1ELb0EEENS1_19SingleTileSchedulerILb0ELb1ELb1ELi128EEEEEEEEEvNT_6ParamsE --------------------------
	.section	.nv.info._ZN7cutlass13device_kernelIN5flash19enable_sm80_to_sm89INS1_16FlashAttnFwdSm80INS1_25CollectiveMainloopFwdSm80ILi8ELi2ELb0EN4cute5tupleIJNS5_1CILi128EEENS7_ILi64EEENS7_ILi192EEEEEELi192ENS_10bfloat16_tEfNS_4arch4Sm80ELb0ELb1ELb1ELb0ELb0ELb0ELb1ELb1EEENS1_21CollectiveEpilogueFwdINS6_IJS8_SA_S9_EEENS6_IJNS7_ILi1EEESI_SI_EEESC_SE_Li256ELb0ELb1ELb1ELb0EEENS1_19SingleTileSchedulerILb0ELb1ELb1ELi128EEEEEEEEEvNT_6ParamsE,"",@"SHT_CUDA_INFO"
	.sectionflags	@""
	.align	4


	//----- nvinfo : EIATTR_CUDA_API_VERSION
	.align		4
        /*0000*/ 	.byte	0x04, 0x37
        /*0002*/ 	.short	(.L_456 - .L_455)
.L_455:
        /*0004*/ 	.word	0x00000082


	//----- nvinfo : EIATTR_SW2861232_WAR
	.align		4
.L_456:
        /*0008*/ 	.byte	0x01, 0x35
	.zero		2


	//----- nvinfo : EIATTR_PARAM_CBANK
	.align		4
        /*000c*/ 	.byte	0x04, 0x0a
        /*000e*/ 	.short	(.L_458 - .L_457)
	.align		4
.L_457:
        /*0010*/ 	.word	index@(.nv.constant0._ZN7cutlass13device_kernelIN5flash19enable_sm80_to_sm89INS1_16FlashAttnFwdSm80INS1_25CollectiveMainloopFwdSm80ILi8ELi2ELb0EN4cute5tupleIJNS5_1CILi128EEENS7_ILi64EEENS7_ILi192EEEEEELi192ENS_10bfloat16_tEfNS_4arch4Sm80ELb0ELb1ELb1ELb0ELb0ELb0ELb1ELb1EEENS1_21CollectiveEpilogueFwdINS6_IJS8_SA_S9_EEENS6_IJNS7_ILi1EEESI_SI_EEESC_SE_Li256ELb0ELb1ELb1ELb0EEENS1_19SingleTileSchedulerILb0ELb1ELb1ELi128EEEEEEEEEvNT_6ParamsE)
        /*0014*/ 	.short	0x0160
        /*0016*/ 	.short	0x0418


	//----- nvinfo : EIATTR_CBANK_PARAM_SIZE
	.align		4
.L_458:
        /*0018*/ 	.byte	0x03, 0x19
        /*001a*/ 	.short	0x0418


	//----- nvinfo : EIATTR_KPARAM_INFO
	.align		4
        /*001c*/ 	.byte	0x04, 0x17
        /*001e*/ 	.short	(.L_460 - .L_459)
.L_459:
        /*0020*/ 	.word	0x00000000
        /*0024*/ 	.short	0x0000
        /*0026*/ 	.short	0x0000
        /*0028*/ 	.byte	0x00, 0xf0, 0x61, 0x10


	//----- nvinfo : EIATTR_MAXREG_COUNT
	.align		4
.L_460:
        /*002c*/ 	.byte	0x03, 0x1b
        /*002e*/ 	.short	0x00ff


	//----- nvinfo : EIATTR_NUM_BARRIERS
	.align		4
        /*0030*/ 	.byte	0x02, 0x4c
        /*0032*/ 	.byte	0x02
	.zero		1


	//----- nvinfo : EIATTR_MERCURY_ISA_VERSION
	.align		4
        /*0034*/ 	.byte	0x03, 0x5f
        /*0036*/ 	.short	0x0000


	//----- nvinfo : EIATTR_COOP_GROUP_MASK_REGIDS
	.align		4
        /*0038*/ 	.byte	0x04, 0x29
        /*003a*/ 	.short	(.L_462 - .L_461)


	//   ....[0]....
.L_461:
        /*003c*/ 	.word	0xffffffff


	//   ....[1]....
        /*0040*/ 	.word	0xffffffff


	//   ....[2]....
        /*0044*/ 	.word	0xffffffff


	//   ....[3]....
        /*0048*/ 	.word	0xffffffff


	//   ....[4]....
        /*004c*/ 	.word	0xffffffff


	//   ....[5]....
        /*0050*/ 	.word	0xffffffff


	//   ....[6]....
        /*0054*/ 	.word	0xffffffff


	//   ....[7]....
        /*0058*/ 	.word	0xffffffff


	//   ....[8]....
        /*005c*/ 	.word	0xffffffff


	//   ....[9]....
        /*0060*/ 	.word	0xffffffff


	//   ....[10]....
        /*0064*/ 	.word	0xffffffff


	//   ....[11]....
        /*0068*/ 	.word	0xffffffff


	//   ....[12]....
        /*006c*/ 	.word	0xffffffff


	//   ....[13]....
        /*0070*/ 	.word	0xffffffff


	//   ....[14]....
        /*0074*/ 	.word	0xffffffff


	//   ....[15]....
        /*0078*/ 	.word	0xffffffff


	//   ....[16]....
        /*007c*/ 	.word	0xffffffff


	//   ....[17]....
        /*0080*/ 	.word	0xffffffff


	//   ....[18]....
        /*0084*/ 	.word	0xffffffff


	//   ....[19]....
        /*0088*/ 	.word	0xffffffff


	//   ....[20]....
        /*008c*/ 	.word	0xffffffff


	//   ....[21]....
        /*0090*/ 	.word	0xffffffff


	//   ....[22]....
        /*0094*/ 	.word	0xffffffff


	//   ....[23]....
        /*0098*/ 	.word	0xffffffff


	//   ....[24]....
        /*009c*/ 	.word	0xffffffff


	//   ....[25]....
        /*00a0*/ 	.word	0xffffffff


	//   ....[26]....
        /*00a4*/ 	.word	0xffffffff


	//   ....[27]....
        /*00a8*/ 	.word	0xffffffff


	//   ....[28]....
        /*00ac*/ 	.word	0xffffffff


	//   ....[29]....
        /*00b0*/ 	.word	0xffffffff


	//   ....[30]....
        /*00b4*/ 	.word	0xffffffff


	//   ....[31]....
        /*00b8*/ 	.word	0xffffffff


	//   ....[32]....
        /*00bc*/ 	.word	0xffffffff


	//   ....[33]....
        /*00c0*/ 	.word	0xffffffff


	//   ....[34]....
        /*00c4*/ 	.word	0xffffffff


	//   ....[35]....
        /*00c8*/ 	.word	0xffffffff


	//   ....[36]....
        /*00cc*/ 	.word	0xffffffff


	//   ....[37]....
        /*00d0*/ 	.word	0xffffffff


	//   ....[38]....
        /*00d4*/ 	.word	0xffffffff


	//   ....[39]....
        /*00d8*/ 	.word	0xffffffff


	//   ....[40]....
        /*00dc*/ 	.word	0xffffffff


	//   ....[41]....
        /*00e0*/ 	.word	0xffffffff


	//   ....[42]....
        /*00e4*/ 	.word	0xffffffff


	//----- nvinfo : EIATTR_COOP_GROUP_INSTR_OFFSETS
	.align		4
.L_462:
        /*00e8*/ 	.byte	0x04, 0x28
        /*00ea*/ 	.short	(.L_464 - .L_463)


	//   ....[0]....
.L_463:
        /*00ec*/ 	.word	0x00000050


	//   ....[1]....
        /*00f0*/ 	.word	0x000013e0


	//   ....[2]....
        /*00f4*/ 	.word	0x00001410


	//   ....[3]....
        /*00f8*/ 	.word	0x00001730


	//   ....[4]....
        /*00fc*/ 	.word	0x00001760


	//   ....[5]....
        /*0100*/ 	.word	0x000018b0


	//   ....[6]....
        /*0104*/ 	.word	0x000018e0


	//   ....[7]....
        /*0108*/ 	.word	0x00001a20


	//   ....[8]....
        /*010c*/ 	.word	0x00001a60


	//   ....[9]....
        /*0110*/ 	.word	0x00002ff0


	//   ....[10]....
        /*0114*/ 	.word	0x00003320


	//   ....[11]....
        /*0118*/ 	.word	0x00003f30


	//   ....[12]....
        /*011c*/ 	.word	0x00004070


	//   ....[13]....
        /*0120*/ 	.word	0x00004080


	//   ....[14]....
        /*0124*/ 	.word	0x000040d0


	//   ....[15]....
        /*0128*/ 	.word	0x000063a0


	//   ....[16]....
        /*012c*/ 	.word	0x00006830


	//   ....[17]....
        /*0130*/ 	.word	0x000071b0


	//   ....[18]....
        /*0134*/ 	.word	0x000072b0


	//   ....[19]....
        /*0138*/ 	.word	0x000072c0


	//   ....[20]....
        /*013c*/ 	.word	0x000072e0


	//   ....[21]....
        /*0140*/ 	.word	0x0000a440


	//   ....[22]....
        /*0144*/ 	.word	0x0000a490


	//   ....[23]....
        /*0148*/ 	.word	0x0000a4a0


	//   ....[24]....
        /*014c*/ 	.word	0x0000a4c0


	//   ....[25]....
        /*0150*/ 	.word	0x0000cf10


	//   ....[26]....
        /*0154*/ 	.word	0x0000d3f0


	//   ....[27]....
        /*0158*/ 	.word	0x0000dcf0


	//   ....[28]....
        /*015c*/ 	.word	0x0000de50


	//   ....[29]....
        /*0160*/ 	.word	0x0000de60


	//   ....[30]....
        /*0164*/ 	.word	0x0000dec0


	//   ....[31]....
        /*0168*/ 	.word	0x0000f910


	//   ....[32]....
        /*016c*/ 	.word	0x0000f940


	//   ....[33]....
        /*0170*/ 	.word	0x0000f980


	//   ....[34]....
        /*0174*/ 	.word	0x0000f990


	//   ....[35]....
        /*0178*/ 	.word	0x000106b0


	//   ....[36]....
        /*017c*/ 	.word	0x00010700


	//   ....[37]....
        /*0180*/ 	.word	0x00010730


	//   ....[38]....
        /*0184*/ 	.word	0x00010760


	//   ....[39]....
        /*0188*/ 	.word	0x000107d0


	//   ....[40]....
        /*018c*/ 	.word	0x00010820


	//   ....[41]....
        /*0190*/ 	.word	0x00011120


	//   ....[42]....
        /*0194*/ 	.word	0x00011130


	//----- nvinfo : EIATTR_EXIT_INSTR_OFFSETS
	.align		4
.L_464:
        /*0198*/ 	.byte	0x04, 0x1c
        /*019a*/ 	.short	(.L_466 - .L_465)


	//   ....[0]....
.L_465:
        /*019c*/ 	.word	0x000001b0


	//   ....[1]....
        /*01a0*/ 	.word	0x00011140


	//   ....[2]....
        /*01a4*/ 	.word	0x000119e0


	//   ....[3]....
        /*01a8*/ 	.word	0x00011a30


	//   ....[4]....
        /*01ac*/ 	.word	0x00011a60


	//   ....[5]....
        /*01b0*/ 	.word	0x00011ac0


	//   ....[6]....
        /*01b4*/ 	.word	0x00011d50


	//----- nvinfo : EIATTR_CTAIDZ_USED
	.align		4
.L_466:
        /*01b8*/ 	.byte	0x01, 0x04
	.zero		2


	//----- nvinfo : EIATTR_MAX_THREADS
	.align		4
        /*01bc*/ 	.byte	0x04, 0x05
        /*01be*/ 	.short	(.L_468 - .L_467)
.L_467:
        /*01c0*/ 	.word	0x00000100
        /*01c4*/ 	.word	0x00000001
        /*01c8*/ 	.word	0x00000001


	//----- nvinfo : EIATTR_CRS_STACK_SIZE
	.align		4
.L_468:
        /*01cc*/ 	.byte	0x04, 0x1e
        /*01ce*/ 	.short	(.L_470 - .L_469)
.L_469:
        /*01d0*/ 	.word	0x00000000
.L_470:


//--------------------- .nv.info._ZN7cutlass13device_kernelIN5flash19enable_sm80_to_sm89INS1_16FlashAttnFwdSm80INS1_25CollectiveMainloopFwdSm80ILi8ELi2ELb0EN4cute5tupleIJNS5_1CILi128EEENS7_ILi64EEENS7_ILi192EEEEEELi192ENS_10bfloat16_tEfNS_4arch4Sm80ELb0ELb1ELb1ELb1ELb0ELb0ELb1ELb1EEENS1_21CollectiveEpilogueFwdINS6_IJS8_SA_S9_EEENS6_IJNS7_ILi1EEESI_SI_EEESC_SE_Li256ELb1ELb1ELb1ELb0EEENS1_36VarlenDynamicPersistentTileSchedulerILi128ELi64ELi256ELi256ELb1ELb1ELb0ELb1ELb0ELb1EEEEEEEEEvNT_6ParamsE --------------------------
	.section	.nv.info._ZN7cutlass13device_kernelIN5flash19enable_sm80_to_sm89INS1_16FlashAttnFwdSm80INS1_25CollectiveMainloopFwdSm80ILi8ELi2ELb0EN4cute5tupleIJNS5_1CILi128EEENS7_ILi64EEENS7_ILi192EEEEEELi192ENS_10bfloat16_tEfNS_4arch4Sm80ELb0ELb1ELb1ELb1ELb0ELb0ELb1ELb1EEENS1_21CollectiveEpilogueFwdINS6_IJS8_SA_S9_EEENS6_IJNS7_ILi1EEESI_SI_EEESC_SE_Li256ELb1ELb1ELb1ELb0EEENS1_36VarlenDynamicPersistentTileSchedulerILi128ELi64ELi256ELi256ELb1ELb1ELb0ELb1ELb0ELb1EEEEEEEEEvNT_6ParamsE,"",@"SHT_CUDA_INFO"
	.sectionflags	@""
	.align	4


	//----- nvinfo : EIATTR_CUDA_API_VERSION
	.align		4
        /*0000*/ 	.byte	0x04, 0x37
        /*0002*/ 	.short	(.L_472 - .L_471)
.L_471:
        /*0004*/ 	.word	0x00000082


	//----- nvinfo : EIATTR_SW2861232_WAR
	.align		4
.L_472:
        /*0008*/ 	.byte	0x01, 0x35
	.zero		2


	//----- nvinfo : EIATTR_PARAM_CBANK
	.align		4
        /*000c*/ 	.byte	0x04, 0x0a
        /*000e*/ 	.short	(.L_474 - .L_473)
	.align		4
.L_473:
        /*0010*/ 	.word	index@(.nv.constant0._ZN7cutlass13device_kernelIN5flash19enable_sm80_to_sm89INS1_16FlashAttnFwdSm80INS1_25CollectiveMainloopFwdSm80ILi8ELi2ELb0EN4cute5tupleIJNS5_1CILi128EEENS7_ILi64EEENS7_ILi192EEEEEELi192ENS_10bfloat16_tEfNS_4arch4Sm80ELb0ELb1ELb1ELb1ELb0ELb0ELb1ELb1EEENS1_21CollectiveEpilogueFwdINS6_IJS8_SA_S9_EEENS6_IJNS7_ILi1EEESI_SI_EEESC_SE_Li256ELb1ELb1ELb1ELb0EEENS1_36VarlenDynamicPersistentTileSchedulerILi128ELi64ELi256ELi256ELb1ELb1ELb0ELb1ELb0ELb1EEEEEEEEEvNT_6ParamsE)
        /*0014*/ 	.short	0x0160
        /*0016*/ 	.short	0x0438


	//----- nvinfo : EIATTR_CBANK_PARAM_SIZE
	.align		4
.L_474:
        /*0018*/ 	.byte	0x03, 0x19
        /*001a*/ 	.short	0x0438


	//----- nvinfo : EIATTR_KPARAM_INFO
	.align		4
        /*001c*/ 	.byte	0x04, 0x17
        /*001e*/ 	.short	(.L_476 - .L_475)
.L_475:
        /*0020*/ 	.word	0x00000000
        /*0024*/ 	.short	0x0000
        /*0026*/ 	.short	0x0000
        /*0028*/ 	.byte	0x00, 0xf0, 0xe1, 0x10


	//----- nvinfo : EIATTR_MAXREG_COUNT
	.align		4
.L_476:
        /*002c*/ 	.byte	0x03, 0x1b
        /*002e*/ 	.short	0x00ff


	//----- nvinfo : EIATTR_NUM_BARRIERS
	.align		4
        /*0030*/ 	.byte	0x02, 0x4c
        /*0032*/ 	.byte	0x06
	.zero		1


	//----- nvinfo : EIATTR_ANNOTATIONS
	.align		4
        /*0034*/ 	.byte	0x04, 0x55
        /*0036*/ 	.short	(.L_478 - .L_477)


	//   ....[0]....
.L_477:
        /* <DEDUP_REMOVED lines=15> */


	//----- nvinfo : EIATTR_MERCURY_ISA_VERSION
	.align		4
.L_478:
        /*0118*/ 	.byte	0x03, 0x5f
        /*011a*/ 	.short	0x0000


	//----- nvinfo : EIATTR_INT_WARP_WIDE_INSTR_OFFSETS
	.align		4
        /*011c*/ 	.byte	0x04, 0x31
        /*011e*/ 	.short	(.L_480 - .L_479)


	//   ....[0]....
.L_479:
        /*0120*/ 	.word	0x00010bc0


	//   ....[1]....
        /*0124*/ 	.word	0x00010c40


	//----- nvinfo : EIATTR_COOP_GROUP_MASK_REGIDS
	.align		4
.L_480:
        /*0128*/ 	.byte	0x04, 0x29
        /*012a*/ 	.short	(.L_482 - .L_481)


	//   ....[0]....
.L_481:
        /*012c*/ 	.word	0xffffffff


	//   ....[1]....
        /*0130*/ 	.word	0xffffffff


	//   ....[2]....
        /*0134*/ 	.word	0xffffffff


	//   ....[3]....
        /*0138*/ 	.word	0xffffffff


	//   ....[4]....
        /*013c*/ 	.word	0xffffffff


	//   ....[5]....
        /*0140*/ 	.word	0xffffffff


	//   ....[6]....
        /*0144*/ 	.word	0xffffffff


	//   ....[7]....
        /*0148*/ 	.word	0xffffffff


	//   ....[8]....
        /*014c*/ 	.word	0xffffffff


	//   ....[9]....
        /*0150*/ 	.word	0xffffffff


	//   ....[10]....
        /*0154*/ 	.word	0xffffffff


	//   ....[11]....
        /*0158*/ 	.word	0xffffffff


	//   ....[12]....
        /*015c*/ 	.word	0xffffffff


	//   ....[13]....
        /*0160*/ 	.word	0xffffffff


	//   ....[14]....
        /*0164*/ 	.word	0xffffffff


	//   ....[15]....
        /*0168*/ 	.word	0xffffffff


	//   ....[16]....
        /*016c*/ 	.word	0xffffffff


	//   ....[17]....
        /*0170*/ 	.word	0xffffffff


	//   ....[18]....
        /*0174*/ 	.word	0xffffffff


	//   ....[19]....
        /*0178*/ 	.word	0xffffffff


	//   ....[20]....
        /*017c*/ 	.word	0xffffffff


	//   ....[21]....
        /*0180*/ 	.word	0xffffffff


	//   ....[22]....
        /*0184*/ 	.word	0xffffffff


	//   ....[23]....
        /*0188*/ 	.word	0xffffffff


	//   ....[24]....
        /*018c*/ 	.word	0xffffffff


	//   ....[25]....
        /*0190*/ 	.word	0xffffffff


	//   ....[26]....
        /*0194*/ 	.word	0xffffffff


	//   ....[27]....
        /*0198*/ 	.word	0xffffffff


	//   ....[28]....
        /*019c*/ 	.word	0xffffffff


	//   ....[29]....
        /*01a0*/ 	.word	0xffffffff


	//   ....[30]....
        /*01a4*/ 	.word	0xffffffff


	//   ....[31]....
        /*01a8*/ 	.word	0xffffffff


	//   ....[32]....
        /*01ac*/ 	.word	0xffffffff


	//   ....[33]....
        /*01b0*/ 	.word	0xffffffff


	//   ....[34]....
        /*01b4*/ 	.word	0xffffffff


	//   ....[35]....
        /*01b8*/ 	.word	0xffffffff


	//   ....[36]....
        /*01bc*/ 	.word	0xffffffff


	//   ....[37]....
        /*01c0*/ 	.word	0xffffffff


	//   ....[38]....
        /*01c4*/ 	.word	0xffffffff


	//   ....[39]....
        /*01c8*/ 	.word	0xffffffff


	//   ....[40]....
        /*01cc*/ 	.word	0xffffffff


	//   ....[41]....
        /*01d0*/ 	.word	0xffffffff


	//   ....[42]....
        /*01d4*/ 	.word	0xffffffff


	//   ....[43]....
        /*01d8*/ 	.word	0xffffffff


	//   ....[44]....
        /*01dc*/ 	.word	0xffffffff


	//   ....[45]....
        /*01e0*/ 	.word	0xffffffff


	//   ....[46]....
        /*01e4*/ 	.word	0xffffffff


	//   ....[47]....
        /*01e8*/ 	.word	0xffffffff


	//   ....[48]....
        /*01ec*/ 	.word	0xffffffff


	//   ....[49]....
        /*01f0*/ 	.word	0xffffffff


	//   ....[50]....
        /*01f4*/ 	.word	0xffffffff


	//   ....[51]....
        /*01f8*/ 	.word	0xffffffff


	//   ....[52]....
        /*01fc*/ 	.word	0xffffffff


	//   ....[53]....
        /*0200*/ 	.word	0xffffffff


	//   ....[54]....
        /*0204*/ 	.word	0xffffffff


	//   ....[55]....
        /*0208*/ 	.word	0xffffffff


	//   ....[56]....
        /*020c*/ 	.word	0xffffffff


	//   ....[57]....
        /*0210*/ 	.word	0xffffffff


	//   ....[58]....
        /*0214*/ 	.word	0xffffffff


	//   ....[59]....
        /*0218*/ 	.word	0xffffffff


	//   ....[60]....
        /*021c*/ 	.word	0xffffffff


	//   ....[61]....
        /*0220*/ 	.word	0xffffffff


	//   ....[62]....
        /*0224*/ 	.word	0xffffffff


	//   ....[63]....
        /*0228*/ 	.word	0xffffffff


	//   ....[64]....
        /*022c*/ 	.word	0xffffffff


	//   ....[65]....
        /*0230*/ 	.word	0xffffffff


	//   ....[66]....
        /*0234*/ 	.word	0xffffffff


	//   ....[67]....
        /*0238*/ 	.word	0xffffffff


	//   ....[68]....
        /*023c*/ 	.word	0xffffffff


	//   ....[69]....
        /*0240*/ 	.word	0xffffffff


	//   ....[70]....
        /*0244*/ 	.word	0xffffffff


	//   ....[71]....
        /*0248*/ 	.word	0xffffffff


	//   ....[72]....
        /*024c*/ 	.word	0xffffffff


	//   ....[73]....
        /*0250*/ 	.word	0xffffffff


	//   ....[74]....
        /*0254*/ 	.word	0xffffffff


	//   ....[75]....
        /*0258*/ 	.word	0xffffffff


	//   ....[76]....
        /*025c*/ 	.word	0xffffffff


	//   ....[77]....
        /*0260*/ 	.word	0xffffffff


	//   ....[78]....
        /*0264*/ 	.word	0xffffffff


	//   ....[79]....
        /*0268*/ 	.word	0xffffffff


	//   ....[80]....
        /*026c*/ 	.word	0xffffffff


	//   ....[81]....
        /*0270*/ 	.word	0xffffffff


	//   ....[82]....
        /*0274*/ 	.word	0xffffffff


	//   ....[83]....
        /*0278*/ 	.word	0xffffffff


	//   ....[84]....
        /*027c*/ 	.word	0xffffffff


	//   ....[85]....
        /*0280*/ 	.word	0xffffffff


	//   ....[86]....
        /*0284*/ 	.word	0xffffffff


	//   ....[87]....
        /*0288*/ 	.word	0xffffffff


	//   ....[88]....
        /*028c*/ 	.word	0xffffffff


	//   ....[89]....
        /*0290*/ 	.word	0xffffffff


	//   ....[90]....
        /*0294*/ 	.word	0xffffffff


	//   ....[91]....
        /*0298*/ 	.word	0xffffffff


	//   ....[92]....
        /*029c*/ 	.word	0xffffffff


	//   ....[93]....
        /*02a0*/ 	.word	0xffffffff


	//   ....[94]....
        /*02a4*/ 	.word	0xffffffff


	//   ....[95]....
        /*02a8*/ 	.word	0xffffffff


	//   ....[96]....
        /*02ac*/ 	.word	0xffffffff


	//   ....[97]....
        /*02b0*/ 	.word	0xffffffff


	//   ....[98]....
        /*02b4*/ 	.word	0xffffffff


	//   ....[99]....
        /*02b8*/ 	.word	0xffffffff


	//   ....[100]....
        /*02bc*/ 	.word	0xffffffff


	//   ....[101]....
        /*02c0*/ 	.word	0xffffffff


	//   ....[102]....
        /*02c4*/ 	.word	0xffffffff


	//   ....[103]....
        /*02c8*/ 	.word	0xffffffff


	//   ....[104]....
        /*02cc*/ 	.word	0xffffffff


	//   ....[105]....
        /*02d0*/ 	.word	0xffffffff


	//   ....[106]....
        /*02d4*/ 	.word	0xffffffff


	//   ....[107]....
        /*02d8*/ 	.word	0xffffffff


	//   ....[108]....
        /*02dc*/ 	.word	0xffffffff


	//   ....[109]....
        /*02e0*/ 	.word	0xffffffff


	//   ....[110]....
        /*02e4*/ 	.word	0xffffffff


	//   ....[111]....
        /*02e8*/ 	.word	0xffffffff


	//   ....[112]....
        /*02ec*/ 	.word	0xffffffff


	//   ....[113]....
        /*02f0*/ 	.word	0xffffffff


	//   ....[114]....
        /*02f4*/ 	.word	0xffffffff


	//   ....[115]....
        /*02f8*/ 	.word	0xffffffff


	//   ....[116]....
        /*02fc*/ 	.word	0xffffffff


	//   ....[117]....
        /*0300*/ 	.word	0xffffffff


	//   ....[118]....
        /*0304*/ 	.word	0xffffffff


	//   ....[119]....
        /*0308*/ 	.word	0xffffffff


	//   ....[120]....
        /*030c*/ 	.word	0xffffffff


	//   ....[121]....
        /*0310*/ 	.word	0xffffffff


	//   ....[122]....
        /*0314*/ 	.word	0xffffffff


	//   ....[123]....
        /*0318*/ 	.word	0xffffffff


	//   ....[124]....
        /*031c*/ 	.word	0xffffffff


	//   ....[125]....
        /*0320*/ 	.word	0xffffffff


	//   ....[126]....
        /*0324*/ 	.word	0xffffffff


	//   ....[127]....
        /*0328*/ 	.word	0xffffffff


	//   ....[128]....
        /*032c*/ 	.word	0xffffffff


	//   ....[129]....
        /*0330*/ 	.word	0xffffffff


	//   ....[130]....
        /*0334*/ 	.word	0xffffffff


	//   ....[131]....
        /*0338*/ 	.word	0xffffffff


	//   ....[132]....
        /*033c*/ 	.word	0xffffffff


	//   ....[133]....
        /*0340*/ 	.word	0xffffffff


	//   ....[134]....
        /*0344*/ 	.word	0xffffffff


	//   ....[135]....
        /*0348*/ 	.word	0xffffffff


	//   ....[136]....
        /*034c*/ 	.word	0xffffffff


	//   ....[137]....
        /*0350*/ 	.word	0xffffffff


	//   ....[138]....
        /*0354*/ 	.word	0xffffffff


	//   ....[139]....
        /*0358*/ 	.word	0xffffffff


	//   ....[140]....
        /*035c*/ 	.word	0xffffffff


	//   ....[141]....
        /*0360*/ 	.word	0xffffffff


	//   ....[142]....
        /*0364*/ 	.word	0xffffffff


	//   ....[143]....
        /*0368*/ 	.word	0xffffffff


	//   ....[144]....
        /*036c*/ 	.word	0xffffffff


	//   ....[145]....
        /*0370*/ 	.word	0xffffffff


	//   ....[146]....
        /*0374*/ 	.word	0xffffffff


	//   ....[147]....
        /*0378*/ 	.word	0xffffffff


	//   ....[148]....
        /*037c*/ 	.word	0xffffffff


	//   ....[149]....
        /*0380*/ 	.word	0xffffffff


	//   ....[150]....
        /*0384*/ 	.word	0xffffffff


	//   ....[151]....
        /*0388*/ 	.word	0xffffffff


	//   ....[152]....
        /*038c*/ 	.word	0xffffffff


	//----- nvinfo : EIATTR_COOP_GROUP_INSTR_OFFSETS
	.align		4
.L_482:
        /*0390*/ 	.byte	0x04, 0x28
        /*0392*/ 	.short	(.L_484 - .L_483)


	//   ....[0]....
.L_483:
        /*0394*/ 	.word	0x00000050


	//   ....[1]....
        /*0398*/ 	.word	0x000001e0


	//   ....[2]....
        /*039c*/ 	.word	0x00000210


	//   ....[3]....
        /*03a0*/ 	.word	0x00000240


	//   ....[4]....
        /*03a4*/ 	.word	0x00000270


	//   ....[5]....
        /*03a8*/ 	.word	0x000002a0


	//   ....[6]....
        /*03ac*/ 	.word	0x000002d0


	//   ....[7]....
        /*03b0*/ 	.word	0x00000430


	//   ....[8]....
        /*03b4*/ 	.word	0x00000470


	//   ....[9]....
        /*03b8*/ 	.word	0x000004a0


	//   ....[10]....
        /*03bc*/ 	.word	0x000004d0


	//   ....[11]....
        /*03c0*/ 	.word	0x00000500


	//   ....[12]....
        /*03c4*/ 	.word	0x00000530


	//   ....[13]....
        /*03c8*/ 	.word	0x000005c0


	//   ....[14]....
        /*03cc*/ 	.word	0x00000600


	//   ....[15]....
        /*03d0*/ 	.word	0x00000620


	//   ....[16]....
        /*03d4*/ 	.word	0x00000680


	//   ....[17]....
        /*03d8*/ 	.word	0x00002970


	//   ....[18]....
        /*03dc*/ 	.word	0x00002990


	//   ....[19]....
        /*03e0*/ 	.word	0x00002ad0


	//   ....[20]....
        /*03e4*/ 	.word	0x00002ae0


	//   ....[21]....
        /*03e8*/ 	.word	0x00002c20


	//   ....[22]....
        /*03ec*/ 	.word	0x00002c40


	//   ....[23]....
        /*03f0*/ 	.word	0x00002d80


	//   ....[24]....
        /*03f4*/ 	.word	0x00002d90


	//   ....[25]....
        /*03f8*/ 	.word	0x00004510


	//   ....[26]....
        /*03fc*/ 	.word	0x00004750


	//   ....[27]....
        /*0400*/ 	.word	0x00005010


	//   ....[28]....
        /*0404*/ 	.word	0x00005180


	//   ....[29]....
        /*0408*/ 	.word	0x00005190


	//   ....[30]....
        /*040c*/ 	.word	0x000051e0


	//   ....[31]....
        /*0410*/ 	.word	0x000076f0


	//   ....[32]....
        /*0414*/ 	.word	0x00007920


	//   ....[33]....
        /*0418*/ 	.word	0x00008000


	//   ....[34]....
        /*041c*/ 	.word	0x000081c0


	//   ....[35]....
        /*0420*/ 	.word	0x000083e0


	//   ....[36]....
        /*0424*/ 	.word	0x00008420


	//   ....[37]....
        /*0428*/ 	.word	0x0000b170


	//   ....[38]....
        /*042c*/ 	.word	0x0000b200


	//   ....[39]....
        /*0430*/ 	.word	0x0000b250


	//   ....[40]....
        /*0434*/ 	.word	0x0000b280


	//   ....[41]....
        /*0438*/ 	.word	0x0000dd20


	//   ....[42]....
        /*043c*/ 	.word	0x0000df50


	//   ....[43]....
        /*0440*/ 	.word	0x0000e630


	//   ....[44]....
        /*0444*/ 	.word	0x0000e7f0


	//   ....[45]....
        /*0448*/ 	.word	0x0000ea10


	//   ....[46]....
        /*044c*/ 	.word	0x0000ea50


	//   ....[47]....
        /*0450*/ 	.word	0x000103a0


	//   ....[48]....
        /*0454*/ 	.word	0x000103d0


	//   ....[49]....
        /*0458*/ 	.word	0x000103e0


	//   ....[50]....
        /*045c*/ 	.word	0x00010410


	//   ....[51]....
        /*0460*/ 	.word	0x00011820


	//   ....[52]....
        /*0464*/ 	.word	0x00011830


	//   ....[53]....
        /*0468*/ 	.word	0x00011840


	//   ....[54]....
        /*046c*/ 	.word	0x00011850


	//   ....[55]....
        /*0470*/ 	.word	0x00011c20


	//   ....[56]....
        /*0474*/ 	.word	0x00011c40


	//   ....[57]....
        /*0478*/ 	.word	0x00011d60


	//   ....[58]....
        /*047c*/ 	.word	0x00011d70


	//   ....[59]....
        /*0480*/ 	.word	0x00011ea0


	//   ....[60]....
        /*0484*/ 	.word	0x00011ec0


	//   ....[61]....
        /*0488*/ 	.word	0x00011ff0


	//   ....[62]....
        /*048c*/ 	.word	0x00012000


	//   ....[63]....
        /*0490*/ 	.word	0x00012320


	//   ....[64]....
        /*0494*/ 	.word	0x00012340


	//   ....[65]....
        /*0498*/ 	.word	0x00012c80


	//   ....[66]....
        /*049c*/ 	.word	0x00012c90


	//   ....[67]....
        /*04a0*/ 	.word	0x00013a00


	//   ....[68]....
        /*04a4*/ 	.word	0x00013a20


	//   ....[69]....
        /*04a8*/ 	.word	0x00013b50


	//   ....[70]....
        /*04ac*/ 	.word	0x00013b60


	//   ....[71]....
        /*04b0*/ 	.word	0x00013c90


	//   ....[72]....
        /*04b4*/ 	.word	0x00013cb0


	//   ....[73]....
        /*04b8*/ 	.word	0x00013de0


	//   ....[74]....
        /*04bc*/ 	.word	0x00013df0


	//   ....[75]....
        /*04c0*/ 	.word	0x00013fc0


	//   ....[76]....
        /*04c4*/ 	.word	0x00013fe0


	//   ....[77]....
        /*04c8*/ 	.word	0x00014100


	//   ....[78]....
        /*04cc*/ 	.word	0x00014140


	//   ....[79]....
        /*04d0*/ 	.word	0x00014170


	//   ....[80]....
        /*04d4*/ 	.word	0x000141a0


	//   ....[81]....
        /*04d8*/ 	.word	0x000141d0


	//   ....[82]....
        /*04dc*/ 	.word	0x00014200


	//   ....[83]....
        /*04e0*/ 	.word	0x00014350


	//   ....[84]....
        /*04e4*/ 	.word	0x00014390


	//   ....[85]....
        /*04e8*/ 	.word	0x000143c0


	//   ....[86]....
        /*04ec*/ 	.word	0x000143f0


	//   ....[87]....
        /*04f0*/ 	.word	0x00014420


	//   ....[88]....
        /*04f4*/ 	.word	0x00014450


	//   ....[89]....
        /*04f8*/ 	.word	0x000144e0


	//   ....[90]....
        /*04fc*/ 	.word	0x00014520


	//   ....[91]....
        /*0500*/ 	.word	0x00014530


	//   ....[92]....
        /*0504*/ 	.word	0x00014590


	//   ....[93]....
        /*0508*/ 	.word	0x00014f50


	//   ....[94]....
        /*050c*/ 	.word	0x00014fb0


	//   ....[95]....
        /*0510*/ 	.word	0x00015000


	//   ....[96]....
        /*0514*/ 	.word	0x00015050


	//   ....[97]....
        /*0518*/ 	.word	0x000150a0


	//   ....[98]....
        /*051c*/ 	.word	0x00015110


	//   ....[99]....
        /*0520*/ 	.word	0x00015150


	//   ....[100]....
        /*0524*/ 	.word	0x000151c0


	//   ....[101]....
        /*0528*/ 	.word	0x00015230


	//   ....[102]....
        /*052c*/ 	.word	0x00015290


	//   ....[103]....
        /*0530*/ 	.word	0x00015300


	//   ....[104]....
        /*0534*/ 	.word	0x00015370


	//   ....[105]....
        /*0538*/ 	.word	0x000153d0


	//   ....[106]....
        /*053c*/ 	.word	0x00015430


	//   ....[107]....
        /*0540*/ 	.word	0x00015490


	//   ....[108]....
        /*0544*/ 	.word	0x00015500


	//   ....[109]....
        /*0548*/ 	.word	0x00015560


	//   ....[110]....
        /*054c*/ 	.word	0x000155c0


	//   ....[111]....
        /*0550*/ 	.word	0x00015610


	//   ....[112]....
        /*0554*/ 	.word	0x00015670


	//   ....[113]....
        /*0558*/ 	.word	0x000156c0


	//   ....[114]....
        /*055c*/ 	.word	0x00015710


	//   ....[115]....
        /*0560*/ 	.word	0x00015780


	//   ....[116]....
        /*0564*/ 	.word	0x000157f0


	//   ....[117]....
        /*0568*/ 	.word	0x00015850


	//   ....[118]....
        /*056c*/ 	.word	0x000158b0


	//   ....[119]....
        /*0570*/ 	.word	0x00015910


	//   ....[120]....
        /*0574*/ 	.word	0x00015980


	//   ....[121]....
        /*0578*/ 	.word	0x000159e0


	//   ....[122]....
        /*057c*/ 	.word	0x00015a40


	//   ....[123]....
        /*0580*/ 	.word	0x00015aa0


	//   ....[124]....
        /*0584*/ 	.word	0x00015b10


	//   ....[125]....
        /*0588*/ 	.word	0x00015b70


	//   ....[126]....
        /*058c*/ 	.word	0x00015bd0


	//   ....[127]....
        /*0590*/ 	.word	0x00015c30


	//   ....[128]....
        /*0594*/ 	.word	0x00015ca0


	//   ....[129]....
        /*0598*/ 	.word	0x00015d00


	//   ....[130]....
        /*059c*/ 	.word	0x00015d60


	//   ....[131]....
        /*05a0*/ 	.word	0x00015dc0


	//   ....[132]....
        /*05a4*/ 	.word	0x00015e30


	//   ....[133]....
        /*05a8*/ 	.word	0x00015e90


	//   ....[134]....
        /*05ac*/ 	.word	0x00015ef0


	//   ....[135]....
        /*05b0*/ 	.word	0x00015f50


	//   ....[136]....
        /*05b4*/ 	.word	0x00015fc0


	//   ....[137]....
        /*05b8*/ 	.word	0x00016010


	//   ....[138]....
        /*05bc*/ 	.word	0x00016050


	//   ....[139]....
        /*05c0*/ 	.word	0x000160a0


	//   ....[140]....
        /*05c4*/ 	.word	0x000160f0


	//   ....[141]....
        /*05c8*/ 	.word	0x00016140


	//   ....[142]....
        /*05cc*/ 	.word	0x000161b0


	//   ....[143]....
        /*05d0*/ 	.word	0x000161f0


	//   ....[144]....
        /*05d4*/ 	.word	0x00016240


	//   ....[145]....
        /*05d8*/ 	.word	0x00016290


	//   ....[146]....
        /*05dc*/ 	.word	0x000162e0


	//   ....[147]....
        /*05e0*/ 	.word	0x00016330


	//   ....[148]....
        /*05e4*/ 	.word	0x000163a0


	//   ....[149]....
        /*05e8*/ 	.word	0x000163e0


	//   ....[150]....
        /*05ec*/ 	.word	0x00016450


	//   ....[151]....
        /*05f0*/ 	.word	0x000164b0


	//   ....[152]....
        /*05f4*/ 	.word	0x00016510


	//----- nvinfo : EIATTR_EXIT_INSTR_OFFSETS
	.align		4
.L_484:
        /*05f8*/ 	.byte	0x04, 0x1c
        /*05fa*/ 	.short	(.L_486 - .L_485)


	//   ....[0]....
.L_485:
        /*05fc*/ 	.word	0x00000fe0


	//   ....[1]....
        /*0600*/ 	.word	0x00014f10


	//----- nvinfo : EIATTR_MAX_THREADS
	.align		4
.L_486:
        /*0604*/ 	.byte	0x04, 0x05
        /*0606*/ 	.short	(.L_488 - .L_487)
.L_487:
        /*0608*/ 	.word	0x00000100
        /*060c*/ 	.word	0x00000001
        /*0610*/ 	.word	0x00000001


	//----- nvinfo : EIATTR_CRS_STACK_SIZE
	.align		4
.L_488:
        /*0614*/ 	.byte	0x04, 0x1e
        /*0616*/ 	.short	(.L_490 - .L_489)
.L_489:
        /*0618*/ 	.word	0x00000000
.L_490:


//--------------------- .nv.info._ZN7cutlass13device_kernelIN5flash19enable_sm80_to_sm89INS1_16FlashAttnFwdSm80INS1_25CollectiveMainloopFwdSm80ILi8ELi2ELb0EN4cute5tupleIJNS5_1CILi128EEENS7_ILi64EEENS7_ILi192EEEEEELi192ENS_10bfloat16_tEfNS_4arch4Sm80ELb0ELb1ELb1ELb1ELb0ELb1ELb1ELb1EEENS1_21CollectiveEpilogueFwdINS6_IJS8_SA_S9_EEENS6_IJNS7_ILi1EEESI_SI_EEESC_SE_Li256ELb1ELb1ELb1ELb0EEENS1_36VarlenDynamicPersistentTileSchedulerILi128ELi64ELi256ELi256ELb1ELb1ELb0ELb1ELb0ELb1EEEEEEEEEvNT_6ParamsE --------------------------
	.section	.nv.info._ZN7cutlass13device_kernelIN5flash19enable_sm80_to_sm89INS1_16FlashAttnFwdSm80INS1_25CollectiveMainloopFwdSm80ILi8ELi2ELb0EN4cute5tupleIJNS5_1CILi128EEENS7_ILi64EEENS7_ILi192EEEEEELi192ENS_10bfloat16_tEfNS_4arch4Sm80ELb0ELb1ELb1ELb1ELb0ELb1ELb1ELb1EEENS1_21CollectiveEpilogueFwdINS6_IJS8_SA_S9_EEENS6_IJNS7_ILi1EEESI_SI_EEESC_SE_Li256ELb1ELb1ELb1ELb0EEENS1_36VarlenDynamicPersistentTileSchedulerILi128ELi64ELi256ELi256ELb1ELb1ELb0ELb1ELb0ELb1EEEEEEEEEvNT_6ParamsE,"",@"SHT_CUDA_INFO"
	.sectionflags	@""
	.align	4


	//----- nvinfo : EIATTR_CUDA_API_VERSION
	.align		4
        /*0000*/ 	.byte	0x04, 0x37
        /*0002*/ 	.short	(.L_492 - .L_491)
.L_491:
        /*0004*/ 	.word	0x00000082


	//----- nvinfo : EIATTR_SW2861232_WAR
	.align		4
.L_492:
        /*0008*/ 	.byte	0x01, 0x35
	.zero		2


	//----- nvinfo : EIATTR_PARAM_CBANK
	.align		4
        /*000c*/ 	.byte	0x04, 0x0a
        /*000e*/ 	.short	(.L_494 - .L_493)
	.align		4
.L_493:
        /*0010*/ 	.word	index@(.nv.constant0._ZN7cutlass13device_kernelIN5flash19enable_sm80_to_sm89INS1_16FlashAttnFwdSm80INS1_25CollectiveMainloopFwdSm80ILi8ELi2ELb0EN4cute5tupleIJNS5_1CILi128EEENS7_ILi64EEENS7_ILi192EEEEEELi192ENS_10bfloat16_tEfNS_4arch4Sm80ELb0ELb1ELb1ELb1ELb0ELb1ELb1ELb1EEENS1_21CollectiveEpilogueFwdINS6_IJS8_SA_S9_EEENS6_IJNS7_ILi1EEESI_SI_EEESC_SE_Li256ELb1ELb1ELb1ELb0EEENS1_36VarlenDynamicPersistentTileSchedulerILi128ELi64ELi256ELi256ELb1ELb1ELb0ELb1ELb0ELb1EEEEEEEEEvNT_6ParamsE)
        /*0014*/ 	.short	0x0160
        /*0016*/ 	.short	0x0438


	//----- nvinfo : EIATTR_CBANK_PARAM_SIZE
	.align		4
.L_494:
        /*0018*/ 	.byte	0x03, 0x19
        /*001a*/ 	.short	0x0438


	//----- nvinfo : EIATTR_KPARAM_INFO
	.align		4
        /*001c*/ 	.byte	0x04, 0x17
        /*001e*/ 	.short	(.L_496 - .L_495)
.L_495:
        /*0020*/ 	.word	0x00000000
        /*0024*/ 	.short	0x0000
        /*0026*/ 	.short	0x0000
        /*0028*/ 	.byte	0x00, 0xf0, 0xe1, 0x10


	//----- nvinfo : EIATTR_MAXREG_COUNT
	.align		4
.L_496:
        /*002c*/ 	.byte	0x03, 0x1b
        /*002e*/ 	.short	0x00ff


	//----- nvinfo : EIATTR_NUM_BARRIERS
	.align		4
        /*0030*/ 	.byte	0x02, 0x4c
        /*0032*/ 	.byte	0x06
	.zero		1


	//----- nvinfo : EIATTR_ANNOTATIONS
	.align		4
        /*0034*/ 	.byte	0x04, 0x55
        /*0036*/ 	.short	(.L_498 - .L_497)


	//   ....[0]....
.L_497:
        /* <DEDUP_REMOVED lines=20> */


	//----- nvinfo : EIATTR_MERCURY_ISA_VERSION
	.align		4
.L_498:
        /*0160*/ 	.byte	0x03, 0x5f
        /*0162*/ 	.short	0x0000


	//----- nvinfo : EIATTR_INT_WARP_WIDE_INSTR_OFFSETS
	.align		4
        /*0164*/ 	.byte	0x04, 0x31
        /*0166*/ 	.short	(.L_500 - .L_499)


	//   ....[0]....
.L_499:
        /*0168*/ 	.word	0x000179b0


	//   ....[1]....
        /*016c*/ 	.word	0x00017a30


	//----- nvinfo : EIATTR_COOP_GROUP_MASK_REGIDS
	.align		4
.L_500:
        /*0170*/ 	.byte	0x04, 0x29
        /*0172*/ 	.short	(.L_502 - .L_501)


	//   ....[0]....
.L_501:
        /*0174*/ 	.word	0xffffffff


	//   ....[1]....
        /*0178*/ 	.word	0xffffffff


	//   ....[2]....
        /*017c*/ 	.word	0xffffffff


	//   ....[3]....
        /*0180*/ 	.word	0xffffffff


	//   ....[4]....
        /*0184*/ 	.word	0xffffffff


	//   ....[5]....
        /*0188*/ 	.word	0xffffffff


	//   ....[6]....
        /*018c*/ 	.word	0xffffffff


	//   ....[7]....
        /*0190*/ 	.word	0xffffffff


	//   ....[8]....
        /*0194*/ 	.word	0xffffffff


	//   ....[9]....
        /*0198*/ 	.word	0xffffffff


	//   ....[10]....
        /*019c*/ 	.word	0xffffffff


	//   ....[11]....
        /*01a0*/ 	.word	0xffffffff


	//   ....[12]....
        /*01a4*/ 	.word	0xffffffff


	//   ....[13]....
        /*01a8*/ 	.word	0xffffffff


	//   ....[14]....
        /*01ac*/ 	.word	0xffffffff


	//   ....[15]....
        /*01b0*/ 	.word	0xffffffff


	//   ....[16]....
        /*01b4*/ 	.word	0xffffffff


	//   ....[17]....
        /*01b8*/ 	.word	0xffffffff


	//   ....[18]....
        /*01bc*/ 	.word	0xffffffff


	//   ....[19]....
        /*01c0*/ 	.word	0xffffffff


	//   ....[20]....
        /*01c4*/ 	.word	0xffffffff


	//   ....[21]....
        /*01c8*/ 	.word	0xffffffff


	//   ....[22]....
        /*01cc*/ 	.word	0xffffffff


	//   ....[23]....
        /*01d0*/ 	.word	0xffffffff


	//   ....[24]....
        /*01d4*/ 	.word	0xffffffff


	//   ....[25]....
        /*01d8*/ 	.word	0xffffffff


	//   ....[26]....
        /*01dc*/ 	.word	0xffffffff


	//   ....[27]....
        /*01e0*/ 	.word	0xffffffff


	//   ....[28]....
        /*01e4*/ 	.word	0xffffffff


	//   ....[29]....
        /*01e8*/ 	.word	0xffffffff


	//   ....[30]....
        /*01ec*/ 	.word	0xffffffff


	//   ....[31]....
        /*01f0*/ 	.word	0xffffffff


	//   ....[32]....
        /*01f4*/ 	.word	0xffffffff


	//   ....[33]....
        /*01f8*/ 	.word	0xffffffff


	//   ....[34]....
        /*01fc*/ 	.word	0xffffffff


	//   ....[35]....
        /*0200*/ 	.word	0xffffffff


	//   ....[36]....
        /*0204*/ 	.word	0xffffffff


	//   ....[37]....
        /*0208*/ 	.word	0xffffffff


	//   ....[38]....
        /*020c*/ 	.word	0xffffffff


	//   ....[39]....
        /*0210*/ 	.word	0xffffffff


	//   ....[40]....
        /*0214*/ 	.word	0xffffffff


	//   ....[41]....
        /*0218*/ 	.word	0xffffffff


	//   ....[42]....
        /*021c*/ 	.word	0xffffffff


	//   ....[43]....
        /*0220*/ 	.word	0xffffffff


	//   ....[44]....
        /*0224*/ 	.word	0xffffffff


	//   ....[45]....
        /*0228*/ 	.word	0xffffffff


	//   ....[46]....
        /*022c*/ 	.word	0xffffffff


	//   ....[47]....
        /*0230*/ 	.word	0xffffffff


	//   ....[48]....
        /*0234*/ 	.word	0xffffffff


	//   ....[49]....
        /*0238*/ 	.word	0xffffffff


	//   ....[50]....
        /*023c*/ 	.word	0xffffffff


	//   ....[51]....
        /*0240*/ 	.word	0xffffffff


	//   ....[52]....
        /*0244*/ 	.word	0xffffffff


	//   ....[53]....
        /*0248*/ 	.word	0xffffffff


	//   ....[54]....
        /*024c*/ 	.word	0xffffffff


	//   ....[55]....
        /*0250*/ 	.word	0xffffffff


	//   ....[56]....
        /*0254*/ 	.word	0xffffffff


	//   ....[57]....
        /*0258*/ 	.word	0xffffffff


	//   ....[58]....
        /*025c*/ 	.word	0xffffffff


	//   ....[59]....
        /*0260*/ 	.word	0xffffffff


	//   ....[60]....
        /*0264*/ 	.word	0xffffffff


	//   ....[61]....
        /*0268*/ 	.word	0xffffffff


	//   ....[62]....
        /*026c*/ 	.word	0xffffffff


	//   ....[63]....
        /*0270*/ 	.word	0xffffffff


	//   ....[64]....
        /*0274*/ 	.word	0xffffffff


	//   ....[65]....
        /*0278*/ 	.word	0xffffffff


	//   ....[66]....
        /*027c*/ 	.word	0xffffffff


	//   ....[67]....
        /*0280*/ 	.word	0xffffffff


	//   ....[68]....
        /*0284*/ 	.word	0xffffffff


	//   ....[69]....
        /*0288*/ 	.word	0xffffffff


	//   ....[70]....
        /*028c*/ 	.word	0xffffffff


	//   ....[71]....
        /*0290*/ 	.word	0xffffffff


	//   ....[72]....
        /*0294*/ 	.word	0xffffffff


	//   ....[73]....
        /*0298*/ 	.word	0xffffffff


	//   ....[74]....
        /*029c*/ 	.word	0xffffffff


	//   ....[75]....
        /*02a0*/ 	.word	0xffffffff


	//   ....[76]....
        /*02a4*/ 	.word	0xffffffff


	//   ....[77]....
        /*02a8*/ 	.word	0xffffffff


	//   ....[78]....
        /*02ac*/ 	.word	0xffffffff


	//   ....[79]....
        /*02b0*/ 	.word	0xffffffff


	//   ....[80]....
        /*02b4*/ 	.word	0xffffffff


	//   ....[81]....
        /*02b8*/ 	.word	0xffffffff


	//   ....[82]....
        /*02bc*/ 	.word	0xffffffff


	//   ....[83]....
        /*02c0*/ 	.word	0xffffffff


	//   ....[84]....
        /*02c4*/ 	.word	0xffffffff


	//   ....[85]....
        /*02c8*/ 	.word	0xffffffff


	//   ....[86]....
        /*02cc*/ 	.word	0xffffffff


	//   ....[87]....
        /*02d0*/ 	.word	0xffffffff


	//   ....[88]....
        /*02d4*/ 	.word	0xffffffff


	//   ....[89]....
        /*02d8*/ 	.word	0xffffffff


	//   ....[90]....
        /*02dc*/ 	.word	0xffffffff


	//   ....[91]....
        /*02e0*/ 	.word	0xffffffff


	//   ....[92]....
        /*02e4*/ 	.word	0xffffffff


	//   ....[93]....
        /*02e8*/ 	.word	0xffffffff


	//   ....[94]....
        /*02ec*/ 	.word	0xffffffff


	//   ....[95]....
        /*02f0*/ 	.word	0xffffffff


	//   ....[96]....
        /*02f4*/ 	.word	0xffffffff


	//   ....[97]....
        /*02f8*/ 	.word	0xffffffff


	//   ....[98]....
        /*02fc*/ 	.word	0xffffffff


	//   ....[99]....
        /*0300*/ 	.word	0xffffffff


	//   ....[100]....
        /*0304*/ 	.word	0xffffffff


	//   ....[101]....
        /*0308*/ 	.word	0xffffffff


	//   ....[102]....
        /*030c*/ 	.word	0xffffffff


	//   ....[103]....
        /*0310*/ 	.word	0xffffffff


	//   ....[104]....
        /*0314*/ 	.word	0xffffffff


	//   ....[105]....
        /*0318*/ 	.word	0xffffffff


	//   ....[106]....
        /*031c*/ 	.word	0xffffffff


	//   ....[107]....
        /*0320*/ 	.word	0xffffffff


	//   ....[108]....
        /*0324*/ 	.word	0xffffffff


	//   ....[109]....
        /*0328*/ 	.word	0xffffffff


	//   ....[110]....
        /*032c*/ 	.word	0xffffffff


	//   ....[111]....
        /*0330*/ 	.word	0xffffffff


	//   ....[112]....
        /*0334*/ 	.word	0xffffffff


	//   ....[113]....
        /*0338*/ 	.word	0xffffffff


	//   ....[114]....
        /*033c*/ 	.word	0xffffffff


	//   ....[115]....
        /*0340*/ 	.word	0xffffffff


	//   ....[116]....
        /*0344*/ 	.word	0xffffffff


	//   ....[117]....
        /*0348*/ 	.word	0xffffffff


	//   ....[118]....
        /*034c*/ 	.word	0xffffffff


	//   ....[119]....
        /*0350*/ 	.word	0xffffffff


	//   ....[120]....
        /*0354*/ 	.word	0xffffffff


	//   ....[121]....
        /*0358*/ 	.word	0xffffffff


	//   ....[122]....
        /*035c*/ 	.word	0xffffffff


	//   ....[123]....
        /*0360*/ 	.word	0xffffffff


	//   ....[124]....
        /*0364*/ 	.word	0xffffffff


	//   ....[125]....
        /*0368*/ 	.word	0xffffffff


	//   ....[126]....
        /*036c*/ 	.word	0xffffffff


	//   ....[127]....
        /*0370*/ 	.word	0xffffffff


	//   ....[128]....
        /*0374*/ 	.word	0xffffffff


	//   ....[129]....
        /*0378*/ 	.word	0xffffffff


	//   ....[130]....
        /*037c*/ 	.word	0xffffffff


	//   ....[131]....
        /*0380*/ 	.word	0xffffffff


	//   ....[132]....
        /*0384*/ 	.word	0xffffffff


	//   ....[133]....
        /*0388*/ 	.word	0xffffffff


	//   ....[134]....
        /*038c*/ 	.word	0xffffffff


	//   ....[135]....
        /*0390*/ 	.word	0xffffffff


	//   ....[136]....
        /*0394*/ 	.word	0xffffffff


	//   ....[137]....
        /*0398*/ 	.word	0xffffffff


	//   ....[138]....
        /*039c*/ 	.word	0xffffffff


	//   ....[139]....
        /*03a0*/ 	.word	0xffffffff


	//   ....[140]....
        /*03a4*/ 	.word	0xffffffff


	//   ....[141]....
        /*03a8*/ 	.word	0xffffffff


	//   ....[142]....
        /*03ac*/ 	.word	0xffffffff


	//   ....[143]....
        /*03b0*/ 	.word	0xffffffff


	//   ....[144]....
        /*03b4*/ 	.word	0xffffffff


	//   ....[145]....
        /*03b8*/ 	.word	0xffffffff


	//   ....[146]....
        /*03bc*/ 	.word	0xffffffff


	//   ....[147]....
        /*03c0*/ 	.word	0xffffffff


	//   ....[148]....
        /*03c4*/ 	.word	0xffffffff


	//   ....[149]....
        /*03c8*/ 	.word	0xffffffff


	//   ....[150]....
        /*03cc*/ 	.word	0xffffffff


	//   ....[151]....
        /*03d0*/ 	.word	0xffffffff


	//   ....[152]....
        /*03d4*/ 	.word	0xffffffff


	//   ....[153]....
        /*03d8*/ 	.word	0xffffffff


	//   ....[154]....
        /*03dc*/ 	.word	0xffffffff


	//   ....[155]....
        /*03e0*/ 	.word	0xffffffff


	//   ....[156]....
        /*03e4*/ 	.word	0xffffffff


	//   ....[157]....
        /*03e8*/ 	.word	0xffffffff


	//   ....[158]....
        /*03ec*/ 	.word	0xffffffff


	//   ....[159]....
        /*03f0*/ 	.word	0xffffffff


	//   ....[160]....
        /*03f4*/ 	.word	0xffffffff


	//   ....[161]....
        /*03f8*/ 	.word	0xffffffff


	//   ....[162]....
        /*03fc*/ 	.word	0xffffffff


	//   ....[163]....
        /*0400*/ 	.word	0xffffffff


	//   ....[164]....
        /*0404*/ 	.word	0xffffffff


	//   ....[165]....
        /*0408*/ 	.word	0xffffffff


	//   ....[166]....
        /*040c*/ 	.word	0xffffffff


	//   ....[167]....
        /*0410*/ 	.word	0xffffffff


	//   ....[168]....
        /*0414*/ 	.word	0xffffffff


	//   ....[169]....
        /*0418*/ 	.word	0xffffffff


	//   ....[170]....
        /*041c*/ 	.word	0xffffffff


	//   ....[171]....
        /*0420*/ 	.word	0xffffffff


	//   ....[172]....
        /*0424*/ 	.word	0xffffffff


	//   ....[173]....
        /*0428*/ 	.word	0xffffffff


	//   ....[174]....
        /*042c*/ 	.word	0xffffffff


	//   ....[175]....
        /*0430*/ 	.word	0xffffffff


	//   ....[176]....
        /*0434*/ 	.word	0xffffffff


	//   ....[177]....
        /*0438*/ 	.word	0xffffffff


	//   ....[178]....
        /*043c*/ 	.word	0xffffffff


	//   ....[179]....
        /*0440*/ 	.word	0xffffffff


	//   ....[180]....
        /*0444*/ 	.word	0xffffffff


	//   ....[181]....
        /*0448*/ 	.word	0xffffffff


	//   ....[182]....
        /*044c*/ 	.word	0xffffffff


	//   ....[183]....
        /*0450*/ 	.word	0xffffffff


	//   ....[184]....
        /*0454*/ 	.word	0xffffffff


	//----- nvinfo : EIATTR_COOP_GROUP_INSTR_OFFSETS
	.align		4
.L_502:
        /*0458*/ 	.byte	0x04, 0x28
        /*045a*/ 	.short	(.L_504 - .L_503)


	//   ....[0]....
.L_503:
        /*045c*/ 	.word	0x00000060


	//   ....[1]....
        /*0460*/ 	.word	0x00000260


	//   ....[2]....
        /*0464*/ 	.word	0x00000290


	//   ....[3]....
        /*0468*/ 	.word	0x000002c0


	//   ....[4]....
        /*046c*/ 	.word	0x000002f0


	//   ....[5]....
        /*0470*/ 	.word	0x00000320


	//   ....[6]....
        /*0474*/ 	.word	0x00000350


	//   ....[7]....
        /*0478*/ 	.word	0x000004d0


	//   ....[8]....
        /*047c*/ 	.word	0x00000510


	//   ....[9]....
        /*0480*/ 	.word	0x00000540


	//   ....[10]....
        /*0484*/ 	.word	0x00000570


	//   ....[11]....
        /*0488*/ 	.word	0x000005a0


	//   ....[12]....
        /*048c*/ 	.word	0x000005d0


	//   ....[13]....
        /*0490*/ 	.word	0x00000660


	//   ....[14]....
        /*0494*/ 	.word	0x000006a0


	//   ....[15]....
        /*0498*/ 	.word	0x000006c0


	//   ....[16]....
        /*049c*/ 	.word	0x00000720


	//   ....[17]....
        /*04a0*/ 	.word	0x00008b20


	//   ....[18]....
        /*04a4*/ 	.word	0x00008b40


	//   ....[19]....
        /*04a8*/ 	.word	0x00008c70


	//   ....[20]....
        /*04ac*/ 	.word	0x00008c80


	//   ....[21]....
        /*04b0*/ 	.word	0x00008db0


	//   ....[22]....
        /*04b4*/ 	.word	0x00008dd0


	//   ....[23]....
        /*04b8*/ 	.word	0x00008f00


	//   ....[24]....
        /*04bc*/ 	.word	0x00008f10


	//   ....[25]....
        /*04c0*/ 	.word	0x0000a750


	//   ....[26]....
        /*04c4*/ 	.word	0x0000ac00


	//   ....[27]....
        /*04c8*/ 	.word	0x0000b450


	//   ....[28]....
        /*04cc*/ 	.word	0x0000b640


	//   ....[29]....
        /*04d0*/ 	.word	0x0000b660


	//   ....[30]....
        /*04d4*/ 	.word	0x0000b6b0


	//   ....[31]....
        /*04d8*/ 	.word	0x0000db30


	//   ....[32]....
        /*04dc*/ 	.word	0x0000dfa0


	//   ....[33]....
        /*04e0*/ 	.word	0x0000e680


	//   ....[34]....
        /*04e4*/ 	.word	0x0000e780


	//   ....[35]....
        /*04e8*/ 	.word	0x0000ee60


	//   ....[36]....
        /*04ec*/ 	.word	0x0000ef30


	//   ....[37]....
        /*04f0*/ 	.word	0x00011b80


	//   ....[38]....
        /*04f4*/ 	.word	0x00011be0


	//   ....[39]....
        /*04f8*/ 	.word	0x00011bf0


	//   ....[40]....
        /*04fc*/ 	.word	0x00011c60


	//   ....[41]....
        /*0500*/ 	.word	0x00014800


	//   ....[42]....
        /*0504*/ 	.word	0x00014c30


	//   ....[43]....
        /*0508*/ 	.word	0x00015310


	//   ....[44]....
        /*050c*/ 	.word	0x00015410


	//   ....[45]....
        /*0510*/ 	.word	0x00015a20


	//   ....[46]....
        /*0514*/ 	.word	0x00015b30


	//   ....[47]....
        /*0518*/ 	.word	0x00017190


	//   ....[48]....
        /*051c*/ 	.word	0x000171c0


	//   ....[49]....
        /*0520*/ 	.word	0x000171d0


	//   ....[50]....
        /*0524*/ 	.word	0x00017200


	//   ....[51]....
        /*0528*/ 	.word	0x00018740


	//   ....[52]....
        /*052c*/ 	.word	0x00018760


	//   ....[53]....
        /*0530*/ 	.word	0x00018770


	//   ....[54]....
        /*0534*/ 	.word	0x00018780


	//   ....[55]....
        /*0538*/ 	.word	0x00018ae0


	//   ....[56]....
        /*053c*/ 	.word	0x00018b00


	//   ....[57]....
        /*0540*/ 	.word	0x00018c30


	//   ....[58]....
        /*0544*/ 	.word	0x00018c40


	//   ....[59]....
        /*0548*/ 	.word	0x00018d70


	//   ....[60]....
        /*054c*/ 	.word	0x00018d90


	//   ....[61]....
        /*0550*/ 	.word	0x00018ec0


	//   ....[62]....
        /*0554*/ 	.word	0x00018ed0


	//   ....[63]....
        /*0558*/ 	.word	0x000191f0


	//   ....[64]....
        /*055c*/ 	.word	0x00019210


	//   ....[65]....
        /*0560*/ 	.word	0x00019aa0


	//   ....[66]....
        /*0564*/ 	.word	0x00019ab0


	//   ....[67]....
        /*0568*/ 	.word	0x0001aa50


	//   ....[68]....
        /*056c*/ 	.word	0x0001aa70


	//   ....[69]....
        /*0570*/ 	.word	0x0001aba0


	//   ....[70]....
        /*0574*/ 	.word	0x0001abb0


	//   ....[71]....
        /*0578*/ 	.word	0x0001ace0


	//   ....[72]....
        /*057c*/ 	.word	0x0001ad00


	//   ....[73]....
        /*0580*/ 	.word	0x0001ae30


	//   ....[74]....
        /*0584*/ 	.word	0x0001ae40


	//   ....[75]....
        /*0588*/ 	.word	0x0001b030


	//   ....[76]....
        /*058c*/ 	.word	0x0001b050


	//   ....[77]....
        /*0590*/ 	.word	0x0001b170


	//   ....[78]....
        /*0594*/ 	.word	0x0001b1b0


	//   ....[79]....
        /*0598*/ 	.word	0x0001b1e0


	//   ....[80]....
        /*059c*/ 	.word	0x0001b210


	//   ....[81]....
        /*05a0*/ 	.word	0x0001b240


	//   ....[82]....
        /*05a4*/ 	.word	0x0001b270


	//   ....[83]....
        /*05a8*/ 	.word	0x0001b3c0


	//   ....[84]....
        /*05ac*/ 	.word	0x0001b400


	//   ....[85]....
        /*05b0*/ 	.word	0x0001b430


	//   ....[86]....
        /*05b4*/ 	.word	0x0001b460


	//   ....[87]....
        /*05b8*/ 	.word	0x0001b490


	//   ....[88]....
        /*05bc*/ 	.word	0x0001b4c0


	//   ....[89]....
        /*05c0*/ 	.word	0x0001b550


	//   ....[90]....
        /*05c4*/ 	.word	0x0001b590


	//   ....[91]....
        /*05c8*/ 	.word	0x0001b5a0


	//   ....[92]....
        /*05cc*/ 	.word	0x0001b600


	//   ....[93]....
        /*05d0*/ 	.word	0x0001bfe0


	//   ....[94]....
        /*05d4*/ 	.word	0x0001c040


	//   ....[95]....
        /*05d8*/ 	.word	0x0001c090


	//   ....[96]....
        /*05dc*/ 	.word	0x0001c0e0


	//   ....[97]....
        /*05e0*/ 	.word	0x0001c130


	//   ....[98]....
        /*05e4*/ 	.word	0x0001c1b0


	//   ....[99]....
        /*05e8*/ 	.word	0x0001c200


	//   ....[100]....
        /*05ec*/ 	.word	0x0001c270


	//   ....[101]....
        /*05f0*/ 	.word	0x0001c2e0


	//   ....[102]....
        /*05f4*/ 	.word	0x0001c350


	//   ....[103]....
        /*05f8*/ 	.word	0x0001c3d0


	//   ....[104]....
        /*05fc*/ 	.word	0x0001c450


	//   ....[105]....
        /*0600*/ 	.word	0x0001c4d0


	//   ....[106]....
        /*0604*/ 	.word	0x0001c540


	//   ....[107]....
        /*0608*/ 	.word	0x0001c5c0


	//   ....[108]....
        /*060c*/ 	.word	0x0001c640


	//   ....[109]....
        /*0610*/ 	.word	0x0001c6c0


	//   ....[110]....
        /*0614*/ 	.word	0x0001c730


	//   ....[111]....
        /*0618*/ 	.word	0x0001c790


	//   ....[112]....
        /*061c*/ 	.word	0x0001c7f0


	//   ....[113]....
        /*0620*/ 	.word	0x0001c840


	//   ....[114]....
        /*0624*/ 	.word	0x0001c890


	//   ....[115]....
        /*0628*/ 	.word	0x0001c910


	//   ....[116]....
        /*062c*/ 	.word	0x0001c990


	//   ....[117]....
        /*0630*/ 	.word	0x0001ca10


	//   ....[118]....
        /*0634*/ 	.word	0x0001ca80


	//   ....[119]....
        /*0638*/ 	.word	0x0001cb00


	//   ....[120]....
        /*063c*/ 	.word	0x0001cb80


	//   ....[121]....
        /*0640*/ 	.word	0x0001cc00


	//   ....[122]....
        /*0644*/ 	.word	0x0001cc70


	//   ....[123]....
        /*0648*/ 	.word	0x0001ccf0


	//   ....[124]....
        /*064c*/ 	.word	0x0001cd70


	//   ....[125]....
        /*0650*/ 	.word	0x0001cdf0


	//   ....[126]....
        /*0654*/ 	.word	0x0001ce60


	//   ....[127]....
        /*0658*/ 	.word	0x0001cee0


	//   ....[128]....
        /*065c*/ 	.word	0x0001cf60


	//   ....[129]....
        /*0660*/ 	.word	0x0001cfe0


	//   ....[130]....
        /*0664*/ 	.word	0x0001d050


	//   ....[131]....
        /*0668*/ 	.word	0x0001d0d0


	//   ....[132]....
        /*066c*/ 	.word	0x0001d150


	//   ....[133]....
        /*0670*/ 	.word	0x0001d1d0


	//   ....[134]....
        /*0674*/ 	.word	0x0001d240


	//   ....[135]....
        /*0678*/ 	.word	0x0001d2c0


	//   ....[136]....
        /*067c*/ 	.word	0x0001d340


	//   ....[137]....
        /*0680*/ 	.word	0x0001d390


	//   ....[138]....
        /*0684*/ 	.word	0x0001d3d0


	//   ....[139]....
        /*0688*/ 	.word	0x0001d420


	//   ....[140]....
        /*068c*/ 	.word	0x0001d470


	//   ....[141]....
        /*0690*/ 	.word	0x0001d4c0


	//   ....[142]....
        /*0694*/ 	.word	0x0001d540


	//   ....[143]....
        /*0698*/ 	.word	0x0001d590


	//   ....[144]....
        /*069c*/ 	.word	0x0001d5e0


	//   ....[145]....
        /*06a0*/ 	.word	0x0001d630


	//   ....[146]....
        /*06a4*/ 	.word	0x0001d680


	//   ....[147]....
        /*06a8*/ 	.word	0x0001d6d0


	//   ....[148]....
        /*06ac*/ 	.word	0x0001d750


	//   ....[149]....
        /*06b0*/ 	.word	0x0001d7a0


	//   ....[150]....
        /*06b4*/ 	.word	0x0001d820


	//   ....[151]....
        /*06b8*/ 	.word	0x0001d890


	//   ....[152]....
        /*06bc*/ 	.word	0x0001d910


	//   ....[153]....
        /*06c0*/ 	.word	0x0001dd80


	//   ....[154]....
        /*06c4*/ 	.word	0x0001dda0


	//   ....[155]....
        /*06c8*/ 	.word	0x0001ddc0


	//   ....[156]....
        /*06cc*/ 	.word	0x0001ddd0


	//   ....[157]....
        /*06d0*/ 	.word	0x0001e540


	//   ....[158]....
        /*06d4*/ 	.word	0x0001e550


	//   ....[159]....
        /*06d8*/ 	.word	0x0001e560


	//   ....[160]....
        /*06dc*/ 	.word	0x0001e570


	//   ....[161]....
        /*06e0*/ 	.word	0x000218b0


	//   ....[162]....
        /*06e4*/ 	.word	0x000218d0


	//   ....[163]....
        /*06e8*/ 	.word	0x000218f0


	//   ....[164]....
        /*06ec*/ 	.word	0x00021900


	//   ....[165]....
        /*06f0*/ 	.word	0x00021f10


	//   ....[166]....
        /*06f4*/ 	.word	0x00021f20


	//   ....[167]....
        /*06f8*/ 	.word	0x00021f30


	//   ....[168]....
        /*06fc*/ 	.word	0x00021f40


	//   ....[169]....
        /*0700*/ 	.word	0x00025420


	//   ....[170]....
        /*0704*/ 	.word	0x000254a0


	//   ....[171]....
        /*0708*/ 	.word	0x00025520


	//   ....[172]....
        /*070c*/ 	.word	0x00025590


	//   ....[173]....
        /*0710*/ 	.word	0x00025610


	//   ....[174]....
        /*0714*/ 	.word	0x00025680


	//   ....[175]....
        /*0718*/ 	.word	0x000256f0


	//   ....[176]....
        /*071c*/ 	.word	0x00025760


	//   ....[177]....
        /*0720*/ 	.word	0x000257e0


	//   ....[178]....
        /*0724*/ 	.word	0x00025860


	//   ....[179]....
        /*0728*/ 	.word	0x000258e0


	//   ....[180]....
        /*072c*/ 	.word	0x00025950


	//   ....[181]....
        /*0730*/ 	.word	0x000259d0


	//   ....[182]....
        /*0734*/ 	.word	0x00025a40


	//   ....[183]....
        /*0738*/ 	.word	0x00025ac0


	//   ....[184]....
        /*073c*/ 	.word	0x00025b30


	//----- nvinfo : EIATTR_EXIT_INSTR_OFFSETS
	.align		4
.L_504:
        /*0740*/ 	.byte	0x04, 0x1c
        /*0742*/ 	.short	(.L_506 - .L_505)


	//   ....[0]....
.L_505:
        /*0744*/ 	.word	0x000010e0


	//   ....[1]....
        /*0748*/ 	.word	0x0001bfa0


	//----- nvinfo : EIATTR_MAX_THREADS
	.align		4
.L_506:
        /*074c*/ 	.byte	0x04, 0x05
        /*074e*/ 	.short	(.L_508 - .L_507)
.L_507:
        /*0750*/ 	.word	0x00000100
        /*0754*/ 	.word	0x00000001
        /*0758*/ 	.word	0x00000001


	//----- nvinfo : EIATTR_CRS_STACK_SIZE
	.align		4
.L_508:
        /*075c*/ 	.byte	0x04, 0x1e
        /*075e*/ 	.short	(.L_510 - .L_509)
.L_509:
        /*0760*/ 	.word	0x00000000
.L_510:


//--------------------- .nv.info._ZN7cutlass13device_kernelIN5flash19enable_sm80_to_sm89INS1_16FlashAttnFwdSm80INS1_25CollectiveMainloopFwdSm80ILi8ELi2ELb1EN4cute5tupleIJNS5_1CILi128EEENS7_ILi96EEENS7_ILi192EEEEEELi192ENS_10bfloat16_tEfNS_4arch4Sm80ELb1ELb0ELb1ELb0ELb0ELb0ELb1ELb1EEENS1_21CollectiveEpilogueFwdINS6_IJS8_SA_S9_EEENS6_IJNS7_ILi1EEESI_SI_EEESC_SE_Li256ELb0ELb1ELb1ELb0EEENS1_30DynamicPersistentTileSchedulerILi256ELi256ELb1ELb1ELb0EEEEEEEEEvNT_6ParamsE --------------------------
	.section	.nv.info._ZN7cutlass13device_kernelIN5flash19enable_sm80_to_sm89INS1_16FlashAttnFwdSm80INS1_25CollectiveMainloopFwdSm80ILi8ELi2ELb1EN4cute5tupleIJNS5_1CILi128EEENS7_ILi96EEENS7_ILi192EEEEEELi192ENS_10bfloat16_tEfNS_4arch4Sm80ELb1ELb0ELb1ELb0ELb0ELb0ELb1ELb1EEENS1_21CollectiveEpilogueFwdINS6_IJS8_SA_S9_EEENS6_IJNS7_ILi1EEESI_SI_EEESC_SE_Li256ELb0ELb1ELb1ELb0EEENS1_30DynamicPersistentTileSchedulerILi256ELi256ELb1ELb1ELb0EEEEEEEEEvNT_6ParamsE,"",@"SHT_CUDA_INFO"
	.sectionflags	@""
	.align	4


	//----- nvinfo : EIATTR_CUDA_API_VERSION
	.align		4
        /*0000*/ 	.byte	0x04, 0x37
        /*0002*/ 	.short	(.L_512 - .L_511)
.L_511:
        /*0004*/ 	.word	0x00000082


	//----- nvinfo : EIATTR_SW2861232_WAR
	.align		4
.L_512:
        /*0008*/ 	.byte	0x01, 0x35
	.zero		2


	//----- nvinfo : EIATTR_PARAM_CBANK
	.align		4
        /*000c*/ 	.byte	0x04, 0x0a
        /*000e*/ 	.short	(.L_514 - .L_513)
	.align		4
.L_513:
        /*0010*/ 	.word	index@(.nv.constant0._ZN7cutlass13device_kernelIN5flash19enable_sm80_to_sm89INS1_16FlashAttnFwdSm80INS1_25CollectiveMainloopFwdSm80ILi8ELi2ELb1EN4cute5tupleIJNS5_1CILi128EEENS7_ILi96EEENS7_ILi192EEEEEELi192ENS_10bfloat16_tEfNS_4arch4Sm80ELb1ELb0ELb1ELb0ELb0ELb0ELb1ELb1EEENS1_21CollectiveEpilogueFwdINS6_IJS8_SA_S9_EEENS6_IJNS7_ILi1EEESI_SI_EEESC_SE_Li256ELb0ELb1ELb1ELb0EEENS1_30DynamicPersistentTileSchedulerILi256ELi256ELb1ELb1ELb0EEEEEEEEEvNT_6ParamsE)
        /*0014*/ 	.short	0x0160
        /*0016*/ 	.short	0x0428


	//----- nvinfo : EIATTR_CBANK_PARAM_SIZE
	.align		4
.L_514:
        /*0018*/ 	.byte	0x03, 0x19
        /*001a*/ 	.short	0x0428


	//----- nvinfo : EIATTR_KPARAM_INFO
	.align		4
        /*001c*/ 	.byte	0x04, 0x17
        /*001e*/ 	.short	(.L_516 - .L_515)
.L_515:
        /*0020*/ 	.word	0x00000000
        /*0024*/ 	.short	0x0000
        /*0026*/ 	.short	0x0000
        /*0028*/ 	.byte	0x00, 0xf0, 0xa1, 0x10


	//----- nvinfo : EIATTR_MAXREG_COUNT
	.align		4
.L_516:
        /*002c*/ 	.byte	0x03, 0x1b
        /*002e*/ 	.short	0x00ff


	//----- nvinfo : EIATTR_NUM_BARRIERS
	.align		4
        /*0030*/ 	.byte	0x02, 0x4c
        /*0032*/ 	.byte	0x06
	.zero		1


	//----- nvinfo : EIATTR_ANNOTATIONS
	.align		4
        /*0034*/ 	.byte	0x04, 0x55
        /*0036*/ 	.short	(.L_518 - .L_517)


	//   ....[0]....
.L_517:
        /* <DEDUP_REMOVED lines=58> */


	//----- nvinfo : EIATTR_MERCURY_ISA_VERSION
	.align		4
.L_518:
        /*03c0*/ 	.byte	0x03, 0x5f
        /*03c2*/ 	.short	0x0000


	//----- nvinfo : EIATTR_INT_WARP_WIDE_INSTR_OFFSETS
	.align		4
        /*03c4*/ 	.byte	0x04, 0x31
        /*03c6*/ 	.short	(.L_520 - .L_519)


	//   ....[0]....
.L_519:
        /*03c8*/ 	.word	0x0000f510


	//   ....[1]....
        /*03cc*/ 	.word	0x0000f590


	//----- nvinfo : EIATTR_COOP_GROUP_MASK_REGIDS
	.align		4
.L_520:
        /*03d0*/ 	.byte	0x04, 0x29
        /*03d2*/ 	.short	(.L_522 - .L_521)


	//   ....[0]....
.L_521:
        /*03d4*/ 	.word	0xffffffff


	//   ....[1]....
        /*03d8*/ 	.word	0xffffffff


	//   ....[2]....
        /*03dc*/ 	.word	0xffffffff


	//   ....[3]....
        /*03e0*/ 	.word	0xffffffff


	//   ....[4]....
        /*03e4*/ 	.word	0xffffffff


	//   ....[5]....
        /*03e8*/ 	.word	0xffffffff


	//   ....[6]....
        /*03ec*/ 	.word	0xffffffff


	//   ....[7]....
        /*03f0*/ 	.word	0xffffffff


	//   ....[8]....
        /*03f4*/ 	.word	0xffffffff


	//   ....[9]....
        /*03f8*/ 	.word	0xffffffff


	//   ....[10]....
        /*03fc*/ 	.word	0xffffffff


	//   ....[11]....
        /*0400*/ 	.word	0xffffffff


	//   ....[12]....
        /*0404*/ 	.word	0xffffffff


	//   ....[13]....
        /*0408*/ 	.word	0xffffffff


	//   ....[14]....
        /*040c*/ 	.word	0xffffffff


	//   ....[15]....
        /*0410*/ 	.word	0xffffffff


	//   ....[16]....
        /*0414*/ 	.word	0xffffffff


	//   ....[17]....
        /*0418*/ 	.word	0xffffffff


	//   ....[18]....
        /*041c*/ 	.word	0xffffffff


	//   ....[19]....
        /*0420*/ 	.word	0xffffffff


	//   ....[20]....
        /*0424*/ 	.word	0xffffffff


	//   ....[21]....
        /*0428*/ 	.word	0xffffffff


	//   ....[22]....
        /*042c*/ 	.word	0xffffffff


	//   ....[23]....
        /*0430*/ 	.word	0xffffffff


	//   ....[24]....
        /*0434*/ 	.word	0xffffffff


	//   ....[25]....
        /*0438*/ 	.word	0xffffffff


	//   ....[26]....
        /*043c*/ 	.word	0xffffffff


	//   ....[27]....
        /*0440*/ 	.word	0xffffffff


	//   ....[28]....
        /*0444*/ 	.word	0xffffffff


	//   ....[29]....
        /*0448*/ 	.word	0xffffffff


	//   ....[30]....
        /*044c*/ 	.word	0xffffffff


	//   ....[31]....
        /*0450*/ 	.word	0xffffffff


	//   ....[32]....
        /*0454*/ 	.word	0xffffffff


	//   ....[33]....
        /*0458*/ 	.word	0xffffffff


	//   ....[34]....
        /*045c*/ 	.word	0xffffffff


	//   ....[35]....
        /*0460*/ 	.word	0xffffffff


	//   ....[36]....
        /*0464*/ 	.word	0xffffffff


	//   ....[37]....
        /*0468*/ 	.word	0xffffffff


	//   ....[38]....
        /*046c*/ 	.word	0xffffffff


	//   ....[39]....
        /*0470*/ 	.word	0xffffffff


	//   ....[40]....
        /*0474*/ 	.word	0xffffffff


	//   ....[41]....
        /*0478*/ 	.word	0xffffffff


	//   ....[42]....
        /*047c*/ 	.word	0xffffffff


	//   ....[43]....
        /*0480*/ 	.word	0xffffffff


	//----- nvinfo : EIATTR_COOP_GROUP_INSTR_OFFSETS
	.align		4
.L_522:
        /*0484*/ 	.byte	0x04, 0x28
        /*0486*/ 	.short	(.L_524 - .L_523)


	//   ....[0]....
.L_523:
        /*0488*/ 	.word	0x00000050


	//   ....[1]....
        /*048c*/ 	.word	0x00001610


	//   ....[2]....
        /*0490*/ 	.word	0x00001620


	//   ....[3]....
        /*0494*/ 	.word	0x00001650


	//   ....[4]....
        /*0498*/ 	.word	0x00001680


	//   ....[5]....
        /*049c*/ 	.word	0x00001810


	//   ....[6]....
        /*04a0*/ 	.word	0x00001820


	//   ....[7]....
        /*04a4*/ 	.word	0x00001840


	//   ....[8]....
        /*04a8*/ 	.word	0x00001870


	//   ....[9]....
        /*04ac*/ 	.word	0x000036a0


	//   ....[10]....
        /*04b0*/ 	.word	0x000036b0


	//   ....[11]....
        /*04b4*/ 	.word	0x00004200


	//   ....[12]....
        /*04b8*/ 	.word	0x000043d0


	//   ....[13]....
        /*04bc*/ 	.word	0x00004410


	//   ....[14]....
        /*04c0*/ 	.word	0x00004480


	//   ....[15]....
        /*04c4*/ 	.word	0x000076d0


	//   ....[16]....
        /*04c8*/ 	.word	0x000076f0


	//   ....[17]....
        /*04cc*/ 	.word	0x000084c0


	//   ....[18]....
        /*04d0*/ 	.word	0x00008500


	//   ....[19]....
        /*04d4*/ 	.word	0x00008520


	//   ....[20]....
        /*04d8*/ 	.word	0x00008540


	//   ....[21]....
        /*04dc*/ 	.word	0x0000c5a0


	//   ....[22]....
        /*04e0*/ 	.word	0x0000c620


	//   ....[23]....
        /*04e4*/ 	.word	0x0000c780


	//   ....[24]....
        /*04e8*/ 	.word	0x0000c7c0


	//   ....[25]....
        /*04ec*/ 	.word	0x0000ecc0


	//   ....[26]....
        /*04f0*/ 	.word	0x0000ed10


	//   ....[27]....
        /*04f4*/ 	.word	0x0000ed30


	//   ....[28]....
        /*04f8*/ 	.word	0x0000ed50


	//   ....[29]....
        /*04fc*/ 	.word	0x0000f6e0


	//   ....[30]....
        /*0500*/ 	.word	0x0000fb60


	//   ....[31]....
        /*0504*/ 	.word	0x0000fb80


	//   ....[32]....
        /*0508*/ 	.word	0x0000fba0


	//   ....[33]....
        /*050c*/ 	.word	0x0000fbc0


	//   ....[34]....
        /*0510*/ 	.word	0x0000fcc0


	//   ....[35]....
        /*0514*/ 	.word	0x0000fd20


	//   ....[36]....
        /*0518*/ 	.word	0x000105b0


	//   ....[37]....
        /*051c*/ 	.word	0x000105c0


	//   ....[38]....
        /*0520*/ 	.word	0x00010f50


	//   ....[39]....
        /*0524*/ 	.word	0x00011030


	//   ....[40]....
        /*0528*/ 	.word	0x00011090


	//   ....[41]....
        /*052c*/ 	.word	0x000110e0


	//   ....[42]....
        /*0530*/ 	.word	0x00011140


	//   ....[43]....
        /*0534*/ 	.word	0x00011190


	//----- nvinfo : EIATTR_EXIT_INSTR_OFFSETS
	.align		4
.L_524:
        /*0538*/ 	.byte	0x04, 0x1c
        /*053a*/ 	.short	(.L_526 - .L_525)


	//   ....[0]....
.L_525:
        /*053c*/ 	.word	0x000000a0


	//   ....[1]....
        /*0540*/ 	.word	0x00010ff0


	//----- nvinfo : EIATTR_MAX_THREADS
	.align		4
.L_526:
        /*0544*/ 	.byte	0x04, 0x05
        /*0546*/ 	.short	(.L_528 - .L_527)
.L_527:
        /*0548*/ 	.word	0x00000100
        /*054c*/ 	.word	0x00000001
        /*0550*/ 	.word	0x00000001


	//----- nvinfo : EIATTR_CRS_STACK_SIZE
	.align		4
.L_528:
        /*0554*/ 	.byte	0x04, 0x1e
        /*0556*/ 	.short	(.L_530 - .L_529)
.L_529:
        /*0558*/ 	.word	0x00000000
.L_530:


//--------------------- .nv.info._ZN7cutlass13device_kernelIN5flash19enable_sm80_to_sm89INS1_16FlashAttnFwdSm80INS1_25CollectiveMainloopFwdSm80ILi8ELi2ELb0EN4cute5tupleIJNS5_1CILi128EEENS7_ILi64EEENS7_ILi192EEEEEELi192ENS_10bfloat16_tEfNS_4arch4Sm80ELb1ELb0ELb1ELb1ELb0ELb0ELb1ELb1EEENS1_21CollectiveEpilogueFwdINS6_IJS8_SA_S9_EEENS6_IJNS7_ILi1EEESI_SI_EEESC_SE_Li256ELb1ELb1ELb1ELb0EEENS1_36VarlenDynamicPersistentTileSchedulerILi128ELi64ELi256ELi256ELb1ELb1ELb0ELb1ELb1ELb1EEEEEEEEEvNT_6ParamsE --------------------------
	.section	.nv.info._ZN7cutlass13device_kernelIN5flash19enable_sm80_to_sm89INS1_16FlashAttnFwdSm80INS1_25CollectiveMainloopFwdSm80ILi8ELi2ELb0EN4cute5tupleIJNS5_1CILi128EEENS7_ILi64EEENS7_ILi192EEEEEELi192ENS_10bfloat16_tEfNS_4arch4Sm80ELb1ELb0ELb1ELb1ELb0ELb0ELb1ELb1EEENS1_21CollectiveEpilogueFwdINS6_IJS8_SA_S9_EEENS6_IJNS7_ILi1EEESI_SI_EEESC_SE_Li256ELb1ELb1ELb1ELb0EEENS1_36VarlenDynamicPersistentTileSchedulerILi128ELi64ELi256ELi256ELb1ELb1ELb0ELb1ELb1ELb1EEEEEEEEEvNT_6ParamsE,"",@"SHT_CUDA_INFO"
	.sectionflags	@""
	.align	4


	//----- nvinfo : EIATTR_CUDA_API_VERSION
	.align		4
        /*0000*/ 	.byte	0x04, 0x37
        /*0002*/ 	.short	(.L_532 - .L_531)
.L_531:
        /*0004*/ 	.word	0x00000082


	//----- nvinfo : EIATTR_SW2861232_WAR
	.align		4
.L_532:
        /*0008*/ 	.byte	0x01, 0x35
	.zero		2


	//----- nvinfo : EIATTR_PARAM_CBANK
	.align		4
        /*000c*/ 	.byte	0x04, 0x0a
        /*000e*/ 	.short	(.L_534 - .L_533)
	.align		4
.L_533:
        /*0010*/ 	.word	index@(.nv.constant0._ZN7cutlass13device_kernelIN5flash19enable_sm80_to_sm89INS1_16FlashAttnFwdSm80INS1_25CollectiveMainloopFwdSm80ILi8ELi2ELb0EN4cute5tupleIJNS5_1CILi128EEENS7_ILi64EEENS7_ILi192EEEEEELi192ENS_10bfloat16_tEfNS_4arch4Sm80ELb1ELb0ELb1ELb1ELb0ELb0ELb1ELb1EEENS1_21CollectiveEpilogueFwdINS6_IJS8_SA_S9_EEENS6_IJNS7_ILi1EEESI_SI_EEESC_SE_Li256ELb1ELb1ELb1ELb0EEENS1_36VarlenDynamicPersistentTileSchedulerILi128ELi64ELi256ELi256ELb1ELb1ELb0ELb1ELb1ELb1EEEEEEEEEvNT_6ParamsE)
        /*0014*/ 	.short	0x0160
        /*0016*/ 	.short	0x0438


	//----- nvinfo : EIATTR_CBANK_PARAM_SIZE
	.align		4
.L_534:
        /*0018*/ 	.byte	0x03, 0x19
        /*001a*/ 	.short	0x0438


	//----- nvinfo : EIATTR_KPARAM_INFO
	.align		4
        /*001c*/ 	.byte	0x04, 0x17
        /*001e*/ 	.short	(.L_536 - .L_535)
.L_535:
        /*0020*/ 	.word	0x00000000
        /*0024*/ 	.short	0x0000
        /*0026*/ 	.short	0x0000
        /*0028*/ 	.byte	0x00, 0xf0, 0xe1, 0x10


	//----- nvinfo : EIATTR_MAXREG_COUNT
	.align		4
.L_536:
        /*002c*/ 	.byte	0x03, 0x1b
        /*002e*/ 	.short	0x00ff


	//----- nvinfo : EIATTR_NUM_BARRIERS
	.align		4
        /*0030*/ 	.byte	0x02, 0x4c
        /*0032*/ 	.byte	0x06
	.zero		1


	//----- nvinfo : EIATTR_MERCURY_ISA_VERSION
	.align		4
        /*0034*/ 	.byte	0x03, 0x5f
        /*0036*/ 	.short	0x0000


	//----- nvinfo : EIATTR_INT_WARP_WIDE_INSTR_OFFSETS
	.align		4
        /*0038*/ 	.byte	0x04, 0x31
        /*003a*/ 	.short	(.L_538 - .L_537)


	//   ....[0]....
.L_537:
        /*003c*/ 	.word	0x0000c1e0


	//   ....[1]....
        /*0040*/ 	.word	0x0000c280


	//----- nvinfo : EIATTR_COOP_GROUP_MASK_REGIDS
	.align		4
.L_538:
        /*0044*/ 	.byte	0x04, 0x29
        /*0046*/ 	.short	(.L_540 - .L_539)


	//   ....[0]....
.L_539:
        /*0048*/ 	.word	0xffffffff


	//   ....[1]....
        /*004c*/ 	.word	0xffffffff


	//   ....[2]....
        /*0050*/ 	.word	0xffffffff


	//   ....[3]....
        /*0054*/ 	.word	0xffffffff


	//   ....[4]....
        /*0058*/ 	.word	0xffffffff


	//   ....[5]....
        /*005c*/ 	.word	0xffffffff


	//   ....[6]....
        /*0060*/ 	.word	0xffffffff


	//   ....[7]....
        /*0064*/ 	.word	0xffffffff


	//   ....[8]....
        /*0068*/ 	.word	0xffffffff


	//   ....[9]....
        /*006c*/ 	.word	0xffffffff


	//   ....[10]....
        /*0070*/ 	.word	0xffffffff


	//   ....[11]....
        /*0074*/ 	.word	0xffffffff


	//   ....[12]....
        /*0078*/ 	.word	0xffffffff


	//   ....[13]....
        /*007c*/ 	.word	0xffffffff


	//   ....[14]....
        /*0080*/ 	.word	0xffffffff


	//   ....[15]....
        /*0084*/ 	.word	0xffffffff


	//   ....[16]....
        /*0088*/ 	.word	0xffffffff


	//   ....[17]....
        /*008c*/ 	.word	0xffffffff


	//   ....[18]....
        /*0090*/ 	.word	0xffffffff


	//   ....[19]....
        /*0094*/ 	.word	0xffffffff


	//   ....[20]....
        /*0098*/ 	.word	0xffffffff


	//   ....[21]....
        /*009c*/ 	.word	0xffffffff


	//   ....[22]....
        /*00a0*/ 	.word	0xffffffff


	//   ....[23]....
        /*00a4*/ 	.word	0xffffffff


	//   ....[24]....
        /*00a8*/ 	.word	0xffffffff


	//   ....[25]....
        /*00ac*/ 	.word	0xffffffff


	//   ....[26]....
        /*00b0*/ 	.word	0xffffffff


	//   ....[27]....
        /*00b4*/ 	.word	0xffffffff


	//   ....[28]....
        /*00b8*/ 	.word	0xffffffff


	//   ....[29]....
        /*00bc*/ 	.word	0xffffffff


	//   ....[30]....
        /*00c0*/ 	.word	0xffffffff


	//   ....[31]....
        /*00c4*/ 	.word	0xffffffff


	//   ....[32]....
        /*00c8*/ 	.word	0xffffffff


	//   ....[33]....
        /*00cc*/ 	.word	0xffffffff


	//   ....[34]....
        /*00d0*/ 	.word	0xffffffff


	//   ....[35]....
        /*00d4*/ 	.word	0xffffffff


	//   ....[36]....
        /*00d8*/ 	.word	0xffffffff


	//   ....[37]....
        /*00dc*/ 	.word	0xffffffff


	//   ....[38]....
        /*00e0*/ 	.word	0xffffffff


	//   ....[39]....
        /*00e4*/ 	.word	0xffffffff


	//   ....[40]....
        /*00e8*/ 	.word	0xffffffff


	//   ....[41]....
        /*00ec*/ 	.word	0xffffffff


	//   ....[42]....
        /*00f0*/ 	.word	0xffffffff


	//   ....[43]....
        /*00f4*/ 	.word	0xffffffff


	//   ....[44]....
        /*00f8*/ 	.word	0xffffffff


	//   ....[45]....
        /*00fc*/ 	.word	0xffffffff


	//   ....[46]....
        /*0100*/ 	.word	0xffffffff


	//   ....[47]....
        /*0104*/ 	.word	0xffffffff


	//   ....[48]....
        /*0108*/ 	.word	0xffffffff


	//   ....[49]....
        /*010c*/ 	.word	0xffffffff


	//   ....[50]....
        /*0110*/ 	.word	0xffffffff


	//   ....[51]....
        /*0114*/ 	.word	0xffffffff


	//   ....[52]....
        /*0118*/ 	.word	0xffffffff


	//   ....[53]....
        /*011c*/ 	.word	0xffffffff


	//   ....[54]....
        /*0120*/ 	.word	0xffffffff


	//   ....[55]....
        /*0124*/ 	.word	0xffffffff


	//   ....[56]....
        /*0128*/ 	.word	0xffffffff


	//   ....[57]....
        /*012c*/ 	.word	0xffffffff


	//   ....[58]....
        /*0130*/ 	.word	0xffffffff


	//   ....[59]....
        /*0134*/ 	.word	0xffffffff


	//   ....[60]....
        /*0138*/ 	.word	0xffffffff


	//   ....[61]....
        /*013c*/ 	.word	0xffffffff


	//   ....[62]....
        /*0140*/ 	.word	0xffffffff


	//   ....[63]....
        /*0144*/ 	.word	0xffffffff


	//   ....[64]....
        /*0148*/ 	.word	0xffffffff


	//   ....[65]....
        /*014c*/ 	.word	0xffffffff


	//   ....[66]....
        /*0150*/ 	.word	0xffffffff


	//   ....[67]....
        /*0154*/ 	.word	0xffffffff


	//   ....[68]....
        /*0158*/ 	.word	0xffffffff


	//   ....[69]....
        /*015c*/ 	.word	0xffffffff


	//   ....[70]....
        /*0160*/ 	.word	0xffffffff


	//   ....[71]....
        /*0164*/ 	.word	0xffffffff


	//   ....[72]....
        /*0168*/ 	.word	0xffffffff


	//   ....[73]....
        /*016c*/ 	.word	0xffffffff


	//   ....[74]....
        /*0170*/ 	.word	0xffffffff


	//   ....[75]....
        /*0174*/ 	.word	0xffffffff


	//   ....[76]....
        /*0178*/ 	.word	0xffffffff


	//   ....[77]....
        /*017c*/ 	.word	0xffffffff


	//   ....[78]....
        /*0180*/ 	.word	0xffffffff


	//   ....[79]....
        /*0184*/ 	.word	0xffffffff


	//   ....[80]....
        /*0188*/ 	.word	0xffffffff


	//   ....[81]....
        /*018c*/ 	.word	0xffffffff


	//   ....[82]....
        /*0190*/ 	.word	0xffffffff


	//   ....[83]....
        /*0194*/ 	.word	0xffffffff


	//   ....[84]....
        /*0198*/ 	.word	0xffffffff


	//   ....[85]....
        /*019c*/ 	.word	0xffffffff


	//   ....[86]....
        /*01a0*/ 	.word	0xffffffff


	//   ....[87]....
        /*01a4*/ 	.word	0xffffffff


	//   ....[88]....
        /*01a8*/ 	.word	0xffffffff


	//   ....[89]....
        /*01ac*/ 	.word	0xffffffff


	//   ....[90]....
        /*01b0*/ 	.word	0xffffffff


	//   ....[91]....
        /*01b4*/ 	.word	0xffffffff


	//   ....[92]....
        /*01b8*/ 	.word	0xffffffff


	//   ....[93]....
        /*01bc*/ 	.word	0xffffffff


	//   ....[94]....
        /*01c0*/ 	.word	0xffffffff


	//   ....[95]....
        /*01c4*/ 	.word	0xffffffff


	//   ....[96]....
        /*01c8*/ 	.word	0xffffffff


	//   ....[97]....
        /*01cc*/ 	.word	0xffffffff


	//   ....[98]....
        /*01d0*/ 	.word	0xffffffff


	//   ....[99]....
        /*01d4*/ 	.word	0xffffffff


	//   ....[100]....
        /*01d8*/ 	.word	0xffffffff


	//   ....[101]....
        /*01dc*/ 	.word	0xffffffff


	//   ....[102]....
        /*01e0*/ 	.word	0xffffffff


	//   ....[103]....
        /*01e4*/ 	.word	0xffffffff


	//   ....[104]....
        /*01e8*/ 	.word	0xffffffff


	//   ....[105]....
        /*01ec*/ 	.word	0xffffffff


	//   ....[106]....
        /*01f0*/ 	.word	0xffffffff


	//   ....[107]....
        /*01f4*/ 	.word	0xffffffff


	//   ....[108]....
        /*01f8*/ 	.word	0xffffffff


	//   ....[109]....
        /*01fc*/ 	.word	0xffffffff


	//   ....[110]....
        /*0200*/ 	.word	0xffffffff


	//   ....[111]....
        /*0204*/ 	.word	0xffffffff


	//   ....[112]....
        /*0208*/ 	.word	0xffffffff


	//   ....[113]....
        /*020c*/ 	.word	0xffffffff


	//   ....[114]....
        /*0210*/ 	.word	0xffffffff


	//   ....[115]....
        /*0214*/ 	.word	0xffffffff


	//   ....[116]....
        /*0218*/ 	.word	0xffffffff


	//   ....[117]....
        /*021c*/ 	.word	0xffffffff


	//   ....[118]....
        /*0220*/ 	.word	0xffffffff


	//   ....[119]....
        /*0224*/ 	.word	0xffffffff


	//   ....[120]....
        /*0228*/ 	.word	0xffffffff


	//   ....[121]....
        /*022c*/ 	.word	0xffffffff


	//   ....[122]....
        /*0230*/ 	.word	0xffffffff


	//   ....[123]....
        /*0234*/ 	.word	0xffffffff


	//   ....[124]....
        /*0238*/ 	.word	0xffffffff


	//   ....[125]....
        /*023c*/ 	.word	0xffffffff


	//   ....[126]....
        /*0240*/ 	.word	0xffffffff


	//   ....[127]....
        /*0244*/ 	.word	0xffffffff


	//   ....[128]....
        /*0248*/ 	.word	0xffffffff


	//   ....[129]....
        /*024c*/ 	.word	0xffffffff


	//   ....[130]....
        /*0250*/ 	.word	0xffffffff


	//   ....[131]....
        /*0254*/ 	.word	0xffffffff


	//   ....[132]....
        /*0258*/ 	.word	0xffffffff


	//   ....[133]....
        /*025c*/ 	.word	0xffffffff


	//   ....[134]....
        /*0260*/ 	.word	0xffffffff


	//   ....[135]....
        /*0264*/ 	.word	0xffffffff


	//   ....[136]....
        /*0268*/ 	.word	0xffffffff


	//   ....[137]....
        /*026c*/ 	.word	0xffffffff


	//   ....[138]....
        /*0270*/ 	.word	0xffffffff


	//   ....[139]....
        /*0274*/ 	.word	0xffffffff


	//   ....[140]....
        /*0278*/ 	.word	0xffffffff


	//   ....[141]....
        /*027c*/ 	.word	0xffffffff


	//   ....[142]....
        /*0280*/ 	.word	0xffffffff


	//   ....[143]....
        /*0284*/ 	.word	0xffffffff


	//   ....[144]....
        /*0288*/ 	.word	0xffffffff


	//   ....[145]....
        /*028c*/ 	.word	0xffffffff


	//   ....[146]....
        /*0290*/ 	.word	0xffffffff


	//----- nvinfo : EIATTR_COOP_GROUP_INSTR_OFFSETS
	.align		4
.L_540:
        /*0294*/ 	.byte	0x04, 0x28
        /*0296*/ 	.short	(.L_542 - .L_541)


	//   ....[0]....
.L_541:
        /*0298*/ 	.word	0x00000080


	//   ....[1]....
        /*029c*/ 	.word	0x00000210


	//   ....[2]....
        /*02a0*/ 	.word	0x00000240


	//   ....[3]....
        /*02a4*/ 	.word	0x00000270


	//   ....[4]....
        /*02a8*/ 	.word	0x000002a0


	//   ....[5]....
        /*02ac*/ 	.word	0x000002d0


	//   ....[6]....
        /*02b0*/ 	.word	0x00000300


	//   ....[7]....
        /*02b4*/ 	.word	0x00000460


	//   ....[8]....
        /*02b8*/ 	.word	0x000004a0


	//   ....[9]....
        /*02bc*/ 	.word	0x000004d0


	//   ....[10]....
        /*02c0*/ 	.word	0x00000500


	//   ....[11]....
        /*02c4*/ 	.word	0x00000530


	//   ....[12]....
        /*02c8*/ 	.word	0x00000560


	//   ....[13]....
        /*02cc*/ 	.word	0x000005f0


	//   ....[14]....
        /*02d0*/ 	.word	0x00000630


	//   ....[15]....
        /*02d4*/ 	.word	0x00000650


	//   ....[16]....
        /*02d8*/ 	.word	0x000006b0


	//   ....[17]....
        /*02dc*/ 	.word	0x000024d0


	//   ....[18]....
        /*02e0*/ 	.word	0x000024f0


	//   ....[19]....
        /*02e4*/ 	.word	0x00002620


	//   ....[20]....
        /*02e8*/ 	.word	0x00002630


	//   ....[21]....
        /*02ec*/ 	.word	0x00002760


	//   ....[22]....
        /*02f0*/ 	.word	0x00002780


	//   ....[23]....
        /*02f4*/ 	.word	0x000028b0


	//   ....[24]....
        /*02f8*/ 	.word	0x000028c0


	//   ....[25]....
        /*02fc*/ 	.word	0x00003e20


	//   ....[26]....
        /*0300*/ 	.word	0x00003e50


	//   ....[27]....
        /*0304*/ 	.word	0x00004780


	//   ....[28]....
        /*0308*/ 	.word	0x00004810


	//   ....[29]....
        /*030c*/ 	.word	0x00004830


	//   ....[30]....
        /*0310*/ 	.word	0x00004850


	//   ....[31]....
        /*0314*/ 	.word	0x000069b0


	//   ....[32]....
        /*0318*/ 	.word	0x000069f0


	//   ....[33]....
        /*031c*/ 	.word	0x00007160


	//   ....[34]....
        /*0320*/ 	.word	0x00007280


	//   ....[35]....
        /*0324*/ 	.word	0x000072c0


	//   ....[36]....
        /*0328*/ 	.word	0x000073a0


	//   ....[37]....
        /*032c*/ 	.word	0x00009fa0


	//   ....[38]....
        /*0330*/ 	.word	0x00009fd0


	//   ....[39]....
        /*0334*/ 	.word	0x00009ff0


	//   ....[40]....
        /*0338*/ 	.word	0x0000a010


	//   ....[41]....
        /*033c*/ 	.word	0x0000b9e0


	//   ....[42]....
        /*0340*/ 	.word	0x0000ba10


	//   ....[43]....
        /*0344*/ 	.word	0x0000ba20


	//   ....[44]....
        /*0348*/ 	.word	0x0000ba50


	//   ....[45]....
        /*034c*/ 	.word	0x0000cd60


	//   ....[46]....
        /*0350*/ 	.word	0x0000cd80


	//   ....[47]....
        /*0354*/ 	.word	0x0000cda0


	//   ....[48]....
        /*0358*/ 	.word	0x0000cdb0


	//   ....[49]....
        /*035c*/ 	.word	0x0000d110


	//   ....[50]....
        /*0360*/ 	.word	0x0000d130


	//   ....[51]....
        /*0364*/ 	.word	0x0000d250


	//   ....[52]....
        /*0368*/ 	.word	0x0000d260


	//   ....[53]....
        /*036c*/ 	.word	0x0000d390


	//   ....[54]....
        /*0370*/ 	.word	0x0000d3b0


	//   ....[55]....
        /*0374*/ 	.word	0x0000d4e0


	//   ....[56]....
        /*0378*/ 	.word	0x0000d4f0


	//   ....[57]....
        /*037c*/ 	.word	0x0000d820


	//   ....[58]....
        /*0380*/ 	.word	0x0000d840


	//   ....[59]....
        /*0384*/ 	.word	0x0000e180


	//   ....[60]....
        /*0388*/ 	.word	0x0000e190


	//   ....[61]....
        /*038c*/ 	.word	0x0000eeb0


	//   ....[62]....
        /*0390*/ 	.word	0x0000eed0


	//   ....[63]....
        /*0394*/ 	.word	0x0000f000


	//   ....[64]....
        /*0398*/ 	.word	0x0000f010


	//   ....[65]....
        /*039c*/ 	.word	0x0000f140


	//   ....[66]....
        /*03a0*/ 	.word	0x0000f160


	//   ....[67]....
        /*03a4*/ 	.word	0x0000f290


	//   ....[68]....
        /*03a8*/ 	.word	0x0000f2a0


	//   ....[69]....
        /*03ac*/ 	.word	0x0000f450


	//   ....[70]....
        /*03b0*/ 	.word	0x0000f470


	//   ....[71]....
        /*03b4*/ 	.word	0x0000f590


	//   ....[72]....
        /*03b8*/ 	.word	0x0000f5d0


	//   ....[73]....
        /*03bc*/ 	.word	0x0000f600


	//   ....[74]....
        /*03c0*/ 	.word	0x0000f630


	//   ....[75]....
        /*03c4*/ 	.word	0x0000f660


	//   ....[76]....
        /*03c8*/ 	.word	0x0000f690


	//   ....[77]....
        /*03cc*/ 	.word	0x0000f7e0


	//   ....[78]....
        /*03d0*/ 	.word	0x0000f820


	//   ....[79]....
        /*03d4*/ 	.word	0x0000f850


	//   ....[80]....
        /*03d8*/ 	.word	0x0000f880


	//   ....[81]....
        /*03dc*/ 	.word	0x0000f8b0


	//   ....[82]....
        /*03e0*/ 	.word	0x0000f8e0


	//   ....[83]....
        /*03e4*/ 	.word	0x0000f970


	//   ....[84]....
        /*03e8*/ 	.word	0x0000f9b0


	//   ....[85]....
        /*03ec*/ 	.word	0x0000f9c0


	//   ....[86]....
        /*03f0*/ 	.word	0x0000fa20


	//   ....[87]....
        /*03f4*/ 	.word	0x00010320


	//   ....[88]....
        /*03f8*/ 	.word	0x00010380


	//   ....[89]....
        /*03fc*/ 	.word	0x000103d0


	//   ....[90]....
        /*0400*/ 	.word	0x00010420


	//   ....[91]....
        /*0404*/ 	.word	0x00010470


	//   ....[92]....
        /*0408*/ 	.word	0x000104e0


	//   ....[93]....
        /*040c*/ 	.word	0x00010520


	//   ....[94]....
        /*0410*/ 	.word	0x00010580


	//   ....[95]....
        /*0414*/ 	.word	0x000105f0


	//   ....[96]....
        /*0418*/ 	.word	0x00010660


	//   ....[97]....
        /*041c*/ 	.word	0x000106d0


	//   ....[98]....
        /*0420*/ 	.word	0x00010740


	//   ....[99]....
        /*0424*/ 	.word	0x000107b0


	//   ....[100]....
        /*0428*/ 	.word	0x00010810


	//   ....[101]....
        /*042c*/ 	.word	0x00010870


	//   ....[102]....
        /*0430*/ 	.word	0x000108e0


	//   ....[103]....
        /*0434*/ 	.word	0x00010940


	//   ....[104]....
        /*0438*/ 	.word	0x000109a0


	//   ....[105]....
        /*043c*/ 	.word	0x00010a00


	//   ....[106]....
        /*0440*/ 	.word	0x00010a60


	//   ....[107]....
        /*0444*/ 	.word	0x00010ab0


	//   ....[108]....
        /*0448*/ 	.word	0x00010b00


	//   ....[109]....
        /*044c*/ 	.word	0x00010b70


	//   ....[110]....
        /*0450*/ 	.word	0x00010be0


	//   ....[111]....
        /*0454*/ 	.word	0x00010c50


	//   ....[112]....
        /*0458*/ 	.word	0x00010cb0


	//   ....[113]....
        /*045c*/ 	.word	0x00010d10


	//   ....[114]....
        /*0460*/ 	.word	0x00010d80


	//   ....[115]....
        /*0464*/ 	.word	0x00010de0


	//   ....[116]....
        /*0468*/ 	.word	0x00010e40


	//   ....[117]....
        /*046c*/ 	.word	0x00010eb0


	//   ....[118]....
        /*0470*/ 	.word	0x00010f20


	//   ....[119]....
        /*0474*/ 	.word	0x00010f90


	//   ....[120]....
        /*0478*/ 	.word	0x00010ff0


	//   ....[121]....
        /*047c*/ 	.word	0x00011060


	//   ....[122]....
        /*0480*/ 	.word	0x000110d0


	//   ....[123]....
        /*0484*/ 	.word	0x00011140


	//   ....[124]....
        /*0488*/ 	.word	0x000111a0


	//   ....[125]....
        /*048c*/ 	.word	0x00011210


	//   ....[126]....
        /*0490*/ 	.word	0x00011280


	//   ....[127]....
        /*0494*/ 	.word	0x000112f0


	//   ....[128]....
        /*0498*/ 	.word	0x00011350


	//   ....[129]....
        /*049c*/ 	.word	0x000113c0


	//   ....[130]....
        /*04a0*/ 	.word	0x00011430


	//   ....[131]....
        /*04a4*/ 	.word	0x00011480


	//   ....[132]....
        /*04a8*/ 	.word	0x000114d0


	//   ....[133]....
        /*04ac*/ 	.word	0x00011520


	//   ....[134]....
        /*04b0*/ 	.word	0x00011570


	//   ....[135]....
        /*04b4*/ 	.word	0x000115c0


	//   ....[136]....
        /*04b8*/ 	.word	0x00011630


	//   ....[137]....
        /*04bc*/ 	.word	0x00011690


	//   ....[138]....
        /*04c0*/ 	.word	0x000116f0


	//   ....[139]....
        /*04c4*/ 	.word	0x00011740


	//   ....[140]....
        /*04c8*/ 	.word	0x00011790


	//   ....[141]....
        /*04cc*/ 	.word	0x000117e0


	//   ....[142]....
        /*04d0*/ 	.word	0x00011850


	//   ....[143]....
        /*04d4*/ 	.word	0x000118a0


	//   ....[144]....
        /*04d8*/ 	.word	0x00011900


	//   ....[145]....
        /*04dc*/ 	.word	0x00011960


	//   ....[146]....
        /*04e0*/ 	.word	0x000119c0


	//----- nvinfo : EIATTR_EXIT_INSTR_OFFSETS
	.align		4
.L_542:
        /*04e4*/ 	.byte	0x04, 0x1c
        /*04e6*/ 	.short	(.L_544 - .L_543)


	//   ....[0]....
.L_543:
        /*04e8*/ 	.word	0x00000f40


	//   ....[1]....
        /*04ec*/ 	.word	0x000102e0


	//----- nvinfo : EIATTR_MAX_THREADS
	.align		4
.L_544:
        /*04f0*/ 	.byte	0x04, 0x05
        /*04f2*/ 	.short	(.L_546 - .L_545)
.L_545:
        /*04f4*/ 	.word	0x00000100
        /*04f8*/ 	.word	0x00000001
        /*04fc*/ 	.word	0x00000001


	//----- nvinfo : EIATTR_CRS_STACK_SIZE
	.align		4
.L_546:
        /*0500*/ 	.byte	0x04, 0x1e
        /*0502*/ 	.short	(.L_548 - .L_547)
.L_547:
        /*0504*/ 	.word	0x00000000
.L_548:


//--------------------- .nv.info._ZN7cutlass13device_kernelIN5flash19enable_sm80_to_sm89INS1_16FlashAttnFwdSm80INS1_25CollectiveMainloopFwdSm80ILi8ELi2ELb0EN4cute5tupleIJNS5_1CILi128EEENS7_ILi64EEENS7_ILi192EEEEEELi192ENS_10bfloat16_tEfNS_4arch4Sm80ELb1ELb0ELb1ELb1ELb0ELb1ELb1ELb1EEENS1_21CollectiveEpilogueFwdINS6_IJS8_SA_S9_EEENS6_IJNS7_ILi1EEESI_SI_EEESC_SE_Li256ELb1ELb1ELb1ELb0EEENS1_36VarlenDynamicPersistentTileSchedulerILi128ELi64ELi256ELi256ELb1ELb1ELb0ELb1ELb1ELb1EEEEEEEEEvNT_6ParamsE --------------------------
	.section	.nv.info._ZN7cutlass13device_kernelIN5flash19enable_sm80_to_sm89INS1_16FlashAttnFwdSm80INS1_25CollectiveMainloopFwdSm80ILi8ELi2ELb0EN4cute5tupleIJNS5_1CILi128EEENS7_ILi64EEENS7_ILi192EEEEEELi192ENS_10bfloat16_tEfNS_4arch4Sm80ELb1ELb0ELb1ELb1ELb0ELb1ELb1ELb1EEENS1_21CollectiveEpilogueFwdINS6_IJS8_SA_S9_EEENS6_IJNS7_ILi1EEESI_SI_EEESC_SE_Li256ELb1ELb1ELb1ELb0EEENS1_36VarlenDynamicPersistentTileSchedulerILi128ELi64ELi256ELi256ELb1ELb1ELb0ELb1ELb1ELb1EEEEEEEEEvNT_6ParamsE,"",@"SHT_CUDA_INFO"
	.sectionflags	@""
	.align	4


	//----- nvinfo : EIATTR_CUDA_API_VERSION
	.align		4
        /*0000*/ 	.byte	0x04, 0x37
        /*0002*/ 	.short	(.L_550 - .L_549)
.L_549:
        /*0004*/ 	.word	0x00000082


	//----- nvinfo : EIATTR_SW2861232_WAR
	.align		4
.L_550:
        /*0008*/ 	.byte	0x01, 0x35
	.zero		2


	//----- nvinfo : EIATTR_PARAM_CBANK
	.align		4
        /*000c*/ 	.byte	0x04, 0x0a
        /*000e*/ 	.short	(.L_552 - .L_551)
	.align		4
.L_551:
        /*0010*/ 	.word	index@(.nv.constant0._ZN7cutlass13device_kernelIN5flash19enable_sm80_to_sm89INS1_16FlashAttnFwdSm80INS1_25CollectiveMainloopFwdSm80ILi8ELi2ELb0EN4cute5tupleIJNS5_1CILi128EEENS7_ILi64EEENS7_ILi192EEEEEELi192ENS_10bfloat16_tEfNS_4arch4Sm80ELb1ELb0ELb1ELb1ELb0ELb1ELb1ELb1EEENS1_21CollectiveEpilogueFwdINS6_IJS8_SA_S9_EEENS6_IJNS7_ILi1EEESI_SI_EEESC_SE_Li256ELb1ELb1ELb1ELb0EEENS1_36VarlenDynamicPersistentTileSchedulerILi128ELi64ELi256ELi256ELb1ELb1ELb0ELb1ELb1ELb1EEEEEEEEEvNT_6ParamsE)
        /*0014*/ 	.short	0x0160
        /*0016*/ 	.short	0x0438


	//----- nvinfo : EIATTR_CBANK_PARAM_SIZE
	.align		4
.L_552:
        /*0018*/ 	.byte	0x03, 0x19
        /*001a*/ 	.short	0x0438


	//----- nvinfo : EIATTR_KPARAM_INFO
	.align		4
        /*001c*/ 	.byte	0x04, 0x17
        /*001e*/ 	.short	(.L_554 - .L_553)
.L_553:
        /*0020*/ 	.word	0x00000000
        /*0024*/ 	.short	0x0000
        /*0026*/ 	.short	0x0000
        /*0028*/ 	.byte	0x00, 0xf0, 0xe1, 0x10


	//----- nvinfo : EIATTR_MAXREG_COUNT
	.align		4
.L_554:
        /*002c*/ 	.byte	0x03, 0x1b
        /*002e*/ 	.short	0x00ff


	//----- nvinfo : EIATTR_NUM_BARRIERS
	.align		4
        /*0030*/ 	.byte	0x02, 0x4c
        /*0032*/ 	.byte	0x06
	.zero		1


	//----- nvinfo : EIATTR_MERCURY_ISA_VERSION
	.align		4
        /*0034*/ 	.byte	0x03, 0x5f
        /*0036*/ 	.short	0x0000


	//----- nvinfo : EIATTR_INT_WARP_WIDE_INSTR_OFFSETS
	.align		4
        /*0038*/ 	.byte	0x04, 0x31
        /*003a*/ 	.short	(.L_556 - .L_555)


	//   ....[0]....
.L_555:
        /*003c*/ 	.word	0x00018c40


	//   ....[1]....
        /*0040*/ 	.word	0x00018ce0


	//----- nvinfo : EIATTR_COOP_GROUP_MASK_REGIDS
	.align		4
.L_556:
        /*0044*/ 	.byte	0x04, 0x29
        /*0046*/ 	.short	(.L_558 - .L_557)


	//   ....[0]....
.L_557:
        /*0048*/ 	.word	0xffffffff


	//   ....[1]....
        /*004c*/ 	.word	0xffffffff


	//   ....[2]....
        /*0050*/ 	.word	0xffffffff


	//   ....[3]....
        /*0054*/ 	.word	0xffffffff


	//   ....[4]....
        /*0058*/ 	.word	0xffffffff


	//   ....[5]....
        /*005c*/ 	.word	0xffffffff


	//   ....[6]....
        /*0060*/ 	.word	0xffffffff


	//   ....[7]....
        /*0064*/ 	.word	0xffffffff


	//   ....[8]....
        /*0068*/ 	.word	0xffffffff


	//   ....[9]....
        /*006c*/ 	.word	0xffffffff


	//   ....[10]....
        /*0070*/ 	.word	0xffffffff


	//   ....[11]....
        /*0074*/ 	.word	0xffffffff


	//   ....[12]....
        /*0078*/ 	.word	0xffffffff


	//   ....[13]....
        /*007c*/ 	.word	0xffffffff


	//   ....[14]....
        /*0080*/ 	.word	0xffffffff


	//   ....[15]....
        /*0084*/ 	.word	0xffffffff


	//   ....[16]....
        /*0088*/ 	.word	0xffffffff


	//   ....[17]....
        /*008c*/ 	.word	0xffffffff


	//   ....[18]....
        /*0090*/ 	.word	0xffffffff


	//   ....[19]....
        /*0094*/ 	.word	0xffffffff


	//   ....[20]....
        /*0098*/ 	.word	0xffffffff


	//   ....[21]....
        /*009c*/ 	.word	0xffffffff


	//   ....[22]....
        /*00a0*/ 	.word	0xffffffff


	//   ....[23]....
        /*00a4*/ 	.word	0xffffffff


	//   ....[24]....
        /*00a8*/ 	.word	0xffffffff


	//   ....[25]....
        /*00ac*/ 	.word	0xffffffff


	//   ....[26]....
        /*00b0*/ 	.word	0xffffffff


	//   ....[27]....
        /*00b4*/ 	.word	0xffffffff


	//   ....[28]....
        /*00b8*/ 	.word	0xffffffff


	//   ....[29]....
        /*00bc*/ 	.word	0xffffffff


	//   ....[30]....
        /*00c0*/ 	.word	0xffffffff


	//   ....[31]....
        /*00c4*/ 	.word	0xffffffff


	//   ....[32]....
        /*00c8*/ 	.word	0xffffffff


	//   ....[33]....
        /*00cc*/ 	.word	0xffffffff


	//   ....[34]....
        /*00d0*/ 	.word	0xffffffff


	//   ....[35]....
        /*00d4*/ 	.word	0xffffffff


	//   ....[36]....
        /*00d8*/ 	.word	0xffffffff


	//   ....[37]....
        /*00dc*/ 	.word	0xffffffff


	//   ....[38]....
        /*00e0*/ 	.word	0xffffffff


	//   ....[39]....
        /*00e4*/ 	.word	0xffffffff


	//   ....[40]....
        /*00e8*/ 	.word	0xffffffff


	//   ....[41]....
        /*00ec*/ 	.word	0xffffffff


	//   ....[42]....
        /*00f0*/ 	.word	0xffffffff


	//   ....[43]....
        /*00f4*/ 	.word	0xffffffff


	//   ....[44]....
        /*00f8*/ 	.word	0xffffffff


	//   ....[45]....
        /*00fc*/ 	.word	0xffffffff


	//   ....[46]....
        /*0100*/ 	.word	0xffffffff


	//   ....[47]....
        /*0104*/ 	.word	0xffffffff


	//   ....[48]....
        /*0108*/ 	.word	0xffffffff


	//   ....[49]....
        /*010c*/ 	.word	0xffffffff


	//   ....[50]....
        /*0110*/ 	.word	0xffffffff


	//   ....[51]....
        /*0114*/ 	.word	0xffffffff


	//   ....[52]....
        /*0118*/ 	.word	0xffffffff


	//   ....[53]....
        /*011c*/ 	.word	0xffffffff


	//   ....[54]....
        /*0120*/ 	.word	0xffffffff


	//   ....[55]....
        /*0124*/ 	.word	0xffffffff


	//   ....[56]....
        /*0128*/ 	.word	0xffffffff


	//   ....[57]....
        /*012c*/ 	.word	0xffffffff


	//   ....[58]....
        /*0130*/ 	.word	0xffffffff


	//   ....[59]....
        /*0134*/ 	.word	0xffffffff


	//   ....[60]....
        /*0138*/ 	.word	0xffffffff


	//   ....[61]....
        /*013c*/ 	.word	0xffffffff


	//   ....[62]....
        /*0140*/ 	.word	0xffffffff


	//   ....[63]....
        /*0144*/ 	.word	0xffffffff


	//   ....[64]....
        /*0148*/ 	.word	0xffffffff


	//   ....[65]....
        /*014c*/ 	.word	0xffffffff


	//   ....[66]....
        /*0150*/ 	.word	0xffffffff


	//   ....[67]....
        /*0154*/ 	.word	0xffffffff


	//   ....[68]....
        /*0158*/ 	.word	0xffffffff


	//   ....[69]....
        /*015c*/ 	.word	0xffffffff


	//   ....[70]....
        /*0160*/ 	.word	0xffffffff


	//   ....[71]....
        /*0164*/ 	.word	0xffffffff


	//   ....[72]....
        /*0168*/ 	.word	0xffffffff


	//   ....[73]....
        /*016c*/ 	.word	0xffffffff


	//   ....[74]....
        /*0170*/ 	.word	0xffffffff


	//   ....[75]....
        /*0174*/ 	.word	0xffffffff


	//   ....[76]....
        /*0178*/ 	.word	0xffffffff


	//   ....[77]....
        /*017c*/ 	.word	0xffffffff


	//   ....[78]....
        /*0180*/ 	.word	0xffffffff


	//   ....[79]....
        /*0184*/ 	.word	0xffffffff


	//   ....[80]....
        /*0188*/ 	.word	0xffffffff


	//   ....[81]....
        /*018c*/ 	.word	0xffffffff


	//   ....[82]....
        /*0190*/ 	.word	0xffffffff


	//   ....[83]....
        /*0194*/ 	.word	0xffffffff


	//   ....[84]....
        /*0198*/ 	.word	0xffffffff


	//   ....[85]....
        /*019c*/ 	.word	0xffffffff


	//   ....[86]....
        /*01a0*/ 	.word	0xffffffff


	//   ....[87]....
        /*01a4*/ 	.word	0xffffffff


	//   ....[88]....
        /*01a8*/ 	.word	0xffffffff


	//   ....[89]....
        /*01ac*/ 	.word	0xffffffff


	//   ....[90]....
        /*01b0*/ 	.word	0xffffffff


	//   ....[91]....
        /*01b4*/ 	.word	0xffffffff


	//   ....[92]....
        /*01b8*/ 	.word	0xffffffff


	//   ....[93]....
        /*01bc*/ 	.word	0xffffffff


	//   ....[94]....
        /*01c0*/ 	.word	0xffffffff


	//   ....[95]....
        /*01c4*/ 	.word	0xffffffff


	//   ....[96]....
        /*01c8*/ 	.word	0xffffffff


	//   ....[97]....
        /*01cc*/ 	.word	0xffffffff


	//   ....[98]....
        /*01d0*/ 	.word	0xffffffff


	//   ....[99]....
        /*01d4*/ 	.word	0xffffffff


	//   ....[100]....
        /*01d8*/ 	.word	0xffffffff


	//   ....[101]....
        /*01dc*/ 	.word	0xffffffff


	//   ....[102]....
        /*01e0*/ 	.word	0xffffffff


	//   ....[103]....
        /*01e4*/ 	.word	0xffffffff


	//   ....[104]....
        /*01e8*/ 	.word	0xffffffff


	//   ....[105]....
        /*01ec*/ 	.word	0xffffffff


	//   ....[106]....
        /*01f0*/ 	.word	0xffffffff


	//   ....[107]....
        /*01f4*/ 	.word	0xffffffff


	//   ....[108]....
        /*01f8*/ 	.word	0xffffffff


	//   ....[109]....
        /*01fc*/ 	.word	0xffffffff


	//   ....[110]....
        /*0200*/ 	.word	0xffffffff


	//   ....[111]....
        /*0204*/ 	.word	0xffffffff


	//   ....[112]....
        /*0208*/ 	.word	0xffffffff


	//   ....[113]....
        /*020c*/ 	.word	0xffffffff


	//   ....[114]....
        /*0210*/ 	.word	0xffffffff


	//   ....[115]....
        /*0214*/ 	.word	0xffffffff


	//   ....[116]....
        /*0218*/ 	.word	0xffffffff


	//   ....[117]....
        /*021c*/ 	.word	0xffffffff


	//   ....[118]....
        /*0220*/ 	.word	0xffffffff


	//   ....[119]....
        /*0224*/ 	.word	0xffffffff


	//   ....[120]....
        /*0228*/ 	.word	0xffffffff


	//   ....[121]....
        /*022c*/ 	.word	0xffffffff


	//   ....[122]....
        /*0230*/ 	.word	0xffffffff


	//   ....[123]....
        /*0234*/ 	.word	0xffffffff


	//   ....[124]....
        /*0238*/ 	.word	0xffffffff


	//   ....[125]....
        /*023c*/ 	.word	0xffffffff


	//   ....[126]....
        /*0240*/ 	.word	0xffffffff


	//   ....[127]....
        /*0244*/ 	.word	0xffffffff


	//   ....[128]....
        /*0248*/ 	.word	0xffffffff


	//   ....[129]....
        /*024c*/ 	.word	0xffffffff


	//   ....[130]....
        /*0250*/ 	.word	0xffffffff


	//   ....[131]....
        /*0254*/ 	.word	0xffffffff


	//   ....[132]....
        /*0258*/ 	.word	0xffffffff


	//   ....[133]....
        /*025c*/ 	.word	0xffffffff


	//   ....[134]....
        /*0260*/ 	.word	0xffffffff


	//   ....[135]....
        /*0264*/ 	.word	0xffffffff


	//   ....[136]....
        /*0268*/ 	.word	0xffffffff


	//   ....[137]....
        /*026c*/ 	.word	0xffffffff


	//   ....[138]....
        /*0270*/ 	.word	0xffffffff


	//   ....[139]....
        /*0274*/ 	.word	0xffffffff


	//   ....[140]....
        /*0278*/ 	.word	0xffffffff


	//   ....[141]....
        /*027c*/ 	.word	0xffffffff


	//   ....[142]....
        /*0280*/ 	.word	0xffffffff


	//   ....[143]....
        /*0284*/ 	.word	0xffffffff


	//   ....[144]....
        /*0288*/ 	.word	0xffffffff


	//   ....[145]....
        /*028c*/ 	.word	0xffffffff


	//   ....[146]....
        /*0290*/ 	.word	0xffffffff


	//   ....[147]....
        /*0294*/ 	.word	0xffffffff


	//   ....[148]....
        /*0298*/ 	.word	0xffffffff


	//   ....[149]....
        /*029c*/ 	.word	0xffffffff


	//   ....[150]....
        /*02a0*/ 	.word	0xffffffff


	//   ....[151]....
        /*02a4*/ 	.word	0xffffffff


	//   ....[152]....
        /*02a8*/ 	.word	0xffffffff


	//   ....[153]....
        /*02ac*/ 	.word	0xffffffff


	//   ....[154]....
        /*02b0*/ 	.word	0xffffffff


	//   ....[155]....
        /*02b4*/ 	.word	0xffffffff


	//   ....[156]....
        /*02b8*/ 	.word	0xffffffff


	//   ....[157]....
        /*02bc*/ 	.word	0xffffffff


	//   ....[158]....
        /*02c0*/ 	.word	0xffffffff


	//   ....[159]....
        /*02c4*/ 	.word	0xffffffff


	//   ....[160]....
        /*02c8*/ 	.word	0xffffffff


	//   ....[161]....
        /*02cc*/ 	.word	0xffffffff


	//   ....[162]....
        /*02d0*/ 	.word	0xffffffff


	//----- nvinfo : EIATTR_COOP_GROUP_INSTR_OFFSETS
	.align		4
.L_558:
        /*02d4*/ 	.byte	0x04, 0x28
        /*02d6*/ 	.short	(.L_560 - .L_559)


	//   ....[0]....
.L_559:
        /*02d8*/ 	.word	0x00000080


	//   ....[1]....
        /*02dc*/ 	.word	0x00000210


	//   ....[2]....
        /*02e0*/ 	.word	0x00000240


	//   ....[3]....
        /*02e4*/ 	.word	0x00000270


	//   ....[4]....
        /*02e8*/ 	.word	0x000002a0


	//   ....[5]....
        /*02ec*/ 	.word	0x000002d0


	//   ....[6]....
        /*02f0*/ 	.word	0x00000300


	//   ....[7]....
        /*02f4*/ 	.word	0x00000460


	//   ....[8]....
        /*02f8*/ 	.word	0x000004a0


	//   ....[9]....
        /*02fc*/ 	.word	0x000004d0


	//   ....[10]....
        /*0300*/ 	.word	0x00000500


	//   ....[11]....
        /*0304*/ 	.word	0x00000530


	//   ....[12]....
        /*0308*/ 	.word	0x00000560


	//   ....[13]....
        /*030c*/ 	.word	0x000005f0


	//   ....[14]....
        /*0310*/ 	.word	0x00000630


	//   ....[15]....
        /*0314*/ 	.word	0x00000650


	//   ....[16]....
        /*0318*/ 	.word	0x000006b0


	//   ....[17]....
        /*031c*/ 	.word	0x00007ba0


	//   ....[18]....
        /*0320*/ 	.word	0x00007bc0


	//   ....[19]....
        /*0324*/ 	.word	0x00007d10


	//   ....[20]....
        /*0328*/ 	.word	0x00007d20


	//   ....[21]....
        /*032c*/ 	.word	0x00007e50


	//   ....[22]....
        /*0330*/ 	.word	0x00007e70


	//   ....[23]....
        /*0334*/ 	.word	0x00007fa0


	//   ....[24]....
        /*0338*/ 	.word	0x00007fb0


	//   ....[25]....
        /*033c*/ 	.word	0x00008960


	//   ....[26]....
        /*0340*/ 	.word	0x00008a10


	//   ....[27]....
        /*0344*/ 	.word	0x00008a50


	//   ....[28]....
        /*0348*/ 	.word	0x00008a90


	//   ....[29]....
        /*034c*/ 	.word	0x00008f20


	//   ....[30]....
        /*0350*/ 	.word	0x000091e0


	//   ....[31]....
        /*0354*/ 	.word	0x00009220


	//   ....[32]....
        /*0358*/ 	.word	0x00009260


	//   ....[33]....
        /*035c*/ 	.word	0x0000c2a0


	//   ....[34]....
        /*0360*/ 	.word	0x0000c2e0


	//   ....[35]....
        /*0364*/ 	.word	0x0000c320


	//   ....[36]....
        /*0368*/ 	.word	0x0000c340


	//   ....[37]....
        /*036c*/ 	.word	0x0000c5a0


	//   ....[38]....
        /*0370*/ 	.word	0x0000c860


	//   ....[39]....
        /*0374*/ 	.word	0x0000c8a0


	//   ....[40]....
        /*0378*/ 	.word	0x0000c8e0


	//   ....[41]....
        /*037c*/ 	.word	0x00010810


	//   ....[42]....
        /*0380*/ 	.word	0x00010850


	//   ....[43]....
        /*0384*/ 	.word	0x000110f0


	//   ....[44]....
        /*0388*/ 	.word	0x000111e0


	//   ....[45]....
        /*038c*/ 	.word	0x00011220


	//   ....[46]....
        /*0390*/ 	.word	0x00011280


	//   ....[47]....
        /*0394*/ 	.word	0x000133e0


	//   ....[48]....
        /*0398*/ 	.word	0x00013410


	//   ....[49]....
        /*039c*/ 	.word	0x00013be0


	//   ....[50]....
        /*03a0*/ 	.word	0x00013ca0


	//   ....[51]....
        /*03a4*/ 	.word	0x00013cd0


	//   ....[52]....
        /*03a8*/ 	.word	0x00013d60


	//   ....[53]....
        /*03ac*/ 	.word	0x000169d0


	//   ....[54]....
        /*03b0*/ 	.word	0x00016a00


	//   ....[55]....
        /*03b4*/ 	.word	0x00016a20


	//   ....[56]....
        /*03b8*/ 	.word	0x00016a40


	//   ....[57]....
        /*03bc*/ 	.word	0x00018440


	//   ....[58]....
        /*03c0*/ 	.word	0x00018470


	//   ....[59]....
        /*03c4*/ 	.word	0x00018480


	//   ....[60]....
        /*03c8*/ 	.word	0x000184b0


	//   ....[61]....
        /*03cc*/ 	.word	0x000199c0


	//   ....[62]....
        /*03d0*/ 	.word	0x000199e0


	//   ....[63]....
        /*03d4*/ 	.word	0x00019a10


	//   ....[64]....
        /*03d8*/ 	.word	0x00019a30


	//   ....[65]....
        /*03dc*/ 	.word	0x00019dc0


	//   ....[66]....
        /*03e0*/ 	.word	0x00019de0


	//   ....[67]....
        /*03e4*/ 	.word	0x00019f30


	//   ....[68]....
        /*03e8*/ 	.word	0x00019f40


	//   ....[69]....
        /*03ec*/ 	.word	0x0001a070


	//   ....[70]....
        /*03f0*/ 	.word	0x0001a090


	//   ....[71]....
        /*03f4*/ 	.word	0x0001a1c0


	//   ....[72]....
        /*03f8*/ 	.word	0x0001a1d0


	//   ....[73]....
        /*03fc*/ 	.word	0x0001a4f0


	//   ....[74]....
        /*0400*/ 	.word	0x0001a510


	//   ....[75]....
        /*0404*/ 	.word	0x0001ae40


	//   ....[76]....
        /*0408*/ 	.word	0x0001ae50


	//   ....[77]....
        /*040c*/ 	.word	0x0001bbc0


	//   ....[78]....
        /*0410*/ 	.word	0x0001bbe0


	//   ....[79]....
        /*0414*/ 	.word	0x0001bd40


	//   ....[80]....
        /*0418*/ 	.word	0x0001bd50


	//   ....[81]....
        /*041c*/ 	.word	0x0001be80


	//   ....[82]....
        /*0420*/ 	.word	0x0001bea0


	//   ....[83]....
        /*0424*/ 	.word	0x0001bfd0


	//   ....[84]....
        /*0428*/ 	.word	0x0001bfe0


	//   ....[85]....
        /*042c*/ 	.word	0x0001c190


	//   ....[86]....
        /*0430*/ 	.word	0x0001c1b0


	//   ....[87]....
        /*0434*/ 	.word	0x0001c2d0


	//   ....[88]....
        /*0438*/ 	.word	0x0001c310


	//   ....[89]....
        /*043c*/ 	.word	0x0001c340


	//   ....[90]....
        /*0440*/ 	.word	0x0001c370


	//   ....[91]....
        /*0444*/ 	.word	0x0001c3a0


	//   ....[92]....
        /*0448*/ 	.word	0x0001c3d0


	//   ....[93]....
        /*044c*/ 	.word	0x0001c520


	//   ....[94]....
        /*0450*/ 	.word	0x0001c560


	//   ....[95]....
        /*0454*/ 	.word	0x0001c590


	//   ....[96]....
        /*0458*/ 	.word	0x0001c5c0


	//   ....[97]....
        /*045c*/ 	.word	0x0001c5f0


	//   ....[98]....
        /*0460*/ 	.word	0x0001c620


	//   ....[99]....
        /*0464*/ 	.word	0x0001c6b0


	//   ....[100]....
        /*0468*/ 	.word	0x0001c6f0


	//   ....[101]....
        /*046c*/ 	.word	0x0001c700


	//   ....[102]....
        /*0470*/ 	.word	0x0001c760


	//   ....[103]....
        /*0474*/ 	.word	0x0001d050


	//   ....[104]....
        /*0478*/ 	.word	0x0001d090


	//   ....[105]....
        /*047c*/ 	.word	0x0001d0e0


	//   ....[106]....
        /*0480*/ 	.word	0x0001d130


	//   ....[107]....
        /*0484*/ 	.word	0x0001d180


	//   ....[108]....
        /*0488*/ 	.word	0x0001d1f0


	//   ....[109]....
        /*048c*/ 	.word	0x0001d230


	//   ....[110]....
        /*0490*/ 	.word	0x0001d290


	//   ....[111]....
        /*0494*/ 	.word	0x0001d300


	//   ....[112]....
        /*0498*/ 	.word	0x0001d360


	//   ....[113]....
        /*049c*/ 	.word	0x0001d3d0


	//   ....[114]....
        /*04a0*/ 	.word	0x0001d440


	//   ....[115]....
        /*04a4*/ 	.word	0x0001d4a0


	//   ....[116]....
        /*04a8*/ 	.word	0x0001d500


	//   ....[117]....
        /*04ac*/ 	.word	0x0001d560


	//   ....[118]....
        /*04b0*/ 	.word	0x0001d5d0


	//   ....[119]....
        /*04b4*/ 	.word	0x0001d630


	//   ....[120]....
        /*04b8*/ 	.word	0x0001d690


	//   ....[121]....
        /*04bc*/ 	.word	0x0001d6e0


	//   ....[122]....
        /*04c0*/ 	.word	0x0001d730


	//   ....[123]....
        /*04c4*/ 	.word	0x0001d780


	//   ....[124]....
        /*04c8*/ 	.word	0x0001d7c0


	//   ....[125]....
        /*04cc*/ 	.word	0x0001d830


	//   ....[126]....
        /*04d0*/ 	.word	0x0001d8a0


	//   ....[127]....
        /*04d4*/ 	.word	0x0001d900


	//   ....[128]....
        /*04d8*/ 	.word	0x0001d960


	//   ....[129]....
        /*04dc*/ 	.word	0x0001d9c0


	//   ....[130]....
        /*04e0*/ 	.word	0x0001da30


	//   ....[131]....
        /*04e4*/ 	.word	0x0001da90


	//   ....[132]....
        /*04e8*/ 	.word	0x0001daf0


	//   ....[133]....
        /*04ec*/ 	.word	0x0001db50


	//   ....[134]....
        /*04f0*/ 	.word	0x0001dbc0


	//   ....[135]....
        /*04f4*/ 	.word	0x0001dc20


	//   ....[136]....
        /*04f8*/ 	.word	0x0001dc80


	//   ....[137]....
        /*04fc*/ 	.word	0x0001dce0


	//   ....[138]....
        /*0500*/ 	.word	0x0001dd50


	//   ....[139]....
        /*0504*/ 	.word	0x0001ddb0


	//   ....[140]....
        /*0508*/ 	.word	0x0001de10


	//   ....[141]....
        /*050c*/ 	.word	0x0001de70


	//   ....[142]....
        /*0510*/ 	.word	0x0001dee0


	//   ....[143]....
        /*0514*/ 	.word	0x0001df40


	//   ....[144]....
        /*0518*/ 	.word	0x0001dfa0


	//   ....[145]....
        /*051c*/ 	.word	0x0001e000


	//   ....[146]....
        /*0520*/ 	.word	0x0001e070


	//   ....[147]....
        /*0524*/ 	.word	0x0001e0c0


	//   ....[148]....
        /*0528*/ 	.word	0x0001e100


	//   ....[149]....
        /*052c*/ 	.word	0x0001e150


	//   ....[150]....
        /*0530*/ 	.word	0x0001e1a0


	//   ....[151]....
        /*0534*/ 	.word	0x0001e1f0


	//   ....[152]....
        /*0538*/ 	.word	0x0001e260


	//   ....[153]....
        /*053c*/ 	.word	0x0001e2b0


	//   ....[154]....
        /*0540*/ 	.word	0x0001e300


	//   ....[155]....
        /*0544*/ 	.word	0x0001e350


	//   ....[156]....
        /*0548*/ 	.word	0x0001e3a0


	//   ....[157]....
        /*054c*/ 	.word	0x0001e3f0


	//   ....[158]....
        /*0550*/ 	.word	0x0001e460


	//   ....[159]....
        /*0554*/ 	.word	0x0001e4a0


	//   ....[160]....
        /*0558*/ 	.word	0x0001e500


	//   ....[161]....
        /*055c*/ 	.word	0x0001e560


	//   ....[162]....
        /*0560*/ 	.word	0x0001e5c0


	//----- nvinfo : EIATTR_EXIT_INSTR_OFFSETS
	.align		4
.L_560:
        /*0564*/ 	.byte	0x04, 0x1c
        /*0566*/ 	.short	(.L_562 - .L_561)


	//   ....[0]....
.L_561:
        /*0568*/ 	.word	0x00000f30


	//   ....[1]....
        /*056c*/ 	.word	0x0001d020


	//----- nvinfo : EIATTR_MAX_THREADS
	.align		4
.L_562:
        /*0570*/ 	.byte	0x04, 0x05
        /*0572*/ 	.short	(.L_564 - .L_563)
.L_563:
        /*0574*/ 	.word	0x00000100
        /*0578*/ 	.word	0x00000001
        /*057c*/ 	.word	0x00000001


	//----- nvinfo : EIATTR_CRS_STACK_SIZE
	.align		4
.L_564:
        /*0580*/ 	.byte	0x04, 0x1e
        /*0582*/ 	.short	(.L_566 - .L_565)
.L_565:
        /*0584*/ 	.word	0x00000000
.L_566:


//--------------------- .nv.callgraph             --------------------------
	.section	.nv.callgraph,"",@"SHT_CUDA_CALLGRAPH"
	.align	4
	.sectionentsize	8
	.align		4
        /*0000*/ 	.word	0x00000000
	.align		4
        /*0004*/ 	.word	0xffffffff
	.align		4
        /*0008*/ 	.word	0x00000000
	.align		4
        /*000c*/ 	.word	0xfffffffe
	.align		4
        /*0010*/ 	.word	0x00000000
	.align		4
        /*0014*/ 	.word	0xfffffffd
	.align		4
        /*0018*/ 	.word	0x00000000
	.align		4
        /*001c*/ 	.word	0xfffffffc


//--------------------- .nv.rel.action            --------------------------
	.section	.nv.rel.action,"",@"SHT_CUDA_RELOCINFO"
	.align	8
	.sectionentsize	8
        /*0000*/ 	.byte	0x73, 0x00, 0x00, 0x00, 0x00, 0x00, 0x00, 0x00, 0x00, 0x00, 0x00, 0x11, 0x25, 0x00, 0x05, 0x36


//--------------------- .nv.constant4             --------------------------
	.section	.nv.constant4,"a",@progbits
	.align	8
	.align		8
.nv.constant4:
        /*0000*/ 	.dword	_ZN80_INTERNAL_34422cea_44_flash_fwd_hdim192_bf16_split_softcap_sm80_cu_61719c98_44884cuda3std3__45__cpo5beginE
	.align		8
        /*0008*/ 	.dword	_ZN80_INTERNAL_34422cea_44_flash_fwd_hdim192_bf16_split_softcap_sm80_cu_61719c98_44884cuda3std3__45__cpo3endE
	.align		8
        /*0010*/ 	.dword	_ZN80_INTERNAL_34422cea_44_flash_fwd_hdim192_bf16_split_softcap_sm80_cu_61719c98_44884cuda3std3__45__cpo6cbeginE
	.align		8
        /*0018*/ 	.dword	_ZN80_INTERNAL_34422cea_44_flash_fwd_hdim192_bf16_split_softcap_sm80_cu_61719c98_44884cuda3std3__45__cpo4cendE
	.align		8
        /*0020*/ 	.dword	_ZN80_INTERNAL_34422cea_44_flash_fwd_hdim192_bf16_split_softcap_sm80_cu_61719c98_44884cuda3std3__482_GLOBAL__N__34422cea_44_flash_fwd_hdim192_bf16_split_softcap_sm80_cu_61719c98_44886ignoreE
	.align		8
        /*0028*/ 	.dword	_ZN80_INTERNAL_34422cea_44_flash_fwd_hdim192_bf16_split_softcap_sm80_cu_61719c98_44884cuda3std3__419piecewise_constructE
	.align		8
        /*0030*/ 	.dword	_ZN80_INTERNAL_34422cea_44_flash_fwd_hdim192_bf16_split_softcap_sm80_cu_61719c98_44884cuda3std3__48in_placeE
	.align		8
        /*0038*/ 	.dword	_ZN80_INTERNAL_34422cea_44_flash_fwd_hdim192_bf16_split_softcap_sm80_cu_61719c98_44884cuda3std6ranges3__45__cpo4swapE
	.align		8
        /*0040*/ 	.dword	_ZN80_INTERNAL_34422cea_44_flash_fwd_hdim192_bf16_split_softcap_sm80_cu_61719c98_44884cuda3std6ranges3__45__cpo9iter_moveE
	.align		8
        /*0048*/ 	.dword	_ZN80_INTERNAL_34422cea_44_flash_fwd_hdim192_bf16_split_softcap_sm80_cu_61719c98_44884cute7productE
	.align		8
        /*0050*/ 	.dword	_ZN80_INTERNAL_34422cea_44_flash_fwd_hdim192_bf16_split_softcap_sm80_cu_61719c98_44884cute1_E


//--------------------- .nv.constant0._ZN7cutlass13device_kernelIN5flash19enable_sm80_to_sm89INS1_16FlashAttnFwdSm80INS1_25CollectiveMainloopFwdSm80ILi8ELi1ELb1EN4cute5tupleIJNS5_1CILi128EEENS7_ILi96EEENS7_ILi192EEEEEELi192ENS_10bfloat16_tEfNS_4arch4Sm80ELb0ELb0ELb1ELb0ELb0ELb0ELb1ELb1EEENS1_21CollectiveEpilogueFwdINS6_IJS8_SA_S9_EEENS6_IJNS7_ILi1EEESI_SI_EEESC_SE_Li256ELb0ELb1ELb1ELb0EEENS1_19SingleTileSchedulerILb0ELb1ELb1ELi128EEEEEEEEEvNT_6ParamsE --------------------------
	.section	.nv.constant0._ZN7cutlass13device_kernelIN5flash19enable_sm80_to_sm89INS1_16FlashAttnFwdSm80INS1_25CollectiveMainloopFwdSm80ILi8ELi1ELb1EN4cute5tupleIJNS5_1CILi128EEENS7_ILi96EEENS7_ILi192EEEEEELi192ENS_10bfloat16_tEfNS_4arch4Sm80ELb0ELb0ELb1ELb0ELb0ELb0ELb1ELb1EEENS1_21CollectiveEpilogueFwdINS6_IJS8_SA_S9_EEENS6_IJNS7_ILi1EEESI_SI_EEESC_SE_Li256ELb0ELb1ELb1ELb0EEENS1_19SingleTileSchedulerILb0ELb1ELb1ELi128EEEEEEEEEvNT_6ParamsE,"a",@progbits
	.sectionflags	@""
	.align	4
.nv.constant0._ZN7cutlass13device_kernelIN5flash19enable_sm80_to_sm89INS1_16FlashAttnFwdSm80INS1_25CollectiveMainloopFwdSm80ILi8ELi1ELb1EN4cute5tupleIJNS5_1CILi128EEENS7_ILi96EEENS7_ILi192EEEEEELi192ENS_10bfloat16_tEfNS_4arch4Sm80ELb0ELb0ELb1ELb0ELb0ELb0ELb1ELb1EEENS1_21CollectiveEpilogueFwdINS6_IJS8_SA_S9_EEENS6_IJNS7_ILi1EEESI_SI_EEESC_SE_Li256ELb0ELb1ELb1ELb0EEENS1_19SingleTileSchedulerILb0ELb1ELb1ELi128EEEEEEEEEvNT_6ParamsE:
	.zero		1400


//--------------------- .nv.constant0._ZN7cutlass13device_kernelIN5flash19enable_sm80_to_sm89INS1_16FlashAttnFwdSm80INS1_25CollectiveMainloopFwdSm80ILi8ELi1ELb0EN4cute5tupleIJNS5_1CILi128EEENS7_ILi64EEENS7_ILi192EEEEEELi192ENS_10bfloat16_tEfNS_4arch4Sm80ELb0ELb0ELb1ELb1ELb0ELb0ELb1ELb1EEENS1_21CollectiveEpilogueFwdINS6_IJS8_SA_S9_EEENS6_IJNS7_ILi1EEESI_SI_EEESC_SE_Li256ELb1ELb1ELb1ELb0EEENS1_36VarlenDynamicPersistentTileSchedulerILi128ELi64ELi256ELi256ELb1ELb1ELb0ELb0ELb1ELb1EEEEEEEEEvNT_6ParamsE --------------------------
	.section	.nv.constant0._ZN7cutlass13device_kernelIN5flash19enable_sm80_to_sm89INS1_16FlashAttnFwdSm80INS1_25CollectiveMainloopFwdSm80ILi8ELi1ELb0EN4cute5tupleIJNS5_1CILi128EEENS7_ILi64EEENS7_ILi192EEEEEELi192ENS_10bfloat16_tEfNS_4arch4Sm80ELb0ELb0ELb1ELb1ELb0ELb0ELb1ELb1EEENS1_21CollectiveEpilogueFwdINS6_IJS8_SA_S9_EEENS6_IJNS7_ILi1EEESI_SI_EEESC_SE_Li256ELb1ELb1ELb1ELb0EEENS1_36VarlenDynamicPersistentTileSchedulerILi128ELi64ELi256ELi256ELb1ELb1ELb0ELb0ELb1ELb1EEEEEEEEEvNT_6ParamsE,"a",@progbits
	.sectionflags	@""
	.align	4
.nv.constant0._ZN7cutlass13device_kernelIN5flash19enable_sm80_to_sm89INS1_16FlashAttnFwdSm80INS1_25CollectiveMainloopFwdSm80ILi8ELi1ELb0EN4cute5tupleIJNS5_1CILi128EEENS7_ILi64EEENS7_ILi192EEEEEELi192ENS_10bfloat16_tEfNS_4arch4Sm80ELb0ELb0ELb1ELb1ELb0ELb0ELb1ELb1EEENS1_21CollectiveEpilogueFwdINS6_IJS8_SA_S9_EEENS6_IJNS7_ILi1EEESI_SI_EEESC_SE_Li256ELb1ELb1ELb1ELb0EEENS1_36VarlenDynamicPersistentTileSchedulerILi128ELi64ELi256ELi256ELb1ELb1ELb0ELb0ELb1ELb1EEEEEEEEEvNT_6ParamsE:
	.zero		1432


//--------------------- .nv.constant0._ZN7cutlass13device_kernelIN5flash19enable_sm80_to_sm89INS1_16FlashAttnFwdSm80INS1_25CollectiveMainloopFwdSm80ILi8ELi1ELb0EN4cute5tupleIJNS5_1CILi128EEENS7_ILi64EEENS7_ILi192EEEEEELi192ENS_10bfloat16_tEfNS_4arch4Sm80ELb0ELb0ELb1ELb1ELb0ELb1ELb1ELb1EEENS1_21CollectiveEpilogueFwdINS6_IJS8_SA_S9_EEENS6_IJNS7_ILi1EEESI_SI_EEESC_SE_Li256ELb1ELb1ELb1ELb0EEENS1_36VarlenDynamicPersistentTileSchedulerILi128ELi64ELi256ELi256ELb1ELb1ELb0ELb0ELb1ELb1EEEEEEEEEvNT_6ParamsE --------------------------
	.section	.nv.constant0._ZN7cutlass13device_kernelIN5flash19enable_sm80_to_sm89INS1_16FlashAttnFwdSm80INS1_25CollectiveMainloopFwdSm80ILi8ELi1ELb0EN4cute5tupleIJNS5_1CILi128EEENS7_ILi64EEENS7_ILi192EEEEEELi192ENS_10bfloat16_tEfNS_4arch4Sm80ELb0ELb0ELb1ELb1ELb0ELb1ELb1ELb1EEENS1_21CollectiveEpilogueFwdINS6_IJS8_SA_S9_EEENS6_IJNS7_ILi1EEESI_SI_EEESC_SE_Li256ELb1ELb1ELb1ELb0EEENS1_36VarlenDynamicPersistentTileSchedulerILi128ELi64ELi256ELi256ELb1ELb1ELb0ELb0ELb1ELb1EEEEEEEEEvNT_6ParamsE,"a",@progbits
	.sectionflags	@""
	.align	4
.nv.constant0._ZN7cutlass13device_kernelIN5flash19enable_sm80_to_sm89INS1_16FlashAttnFwdSm80INS1_25CollectiveMainloopFwdSm80ILi8ELi1ELb0EN4cute5tupleIJNS5_1CILi128EEENS7_ILi64EEENS7_ILi192EEEEEELi192ENS_10bfloat16_tEfNS_4arch4Sm80ELb0ELb0ELb1ELb1ELb0ELb1ELb1ELb1EEENS1_21CollectiveEpilogueFwdINS6_IJS8_SA_S9_EEENS6_IJNS7_ILi1EEESI_SI_EEESC_SE_Li256ELb1ELb1ELb1ELb0EEENS1_36VarlenDynamicPersistentTileSchedulerILi128ELi64ELi256ELi256ELb1ELb1ELb0ELb0ELb1ELb1EEEEEEEEEvNT_6ParamsE:
	.zero		1432


//--------------------- .nv.constant0._ZN7cutlass13device_kernelIN5flash19enable_sm80_to_sm89INS1_16FlashAttnFwdSm80INS1_25CollectiveMainloopFwdSm80ILi8ELi1ELb0EN4cute5tupleIJNS5_1CILi128EEENS7_ILi64EEENS7_ILi192EEEEEELi192ENS_10bfloat16_tEfNS_4arch4Sm80ELb0ELb1ELb1ELb0ELb0ELb0ELb1ELb1EEENS1_21CollectiveEpilogueFwdINS6_IJS8_SA_S9_EEENS6_IJNS7_ILi1EEESI_SI_EEESC_SE_Li256ELb0ELb1ELb1ELb0EEENS1_19SingleTileSchedulerILb0ELb1ELb1ELi128EEEEEEEEEvNT_6ParamsE --------------------------
	.section	.nv.constant0._ZN7cutlass13device_kernelIN5flash19enable_sm80_to_sm89INS1_16FlashAttnFwdSm80INS1_25CollectiveMainloopFwdSm80ILi8ELi1ELb0EN4cute5tupleIJNS5_1CILi128EEENS7_ILi64EEENS7_ILi192EEEEEELi192ENS_10bfloat16_tEfNS_4arch4Sm80ELb0ELb1ELb1ELb0ELb0ELb0ELb1ELb1EEENS1_21CollectiveEpilogueFwdINS6_IJS8_SA_S9_EEENS6_IJNS7_ILi1EEESI_SI_EEESC_SE_Li256ELb0ELb1ELb1ELb0EEENS1_19SingleTileSchedulerILb0ELb1ELb1ELi128EEEEEEEEEvNT_6ParamsE,"a",@progbits
	.sectionflags	@""
	.align	4
.nv.constant0._ZN7cutlass13device_kernelIN5flash19enable_sm80_to_sm89INS1_16FlashAttnFwdSm80INS1_25CollectiveMainloopFwdSm80ILi8ELi1ELb0EN4cute5tupleIJNS5_1CILi128EEENS7_ILi64EEENS7_ILi192EEEEEELi192ENS_10bfloat16_tEfNS_4arch4Sm80ELb0ELb1ELb1ELb0ELb0ELb0ELb1ELb1EEENS1_21CollectiveEpilogueFwdINS6_IJS8_SA_S9_EEENS6_IJNS7_ILi1EEESI_SI_EEESC_SE_Li256ELb0ELb1ELb1ELb0EEENS1_19SingleTileSchedulerILb0ELb1ELb1ELi128EEEEEEEEEvNT_6ParamsE:
	.zero		1400


//--------------------- .nv.constant0._ZN7cutlass13device_kernelIN5flash19enable_sm80_to_sm89INS1_16FlashAttnFwdSm80INS1_25CollectiveMainloopFwdSm80ILi8ELi1ELb0EN4cute5tupleIJNS5_1CILi128EEENS7_ILi64EEENS7_ILi192EEEEEELi192ENS_10bfloat16_tEfNS_4arch4Sm80ELb0ELb1ELb1ELb1ELb0ELb0ELb1ELb1EEENS1_21CollectiveEpilogueFwdINS6_IJS8_SA_S9_EEENS6_IJNS7_ILi1EEESI_SI_EEESC_SE_Li256ELb1ELb1ELb1ELb0EEENS1_36VarlenDynamicPersistentTileSchedulerILi128ELi64ELi256ELi256ELb1ELb1ELb0ELb1ELb0ELb1EEEEEEEEEvNT_6ParamsE --------------------------
	.section	.nv.constant0._ZN7cutlass13device_kernelIN5flash19enable_sm80_to_sm89INS1_16FlashAttnFwdSm80INS1_25CollectiveMainloopFwdSm80ILi8ELi1ELb0EN4cute5tupleIJNS5_1CILi128EEENS7_ILi64EEENS7_ILi192EEEEEELi192ENS_10bfloat16_tEfNS_4arch4Sm80ELb0ELb1ELb1ELb1ELb0ELb0ELb1ELb1EEENS1_21CollectiveEpilogueFwdINS6_IJS8_SA_S9_EEENS6_IJNS7_ILi1EEESI_SI_EEESC_SE_Li256ELb1ELb1ELb1ELb0EEENS1_36VarlenDynamicPersistentTileSchedulerILi128ELi64ELi256ELi256ELb1ELb1ELb0ELb1ELb0ELb1EEEEEEEEEvNT_6ParamsE,"a",@progbits
	.sectionflags	@""
	.align	4
.nv.constant0._ZN7cutlass13device_kernelIN5flash19enable_sm80_to_sm89INS1_16FlashAttnFwdSm80INS1_25CollectiveMainloopFwdSm80ILi8ELi1ELb0EN4cute5tupleIJNS5_1CILi128EEENS7_ILi64EEENS7_ILi192EEEEEELi192ENS_10bfloat16_tEfNS_4arch4Sm80ELb0ELb1ELb1ELb1ELb0ELb0ELb1ELb1EEENS1_21CollectiveEpilogueFwdINS6_IJS8_SA_S9_EEENS6_IJNS7_ILi1EEESI_SI_EEESC_SE_Li256ELb1ELb1ELb1ELb0EEENS1_36VarlenDynamicPersistentTileSchedulerILi128ELi64ELi256ELi256ELb1ELb1ELb0ELb1ELb0ELb1EEEEEEEEEvNT_6ParamsE:
	.zero		1432


//--------------------- .nv.constant0._ZN7cutlass13device_kernelIN5flash19enable_sm80_to_sm89INS1_16FlashAttnFwdSm80INS1_25CollectiveMainloopFwdSm80ILi8ELi1ELb0EN4cute5tupleIJNS5_1CILi128EEENS7_ILi64EEENS7_ILi192EEEEEELi192ENS_10bfloat16_tEfNS_4arch4Sm80ELb0ELb1ELb1ELb1ELb0ELb1ELb1ELb1EEENS1_21CollectiveEpilogueFwdINS6_IJS8_SA_S9_EEENS6_IJNS7_ILi1EEESI_SI_EEESC_SE_Li256ELb1ELb1ELb1ELb0EEENS1_36VarlenDynamicPersistentTileSchedulerILi128ELi64ELi256ELi256ELb1ELb1ELb0ELb1ELb0ELb1EEEEEEEEEvNT_6ParamsE --------------------------
	.section	.nv.constant0._ZN7cutlass13device_kernelIN5flash19enable_sm80_to_sm89INS1_16FlashAttnFwdSm80INS1_25CollectiveMainloopFwdSm80ILi8ELi1ELb0EN4cute5tupleIJNS5_1CILi128EEENS7_ILi64EEENS7_ILi192EEEEEELi192ENS_10bfloat16_tEfNS_4arch4Sm80ELb0ELb1ELb1ELb1ELb0ELb1ELb1ELb1EEENS1_21CollectiveEpilogueFwdINS6_IJS8_SA_S9_EEENS6_IJNS7_ILi1EEESI_SI_EEESC_SE_Li256ELb1ELb1ELb1ELb0EEENS1_36VarlenDynamicPersistentTileSchedulerILi128ELi64ELi256ELi256ELb1ELb1ELb0ELb1ELb0ELb1EEEEEEEEEvNT_6ParamsE,"a",@progbits
	.sectionflags	@""
	.align	4
.nv.constant0._ZN7cutlass13device_kernelIN5flash19enable_sm80_to_sm89INS1_16FlashAttnFwdSm80INS1_25CollectiveMainloopFwdSm80ILi8ELi1ELb0EN4cute5tupleIJNS5_1CILi128EEENS7_ILi64EEENS7_ILi192EEEEEELi192ENS_10bfloat16_tEfNS_4arch4Sm80ELb0ELb1ELb1ELb1ELb0ELb1ELb1ELb1EEENS1_21CollectiveEpilogueFwdINS6_IJS8_SA_S9_EEENS6_IJNS7_ILi1EEESI_SI_EEESC_SE_Li256ELb1ELb1ELb1ELb0EEENS1_36VarlenDynamicPersistentTileSchedulerILi128ELi64ELi256ELi256ELb1ELb1ELb0ELb1ELb0ELb1EEEEEEEEEvNT_6ParamsE:
	.zero		1432


//--------------------- .nv.constant0._ZN7cutlass13device_kernelIN5flash19enable_sm80_to_sm89INS1_16FlashAttnFwdSm80INS1_25CollectiveMainloopFwdSm80ILi8ELi1ELb1EN4cute5tupleIJNS5_1CILi128EEENS7_ILi96EEENS7_ILi192EEEEEELi192ENS_10bfloat16_tEfNS_4arch4Sm80ELb1ELb0ELb1ELb0ELb0ELb0ELb1ELb1EEENS1_21CollectiveEpilogueFwdINS6_IJS8_SA_S9_EEENS6_IJNS7_ILi1EEESI_SI_EEESC_SE_Li256ELb0ELb1ELb1ELb0EEENS1_30DynamicPersistentTileSchedulerILi256ELi256ELb1ELb1ELb0EEEEEEEEEvNT_6ParamsE --------------------------
	.section	.nv.constant0._ZN7cutlass13device_kernelIN5flash19enable_sm80_to_sm89INS1_16FlashAttnFwdSm80INS1_25CollectiveMainloopFwdSm80ILi8ELi1ELb1EN4cute5tupleIJNS5_1CILi128EEENS7_ILi96EEENS7_ILi192EEEEEELi192ENS_10bfloat16_tEfNS_4arch4Sm80ELb1ELb0ELb1ELb0ELb0ELb0ELb1ELb1EEENS1_21CollectiveEpilogueFwdINS6_IJS8_SA_S9_EEENS6_IJNS7_ILi1EEESI_SI_EEESC_SE_Li256ELb0ELb1ELb1ELb0EEENS1_30DynamicPersistentTileSchedulerILi256ELi256ELb1ELb1ELb0EEEEEEEEEvNT_6ParamsE,"a",@progbits
	.sectionflags	@""
	.align	4
.nv.constant0._ZN7cutlass13device_kernelIN5flash19enable_sm80_to_sm89INS1_16FlashAttnFwdSm80INS1_25CollectiveMainloopFwdSm80ILi8ELi1ELb1EN4cute5tupleIJNS5_1CILi128EEENS7_ILi96EEENS7_ILi192EEEEEELi192ENS_10bfloat16_tEfNS_4arch4Sm80ELb1ELb0ELb1ELb0ELb0ELb0ELb1ELb1EEENS1_21CollectiveEpilogueFwdINS6_IJS8_SA_S9_EEENS6_IJNS7_ILi1EEESI_SI_EEESC_SE_Li256ELb0ELb1ELb1ELb0EEENS1_30DynamicPersistentTileSchedulerILi256ELi256ELb1ELb1ELb0EEEEEEEEEvNT_6ParamsE:
	.zero		1416


//--------------------- .nv.constant0._ZN7cutlass13device_kernelIN5flash19enable_sm80_to_sm89INS1_16FlashAttnFwdSm80INS1_25CollectiveMainloopFwdSm80ILi8ELi1ELb0EN4cute5tupleIJNS5_1CILi128EEENS7_ILi64EEENS7_ILi192EEEEEELi192ENS_10bfloat16_tEfNS_4arch4Sm80ELb1ELb0ELb1ELb1ELb0ELb0ELb1ELb1EEENS1_21CollectiveEpilogueFwdINS6_IJS8_SA_S9_EEENS6_IJNS7_ILi1EEESI_SI_EEESC_SE_Li256ELb1ELb1ELb1ELb0EEENS1_36VarlenDynamicPersistentTileSchedulerILi128ELi64ELi256ELi256ELb1ELb1ELb0ELb1ELb1ELb1EEEEEEEEEvNT_6ParamsE --------------------------
	.section	.nv.constant0._ZN7cutlass13device_kernelIN5flash19enable_sm80_to_sm89INS1_16FlashAttnFwdSm80INS1_25CollectiveMainloopFwdSm80ILi8ELi1ELb0EN4cute5tupleIJNS5_1CILi128EEENS7_ILi64EEENS7_ILi192EEEEEELi192ENS_10bfloat16_tEfNS_4arch4Sm80ELb1ELb0ELb1ELb1ELb0ELb0ELb1ELb1EEENS1_21CollectiveEpilogueFwdINS6_IJS8_SA_S9_EEENS6_IJNS7_ILi1EEESI_SI_EEESC_SE_Li256ELb1ELb1ELb1ELb0EEENS1_36VarlenDynamicPersistentTileSchedulerILi128ELi64ELi256ELi256ELb1ELb1ELb0ELb1ELb1ELb1EEEEEEEEEvNT_6ParamsE,"a",@progbits
	.sectionflags	@""
	.align	4
.nv.constant0._ZN7cutlass13device_kernelIN5flash19enable_sm80_to_sm89INS1_16FlashAttnFwdSm80INS1_25CollectiveMainloopFwdSm80ILi8ELi1ELb0EN4cute5tupleIJNS5_1CILi128EEENS7_ILi64EEENS7_ILi192EEEEEELi192ENS_10bfloat16_tEfNS_4arch4Sm80ELb1ELb0ELb1ELb1ELb0ELb0ELb1ELb1EEENS1_21CollectiveEpilogueFwdINS6_IJS8_SA_S9_EEENS6_IJNS7_ILi1EEESI_SI_EEESC_SE_Li256ELb1ELb1ELb1ELb0EEENS1_36VarlenDynamicPersistentTileSchedulerILi128ELi64ELi256ELi256ELb1ELb1ELb0ELb1ELb1ELb1EEEEEEEEEvNT_6ParamsE:
	.zero		1432


//--------------------- .nv.constant0._ZN7cutlass13device_kernelIN5flash19enable_sm80_to_sm89INS1_16FlashAttnFwdSm80INS1_25CollectiveMainloopFwdSm80ILi8ELi1ELb0EN4cute5tupleIJNS5_1CILi128EEENS7_ILi64EEENS7_ILi192EEEEEELi192ENS_10bfloat16_tEfNS_4arch4Sm80ELb1ELb0ELb1ELb1ELb0ELb1ELb1ELb1EEENS1_21CollectiveEpilogueFwdINS6_IJS8_SA_S9_EEENS6_IJNS7_ILi1EEESI_SI_EEESC_SE_Li256ELb1ELb1ELb1ELb0EEENS1_36VarlenDynamicPersistentTileSchedulerILi128ELi64ELi256ELi256ELb1ELb1ELb0ELb1ELb1ELb1EEEEEEEEEvNT_6ParamsE --------------------------
	.section	.nv.constant0._ZN7cutlass13device_kernelIN5flash19enable_sm80_to_sm89INS1_16FlashAttnFwdSm80INS1_25CollectiveMainloopFwdSm80ILi8ELi1ELb0EN4cute5tupleIJNS5_1CILi128EEENS7_ILi64EEENS7_ILi192EEEEEELi192ENS_10bfloat16_tEfNS_4arch4Sm80ELb1ELb0ELb1ELb1ELb0ELb1ELb1ELb1EEENS1_21CollectiveEpilogueFwdINS6_IJS8_SA_S9_EEENS6_IJNS7_ILi1EEESI_SI_EEESC_SE_Li256ELb1ELb1ELb1ELb0EEENS1_36VarlenDynamicPersistentTileSchedulerILi128ELi64ELi256ELi256ELb1ELb1ELb0ELb1ELb1ELb1EEEEEEEEEvNT_6ParamsE,"a",@progbits
	.sectionflags	@""
	.align	4
.nv.constant0._ZN7cutlass13device_kernelIN5flash19enable_sm80_to_sm89INS1_16FlashAttnFwdSm80INS1_25CollectiveMainloopFwdSm80ILi8ELi1ELb0EN4cute5tupleIJNS5_1CILi128EEENS7_ILi64EEENS7_ILi192EEEEEELi192ENS_10bfloat16_tEfNS_4arch4Sm80ELb1ELb0ELb1ELb1ELb0ELb1ELb1ELb1EEENS1_21CollectiveEpilogueFwdINS6_IJS8_SA_S9_EEENS6_IJNS7_ILi1EEESI_SI_EEESC_SE_Li256ELb1ELb1ELb1ELb0EEENS1_36VarlenDynamicPersistentTileSchedulerILi128ELi64ELi256ELi256ELb1ELb1ELb0ELb1ELb1ELb1EEEEEEEEEvNT_6ParamsE:
	.zero		1432


//--------------------- .nv.constant0._ZN7cutlass13device_kernelIN5flash19enable_sm80_to_sm89INS1_16FlashAttnFwdSm80INS1_25CollectiveMainloopFwdSm80ILi8ELi2ELb1EN4cute5tupleIJNS5_1CILi128EEENS7_ILi96EEENS7_ILi192EEEEEELi192ENS_10bfloat16_tEfNS_4arch4Sm80ELb0ELb0ELb1ELb0ELb0ELb0ELb1ELb1EEENS1_21CollectiveEpilogueFwdINS6_IJS8_SA_S9_EEENS6_IJNS7_ILi1EEESI_SI_EEESC_SE_Li256ELb0ELb1ELb1ELb0EEENS1_19SingleTileSchedulerILb0ELb1ELb1ELi128EEEEEEEEEvNT_6ParamsE --------------------------
	.section	.nv.constant0._ZN7cutlass13device_kernelIN5flash19enable_sm80_to_sm89INS1_16FlashAttnFwdSm80INS1_25CollectiveMainloopFwdSm80ILi8ELi2ELb1EN4cute5tupleIJNS5_1CILi128EEENS7_ILi96EEENS7_ILi192EEEEEELi192ENS_10bfloat16_tEfNS_4arch4Sm80ELb0ELb0ELb1ELb0ELb0ELb0ELb1ELb1EEENS1_21CollectiveEpilogueFwdINS6_IJS8_SA_S9_EEENS6_IJNS7_ILi1EEESI_SI_EEESC_SE_Li256ELb0ELb1ELb1ELb0EEENS1_19SingleTileSchedulerILb0ELb1ELb1ELi128EEEEEEEEEvNT_6ParamsE,"a",@progbits
	.sectionflags	@""
	.align	4
.nv.constant0._ZN7cutlass13device_kernelIN5flash19enable_sm80_to_sm89INS1_16FlashAttnFwdSm80INS1_25CollectiveMainloopFwdSm80ILi8ELi2ELb1EN4cute5tupleIJNS5_1CILi128EEENS7_ILi96EEENS7_ILi192EEEEEELi192ENS_10bfloat16_tEfNS_4arch4Sm80ELb0ELb0ELb1ELb0ELb0ELb0ELb1ELb1EEENS1_21CollectiveEpilogueFwdINS6_IJS8_SA_S9_EEENS6_IJNS7_ILi1EEESI_SI_EEESC_SE_Li256ELb0ELb1ELb1ELb0EEENS1_19SingleTileSchedulerILb0ELb1ELb1ELi128EEEEEEEEEvNT_6ParamsE:
	.zero		1400


//--------------------- .nv.constant0._ZN7cutlass13device_kernelIN5flash19enable_sm80_to_sm89INS1_16FlashAttnFwdSm80INS1_25CollectiveMainloopFwdSm80ILi8ELi2ELb0EN4cute5tupleIJNS5_1CILi128EEENS7_ILi64EEENS7_ILi192EEEEEELi192ENS_10bfloat16_tEfNS_4arch4Sm80ELb0ELb0ELb1ELb1ELb0ELb0ELb1ELb1EEENS1_21CollectiveEpilogueFwdINS6_IJS8_SA_S9_EEENS6_IJNS7_ILi1EEESI_SI_EEESC_SE_Li256ELb1ELb1ELb1ELb0EEENS1_36VarlenDynamicPersistentTileSchedulerILi128ELi64ELi256ELi256ELb1ELb1ELb0ELb0ELb1ELb1EEEEEEEEEvNT_6ParamsE --------------------------
	.section	.nv.constant0._ZN7cutlass13device_kernelIN5flash19enable_sm80_to_sm89INS1_16FlashAttnFwdSm80INS1_25CollectiveMainloopFwdSm80ILi8ELi2ELb0EN4cute5tupleIJNS5_1CILi128EEENS7_ILi64EEENS7_ILi192EEEEEELi192ENS_10bfloat16_tEfNS_4arch4Sm80ELb0ELb0ELb1ELb1ELb0ELb0ELb1ELb1EEENS1_21CollectiveEpilogueFwdINS6_IJS8_SA_S9_EEENS6_IJNS7_ILi1EEESI_SI_EEESC_SE_Li256ELb1ELb1ELb1ELb0EEENS1_36VarlenDynamicPersistentTileSchedulerILi128ELi64ELi256ELi256ELb1ELb1ELb0ELb0ELb1ELb1EEEEEEEEEvNT_6ParamsE,"a",@progbits
	.sectionflags	@""
	.align	4
.nv.constant0._ZN7cutlass13device_kernelIN5flash19enable_sm80_to_sm89INS1_16FlashAttnFwdSm80INS1_25CollectiveMainloopFwdSm80ILi8ELi2ELb0EN4cute5tupleIJNS5_1CILi128EEENS7_ILi64EEENS7_ILi192EEEEEELi192ENS_10bfloat16_tEfNS_4arch4Sm80ELb0ELb0ELb1ELb1ELb0ELb0ELb1ELb1EEENS1_21CollectiveEpilogueFwdINS6_IJS8_SA_S9_EEENS6_IJNS7_ILi1EEESI_SI_EEESC_SE_Li256ELb1ELb1ELb1ELb0EEENS1_36VarlenDynamicPersistentTileSchedulerILi128ELi64ELi256ELi256ELb1ELb1ELb0ELb0ELb1ELb1EEEEEEEEEvNT_6ParamsE:
	.zero		1432


//--------------------- .nv.constant0._ZN7cutlass13device_kernelIN5flash19enable_sm80_to_sm89INS1_16FlashAttnFwdSm80INS1_25CollectiveMainloopFwdSm80ILi8ELi2ELb0EN4cute5tupleIJNS5_1CILi128EEENS7_ILi64EEENS7_ILi192EEEEEELi192ENS_10bfloat16_tEfNS_4arch4Sm80ELb0ELb0ELb1ELb1ELb0ELb1ELb1ELb1EEENS1_21CollectiveEpilogueFwdINS6_IJS8_SA_S9_EEENS6_IJNS7_ILi1EEESI_SI_EEESC_SE_Li256ELb1ELb1ELb1ELb0EEENS1_36VarlenDynamicPersistentTileSchedulerILi128ELi64ELi256ELi256ELb1ELb1ELb0ELb0ELb1ELb1EEEEEEEEEvNT_6ParamsE --------------------------
	.section	.nv.constant0._ZN7cutlass13device_kernelIN5flash19enable_sm80_to_sm89INS1_16FlashAttnFwdSm80INS1_25CollectiveMainloopFwdSm80ILi8ELi2ELb0EN4cute5tupleIJNS5_1CILi128EEENS7_ILi64EEENS7_ILi192EEEEEELi192ENS_10bfloat16_tEfNS_4arch4Sm80ELb0ELb0ELb1ELb1ELb0ELb1ELb1ELb1EEENS1_21CollectiveEpilogueFwdINS6_IJS8_SA_S9_EEENS6_IJNS7_ILi1EEESI_SI_EEESC_SE_Li256ELb1ELb1ELb1ELb0EEENS1_36VarlenDynamicPersistentTileSchedulerILi128ELi64ELi256ELi256ELb1ELb1ELb0ELb0ELb1ELb1EEEEEEEEEvNT_6ParamsE,"a",@progbits
	.sectionflags	@""
	.align	4
.nv.constant0._ZN7cutlass13device_kernelIN5flash19enable_sm80_to_sm89INS1_16FlashAttnFwdSm80INS1_25CollectiveMainloopFwdSm80ILi8ELi2ELb0EN4cute5tupleIJNS5_1CILi128EEENS7_ILi64EEENS7_ILi192EEEEEELi192ENS_10bfloat16_tEfNS_4arch4Sm80ELb0ELb0ELb1ELb1ELb0ELb1ELb1ELb1EEENS1_21CollectiveEpilogueFwdINS6_IJS8_SA_S9_EEENS6_IJNS7_ILi1EEESI_SI_EEESC_SE_Li256ELb1ELb1ELb1ELb0EEENS1_36VarlenDynamicPersistentTileSchedulerILi128ELi64ELi256ELi256ELb1ELb1ELb0ELb0ELb1ELb1EEEEEEEEEvNT_6ParamsE:
	.zero		1432


//--------------------- .nv.constant0._ZN7cutlass13device_kernelIN5flash19enable_sm80_to_sm89INS1_16FlashAttnFwdSm80INS1_25CollectiveMainloopFwdSm80ILi8ELi2ELb0EN4cute5tupleIJNS5_1CILi128EEENS7_ILi64EEENS7_ILi192EEEEEELi192ENS_10bfloat16_tEfNS_4arch4Sm80ELb0ELb1ELb1ELb0ELb0ELb0ELb1ELb1EEENS1_21CollectiveEpilogueFwdINS6_IJS8_SA_S9_EEENS6_IJNS7_ILi1EEESI_SI_EEESC_SE_Li256ELb0ELb1ELb1ELb0EEENS1_19SingleTileSchedulerILb0ELb1ELb1ELi128EEEEEEEEEvNT_6ParamsE --------------------------
	.section	.nv.constant0._ZN7cutlass13device_kernelIN5flash19enable_sm80_to_sm89INS1_16FlashAttnFwdSm80INS1_25CollectiveMainloopFwdSm80ILi8ELi2ELb0EN4cute5tupleIJNS5_1CILi128EEENS7_ILi64EEENS7_ILi192EEEEEELi192ENS_10bfloat16_tEfNS_4arch4Sm80ELb0ELb1ELb1ELb0ELb0ELb0ELb1ELb1EEENS1_21CollectiveEpilogueFwdINS6_IJS8_SA_S9_EEENS6_IJNS7_ILi1EEESI_SI_EEESC_SE_Li256ELb0ELb1ELb1ELb0EEENS1_19SingleTileSchedulerILb0ELb1ELb1ELi128EEEEEEEEEvNT_6ParamsE,"a",@progbits
	.sectionflags	@""
	.align	4
.nv.constant0._ZN7cutlass13device_kernelIN5flash19enable_sm80_to_sm89INS1_16FlashAttnFwdSm80INS1_25CollectiveMainloopFwdSm80ILi8ELi2ELb0EN4cute5tupleIJNS5_1CILi128EEENS7_ILi64EEENS7_ILi192EEEEEELi192ENS_10bfloat16_tEfNS_4arch4Sm80ELb0ELb1ELb1ELb0ELb0ELb0ELb1ELb1EEENS1_21CollectiveEpilogueFwdINS6_IJS8_SA_S9_EEENS6_IJNS7_ILi1EEESI_SI_EEESC_SE_Li256ELb0ELb1ELb1ELb0EEENS1_19SingleTileSchedulerILb0ELb1ELb1ELi128EEEEEEEEEvNT_6ParamsE:
	.zero		1400


//--------------------- .nv.constant0._ZN7cutlass13device_kernelIN5flash19enable_sm80_to_sm89INS1_16FlashAttnFwdSm80INS1_25CollectiveMainloopFwdSm80ILi8ELi2ELb0EN4cute5tupleIJNS5_1CILi128EEENS7_ILi64EEENS7_ILi192EEEEEELi192ENS_10bfloat16_tEfNS_4arch4Sm80ELb0ELb1ELb1ELb1ELb0ELb0ELb1ELb1EEENS1_21CollectiveEpilogueFwdINS6_IJS8_SA_S9_EEENS6_IJNS7_ILi1EEESI_SI_EEESC_SE_Li256ELb1ELb1ELb1ELb0EEENS1_36VarlenDynamicPersistentTileSchedulerILi128ELi64ELi256ELi256ELb1ELb1ELb0ELb1ELb0ELb1EEEEEEEEEvNT_6ParamsE --------------------------
	.section	.nv.constant0._ZN7cutlass13device_kernelIN5flash19enable_sm80_to_sm89INS1_16FlashAttnFwdSm80INS1_25CollectiveMainloopFwdSm80ILi8ELi2ELb0EN4cute5tupleIJNS5_1CILi128EEENS7_ILi64EEENS7_ILi192EEEEEELi192ENS_10bfloat16_tEfNS_4arch4Sm80ELb0ELb1ELb1ELb1ELb0ELb0ELb1ELb1EEENS1_21CollectiveEpilogueFwdINS6_IJS8_SA_S9_EEENS6_IJNS7_ILi1EEESI_SI_EEESC_SE_Li256ELb1ELb1ELb1ELb0EEENS1_36VarlenDynamicPersistentTileSchedulerILi128ELi64ELi256ELi256ELb1ELb1ELb0ELb1ELb0ELb1EEEEEEEEEvNT_6ParamsE,"a",@progbits
	.sectionflags	@""
	.align	4
.nv.constant0._ZN7cutlass13device_kernelIN5flash19enable_sm80_to_sm89INS1_16FlashAttnFwdSm80INS1_25CollectiveMainloopFwdSm80ILi8ELi2ELb0EN4cute5tupleIJNS5_1CILi128EEENS7_ILi64EEENS7_ILi192EEEEEELi192ENS_10bfloat16_tEfNS_4arch4Sm80ELb0ELb1ELb1ELb1ELb0ELb0ELb1ELb1EEENS1_21CollectiveEpilogueFwdINS6_IJS8_SA_S9_EEENS6_IJNS7_ILi1EEESI_SI_EEESC_SE_Li256ELb1ELb1ELb1ELb0EEENS1_36VarlenDynamicPersistentTileSchedulerILi128ELi64ELi256ELi256ELb1ELb1ELb0ELb1ELb0ELb1EEEEEEEEEvNT_6ParamsE:
	.zero		1432


//--------------------- .nv.constant0._ZN7cutlass13device_kernelIN5flash19enable_sm80_to_sm89INS1_16FlashAttnFwdSm80INS1_25CollectiveMainloopFwdSm80ILi8ELi2ELb0EN4cute5tupleIJNS5_1CILi128EEENS7_ILi64EEENS7_ILi192EEEEEELi192ENS_10bfloat16_tEfNS_4arch4Sm80ELb0ELb1ELb1ELb1ELb0ELb1ELb1ELb1EEENS1_21CollectiveEpilogueFwdINS6_IJS8_SA_S9_EEENS6_IJNS7_ILi1EEESI_SI_EEESC_SE_Li256ELb1ELb1ELb1ELb0EEENS1_36VarlenDynamicPersistentTileSchedulerILi128ELi64ELi256ELi256ELb1ELb1ELb0ELb1ELb0ELb1EEEEEEEEEvNT_6ParamsE --------------------------
	.section	.nv.constant0._ZN7cutlass13device_kernelIN5flash19enable_sm80_to_sm89INS1_16FlashAttnFwdSm80INS1_25CollectiveMainloopFwdSm80ILi8ELi2ELb0EN4cute5tupleIJNS5_1CILi128EEENS7_ILi64EEENS7_ILi192EEEEEELi192ENS_10bfloat16_tEfNS_4arch4Sm80ELb0ELb1ELb1ELb1ELb0ELb1ELb1ELb1EEENS1_21CollectiveEpilogueFwdINS6_IJS8_SA_S9_EEENS6_IJNS7_ILi1EEESI_SI_EEESC_SE_Li256ELb1ELb1ELb1ELb0EEENS1_36VarlenDynamicPersistentTileSchedulerILi128ELi64ELi256ELi256ELb1ELb1ELb0ELb1ELb0ELb1EEEEEEEEEvNT_6ParamsE,"a",@progbits
	.sectionflags	@""
	.align	4
.nv.constant0._ZN7cutlass13device_kernelIN5flash19enable_sm80_to_sm89INS1_16FlashAttnFwdSm80INS1_25CollectiveMainloopFwdSm80ILi8ELi2ELb0EN4cute5tupleIJNS5_1CILi128EEENS7_ILi64EEENS7_ILi192EEEEEELi192ENS_10bfloat16_tEfNS_4arch4Sm80ELb0ELb1ELb1ELb1ELb0ELb1ELb1ELb1EEENS1_21CollectiveEpilogueFwdINS6_IJS8_SA_S9_EEENS6_IJNS7_ILi1EEESI_SI_EEESC_SE_Li256ELb1ELb1ELb1ELb0EEENS1_36VarlenDynamicPersistentTileSchedulerILi128ELi64ELi256ELi256ELb1ELb1ELb0ELb1ELb0ELb1EEEEEEEEEvNT_6ParamsE:
	.zero		1432


//--------------------- .nv.constant0._ZN7cutlass13device_kernelIN5flash19enable_sm80_to_sm89INS1_16FlashAttnFwdSm80INS1_25CollectiveMainloopFwdSm80ILi8ELi2ELb1EN4cute5tupleIJNS5_1CILi128EEENS7_ILi96EEENS7_ILi192EEEEEELi192ENS_10bfloat16_tEfNS_4arch4Sm80ELb1ELb0ELb1ELb0ELb0ELb0ELb1ELb1EEENS1_21CollectiveEpilogueFwdINS6_IJS8_SA_S9_EEENS6_IJNS7_ILi1EEESI_SI_EEESC_SE_Li256ELb0ELb1ELb1ELb0EEENS1_30DynamicPersistentTileSchedulerILi256ELi256ELb1ELb1ELb0EEEEEEEEEvNT_6ParamsE --------------------------
	.section	.nv.constant0._ZN7cutlass13device_kernelIN5flash19enable_sm80_to_sm89INS1_16FlashAttnFwdSm80INS1_25CollectiveMainloopFwdSm80ILi8ELi2ELb1EN4cute5tupleIJNS5_1CILi128EEENS7_ILi96EEENS7_ILi192EEEEEELi192ENS_10bfloat16_tEfNS_4arch4Sm80ELb1ELb0ELb1ELb0ELb0ELb0ELb1ELb1EEENS1_21CollectiveEpilogueFwdINS6_IJS8_SA_S9_EEENS6_IJNS7_ILi1EEESI_SI_EEESC_SE_Li256ELb0ELb1ELb1ELb0EEENS1_30DynamicPersistentTileSchedulerILi256ELi256ELb1ELb1ELb0EEEEEEEEEvNT_6ParamsE,"a",@progbits
	.sectionflags	@""
	.align	4
.nv.constant0._ZN7cutlass13device_kernelIN5flash19enable_sm80_to_sm89INS1_16FlashAttnFwdSm80INS1_25CollectiveMainloopFwdSm80ILi8ELi2ELb1EN4cute5tupleIJNS5_1CILi128EEENS7_ILi96EEENS7_ILi192EEEEEELi192ENS_10bfloat16_tEfNS_4arch4Sm80ELb1ELb0ELb1ELb0ELb0ELb0ELb1ELb1EEENS1_21CollectiveEpilogueFwdINS6_IJS8_SA_S9_EEENS6_IJNS7_ILi1EEESI_SI_EEESC_SE_Li256ELb0ELb1ELb1ELb0EEENS1_30DynamicPersistentTileSchedulerILi256ELi256ELb1ELb1ELb0EEEEEEEEEvNT_6ParamsE:
	.zero		1416


//--------------------- .nv.constant0._ZN7cutlass13device_kernelIN5flash19enable_sm80_to_sm89INS1_16FlashAttnFwdSm80INS1_25CollectiveMainloopFwdSm80ILi8ELi2ELb0EN4cute5tupleIJNS5_1CILi128EEENS7_ILi64EEENS7_ILi192EEEEEELi192ENS_10bfloat16_tEfNS_4arch4Sm80ELb1ELb0ELb1ELb1ELb0ELb0ELb1ELb1EEENS1_21CollectiveEpilogueFwdINS6_IJS8_SA_S9_EEENS6_IJNS7_ILi1EEESI_SI_EEESC_SE_Li256ELb1ELb1ELb1ELb0EEENS1_36VarlenDynamicPersistentTileSchedulerILi128ELi64ELi256ELi256ELb1ELb1ELb0ELb1ELb1ELb1EEEEEEEEEvNT_6ParamsE --------------------------
	.section	.nv.constant0._ZN7cutlass13device_kernelIN5flash19enable_sm80_to_sm89INS1_16FlashAttnFwdSm80INS1_25CollectiveMainloopFwdSm80ILi8ELi2ELb0EN4cute5tupleIJNS5_1CILi128EEENS7_ILi64EEENS7_ILi192EEEEEELi192ENS_10bfloat16_tEfNS_4arch4Sm80ELb1ELb0ELb1ELb1ELb0ELb0ELb1ELb1EEENS1_21CollectiveEpilogueFwdINS6_IJS8_SA_S9_EEENS6_IJNS7_ILi1EEESI_SI_EEESC_SE_Li256ELb1ELb1ELb1ELb0EEENS1_36VarlenDynamicPersistentTileSchedulerILi128ELi64ELi256ELi256ELb1ELb1ELb0ELb1ELb1ELb1EEEEEEEEEvNT_6ParamsE,"a",@progbits
	.sectionflags	@""
	.align	4
.nv.constant0._ZN7cutlass13device_kernelIN5flash19enable_sm80_to_sm89INS1_16FlashAttnFwdSm80INS1_25CollectiveMainloopFwdSm80ILi8ELi2ELb0EN4cute5tupleIJNS5_1CILi128EEENS7_ILi64EEENS7_ILi192EEEEEELi192ENS_10bfloat16_tEfNS_4arch4Sm80ELb1ELb0ELb1ELb1ELb0ELb0ELb1ELb1EEENS1_21CollectiveEpilogueFwdINS6_IJS8_SA_S9_EEENS6_IJNS7_ILi1EEESI_SI_EEESC_SE_Li256ELb1ELb1ELb1ELb0EEENS1_36VarlenDynamicPersistentTileSchedulerILi128ELi64ELi256ELi256ELb1ELb1ELb0ELb1ELb1ELb1EEEEEEEEEvNT_6ParamsE:
	.zero		1432


//--------------------- .nv.constant0._ZN7cutlass13device_kernelIN5flash19enable_sm80_to_sm89INS1_16FlashAttnFwdSm80INS1_25CollectiveMainloopFwdSm80ILi8ELi2ELb0EN4cute5tupleIJNS5_1CILi128EEENS7_ILi64EEENS7_ILi192EEEEEELi192ENS_10bfloat16_tEfNS_4arch4Sm80ELb1ELb0ELb1ELb1ELb0ELb1ELb1ELb1EEENS1_21CollectiveEpilogueFwdINS6_IJS8_SA_S9_EEENS6_IJNS7_ILi1EEESI_SI_EEESC_SE_Li256ELb1ELb1ELb1ELb0EEENS1_36VarlenDynamicPersistentTileSchedulerILi128ELi64ELi256ELi256ELb1ELb1ELb0ELb1ELb1ELb1EEEEEEEEEvNT_6ParamsE --------------------------
	.section	.nv.constant0._ZN7cutlass13device_kernelIN5flash19enable_sm80_to_sm89INS1_16FlashAttnFwdSm80INS1_25CollectiveMainloopFwdSm80ILi8ELi2ELb0EN4cute5tupleIJNS5_1CILi128EEENS7_ILi64EEENS7_ILi192EEEEEELi192ENS_10bfloat16_tEfNS_4arch4Sm80ELb1ELb0ELb1ELb1ELb0ELb1ELb1ELb1EEENS1_21CollectiveEpilogueFwdINS6_IJS8_SA_S9_EEENS6_IJNS7_ILi1EEESI_SI_EEESC_SE_Li256ELb1ELb1ELb1ELb0EEENS1_36VarlenDynamicPersistentTileSchedulerILi128ELi64ELi256ELi256ELb1ELb1ELb0ELb1ELb1ELb1EEEEEEEEEvNT_6ParamsE,"a",@progbits
	.sectionflags	@""
	.align	4
.nv.constant0._ZN7cutlass13device_kernelIN5flash19enable_sm80_to_sm89INS1_16FlashAttnFwdSm80INS1_25CollectiveMainloopFwdSm80ILi8ELi2ELb0EN4cute5tupleIJNS5_1CILi128EEENS7_ILi64EEENS7_ILi192EEEEEELi192ENS_10bfloat16_tEfNS_4arch4Sm80ELb1ELb0ELb1ELb1ELb0ELb1ELb1ELb1EEENS1_21CollectiveEpilogueFwdINS6_IJS8_SA_S9_EEENS6_IJNS7_ILi1EEESI_SI_EEESC_SE_Li256ELb1ELb1ELb1ELb0EEENS1_36VarlenDynamicPersistentTileSchedulerILi128ELi64ELi256ELi256ELb1ELb1ELb0ELb1ELb1ELb1EEEEEEEEEvNT_6ParamsE:
	.zero		1432


//--------------------- .text._ZN7cutlass13device_kernelIN5flash19enable_sm80_to_sm89INS1_16FlashAttnFwdSm80INS1_25CollectiveMainloopFwdSm80ILi8ELi1ELb1EN4cute5tupleIJNS5_1CILi128EEENS7_ILi96EEENS7_ILi192EEEEEELi192ENS_10bfloat16_tEfNS_4arch4Sm80ELb0ELb0ELb1ELb0ELb0ELb0ELb1ELb1EEENS1_21CollectiveEpilogueFwdINS6_IJS8_SA_S9_EEENS6_IJNS7_ILi1EEESI_SI_EEESC_SE_Li256ELb0ELb1ELb1ELb0EEENS1_19SingleTileSchedulerILb0ELb1ELb1ELi128EEEEEEEEEvNT_6ParamsE --------------------------
	.section	.text._ZN7cutlass13device_kernelIN5flash19enable_sm80_to_sm89INS1_16FlashAttnFwdSm80INS1_25CollectiveMainloopFwdSm80ILi8ELi1ELb1EN4cute5tupleIJNS5_1CILi128EEENS7_ILi96EEENS7_ILi192EEEEEELi192ENS_10bfloat16_tEfNS_4arch4Sm80ELb0ELb0ELb1ELb0ELb0ELb0ELb1ELb1EEENS1_21CollectiveEpilogueFwdINS6_IJS8_SA_S9_EEENS6_IJNS7_ILi1EEESI_SI_EEESC_SE_Li256ELb0ELb1ELb1ELb0EEENS1_19SingleTileSchedulerILb0ELb1ELb1ELi128EEEEEEEEEvNT_6ParamsE,"ax",@progbits
	.sectioninfo	@"SHI_REGISTERS=255"
	.align	128
.text._ZN7cutlass13device_kernelIN5flash19enable_sm80_to_sm89INS1_16FlashAttnFwdSm80INS1_25CollectiveMainloopFwdSm80ILi8ELi1ELb1EN4cute5tupleIJNS5_1CILi128EEENS7_ILi96EEENS7_ILi192EEEEEELi192ENS_10bfloat16_tEfNS_4arch4Sm80ELb0ELb0ELb1ELb0ELb0ELb0ELb1ELb1EEENS1_21CollectiveEpilogueFwdINS6_IJS8_SA_S9_EEENS6_IJNS7_ILi1EEESI_SI_EEESC_SE_Li256ELb0ELb1ELb1ELb0EEENS1_19SingleTileSchedulerILb0ELb1ELb1ELi128EEEEEEEEEvNT_6ParamsE:
        .type           _ZN7cutlass13device_kernelIN5flash19enable_sm80_to_sm89INS1_16FlashAttnFwdSm80INS1_25CollectiveMainloopFwdSm80ILi8ELi1ELb1EN4cute5tupleIJNS5_1CILi128EEENS7_ILi96EEENS7_ILi192EEEEEELi192ENS_10bfloat16_tEfNS_4arch4Sm80ELb0ELb0ELb1ELb0ELb0ELb0ELb1ELb1EEENS1_21CollectiveEpilogueFwdINS6_IJS8_SA_S9_EEENS6_IJNS7_ILi1EEESI_SI_EEESC_SE_Li256ELb0ELb1ELb1ELb0EEENS1_19SingleTileSchedulerILb0ELb1ELb1ELi128EEEEEEEEEvNT_6ParamsE,@function
        .size           _ZN7cutlass13device_kernelIN5flash19enable_sm80_to_sm89INS1_16FlashAttnFwdSm80INS1_25CollectiveMainloopFwdSm80ILi8ELi1ELb1EN4cute5tupleIJNS5_1CILi128EEENS7_ILi96EEENS7_ILi192EEEEEELi192ENS_10bfloat16_tEfNS_4arch4Sm80ELb0ELb0ELb1ELb0ELb0ELb0ELb1ELb1EEENS1_21CollectiveEpilogueFwdINS6_IJS8_SA_S9_EEENS6_IJNS7_ILi1EEESI_SI_EEESC_SE_Li256ELb0ELb1ELb1ELb0EEENS1_19SingleTileSchedulerILb0ELb1ELb1ELi128EEEEEEEEEvNT_6ParamsE,(.L_x_2467 - _ZN7cutlass13device_kernelIN5flash19enable_sm80_to_sm89INS1_16FlashAttnFwdSm80INS1_25CollectiveMainloopFwdSm80ILi8ELi1ELb1EN4cute5tupleIJNS5_1CILi128EEENS7_ILi96EEENS7_ILi192EEEEEELi192ENS_10bfloat16_tEfNS_4arch4Sm80ELb0ELb0ELb1ELb0ELb0ELb0ELb1ELb1EEENS1_21CollectiveEpilogueFwdINS6_IJS8_SA_S9_EEENS6_IJNS7_ILi1EEESI_SI_EEESC_SE_Li256ELb0ELb1ELb1ELb0EEENS1_19SingleTileSchedulerILb0ELb1ELb1ELi128EEEEEEEEEvNT_6ParamsE)
        .other          _ZN7cutlass13device_kernelIN5flash19enable_sm80_to_sm89INS1_16FlashAttnFwdSm80INS1_25CollectiveMainloopFwdSm80ILi8ELi1ELb1EN4cute5tupleIJNS5_1CILi128EEENS7_ILi96EEENS7_ILi192EEEEEELi192ENS_10bfloat16_tEfNS_4arch4Sm80ELb0ELb0ELb1ELb0ELb0ELb0ELb1ELb1EEENS1_21CollectiveEpilogueFwdINS6_IJS8_SA_S9_EEENS6_IJNS7_ILi1EEESI_SI_EEESC_SE_Li256ELb0ELb1ELb1ELb0EEENS1_19SingleTileSchedulerILb0ELb1ELb1ELi128EEEEEEEEEvNT_6ParamsE,@"STO_CUDA_ENTRY STV_DEFAULT"
_ZN7cutlass13device_kernelIN5flash19enable_sm80_to_sm89INS1_16FlashAttnFwdSm80INS1_25CollectiveMainloopFwdSm80ILi8ELi1ELb1EN4cute5tupleIJNS5_1CILi128EEENS7_ILi96EEENS7_ILi192EEEEEELi192ENS_10bfloat16_tEfNS_4arch4Sm80ELb0ELb0ELb1ELb0ELb0ELb0ELb1ELb1EEENS1_21CollectiveEpilogueFwdINS6_IJS8_SA_S9_EEENS6_IJNS7_ILi1EEESI_SI_EEESC_SE_Li256ELb0ELb1ELb1ELb0EEENS1_19SingleTileSchedulerILb0ELb1ELb1ELi128EEEEEEEEEvNT_6ParamsE:
[----:B------:R-:W-:Y:S02]  /*0000*/  MOV R1, c[0x0][0x28] ;  /* 0x00000a0000017a02 */ /* 0x000fe40000000f00 */
[----:B------:R-:W1:Y:S01]  /*0010*/  S2R R152, SR_TID.X ;  /* 0x0000000000987919 */ /* 0x000e620000002100 */
[----:B------:R-:W2:Y:S01]  /*0020*/  S2UR UR6, SR_CTAID.Y ;  /* 0x00000000000679c3 */ /* 0x000ea20000002600 */
[----:B------:R-:W-:Y:S02]  /*0030*/  IADD3 R1, R1, -0x48, RZ ;  /* 0xffffffb801017810 */ /* 0x000fe40007ffe0ff */
[----:B------:R-:W3:Y:S01]  /*0040*/  S2R R18, SR_CTAID.Z ;  /* 0x0000000000127919 */ /* 0x000ee20000002700 */
[----:B-1----:R-:W-:-:S06]  /*0050*/  SHF.R.U32.HI R0, RZ, 0x5, R152 ;  /* 0x00000005ff007819 */ /* 0x002fcc0000011698 */
[----:B------:R-:W1:Y:S02]  /*0060*/  SHFL.IDX PT, R0, R0, RZ, 0x1f ;  /* 0x00001fff00007589 */ /* 0x000e6400000e0000 */
[----:B-1----:R-:W-:-:S13]  /*0070*/  ISETP.NE.AND P0, PT, R0, RZ, PT ;  /* 0x000000ff0000720c */ /* 0x002fda0003f05270 */
[----:B--2---:R-:W-:Y:S05]  /*0080*/  @!P0 BRA `(.L_x_0) ;  /* 0x0000009000008947 */ /* 0x004fea0003800000 */
[----:B---3--:R-:W-:Y:S01]  /*0090*/  MOV R0, c[0x0][0x550] ;  /* 0x0001540000007a02 */ /* 0x008fe20000000f00 */
[----:B------:R-:W-:-:S03]  /*00a0*/  UMOV UR9, UR6 ;  /* 0x0000000600097c82 */ /* 0x000fc60008000000 */
[----:B------:R-:W-:-:S13]  /*00b0*/  ISETP.NE.AND P0, PT, R0, 0x1, PT ;  /* 0x000000010000780c */ /* 0x000fda0003f05270 */
[----:B------:R-:W-:Y:S05]  /*00c0*/  @!P0 BRA `(.L_x_1) ;  /* 0x000000b000008947 */ /* 0x000fea0003800000 */
[----:B------:R-:W-:Y:S02]  /*00d0*/  ULDC UR4, c[0x0][0x554] ;  /* 0x0001550000047ab9 */ /* 0x000fe40000000800 */
[----:B------:R-:W-:Y:S02]  /*00e0*/  UIMAD.WIDE.U32 UR4, UR6, UR4, URZ ;  /* 0x00000004060472a5 */ /* 0x000fe4000f8e003f */
[----:B------:R-:W-:Y:S02]  /*00f0*/  ULDC UR9, c[0x0][0x558] ;  /* 0x0001560000097ab9 */ /* 0x000fe40000000800 */
[----:B------:R-:W-:Y:S01]  /*0100*/  USHF.R.U32.HI UR9, URZ, UR9, UR5 ;  /* 0x000000093f097299 */ /* 0x000fe20008011605 */
[----:B------:R-:W-:Y:S05]  /*0110*/  BRA `(.L_x_1) ;  /* 0x0000006000007947 */ /* 0x000fea0003800000 */
.L_x_0:
[----:B---3--:R-:W-:Y:S02]  /*0120*/  ULDC.64 UR4, c[0x0][0x550] ;  /* 0x0001540000047ab9 */ /* 0x008fe40000000a00 */
[----:B------:R-:W-:Y:S02]  /*0130*/  UISETP.NE.AND UP0, UPT, UR4, 0x1, UPT ;  /* 0x000000010400788c */ /* 0x000fe4000bf05270 */
[----:B------:R-:W-:-:S02]  /*0140*/  UIMAD.WIDE.U32 UR10, UR6, UR5, URZ ;  /* 0x00000005060a72a5 */ /* 0x000fc4000f8e003f */
[----:B------:R-:W-:Y:S02]  /*0150*/  ULDC UR4, c[0x0][0x558] ;  /* 0x0001560000047ab9 */ /* 0x000fe40000000800 */
[----:B------:R-:W-:-:S05]  /*0160*/  UMOV UR9, UR6 ;  /* 0x0000000600097c82 */ /* 0x000fca0008000000 */
[----:B------:R-:W-:-:S03]  /*0170*/  @UP0 USHF.R.U32.HI UR9, URZ, UR4, UR11 ;  /* 0x000000043f090299 */ /* 0x000fc6000801160b */
.L_x_1:
[----:B------:R-:W-:Y:S01]  /*0180*/  ISETP.GE.AND P0, PT, R18, RZ, PT ;  /* 0x000000ff1200720c */ /* 0x000fe20003f06270 */
[----:B------:R-:W-:Y:S02]  /*0190*/  UIADD3 UR5, -UR9, URZ, URZ ;  /* 0x0000003f09057290 */ /* 0x000fe4000fffe13f */
[----:B------:R-:W-:Y:S02]  /*01a0*/  ULDC UR4, c[0x0][0x550] ;  /* 0x0001540000047ab9 */ /* 0x000fe40000000800 */
[----:B------:R-:W-:-:S08]  /*01b0*/  UIMAD UR6, UR5, UR4, UR6 ;  /* 0x00000004050672a4 */ /* 0x000fd0000f8e0206 */
[----:B------:R-:W-:Y:S05]  /*01c0*/  @!P0 EXIT ;  /* 0x000000000000894d */ /* 0x000fea0003800000 */
[----:B------:R-:W-:Y:S02]  /*01d0*/  ULDC UR4, c[0x0][0x1d0] ;  /* 0x0000740000047ab9 */ /* 0x000fe40000000800 */
[----:B------:R-:W-:Y:S02]  /*01e0*/  UISETP.GE.AND UP0, UPT, UR4, 0x1, UPT ;  /* 0x000000010400788c */ /* 0x000fe4000bf06270 */
[----:B------:R-:W-:Y:S02]  /*01f0*/  UIADD3 UR10, UR4, 0x5f, URZ ;  /* 0x0000005f040a7890 */ /* 0x000fe4000fffe03f */
[----:B------:R-:W-:Y:S02]  /*0200*/  UMOV UR15, URZ ;  /* 0x0000003f000f7c82 */ /* 0x000fe40008000000 */
[----:B------:R-:W-:Y:S01]  /*0210*/  PLOP3.LUT P0, PT, PT, PT, UP0, 0x80, 0x0 ;  /* 0x000000000000781c */ /* 0x000fe20003f0f008 */
[----:B------:R-:W-:-:S04]  /*0220*/  UIMAD.WIDE UR10, UR10, 0x2aaaaaab, URZ ;  /* 0x2aaaaaab0a0a78a5 */ /* 0x000fc8000f8e023f */
[----:B------:R-:W-:-:S04]  /*0230*/  USHF.R.U32.HI UR12, URZ, 0x1f, UR11 ;  /* 0x0000001f3f0c7899 */ /* 0x000fc8000801160b */
[----:B------:R-:W-:-:S04]  /*0240*/  ULEA.HI.SX32 UR12, UR11, UR12, 0x1c ;  /* 0x0000000c0b0c7291 */ /* 0x000fc8000f8fe23f */
[----:B------:R-:W-:Y:S05]  /*0250*/  @!P0 BRA `(.L_x_2) ;  /* 0x0000023000008947 */ /* 0x000fea0003800000 */
[----:B------:R-:W-:Y:S02]  /*0260*/  USHF.R.U32.HI UR4, URZ, 0x10, UR6 ;  /* 0x000000103f047899 */ /* 0x000fe40008011606 */
[----:B------:R-:W-:Y:S02]  /*0270*/  ULDC UR5, c[0x0][0x338] ;  /* 0x0000ce0000057ab9 */ /* 0x000fe40000000800 */
[----:B------:R-:W-:Y:S02]  /*0280*/  UISETP.NE.AND UP0, UPT, UR4, URZ, UPT ;  /* 0x0000003f0400728c */ /* 0x000fe4000bf05270 */
[----:B------:R-:W-:Y:S02]  /*0290*/  UMOV UR14, URZ ;  /* 0x0000003f000e7c82 */ /* 0x000fe40008000000 */
[----:B------:R-:W-:-:S04]  /*02a0*/  USEL UR5, UR4, UR5, UP0 ;  /* 0x0000000504057287 */ /* 0x000fc80008000000 */
[----:B------:R-:W-:Y:S02]  /*02b0*/  UIADD3 UR11, UR12, -0x1, UR5 ;  /* 0xffffffff0c0b7890 */ /* 0x000fe4000fffe005 */
[----:B------:R-:W-:-:S05]  /*02c0*/  IMAD.U32 R3, RZ, RZ, UR5 ;  /* 0x00000005ff037e24 */ /* 0x000fca000f8e00ff */
[----:B------:R-:W-:-:S04]  /*02d0*/  IABS R0, R3 ;  /* 0x0000000300007213 */ /* 0x000fc80000000000 */
[----:B------:R-:W1:Y:S02]  /*02e0*/  R2UR UR10, R0 ;  /* 0x00000000000a73c2 */ /* 0x000e6400000e0000 */
[----:B-1----:R-:W1:Y:S08]  /*02f0*/  I2F.RP R0, UR10 ;  /* 0x0000000a00007d06 */ /* 0x002e700008209400 */
[----:B-1----:R-:W1:Y:S02]  /*0300*/  MUFU.RCP R0, R0 ;  /* 0x0000000000007308 */ /* 0x002e640000001000 */
[----:B-1----:R-:W-:-:S06]  /*0310*/  IADD3 R0, R0, 0xffffffe, RZ ;  /* 0x0ffffffe00007810 */ /* 0x002fcc0007ffe0ff */
[----:B------:R-:W1:Y:S02]  /*0320*/  F2I.FTZ.U32.TRUNC.NTZ R0, R0 ;  /* 0x0000000000007305 */ /* 0x000e64000021f000 */
[----:B-1----:R1:W2:Y:S02]  /*0330*/  R2UR UR15, R0 ;  /* 0x00000000000f73c2 */ /* 0x0022a400000e0000 */
[----:B-1----:R-:W-:Y:S01]  /*0340*/  IMAD.U32 R0, RZ, RZ, UR11 ;  /* 0x0000000bff007e24 */ /* 0x002fe2000f8e00ff */
[----:B--2---:R-:W-:Y:S02]  /*0350*/  UIADD3 UR4, URZ, -UR15, URZ ;  /* 0x8000000f3f047290 */ /* 0x004fe4000fffe03f */
[----:B------:R-:W-:Y:S02]  /*0360*/  ULOP3.LUT UR11, UR11, UR5, URZ, 0x3c, !UPT ;  /* 0x000000050b0b7292 */ /* 0x000fe4000f8e3c3f */
[----:B------:R-:W-:Y:S01]  /*0370*/  IABS R2, R0 ;  /* 0x0000000000027213 */ /* 0x000fe20000000000 */
[----:B------:R-:W-:Y:S01]  /*0380*/  UIMAD UR4, UR4, UR10, URZ ;  /* 0x0000000a040472a4 */ /* 0x000fe2000f8e023f */
[----:B------:R-:W-:-:S02]  /*0390*/  IABS R0, R3 ;  /* 0x0000000300007213 */ /* 0x000fc40000000000 */
[----:B------:R-:W1:Y:S01]  /*03a0*/  R2UR UR8, R2 ;  /* 0x00000000020873c2 */ /* 0x000e6200000e0000 */
[----:B------:R-:W-:Y:S02]  /*03b0*/  UIMAD.WIDE.U32 UR14, UR15, UR4, UR14 ;  /* 0x000000040f0e72a5 */ /* 0x000fe4000f8e000e */
[----:B------:R-:W-:-:S05]  /*03c0*/  IMAD.MOV R0, RZ, RZ, -R0 ;  /* 0x000000ffff007224 */ /* 0x000fca00078e0a00 */
[----:B------:R-:W2:Y:S01]  /*03d0*/  R2UR UR7, R0 ;  /* 0x00000000000773c2 */ /* 0x000ea200000e0000 */
[----:B-1----:R-:W-:-:S04]  /*03e0*/  UIMAD.WIDE.U32 UR14, UR15, UR8, URZ ;  /* 0x000000080f0e72a5 */ /* 0x002fc8000f8e003f */
[----:B--2---:R-:W-:-:S04]  /*03f0*/  UIMAD UR7, UR15, UR7, UR8 ;  /* 0x000000070f0772a4 */ /* 0x004fc8000f8e0208 */
[----:B------:R-:W-:-:S11]  /*0400*/  UISETP.GT.U32.AND UP0, UPT, UR10, UR7, UPT ;  /* 0x000000070a00728c */ /* 0x000fd6000bf04070 */
[----:B------:R-:W-:Y:S02]  /*0410*/  @!UP0 UIADD3 UR7, UR7, -UR10, URZ ;  /* 0x8000000a07078290 */ /* 0x000fe4000fffe03f */
[----:B------:R-:W-:Y:S02]  /*0420*/  @!UP0 UIADD3 UR15, UR15, 0x1, URZ ;  /* 0x000000010f0f8890 */ /* 0x000fe4000fffe03f */
[----:B------:R-:W-:Y:S02]  /*0430*/  UISETP.GE.U32.AND UP1, UPT, UR7, UR10, UPT ;  /* 0x0000000a0700728c */ /* 0x000fe4000bf26070 */
[----:B------:R-:W-:-:S09]  /*0440*/  UISETP.GE.AND UP0, UPT, UR11, URZ, UPT ;  /* 0x0000003f0b00728c */ /* 0x000fd2000bf06270 */
[----:B------:R-:W-:Y:S02]  /*0450*/  @UP1 UIADD3 UR15, UR15, 0x1, URZ ;  /* 0x000000010f0f1890 */ /* 0x000fe4000fffe03f */
[----:B------:R-:W-:Y:S02]  /*0460*/  UISETP.NE.AND UP1, UPT, UR5, URZ, UPT ;  /* 0x0000003f0500728c */ /* 0x000fe4000bf25270 */
[----:B------:R-:W-:-:S09]  /*0470*/  @!UP0 UIADD3 UR15, -UR15, URZ, URZ ;  /* 0x0000003f0f0f8290 */ /* 0x000fd2000fffe13f */
[----:B------:R-:W-:Y:S02]  /*0480*/  @!UP1 ULOP3.LUT UR15, URZ, UR5, URZ, 0x33, !UPT ;  /* 0x000000053f0f9292 */ /* 0x000fe4000f8e333f */
.L_x_2:
[----:B------:R-:W-:Y:S01]  /*0490*/  ULOP3.LUT UR8, UR6, 0xffff, URZ, 0xc0, !UPT ;  /* 0x0000ffff06087892 */ /* 0x000fe2000f8ec03f */
[----:B------:R-:W-:Y:S01]  /*04a0*/  PLOP3.LUT P2, PT, PT, PT, PT, 0x80, 0x0 ;  /* 0x000000000000781c */ /* 0x000fe20003f4f070 */
[----:B------:R-:W-:Y:S01]  /*04b0*/  ULDC.64 UR10, c[0x0][0x118] ;  /* 0x00004600000a7ab9 */ /* 0x000fe20000000a00 */
[----:B------:R-:W-:Y:S01]  /*04c0*/  CS2R R16, SRZ ;  /* 0x0000000000107805 */ /* 0x000fe2000001ff00 */
[----:B------:R-:W-:Y:S01]  /*04d0*/  UIMAD UR8, UR8, UR15, URZ ;  /* 0x0000000f080872a4 */ /* 0x000fe2000f8e023f */
[----:B------:R-:W-:Y:S01]  /*04e0*/  CS2R R98, SRZ ;  /* 0x0000000000627805 */ /* 0x000fe2000001ff00 */
[----:B------:R-:W-:Y:S01]  /*04f0*/  CS2R R96, SRZ ;  /* 0x0000000000607805 */ /* 0x000fe2000001ff00 */
[----:B------:R-:W-:Y:S01]  /*0500*/  CS2R R94, SRZ ;  /* 0x00000000005e7805 */ /* 0x000fe2000001ff00 */
[----:B------:R-:W-:Y:S01]  /*0510*/  UIADD3 UR15, UR8, UR15, URZ ;  /* 0x0000000f080f7290 */ /* 0x000fe2000fffe03f */
[----:B------:R-:W-:Y:S01]  /*0520*/  CS2R R92, SRZ ;  /* 0x00000000005c7805 */ /* 0x000fe2000001ff00 */
[----:B------:R-:W-:Y:S01]  /*0530*/  CS2R R90, SRZ ;  /* 0x00000000005a7805 */ /* 0x000fe2000001ff00 */
[----:B------:R-:W-:Y:S01]  /*0540*/  CS2R R88, SRZ ;  /* 0x0000000000587805 */ /* 0x000fe2000001ff00 */
[----:B------:R-:W-:Y:S01]  /*0550*/  UISETP.LT.AND UP0, UPT, UR12, UR15, UPT ;  /* 0x0000000f0c00728c */ /* 0x000fe2000bf01270 */
[----:B------:R-:W-:Y:S01]  /*0560*/  CS2R R86, SRZ ;  /* 0x0000000000567805 */ /* 0x000fe2000001ff00 */
[----:B------:R-:W-:Y:S01]  /*0570*/  CS2R R84, SRZ ;  /* 0x0000000000547805 */ /* 0x000fe2000001ff00 */
[----:B------:R-:W-:Y:S01]  /*0580*/  CS2R R82, SRZ ;  /* 0x0000000000527805 */ /* 0x000fe2000001ff00 */
[----:B------:R-:W-:Y:S01]  /*0590*/  USEL UR12, UR12, UR15, UP0 ;  /* 0x0000000f0c0c7287 */ /* 0x000fe20008000000 */
[----:B------:R-:W-:Y:S01]  /*05a0*/  CS2R R80, SRZ ;  /* 0x0000000000507805 */ /* 0x000fe2000001ff00 */
[----:B------:R-:W-:Y:S01]  /*05b0*/  CS2R R78, SRZ ;  /* 0x00000000004e7805 */ /* 0x000fe2000001ff00 */
[----:B------:R-:W-:Y:S01]  /*05c0*/  CS2R R76, SRZ ;  /* 0x00000000004c7805 */ /* 0x000fe2000001ff00 */
[----:B------:R-:W-:Y:S01]  /*05d0*/  UISETP.GT.AND UP0, UPT, UR12, UR8, UPT ;  /* 0x000000080c00728c */ /* 0x000fe2000bf04270 */
[----:B------:R-:W-:Y:S01]  /*05e0*/  CS2R R74, SRZ ;  /* 0x00000000004a7805 */ /* 0x000fe2000001ff00 */
[----:B------:R-:W-:Y:S01]  /*05f0*/  CS2R R72, SRZ ;  /* 0x0000000000487805 */ /* 0x000fe2000001ff00 */
[----:B------:R-:W-:Y:S01]  /*0600*/  CS2R R70, SRZ ;  /* 0x0000000000467805 */ /* 0x000fe2000001ff00 */
[----:B------:R-:W-:Y:S01]  /*0610*/  CS2R R68, SRZ ;  /* 0x0000000000447805 */ /* 0x000fe2000001ff00 */
[----:B------:R-:W-:Y:S01]  /*0620*/  CS2R R66, SRZ ;  /* 0x0000000000427805 */ /* 0x000fe2000001ff00 */
[----:B------:R-:W-:Y:S01]  /*0630*/  PLOP3.LUT P0, PT, PT, PT, UP0, 0x80, 0x0 ;  /* 0x000000000000781c */ /* 0x000fe20003f0f008 */
[----:B------:R-:W-:Y:S01]  /*0640*/  CS2R R64, SRZ ;  /* 0x0000000000407805 */ /* 0x000fe2000001ff00 */
        /* <DEDUP_REMOVED lines=30> */
[----:B------:R-:W-:Y:S05]  /*0830*/  @!P0 BRA `(.L_x_3) ;  /* 0x0000a0a000008947 */ /* 0x000fea0003800000 */
[----:B------:R-:W-:Y:S01]  /*0840*/  ISETP.NE.U32.AND P4, PT, RZ, c[0x0][0x340], PT ;  /* 0x0000d000ff007a0c */ /* 0x000fe20003f85070 */
[----:B------:R-:W1:Y:S01]  /*0850*/  S2R R9, SR_CTAID.X ;  /* 0x0000000000097919 */ /* 0x000e620000002500 */
[----:B------:R-:W-:Y:S01]  /*0860*/  SHF.R.S32.HI R29, RZ, 0x1f, R152 ;  /* 0x0000001fff1d7819 */ /* 0x000fe20000011498 */
[----:B------:R-:W-:Y:S01]  /*0870*/  USHF.R.S32.HI UR13, URZ, 0x1f, UR9 ;  /* 0x0000001f3f0d7899 */ /* 0x000fe20008011409 */
[----:B------:R-:W-:Y:S01]  /*0880*/  ISETP.NE.AND.EX P4, PT, RZ, c[0x0][0x344], PT, P4 ;  /* 0x0000d100ff007a0c */ /* 0x000fe20003f85340 */
[----:B------:R-:W-:-:S12]  /*0890*/  ULDC.64 UR4, c[0x0][0x1b8] ;  /* 0x00006e0000047ab9 */ /* 0x000fd80000000a00 */
[----:B------:R-:W-:-:S04]  /*08a0*/  @P4 IMAD.MOV.U32 R0, RZ, RZ, 0x4 ;  /* 0x00000004ff004424 */ /* 0x000fc800078e00ff */
[----:B------:R-:W-:-:S05]  /*08b0*/  @P4 IMAD.WIDE R2, R18, R0, c[0x0][0x340] ;  /* 0x0000d00012024625 */ /* 0x000fca00078e0200 */
[----:B------:R2:W3:Y:S01]  /*08c0*/  @P4 LDG.E R20, [R2.64] ;  /* 0x0000000a02144981 */ /* 0x0004e2000c1e1900 */
[----:B------:R-:W-:Y:S01]  /*08d0*/  IMAD.MOV.U32 R8, RZ, RZ, c[0x0][0x2c4] ;  /* 0x0000b100ff087624 */ /* 0x000fe200078e00ff */
[----:B------:R-:W-:Y:S01]  /*08e0*/  UIMAD.WIDE.U32 UR6, UR9, UR4, URZ ;  /* 0x00000004090672a5 */ /* 0x000fe2000f8e003f */
[----:B------:R-:W-:Y:S01]  /*08f0*/  SHF.R.S32.HI R11, RZ, 0x1f, R18 ;  /* 0x0000001fff0b7819 */ /* 0x000fe20000011412 */
[----:B------:R-:W-:Y:S01]  /*0900*/  UIMAD UR4, UR13, UR4, URZ ;  /* 0x000000040d0472a4 */ /* 0x000fe2000f8e023f */
[-C--:B------:R-:W-:Y:S01]  /*0910*/  LEA.HI R27, R29, R152.reuse, RZ, 0x4 ;  /* 0x000000981d1b7211 */ /* 0x080fe200078f20ff */
[----:B------:R-:W-:Y:S01]  /*0920*/  UMOV UR16, 0x60 ;  /* 0x0000006000107882 */ /* 0x000fe20000000000 */
[C---:B------:R-:W-:Y:S01]  /*0930*/  ISETP.NE.AND P0, PT, R8.reuse, 0x1, PT ;  /* 0x000000010800780c */ /* 0x040fe20003f05270 */
[----:B------:R-:W-:Y:S01]  /*0940*/  UIMAD UR4, UR9, UR5, UR4 ;  /* 0x00000005090472a4 */ /* 0x000fe2000f8e0204 */
[----:B------:R-:W-:Y:S01]  /*0950*/  IMAD R6, R11, c[0x0][0x1c0], RZ ;  /* 0x000070000b067a24 */ /* 0x000fe200078e02ff */
[CC--:B------:R-:W-:Y:S01]  /*0960*/  LEA.HI R10, R29.reuse, R152.reuse, RZ, 0x6 ;  /* 0x000000981d0a7211 */ /* 0x0c0fe200078f30ff */
[----:B------:R-:W-:Y:S01]  /*0970*/  IMAD R8, R8, c[0x0][0x168], RZ ;  /* 0x00005a0008087a24 */ /* 0x000fe200078e02ff */
[----:B------:R-:W-:Y:S01]  /*0980*/  UIADD3 UR4, UR7, UR4, URZ ;  /* 0x0000000407047290 */ /* 0x000fe2000fffe03f */
[----:B------:R-:W-:Y:S01]  /*0990*/  IMAD R6, R18, c[0x0][0x1c4], R6 ;  /* 0x0000710012067a24 */ /* 0x000fe200078e0206 */
[----:B------:R-:W-:Y:S01]  /*09a0*/  LEA.HI R117, R29, R152, RZ, 0x5 ;  /* 0x000000981d757211 */ /* 0x000fe200078f28ff */
[----:B------:R-:W-:-:S02]  /*09b0*/  IMAD.MOV.U32 R118, RZ, RZ, c[0x0][0x1e0] ;  /* 0x00007800ff767624 */ /* 0x000fc400078e00ff */
[----:B------:R-:W-:Y:S01]  /*09c0*/  IMAD.MOV.U32 R119, RZ, RZ, c[0x0][0x1e4] ;  /* 0x00007900ff777624 */ /* 0x000fe200078e00ff */
[----:B--2---:R-:W-:Y:S01]  /*09d0*/  LEA.HI R2, R29, R152, RZ, 0x3 ;  /* 0x000000981d027211 */ /* 0x004fe200078f18ff */
[----:B------:R-:W-:Y:S02]  /*09e0*/  IMAD.U32 R3, RZ, RZ, UR7 ;  /* 0x00000007ff037e24 */ /* 0x000fe4000f8e00ff */
[----:B------:R-:W-:Y:S01]  /*09f0*/  IMAD.U32 R3, RZ, RZ, UR4 ;  /* 0x00000004ff037e24 */ /* 0x000fe2000f8e00ff */
[----:B------:R-:W-:Y:S01]  /*0a00*/  LOP3.LUT R0, R2, 0xfffffff8, RZ, 0xc0, !PT ;  /* 0xfffffff802007812 */ /* 0x000fe200078ec0ff */
[----:B------:R-:W-:Y:S01]  /*0a10*/  ULDC.64 UR4, c[0x0][0x1e0] ;  /* 0x0000780000047ab9 */ /* 0x000fe20000000a00 */
[----:B------:R-:W-:Y:S01]  /*0a20*/  SHF.R.S32.HI R22, RZ, 0x3, R2 ;  /* 0x00000003ff167819 */ /* 0x000fe20000011402 */
[----:B------:R-:W-:Y:S01]  /*0a30*/  IMAD.U32 R2, RZ, RZ, UR6 ;  /* 0x00000006ff027e24 */ /* 0x000fe2000f8e00ff */
[----:B------:R-:W-:Y:S01]  /*0a40*/  UIMAD.WIDE.U32 UR14, UR16, UR4, URZ ;  /* 0x00000004100e72a5 */ /* 0x000fe2000f8e003f */
[----:B------:R-:W-:Y:S01]  /*0a50*/  IMAD.IADD R24, R152, 0x1, -R0 ;  /* 0x0000000198187824 */ /* 0x000fe200078e0a00 */
[----:B------:R-:W-:Y:S01]  /*0a60*/  SHF.R.S32.HI R28, RZ, 0x1f, R22 ;  /* 0x0000001fff1c7819 */ /* 0x000fe20000011416 */
[----:B------:R-:W-:Y:S01]  /*0a70*/  IMAD.WIDE.U32 R2, R18, c[0x0][0x1c0], R2 ;  /* 0x0000700012027a25 */ /* 0x000fe200078e0002 */
[----:B------:R-:W-:-:S02]  /*0a80*/  ULDC.64 UR6, c[0x0][0x1e8] ;  /* 0x00007a0000067ab9 */ /* 0x000fc40000000a00 */
[----:B------:R-:W-:Y:S01]  /*0a90*/  UIMAD UR6, UR13, UR6, URZ ;  /* 0x000000060d0672a4 */ /* 0x000fe2000f8e023f */
[----:B------:R-:W-:Y:S02]  /*0aa0*/  IMAD R0, R24, 0x20, R22 ;  /* 0x0000002018007824 */ /* 0x000fe400078e0216 */
[----:B------:R-:W-:Y:S01]  /*0ab0*/  IMAD.IADD R3, R3, 0x1, R6 ;  /* 0x0000000103037824 */ /* 0x000fe200078e0206 */
[----:B------:R-:W-:Y:S01]  /*0ac0*/  UIMAD UR6, UR9, UR7, UR6 ;  /* 0x00000007090672a4 */ /* 0x000fe2000f8e0206 */
[----:B-1----:R-:W-:Y:S01]  /*0ad0*/  IMAD R4, R9, 0x80, R0 ;  /* 0x0000008009047824 */ /* 0x002fe200078e0200 */
[----:B------:R-:W-:Y:S01]  /*0ae0*/  UIADD3 UR7, UR12, -0x1, URZ ;  /* 0xffffffff0c077890 */ /* 0x000fe2000fffe03f */
[----:B------:R-:W-:Y:S02]  /*0af0*/  IMAD.U32 R6, RZ, RZ, UR14 ;  /* 0x0000000eff067e24 */ /* 0x000fe4000f8e00ff */
[----:B------:R-:W-:Y:S01]  /*0b00*/  @P0 IMAD.HI.U32 R5, R4, c[0x0][0x2c8], RZ ;  /* 0x0000b20004050a27 */ /* 0x000fe200078e00ff */
[----:B------:R-:W-:-:S02]  /*0b10*/  USHF.R.S32.HI UR17, URZ, 0x1f, UR7 ;  /* 0x0000001f3f117899 */ /* 0x000fc40008011407 */
[----:B------:R-:W-:Y:S01]  /*0b20*/  UISETP.GT.AND UP0, UPT, UR7, UR8, UPT ;  /* 0x000000080700728c */ /* 0x000fe2000bf04270 */
[----:B------:R-:W-:Y:S01]  /*0b30*/  IMAD.MOV.U32 R0, RZ, RZ, R4 ;  /* 0x000000ffff007224 */ /* 0x000fe200078e0004 */
[----:B------:R-:W-:Y:S01]  /*0b40*/  @P0 SHF.R.U32.HI R0, RZ, c[0x0][0x2cc], R5 ;  /* 0x0000b300ff000a19 */ /* 0x000fe20000011605 */
[----:B------:R-:W-:Y:S02]  /*0b50*/  IMAD.MOV.U32 R116, RZ, RZ, R6 ;  /* 0x000000ffff747224 */ /* 0x000fe400078e0006 */
[----:B------:R-:W-:Y:S01]  /*0b60*/  IMAD.SHL.U32 R16, R24, 0x8, RZ ;  /* 0x0000000818107824 */ /* 0x000fe200078e00ff */
[--C-:B------:R-:W-:Y:S01]  /*0b70*/  SHF.R.S32.HI R7, RZ, 0x1f, R0.reuse ;  /* 0x0000001fff077819 */ /* 0x100fe20000011400 */
[----:B------:R-:W-:Y:S02]  /*0b80*/  IMAD.MOV R5, RZ, RZ, -R0 ;  /* 0x000000ffff057224 */ /* 0x000fe400078e0a00 */
[----:B------:R-:W-:Y:S01]  /*0b90*/  IMAD.WIDE.U32 R2, R0, c[0x0][0x1b0], R2 ;  /* 0x00006c0000027a25 */ /* 0x000fe200078e0002 */
[----:B------:R-:W-:-:S02]  /*0ba0*/  SHF.R.S32.HI R17, RZ, 0x1f, R16 ;  /* 0x0000001fff117819 */ /* 0x000fc40000011410 */
[C---:B------:R-:W-:Y:S01]  /*0bb0*/  IADD3 R23, R16.reuse, 0x40, RZ ;  /* 0x0000004010177810 */ /* 0x040fe20007ffe0ff */
[----:B------:R-:W-:Y:S01]  /*0bc0*/  IMAD R4, R5, c[0x0][0x2c4], R4 ;  /* 0x0000b10005047a24 */ /* 0x000fe200078e0204 */
[----:B------:R-:W-:Y:S01]  /*0bd0*/  IADD3 R26, R16, 0x80, RZ ;  /* 0x00000080101a7810 */ /* 0x000fe20007ffe0ff */
[----:B------:R-:W-:Y:S01]  /*0be0*/  IMAD R7, R7, c[0x0][0x1b0], RZ ;  /* 0x00006c0007077a24 */ /* 0x000fe200078e02ff */
[----:B------:R-:W-:Y:S01]  /*0bf0*/  BAR.SYNC.DEFER_BLOCKING 0x0 ;  /* 0x0000000000007b1d */ /* 0x000fe20000010000 */
[----:B------:R-:W-:Y:S02]  /*0c00*/  ISETP.GE.AND P5, PT, R23, c[0x0][0x198], PT ;  /* 0x0000660017007a0c */ /* 0x000fe40003fa6270 */
[----:B------:R-:W-:Y:S01]  /*0c10*/  IMAD R0, R0, c[0x0][0x1b4], R7 ;  /* 0x00006d0000007a24 */ /* 0x000fe200078e0207 */
[----:B------:R-:W-:Y:S01]  /*0c20*/  SHF.R.S32.HI R5, RZ, 0x1f, R4 ;  /* 0x0000001fff057819 */ /* 0x000fe20000011404 */
[----:B------:R-:W-:Y:S02]  /*0c30*/  IMAD.U32 R7, RZ, RZ, UR15 ;  /* 0x0000000fff077e24 */ /* 0x000fe4000f8e00ff */
[----:B------:R-:W-:-:S02]  /*0c40*/  IMAD.IADD R3, R3, 0x1, R0 ;  /* 0x0000000103037824 */ /* 0x000fc400078e0200 */
[----:B------:R-:W-:Y:S02]  /*0c50*/  IMAD R0, R5, c[0x0][0x1a8], RZ ;  /* 0x00006a0005007a24 */ /* 0x000fe400078e02ff */
[----:B------:R-:W-:-:S04]  /*0c60*/  IMAD.WIDE.U32 R2, R4, c[0x0][0x1a8], R2 ;  /* 0x00006a0004027a25 */ /* 0x000fc800078e0002 */
[----:B------:R-:W-:Y:S01]  /*0c70*/  IMAD R0, R4, c[0x0][0x1ac], R0 ;  /* 0x00006b0004007a24 */ /* 0x000fe200078e0200 */
[----:B------:R-:W-:Y:S01]  /*0c80*/  LEA R13, P3, R2, c[0x0][0x160], 0x1 ;  /* 0x00005800020d7a11 */ /* 0x000fe200078608ff */
[----:B------:R-:W-:Y:S01]  /*0c90*/  IMAD R7, R9, 0x80, R22 ;  /* 0x0000008009077824 */ /* 0x000fe200078e0216 */
[----:B------:R-:W-:Y:S01]  /*0ca0*/  SHF.R.S32.HI R9, RZ, 0x4, R27 ;  /* 0x00000004ff097819 */ /* 0x000fe2000001141b */
[----:B------:R-:W-:-:S03]  /*0cb0*/  IMAD.IADD R0, R3, 0x1, R0 ;  /* 0x0000000103007824 */ /* 0x000fc600078e0200 */
[C---:B------:R-:W-:Y:S02]  /*0cc0*/  IADD3 R6, R7.reuse, 0x20, RZ ;  /* 0x0000002007067810 */ /* 0x040fe40007ffe0ff */
[----:B------:R-:W-:Y:S01]  /*0cd0*/  LEA.HI.X R12, R2, c[0x0][0x164], R0, 0x1, P3 ;  /* 0x00005900020c7a11 */ /* 0x000fe200018f0c00 */
[----:B------:R-:W-:Y:S01]  /*0ce0*/  IMAD.SHL.U32 R0, R22, 0x40, RZ ;  /* 0x0000004016007824 */ /* 0x000fe200078e00ff */
[----:B------:R-:W-:Y:S01]  /*0cf0*/  ISETP.GE.AND P1, PT, R6, R8, PT ;  /* 0x000000080600720c */ /* 0x000fe20003f26270 */
[----:B------:R-:W-:Y:S01]  /*0d00*/  IMAD R2, R28, c[0x0][0x1e0], RZ ;  /* 0x000078001c027a24 */ /* 0x000fe200078e02ff */
[C---:B------:R-:W-:Y:S02]  /*0d10*/  IADD3 R5, R7.reuse, 0x40, RZ ;  /* 0x0000004007057810 */ /* 0x040fe40007ffe0ff */
[----:B------:R-:W-:Y:S02]  /*0d20*/  LOP3.LUT R0, R0, 0x1c0, RZ, 0xc0, !PT ;  /* 0x000001c000007812 */ /* 0x000fe400078ec0ff */
[----:B------:R-:W-:-:S02]  /*0d30*/  IADD3 R4, R7, 0x60, RZ ;  /* 0x0000006007047810 */ /* 0x000fc40007ffe0ff */
[----:B------:R-:W-:Y:S02]  /*0d40*/  SHF.R.U32.HI R6, RZ, 0x3, R0 ;  /* 0x00000003ff067819 */ /* 0x000fe40000011600 */
[----:B------:R-:W-:Y:S01]  /*0d50*/  LOP3.LUT R3, R0, 0x38, R16, 0xf8, !PT ;  /* 0x0000003800037812 */ /* 0x000fe200078ef810 */
[----:B------:R-:W-:Y:S01]  /*0d60*/  IMAD R0, R22, c[0x0][0x1e4], R2 ;  /* 0x0000790016007a24 */ /* 0x000fe200078e0202 */
[----:B------:R-:W-:Y:S01]  /*0d70*/  ISETP.GE.AND P6, PT, R7, R8, PT ;  /* 0x000000080700720c */ /* 0x000fe20003fc6270 */
[----:B------:R-:W-:Y:S01]  /*0d80*/  SHFL.IDX PT, R2, R13, RZ, 0x181f ;  /* 0x00181fff0d027589 */ /* 0x000fe200000e0000 */
[----:B------:R-:W-:Y:S02]  /*0d90*/  LOP3.LUT R7, R3, R6, RZ, 0x3c, !PT ;  /* 0x0000000603077212 */ /* 0x000fe400078e3cff */
[-C--:B------:R-:W-:Y:S01]  /*0da0*/  ISETP.GE.AND P2, PT, R5, R8.reuse, PT ;  /* 0x000000080500720c */ /* 0x080fe20003f46270 */
[----:B------:R-:W1:Y:S01]  /*0db0*/  SHFL.IDX PT, R3, R12, RZ, 0x181f ;  /* 0x00181fff0c037589 */ /* 0x000e6200000e0000 */
[----:B------:R-:W-:Y:S01]  /*0dc0*/  ISETP.GE.AND P0, PT, R4, R8, PT ;  /* 0x000000080400720c */ /* 0x000fe20003f06270 */
[----:B------:R-:W-:Y:S01]  /*0dd0*/  IMAD.WIDE.U32 R4, R22, c[0x0][0x1e0], R16 ;  /* 0x0000780016047a25 */ /* 0x000fe200078e0010 */
[----:B------:R-:W-:-:S02]  /*0de0*/  LEA.HI R8, R27, R9, RZ, 0x1 ;  /* 0x000000091b087211 */ /* 0x000fc400078f08ff */
[----:B------:R-:W-:Y:S01]  /*0df0*/  ISETP.GE.AND P3, PT, R16, c[0x0][0x198], PT ;  /* 0x0000660010007a0c */ /* 0x000fe20003f66270 */
[----:B------:R-:W-:Y:S01]  /*0e00*/  IMAD.IADD R5, R5, 0x1, R0 ;  /* 0x0000000105057824 */ /* 0x000fe200078e0200 */
[----:B------:R-:W-:Y:S01]  /*0e10*/  LOP3.LUT R6, R8, 0xfffffffe, RZ, 0xc0, !PT ;  /* 0xfffffffe08067812 */ /* 0x000fe200078ec0ff */
[----:B------:R-:W-:Y:S02]  /*0e20*/  IMAD.U32 R0, RZ, RZ, UR9 ;  /* 0x00000009ff007e24 */ /* 0x000fe4000f8e00ff */
[----:B------:R-:W-:Y:S02]  /*0e30*/  IMAD.SHL.U32 R8, R10, 0x8, RZ ;  /* 0x000000080a087824 */ /* 0x000fe400078e00ff */
[----:B------:R-:W-:Y:S01]  /*0e40*/  IMAD.WIDE.U32 R14, R0, c[0x0][0x1e8], R4 ;  /* 0x00007a00000e7a25 */ /* 0x000fe200078e0004 */
[----:B------:R-:W-:Y:S02]  /*0e50*/  @!P6 SHF.R.S32.HI R4, RZ, 0x1f, R23 ;  /* 0x0000001fff04e819 */ /* 0x000fe40000011417 */
[----:B------:R-:W-:Y:S01]  /*0e60*/  LOP3.LUT R8, R7, 0xfffffe00, R8, 0xf8, !PT ;  /* 0xfffffe0007087812 */ /* 0x000fe200078ef808 */
[----:B------:R-:W-:Y:S01]  /*0e70*/  IMAD.IADD R25, R9, 0x1, -R6 ;  /* 0x0000000109197824 */ /* 0x000fe200078e0a06 */
[----:B------:R-:W-:Y:S01]  /*0e80*/  @!P6 LEA.HI R10, R4, R23, RZ, 0x3 ;  /* 0x00000017040ae211 */ /* 0x000fe200078f18ff */
[----:B------:R-:W2:Y:S01]  /*0e90*/  SHFL.IDX PT, R6, R13, 0x1, 0x181f ;  /* 0x00381f000d067f89 */ /* 0x000ea200000e0000 */
[----:B------:R-:W-:Y:S01]  /*0ea0*/  @!P6 SHF.R.S32.HI R0, RZ, 0x1f, R26 ;  /* 0x0000001fff00e819 */ /* 0x000fe2000001141a */
[----:B------:R-:W-:Y:S01]  /*0eb0*/  IMAD.SHL.U32 R249, R8, 0x2, RZ ;  /* 0x0000000208f97824 */ /* 0x000fe200078e00ff */
[----:B------:R-:W-:Y:S01]  /*0ec0*/  @!P6 LOP3.LUT R10, R10, 0xfffffff8, RZ, 0xc0, !PT ;  /* 0xfffffff80a0ae812 */ /* 0x000fe200078ec0ff */
[----:B------:R-:W4:Y:S01]  /*0ed0*/  SHFL.IDX PT, R7, R12, 0x1, 0x181f ;  /* 0x00381f000c077f89 */ /* 0x000f2200000e0000 */
[----:B------:R-:W-:-:S04]  /*0ee0*/  @!P6 LEA.HI R0, R0, R26, RZ, 0x3 ;  /* 0x0000001a0000e211 */ /* 0x000fc800078f18ff */
[----:B------:R-:W-:-:S05]  /*0ef0*/  @!P6 LOP3.LUT R0, R0, 0xfffffff8, RZ, 0xc0, !PT ;  /* 0xfffffff80000e812 */ /* 0x000fca00078ec0ff */
[----:B-1----:R-:W-:Y:S01]  /*0f00*/  @!P6 IMAD.WIDE R8, R0, 0x2, R2 ;  /* 0x000000020008e825 */ /* 0x002fe200078e0202 */
[----:B------:R-:W-:-:S04]  /*0f10*/  @!P1 SHF.R.S32.HI R0, RZ, 0x1f, R26 ;  /* 0x0000001fff009819 */ /* 0x000fc8000001141a */
[----:B------:R-:W-:-:S04]  /*0f20*/  @!P1 LEA.HI R0, R0, R26, RZ, 0x3 ;  /* 0x0000001a00009211 */ /* 0x000fc800078f18ff */
[----:B------:R-:W-:Y:S02]  /*0f30*/  @!P1 LOP3.LUT R0, R0, 0xfffffff8, RZ, 0xc0, !PT ;  /* 0xfffffff800009812 */ /* 0x000fe400078ec0ff */
[----:B---3--:R-:W-:Y:S01]  /*0f40*/  @P4 SHF.R.S32.HI R21, RZ, 0x1f, R20 ;  /* 0x0000001fff154819 */ /* 0x008fe20000011414 */
[----:B------:R-:W-:Y:S02]  /*0f50*/  @!P4 IMAD.MOV.U32 R20, RZ, RZ, R18 ;  /* 0x000000ffff14c224 */ /* 0x000fe400078e0012 */
[----:B------:R-:W-:Y:S01]  /*0f60*/  @!P4 IMAD.MOV.U32 R21, RZ, RZ, R11 ;  /* 0x000000ffff15c224 */ /* 0x000fe200078e000b */
[----:B------:R-:W-:Y:S01]  /*0f70*/  @!P6 LEA R4, P4, R16, R2, 0x1 ;  /* 0x000000021004e211 */ /* 0x000fe200078808ff */
[----:B------:R-:W-:Y:S02]  /*0f80*/  @!P6 IMAD.WIDE R10, R10, 0x2, R2 ;  /* 0x000000020a0ae825 */ /* 0x000fe400078e0202 */
[----:B------:R-:W-:Y:S01]  /*0f90*/  SHFL.IDX PT, R2, R13, 0x3, 0x181f ;  /* 0x00781f000d027f89 */ /* 0x000fe200000e0000 */
[----:B------:R-:W-:-:S02]  /*0fa0*/  @!P6 LEA.HI.X R5, R16, R3, R17, 0x1, P4 ;  /* 0x000000031005e211 */ /* 0x000fc400020f0c11 */
[----:B------:R-:W-:Y:S01]  /*0fb0*/  ISETP.GE.AND P4, PT, R26, c[0x0][0x198], PT ;  /* 0x000066001a007a0c */ /* 0x000fe20003f86270 */
[----:B------:R-:W-:Y:S04]  /*0fc0*/  SHFL.IDX PT, R3, R12, 0x3, 0x181f ;  /* 0x00781f000c037f89 */ /* 0x000fe800000e0000 */
[----:B------:R1:W-:Y:S04]  /*0fd0*/  @!P6 LDGSTS.E.BYPASS.LTC128B.128 [R249+0x100], [R4.64], !P3 ;  /* 0x0010000004f9efae */ /* 0x0003e8000d901d4a */
[----:B------:R3:W-:Y:S04]  /*0fe0*/  @!P6 LDGSTS.E.BYPASS.LTC128B.128 [R249+0x4100], [R10.64], !P5 ;  /* 0x041000000af9efae */ /* 0x0007e8000e901d4a */
[----:B------:R2:W-:Y:S04]  /*0ff0*/  @!P6 LDGSTS.E.BYPASS.LTC128B.128 [R249+0x8100], [R8.64], !P4 ;  /* 0x0810000008f9efae */ /* 0x0005e8000e101d4a */
[----:B-1----:R1:W5:Y:S01]  /*1000*/  SHFL.IDX PT, R4, R13, 0x2, 0x181f ;  /* 0x00581f000d047f89 */ /* 0x00236200000e0000 */
[----:B---3--:R-:W-:-:S03]  /*1010*/  @!P1 SHF.R.S32.HI R10, RZ, 0x1f, R23 ;  /* 0x0000001fff0a9819 */ /* 0x008fc60000011417 */
[----:B------:R3:W5:Y:S01]  /*1020*/  SHFL.IDX PT, R5, R12, 0x2, 0x181f ;  /* 0x00581f000c057f89 */ /* 0x00076200000e0000 */
[----:B------:R-:W-:Y:S02]  /*1030*/  @!P1 LEA.HI R10, R10, R23, RZ, 0x3 ;  /* 0x000000170a0a9211 */ /* 0x000fe400078f18ff */
[----:B--2---:R-:W-:Y:S02]  /*1040*/  @!P1 LEA R8, P6, R16, R6, 0x1 ;  /* 0x0000000610089211 */ /* 0x004fe400078c08ff */
[----:B------:R-:W-:Y:S02]  /*1050*/  @!P1 LOP3.LUT R10, R10, 0xfffffff8, RZ, 0xc0, !PT ;  /* 0xfffffff80a0a9812 */ /* 0x000fe400078ec0ff */
[----:B----4-:R-:W-:-:S03]  /*1060*/  @!P1 LEA.HI.X R9, R16, R7, R17, 0x1, P6 ;  /* 0x0000000710099211 */ /* 0x010fc600030f0c11 */
[--C-:B------:R-:W-:Y:S02]  /*1070*/  @!P1 IMAD.WIDE R10, R10, 0x2, R6.reuse ;  /* 0x000000020a0a9825 */ /* 0x100fe400078e0206 */
[----:B------:R5:W-:Y:S02]  /*1080*/  @!P1 LDGSTS.E.BYPASS.LTC128B.128 [R249+0x1100], [R8.64], !P3 ;  /* 0x0110000008f99fae */ /* 0x000be4000d901d4a */
[----:B------:R-:W-:Y:S01]  /*1090*/  @!P1 IMAD.WIDE R6, R0, 0x2, R6 ;  /* 0x0000000200069825 */ /* 0x000fe200078e0206 */
[----:B------:R-:W-:Y:S01]  /*10a0*/  @!P0 SHF.R.S32.HI R0, RZ, 0x1f, R23 ;  /* 0x0000001fff008819 */ /* 0x000fe20000011417 */
[----:B------:R2:W-:Y:S01]  /*10b0*/  @!P1 LDGSTS.E.BYPASS.LTC128B.128 [R249+0x5100], [R10.64], !P5 ;  /* 0x051000000af99fae */ /* 0x0005e2000e901d4a */
[----:B-1----:R-:W-:Y:S01]  /*10c0*/  IADD3 R13, R15, UR6, RZ ;  /* 0x000000060f0d7c10 */ /* 0x002fe2000fffe0ff */
[----:B------:R-:W-:Y:S01]  /*10d0*/  UIMAD UR6, UR12, -0x60, UR16 ;  /* 0xffffffa00c0678a4 */ /* 0x000fe2000f8e0210 */
[----:B------:R-:W-:Y:S01]  /*10e0*/  @!P0 SHF.R.S32.HI R15, RZ, 0x1f, R26 ;  /* 0x0000001fff0f8819 */ /* 0x000fe2000001141a */
[----:B------:R1:W-:Y:S01]  /*10f0*/  @!P1 LDGSTS.E.BYPASS.LTC128B.128 [R249+0x9100], [R6.64], !P4 ;  /* 0x0910000006f99fae */ /* 0x0003e2000e101d4a */
[----:B---3--:R-:W-:Y:S01]  /*1100*/  IMAD.MOV.U32 R12, RZ, RZ, R14 ;  /* 0x000000ffff0c7224 */ /* 0x008fe200078e000e */
[----:B------:R-:W-:-:S03]  /*1110*/  UIMAD UR16, UR16, UR5, URZ ;  /* 0x00000005101072a4 */ /* 0x000fc6000f8e023f */
[----:B------:R-:W-:Y:S01]  /*1120*/  IMAD.WIDE.U32 R32, R20, c[0x0][0x1f0], R12 ;  /* 0x00007c0014207a25 */ /* 0x000fe200078e000c */
[----:B------:R-:W-:-:S03]  /*1130*/  UIADD3 UR16, UR15, UR16, URZ ;  /* 0x000000100f107290 */ /* 0x000fc6000fffe03f */
[----:B------:R-:W-:Y:S01]  /*1140*/  IMAD.MOV.U32 R120, RZ, RZ, R32 ;  /* 0x000000ffff787224 */ /* 0x000fe200078e0020 */
[----:B------:R-:W-:Y:S01]  /*1150*/  UIMAD UR4, UR16, UR7, URZ ;  /* 0x00000007100472a4 */ /* 0x000fe2000f8e023f */
[----:B------:R-:W-:Y:S01]  /*1160*/  IMAD.SHL.U32 R13, R119, 0x40, RZ ;  /* 0x00000040770d7824 */ /* 0x000fe200078e00ff */
[----:B------:R3:W-:Y:S02]  /*1170*/  STL.64 [R1+0x28], R32 ;  /* 0x0000282001007387 */ /* 0x0007e40000100a00 */
[----:B------:R-:W-:Y:S01]  /*1180*/  UIMAD UR4, UR17, UR14, UR4 ;  /* 0x0000000e110472a4 */ /* 0x000fe2000f8e0204 */
[----:B-----5:R-:W-:Y:S02]  /*1190*/  @!P2 LEA R8, P6, R16, R4, 0x1 ;  /* 0x000000041008a211 */ /* 0x020fe400078c08ff */
[----:B--2---:R-:W-:Y:S02]  /*11a0*/  @!P2 SHF.R.S32.HI R11, RZ, 0x1f, R23 ;  /* 0x0000001fff0ba819 */ /* 0x004fe40000011417 */
[----:B------:R-:W-:-:S02]  /*11b0*/  @!P2 SHF.R.S32.HI R10, RZ, 0x1f, R26 ;  /* 0x0000001fff0aa819 */ /* 0x000fc4000001141a */
[-C--:B------:R-:W-:Y:S02]  /*11c0*/  @!P2 LEA.HI R14, R11, R23.reuse, RZ, 0x3 ;  /* 0x000000170b0ea211 */ /* 0x080fe400078f18ff */
[-C--:B------:R-:W-:Y:S02]  /*11d0*/  @!P2 LEA.HI R11, R10, R26.reuse, RZ, 0x3 ;  /* 0x0000001a0a0ba211 */ /* 0x080fe400078f18ff */
[----:B------:R-:W-:Y:S02]  /*11e0*/  @!P0 LEA.HI R10, R0, R23, RZ, 0x3 ;  /* 0x00000017000a8211 */ /* 0x000fe400078f18ff */
[----:B------:R-:W-:Y:S02]  /*11f0*/  @!P0 LEA.HI R0, R15, R26, RZ, 0x3 ;  /* 0x0000001a0f008211 */ /* 0x000fe400078f18ff */
[----:B------:R-:W-:Y:S02]  /*1200*/  @!P2 LOP3.LUT R14, R14, 0xfffffff8, RZ, 0xc0, !PT ;  /* 0xfffffff80e0ea812 */ /* 0x000fe400078ec0ff */
[----:B------:R-:W-:-:S02]  /*1210*/  @!P2 LOP3.LUT R11, R11, 0xfffffff8, RZ, 0xc0, !PT ;  /* 0xfffffff80b0ba812 */ /* 0x000fc400078ec0ff */
[----:B------:R-:W-:Y:S01]  /*1220*/  @!P0 LOP3.LUT R18, R10, 0xfffffff8, RZ, 0xc0, !PT ;  /* 0xfffffff80a128812 */ /* 0x000fe200078ec0ff */
[--C-:B------:R-:W-:Y:S01]  /*1230*/  @!P2 IMAD.WIDE R14, R14, 0x2, R4.reuse ;  /* 0x000000020e0ea825 */ /* 0x100fe200078e0204 */
[----:B------:R-:W-:Y:S02]  /*1240*/  @!P0 LOP3.LUT R0, R0, 0xfffffff8, RZ, 0xc0, !PT ;  /* 0xfffffff800008812 */ /* 0x000fe400078ec0ff */
[C---:B-1----:R-:W-:Y:S01]  /*1250*/  @!P0 LEA R6, P1, R16.reuse, R2, 0x1 ;  /* 0x0000000210068211 */ /* 0x042fe200078208ff */
[----:B------:R-:W-:Y:S01]  /*1260*/  @!P2 IMAD.WIDE R10, R11, 0x2, R4 ;  /* 0x000000020b0aa825 */ /* 0x000fe200078e0204 */
[C-C-:B------:R-:W-:Y:S02]  /*1270*/  @!P2 LEA.HI.X R9, R16.reuse, R5, R17.reuse, 0x1, P6 ;  /* 0x000000051009a211 */ /* 0x140fe400030f0c11 */
[----:B------:R-:W-:Y:S01]  /*1280*/  @!P0 LEA.HI.X R7, R16, R3, R17, 0x1, P1 ;  /* 0x0000000310078211 */ /* 0x000fe200008f0c11 */
[--C-:B------:R-:W-:Y:S01]  /*1290*/  @!P0 IMAD.WIDE R4, R18, 0x2, R2.reuse ;  /* 0x0000000212048825 */ /* 0x100fe200078e0202 */
[----:B------:R-:W-:Y:S01]  /*12a0*/  ISETP.GE.AND P6, PT, R16, c[0x0][0x1d4], PT ;  /* 0x0000750010007a0c */ /* 0x000fe20003fc6270 */
[----:B------:R1:W-:Y:S02]  /*12b0*/  @!P2 LDGSTS.E.BYPASS.LTC128B.128 [R249+0x2100], [R8.64], !P3 ;  /* 0x0210000008f9afae */ /* 0x0003e4000d901d4a */
[----:B------:R-:W-:Y:S01]  /*12c0*/  @!P0 IMAD.WIDE R18, R0, 0x2, R2 ;  /* 0x0000000200128825 */ /* 0x000fe200078e0202 */
[----:B------:R-:W-:Y:S01]  /*12d0*/  LOP3.LUT R2, R27, 0xfffffff0, RZ, 0xc0, !PT ;  /* 0xfffffff01b027812 */ /* 0x000fe200078ec0ff */
[----:B------:R2:W-:Y:S02]  /*12e0*/  @!P2 LDGSTS.E.BYPASS.LTC128B.128 [R249+0x6100], [R14.64], !P5 ;  /* 0x061000000ef9afae */ /* 0x0005e4000e901d4a */
[----:B------:R-:W-:-:S02]  /*12f0*/  IMAD.U32 R0, RZ, RZ, UR6 ;  /* 0x00000006ff007e24 */ /* 0x000fc4000f8e00ff */
[----:B------:R4:W-:Y:S01]  /*1300*/  @!P2 LDGSTS.E.BYPASS.LTC128B.128 [R249+0xa100], [R10.64], !P4 ;  /* 0x0a1000000af9afae */ /* 0x0009e2000e101d4a */
[----:B------:R-:W-:-:S03]  /*1310*/  IMAD R3, R21, c[0x0][0x1f0], RZ ;  /* 0x00007c0015037a24 */ /* 0x000fc600078e02ff */
[----:B------:R5:W-:Y:S04]  /*1320*/  @!P0 LDGSTS.E.BYPASS.LTC128B.128 [R249+0x3100], [R6.64], !P3 ;  /* 0x0310000006f98fae */ /* 0x000be8000d901d4a */
[----:B------:R3:W-:Y:S01]  /*1330*/  @!P0 LDGSTS.E.BYPASS.LTC128B.128 [R249+0x7100], [R4.64], !P5 ;  /* 0x0710000004f98fae */ /* 0x0007e2000e901d4a */
[----:B------:R-:W-:-:S03]  /*1340*/  ISETP.GE.AND P5, PT, R23, c[0x0][0x1d4], PT ;  /* 0x0000750017007a0c */ /* 0x000fc60003fa6270 */
[----:B------:R5:W-:Y:S04]  /*1350*/  @!P0 LDGSTS.E.BYPASS.LTC128B.128 [R249+0xb100], [R18.64], !P4 ;  /* 0x0b10000012f98fae */ /* 0x000be8000e101d4a */
[----:B------:R-:W0:Y:S01]  /*1360*/  LDGDEPBAR ;  /* 0x00000000000079af */ /* 0x000e220000000000 */
[----:B-1----:R-:W-:Y:S01]  /*1370*/  IADD3 R9, R0, c[0x0][0x1d0], -R22 ;  /* 0x0000740000097a10 */ /* 0x002fe20007ffe816 */
[----:B------:R-:W-:-:S03]  /*1380*/  IMAD R0, R20, c[0x0][0x1f4], R3 ;  /* 0x00007d0014007a24 */ /* 0x000fc600078e0203 */
[----:B------:R-:W-:Y:S01]  /*1390*/  ISETP.GE.AND P3, PT, R9, 0x1, PT ;  /* 0x000000010900780c */ /* 0x000fe20003f66270 */
[----:B------:R-:W-:Y:S01]  /*13a0*/  IMAD.IADD R121, R33, 0x1, R0 ;  /* 0x0000000121797824 */ /* 0x000fe200078e0200 */
[C---:B------:R-:W-:Y:S01]  /*13b0*/  ISETP.GE.AND P1, PT, R9.reuse, 0x41, PT ;  /* 0x000000410900780c */ /* 0x040fe20003f26270 */
[----:B--2---:R-:W-:Y:S01]  /*13c0*/  IMAD.WIDE.U32 R14, R118, 0x40, RZ ;  /* 0x00000040760e7825 */ /* 0x004fe200078e00ff */
[----:B------:R-:W-:Y:S02]  /*13d0*/  ISETP.GE.AND P2, PT, R9, 0x21, PT ;  /* 0x000000210900780c */ /* 0x000fe40003f46270 */
[----:B------:R-:W-:Y:S01]  /*13e0*/  STL.64 [R1+0x20], R120 ;  /* 0x0000207801007387 */ /* 0x000fe20000100a00 */
[----:B----4-:R-:W-:Y:S02]  /*13f0*/  IMAD.SHL.U32 R11, R25, 0x8, RZ ;  /* 0x00000008190b7824 */ /* 0x010fe400078e00ff */
[----:B---3--:R-:W-:-:S05]  /*1400*/  IMAD.IADD R4, R152, 0x1, -R2 ;  /* 0x0000000198047824 */ /* 0x008fca00078e0a02 */
[----:B------:R-:W-:-:S04]  /*1410*/  SHF.R.S32.HI R2, RZ, 0x1f, R4 ;  /* 0x0000001fff027819 */ /* 0x000fc80000011404 */
[----:B------:R-:W-:Y:S01]  /*1420*/  LEA.HI R12, R2, R4, RZ, 0x3 ;  /* 0x00000004020c7211 */ /* 0x000fe200078f18ff */
[----:B------:R-:W-:-:S03]  /*1430*/  IMAD.WIDE.U32 R2, R116, UR7, R120 ;  /* 0x0000000774027c25 */ /* 0x000fc6000f8e0078 */
[----:B------:R-:W-:Y:S02]  /*1440*/  LOP3.LUT R0, R12, 0xfffffff8, RZ, 0xc0, !PT ;  /* 0xfffffff80c007812 */ /* 0x000fe400078ec0ff */
[----:B------:R-:W-:Y:S01]  /*1450*/  IADD3 R3, R3, UR4, RZ ;  /* 0x0000000403037c10 */ /* 0x000fe2000fffe0ff */
[----:B------:R-:W-:Y:S01]  /*1460*/  ULDC.64 UR4, c[0x0][0x210] ;  /* 0x0000840000047ab9 */ /* 0x000fe20000000a00 */
[----:B-----5:R-:W-:Y:S01]  /*1470*/  @P3 LEA R6, P4, R2, c[0x0][0x1c8], 0x1 ;  /* 0x0000720002063a11 */ /* 0x020fe200078808ff */
[----:B------:R-:W-:Y:S01]  /*1480*/  IMAD.IADD R10, R4, 0x1, -R0 ;  /* 0x00000001040a7824 */ /* 0x000fe200078e0a00 */
[----:B------:R-:W-:Y:S01]  /*1490*/  @P2 LEA R5, P0, R118, R2, 0x5 ;  /* 0x0000000276052211 */ /* 0x000fe200078028ff */
[----:B------:R-:W-:Y:S01]  /*14a0*/  UIMAD UR4, UR13, UR4, URZ ;  /* 0x000000040d0472a4 */ /* 0x000fe2000f8e023f */
[----:B------:R-:W-:Y:S01]  /*14b0*/  @P3 LEA.HI.X R7, R2, c[0x0][0x1cc], R3, 0x1, P4 ;  /* 0x0000730002073a11 */ /* 0x000fe200020f0c03 */
[----:B------:R-:W-:Y:S01]  /*14c0*/  IMAD.SHL.U32 R0, R10, 0x40, RZ ;  /* 0x000000400a007824 */ /* 0x000fe200078e00ff */
[----:B------:R-:W-:Y:S01]  /*14d0*/  @P1 IADD3 R8, P4, R2, R14, RZ ;  /* 0x0000000e02081210 */ /* 0x000fe20007f9e0ff */
[----:B------:R-:W-:Y:S01]  /*14e0*/  UIMAD UR4, UR9, UR5, UR4 ;  /* 0x00000005090472a4 */ /* 0x000fe2000f8e0204 */
[----:B------:R-:W-:Y:S01]  /*14f0*/  @P2 LEA.HI.X R2, R118, R3, R119, 0x5, P0 ;  /* 0x0000000376022211 */ /* 0x000fe200000f2c77 */
[----:B------:R1:W-:Y:S01]  /*1500*/  @P3 LDGSTS.E.BYPASS.LTC128B.128 [R249+0xc100], [R6.64], !P6 ;  /* 0x0c10000006f93fae */ /* 0x0003e2000f101d4a */
[----:B------:R-:W-:-:S02]  /*1510*/  @P1 IADD3.X R13, R3, R15, R13, P4, !PT ;  /* 0x0000000f030d1210 */ /* 0x000fc400027fe40d */
[----:B------:R-:W-:Y:S01]  /*1520*/  ISETP.GE.AND P4, PT, R26, c[0x0][0x1d4], PT ;  /* 0x000075001a007a0c */ /* 0x000fe20003f86270 */
[----:B------:R1:W-:Y:S01]  /*1530*/  @P3 LDGSTS.E.BYPASS.LTC128B.128 [R249+0xf100], [R6.64+0x80], !P5 ;  /* 0x0f10008006f93fae */ /* 0x0003e2000e901d4a */
[----:B------:R-:W-:Y:S02]  /*1540*/  LOP3.LUT R0, R0, 0x1c0, RZ, 0xc0, !PT ;  /* 0x000001c000007812 */ /* 0x000fe400078ec0ff */
[C---:B------:R-:W-:Y:S02]  /*1550*/  @P2 LEA R4, P0, R5.reuse, c[0x0][0x1c8], 0x1 ;  /* 0x0000720005042a11 */ /* 0x040fe400078008ff */
[----:B------:R-:W-:Y:S02]  /*1560*/  LOP3.LUT R3, R0, 0x8, R11, 0xf8, !PT ;  /* 0x0000000800037812 */ /* 0x000fe400078ef80b */
[----:B------:R-:W-:Y:S02]  /*1570*/  @P2 LEA.HI.X R5, R5, c[0x0][0x1cc], R2, 0x1, P0 ;  /* 0x0000730005052a11 */ /* 0x000fe400000f0c02 */
[----:B------:R-:W-:-:S02]  /*1580*/  SHF.R.U32.HI R0, RZ, 0x3, R0 ;  /* 0x00000003ff007819 */ /* 0x000fc40000011600 */
[----:B------:R-:W-:Y:S01]  /*1590*/  @P1 LEA R2, P0, R8, c[0x0][0x1c8], 0x1 ;  /* 0x0000720008021a11 */ /* 0x000fe200078008ff */
[----:B------:R1:W-:Y:S01]  /*15a0*/  @P3 LDGSTS.E.BYPASS.LTC128B.128 [R249+0x12100], [R6.64+0x100], !P4 ;  /* 0x1210010006f93fae */ /* 0x0003e2000e101d4a */
[----:B------:R-:W-:Y:S01]  /*15b0*/  LOP3.LUT R11, R3, R0, RZ, 0x3c, !PT ;  /* 0x00000000030b7212 */ /* 0x000fe200078e3cff */
[----:B------:R-:W-:Y:S01]  /*15c0*/  IMAD.SHL.U32 R0, R24, 0x40, RZ ;  /* 0x0000004018007824 */ /* 0x000fe200078e00ff */
[----:B------:R-:W-:Y:S01]  /*15d0*/  @P1 LEA.HI.X R3, R8, c[0x0][0x1cc], R13, 0x1, P0 ;  /* 0x0000730008031a11 */ /* 0x000fe200000f0c0d */
[----:B------:R2:W-:Y:S01]  /*15e0*/  @P2 LDGSTS.E.BYPASS.LTC128B.128 [R249+0xd100], [R4.64], !P6 ;  /* 0x0d10000004f92fae */ /* 0x0005e2000f101d4a */
[----:B------:R-:W-:Y:S02]  /*15f0*/  LOP3.LUT P0, RZ, R10, 0x2, RZ, 0xc0, !PT ;  /* 0x000000020aff7812 */ /* 0x000fe4000780c0ff */
[----:B------:R-:W-:Y:S01]  /*1600*/  LOP3.LUT R0, R0, 0x1c0, RZ, 0xc0, !PT ;  /* 0x000001c000007812 */ /* 0x000fe200078ec0ff */
[----:B------:R2:W-:Y:S01]  /*1610*/  @P2 LDGSTS.E.BYPASS.LTC128B.128 [R249+0x10100], [R4.64+0x80], !P5 ;  /* 0x1010008004f92fae */ /* 0x0005e2000e901d4a */
[----:B------:R-:W-:-:S03]  /*1620*/  SEL R8, RZ, 0x2, P5 ;  /* 0x00000002ff087807 */ /* 0x000fc60002800000 */
[----:B------:R2:W-:Y:S04]  /*1630*/  @P2 LDGSTS.E.BYPASS.LTC128B.128 [R249+0x13100], [R4.64+0x100], !P4 ;  /* 0x1310010004f92fae */ /* 0x0005e8000e101d4a */
[----:B------:R3:W-:Y:S04]  /*1640*/  @P1 LDGSTS.E.BYPASS.LTC128B.128 [R249+0xe100], [R2.64], !P6 ;  /* 0x0e10000002f91fae */ /* 0x0007e8000f101d4a */
[----:B------:R3:W-:Y:S04]  /*1650*/  @P1 LDGSTS.E.BYPASS.LTC128B.128 [R249+0x11100], [R2.64+0x80], !P5 ;  /* 0x1110008002f91fae */ /* 0x0007e8000e901d4a */
[----:B------:R3:W-:Y:S01]  /*1660*/  @P1 LDGSTS.E.BYPASS.LTC128B.128 [R249+0x14100], [R2.64+0x100], !P4 ;  /* 0x1410010002f91fae */ /* 0x0007e2000e101d4a */
[----:B------:R-:W-:Y:S01]  /*1670*/  LOP3.LUT P1, RZ, R10, 0x4, RZ, 0xc0, !PT ;  /* 0x000000040aff7812 */ /* 0x000fe2000782c0ff */
[----:B-1----:R-:W-:-:S02]  /*1680*/  IMAD.WIDE.U32 R6, R22, c[0x0][0x208], R16 ;  /* 0x0000820016067a25 */ /* 0x002fc400078e0010 */
[----:B------:R-:W0:Y:S02]  /*1690*/  LDGDEPBAR ;  /* 0x00000000000079af */ /* 0x000e240000000000 */
[----:B--2---:R-:W-:Y:S02]  /*16a0*/  IMAD.SHL.U32 R4, R12, 0x40, RZ ;  /* 0x000000400c047824 */ /* 0x004fe400078e00ff */
[----:B------:R-:W-:-:S03]  /*16b0*/  IMAD.SHL.U32 R5, R22, 0x8, RZ ;  /* 0x0000000816057824 */ /* 0x000fc600078e00ff */
[----:B------:R-:W-:Y:S01]  /*16c0*/  LOP3.LUT R4, R11, 0xfffffe00, R4, 0xf8, !PT ;  /* 0xfffffe000b047812 */ /* 0x000fe200078ef804 */
[----:B---3--:R-:W-:Y:S01]  /*16d0*/  IMAD.SHL.U32 R2, R117, 0x20, RZ ;  /* 0x0000002075027824 */ /* 0x008fe200078e00ff */
[----:B------:R-:W-:-:S04]  /*16e0*/  DEPBAR.LE SB0, 0x1 ;  /* 0x000080400000791a */ /* 0x000fc80000000000 */
[----:B------:R-:W-:Y:S02]  /*16f0*/  LOP3.LUT R2, R2, 0x7ffffc00, RZ, 0xc0, !PT ;  /* 0x7ffffc0002027812 */ /* 0x000fe400078ec0ff */
[----:B------:R-:W-:Y:S01]  /*1700*/  LOP3.LUT R3, R0, 0x8, R5, 0xf8, !PT ;  /* 0x0000000800037812 */ /* 0x000fe200078ef805 */
[----:B------:R-:W-:Y:S01]  /*1710*/  IMAD.MOV.U32 R5, RZ, RZ, 0x10 ;  /* 0x00000010ff057424 */ /* 0x000fe200078e00ff */
[----:B------:R-:W-:Y:S01]  /*1720*/  SHF.R.U32.HI R0, RZ, 0x3, R0 ;  /* 0x00000003ff007819 */ /* 0x000fe20000011600 */
[----:B------:R-:W-:Y:S02]  /*1730*/  IMAD.IADD R208, R4, 0x1, R2 ;  /* 0x0000000104d07824 */ /* 0x000fe400078e0202 */
[----:B------:R-:W-:Y:S01]  /*1740*/  IMAD.MOV.U32 R2, RZ, RZ, 0x20 ;  /* 0x00000020ff027424 */ /* 0x000fe200078e00ff */
[----:B------:R-:W-:Y:S02]  /*1750*/  SEL R5, R5, 0xfffffff0, !P0 ;  /* 0xfffffff005057807 */ /* 0x000fe40004000000 */
[C---:B------:R-:W-:Y:S01]  /*1760*/  LEA R216, R208.reuse, 0x100, 0x1 ;  /* 0x00000100d0d87811 */ /* 0x040fe200078e08ff */
[----:B------:R-:W-:Y:S01]  /*1770*/  IMAD.SHL.U32 R208, R208, 0x2, RZ ;  /* 0x00000002d0d07824 */ /* 0x000fe200078e00ff */
[----:B------:R-:W-:Y:S01]  /*1780*/  BAR.SYNC.DEFER_BLOCKING 0x0 ;  /* 0x0000000000007b1d */ /* 0x000fe20000010000 */
[----:B------:R-:W-:-:S02]  /*1790*/  SEL R2, R2, 0xffffffe0, !P1 ;  /* 0xffffffe002027807 */ /* 0x000fc40004800000 */
[--C-:B------:R-:W-:Y:S01]  /*17a0*/  IMAD R212, R5, 0x2, R216.reuse ;  /* 0x0000000205d47824 */ /* 0x100fe200078e02d8 */
[----:B------:R-:W-:Y:S01]  /*17b0*/  LOP3.LUT R0, R3, R0, RZ, 0x3c, !PT ;  /* 0x0000000003007212 */ /* 0x000fe200078e3cff */
[----:B------:R-:W-:Y:S01]  /*17c0*/  IMAD.U32 R3, RZ, RZ, UR9 ;  /* 0x00000009ff037e24 */ /* 0x000fe2000f8e00ff */
[----:B------:R-:W-:Y:S01]  /*17d0*/  LOP3.LUT P0, RZ, R24, 0x2, RZ, 0xc0, !PT ;  /* 0x0000000218ff7812 */ /* 0x000fe2000780c0ff */
[C---:B------:R-:W-:Y:S02]  /*17e0*/  IMAD R216, R2.reuse, 0x2, R216 ;  /* 0x0000000202d87824 */ /* 0x040fe400078e02d8 */
[----:B------:R-:W-:Y:S02]  /*17f0*/  IMAD R220, R2, 0x2, R212 ;  /* 0x0000000202dc7824 */ /* 0x000fe400078e02d4 */
[----:B------:R-:W-:-:S04]  /*1800*/  IMAD R0, R25, 0x200, R0 ;  /* 0x0000020019007824 */ /* 0x000fc800078e0200 */
[----:B------:R-:W-:Y:S02]  /*1810*/  IMAD.SHL.U32 R224, R0, 0x2, RZ ;  /* 0x0000000200e07824 */ /* 0x000fe400078e00ff */
[----:B------:R-:W-:-:S03]  /*1820*/  IMAD R0, R28, c[0x0][0x208], RZ ;  /* 0x000082001c007a24 */ /* 0x000fc600078e02ff */
[----:B------:R-:W-:Y:S01]  /*1830*/  IADD3 R231, R224, 0xc120, RZ ;  /* 0x0000c120e0e77810 */ /* 0x000fe20007ffe0ff */
[----:B------:R-:W-:Y:S01]  /*1840*/  IMAD R0, R22, c[0x0][0x20c], R0 ;  /* 0x0000830016007a24 */ /* 0x000fe200078e0200 */
[----:B------:R-:W-:Y:S03]  /*1850*/  LDSM.16.M88.4 R156, [R208+0x100] ;  /* 0x00010000d09c783b */ /* 0x000fe60000000200 */
[----:B------:R-:W-:Y:S01]  /*1860*/  IMAD.IADD R7, R7, 0x1, R0 ;  /* 0x0000000107077824 */ /* 0x000fe200078e0200 */
[----:B------:R-:W-:Y:S01]  /*1870*/  IADD3 R0, R224, 0xc100, RZ ;  /* 0x0000c100e0007810 */ /* 0x000fe20007ffe0ff */
[----:B------:R-:W-:Y:S02]  /*1880*/  LDSM.16.M88.4 R192, [R208+0x4100] ;  /* 0x00410000d0c0783b */ /* 0x000fe40000000200 */
[----:B------:R-:W-:Y:S01]  /*1890*/  IMAD.WIDE.U32 R6, R3, c[0x0][0x210], R6 ;  /* 0x0000840003067a25 */ /* 0x000fe200078e0006 */
[----:B------:R-:W-:Y:S01]  /*18a0*/  @P0 IADD3 R231, R0, -0x20, RZ ;  /* 0xffffffe000e70810 */ /* 0x000fe20007ffe0ff */
[----:B------:R-:W-:Y:S02]  /*18b0*/  LDSM.16.M88.4 R160, [R212] ;  /* 0x00000000d4a0783b */ /* 0x000fe40000000200 */
[----:B------:R-:W-:Y:S01]  /*18c0*/  IMAD R0, R21, c[0x0][0x218], RZ ;  /* 0x0000860015007a24 */ /* 0x000fe200078e02ff */
[----:B------:R-:W-:Y:S01]  /*18d0*/  IADD3 R7, R7, UR4, RZ ;  /* 0x0000000407077c10 */ /* 0x000fe2000fffe0ff */
[----:B------:R-:W-:Y:S01]  /*18e0*/  ULDC.64 UR4, c[0x0][0x208] ;  /* 0x0000820000047ab9 */ /* 0x000fe20000000a00 */
[----:B------:R-:W-:Y:S01]  /*18f0*/  LDSM.16.M88.4 R196, [R212+0x4000] ;  /* 0x00400000d4c4783b */ /* 0x000fe20000000200 */
[----:B------:R-:W-:Y:S01]  /*1900*/  UIMAD UR18, UR17, UR4, URZ ;  /* 0x00000004111272a4 */ /* 0x000fe2000f8e023f */
[C---:B------:R-:W-:Y:S01]  /*1910*/  IMAD R0, R20.reuse, c[0x0][0x21c], R0 ;  /* 0x0000870014007a24 */ /* 0x040fe200078e0200 */
[----:B------:R-:W-:Y:S01]  /*1920*/  UIMAD.WIDE.U32 UR20, UR7, UR4, URZ ;  /* 0x00000004071472a5 */ /* 0x000fe2000f8e003f */
[----:B------:R-:W-:Y:S01]  /*1930*/  LDSM.16.M88.4 R176, [R216] ;  /* 0x00000000d8b0783b */ /* 0x000fe20000000200 */
[----:B------:R-:W-:Y:S01]  /*1940*/  UIMAD UR18, UR7, UR5, UR18 ;  /* 0x00000005071272a4 */ /* 0x000fe2000f8e0212 */
[----:B------:R-:W-:Y:S01]  /*1950*/  IMAD.WIDE.U32 R32, R20, c[0x0][0x218], R6 ;  /* 0x0000860014207a25 */ /* 0x000fe200078e0006 */
[----:B------:R-:W-:Y:S01]  /*1960*/  USHF.L.U32 UR13, UR4, 0x6, URZ ;  /* 0x00000006040d7899 */ /* 0x000fe2000800063f */
[----:B------:R-:W-:Y:S01]  /*1970*/  LDSM.16.M88.4 R200, [R216+0x4000] ;  /* 0x00400000d8c8783b */ /* 0x000fe20000000200 */
[----:B------:R-:W-:Y:S01]  /*1980*/  UIADD3 UR18, UR21, UR18, URZ ;  /* 0x0000001215127290 */ /* 0x000fe2000fffe03f */
[----:B------:R-:W-:Y:S01]  /*1990*/  IMAD.IADD R31, R33, 0x1, R0 ;  /* 0x00000001211f7824 */ /* 0x000fe200078e0200 */
[----:B------:R-:W-:Y:S01]  /*19a0*/  UMOV UR17, 0x6 ;  /* 0x0000000600117882 */ /* 0x000fe20000000000 */
[----:B------:R-:W-:Y:S01]  /*19b0*/  LDSM.16.M88.4 R188, [R220] ;  /* 0x00000000dcbc783b */ /* 0x000fe20000000200 */
[----:B------:R-:W-:Y:S01]  /*19c0*/  IMAD.U32 R6, RZ, RZ, UR20 ;  /* 0x00000014ff067e24 */ /* 0x000fe2000f8e00ff */
[----:B------:R-:W-:Y:S01]  /*19d0*/  UIMAD UR18, UR18, 0x60, URZ ;  /* 0x00000060121278a4 */ /* 0x000fe2000f8e023f */
[----:B------:R-:W-:Y:S01]  /*19e0*/  IMAD.MOV.U32 R30, RZ, RZ, R32 ;  /* 0x000000ffff1e7224 */ /* 0x000fe200078e0020 */
[----:B------:R-:W-:Y:S01]  /*19f0*/  LDSM.16.M88.4 R204, [R220+0x4000] ;  /* 0x00400000dccc783b */ /* 0x000fe20000000200 */
[----:B------:R-:W-:Y:S01]  /*1a00*/  IMAD.U32 R16, RZ, RZ, UR13 ;  /* 0x0000000dff107e24 */ /* 0x000fe2000f8e00ff */
[----:B------:R-:W-:Y:S01]  /*1a10*/  USHF.L.U64.HI UR17, UR4, UR17, UR5 ;  /* 0x0000001104117299 */ /* 0x000fe20008010205 */
[----:B------:R-:W-:Y:S01]  /*1a20*/  IMAD.WIDE.U32 R10, R6, 0x60, R30 ;  /* 0x00000060060a7825 */ /* 0x000fe200078e001e */
[----:B------:R-:W-:Y:S01]  /*1a30*/  LDSM.16.M88.4 R208, [R208+0x8100] ;  /* 0x00810000d0d0783b */ /* 0x000fe20000000200 */
[----:B------:R-:W-:-:S02]  /*1a40*/  SEL R3, RZ, 0x4, P4 ;  /* 0x00000004ff037807 */ /* 0x000fc40002000000 */
[----:B------:R-:W-:Y:S01]  /*1a50*/  IMAD.U32 R7, RZ, RZ, UR21 ;  /* 0x00000015ff077e24 */ /* 0x000fe2000f8e00ff */
[----:B------:R-:W-:Y:S01]  /*1a60*/  LDSM.16.M88.4 R212, [R212+0x8000] ;  /* 0x00800000d4d4783b */ /* 0x000fe20000000200 */
[----:B------:R-:W-:Y:S02]  /*1a70*/  IADD3 R0, R11, UR18, RZ ;  /* 0x000000120b007c10 */ /* 0x000fe4000fffe0ff */
[C---:B------:R-:W-:Y:S01]  /*1a80*/  LEA R6, P0, R10.reuse, c[0x0][0x1f8], 0x1 ;  /* 0x00007e000a067a11 */ /* 0x040fe200078008ff */
[----:B------:R-:W-:Y:S01]  /*1a90*/  LDSM.16.M88.4 R216, [R216+0x8000] ;  /* 0x00800000d8d8783b */ /* 0x000fe20000000200 */
[----:B------:R-:W-:Y:S02]  /*1aa0*/  IADD3 R248, R231, 0x800, RZ ;  /* 0x00000800e7f87810 */ /* 0x000fe40007ffe0ff */
[----:B------:R-:W-:Y:S01]  /*1ab0*/  LEA.HI.X R7, R10, c[0x0][0x1fc], R0, 0x1, P0 ;  /* 0x00007f000a077a11 */ /* 0x000fe200000f0c00 */
[----:B------:R-:W-:Y:S01]  /*1ac0*/  LDSM.16.M88.4 R220, [R220+0x8000] ;  /* 0x00800000dcdc783b */ /* 0x000fe20000000200 */
[----:B------:R-:W-:-:S02]  /*1ad0*/  IADD3 R16, P1, P0, R16, 0x80, R6 ;  /* 0x0000008010107810 */ /* 0x000fc4000783e006 */
[----:B------:R-:W-:Y:S01]  /*1ae0*/  IADD3 R10, P2, R6, UR13, RZ ;  /* 0x0000000d060a7c10 */ /* 0x000fe2000ff5e0ff */
[----:B------:R-:W-:Y:S01]  /*1af0*/  BAR.SYNC.DEFER_BLOCKING 0x0 ;  /* 0x0000000000007b1d */ /* 0x000fe20000010000 */
[----:B------:R-:W-:Y:S02]  /*1b00*/  IADD3.X R17, RZ, UR17, R7, P1, P0 ;  /* 0x00000011ff117c10 */ /* 0x000fe40008fe0407 */
[----:B------:R-:W-:Y:S02]  /*1b10*/  IADD3.X R11, R7, UR17, RZ, P2, !PT ;  /* 0x00000011070b7c10 */ /* 0x000fe400097fe4ff */
[----:B------:R-:W-:Y:S01]  /*1b20*/  ISETP.LT.OR P2, PT, R9, 0x1, P6 ;  /* 0x000000010900780c */ /* 0x000fe20003741670 */
[----:B------:R-:W-:Y:S01]  /*1b30*/  STL.64 [R1+0x8], R32 ;  /* 0x0000082001007387 */ /* 0x000fe20000100a00 */
[C---:B------:R-:W-:Y:S02]  /*1b40*/  IADD3 R247, R231.reuse, 0x1000, RZ ;  /* 0x00001000e7f77810 */ /* 0x040fe40007ffe0ff */
[C---:B------:R-:W-:Y:S01]  /*1b50*/  IADD3 R246, R231.reuse, 0x1800, RZ ;  /* 0x00001800e7f67810 */ /* 0x040fe20007ffe0ff */
[----:B------:R-:W-:Y:S01]  /*1b60*/  STL.64 [R1], R30 ;  /* 0x0000001e01007387 */ /* 0x000fe20000100a00 */
[----:B------:R-:W-:-:S02]  /*1b70*/  IADD3 R245, R231, 0x2000, RZ ;  /* 0x00002000e7f57810 */ /* 0x000fc40007ffe0ff */
[C---:B------:R-:W-:Y:S02]  /*1b80*/  IADD3 R244, R231.reuse, 0x2800, RZ ;  /* 0x00002800e7f47810 */ /* 0x040fe40007ffe0ff */
[C---:B------:R-:W-:Y:S02]  /*1b90*/  IADD3 R243, R231.reuse, 0x3000, RZ ;  /* 0x00003000e7f37810 */ /* 0x040fe40007ffe0ff */
[C---:B------:R-:W-:Y:S02]  /*1ba0*/  IADD3 R242, R231.reuse, 0x3800, RZ ;  /* 0x00003800e7f27810 */ /* 0x040fe40007ffe0ff */
[C---:B------:R-:W-:Y:S02]  /*1bb0*/  IADD3 R241, R231.reuse, 0x4000, RZ ;  /* 0x00004000e7f17810 */ /* 0x040fe40007ffe0ff */
[C---:B------:R-:W-:Y:S02]  /*1bc0*/  IADD3 R240, R231.reuse, 0x4800, RZ ;  /* 0x00004800e7f07810 */ /* 0x040fe40007ffe0ff */
[----:B------:R-:W-:Y:S01]  /*1bd0*/  IADD3 R239, R231, 0x5000, RZ ;  /* 0x00005000e7ef7810 */ /* 0x000fe20007ffe0ff */
[----:B------:R-:W-:-:S04]  /*1be0*/  DEPBAR.LE SB0, 0x0 ;  /* 0x000080000000791a */ /* 0x000fc80000000000 */
[----:B------:R-:W-:Y:S01]  /*1bf0*/  BAR.SYNC.DEFER_BLOCKING 0x0 ;  /* 0x0000000000007b1d */ /* 0x000fe20000010000 */
[C---:B------:R-:W-:Y:S02]  /*1c00*/  IADD3 R238, R231.reuse, 0x5800, RZ ;  /* 0x00005800e7ee7810 */ /* 0x040fe40007ffe0ff */
[C---:B------:R-:W-:Y:S02]  /*1c10*/  IADD3 R237, R231.reuse, 0x6000, RZ ;  /* 0x00006000e7ed7810 */ /* 0x040fe40007ffe0ff */
[C---:B------:R-:W-:Y:S02]  /*1c20*/  IADD3 R236, R231.reuse, 0x6800, RZ ;  /* 0x00006800e7ec7810 */ /* 0x040fe40007ffe0ff */
[C---:B------:R-:W-:Y:S02]  /*1c30*/  IADD3 R235, R231.reuse, 0x7000, RZ ;  /* 0x00007000e7eb7810 */ /* 0x040fe40007ffe0ff */
[C---:B------:R-:W-:Y:S02]  /*1c40*/  IADD3 R234, R231.reuse, 0x7800, RZ ;  /* 0x00007800e7ea7810 */ /* 0x040fe40007ffe0ff */
[----:B------:R-:W-:-:S02]  /*1c50*/  IADD3 R233, R231, 0x8000, RZ ;  /* 0x00008000e7e97810 */ /* 0x000fc40007ffe0ff */
[----:B------:R-:W-:Y:S01]  /*1c60*/  IADD3 R232, R231, 0x8800, RZ ;  /* 0x00008800e7e87810 */ /* 0x000fe20007ffe0ff */
[----:B------:R-:W1:Y:S04]  /*1c70*/  LDSM.16.M88.4 R12, [R224+0xc100] ;  /* 0x00c10000e00c783b */ /* 0x000e680000000200 */
[----:B------:R-:W-:Y:S04]  /*1c80*/  LDSM.16.M88.4 R36, [R231] ;  /* 0x00000000e724783b */ /* 0x000fe80000000200 */
[----:B------:R-:W2:Y:S04]  /*1c90*/  LDSM.16.M88.4 R48, [R224+0xc900] ;  /* 0x00c90000e030783b */ /* 0x000ea80000000200 */
[----:B------:R-:W3:Y:S04]  /*1ca0*/  LDSM.16.M88.4 R60, [R231+0x800] ;  /* 0x00080000e73c783b */ /* 0x000ee80000000200 */
[----:B------:R-:W4:Y:S04]  /*1cb0*/  LDSM.16.M88.4 R40, [R224+0xd100] ;  /* 0x00d10000e028783b */ /* 0x000f280000000200 */
[----:B------:R-:W-:Y:S04]  /*1cc0*/  LDSM.16.M88.4 R52, [R224+0xe900] ;  /* 0x00e90000e034783b */ /* 0x000fe80000000200 */
[----:B------:R-:W-:Y:S04]  /*1cd0*/  LDSM.16.M88.4 R56, [R231+0x1000] ;  /* 0x00100000e738783b */ /* 0x000fe80000000200 */
[----:B------:R-:W-:Y:S04]  /*1ce0*/  LDSM.16.M88.4 R64, [R231+0x1800] ;  /* 0x00180000e740783b */ /* 0x000fe80000000200 */
[----:B------:R-:W-:Y:S04]  /*1cf0*/  LDSM.16.M88.4 R68, [R231+0x2000] ;  /* 0x00200000e744783b */ /* 0x000fe80000000200 */
[----:B------:R-:W-:Y:S01]  /*1d00*/  LDSM.16.M88.4 R84, [R231+0x2800] ;  /* 0x00280000e754783b */ /* 0x000fe20000000200 */
[C---:B-1----:R-:W-:Y:S07]  /*1d10*/  HMMA.16816.F32.BF16 R20, R156.reuse, R12, RZ ;  /* 0x0000000c9c14723c */ /* 0x042fee00000418ff */
[----:B------:R-:W-:Y:S01]  /*1d20*/  SEL R12, RZ, 0x1, P6 ;  /* 0x00000001ff0c7807 */ /* 0x000fe20003000000 */
[----:B------:R-:W-:Y:S03]  /*1d30*/  HMMA.16816.F32.BF16 R28, R156, R14, RZ ;  /* 0x0000000e9c1c723c */ /* 0x000fe600000418ff */
[----:B------:R-:W-:-:S04]  /*1d40*/  IADD3 R0, R3, R8, R12 ;  /* 0x0000000803007210 */ /* 0x000fc80007ffe00c */
[----:B------:R-:W-:Y:S01]  /*1d50*/  IMAD.U32 R14, RZ, RZ, UR13 ;  /* 0x0000000dff0e7e24 */ /* 0x000fe2000f8e00ff */
[----:B------:R-:W-:Y:S01]  /*1d60*/  LOP3.LUT P3, RZ, R0, 0x2, RZ, 0xc0, !PT ;  /* 0x0000000200ff7812 */ /* 0x000fe2000786c0ff */
[----:B--2---:R-:W-:Y:S03]  /*1d70*/  HMMA.16816.F32.BF16 R32, R156, R48, RZ ;  /* 0x000000309c20723c */ /* 0x004fe600000418ff */
[----:B------:R-:W-:-:S04]  /*1d80*/  IADD3 R14, P1, P0, R14, 0x100, R6 ;  /* 0x000001000e0e7810 */ /* 0x000fc8000783e006 */
[----:B------:R-:W-:Y:S01]  /*1d90*/  IADD3.X R15, RZ, UR17, R7, P1, P0 ;  /* 0x00000011ff0f7c10 */ /* 0x000fe20008fe0407 */
[----:B------:R-:W-:Y:S01]  /*1da0*/  HMMA.16816.F32.BF16 R92, R160, R36, R20 ;  /* 0x00000024a05c723c */ /* 0x000fe20000041814 */
[----:B------:R-:W-:Y:S01]  /*1db0*/  ISETP.LT.OR P1, PT, R9, 0x1, !P3 ;  /* 0x000000010900780c */ /* 0x000fe20005f21670 */
[----:B------:R-:W1:Y:S01]  /*1dc0*/  LDSM.16.M88.4 R20, [R224+0xd900] ;  /* 0x00d90000e014783b */ /* 0x000e620000000200 */
[----:B------:R-:W-:-:S04]  /*1dd0*/  IADD3 R12, P0, R10, UR13, RZ ;  /* 0x0000000d0a0c7c10 */ /* 0x000fc8000ff1e0ff */
[----:B------:R-:W-:Y:S01]  /*1de0*/  IADD3.X R13, R11, UR17, RZ, P0, !PT ;  /* 0x000000110b0d7c10 */ /* 0x000fe200087fe4ff */
[----:B------:R-:W-:Y:S01]  /*1df0*/  HMMA.16816.F32.BF16 R96, R160, R38, R28 ;  /* 0x00000026a060723c */ /* 0x000fe2000004181c */
[----:B------:R-:W-:Y:S01]  /*1e00*/  LOP3.LUT P0, RZ, R0, 0x4, RZ, 0xc0, !PT ;  /* 0x0000000400ff7812 */ /* 0x000fe2000780c0ff */
[----:B------:R-:W2:Y:S01]  /*1e10*/  LDSM.16.M88.4 R28, [R224+0xe100] ;  /* 0x00e10000e01c783b */ /* 0x000ea20000000200 */
[----:B------:R-:W-:-:S03]  /*1e20*/  IMAD.MOV.U32 R0, RZ, RZ, 0x40 ;  /* 0x00000040ff007424 */ /* 0x000fc600078e00ff */
[----:B------:R-:W-:Y:S01]  /*1e30*/  @!PT LDS RZ, [RZ] ;  /* 0x00000000fffff984 */ /* 0x000fe20000000800 */
[----:B------:R-:W-:Y:S01]  /*1e40*/  @!PT LDS RZ, [RZ] ;  /* 0x00000000fffff984 */ /* 0x000fe20000000800 */
[----:B------:R-:W-:Y:S01]  /*1e50*/  @!PT LDS RZ, [RZ] ;  /* 0x00000000fffff984 */ /* 0x000fe20000000800 */
[----:B------:R1:W-:Y:S01]  /*1e60*/  LDGSTS.E.BYPASS.LTC128B.128 [R249+0x100], [R6.64], !P2 ;  /* 0x0010000006f97fae */ /* 0x0003e2000d101d4a */
[C---:B------:R-:W-:Y:S01]  /*1e70*/  ISETP.LT.OR P2, PT, R9.reuse, 0x1, !P0 ;  /* 0x000000010900780c */ /* 0x040fe20004741670 */
[----:B---3--:R-:W-:Y:S02]  /*1e80*/  HMMA.16816.F32.BF16 R88, R160, R60, R32 ;  /* 0x0000003ca058723c */ /* 0x008fe40000041820 */
[----:B------:R3:W-:Y:S01]  /*1e90*/  LDGSTS.E.BYPASS.LTC128B.128 [R249+0x3100], [R6.64+0x80], !P1 ;  /* 0x0310008006f97fae */ /* 0x0007e2000c901d4a */
[----:B------:R-:W-:-:S05]  /*1ea0*/  ISETP.LT.OR P1, PT, R9, 0x21, P6 ;  /* 0x000000210900780c */ /* 0x000fca0003721670 */
[C---:B----4-:R-:W-:Y:S04]  /*1eb0*/  HMMA.16816.F32.BF16 R44, R156.reuse, R40, RZ ;  /* 0x000000289c2c723c */ /* 0x050fe800000418ff */
[----:B------:R3:W-:Y:S01]  /*1ec0*/  LDGSTS.E.BYPASS.LTC128B.128 [R249+0x6100], [R6.64+0x100], !P2 ;  /* 0x0610010006f97fae */ /* 0x0007e2000d101d4a */
[C---:B------:R-:W-:Y:S02]  /*1ed0*/  ISETP.LT.OR P2, PT, R9.reuse, 0x21, !P3 ;  /* 0x000000210900780c */ /* 0x040fe40005f41670 */
[C---:B------:R-:W-:Y:S01]  /*1ee0*/  ISETP.LT.OR P3, PT, R9.reuse, 0x41, !P3 ;  /* 0x000000410900780c */ /* 0x040fe20005f61670 */
[----:B------:R4:W-:Y:S01]  /*1ef0*/  LDGSTS.E.BYPASS.LTC128B.128 [R249+0x1100], [R10.64], !P1 ;  /* 0x011000000af97fae */ /* 0x0009e2000c901d4a */
[C---:B------:R-:W-:Y:S01]  /*1f00*/  ISETP.LT.OR P1, PT, R9.reuse, 0x21, !P0 ;  /* 0x000000210900780c */ /* 0x040fe20004721670 */
[----:B------:R-:W-:Y:S01]  /*1f10*/  HMMA.16816.F32.BF16 R40, R156, R42, RZ ;  /* 0x0000002a9c28723c */ /* 0x000fe200000418ff */
[----:B------:R-:W-:-:S07]  /*1f20*/  ISETP.LT.OR P0, PT, R9, 0x41, !P0 ;  /* 0x000000410900780c */ /* 0x000fce0004701670 */
[----:B------:R5:W-:Y:S01]  /*1f30*/  LDGSTS.E.BYPASS.LTC128B.128 [R249+0x4100], [R16.64], !P2 ;  /* 0x0410000010f97fae */ /* 0x000be2000d101d4a */
[----:B------:R-:W-:Y:S01]  /*1f40*/  LOP3.LUT P2, RZ, R24, 0x4, RZ, 0xc0, !PT ;  /* 0x0000000418ff7812 */ /* 0x000fe2000784c0ff */
[----:B-1----:R-:W-:Y:S02]  /*1f50*/  HMMA.16816.F32.BF16 R36, R156, R20, RZ ;  /* 0x000000149c24723c */ /* 0x002fe400000418ff */
[----:B------:R1:W-:Y:S01]  /*1f60*/  LDGSTS.E.BYPASS.LTC128B.128 [R249+0x7100], [R14.64], !P1 ;  /* 0x071000000ef97fae */ /* 0x0003e2000c901d4a */
[----:B------:R-:W-:Y:S02]  /*1f70*/  ISETP.LT.OR P1, PT, R9, 0x41, P6 ;  /* 0x000000410900780c */ /* 0x000fe40003721670 */
[----:B------:R-:W-:-:S03]  /*1f80*/  SEL R0, R0, 0xffffffc0, !P2 ;  /* 0xffffffc000007807 */ /* 0x000fc60005000000 */
[----:B------:R-:W-:Y:S02]  /*1f90*/  HMMA.16816.F32.BF16 R32, R156, R22, RZ ;  /* 0x000000169c20723c */ /* 0x000fe400000418ff */
[----:B------:R-:W-:Y:S02]  /*1fa0*/  IMAD.IADD R230, R224, 0x1, R0 ;  /* 0x00000001e0e67824 */ /* 0x000fe400078e0200 */
[----:B------:R-:W-:-:S04]  /*1fb0*/  IMAD.IADD R227, R0, 0x1, R231 ;  /* 0x0000000100e37824 */ /* 0x000fc800078e02e7 */
[C---:B--2---:R-:W-:Y:S01]  /*1fc0*/  HMMA.16816.F32.BF16 R20, R156.reuse, R28, RZ ;  /* 0x0000001c9c14723c */ /* 0x044fe200000418ff */
[----:B------:R1:W-:Y:S04]  /*1fd0*/  LDGSTS.E.BYPASS.LTC128B.128 [R249+0x2100], [R12.64], !P1 ;  /* 0x021000000cf97fae */ /* 0x0003e8000c901d4a */
[----:B------:R1:W-:Y:S03]  /*1fe0*/  LDGSTS.E.BYPASS.LTC128B.128 [R249+0x5100], [R12.64+0x80], !P3 ;  /* 0x051000800cf97fae */ /* 0x0003e6000d901d4a */
[----:B------:R-:W-:Y:S01]  /*1ff0*/  HMMA.16816.F32.BF16 R48, R156, R50, RZ ;  /* 0x000000329c30723c */ /* 0x000fe200000418ff */
[----:B------:R1:W-:Y:S01]  /*2000*/  LDGSTS.E.BYPASS.LTC128B.128 [R249+0x8100], [R12.64+0x100], !P0 ;  /* 0x081001000cf97fae */ /* 0x0003e2000c101d4a */
[----:B------:R-:W-:-:S03]  /*2010*/  PLOP3.LUT P0, PT, PT, PT, UP0, 0x80, 0x0 ;  /* 0x000000000000781c */ /* 0x000fc60003f0f008 */
[----:B------:R-:W2:Y:S03]  /*2020*/  LDSM.16.M88.4 R24, [R230+0xd100] ;  /* 0x00d10000e618783b */ /* 0x000ea60000000200 */
[C---:B-----5:R-:W-:Y:S01]  /*2030*/  HMMA.16816.F32.BF16 R16, R156.reuse, R30, RZ ;  /* 0x0000001e9c10723c */ /* 0x060fe200000418ff */
[----:B------:R-:W5:Y:S04]  /*2040*/  LDSM.16.M88.4 R72, [R230+0xc100] ;  /* 0x00c10000e648783b */ /* 0x000f680000000200 */
[----:B------:R-:W-:Y:S03]  /*2050*/  LDSM.16.M88.4 R76, [R230+0xc900] ;  /* 0x00c90000e64c783b */ /* 0x000fe60000000200 */
[C---:B----4-:R-:W-:Y:S01]  /*2060*/  HMMA.16816.F32.BF16 R8, R156.reuse, R52, RZ ;  /* 0x000000349c08723c */ /* 0x050fe200000418ff */
[----:B------:R-:W-:Y:S04]  /*2070*/  LDSM.16.M88.4 R108, [R227+0x1800] ;  /* 0x00180000e36c783b */ /* 0x000fe80000000200 */
[----:B------:R-:W-:Y:S03]  /*2080*/  LDSM.16.M88.4 R112, [R227+0x2000] ;  /* 0x00200000e370783b */ /* 0x000fe60000000200 */
[----:B------:R-:W-:Y:S01]  /*2090*/  HMMA.16816.F32.BF16 R52, R156, R54, RZ ;  /* 0x000000369c34723c */ /* 0x000fe200000418ff */
[----:B------:R-:W-:Y:S04]  /*20a0*/  LDSM.16.M88.4 R104, [R224+0xf100] ;  /* 0x00f10000e068783b */ /* 0x000fe80000000200 */
[----:B-1----:R-:W1:Y:S03]  /*20b0*/  LDSM.16.M88.4 R12, [R230+0xe100] ;  /* 0x00e10000e60c783b */ /* 0x002e660000000200 */
[C---:B------:R-:W-:Y:S01]  /*20c0*/  HMMA.16816.F32.BF16 R28, R160.reuse, R68, R20 ;  /* 0x00000044a01c723c */ /* 0x040fe20000041814 */
[----:B------:R-:W0:Y:S07]  /*20d0*/  LDGDEPBAR ;  /* 0x00000000000079af */ /* 0x000e2e0000000000 */
[C---:B------:R-:W-:Y:S08]  /*20e0*/  HMMA.16816.F32.BF16 R44, R160.reuse, R56, R44 ;  /* 0x00000038a02c723c */ /* 0x040ff0000004182c */
[C---:B------:R-:W-:Y:S08]  /*20f0*/  HMMA.16816.F32.BF16 R40, R160.reuse, R58, R40 ;  /* 0x0000003aa028723c */ /* 0x040ff00000041828 */
[C---:B------:R-:W-:Y:S01]  /*2100*/  HMMA.16816.F32.BF16 R20, R160.reuse, R70, R16 ;  /* 0x00000046a014723c */ /* 0x040fe20000041810 */
[----:B------:R-:W4:Y:S07]  /*2110*/  LDSM.16.M88.4 R16, [R230+0xd900] ;  /* 0x00d90000e610783b */ /* 0x000f2e0000000200 */
[C---:B------:R-:W-:Y:S01]  /*2120*/  HMMA.16816.F32.BF16 R80, R160.reuse, R62, R48 ;  /* 0x0000003ea050723c */ /* 0x040fe20000041830 */
[----:B------:R-:W1:Y:S04]  /*2130*/  LDSM.16.M88.4 R48, [R230+0xe900] ;  /* 0x00e90000e630783b */ /* 0x000e680000000200 */
[----:B------:R-:W-:Y:S03]  /*2140*/  LDSM.16.M88.4 R60, [R227] ;  /* 0x00000000e33c783b */ /* 0x000fe60000000200 */
[C---:B------:R-:W-:Y:S08]  /*2150*/  HMMA.16816.F32.BF16 R8, R160.reuse, R84, R8 ;  /* 0x00000054a008723c */ /* 0x040ff00000041808 */
[C---:B------:R-:W-:Y:S01]  /*2160*/  HMMA.16816.F32.BF16 R52, R160.reuse, R86, R52 ;  /* 0x00000056a034723c */ /* 0x040fe20000041834 */
[----:B------:R-:W1:Y:S07]  /*2170*/  LDSM.16.M88.4 R84, [R227+0x1000] ;  /* 0x00100000e354783b */ /* 0x000e6e0000000200 */
[C---:B------:R-:W-:Y:S08]  /*2180*/  HMMA.16816.F32.BF16 R36, R160.reuse, R64, R36 ;  /* 0x00000040a024723c */ /* 0x040ff00000041824 */
[----:B------:R-:W-:Y:S08]  /*2190*/  HMMA.16816.F32.BF16 R32, R160, R66, R32 ;  /* 0x00000042a020723c */ /* 0x000ff00000041820 */
[C---:B--2---:R-:W-:Y:S08]  /*21a0*/  HMMA.16816.F32.BF16 R44, R176.reuse, R24, R44 ;  /* 0x00000018b02c723c */ /* 0x044ff0000004182c */
[C---:B------:R-:W-:Y:S08]  /*21b0*/  HMMA.16816.F32.BF16 R40, R176.reuse, R26, R40 ;  /* 0x0000001ab028723c */ /* 0x040ff00000041828 */
[C---:B-----5:R-:W-:Y:S01]  /*21c0*/  HMMA.16816.F32.BF16 R56, R176.reuse, R72, R92 ;  /* 0x00000048b038723c */ /* 0x060fe2000004185c */
[----:B------:R-:W2:Y:S07]  /*21d0*/  LDSM.16.M88.4 R92, [R227+0x800] ;  /* 0x00080000e35c783b */ /* 0x000eae0000000200 */
[C---:B-1----:R-:W-:Y:S01]  /*21e0*/  HMMA.16816.F32.BF16 R24, R176.reuse, R14, R20 ;  /* 0x0000000eb018723c */ /* 0x042fe20000041814 */
[----:B------:R-:W1:Y:S07]  /*21f0*/  LDSM.16.M88.4 R20, [R227+0x2800] ;  /* 0x00280000e314783b */ /* 0x000e6e0000000200 */
[C---:B------:R-:W-:Y:S08]  /*2200*/  HMMA.16816.F32.BF16 R72, R176.reuse, R74, R96 ;  /* 0x0000004ab048723c */ /* 0x040ff00000041860 */
[C---:B----4-:R-:W-:Y:S08]  /*2210*/  HMMA.16816.F32.BF16 R36, R176.reuse, R16, R36 ;  /* 0x00000010b024723c */ /* 0x050ff00000041824 */
[C---:B------:R-:W-:Y:S08]  /*2220*/  HMMA.16816.F32.BF16 R32, R176.reuse, R18, R32 ;  /* 0x00000012b020723c */ /* 0x040ff00000041820 */
[C---:B------:R-:W-:Y:S08]  /*2230*/  HMMA.16816.F32.BF16 R68, R176.reuse, R76, R88 ;  /* 0x0000004cb044723c */ /* 0x040ff00000041858 */
[C---:B------:R-:W-:Y:S08]  /*2240*/  HMMA.16816.F32.BF16 R16, R176.reuse, R48, R8 ;  /* 0x00000030b010723c */ /* 0x040ff00000041808 */
[C---:B------:R-:W-:Y:S08]  /*2250*/  HMMA.16816.F32.BF16 R28, R176.reuse, R12, R28 ;  /* 0x0000000cb01c723c */ /* 0x040ff0000004181c */
[----:B------:R-:W-:Y:S01]  /*2260*/  HMMA.16816.F32.BF16 R12, R176, R50, R52 ;  /* 0x00000032b00c723c */ /* 0x000fe20000041834 */
[----:B------:R-:W4:Y:S07]  /*2270*/  LDSM.16.M88.4 R52, [R224+0x10100] ;  /* 0x01010000e034783b */ /* 0x000f2e0000000200 */
[C---:B------:R-:W-:Y:S01]  /*2280*/  HMMA.16816.F32.BF16 R88, R188.reuse, R84, R44 ;  /* 0x00000054bc58723c */ /* 0x040fe2000004182c */
[----:B------:R-:W5:Y:S07]  /*2290*/  LDSM.16.M88.4 R44, [R224+0xf900] ;  /* 0x00f90000e02c783b */ /* 0x000f6e0000000200 */
[----:B------:R-:W-:Y:S01]  /*22a0*/  HMMA.16816.F32.BF16 R84, R188, R86, R40 ;  /* 0x00000056bc54723c */ /* 0x000fe20000041828 */
[----:B------:R-:W1:Y:S07]  /*22b0*/  LDSM.16.M88.4 R40, [R224+0x11900] ;  /* 0x01190000e028783b */ /* 0x000e6e0000000200 */
[----:B------:R-:W-:Y:S08]  /*22c0*/  HMMA.16816.F32.BF16 R64, R176, R78, R80 ;  /* 0x0000004eb040723c */ /* 0x000ff00000041850 */
[C---:B------:R-:W-:Y:S08]  /*22d0*/  HMMA.16816.F32.BF16 R8, R188.reuse, R60, R56 ;  /* 0x0000003cbc08723c */ /* 0x040ff00000041838 */
[C---:B------:R-:W-:Y:S01]  /*22e0*/  HMMA.16816.F32.BF16 R100, R188.reuse, R62, R72 ;  /* 0x0000003ebc64723c */ /* 0x040fe20000041848 */
[----:B------:R-:W3:Y:S07]  /*22f0*/  LDSM.16.M88.4 R60, [R224+0x11100] ;  /* 0x01110000e03c783b */ /* 0x000eee0000000200 */
[C---:B--2---:R-:W-:Y:S08]  /*2300*/  HMMA.16816.F32.BF16 R96, R188.reuse, R92, R68 ;  /* 0x0000005cbc60723c */ /* 0x044ff00000041844 */
[C---:B------:R-:W-:Y:S01]  /*2310*/  HMMA.16816.F32.BF16 R80, R188.reuse, R108, R36 ;  /* 0x0000006cbc50723c */ /* 0x040fe20000041824 */
[----:B------:R-:W2:Y:S07]  /*2320*/  LDSM.16.M88.4 R36, [R231+0x3000] ;  /* 0x00300000e724783b */ /* 0x000eae0000000200 */
[C---:B-1----:R-:W-:Y:S08]  /*2330*/  HMMA.16816.F32.BF16 R56, R188.reuse, R20, R16 ;  /* 0x00000014bc38723c */ /* 0x042ff00000041810 */
[C---:B------:R-:W-:Y:S01]  /*2340*/  HMMA.16816.F32.BF16 R76, R188.reuse, R110, R32 ;  /* 0x0000006ebc4c723c */ /* 0x040fe20000041820 */
[----:B------:R-:W1:Y:S07]  /*2350*/  LDSM.16.M88.4 R108, [R231+0x3800] ;  /* 0x00380000e76c783b */ /* 0x000e6e0000000200 */
[C---:B------:R-:W-:Y:S01]  /*2360*/  HMMA.16816.F32.BF16 R92, R188.reuse, R94, R64 ;  /* 0x0000005ebc5c723c */ /* 0x040fe20000041840 */
[----:B------:R-:W1:Y:S07]  /*2370*/  LDSM.16.M88.4 R64, [R224+0x10900] ;  /* 0x01090000e040783b */ /* 0x000e6e0000000200 */
[C---:B------:R-:W-:Y:S08]  /*2380*/  HMMA.16816.F32.BF16 R72, R188.reuse, R112, R28 ;  /* 0x00000070bc48723c */ /* 0x040ff0000004181c */
[----:B------:R-:W-:Y:S08]  /*2390*/  HMMA.16816.F32.BF16 R68, R188, R114, R24 ;  /* 0x00000072bc44723c */ /* 0x000ff00000041818 */
[C---:B------:R-:W-:Y:S08]  /*23a0*/  HMMA.16816.F32.BF16 R32, R192.reuse, R104, R8 ;  /* 0x00000068c020723c */ /* 0x040ff00000041808 */
[----:B------:R-:W-:Y:S01]  /*23b0*/  HMMA.16816.F32.BF16 R28, R192, R106, R100 ;  /* 0x0000006ac01c723c */ /* 0x000fe20000041864 */
[----:B------:R-:W1:Y:S04]  /*23c0*/  LDSM.16.M88.4 R100, [R231+0x4000] ;  /* 0x00400000e764783b */ /* 0x000e680000000200 */
[----:B------:R-:W-:Y:S03]  /*23d0*/  LDSM.16.M88.4 R104, [R231+0x4800] ;  /* 0x00480000e768783b */ /* 0x000fe60000000200 */
[----:B------:R-:W-:Y:S08]  /*23e0*/  HMMA.16816.F32.BF16 R48, R188, R22, R12 ;  /* 0x00000016bc30723c */ /* 0x000ff0000004180c */
[C---:B----4-:R-:W-:Y:S08]  /*23f0*/  HMMA.16816.F32.BF16 R16, R192.reuse, R52, R88 ;  /* 0x00000034c010723c */ /* 0x050ff00000041858 */
[C---:B-----5:R-:W-:Y:S08]  /*2400*/  HMMA.16816.F32.BF16 R24, R192.reuse, R44, R96 ;  /* 0x0000002cc018723c */ /* 0x060ff00000041860 */
[C---:B------:R-:W-:Y:S01]  /*2410*/  HMMA.16816.F32.BF16 R12, R192.reuse, R54, R84 ;  /* 0x00000036c00c723c */ /* 0x040fe20000041854 */
[----:B------:R-:W4:Y:S07]  /*2420*/  LDSM.16.M88.4 R84, [R231+0x5000] ;  /* 0x00500000e754783b */ /* 0x000f2e0000000200 */
[C---:B------:R-:W-:Y:S01]  /*2430*/  HMMA.16816.F32.BF16 R88, R192.reuse, R40, R56 ;  /* 0x00000028c058723c */ /* 0x040fe20000041838 */
[----:B------:R-:W5:Y:S07]  /*2440*/  LDSM.16.M88.4 R56, [R230+0xf100] ;  /* 0x00f10000e638783b */ /* 0x000f6e0000000200 */
[C---:B------:R-:W-:Y:S08]  /*2450*/  HMMA.16816.F32.BF16 R20, R192.reuse, R46, R92 ;  /* 0x0000002ec014723c */ /* 0x040ff0000004185c */
[C---:B---3--:R-:W-:Y:S08]  /*2460*/  HMMA.16816.F32.BF16 R92, R192.reuse, R60, R72 ;  /* 0x0000003cc05c723c */ /* 0x048ff00000041848 */
[----:B------:R-:W-:Y:S08]  /*2470*/  HMMA.16816.F32.BF16 R96, R192, R62, R68 ;  /* 0x0000003ec060723c */ /* 0x000ff00000041844 */
[C---:B--2---:R-:W-:Y:S01]  /*2480*/  HMMA.16816.F32.BF16 R52, R196.reuse, R36, R32 ;  /* 0x00000024c434723c */ /* 0x044fe20000041820 */
[----:B------:R-:W-:Y:S07]  /*2490*/  LDSM.16.M88.4 R32, [R230+0x10100] ;  /* 0x01010000e620783b */ /* 0x000fee0000000200 */
[C---:B------:R-:W-:Y:S01]  /*24a0*/  HMMA.16816.F32.BF16 R60, R196.reuse, R38, R28 ;  /* 0x00000026c43c723c */ /* 0x040fe2000004181c */
[----:B------:R-:W-:Y:S04]  /*24b0*/  LDSM.16.M88.4 R28, [R230+0x10900] ;  /* 0x01090000e61c783b */ /* 0x000fe80000000200 */
[----:B------:R-:W-:Y:S03]  /*24c0*/  LDSM.16.M88.4 R36, [R230+0xf900] ;  /* 0x00f90000e624783b */ /* 0x000fe60000000200 */
[----:B-1----:R-:W-:Y:S01]  /*24d0*/  HMMA.16816.F32.BF16 R68, R196, R108, R24 ;  /* 0x0000006cc444723c */ /* 0x002fe20000041818 */
[----:B------:R-:W1:Y:S07]  /*24e0*/  LDSM.16.M88.4 R24, [R230+0x11100] ;  /* 0x01110000e618783b */ /* 0x000e6e0000000200 */
[C---:B------:R-:W-:Y:S08]  /*24f0*/  HMMA.16816.F32.BF16 R8, R192.reuse, R64, R80 ;  /* 0x00000040c008723c */ /* 0x040ff00000041850 */
[C---:B------:R-:W-:Y:S08]  /*2500*/  HMMA.16816.F32.BF16 R80, R192.reuse, R66, R76 ;  /* 0x00000042c050723c */ /* 0x040ff0000004184c */
[----:B------:R-:W-:Y:S01]  /*2510*/  HMMA.16816.F32.BF16 R76, R192, R42, R48 ;  /* 0x0000002ac04c723c */ /* 0x000fe20000041830 */
[----:B------:R-:W2:Y:S07]  /*2520*/  LDSM.16.M88.4 R48, [R231+0x5800] ;  /* 0x00580000e730783b */ /* 0x000eae0000000200 */
[C---:B------:R-:W-:Y:S08]  /*2530*/  HMMA.16816.F32.BF16 R44, R196.reuse, R102, R12 ;  /* 0x00000066c42c723c */ /* 0x040ff0000004180c */
[----:B----4-:R-:W-:Y:S08]  /*2540*/  HMMA.16816.F32.BF16 R12, R196, R84, R92 ;  /* 0x00000054c40c723c */ /* 0x010ff0000004185c */
[C---:B-----5:R-:W-:Y:S08]  /*2550*/  HMMA.16816.F32.BF16 R52, R200.reuse, R56, R52 ;  /* 0x00000038c834723c */ /* 0x060ff00000041834 */
[----:B------:R-:W-:Y:S01]  /*2560*/  HMMA.16816.F32.BF16 R60, R200, R58, R60 ;  /* 0x0000003ac83c723c */ /* 0x000fe2000004183c */
[----:B------:R-:W3:Y:S07]  /*2570*/  LDSM.16.M88.4 R56, [R227+0x3000] ;  /* 0x00300000e338783b */ /* 0x000eee0000000200 */
[C---:B------:R-:W-:Y:S08]  /*2580*/  HMMA.16816.F32.BF16 R72, R196.reuse, R110, R20 ;  /* 0x0000006ec448723c */ /* 0x040ff00000041814 */
[C---:B------:R-:W-:Y:S08]  /*2590*/  HMMA.16816.F32.BF16 R64, R196.reuse, R100, R16 ;  /* 0x00000064c440723c */ /* 0x040ff00000041810 */
[C---:B------:R-:W-:Y:S08]  /*25a0*/  HMMA.16816.F32.BF16 R20, R196.reuse, R104, R8 ;  /* 0x00000068c414723c */ /* 0x040ff00000041808 */
[C---:B------:R-:W-:Y:S01]  /*25b0*/  HMMA.16816.F32.BF16 R16, R196.reuse, R106, R80 ;  /* 0x0000006ac410723c */ /* 0x040fe20000041850 */
[----:B------:R-:W-:Y:S07]  /*25c0*/  LDSM.16.M88.4 R80, [R230+0x11900] ;  /* 0x01190000e650783b */ /* 0x000fee0000000200 */
[----:B------:R-:W-:Y:S08]  /*25d0*/  HMMA.16816.F32.BF16 R8, R196, R86, R96 ;  /* 0x00000056c408723c */ /* 0x000ff00000041860 */
[----:B-1----:R-:W-:Y:S01]  /*25e0*/  HMMA.16816.F32.BF16 R96, R200, R24, R12 ;  /* 0x00000018c860723c */ /* 0x002fe2000004180c */
[----:B------:R-:W1:Y:S07]  /*25f0*/  LDSM.16.M88.4 R12, [R224+0x12100] ;  /* 0x01210000e00c783b */ /* 0x000e6e0000000200 */
[C---:B--2---:R-:W-:Y:S08]  /*2600*/  HMMA.16816.F32.BF16 R40, R196.reuse, R48, R88 ;  /* 0x00000030c428723c */ /* 0x044ff00000041858 */
[----:B------:R-:W-:Y:S08]  /*2610*/  HMMA.16816.F32.BF16 R48, R196, R50, R76 ;  /* 0x00000032c430723c */ /* 0x000ff0000004184c */
[C---:B------:R-:W-:Y:S01]  /*2620*/  HMMA.16816.F32.BF16 R76, R200.reuse, R30, R16 ;  /* 0x0000001ec84c723c */ /* 0x040fe20000041810 */
[----:B------:R-:W2:Y:S07]  /*2630*/  LDSM.16.M88.4 R16, [R227+0x3800] ;  /* 0x00380000e310783b */ /* 0x000eae0000000200 */
[----:B------:R-:W-:Y:S01]  /*2640*/  HMMA.16816.F32.BF16 R92, R200, R26, R8 ;  /* 0x0000001ac85c723c */ /* 0x000fe20000041808 */
[----:B------:R-:W-:Y:S07]  /*2650*/  LDSM.16.M88.4 R24, [R227+0x4000] ;  /* 0x00400000e318783b */ /* 0x000fee0000000200 */
[----:B---3--:R-:W-:Y:S01]  /*2660*/  HMMA.16816.F32.BF16 R8, R204, R56, R52 ;  /* 0x00000038cc08723c */ /* 0x008fe20000041834 */
[----:B------:R-:W-:Y:S07]  /*2670*/  LDSM.16.M88.4 R52, [R231+0x6800] ;  /* 0x00680000e734783b */ /* 0x000fee0000000200 */
[C---:B------:R-:W-:Y:S01]  /*2680*/  HMMA.16816.F32.BF16 R88, R200.reuse, R28, R20 ;  /* 0x0000001cc858723c */ /* 0x040fe20000041814 */
[----:B------:R-:W3:Y:S07]  /*2690*/  LDSM.16.M88.4 R28, [R231+0x6000] ;  /* 0x00600000e71c783b */ /* 0x000eee0000000200 */
[----:B------:R-:W-:Y:S08]  /*26a0*/  HMMA.16816.F32.BF16 R68, R200, R36, R68 ;  /* 0x00000024c844723c */ /* 0x000ff00000041844 */
[----:B------:R-:W-:Y:S01]  /*26b0*/  HMMA.16816.F32.BF16 R20, R204, R58, R60 ;  /* 0x0000003acc14723c */ /* 0x000fe2000004183c */
[----:B------:R-:W-:Y:S07]  /*26c0*/  LDSM.16.M88.4 R60, [R227+0x6800] ;  /* 0x00680000e33c783b */ /* 0x000fee0000000200 */
[C---:B------:R-:W-:Y:S08]  /*26d0*/  HMMA.16816.F32.BF16 R64, R200.reuse, R32, R64 ;  /* 0x00000020c840723c */ /* 0x040ff00000041840 */
[----:B------:R-:W-:Y:S01]  /*26e0*/  HMMA.16816.F32.BF16 R44, R200, R34, R44 ;  /* 0x00000022c82c723c */ /* 0x000fe2000004182c */
[----:B------:R-:W4:Y:S07]  /*26f0*/  LDSM.16.M88.4 R32, [R224+0x12900] ;  /* 0x01290000e020783b */ /* 0x000f2e0000000200 */
[----:B-1----:R-:W-:Y:S08]  /*2700*/  HMMA.16816.F32.BF16 R8, R208, R12, R8 ;  /* 0x0000000cd008723c */ /* 0x002ff00000041808 */
[C---:B------:R-:W-:Y:S08]  /*2710*/  HMMA.16816.F32.BF16 R72, R200.reuse, R38, R72 ;  /* 0x00000026c848723c */ /* 0x040ff00000041848 */
[C---:B------:R-:W-:Y:S01]  /*2720*/  HMMA.16816.F32.BF16 R84, R200.reuse, R80, R40 ;  /* 0x00000050c854723c */ /* 0x040fe20000041828 */
[----:B------:R-:W1:Y:S07]  /*2730*/  LDSM.16.M88.4 R40, [R227+0x4800] ;  /* 0x00480000e328783b */ /* 0x000e6e0000000200 */
[----:B------:R-:W-:Y:S01]  /*2740*/  HMMA.16816.F32.BF16 R80, R200, R82, R48 ;  /* 0x00000052c850723c */ /* 0x000fe20000041830 */
[----:B------:R-:W5:Y:S07]  /*2750*/  LDSM.16.M88.4 R48, [R230+0x12100] ;  /* 0x01210000e630783b */ /* 0x000f6e0000000200 */
[----:B--2---:R-:W-:Y:S08]  /*2760*/  HMMA.16816.F32.BF16 R36, R204, R16, R68 ;  /* 0x00000010cc24723c */ /* 0x004ff00000041844 */
[----:B------:R-:W-:Y:S01]  /*2770*/  HMMA.16816.F32.BF16 R12, R208, R14, R20 ;  /* 0x0000000ed00c723c */ /* 0x000fe20000041814 */
[----:B------:R-:W-:Y:S07]  /*2780*/  LDSM.16.M88.4 R20, [R227+0x5800] ;  /* 0x00580000e314783b */ /* 0x000fee0000000200 */
[----:B---3--:R-:W-:Y:S08]  /*2790*/  HMMA.16816.F32.BF16 R8, R212, R28, R8 ;  /* 0x0000001cd408723c */ /* 0x008ff00000041808 */
[C---:B------:R-:W-:Y:S08]  /*27a0*/  HMMA.16816.F32.BF16 R56, R204.reuse, R18, R72 ;  /* 0x00000012cc38723c */ /* 0x040ff00000041848 */
[C---:B------:R-:W-:Y:S01]  /*27b0*/  HMMA.16816.F32.BF16 R68, R204.reuse, R24, R64 ;  /* 0x00000018cc44723c */ /* 0x040fe20000041840 */
[----:B------:R-:W-:Y:S07]  /*27c0*/  LDSM.16.M88.4 R64, [R227+0x6000] ;  /* 0x00600000e340783b */ /* 0x000fee0000000200 */
[----:B------:R-:W-:Y:S01]  /*27d0*/  HMMA.16816.F32.BF16 R72, R204, R26, R44 ;  /* 0x0000001acc48723c */ /* 0x000fe2000004182c */
[----:B------:R-:W2:Y:S04]  /*27e0*/  LDSM.16.M88.4 R24, [R227+0x5000] ;  /* 0x00500000e318783b */ /* 0x000ea80000000200 */
[----:B------:R-:W-:Y:S03]  /*27f0*/  LDSM.16.M88.4 R44, [R230+0x12900] ;  /* 0x01290000e62c783b */ /* 0x000fe60000000200 */
[----:B----4-:R-:W-:Y:S08]  /*2800*/  HMMA.16816.F32.BF16 R16, R208, R32, R36 ;  /* 0x00000020d010723c */ /* 0x010ff00000041824 */
[C---:B-1----:R-:W-:Y:S08]  /*2810*/  HMMA.16816.F32.BF16 R88, R204.reuse, R40, R88 ;  /* 0x00000028cc58723c */ /* 0x042ff00000041858 */
[----:B------:R-:W-:Y:S01]  /*2820*/  HMMA.16816.F32.BF16 R76, R204, R42, R76 ;  /* 0x0000002acc4c723c */ /* 0x000fe2000004184c */
[----:B------:R-:W1:Y:S07]  /*2830*/  LDSM.16.M88.4 R40, [R224+0x13100] ;  /* 0x01310000e028783b */ /* 0x000e6e0000000200 */
[----:B------:R-:W-:Y:S08]  /*2840*/  HMMA.16816.F32.BF16 R12, R212, R30, R12 ;  /* 0x0000001ed40c723c */ /* 0x000ff0000004180c */
[----:B-----5:R-:W-:Y:S08]  /*2850*/  HMMA.16816.F32.BF16 R8, R216, R48, R8 ;  /* 0x00000030d808723c */ /* 0x020ff00000041808 */
[----:B------:R-:W-:Y:S01]  /*2860*/  HMMA.16816.F32.BF16 R32, R208, R34, R56 ;  /* 0x00000022d020723c */ /* 0x000fe20000041838 */
[----:B------:R-:W-:Y:S07]  /*2870*/  LDSM.16.M88.4 R56, [R227+0x7000] ;  /* 0x00700000e338783b */ /* 0x000fee0000000200 */
[----:B------:R-:W-:Y:S08]  /*2880*/  HMMA.16816.F32.BF16 R28, R212, R52, R16 ;  /* 0x00000034d41c723c */ /* 0x000ff00000041810 */
[C---:B--2---:R-:W-:Y:S08]  /*2890*/  HMMA.16816.F32.BF16 R96, R204.reuse, R24, R96 ;  /* 0x00000018cc60723c */ /* 0x044ff00000041860 */
[----:B------:R-:W-:Y:S08]  /*28a0*/  HMMA.16816.F32.BF16 R92, R204, R26, R92 ;  /* 0x0000001acc5c723c */ /* 0x000ff0000004185c */
[----:B------:R-:W-:Y:S01]  /*28b0*/  HMMA.16816.F32.BF16 R24, R216, R50, R12 ;  /* 0x00000032d818723c */ /* 0x000fe2000004180c */
[----:B------:R-:W2:Y:S07]  /*28c0*/  LDSM.16.M88.4 R48, [R231+0x7000] ;  /* 0x00700000e730783b */ /* 0x000eae0000000200 */
[----:B------:R-:W-:Y:S08]  /*28d0*/  HMMA.16816.F32.BF16 R8, R220, R64, R8 ;  /* 0x00000040dc08723c */ /* 0x000ff00000041808 */
[C---:B------:R-:W-:Y:S08]  /*28e0*/  HMMA.16816.F32.BF16 R84, R204.reuse, R20, R84 ;  /* 0x00000014cc54723c */ /* 0x040ff00000041854 */
[----:B------:R-:W-:Y:S08]  /*28f0*/  HMMA.16816.F32.BF16 R80, R204, R22, R80 ;  /* 0x00000016cc50723c */ /* 0x000ff00000041850 */
[----:B-1----:R-:W-:Y:S01]  /*2900*/  HMMA.16816.F32.BF16 R20, R208, R40, R68 ;  /* 0x00000028d014723c */ /* 0x002fe20000041844 */
[----:B------:R-:W1:Y:S01]  /*2910*/  LDSM.16.M88.4 R68, [R224+0x13900] ;  /* 0x01390000e044783b */ /* 0x000e620000000200 */
[----:B------:R-:W-:-:S04]  /*2920*/  FMUL.FTZ R0, R8, c[0x0][0x320] ;  /* 0x0000c80008007a20 */ /* 0x000fc80000410000 */
[----:B------:R3:W4:Y:S02]  /*2930*/  MUFU.TANH R104, R0 ;  /* 0x0000000000687308 */ /* 0x0007240000002400 */
[----:B------:R-:W-:Y:S01]  /*2940*/  HMMA.16816.F32.BF16 R16, R212, R54, R32 ;  /* 0x00000036d410723c */ /* 0x000fe20000041820 */
[----:B------:R-:W5:Y:S07]  /*2950*/  LDSM.16.M88.4 R52, [R230+0x13100] ;  /* 0x01310000e634783b */ /* 0x000f6e0000000200 */
[----:B------:R-:W-:Y:S01]  /*2960*/  HMMA.16816.F32.BF16 R12, R216, R44, R28 ;  /* 0x0000002cd80c723c */ /* 0x000fe2000004181c */
[----:B---3--:R-:W-:-:S07]  /*2970*/  FMUL.FTZ R0, R9, c[0x0][0x320] ;  /* 0x0000c80009007a20 */ /* 0x008fce0000410000 */
[----:B------:R-:W-:Y:S01]  /*2980*/  HMMA.16816.F32.BF16 R36, R220, R66, R24 ;  /* 0x00000042dc24723c */ /* 0x000fe20000041818 */
[----:B------:R-:W-:Y:S01]  /*2990*/  LDSM.16.M88.4 R64, [R231+0x8000] ;  /* 0x00800000e740783b */ /* 0x000fe20000000200 */
[----:B------:R3:W1:Y:S06]  /*29a0*/  MUFU.TANH R103, R0 ;  /* 0x0000000000677308 */ /* 0x00066c0000002400 */
[----:B------:R-:W-:Y:S01]  /*29b0*/  HMMA.16816.F32.BF16 R32, R208, R42, R72 ;  /* 0x0000002ad020723c */ /* 0x000fe20000041848 */
[----:B------:R-:W4:Y:S07]  /*29c0*/  LDSM.16.M88.4 R40, [R231+0x7800] ;  /* 0x00780000e728783b */ /* 0x000f2e0000000200 */
[----:B--2---:R-:W-:Y:S01]  /*29d0*/  HMMA.16816.F32.BF16 R28, R212, R48, R20 ;  /* 0x00000030d41c723c */ /* 0x004fe20000041814 */
[----:B---3--:R-:W-:-:S04]  /*29e0*/  FMUL.FTZ R0, R10, c[0x0][0x320] ;  /* 0x0000c8000a007a20 */ /* 0x008fc80000410000 */
[----:B------:R2:W3:Y:S03]  /*29f0*/  MUFU.TANH R102, R0 ;  /* 0x0000000000667308 */ /* 0x0004e60000002400 */
[----:B------:R-:W-:Y:S01]  /*2a00*/  HMMA.16816.F32.BF16 R24, R216, R46, R16 ;  /* 0x0000002ed818723c */ /* 0x000fe20000041810 */
[----:B------:R-:W3:Y:S07]  /*2a10*/  LDSM.16.M88.4 R44, [R224+0x14100] ;  /* 0x01410000e02c783b */ /* 0x000eee0000000200 */
[----:B-1----:R-:W-:Y:S01]  /*2a20*/  HMMA.16816.F32.BF16 R20, R208, R68, R88 ;  /* 0x00000044d014723c */ /* 0x002fe20000041858 */
[----:B--2---:R-:W-:-:S07]  /*2a30*/  FMUL.FTZ R0, R11, c[0x0][0x320] ;  /* 0x0000c8000b007a20 */ /* 0x004fce0000410000 */
[----:B------:R-:W-:Y:S01]  /*2a40*/  HMMA.16816.F32.BF16 R8, R220, R60, R12 ;  /* 0x0000003cdc08723c */ /* 0x000fe2000004180c */
[----:B------:R1:W2:Y:S07]  /*2a50*/  MUFU.TANH R101, R0 ;  /* 0x0000000000657308 */ /* 0x0002ae0000002400 */
[----:B------:R-:W-:Y:S01]  /*2a60*/  HMMA.16816.F32.BF16 R16, R212, R50, R32 ;  /* 0x00000032d410723c */ /* 0x000fe20000041820 */
[----:B------:R-:W-:Y:S07]  /*2a70*/  LDSM.16.M88.4 R48, [R227+0x8000] ;  /* 0x00800000e330783b */ /* 0x000fee0000000200 */
[----:B-----5:R-:W-:Y:S01]  /*2a80*/  HMMA.16816.F32.BF16 R12, R216, R52, R28 ;  /* 0x00000034d80c723c */ /* 0x020fe2000004181c */
[----:B-1----:R-:W-:-:S04]  /*2a90*/  FMUL.FTZ R0, R36, c[0x0][0x320] ;  /* 0x0000c80024007a20 */ /* 0x002fc80000410000 */
[----:B------:R1:W1:Y:S03]  /*2aa0*/  MUFU.TANH R100, R0 ;  /* 0x0000000000647308 */ /* 0x0002660000002400 */
[----:B------:R-:W-:Y:S08]  /*2ab0*/  HMMA.16816.F32.BF16 R28, R208, R70, R76 ;  /* 0x00000046d01c723c */ /* 0x000ff0000004184c */
[----:B------:R-:W-:Y:S01]  /*2ac0*/  HMMA.16816.F32.BF16 R32, R220, R62, R24 ;  /* 0x0000003edc20723c */ /* 0x000fe20000041818 */
[----:B------:R-:W-:Y:S01]  /*2ad0*/  LDSM.16.M88.4 R60, [R227+0x7800] ;  /* 0x00780000e33c783b */ /* 0x000fe20000000200 */
[----:B-1----:R-:W-:-:S06]  /*2ae0*/  FMUL.FTZ R0, R37, c[0x0][0x320] ;  /* 0x0000c80025007a20 */ /* 0x002fcc0000410000 */
[----:B----4-:R-:W-:Y:S01]  /*2af0*/  HMMA.16816.F32.BF16 R24, R212, R40, R20 ;  /* 0x00000028d418723c */ /* 0x010fe20000041814 */
[----:B------:R1:W4:Y:S07]  /*2b00*/  MUFU.TANH R91, R0 ;  /* 0x00000000005b7308 */ /* 0x00032e0000002400 */
[----:B------:R-:W-:Y:S01]  /*2b10*/  HMMA.16816.F32.BF16 R20, R216, R54, R16 ;  /* 0x00000036d814723c */ /* 0x000fe20000041810 */
[----:B------:R-:W-:Y:S07]  /*2b20*/  LDSM.16.M88.4 R52, [R224+0x14900] ;  /* 0x01490000e034783b */ /* 0x000fee0000000200 */
[----:B------:R-:W-:Y:S01]  /*2b30*/  HMMA.16816.F32.BF16 R16, R212, R42, R28 ;  /* 0x0000002ad410723c */ /* 0x000fe2000004181c */
[----:B------:R-:W-:Y:S01]  /*2b40*/  LDSM.16.M88.4 R40, [R230+0x14100] ;  /* 0x01410000e628783b */ /* 0x000fe20000000200 */
[----:B-1----:R-:W-:-:S04]  /*2b50*/  FMUL.FTZ R0, R38, c[0x0][0x320] ;  /* 0x0000c80026007a20 */ /* 0x002fc80000410000 */
[----:B------:R1:W1:Y:S02]  /*2b60*/  MUFU.TANH R90, R0 ;  /* 0x00000000005a7308 */ /* 0x0002640000002400 */
[----:B------:R-:W-:Y:S08]  /*2b70*/  HMMA.16816.F32.BF16 R12, R220, R56, R12 ;  /* 0x00000038dc0c723c */ /* 0x000ff0000004180c */
[----:B---3--:R-:W-:Y:S01]  /*2b80*/  HMMA.16816.F32.BF16 R28, R208, R46, R92 ;  /* 0x0000002ed01c723c */ /* 0x008fe2000004185c */
[----:B-1----:R-:W-:-:S02]  /*2b90*/  FMUL.FTZ R0, R39, c[0x0][0x320] ;  /* 0x0000c80027007a20 */ /* 0x002fc40000410000 */
[----:B------:R-:W1:Y:S02]  /*2ba0*/  LDSM.16.M88.4 R36, [R230+0x13900] ;  /* 0x01390000e624783b */ /* 0x000e640000000200 */
[----:B------:R3:W1:Y:S11]  /*2bb0*/  MUFU.TANH R89, R0 ;  /* 0x0000000000597308 */ /* 0x0006760000002400 */
[----:B------:R-:W-:Y:S08]  /*2bc0*/  @!UPT UIADD3 URZ, URZ, URZ, URZ ;  /* 0x0000003f3f3ff290 */ /* 0x000ff0000fffe03f */
[----:B------:R-:W-:Y:S01]  /*2bd0*/  HMMA.16816.F32.BF16 R28, R212, R66, R28 ;  /* 0x00000042d41c723c */ /* 0x000fe2000004181c */
[----:B---3--:R-:W-:-:S04]  /*2be0*/  FMUL.FTZ R0, R8, c[0x0][0x320] ;  /* 0x0000c80008007a20 */ /* 0x008fc80000410000 */
[----:B------:R3:W1:Y:S02]  /*2bf0*/  MUFU.TANH R88, R0 ;  /* 0x0000000000587308 */ /* 0x0006640000002400 */
[----:B---3--:R-:W-:Y:S01]  /*2c00*/  FMUL.FTZ R0, R9, c[0x0][0x320] ;  /* 0x0000c80009007a20 */ /* 0x008fe20000410000 */
[C---:B-1----:R-:W-:Y:S05]  /*2c10*/  HMMA.16816.F32.BF16 R24, R216.reuse, R36, R24 ;  /* 0x00000024d818723c */ /* 0x042fea0000041818 */
[----:B------:R1:W3:Y:S03]  /*2c20*/  MUFU.TANH R76, R0 ;  /* 0x00000000004c7308 */ /* 0x0002e60000002400 */
[C---:B------:R-:W-:Y:S01]  /*2c30*/  HMMA.16816.F32.BF16 R16, R216.reuse, R38, R16 ;  /* 0x00000026d810723c */ /* 0x040fe20000041810 */
[----:B------:R-:W-:Y:S07]  /*2c40*/  LDSM.16.M88.4 R36, [R230+0x14900] ;  /* 0x01490000e624783b */ /* 0x000fee0000000200 */
[----:B------:R-:W-:Y:S01]  /*2c50*/  HMMA.16816.F32.BF16 R28, R216, R42, R28 ;  /* 0x0000002ad81c723c */ /* 0x000fe2000004181c */
[----:B-1----:R-:W-:-:S04]  /*2c60*/  FMUL.FTZ R0, R10, c[0x0][0x320] ;  /* 0x0000c8000a007a20 */ /* 0x002fc80000410000 */
[----:B------:R1:W1:Y:S03]  /*2c70*/  MUFU.TANH R75, R0 ;  /* 0x00000000004b7308 */ /* 0x0002660000002400 */
[----:B------:R-:W-:Y:S01]  /*2c80*/  HMMA.16816.F32.BF16 R24, R220, R60, R24 ;  /* 0x0000003cdc18723c */ /* 0x000fe20000041818 */
[----:B-1----:R-:W-:-:S07]  /*2c90*/  FMUL.FTZ R0, R11, c[0x0][0x320] ;  /* 0x0000c8000b007a20 */ /* 0x002fce0000410000 */
[----:B------:R-:W-:Y:S01]  /*2ca0*/  HMMA.16816.F32.BF16 R8, R208, R44, R96 ;  /* 0x0000002cd008723c */ /* 0x000fe20000041860 */
[----:B------:R-:W1:Y:S01]  /*2cb0*/  LDSM.16.M88.4 R44, [R231+0x8800] ;  /* 0x00880000e72c783b */ /* 0x000e620000000200 */
[----:B------:R5:W1:Y:S11]  /*2cc0*/  MUFU.TANH R74, R0 ;  /* 0x00000000004a7308 */ /* 0x000a760000002400 */
[----:B------:R-:W-:Y:S03]  /*2cd0*/  @!UPT UIADD3 URZ, URZ, URZ, URZ ;  /* 0x0000003f3f3ff290 */ /* 0x000fe6000fffe03f */
[----:B------:R-:W-:Y:S02]  /*2ce0*/  FMUL.FTZ R25, R25, c[0x0][0x320] ;  /* 0x0000c80019197a20 */ /* 0x000fe40000410000 */
[----:B------:R-:W-:Y:S02]  /*2cf0*/  FMUL.FTZ R26, R26, c[0x0][0x320] ;  /* 0x0000c8001a1a7a20 */ /* 0x000fe40000410000 */
[----:B------:R-:W-:Y:S02]  /*2d00*/  FMUL.FTZ R27, R27, c[0x0][0x320] ;  /* 0x0000c8001b1b7a20 */ /* 0x000fe40000410000 */
[----:B-----5:R-:W-:-:S04]  /*2d10*/  FMUL.FTZ R0, R32, c[0x0][0x320] ;  /* 0x0000c80020007a20 */ /* 0x020fc80000410000 */
[----:B------:R5:W1:Y:S01]  /*2d20*/  MUFU.TANH R73, R0 ;  /* 0x0000000000497308 */ /* 0x000a620000002400 */
[----:B------:R-:W-:Y:S01]  /*2d30*/  HMMA.16816.F32.BF16 R8, R212, R64, R8 ;  /* 0x00000040d408723c */ /* 0x000fe20000041808 */
[----:B-----5:R-:W-:-:S06]  /*2d40*/  FMUL.FTZ R0, R33, c[0x0][0x320] ;  /* 0x0000c80021007a20 */ /* 0x020fcc0000410000 */
[----:B------:R5:W1:Y:S11]  /*2d50*/  MUFU.TANH R72, R0 ;  /* 0x0000000000487308 */ /* 0x000a760000002400 */
[----:B------:R-:W-:Y:S06]  /*2d60*/  @!UPT UIADD3 URZ, URZ, URZ, URZ ;  /* 0x0000003f3f3ff290 */ /* 0x000fec000fffe03f */
[----:B------:R-:W-:Y:S01]  /*2d70*/  HMMA.16816.F32.BF16 R8, R216, R40, R8 ;  /* 0x00000028d808723c */ /* 0x000fe20000041808 */
[----:B-----5:R-:W-:-:S04]  /*2d80*/  FMUL.FTZ R0, R34, c[0x0][0x320] ;  /* 0x0000c80022007a20 */ /* 0x020fc80000410000 */
[----:B------:R5:W1:Y:S02]  /*2d90*/  MUFU.TANH R71, R0 ;  /* 0x0000000000477308 */ /* 0x000a640000002400 */
[----:B-----5:R-:W-:Y:S02]  /*2da0*/  FMUL.FTZ R0, R35, c[0x0][0x320] ;  /* 0x0000c80023007a20 */ /* 0x020fe40000410000 */
[----:B------:R-:W-:Y:S04]  /*2db0*/  HMMA.16816.F32.BF16 R32, R220, R58, R20 ;  /* 0x0000003adc20723c */ /* 0x000fe80000041814 */
[----:B------:R5:W1:Y:S04]  /*2dc0*/  MUFU.TANH R70, R0 ;  /* 0x0000000000467308 */ /* 0x000a680000002400 */
[----:B------:R-:W-:Y:S04]  /*2dd0*/  HMMA.16816.F32.BF16 R20, R208, R52, R84 ;  /* 0x00000034d014723c */ /* 0x000fe80000041854 */
[----:B------:R-:W1:Y:S01]  /*2de0*/  MUFU.TANH R53, R26 ;  /* 0x0000001a00357308 */ /* 0x000e620000002400 */
[----:B-----5:R-:W-:-:S07]  /*2df0*/  FMUL.FTZ R0, R12, c[0x0][0x320] ;  /* 0x0000c8000c007a20 */ /* 0x020fce0000410000 */
[----:B------:R-:W1:Y:S08]  /*2e00*/  MUFU.TANH R52, R27 ;  /* 0x0000001b00347308 */ /* 0x000e700000002400 */
[----:B------:R5:W1:Y:S02]  /*2e10*/  MUFU.TANH R69, R0 ;  /* 0x0000000000457308 */ /* 0x000a640000002400 */
[----:B-----5:R-:W-:-:S06]  /*2e20*/  FMUL.FTZ R0, R13, c[0x0][0x320] ;  /* 0x0000c8000d007a20 */ /* 0x020fcc0000410000 */
[----:B------:R5:W1:Y:S02]  /*2e30*/  MUFU.TANH R68, R0 ;  /* 0x0000000000447308 */ /* 0x000a640000002400 */
[----:B-----5:R-:W-:-:S06]  /*2e40*/  FMUL.FTZ R0, R14, c[0x0][0x320] ;  /* 0x0000c8000e007a20 */ /* 0x020fcc0000410000 */
[----:B------:R5:W1:Y:S02]  /*2e50*/  MUFU.TANH R65, R0 ;  /* 0x0000000000417308 */ /* 0x000a640000002400 */
[----:B-----5:R-:W-:Y:S02]  /*2e60*/  FMUL.FTZ R0, R15, c[0x0][0x320] ;  /* 0x0000c8000f007a20 */ /* 0x020fe40000410000 */
[----:B------:R-:W-:Y:S04]  /*2e70*/  HMMA.16816.F32.BF16 R12, R208, R54, R80 ;  /* 0x00000036d00c723c */ /* 0x000fe80000041850 */
[----:B------:R-:W1:Y:S08]  /*2e80*/  MUFU.TANH R54, R25 ;  /* 0x0000001900367308 */ /* 0x000e700000002400 */
[----:B------:R5:W1:Y:S02]  /*2e90*/  MUFU.TANH R64, R0 ;  /* 0x0000000000407308 */ /* 0x000a640000002400 */
[----:B-----5:R-:W-:-:S06]  /*2ea0*/  FMUL.FTZ R0, R32, c[0x0][0x320] ;  /* 0x0000c80020007a20 */ /* 0x020fcc0000410000 */
[----:B------:R5:W1:Y:S02]  /*2eb0*/  MUFU.TANH R60, R0 ;  /* 0x00000000003c7308 */ /* 0x000a640000002400 */
[----:B-----5:R-:W-:-:S06]  /*2ec0*/  FMUL.FTZ R0, R33, c[0x0][0x320] ;  /* 0x0000c80021007a20 */ /* 0x020fcc0000410000 */
[----:B------:R5:W1:Y:S02]  /*2ed0*/  MUFU.TANH R59, R0 ;  /* 0x00000000003b7308 */ /* 0x000a640000002400 */
[----:B-----5:R-:W-:-:S06]  /*2ee0*/  FMUL.FTZ R0, R34, c[0x0][0x320] ;  /* 0x0000c80022007a20 */ /* 0x020fcc0000410000 */
[----:B------:R5:W1:Y:S02]  /*2ef0*/  MUFU.TANH R58, R0 ;  /* 0x00000000003a7308 */ /* 0x000a640000002400 */
[----:B-----5:R-:W-:Y:S02]  /*2f00*/  FMUL.FTZ R0, R35, c[0x0][0x320] ;  /* 0x0000c80023007a20 */ /* 0x020fe40000410000 */
[----:B------:R-:W-:Y:S04]  /*2f10*/  HMMA.16816.F32.BF16 R32, R220, R62, R16 ;  /* 0x0000003edc20723c */ /* 0x000fe80000041810 */
[----:B------:R5:W2:Y:S04]  /*2f20*/  MUFU.TANH R57, R0 ;  /* 0x0000000000397308 */ /* 0x000aa80000002400 */
[----:B-1----:R-:W-:Y:S08]  /*2f30*/  HMMA.16816.F32.BF16 R16, R212, R44, R20 ;  /* 0x0000002cd410723c */ /* 0x002ff00000041814 */
[----:B------:R-:W-:Y:S01]  /*2f40*/  HMMA.16816.F32.BF16 R20, R220, R48, R8 ;  /* 0x00000030dc14723c */ /* 0x000fe20000041808 */
[----:B-----5:R-:W-:-:S02]  /*2f50*/  FMUL.FTZ R0, R24, c[0x0][0x320] ;  /* 0x0000c80018007a20 */ /* 0x020fc40000410000 */
[----:B------:R-:W1:Y:S01]  /*2f60*/  LDSM.16.M88.4 R24, [R227+0x8800] ;  /* 0x00880000e318783b */ /* 0x000e620000000200 */
[----:B------:R-:W-:-:S04]  /*2f70*/  DEPBAR.LE SB0, 0x0 ;  /* 0x000080000000791a */ /* 0x000fc80000000000 */
[----:B------:R-:W-:Y:S01]  /*2f80*/  HMMA.16816.F32.BF16 R8, R212, R46, R12 ;  /* 0x0000002ed408723c */ /* 0x000fe2000004180c */
[----:B------:R-:W-:Y:S01]  /*2f90*/  FMUL.FTZ R32, R32, c[0x0][0x320] ;  /* 0x0000c80020207a20 */ /* 0x000fe20000410000 */
[----:B------:R1:W1:Y:S01]  /*2fa0*/  MUFU.TANH R56, R0 ;  /* 0x0000000000387308 */ /* 0x0002620000002400 */
[----:B------:R-:W-:Y:S02]  /*2fb0*/  FMUL.FTZ R33, R33, c[0x0][0x320] ;  /* 0x0000c80021217a20 */ /* 0x000fe40000410000 */
[----:B------:R-:W-:Y:S02]  /*2fc0*/  FMUL.FTZ R34, R34, c[0x0][0x320] ;  /* 0x0000c80022227a20 */ /* 0x000fe40000410000 */
[----:B------:R-:W-:Y:S01]  /*2fd0*/  FMUL.FTZ R35, R35, c[0x0][0x320] ;  /* 0x0000c80023237a20 */ /* 0x000fe20000410000 */
[----:B------:R-:W-:Y:S02]  /*2fe0*/  HMMA.16816.F32.BF16 R12, R216, R36, R16 ;  /* 0x00000024d80c723c */ /* 0x000fe40000041810 */
[----:B------:R1:W1:Y:S06]  /*2ff0*/  MUFU.TANH R43, R32 ;  /* 0x00000020002b7308 */ /* 0x00026c0000002400 */
[----:B------:R-:W-:Y:S01]  /*3000*/  FMUL.FTZ R20, R20, c[0x0][0x320] ;  /* 0x0000c80014147a20 */ /* 0x000fe20000410000 */
[----:B------:R-:W-:Y:S01]  /*3010*/  HMMA.16816.F32.BF16 R16, R220, R50, R28 ;  /* 0x00000032dc10723c */ /* 0x000fe2000004181c */
[----:B------:R-:W-:Y:S01]  /*3020*/  FMUL.FTZ R21, R21, c[0x0][0x320] ;  /* 0x0000c80015157a20 */ /* 0x000fe20000410000 */
[----:B------:R1:W1:Y:S01]  /*3030*/  MUFU.TANH R42, R33 ;  /* 0x00000021002a7308 */ /* 0x0002620000002400 */
[----:B------:R-:W-:-:S02]  /*3040*/  FMUL.FTZ R22, R22, c[0x0][0x320] ;  /* 0x0000c80016167a20 */ /* 0x000fc40000410000 */
[----:B------:R-:W-:-:S03]  /*3050*/  FMUL.FTZ R23, R23, c[0x0][0x320] ;  /* 0x0000c80017177a20 */ /* 0x000fc60000410000 */
[----:B------:R-:W-:Y:S02]  /*3060*/  HMMA.16816.F32.BF16 R8, R216, R38, R8 ;  /* 0x00000026d808723c */ /* 0x000fe40000041808 */
[----:B------:R2:W2:Y:S08]  /*3070*/  MUFU.TANH R41, R34 ;  /* 0x0000002200297308 */ /* 0x0004b00000002400 */
[----:B------:R2:W2:Y:S01]  /*3080*/  MUFU.TANH R40, R35 ;  /* 0x0000002300287308 */ /* 0x0004a20000002400 */
[----:B-1----:R-:W-:Y:S05]  /*3090*/  HMMA.16816.F32.BF16 R12, R220, R24, R12 ;  /* 0x00000018dc0c723c */ /* 0x002fea000004180c */
[----:B------:R-:W-:-:S02]  /*30a0*/  FMUL.FTZ R16, R16, c[0x0][0x320] ;  /* 0x0000c80010107a20 */ /* 0x000fc40000410000 */
[----:B------:R-:W-:Y:S01]  /*30b0*/  FMUL.FTZ R17, R17, c[0x0][0x320] ;  /* 0x0000c80011117a20 */ /* 0x000fe20000410000 */
[----:B------:R1:W1:Y:S01]  /*30c0*/  MUFU.TANH R37, R20 ;  /* 0x0000001400257308 */ /* 0x0002620000002400 */
[----:B------:R-:W-:Y:S02]  /*30d0*/  FMUL.FTZ R18, R18, c[0x0][0x320] ;  /* 0x0000c80012127a20 */ /* 0x000fe40000410000 */
[----:B------:R-:W-:Y:S02]  /*30e0*/  FMUL.FTZ R19, R19, c[0x0][0x320] ;  /* 0x0000c80013137a20 */ /* 0x000fe40000410000 */
[----:B------:R-:W-:Y:S03]  /*30f0*/  HMMA.16816.F32.BF16 R8, R220, R26, R8 ;  /* 0x0000001adc08723c */ /* 0x000fe60000041808 */
[----:B------:R1:W1:Y:S08]  /*3100*/  MUFU.TANH R33, R16 ;  /* 0x0000001000217308 */ /* 0x0002700000002400 */
[----:B------:R-:W-:Y:S01]  /*3110*/  FMUL.FTZ R12, R12, c[0x0][0x320] ;  /* 0x0000c8000c0c7a20 */ /* 0x000fe20000410000 */
[----:B------:R1:W1:Y:S01]  /*3120*/  MUFU.TANH R32, R17 ;  /* 0x0000001100207308 */ /* 0x0002620000002400 */
[----:B------:R-:W-:-:S02]  /*3130*/  FMUL.FTZ R13, R13, c[0x0][0x320] ;  /* 0x0000c8000d0d7a20 */ /* 0x000fc40000410000 */
[----:B------:R-:W-:Y:S02]  /*3140*/  FMUL.FTZ R14, R14, c[0x0][0x320] ;  /* 0x0000c8000e0e7a20 */ /* 0x000fe40000410000 */
[----:B------:R-:W-:-:S03]  /*3150*/  FMUL.FTZ R15, R15, c[0x0][0x320] ;  /* 0x0000c8000f0f7a20 */ /* 0x000fc60000410000 */
[----:B------:R1:W1:Y:S04]  /*3160*/  MUFU.TANH R30, R18 ;  /* 0x00000012001e7308 */ /* 0x0002680000002400 */
[----:B------:R-:W-:Y:S02]  /*3170*/  FMUL.FTZ R8, R8, c[0x0][0x320] ;  /* 0x0000c80008087a20 */ /* 0x000fe40000410000 */
[----:B------:R-:W-:Y:S02]  /*3180*/  FMUL.FTZ R9, R9, c[0x0][0x320] ;  /* 0x0000c80009097a20 */ /* 0x000fe40000410000 */
[----:B------:R-:W-:Y:S01]  /*3190*/  FMUL.FTZ R10, R10, c[0x0][0x320] ;  /* 0x0000c8000a0a7a20 */ /* 0x000fe20000410000 */
[----:B------:R1:W1:Y:S01]  /*31a0*/  MUFU.TANH R31, R19 ;  /* 0x00000013001f7308 */ /* 0x0002620000002400 */
[----:B------:R-:W-:-:S07]  /*31b0*/  FMUL.FTZ R11, R11, c[0x0][0x320] ;  /* 0x0000c8000b0b7a20 */ /* 0x000fce0000410000 */
[----:B------:R1:W1:Y:S08]  /*31c0*/  MUFU.TANH R36, R21 ;  /* 0x0000001500247308 */ /* 0x0002700000002400 */
        /* <DEDUP_REMOVED lines=9> */
[----:B------:R1:W1:Y:S01]  /*3260*/  MUFU.TANH R24, R11 ;  /* 0x0000000b00187308 */ /* 0x0002620000002400 */
[----:B------:R-:W-:Y:S06]  /*3270*/  BAR.SYNC.DEFER_BLOCKING 0x0 ;  /* 0x0000000000007b1d */ /* 0x000fec0000010000 */
[----:B------:R-:W-:Y:S05]  /*3280*/  @!P0 BRA `(.L_x_4) ;  /* 0x000001e000008947 */ /* 0x000fea0003800000 */
[----:B--234-:R-:W-:Y:S01]  /*3290*/  UIADD3 UR5, UR12, -0x2, URZ ;  /* 0xfffffffe0c057890 */ /* 0x01cfe2000fffe03f */
[C---:B-1----:R-:W-:Y:S01]  /*32a0*/  IMAD.SHL.U32 R10, R118.reuse, 0x40, RZ ;  /* 0x00000040760a7824 */ /* 0x042fe200078e00ff */
[----:B------:R-:W-:-:S02]  /*32b0*/  SHF.L.U64.HI R3, R118, 0x6, R119 ;  /* 0x0000000676037819 */ /* 0x000fc40000010277 */
[----:B------:R-:W-:Y:S02]  /*32c0*/  USHF.R.S32.HI UR4, URZ, 0x1f, UR5 ;  /* 0x0000001f3f047899 */ /* 0x000fe40008011405 */
[----:B------:R-:W-:Y:S01]  /*32d0*/  UIMAD UR16, UR16, UR5, URZ ;  /* 0x00000005101072a4 */ /* 0x000fe2000f8e023f */
[----:B------:R-:W-:-:S03]  /*32e0*/  IMAD.WIDE.U32 R8, R116, UR5, R120 ;  /* 0x0000000574087c25 */ /* 0x000fc6000f8e0078 */
[----:B------:R-:W-:Y:S02]  /*32f0*/  UIMAD UR4, UR4, UR14, UR16 ;  /* 0x0000000e040472a4 */ /* 0x000fe4000f8e0210 */
[----:B------:R-:W-:-:S04]  /*3300*/  LEA R6, P2, R8, c[0x0][0x1c8], 0x1 ;  /* 0x0000720008067a11 */ /* 0x000fc800078408ff */
[----:B------:R-:W-:Y:S02]  /*3310*/  IADD3 R0, R9, UR4, RZ ;  /* 0x0000000409007c10 */ /* 0x000fe4000fffe0ff */
[----:B------:R-:W-:Y:S02]  /*3320*/  IADD3 R14, P1, P0, R10, 0x80, R6 ;  /* 0x000000800a0e7810 */ /* 0x000fe4000783e006 */
[----:B------:R-:W-:Y:S02]  /*3330*/  LEA.HI.X R7, R8, c[0x0][0x1cc], R0, 0x1, P2 ;  /* 0x0000730008077a11 */ /* 0x000fe400010f0c00 */
[C---:B------:R-:W-:Y:S02]  /*3340*/  IADD3 R8, P3, R10.reuse, R6, RZ ;  /* 0x000000060a087210 */ /* 0x040fe40007f7e0ff */
[C-C-:B------:R-:W-:Y:S01]  /*3350*/  IADD3.X R15, R3.reuse, RZ, R7.reuse, P1, P0 ;  /* 0x000000ff030f7210 */ /* 0x140fe20000fe0407 */
[----:B------:R-:W-:Y:S01]  /*3360*/  @!PT LDS RZ, [RZ] ;  /* 0x00000000fffff984 */ /* 0x000fe20000000800 */
[----:B------:R-:W-:Y:S01]  /*3370*/  @!PT LDS RZ, [RZ] ;  /* 0x00000000fffff984 */ /* 0x000fe20000000800 */
[----:B------:R-:W-:Y:S01]  /*3380*/  @!PT LDS RZ, [RZ] ;  /* 0x00000000fffff984 */ /* 0x000fe20000000800 */
[----:B------:R1:W-:Y:S01]  /*3390*/  LDGSTS.E.BYPASS.LTC128B.128 [R249+0xc100], [R6.64], !P6 ;  /* 0x0c10000006f97fae */ /* 0x0003e2000f101d4a */
[----:B------:R-:W-:Y:S01]  /*33a0*/  IADD3 R12, P2, P1, R10, 0x100, R6 ;  /* 0x000001000a0c7810 */ /* 0x000fe2000795e006 */
[C-C-:B------:R-:W-:Y:S01]  /*33b0*/  IMAD.X R9, R3.reuse, 0x1, R7.reuse, P3 ;  /* 0x0000000103097824 */ /* 0x140fe200018e0607 */
[----:B------:R-:W-:Y:S01]  /*33c0*/  IADD3 R10, P0, R8, R10, RZ ;  /* 0x0000000a080a7210 */ /* 0x000fe20007f1e0ff */
[----:B------:R1:W-:Y:S01]  /*33d0*/  LDGSTS.E.BYPASS.LTC128B.128 [R249+0xf100], [R6.64+0x80], !P5 ;  /* 0x0f10008006f97fae */ /* 0x0003e2000e901d4a */
[----:B------:R-:W-:-:S03]  /*33e0*/  IADD3.X R13, R3, RZ, R7, P2, P1 ;  /* 0x000000ff030d7210 */ /* 0x000fc600017e2407 */
[----:B------:R-:W-:Y:S01]  /*33f0*/  IMAD.X R11, R9, 0x1, R3, P0 ;  /* 0x00000001090b7824 */ /* 0x000fe200000e0603 */
[----:B------:R1:W-:Y:S04]  /*3400*/  LDGSTS.E.BYPASS.LTC128B.128 [R249+0x12100], [R6.64+0x100], !P4 ;  /* 0x1210010006f97fae */ /* 0x0003e8000e101d4a */
[----:B------:R1:W-:Y:S04]  /*3410*/  LDGSTS.E.BYPASS.LTC128B.128 [R249+0xd100], [R8.64], !P6 ;  /* 0x0d10000008f97fae */ /* 0x0003e8000f101d4a */
[----:B------:R1:W-:Y:S04]  /*3420*/  LDGSTS.E.BYPASS.LTC128B.128 [R249+0x10100], [R14.64], !P5 ;  /* 0x101000000ef97fae */ /* 0x0003e8000e901d4a */
[----:B------:R1:W-:Y:S04]  /*3430*/  LDGSTS.E.BYPASS.LTC128B.128 [R249+0x13100], [R12.64], !P4 ;  /* 0x131000000cf97fae */ /* 0x0003e8000e101d4a */
[----:B------:R1:W-:Y:S04]  /*3440*/  LDGSTS.E.BYPASS.LTC128B.128 [R249+0xe100], [R10.64], !P6 ;  /* 0x0e1000000af97fae */ /* 0x0003e8000f101d4a */
[----:B------:R1:W-:Y:S04]  /*3450*/  LDGSTS.E.BYPASS.LTC128B.128 [R249+0x11100], [R10.64+0x80], !P5 ;  /* 0x111000800af97fae */ /* 0x0003e8000e901d4a */
[----:B------:R1:W-:Y:S02]  /*3460*/  LDGSTS.E.BYPASS.LTC128B.128 [R249+0x14100], [R10.64+0x100], !P4 ;  /* 0x141001000af97fae */ /* 0x0003e4000e101d4a */
.L_x_4:
[----:B--234-:R-:W-:Y:S01]  /*3470*/  LOP3.LUT R0, R117, 0xffffffe0, RZ, 0xc0, !PT ;  /* 0xffffffe075007812 */ /* 0x01cfe200078ec0ff */
[----:B------:R-:W-:Y:S01]  /*3480*/  ULDC UR4, c[0x0][0x1d0] ;  /* 0x0000740000047ab9 */ /* 0x000fe20000000800 */
[----:B------:R-:W-:Y:S01]  /*3490*/  IMAD.SHL.U32 R225, R4, 0x2, RZ ;  /* 0x0000000204e17824 */ /* 0x000fe200078e00ff */
[----:B------:R-:W-:Y:S01]  /*34a0*/  UIADD3 UR4, UR6, UR4, URZ ;  /* 0x0000000406047290 */ /* 0x000fe2000fffe03f */
[----:B------:R-:W0:Y:S01]  /*34b0*/  LDGDEPBAR ;  /* 0x00000000000079af */ /* 0x000e220000000000 */
[----:B------:R-:W-:Y:S01]  /*34c0*/  IMAD.IADD R0, R152, 0x1, -R0 ;  /* 0x0000000198007824 */ /* 0x000fe200078e0a00 */
[----:B------:R-:W-:Y:S01]  /*34d0*/  UIADD3 UR14, UR12, -0x2, URZ ;  /* 0xfffffffe0c0e7890 */ /* 0x000fe2000fffe03f */
[----:B------:R-:W-:Y:S01]  /*34e0*/  IMAD R226, R5, 0x2, R225 ;  /* 0x0000000205e27824 */ /* 0x000fe200078e02e1 */
[C---:B------:R-:W-:Y:S01]  /*34f0*/  LEA R229, R2.reuse, R225, 0x1 ;  /* 0x000000e102e57211 */ /* 0x040fe200078e08ff */
[----:B-1----:R-:W-:Y:S01]  /*3500*/  IMAD.U32 R6, RZ, RZ, UR4 ;  /* 0x00000004ff067e24 */ /* 0x002fe2000f8e00ff */
[----:B------:R-:W-:Y:S01]  /*3510*/  SHF.R.S32.HI R3, RZ, 0x1f, R0 ;  /* 0x0000001fff037819 */ /* 0x000fe20000011400 */
[----:B------:R-:W-:Y:S01]  /*3520*/  IMAD R228, R2, 0x2, R226 ;  /* 0x0000000202e47824 */ /* 0x000fe200078e02e2 */
[----:B------:R-:W-:Y:S01]  /*3530*/  LDSM.16.MT88.4 R48, [R226+0x3100] ;  /* 0x00310000e230783b */ /* 0x000fe20000004200 */
[----:B------:R-:W-:Y:S01]  /*3540*/  UISETP.GE.AND UP0, UPT, UR14, UR8, UPT ;  /* 0x000000080e00728c */ /* 0x000fe2000bf06270 */
[----:B------:R-:W-:-:S02]  /*3550*/  LEA.HI R3, R3, R0, RZ, 0x2 ;  /* 0x0000000003037211 */ /* 0x000fc400078f10ff */
[----:B------:R-:W-:Y:S02]  /*3560*/  LDSM.16.MT88.4 R84, [R228+0x6100] ;  /* 0x00610000e454783b */ /* 0x000fe40000004200 */
[----:B------:R-:W-:Y:S02]  /*3570*/  LOP3.LUT R3, R3, 0x7ffffffc, RZ, 0xc0, !PT ;  /* 0x7ffffffc03037812 */ /* 0x000fe400078ec0ff */
[----:B------:R-:W-:Y:S03]  /*3580*/  LDSM.16.MT88.4 R96, [R225+0x3900] ;  /* 0x00390000e160783b */ /* 0x000fe60000004200 */
[----:B------:R-:W-:Y:S01]  /*3590*/  IMAD.IADD R0, R0, 0x1, -R3 ;  /* 0x0000000100007824 */ /* 0x000fe200078e0a03 */
[----:B------:R-:W-:Y:S03]  /*35a0*/  LDSM.16.MT88.4 R80, [R228+0x3900] ;  /* 0x00390000e450783b */ /* 0x000fe60000004200 */
[----:B------:R-:W-:Y:S01]  /*35b0*/  IMAD R0, R0, -0x2, R6 ;  /* 0xfffffffe00007824 */ /* 0x000fe200078e0206 */
[----:B------:R-:W-:Y:S04]  /*35c0*/  LDSM.16.MT88.4 R92, [R226+0x3900] ;  /* 0x00390000e25c783b */ /* 0x000fe80000004200 */
[----:B------:R-:W-:-:S02]  /*35d0*/  ISETP.GT.AND P3, PT, R0, RZ, PT ;  /* 0x000000ff0000720c */ /* 0x000fc40003f64270 */
[C---:B------:R-:W-:Y:S02]  /*35e0*/  ISETP.GT.AND P2, PT, R0.reuse, 0x1, PT ;  /* 0x000000010000780c */ /* 0x040fe40003f44270 */
[----:B------:R-:W-:Y:S02]  /*35f0*/  ISETP.GT.AND P1, PT, R0, 0x8, PT ;  /* 0x000000080000780c */ /* 0x000fe40003f24270 */
[----:B------:R-:W-:Y:S02]  /*3600*/  FSEL R7, R104, -INF , P3 ;  /* 0xff80000068077808 */ /* 0x000fe40001800000 */
[----:B------:R-:W-:Y:S02]  /*3610*/  FSEL R8, R103, -INF , P2 ;  /* 0xff80000067087808 */ /* 0x000fe40001000000 */
[----:B------:R-:W-:Y:S02]  /*3620*/  FSEL R9, R100, -INF , P1 ;  /* 0xff80000064097808 */ /* 0x000fe40000800000 */
[----:B------:R-:W-:-:S02]  /*3630*/  ISETP.GT.AND P0, PT, R0, 0x9, PT ;  /* 0x000000090000780c */ /* 0x000fc40003f04270 */
[----:B------:R-:W-:Y:S02]  /*3640*/  FMNMX.FTZ R100, R7, R8, !PT ;  /* 0x0000000807647209 */ /* 0x000fe40007810000 */
[----:B------:R-:W-:Y:S02]  /*3650*/  FSEL R14, R102, -INF , P3 ;  /* 0xff800000660e7808 */ /* 0x000fe40001800000 */
[----:B------:R-:W-:Y:S02]  /*3660*/  ISETP.GT.AND P3, PT, R0, 0x10, PT ;  /* 0x000000100000780c */ /* 0x000fe40003f64270 */
[----:B------:R-:W-:Y:S02]  /*3670*/  FSEL R10, R91, -INF , P0 ;  /* 0xff8000005b0a7808 */ /* 0x000fe40000000000 */
[----:B------:R-:W-:Y:S02]  /*3680*/  FMNMX.FTZ R100, R9, R100, !PT ;  /* 0x0000006409647209 */ /* 0x000fe40007810000 */
[----:B------:R-:W-:-:S02]  /*3690*/  FSEL R15, R101, -INF , P2 ;  /* 0xff800000650f7808 */ /* 0x000fc40001000000 */
[----:B------:R-:W-:Y:S02]  /*36a0*/  ISETP.GT.AND P2, PT, R0, 0x11, PT ;  /* 0x000000110000780c */ /* 0x000fe40003f44270 */
[----:B------:R-:W-:Y:S02]  /*36b0*/  FSEL R11, R88, -INF , P3 ;  /* 0xff800000580b7808 */ /* 0x000fe40001800000 */
[----:B------:R-:W-:Y:S02]  /*36c0*/  FMNMX.FTZ R100, R10, R100, !PT ;  /* 0x000000640a647209 */ /* 0x000fe40007810000 */
[----:B------:R-:W-:Y:S02]  /*36d0*/  FSEL R20, R90, -INF , P1 ;  /* 0xff8000005a147808 */ /* 0x000fe40000800000 */
[----:B------:R-:W-:Y:S02]  /*36e0*/  ISETP.GT.AND P1, PT, R0, 0x18, PT ;  /* 0x000000180000780c */ /* 0x000fe40003f24270 */
[----:B------:R-:W-:-:S02]  /*36f0*/  FSEL R13, R76, -INF , P2 ;  /* 0xff8000004c0d7808 */ /* 0x000fc40001000000 */
[----:B------:R-:W-:Y:S01]  /*3700*/  FMNMX.FTZ R100, R11, R100, !PT ;  /* 0x000000640b647209 */ /* 0x000fe20007810000 */
[----:B------:R-:W-:Y:S01]  /*3710*/  LDSM.16.MT88.4 R76, [R229+0x6100] ;  /* 0x00610000e54c783b */ /* 0x000fe20000004200 */
[----:B------:R-:W-:Y:S02]  /*3720*/  FSEL R21, R89, -INF , P0 ;  /* 0xff80000059157808 */ /* 0x000fe40000000000 */
[----:B------:R-:W-:Y:S01]  /*3730*/  ISETP.GT.AND P0, PT, R0, 0x19, PT ;  /* 0x000000190000780c */ /* 0x000fe20003f04270 */
[----:B------:R-:W-:Y:S01]  /*3740*/  LDSM.16.MT88.4 R88, [R229+0x3900] ;  /* 0x00390000e558783b */ /* 0x000fe20000004200 */
[----:B------:R-:W-:Y:S02]  /*3750*/  FSEL R23, R73, -INF , P1 ;  /* 0xff80000049177808 */ /* 0x000fe40000800000 */
[----:B------:R-:W-:Y:S02]  /*3760*/  FMNMX.FTZ R100, R13, R100, !PT ;  /* 0x000000640d647209 */ /* 0x000fe40007810000 */
[----:B------:R-:W-:-:S02]  /*3770*/  FSEL R28, R75, -INF , P3 ;  /* 0xff8000004b1c7808 */ /* 0x000fc40001800000 */
[----:B------:R-:W-:Y:S02]  /*3780*/  ISETP.GT.AND P3, PT, R0, 0x20, PT ;  /* 0x000000200000780c */ /* 0x000fe40003f64270 */
[----:B------:R-:W-:Y:S02]  /*3790*/  FSEL R22, R72, -INF , P0 ;  /* 0xff80000048167808 */ /* 0x000fe40000000000 */
[----:B------:R-:W-:Y:S02]  /*37a0*/  FMNMX.FTZ R100, R23, R100, !PT ;  /* 0x0000006417647209 */ /* 0x000fe40007810000 */
[----:B------:R-:W-:Y:S02]  /*37b0*/  FSEL R29, R74, -INF , P2 ;  /* 0xff8000004a1d7808 */ /* 0x000fe40001000000 */
[----:B------:R-:W-:Y:S01]  /*37c0*/  ISETP.GT.AND P2, PT, R0, 0x21, PT ;  /* 0x000000210000780c */ /* 0x000fe20003f44270 */
[----:B------:R-:W-:Y:S01]  /*37d0*/  LDSM.16.MT88.4 R72, [R226+0x6100] ;  /* 0x00610000e248783b */ /* 0x000fe20000004200 */
[----:B------:R-:W-:-:S02]  /*37e0*/  FSEL R104, R69, -INF , P3 ;  /* 0xff80000045687808 */ /* 0x000fc40001800000 */
[----:B------:R-:W-:Y:S02]  /*37f0*/  FMNMX.FTZ R100, R22, R100, !PT ;  /* 0x0000006416647209 */ /* 0x000fe40007810000 */
[----:B------:R-:W-:Y:S02]  /*3800*/  FSEL R44, R71, -INF , P1 ;  /* 0xff800000472c7808 */ /* 0x000fe40000800000 */
[----:B------:R-:W-:Y:S02]  /*3810*/  ISETP.GT.AND P1, PT, R0, 0x28, PT ;  /* 0x000000280000780c */ /* 0x000fe40003f24270 */
[----:B------:R-:W-:Y:S02]  /*3820*/  FSEL R103, R68, -INF , P2 ;  /* 0xff80000044677808 */ /* 0x000fe40001000000 */
[----:B------:R-:W-:Y:S02]  /*3830*/  FMNMX.FTZ R100, R104, R100, !PT ;  /* 0x0000006468647209 */ /* 0x000fe40007810000 */
[----:B------:R-:W-:-:S02]  /*3840*/  FMNMX.FTZ R3, R14, R15, !PT ;  /* 0x0000000f0e037209 */ /* 0x000fc40007810000 */
[----:B------:R-:W-:Y:S02]  /*3850*/  FSEL R45, R70, -INF , P0 ;  /* 0xff800000462d7808 */ /* 0x000fe40000000000 */
[----:B------:R-:W-:Y:S02]  /*3860*/  ISETP.GT.AND P0, PT, R0, 0x29, PT ;  /* 0x000000290000780c */ /* 0x000fe40003f04270 */
[----:B------:R-:W-:Y:S02]  /*3870*/  FSEL R102, R60, -INF , P1 ;  /* 0xff8000003c667808 */ /* 0x000fe40000800000 */
[----:B------:R-:W-:Y:S01]  /*3880*/  FMNMX.FTZ R100, R103, R100, !PT ;  /* 0x0000006467647209 */ /* 0x000fe20007810000 */
[----:B------:R-:W-:Y:S01]  /*3890*/  LDSM.16.MT88.4 R60, [R229+0x900] ;  /* 0x00090000e53c783b */ /* 0x000fe20000004200 */
[----:B------:R-:W-:Y:S02]  /*38a0*/  FMNMX.FTZ R3, R20, R3, !PT ;  /* 0x0000000314037209 */ /* 0x000fe40007810000 */
[----:B------:R-:W-:-:S02]  /*38b0*/  FSEL R106, R65, -INF , P3 ;  /* 0xff800000416a7808 */ /* 0x000fc40001800000 */
[----:B------:R-:W-:Y:S02]  /*38c0*/  ISETP.GT.AND P3, PT, R0, 0x30, PT ;  /* 0x000000300000780c */ /* 0x000fe40003f64270 */
[----:B------:R-:W-:Y:S02]  /*38d0*/  FSEL R101, R59, -INF , P0 ;  /* 0xff8000003b657808 */ /* 0x000fe40000000000 */
[----:B------:R-:W-:Y:S02]  /*38e0*/  FMNMX.FTZ R100, R102, R100, !PT ;  /* 0x0000006466647209 */ /* 0x000fe40007810000 */
[----:B------:R-:W-:Y:S02]  /*38f0*/  FMNMX.FTZ R3, R21, R3, !PT ;  /* 0x0000000315037209 */ /* 0x000fe40007810000 */
[----:B------:R-:W-:Y:S02]  /*3900*/  FSEL R105, R64, -INF , P2 ;  /* 0xff80000040697808 */ /* 0x000fe40001000000 */
[----:B------:R-:W-:Y:S01]  /*3910*/  ISETP.GT.AND P2, PT, R0, 0x31, PT ;  /* 0x000000310000780c */ /* 0x000fe20003f44270 */
[----:B------:R-:W-:Y:S01]  /*3920*/  LDSM.16.MT88.4 R64, [R225+0x6100] ;  /* 0x00610000e140783b */ /* 0x000fe20000004200 */
[----:B------:R-:W-:-:S02]  /*3930*/  FSEL R155, R56, -INF , P3 ;  /* 0xff800000389b7808 */ /* 0x000fc40001800000 */
[----:B------:R-:W-:Y:S02]  /*3940*/  FMNMX.FTZ R100, R101, R100, !PT ;  /* 0x0000006465647209 */ /* 0x000fe40007810000 */
[----:B------:R-:W-:Y:S02]  /*3950*/  FMNMX.FTZ R3, R28, R3, !PT ;  /* 0x000000031c037209 */ /* 0x000fe40007810000 */
[----:B------:R-:W-:Y:S02]  /*3960*/  FSEL R107, R58, -INF , P1 ;  /* 0xff8000003a6b7808 */ /* 0x000fe40000800000 */
[----:B------:R-:W-:Y:S02]  /*3970*/  ISETP.GT.AND P1, PT, R0, 0x38, PT ;  /* 0x000000380000780c */ /* 0x000fe40003f24270 */
[----:B------:R-:W-:Y:S02]  /*3980*/  FSEL R154, R54, -INF , P2 ;  /* 0xff800000369a7808 */ /* 0x000fe40001000000 */
[----:B------:R-:W-:-:S02]  /*3990*/  FMNMX.FTZ R100, R155, R100, !PT ;  /* 0x000000649b647209 */ /* 0x000fc40007810000 */
[----:B------:R-:W-:Y:S02]  /*39a0*/  FMNMX.FTZ R3, R29, R3, !PT ;  /* 0x000000031d037209 */ /* 0x000fe40007810000 */
[----:B------:R-:W-:Y:S02]  /*39b0*/  FSEL R112, R57, -INF , P0 ;  /* 0xff80000039707808 */ /* 0x000fe40000000000 */
[----:B------:R-:W-:Y:S01]  /*39c0*/  ISETP.GT.AND P0, PT, R0, 0x39, PT ;  /* 0x000000390000780c */ /* 0x000fe20003f04270 */
[----:B------:R-:W-:Y:S01]  /*39d0*/  LDSM.16.MT88.4 R56, [R229+0x3100] ;  /* 0x00310000e538783b */ /* 0x000fe20000004200 */
[----:B------:R-:W-:Y:S02]  /*39e0*/  FSEL R153, R43, -INF , P1 ;  /* 0xff8000002b997808 */ /* 0x000fe40000800000 */
[----:B------:R-:W-:Y:S02]  /*39f0*/  FMNMX.FTZ R100, R154, R100, !PT ;  /* 0x000000649a647209 */ /* 0x000fe40007810000 */
[----:B------:R-:W-:-:S02]  /*3a00*/  FMNMX.FTZ R3, R44, R3, !PT ;  /* 0x000000032c037209 */ /* 0x000fc40007810000 */
[----:B------:R-:W-:Y:S02]  /*3a10*/  FSEL R167, R53, -INF , P3 ;  /* 0xff80000035a77808 */ /* 0x000fe40001800000 */
[----:B------:R-:W-:Y:S02]  /*3a20*/  ISETP.GT.AND P3, PT, R0, 0x40, PT ;  /* 0x000000400000780c */ /* 0x000fe40003f64270 */
[----:B------:R-:W-:Y:S02]  /*3a30*/  FSEL R152, R42, -INF , P0 ;  /* 0xff8000002a987808 */ /* 0x000fe40000000000 */
[----:B------:R-:W-:Y:S02]  /*3a40*/  FMNMX.FTZ R100, R153, R100, !PT ;  /* 0x0000006499647209 */ /* 0x000fe40007810000 */
[----:B------:R-:W-:Y:S02]  /*3a50*/  FMNMX.FTZ R3, R45, R3, !PT ;  /* 0x000000032d037209 */ /* 0x000fe40007810000 */
[----:B------:R-:W-:-:S02]  /*3a60*/  FSEL R165, R52, -INF , P2 ;  /* 0xff80000034a57808 */ /* 0x000fc40001000000 */
[----:B------:R-:W-:Y:S01]  /*3a70*/  ISETP.GT.AND P2, PT, R0, 0x41, PT ;  /* 0x000000410000780c */ /* 0x000fe20003f44270 */
[----:B------:R-:W-:Y:S01]  /*3a80*/  LDSM.16.MT88.4 R52, [R229+0x100] ;  /* 0x00010000e534783b */ /* 0x000fe20000004200 */
[----:B------:R-:W-:Y:S02]  /*3a90*/  FSEL R171, R37, -INF , P3 ;  /* 0xff80000025ab7808 */ /* 0x000fe40001800000 */
[----:B------:R-:W-:Y:S02]  /*3aa0*/  FMNMX.FTZ R100, R152, R100, !PT ;  /* 0x0000006498647209 */ /* 0x000fe40007810000 */
[----:B------:R-:W-:Y:S02]  /*3ab0*/  FMNMX.FTZ R3, R106, R3, !PT ;  /* 0x000000036a037209 */ /* 0x000fe40007810000 */
[----:B------:R-:W-:Y:S02]  /*3ac0*/  FSEL R166, R41, -INF , P1 ;  /* 0xff80000029a67808 */ /* 0x000fe40000800000 */
[----:B------:R-:W-:-:S02]  /*3ad0*/  ISETP.GT.AND P1, PT, R0, 0x48, PT ;  /* 0x000000480000780c */ /* 0x000fc40003f24270 */
[----:B------:R-:W-:Y:S02]  /*3ae0*/  FSEL R170, R36, -INF , P2 ;  /* 0xff80000024aa7808 */ /* 0x000fe40001000000 */
[----:B------:R-:W-:Y:S02]  /*3af0*/  FMNMX.FTZ R100, R171, R100, !PT ;  /* 0x00000064ab647209 */ /* 0x000fe40007810000 */
[----:B------:R-:W-:Y:S02]  /*3b00*/  FMNMX.FTZ R3, R105, R3, !PT ;  /* 0x0000000369037209 */ /* 0x000fe40007810000 */
[----:B------:R-:W-:Y:S02]  /*3b10*/  FSEL R164, R40, -INF , P0 ;  /* 0xff80000028a47808 */ /* 0x000fe40000000000 */
[----:B------:R-:W-:Y:S02]  /*3b20*/  ISETP.GT.AND P0, PT, R0, 0x49, PT ;  /* 0x000000490000780c */ /* 0x000fe40003f04270 */
        /* <DEDUP_REMOVED lines=17> */
[----:B------:R-:W-:Y:S02]  /*3c40*/  FSEL R181, R18, -INF , P2 ;  /* 0xff80000012b57808 */ /* 0x000fe40001000000 */
[----:B------:R-:W-:Y:S02]  /*3c50*/  FMNMX.FTZ R100, R250, R100, !PT ;  /* 0x00000064fa647209 */ /* 0x000fe40007810000 */
[----:B------:R-:W-:-:S02]  /*3c60*/  ISETP.GT.AND P0, PT, R0, 0x59, PT ;  /* 0x000000590000780c */ /* 0x000fc40003f04270 */
[----:B------:R-:W-:Y:S02]  /*3c70*/  FMNMX.FTZ R0, R165, R3, !PT ;  /* 0x00000003a5007209 */ /* 0x000fe40007810000 */
[----:B------:R-:W-:Y:S02]  /*3c80*/  FSEL R47, R17, -INF , P1 ;  /* 0xff800000112f7808 */ /* 0x000fe40000800000 */
[----:B------:R-:W-:Y:S02]  /*3c90*/  FMNMX.FTZ R100, R181, R100, !PT ;  /* 0x00000064b5647209 */ /* 0x000fe40007810000 */
[----:B------:R-:W-:Y:S01]  /*3ca0*/  FMNMX.FTZ R0, R166, R0, !PT ;  /* 0x00000000a6007209 */ /* 0x000fe20007810000 */
[----:B------:R-:W-:Y:S01]  /*3cb0*/  IMAD.MOV.U32 R2, RZ, RZ, R47 ;  /* 0x000000ffff027224 */ /* 0x000fe200078e002f */
[----:B------:R-:W-:Y:S02]  /*3cc0*/  FSEL R111, R16, -INF , P0 ;  /* 0xff800000106f7808 */ /* 0x000fe40000000000 */
[----:B------:R-:W-:Y:S01]  /*3cd0*/  FMNMX.FTZ R100, R47, R100, !PT ;  /* 0x000000642f647209 */ /* 0x000fe20007810000 */
[----:B------:R-:W-:Y:S01]  /*3ce0*/  LDSM.16.MT88.4 R16, [R225+0x100] ;  /* 0x00010000e110783b */ /* 0x000fe20000004200 */
[----:B------:R-:W-:-:S02]  /*3cf0*/  FMNMX.FTZ R0, R164, R0, !PT ;  /* 0x00000000a4007209 */ /* 0x000fc40007810000 */
[----:B------:R-:W-:Y:S02]  /*3d00*/  FMNMX.FTZ R100, R111, R100, !PT ;  /* 0x000000646f647209 */ /* 0x000fe40007810000 */
[----:B------:R-:W-:Y:S02]  /*3d10*/  FMNMX.FTZ R0, R174, R0, !PT ;  /* 0x00000000ae007209 */ /* 0x000fe40007810000 */
[----:B------:R-:W-:Y:S01]  /*3d20*/  FSEL R180, R27, -INF , P3 ;  /* 0xff8000001bb47808 */ /* 0x000fe20001800000 */
[----:B------:R-:W1:Y:S01]  /*3d30*/  SHFL.BFLY PT, R3, R100, 0x2, 0x1f ;  /* 0x0c401f0064037f89 */ /* 0x000e6200000e0000 */
[----:B------:R-:W-:Y:S02]  /*3d40*/  FMNMX.FTZ R0, R173, R0, !PT ;  /* 0x00000000ad007209 */ /* 0x000fe40007810000 */
[----:B------:R-:W-:Y:S02]  /*3d50*/  FSEL R46, R26, -INF , P2 ;  /* 0xff8000001a2e7808 */ /* 0x000fe40001000000 */
[----:B------:R-:W-:-:S02]  /*3d60*/  FMNMX.FTZ R0, R172, R0, !PT ;  /* 0x00000000ac007209 */ /* 0x000fc40007810000 */
[----:B------:R-:W-:Y:S02]  /*3d70*/  FSEL R132, R25, -INF , P1 ;  /* 0xff80000019847808 */ /* 0x000fe40000800000 */
[----:B------:R-:W-:Y:S02]  /*3d80*/  FMNMX.FTZ R0, R175, R0, !PT ;  /* 0x00000000af007209 */ /* 0x000fe40007810000 */
[----:B------:R-:W-:Y:S02]  /*3d90*/  FSEL R114, R24, -INF , P0 ;  /* 0xff80000018727808 */ /* 0x000fe40000000000 */
[----:B------:R-:W-:Y:S01]  /*3da0*/  FMNMX.FTZ R0, R180, R0, !PT ;  /* 0x00000000b4007209 */ /* 0x000fe20007810000 */
[----:B------:R-:W-:Y:S03]  /*3db0*/  LDSM.16.MT88.4 R24, [R226+0x100] ;  /* 0x00010000e218783b */ /* 0x000fe60000004200 */
[----:B------:R-:W-:-:S04]  /*3dc0*/  FMNMX.FTZ R0, R46, R0, !PT ;  /* 0x000000002e007209 */ /* 0x000fc80007810000 */
[----:B------:R-:W-:Y:S02]  /*3dd0*/  FMNMX.FTZ R0, R132, R0, !PT ;  /* 0x0000000084007209 */ /* 0x000fe40007810000 */
[----:B-1----:R-:W-:Y:S02]  /*3de0*/  FMNMX.FTZ R100, R100, R3, !PT ;  /* 0x0000000364647209 */ /* 0x002fe40007810000 */
[----:B------:R-:W-:-:S03]  /*3df0*/  FMNMX.FTZ R3, R114, R0, !PT ;  /* 0x0000000072037209 */ /* 0x000fc60007810000 */
[----:B------:R-:W1:Y:S04]  /*3e00*/  SHFL.BFLY PT, R0, R100, 0x1, 0x1f ;  /* 0x0c201f0064007f89 */ /* 0x000e6800000e0000 */
[----:B------:R-:W2:Y:S01]  /*3e10*/  SHFL.BFLY PT, R6, R3, 0x2, 0x1f ;  /* 0x0c401f0003067f89 */ /* 0x000ea200000e0000 */
[----:B-1----:R-:W-:Y:S02]  /*3e20*/  FMNMX.FTZ R100, R100, R0, !PT ;  /* 0x0000000064647209 */ /* 0x002fe40007810000 */
[----:B--2---:R-:W-:-:S03]  /*3e30*/  FMNMX.FTZ R3, R3, R6, !PT ;  /* 0x0000000603037209 */ /* 0x004fc60007810000 */
[C---:B------:R-:W-:Y:S01]  /*3e40*/  FMUL.FTZ R12, R100.reuse, c[0x0][0x2d0] ;  /* 0x0000b400640c7a20 */ /* 0x040fe20000410000 */
[----:B------:R-:W-:Y:S01]  /*3e50*/  FSETP.NEU.FTZ.AND P0, PT, R100, -INF , PT ;  /* 0xff8000006400780b */ /* 0x000fe20003f1d000 */
[----:B------:R-:W1:Y:S03]  /*3e60*/  SHFL.BFLY PT, R6, R3, 0x1, 0x1f ;  /* 0x0c201f0003067f89 */ /* 0x000e6600000e0000 */
[----:B------:R-:W-:-:S05]  /*3e70*/  FSEL R12, R12, RZ, P0 ;  /* 0x000000ff0c0c7208 */ /* 0x000fca0000000000 */
[----:B------:R-:W-:-:S04]  /*3e80*/  FFMA.FTZ R0, R7, c[0x0][0x2d0], -R12 ;  /* 0x0000b40007007a23 */ /* 0x000fc8000001080c */
[----:B------:R2:W-:Y:S01]  /*3e90*/  MUFU.EX2 R108, R0 ;  /* 0x00000000006c7308 */ /* 0x0005e20000000800 */
[----:B-1----:R-:W-:Y:S01]  /*3ea0*/  FMNMX.FTZ R3, R3, R6, !PT ;  /* 0x0000000603037209 */ /* 0x002fe20007810000 */
[--C-:B------:R-:W-:Y:S02]  /*3eb0*/  FFMA.FTZ R6, R11, c[0x0][0x2d0], -R12.reuse ;  /* 0x0000b4000b067a23 */ /* 0x100fe4000001080c */
[----:B--2---:R-:W-:Y:S01]  /*3ec0*/  FFMA.FTZ R0, R8, c[0x0][0x2d0], -R12 ;  /* 0x0000b40008007a23 */ /* 0x004fe2000001080c */
[----:B------:R-:W-:-:S03]  /*3ed0*/  FSETP.NEU.FTZ.AND P0, PT, R3, -INF , PT ;  /* 0xff8000000300780b */ /* 0x000fc60003f1d000 */
[----:B------:R1:W-:Y:S08]  /*3ee0*/  MUFU.EX2 R182, R6 ;  /* 0x0000000600b67308 */ /* 0x0003f00000000800 */
[----:B------:R2:W3:Y:S01]  /*3ef0*/  MUFU.EX2 R185, R0 ;  /* 0x0000000000b97308 */ /* 0x0004e20000000800 */
[----:B-1----:R-:W-:-:S07]  /*3f00*/  FFMA.FTZ R6, R13, c[0x0][0x2d0], -R12 ;  /* 0x0000b4000d067a23 */ /* 0x002fce000001080c */
[----:B------:R-:W-:Y:S01]  /*3f10*/  MUFU.EX2 R251, R6 ;  /* 0x0000000600fb7308 */ /* 0x000fe20000000800 */
[----:B--2---:R-:W-:Y:S01]  /*3f20*/  FFMA.FTZ R0, R9, c[0x0][0x2d0], -R12 ;  /* 0x0000b40009007a23 */ /* 0x004fe2000001080c */
[----:B---3--:R-:W-:-:S06]  /*3f30*/  F2FP.BF16.PACK_AB R8, R185, R108 ;  /* 0x0000006cb908723e */ /* 0x008fcc00000010ff */
[----:B------:R1:W-:Y:S02]  /*3f40*/  MUFU.EX2 R187, R0 ;  /* 0x0000000000bb7308 */ /* 0x0003e40000000800 */
[----:B-1----:R-:W-:-:S06]  /*3f50*/  FFMA.FTZ R0, R10, c[0x0][0x2d0], -R12 ;  /* 0x0000b4000a007a23 */ /* 0x002fcc000001080c */
[----:B------:R1:W2:Y:S02]  /*3f60*/  MUFU.EX2 R38, R0 ;  /* 0x0000000000267308 */ /* 0x0002a40000000800 */
[----:B-1----:R-:W-:Y:S01]  /*3f70*/  FMUL.FTZ R0, R3, c[0x0][0x2d0] ;  /* 0x0000b40003007a20 */ /* 0x002fe20000410000 */
[----:B--2---:R-:W-:Y:S02]  /*3f80*/  MOV R13, R38 ;  /* 0x00000026000d7202 */ /* 0x004fe40000000f00 */
[----:B------:R-:W1:Y:S02]  /*3f90*/  LDSM.16.MT88.4 R36, [R225+0x900] ;  /* 0x00090000e124783b */ /* 0x000e640000004200 */
[----:B------:R-:W-:Y:S02]  /*3fa0*/  FSEL R0, R0, RZ, P0 ;  /* 0x000000ff00007208 */ /* 0x000fe40000000000 */
[----:B------:R-:W-:Y:S02]  /*3fb0*/  F2FP.BF16.PACK_AB R10, R13, R187 ;  /* 0x000000bb0d0a723e */ /* 0x000fe400000010ff */
[----:B------:R-:W-:Y:S01]  /*3fc0*/  PLOP3.LUT P0, PT, PT, PT, UP0, 0x80, 0x0 ;  /* 0x000000000000781c */ /* 0x000fe20003f0f008 */
[----:B------:R-:W-:-:S04]  /*3fd0*/  FFMA.FTZ R4, R14, c[0x0][0x2d0], -R0 ;  /* 0x0000b4000e047a23 */ /* 0x000fc80000010800 */
[----:B------:R2:W-:Y:S02]  /*3fe0*/  MUFU.EX2 R186, R4 ;  /* 0x0000000400ba7308 */ /* 0x0005e40000000800 */
[----:B--2---:R-:W-:Y:S01]  /*3ff0*/  FFMA.FTZ R4, R15, c[0x0][0x2d0], -R0 ;  /* 0x0000b4000f047a23 */ /* 0x004fe20000010800 */
[----:B------:R-:W-:-:S05]  /*4000*/  MOV R15, R46 ;  /* 0x0000002e000f7202 */ /* 0x000fca0000000f00 */
[----:B------:R2:W3:Y:S02]  /*4010*/  MUFU.EX2 R110, R4 ;  /* 0x00000004006e7308 */ /* 0x0004e40000000800 */
[----:B--2---:R-:W-:Y:S01]  /*4020*/  FFMA.FTZ R4, R20, c[0x0][0x2d0], -R0 ;  /* 0x0000b40014047a23 */ /* 0x004fe20000010800 */
[----:B---3--:R-:W-:-:S05]  /*4030*/  F2FP.BF16.PACK_AB R9, R110, R186 ;  /* 0x000000ba6e09723e */ /* 0x008fca00000010ff */
[----:B------:R2:W-:Y:S02]  /*4040*/  MUFU.EX2 R133, R4 ;  /* 0x0000000400857308 */ /* 0x0005e40000000800 */
[----:B--2---:R-:W-:-:S06]  /*4050*/  FFMA.FTZ R4, R21, c[0x0][0x2d0], -R0 ;  /* 0x0000b40015047a23 */ /* 0x004fcc0000010800 */
[----:B------:R2:W3:Y:S02]  /*4060*/  MUFU.EX2 R183, R4 ;  /* 0x0000000400b77308 */ /* 0x0004e40000000800 */
[----:B--2---:R-:W-:Y:S01]  /*4070*/  FFMA.FTZ R4, R23, c[0x0][0x2d0], -R12 ;  /* 0x0000b40017047a23 */ /* 0x004fe2000001080c */
[----:B---3--:R-:W-:-:S05]  /*4080*/  F2FP.BF16.PACK_AB R11, R183, R133 ;  /* 0x00000085b70b723e */ /* 0x008fca00000010ff */
[----:B------:R2:W-:Y:S02]  /*4090*/  MUFU.EX2 R14, R4 ;  /* 0x00000004000e7308 */ /* 0x0005e40000000800 */
[C---:B------:R-:W-:Y:S08]  /*40a0*/  HMMA.16816.F32.BF16 R40, R8.reuse, R16, RZ ;  /* 0x000000100828723c */ /* 0x040ff000000418ff */
[----:B------:R-:W-:Y:S01]  /*40b0*/  HMMA.16816.F32.BF16 R68, R8, R64, RZ ;  /* 0x000000400844723c */ /* 0x000fe200000418ff */
[----:B--2---:R-:W-:-:S04]  /*40c0*/  FFMA.FTZ R4, R22, c[0x0][0x2d0], -R12 ;  /* 0x0000b40016047a23 */ /* 0x004fc8000001080c */
[----:B------:R2:W3:Y:S03]  /*40d0*/  MUFU.EX2 R115, R4 ;  /* 0x0000000400737308 */ /* 0x0004e60000000800 */
[C---:B------:R-:W-:Y:S08]  /*40e0*/  HMMA.16816.F32.BF16 R20, R8.reuse, R24, RZ ;  /* 0x000000180814723c */ /* 0x040ff000000418ff */
[----:B------:R-:W-:Y:S01]  /*40f0*/  HMMA.16816.F32.BF16 R64, R8, R66, RZ ;  /* 0x000000420840723c */ /* 0x000fe200000418ff */
[----:B--2---:R-:W-:Y:S01]  /*4100*/  FFMA.FTZ R4, R28, c[0x0][0x2d0], -R0 ;  /* 0x0000b4001c047a23 */ /* 0x004fe20000010800 */
[----:B---3--:R-:W-:-:S03]  /*4110*/  F2FP.BF16.PACK_AB R6, R115, R14 ;  /* 0x0000000e7306723e */ /* 0x008fc600000010ff */
[----:B------:R2:W-:Y:S02]  /*4120*/  MUFU.EX2 R113, R4 ;  /* 0x0000000400717308 */ /* 0x0005e40000000800 */
[--C-:B--2---:R-:W-:Y:S02]  /*4130*/  FFMA.FTZ R4, R29, c[0x0][0x2d0], -R0.reuse ;  /* 0x0000b4001d047a23 */ /* 0x104fe40000010800 */
[C---:B------:R-:W-:Y:S04]  /*4140*/  HMMA.16816.F32.BF16 R28, R8.reuse, R18, RZ ;  /* 0x00000012081c723c */ /* 0x040fe800000418ff */
[----:B------:R2:W3:Y:S04]  /*4150*/  MUFU.EX2 R252, R4 ;  /* 0x0000000400fc7308 */ /* 0x0004e80000000800 */
[C---:B------:R-:W-:Y:S08]  /*4160*/  HMMA.16816.F32.BF16 R16, R8.reuse, R26, RZ ;  /* 0x0000001a0810723c */ /* 0x040ff000000418ff */
[----:B------:R-:W-:Y:S01]  /*4170*/  HMMA.16816.F32.BF16 R24, R8, R54, RZ ;  /* 0x000000360818723c */ /* 0x000fe200000418ff */
[----:B--2---:R-:W-:Y:S01]  /*4180*/  FFMA.FTZ R4, R44, c[0x0][0x2d0], -R0 ;  /* 0x0000b4002c047a23 */ /* 0x004fe20000010800 */
[----:B---3--:R-:W-:-:S03]  /*4190*/  F2FP.BF16.PACK_AB R5, R252, R113 ;  /* 0x00000071fc05723e */ /* 0x008fc600000010ff */
[----:B------:R2:W-:Y:S02]  /*41a0*/  MUFU.EX2 R184, R4 ;  /* 0x0000000400b87308 */ /* 0x0005e40000000800 */
[----:B--2---:R-:W-:Y:S02]  /*41b0*/  FFMA.FTZ R4, R45, c[0x0][0x2d0], -R0 ;  /* 0x0000b4002d047a23 */ /* 0x004fe40000010800 */
[----:B------:R-:W2:Y:S04]  /*41c0*/  LDSM.16.MT88.4 R44, [R228+0x100] ;  /* 0x00010000e42c783b */ /* 0x000ea80000004200 */
[----:B------:R3:W4:Y:S02]  /*41d0*/  MUFU.EX2 R109, R4 ;  /* 0x00000004006d7308 */ /* 0x0007240000000800 */
[----:B---3--:R-:W-:-:S02]  /*41e0*/  F2FP.BF16.PACK_AB R4, R251, R182 ;  /* 0x000000b6fb04723e */ /* 0x008fc400000010ff */
[----:B----4-:R-:W-:-:S07]  /*41f0*/  F2FP.BF16.PACK_AB R7, R109, R184 ;  /* 0x000000b86d07723e */ /* 0x010fce00000010ff */
[C---:B-1----:R-:W-:Y:S08]  /*4200*/  HMMA.16816.F32.BF16 R148, R4.reuse, R36, R40 ;  /* 0x000000240494723c */ /* 0x042ff00000041828 */
[C---:B------:R-:W-:Y:S01]  /*4210*/  HMMA.16816.F32.BF16 R144, R4.reuse, R38, R28 ;  /* 0x000000260490723c */ /* 0x040fe2000004181c */
[----:B------:R-:W1:Y:S07]  /*4220*/  LDSM.16.MT88.4 R36, [R225+0x3100] ;  /* 0x00310000e124783b */ /* 0x000e6e0000004200 */
[C---:B------:R-:W-:Y:S08]  /*4230*/  HMMA.16816.F32.BF16 R140, R4.reuse, R32, R20 ;  /* 0x00000020048c723c */ /* 0x040ff00000041814 */
[----:B------:R-:W-:Y:S01]  /*4240*/  HMMA.16816.F32.BF16 R136, R4, R34, R16 ;  /* 0x000000220488723c */ /* 0x000fe20000041810 */
[----:B------:R-:W3:Y:S07]  /*4250*/  LDSM.16.MT88.4 R32, [R228+0x900] ;  /* 0x00090000e420783b */ /* 0x000eee0000004200 */
[C---:B------:R-:W-:Y:S01]  /*4260*/  HMMA.16816.F32.BF16 R28, R8.reuse, R52, RZ ;  /* 0x00000034081c723c */ /* 0x040fe200000418ff */
[----:B------:R-:W4:Y:S07]  /*4270*/  LDSM.16.MT88.4 R52, [R228+0x3100] ;  /* 0x00310000e434783b */ /* 0x000f2e0000004200 */
[C---:B--2---:R-:W-:Y:S08]  /*4280*/  HMMA.16816.F32.BF16 R20, R8.reuse, R44, RZ ;  /* 0x0000002c0814723c */ /* 0x044ff000000418ff */
[C---:B------:R-:W-:Y:S08]  /*4290*/  HMMA.16816.F32.BF16 R16, R8.reuse, R46, RZ ;  /* 0x0000002e0810723c */ /* 0x040ff000000418ff */
[C---:B-1----:R-:W-:Y:S08]  /*42a0*/  HMMA.16816.F32.BF16 R44, R8.reuse, R36, RZ ;  /* 0x00000024082c723c */ /* 0x042ff000000418ff */
[----:B------:R-:W-:Y:S08]  /*42b0*/  HMMA.16816.F32.BF16 R40, R8, R38, RZ ;  /* 0x000000260828723c */ /* 0x000ff000000418ff */
[----:B---3--:R-:W-:Y:S08]  /*42c0*/  HMMA.16816.F32.BF16 R128, R4, R32, R20 ;  /* 0x000000200480723c */ /* 0x008ff00000041814 */
[----:B----4-:R-:W-:Y:S08]  /*42d0*/  HMMA.16816.F32.BF16 R20, R8, R52, RZ ;  /* 0x000000340814723c */ /* 0x010ff000000418ff */
[C---:B------:R-:W-:Y:S08]  /*42e0*/  HMMA.16816.F32.BF16 R120, R4.reuse, R60, R28 ;  /* 0x0000003c0478723c */ /* 0x040ff0000004181c */
[C---:B------:R-:W-:Y:S08]  /*42f0*/  HMMA.16816.F32.BF16 R124, R4.reuse, R62, R24 ;  /* 0x0000003e047c723c */ /* 0x040ff00000041818 */
[----:B------:R-:W-:Y:S08]  /*4300*/  HMMA.16816.F32.BF16 R116, R4, R34, R16 ;  /* 0x000000220474723c */ /* 0x000ff00000041810 */
[C---:B------:R-:W-:Y:S08]  /*4310*/  HMMA.16816.F32.BF16 R36, R8.reuse, R48, RZ ;  /* 0x000000300824723c */ /* 0x040ff000000418ff */
        /* <DEDUP_REMOVED lines=9> */
[----:B------:R-:W-:Y:S07]  /*43b0*/  HMMA.16816.F32.BF16 R76, R8, R86, RZ ;  /* 0x00000056084c723c */ /* 0x000fee00000418ff */
[----:B------:R-:W-:Y:S01]  /*43c0*/  IMAD.MOV.U32 R8, RZ, RZ, R133 ;  /* 0x000000ffff087224 */ /* 0x000fe200078e0085 */
[----:B------:R-:W-:Y:S01]  /*43d0*/  MOV R10, R111 ;  /* 0x0000006f000a7202 */ /* 0x000fe20000000f00 */
[----:B------:R-:W-:Y:S01]  /*43e0*/  IMAD.MOV.U32 R9, RZ, RZ, R132 ;  /* 0x000000ffff097224 */ /* 0x000fe200078e0084 */
[----:B------:R-:W-:Y:S01]  /*43f0*/  HMMA.16816.F32.BF16 R84, R4, R88, R28 ;  /* 0x000000580454723c */ /* 0x000fe2000004181c */
[----:B------:R-:W-:-:S06]  /*4400*/  IMAD.MOV.U32 R11, RZ, RZ, R110 ;  /* 0x000000ffff0b7224 */ /* 0x000fcc00078e006e */
[----:B------:R-:W-:Y:S01]  /*4410*/  MOV R29, R8 ;  /* 0x00000008001d7202 */ /* 0x000fe20000000f00 */
[----:B------:R-:W-:Y:S01]  /*4420*/  HMMA.16816.F32.BF16 R132, R4, R96, R44 ;  /* 0x000000600484723c */ /* 0x000fe2000004182c */
[----:B------:R-:W-:-:S06]  /*4430*/  IMAD.MOV.U32 R30, RZ, RZ, R9 ;  /* 0x000000ffff1e7224 */ /* 0x000fcc00078e0009 */
[----:B------:R-:W-:Y:S01]  /*4440*/  IMAD.MOV.U32 R46, RZ, RZ, R109 ;  /* 0x000000ffff2e7224 */ /* 0x000fe200078e006d */
[----:B------:R-:W-:Y:S01]  /*4450*/  MOV R47, R108 ;  /* 0x0000006c002f7202 */ /* 0x000fe20000000f00 */
[----:B------:R-:W-:Y:S01]  /*4460*/  HMMA.16816.F32.BF16 R88, R4, R90, R24 ;  /* 0x0000005a0458723c */ /* 0x000fe20000041818 */
[----:B------:R-:W1:Y:S01]  /*4470*/  LDSM.16.MT88.4 R24, [R228+0x6900] ;  /* 0x00690000e418783b */ /* 0x000e620000004200 */
[----:B------:R-:W-:Y:S02]  /*4480*/  IMAD.MOV.U32 R31, RZ, RZ, R46 ;  /* 0x000000ffff1f7224 */ /* 0x000fe400078e002e */
[----:B------:R-:W-:-:S04]  /*4490*/  IMAD.MOV.U32 R28, RZ, RZ, R47 ;  /* 0x000000ffff1c7224 */ /* 0x000fc800078e002f */
[C---:B------:R-:W-:Y:S08]  /*44a0*/  HMMA.16816.F32.BF16 R108, R4.reuse, R98, R40 ;  /* 0x00000062046c723c */ /* 0x040ff00000041828 */
[C---:B------:R-:W-:Y:S01]  /*44b0*/  HMMA.16816.F32.BF16 R40, R4.reuse, R80, R20 ;  /* 0x000000500428723c */ /* 0x040fe20000041814 */
[----:B------:R-:W2:Y:S06]  /*44c0*/  LDSM.16.MT88.4 R20, [R225+0x6900] ;  /* 0x00690000e114783b */ /* 0x000eac0000004200 */
[----:B------:R-:W-:Y:S01]  /*44d0*/  IMAD.MOV.U32 R80, RZ, RZ, R10 ;  /* 0x000000ffff507224 */ /* 0x000fe200078e000a */
[----:B------:R-:W-:Y:S01]  /*44e0*/  MOV R81, R11 ;  /* 0x0000000b00517202 */ /* 0x000fe20000000f00 */
[C---:B------:R-:W-:Y:S01]  /*44f0*/  HMMA.16816.F32.BF16 R96, R4.reuse, R92, R36 ;  /* 0x0000005c0460723c */ /* 0x040fe20000041824 */
[----:B------:R-:W3:Y:S07]  /*4500*/  LDSM.16.MT88.4 R8, [R229+0x6900] ;  /* 0x00690000e508783b */ /* 0x000eee0000004200 */
[C---:B------:R-:W-:Y:S01]  /*4510*/  HMMA.16816.F32.BF16 R36, R4.reuse, R82, R16 ;  /* 0x000000520424723c */ /* 0x040fe20000041810 */
[----:B------:R-:W4:Y:S06]  /*4520*/  LDSM.16.MT88.4 R16, [R226+0x6900] ;  /* 0x00690000e210783b */ /* 0x000f2c0000004200 */
[----:B------:R-:W-:Y:S01]  /*4530*/  IMAD.MOV.U32 R82, RZ, RZ, R2 ;  /* 0x000000ffff527224 */ /* 0x000fe200078e0002 */
[----:B------:R-:W-:Y:S01]  /*4540*/  HMMA.16816.F32.BF16 R92, R4, R94, R32 ;  /* 0x0000005e045c723c */ /* 0x000fe20000041820 */
[----:B------:R-:W-:-:S07]  /*4550*/  FFMA.FTZ R2, R104, c[0x0][0x2d0], -R12 ;  /* 0x0000b40068027a23 */ /* 0x000fce000001080c */
[C---:B-1----:R-:W-:Y:S08]  /*4560*/  HMMA.16816.F32.BF16 R32, R4.reuse, R24, R72 ;  /* 0x000000180420723c */ /* 0x042ff00000041848 */
[C---:B--2---:R-:W-:Y:S07]  /*4570*/  HMMA.16816.F32.BF16 R68, R4.reuse, R20, R68 ;  /* 0x000000140444723c */ /* 0x044fee0000041844 */
[----:B------:R-:W-:Y:S01]  /*4580*/  IMAD.MOV.U32 R20, RZ, RZ, R14 ;  /* 0x000000ffff147224 */ /* 0x000fe200078e000e */
[----:B------:R-:W-:Y:S01]  /*4590*/  MOV R21, R113 ;  /* 0x0000007100157202 */ /* 0x000fe20000000f00 */
[----:B------:R1:W-:Y:S01]  /*45a0*/  MUFU.EX2 R14, R2 ;  /* 0x00000002000e7308 */ /* 0x0003e20000000800 */
[C---:B---3--:R-:W-:Y:S07]  /*45b0*/  HMMA.16816.F32.BF16 R44, R4.reuse, R8, R52 ;  /* 0x00000008042c723c */ /* 0x048fee0000041834 */
[----:B------:R-:W-:Y:S01]  /*45c0*/  MOV R55, R28 ;  /* 0x0000001c00377202 */ /* 0x000fe20000000f00 */
[----:B------:R-:W-:Y:S01]  /*45d0*/  IMAD.MOV.U32 R54, RZ, RZ, R29 ;  /* 0x000000ffff367224 */ /* 0x000fe200078e001d */
[----:B------:R-:W-:Y:S01]  /*45e0*/  MOV R52, R31 ;  /* 0x0000001f00347202 */ /* 0x000fe20000000f00 */
[----:B------:R-:W-:Y:S01]  /*45f0*/  IMAD.MOV.U32 R53, RZ, RZ, R30 ;  /* 0x000000ffff357224 */ /* 0x000fe200078e001e */
[----:B------:R-:W-:Y:S01]  /*4600*/  HMMA.16816.F32.BF16 R64, R4, R22, R64 ;  /* 0x000000160440723c */ /* 0x000fe20000041840 */
[----:B-1----:R-:W-:-:S04]  /*4610*/  FFMA.FTZ R2, R103, c[0x0][0x2d0], -R12 ;  /* 0x0000b40067027a23 */ /* 0x002fc8000001080c */
[----:B------:R1:W2:Y:S03]  /*4620*/  MUFU.EX2 R83, R2 ;  /* 0x0000000200537308 */ /* 0x0002a60000000800 */
[C---:B------:R-:W-:Y:S01]  /*4630*/  HMMA.16816.F32.BF16 R28, R4.reuse, R26, R76 ;  /* 0x0000001a041c723c */ /* 0x040fe2000004184c */
[----:B------:R-:W3:Y:S06]  /*4640*/  LDSM.16.MT88.4 R24, [R225+0x1100] ;  /* 0x00110000e118783b */ /* 0x000eec0000004200 */
[----:B------:R-:W-:Y:S01]  /*4650*/  IMAD.MOV.U32 R76, RZ, RZ, R20 ;  /* 0x000000ffff4c7224 */ /* 0x000fe200078e0014 */
[----:B----4-:R-:W-:Y:S01]  /*4660*/  HMMA.16816.F32.BF16 R60, R4, R16, R60 ;  /* 0x00000010043c723c */ /* 0x010fe2000004183c */
[----:B------:R-:W-:Y:S01]  /*4670*/  IMAD.MOV.U32 R77, RZ, RZ, R21 ;  /* 0x000000ffff4d7224 */ /* 0x000fe200078e0015 */
[----:B------:R-:W-:Y:S01]  /*4680*/  MOV R78, R252 ;  /* 0x000000fc004e7202 */ /* 0x000fe20000000f00 */
[----:B------:R-:W-:Y:S01]  /*4690*/  LDSM.16.MT88.4 R20, [R226+0x1100] ;  /* 0x00110000e214783b */ /* 0x000fe20000004200 */
[----:B------:R-:W-:-:S02]  /*46a0*/  IMAD.MOV.U32 R79, RZ, RZ, R251 ;  /* 0x000000ffff4f7224 */ /* 0x000fc400078e00fb */
[----:B-1----:R-:W-:Y:S02]  /*46b0*/  FFMA.FTZ R2, R102, c[0x0][0x2d0], -R12 ;  /* 0x0000b40066027a23 */ /* 0x002fe4000001080c */
[C---:B------:R-:W-:Y:S01]  /*46c0*/  HMMA.16816.F32.BF16 R56, R4.reuse, R18, R56 ;  /* 0x000000120438723c */ /* 0x040fe20000041838 */
[----:B------:R-:W1:Y:S01]  /*46d0*/  LDSM.16.MT88.4 R16, [R229+0x1100] ;  /* 0x00110000e510783b */ /* 0x000e620000004200 */
[----:B------:R4:W-:Y:S06]  /*46e0*/  MUFU.EX2 R113, R2 ;  /* 0x0000000200717308 */ /* 0x0009ec0000000800 */
[----:B------:R-:W-:Y:S01]  /*46f0*/  HMMA.16816.F32.BF16 R48, R4, R10, R48 ;  /* 0x0000000a0430723c */ /* 0x000fe20000041830 */
[----:B------:R-:W5:Y:S06]  /*4700*/  LDSM.16.MT88.4 R8, [R228+0x1100] ;  /* 0x00110000e408783b */ /* 0x000f6c0000004200 */
[----:B------:R-:W-:-:S02]  /*4710*/  FFMA.FTZ R4, R107, c[0x0][0x2d0], -R0 ;  /* 0x0000b4006b047a23 */ /* 0x000fc40000010800 */
[----:B----4-:R-:W-:Y:S02]  /*4720*/  FFMA.FTZ R2, R101, c[0x0][0x2d0], -R12 ;  /* 0x0000b40065027a23 */ /* 0x010fe4000001080c */
[----:B------:R4:W-:Y:S01]  /*4730*/  MUFU.EX2 R251, R4 ;  /* 0x0000000400fb7308 */ /* 0x0009e20000000800 */
[----:B--2---:R-:W-:Y:S02]  /*4740*/  IMAD.MOV.U32 R101, RZ, RZ, R83 ;  /* 0x000000ffff657224 */ /* 0x004fe400078e0053 */
[----:B------:R-:W-:-:S05]  /*4750*/  IMAD.MOV.U32 R83, RZ, RZ, R80 ;  /* 0x000000ffff537224 */ /* 0x000fca00078e0050 */
[----:B------:R2:W1:Y:S01]  /*4760*/  MUFU.EX2 R80, R2 ;  /* 0x0000000200507308 */ /* 0x0004620000000800 */
[----:B----4-:R-:W-:Y:S01]  /*4770*/  F2FP.BF16.PACK_AB R4, R101, R14 ;  /* 0x0000000e6504723e */ /* 0x010fe200000010ff */
[----:B--2---:R-:W-:Y:S01]  /*4780*/  FFMA.FTZ R2, R106, c[0x0][0x2d0], -R0 ;  /* 0x0000b4006a027a23 */ /* 0x004fe20000010800 */
[----:B-1----:R-:W-:-:S05]  /*4790*/  F2FP.BF16.PACK_AB R6, R80, R113 ;  /* 0x000000715006723e */ /* 0x002fca00000010ff */
[----:B------:R1:W-:Y:S02]  /*47a0*/  MUFU.EX2 R103, R2 ;  /* 0x0000000200677308 */ /* 0x0003e40000000800 */
[----:B-1----:R-:W-:-:S06]  /*47b0*/  FFMA.FTZ R2, R105, c[0x0][0x2d0], -R0 ;  /* 0x0000b40069027a23 */ /* 0x002fcc0000010800 */
[----:B------:R1:W2:Y:S02]  /*47c0*/  MUFU.EX2 R102, R2 ;  /* 0x0000000200667308 */ /* 0x0002a40000000800 */
[----:B-1----:R-:W-:Y:S01]  /*47d0*/  FFMA.FTZ R2, R112, c[0x0][0x2d0], -R0 ;  /* 0x0000b40070027a23 */ /* 0x002fe20000010800 */
[----:B--2---:R-:W-:-:S05]  /*47e0*/  F2FP.BF16.PACK_AB R5, R102, R103 ;  /* 0x000000676605723e */ /* 0x004fca00000010ff */
[----:B------:R-:W1:Y:S02]  /*47f0*/  MUFU.EX2 R252, R2 ;  /* 0x0000000200fc7308 */ /* 0x000e640000000800 */
[----:B-1----:R-:W-:Y:S01]  /*4800*/  F2FP.BF16.PACK_AB R7, R252, R251 ;  /* 0x000000fbfc07723e */ /* 0x002fe200000010ff */
[----:B------:R-:W-:-:S06]  /*4810*/  IMAD.MOV.U32 R2, RZ, RZ, R82 ;  /* 0x000000ffff027224 */ /* 0x000fcc00078e0052 */
[C---:B---3--:R-:W-:Y:S07]  /*4820*/  HMMA.16816.F32.BF16 R104, R4.reuse, R24, R148 ;  /* 0x000000180468723c */ /* 0x048fee0000041894 */
[----:B------:R-:W-:Y:S01]  /*4830*/  MOV R151, R83 ;  /* 0x0000005300977202 */ /* 0x000fe20000000f00 */
[----:B------:R-:W-:Y:S01]  /*4840*/  HMMA.16816.F32.BF16 R72, R4, R26, R144 ;  /* 0x0000001a0448723c */ /* 0x000fe20000041890 */
[----:B------:R-:W1:Y:S01]  /*4850*/  LDSM.16.MT88.4 R24, [R225+0x4100] ;  /* 0x00410000e118783b */ /* 0x000e620000004200 */
[----:B------:R-:W-:-:S02]  /*4860*/  IMAD.MOV.U32 R149, RZ, RZ, R81 ;  /* 0x000000ffff957224 */ /* 0x000fc400078e0051 */
[----:B------:R-:W-:Y:S02]  /*4870*/  IMAD.MOV.U32 R150, RZ, RZ, R53 ;  /* 0x000000ffff967224 */ /* 0x000fe400078e0035 */
[----:B------:R-:W-:Y:S01]  /*4880*/  IMAD.MOV.U32 R148, RZ, RZ, R78 ;  /* 0x000000ffff947224 */ /* 0x000fe200078e004e */
[----:B------:R-:W-:Y:S01]  /*4890*/  MOV R146, R114 ;  /* 0x0000007200927202 */ /* 0x000fe20000000f00 */
[----:B------:R-:W-:Y:S01]  /*48a0*/  IMAD.MOV.U32 R147, RZ, RZ, R115 ;  /* 0x000000ffff937224 */ /* 0x000fe200078e0073 */
[----:B------:R-:W-:Y:S01]  /*48b0*/  HMMA.16816.F32.BF16 R120, R4, R16, R120 ;  /* 0x000000100478723c */ /* 0x000fe20000041878 */
[----:B------:R-:W-:Y:S02]  /*48c0*/  IMAD.MOV.U32 R145, RZ, RZ, R113 ;  /* 0x000000ffff917224 */ /* 0x000fe400078e0071 */
[----:B------:R-:W-:-:S05]  /*48d0*/  IMAD.MOV.U32 R144, RZ, RZ, R80 ;  /* 0x000000ffff907224 */ /* 0x000fca00078e0050 */
[C---:B------:R-:W-:Y:S07]  /*48e0*/  HMMA.16816.F32.BF16 R112, R4.reuse, R20, R140 ;  /* 0x000000140470723c */ /* 0x040fee000004188c */
[----:B------:R-:W-:Y:S01]  /*48f0*/  IMAD.MOV.U32 R141, RZ, RZ, R2 ;  /* 0x000000ffff8d7224 */ /* 0x000fe200078e0002 */
[----:B------:R-:W-:Y:S01]  /*4900*/  HMMA.16816.F32.BF16 R80, R4, R22, R136 ;  /* 0x000000160450723c */ /* 0x000fe20000041888 */
[----:B------:R-:W2:Y:S01]  /*4910*/  LDSM.16.MT88.4 R20, [R226+0x4100] ;  /* 0x00410000e214783b */ /* 0x000ea20000004200 */
[----:B------:R-:W-:Y:S01]  /*4920*/  FFMA.FTZ R2, R155, c[0x0][0x2d0], -R12 ;  /* 0x0000b4009b027a23 */ /* 0x000fe2000001080c */
[----:B------:R-:W-:Y:S01]  /*4930*/  MOV R143, R77 ;  /* 0x0000004d008f7202 */ /* 0x000fe20000000f00 */
[----:B------:R-:W-:-:S02]  /*4940*/  IMAD.MOV.U32 R155, RZ, RZ, R185 ;  /* 0x000000ffff9b7224 */ /* 0x000fc400078e00b9 */
[----:B------:R3:W-:Y:S01]  /*4950*/  MUFU.EX2 R185, R2 ;  /* 0x0000000200b97308 */ /* 0x0007e20000000800 */
[----:B------:R-:W-:Y:S01]  /*4960*/  MOV R137, R150 ;  /* 0x0000009600897202 */ /* 0x000fe20000000f00 */
[C---:B------:R-:W-:Y:S01]  /*4970*/  HMMA.16816.F32.BF16 R124, R4.reuse, R18, R124 ;  /* 0x00000012047c723c */ /* 0x040fe2000004187c */
[----:B------:R-:W4:Y:S01]  /*4980*/  LDSM.16.MT88.4 R16, [R229+0x4100] ;  /* 0x00410000e510783b */ /* 0x000f220000004200 */
[----:B------:R-:W-:Y:S01]  /*4990*/  IMAD.MOV.U32 R150, RZ, RZ, R187 ;  /* 0x000000ffff967224 */ /* 0x000fe200078e00bb */
[----:B------:R-:W-:Y:S01]  /*49a0*/  MOV R139, R52 ;  /* 0x00000034008b7202 */ /* 0x000fe20000000f00 */
[----:B------:R-:W-:Y:S01]  /*49b0*/  IMAD.MOV.U32 R142, RZ, RZ, R76 ;  /* 0x000000ffff8e7224 */ /* 0x000fe200078e004c */
[----:B------:R-:W-:Y:S01]  /*49c0*/  MOV R136, R151 ;  /* 0x0000009700887202 */ /* 0x000fe20000000f00 */
[----:B------:R-:W-:Y:S01]  /*49d0*/  IMAD.MOV.U32 R151, RZ, RZ, R79 ;  /* 0x000000ffff977224 */ /* 0x000fe200078e004f */
[----:B------:R-:W-:Y:S01]  /*49e0*/  MOV R138, R55 ;  /* 0x00000037008a7202 */ /* 0x000fe20000000f00 */
[----:B-----5:R-:W-:Y:S01]  /*49f0*/  HMMA.16816.F32.BF16 R128, R4, R8, R128 ;  /* 0x000000080480723c */ /* 0x020fe20000041880 */
[----:B------:R-:W-:-:S02]  /*4a00*/  IMAD.MOV.U32 R140, RZ, RZ, R54 ;  /* 0x000000ffff8c7224 */ /* 0x000fc400078e0036 */
[----:B---3--:R-:W-:-:S05]  /*4a10*/  FFMA.FTZ R2, R154, c[0x0][0x2d0], -R12 ;  /* 0x0000b4009a027a23 */ /* 0x008fca000001080c */
[C---:B------:R-:W-:Y:S01]  /*4a20*/  HMMA.16816.F32.BF16 R116, R4.reuse, R10, R116 ;  /* 0x0000000a0474723c */ /* 0x040fe20000041874 */
[----:B------:R-:W3:Y:S01]  /*4a30*/  LDSM.16.MT88.4 R8, [R228+0x4100] ;  /* 0x00410000e408783b */ /* 0x000ee20000004200 */
[----:B------:R5:W-:Y:S01]  /*4a40*/  MUFU.EX2 R187, R2 ;  /* 0x0000000200bb7308 */ /* 0x000be20000000800 */
[----:B------:R-:W-:Y:S02]  /*4a50*/  IMAD.MOV.U32 R154, RZ, RZ, R138 ;  /* 0x000000ffff9a7224 */ /* 0x000fe400078e008a */
[----:B------:R-:W-:Y:S01]  /*4a60*/  IMAD.MOV.U32 R138, RZ, RZ, R141 ;  /* 0x000000ffff8a7224 */ /* 0x000fe200078e008d */
[----:B------:R-:W-:Y:S02]  /*4a70*/  MOV R141, R184 ;  /* 0x000000b8008d7202 */ /* 0x000fe40000000f00 */
[C---:B-1----:R-:W-:Y:S08]  /*4a80*/  HMMA.16816.F32.BF16 R132, R4.reuse, R24, R132 ;  /* 0x000000180484723c */ /* 0x042ff00000041884 */
[----:B------:R-:W-:Y:S01]  /*4a90*/  HMMA.16816.F32.BF16 R108, R4, R26, R108 ;  /* 0x0000001a046c723c */ /* 0x000fe2000004186c */
[----:B------:R-:W1:Y:S01]  /*4aa0*/  LDSM.16.MT88.4 R24, [R228+0x7100] ;  /* 0x00710000e418783b */ /* 0x000e620000004200 */
[----:B-----5:R-:W-:-:S02]  /*4ab0*/  FFMA.FTZ R2, R153, c[0x0][0x2d0], -R12 ;  /* 0x0000b40099027a23 */ /* 0x020fc4000001080c */
[----:B------:R-:W-:Y:S02]  /*4ac0*/  IMAD.MOV.U32 R153, RZ, RZ, R186 ;  /* 0x000000ffff997224 */ /* 0x000fe400078e00ba */
[----:B------:R5:W-:Y:S02]  /*4ad0*/  MUFU.EX2 R186, R2 ;  /* 0x0000000200ba7308 */ /* 0x000be40000000800 */
[C---:B--2---:R-:W-:Y:S08]  /*4ae0*/  HMMA.16816.F32.BF16 R96, R4.reuse, R20, R96 ;  /* 0x000000140460723c */ /* 0x044ff00000041860 */
[----:B------:R-:W-:Y:S01]  /*4af0*/  HMMA.16816.F32.BF16 R92, R4, R22, R92 ;  /* 0x00000016045c723c */ /* 0x000fe2000004185c */
[----:B------:R-:W2:Y:S01]  /*4b00*/  LDSM.16.MT88.4 R20, [R225+0x7100] ;  /* 0x00710000e114783b */ /* 0x000ea20000004200 */
[----:B-----5:R-:W-:Y:S01]  /*4b10*/  FFMA.FTZ R2, R152, c[0x0][0x2d0], -R12 ;  /* 0x0000b40098027a23 */ /* 0x020fe2000001080c */
[----:B------:R-:W-:-:S05]  /*4b20*/  MOV R152, R139 ;  /* 0x0000008b00987202 */ /* 0x000fca0000000f00 */
[C---:B----4-:R-:W-:Y:S01]  /*4b30*/  HMMA.16816.F32.BF16 R84, R4.reuse, R16, R84 ;  /* 0x000000100454723c */ /* 0x050fe20000041854 */
[----:B------:R-:W-:Y:S02]  /*4b40*/  IMAD.MOV.U32 R139, RZ, RZ, R250 ;  /* 0x000000ffff8b7224 */ /* 0x000fe400078e00fa */
[----:B------:R4:W5:Y:S05]  /*4b50*/  MUFU.EX2 R250, R2 ;  /* 0x0000000200fa7308 */ /* 0x00096a0000000800 */
[C---:B------:R-:W-:Y:S01]  /*4b60*/  HMMA.16816.F32.BF16 R88, R4.reuse, R18, R88 ;  /* 0x000000120458723c */ /* 0x040fe20000041858 */
[----:B------:R-:W5:Y:S07]  /*4b70*/  LDSM.16.MT88.4 R16, [R226+0x7100] ;  /* 0x00710000e210783b */ /* 0x000f6e0000004200 */
[----:B---3--:R-:W-:Y:S01]  /*4b80*/  HMMA.16816.F32.BF16 R40, R4, R8, R40 ;  /* 0x000000080428723c */ /* 0x008fe20000041828 */
[----:B----4-:R-:W-:-:S04]  /*4b90*/  FFMA.FTZ R2, R167, c[0x0][0x2d0], -R0 ;  /* 0x0000b400a7027a23 */ /* 0x010fc80000010800 */
[----:B------:R3:W-:Y:S03]  /*4ba0*/  MUFU.EX2 R167, R2 ;  /* 0x0000000200a77308 */ /* 0x0007e60000000800 */
[C---:B------:R-:W-:Y:S01]  /*4bb0*/  HMMA.16816.F32.BF16 R36, R4.reuse, R10, R36 ;  /* 0x0000000a0424723c */ /* 0x040fe20000041824 */
[----:B------:R-:W4:Y:S07]  /*4bc0*/  LDSM.16.MT88.4 R8, [R229+0x7100] ;  /* 0x00710000e508783b */ /* 0x000f2e0000004200 */
[----:B-1----:R-:W-:Y:S01]  /*4bd0*/  HMMA.16816.F32.BF16 R32, R4, R24, R32 ;  /* 0x000000180420723c */ /* 0x002fe20000041820 */
[----:B---3--:R-:W-:-:S07]  /*4be0*/  FFMA.FTZ R2, R165, c[0x0][0x2d0], -R0 ;  /* 0x0000b400a5027a23 */ /* 0x008fce0000010800 */
[C---:B------:R-:W-:Y:S01]  /*4bf0*/  HMMA.16816.F32.BF16 R28, R4.reuse, R26, R28 ;  /* 0x0000001a041c723c */ /* 0x040fe2000004181c */
[----:B------:R-:W1:Y:S01]  /*4c00*/  LDSM.16.MT88.4 R24, [R225+0x1900] ;  /* 0x00190000e118783b */ /* 0x000e620000004200 */
[----:B------:R3:W1:Y:S06]  /*4c10*/  MUFU.EX2 R184, R2 ;  /* 0x0000000200b87308 */ /* 0x00066c0000000800 */
[C---:B--2---:R-:W-:Y:S08]  /*4c20*/  HMMA.16816.F32.BF16 R76, R4.reuse, R20, R68 ;  /* 0x00000014044c723c */ /* 0x044ff00000041844 */
[----:B------:R-:W-:Y:S01]  /*4c30*/  HMMA.16816.F32.BF16 R64, R4, R22, R64 ;  /* 0x000000160440723c */ /* 0x000fe20000041840 */
[----:B------:R-:W2:Y:S01]  /*4c40*/  LDSM.16.MT88.4 R20, [R226+0x1900] ;  /* 0x00190000e214783b */ /* 0x000ea20000004200 */
[----:B---3--:R-:W-:-:S02]  /*4c50*/  FFMA.FTZ R2, R164, c[0x0][0x2d0], -R0 ;  /* 0x0000b400a4027a23 */ /* 0x008fc40000010800 */
[----:B------:R-:W-:-:S04]  /*4c60*/  IMAD.MOV.U32 R164, RZ, RZ, R136 ;  /* 0x000000ffffa47224 */ /* 0x000fc800078e0088 */
[C---:B-----5:R-:W-:Y:S08]  /*4c70*/  HMMA.16816.F32.BF16 R60, R4.reuse, R16, R60 ;  /* 0x00000010043c723c */ /* 0x060ff0000004183c */
[C---:B------:R-:W-:Y:S01]  /*4c80*/  HMMA.16816.F32.BF16 R52, R4.reuse, R18, R56 ;  /* 0x000000120434723c */ /* 0x040fe20000041838 */
[----:B------:R-:W3:Y:S07]  /*4c90*/  LDSM.16.MT88.4 R16, [R229+0x1900] ;  /* 0x00190000e510783b */ /* 0x000eee0000004200 */
[C---:B----4-:R-:W-:Y:S08]  /*4ca0*/  HMMA.16816.F32.BF16 R44, R4.reuse, R8, R44 ;  /* 0x00000008042c723c */ /* 0x050ff0000004182c */
[----:B------:R-:W-:Y:S01]  /*4cb0*/  HMMA.16816.F32.BF16 R48, R4, R10, R48 ;  /* 0x0000000a0430723c */ /* 0x000fe20000041830 */
[----:B------:R-:W4:Y:S06]  /*4cc0*/  LDSM.16.MT88.4 R8, [R228+0x1900] ;  /* 0x00190000e408783b */ /* 0x000f2c0000004200 */
[----:B------:R-:W-:Y:S01]  /*4cd0*/  FFMA.FTZ R4, R166, c[0x0][0x2d0], -R0 ;  /* 0x0000b400a6047a23 */ /* 0x000fe20000010800 */
[----:B------:R-:W-:Y:S01]  /*4ce0*/  F2FP.BF16.PACK_AB R6, R250, R186 ;  /* 0x000000bafa06723e */ /* 0x000fe200000010ff */
[----:B------:R5:W-:Y:S01]  /*4cf0*/  MUFU.EX2 R166, R2 ;  /* 0x0000000200a67308 */ /* 0x000be20000000800 */
[----:B-1----:R-:W-:-:S07]  /*4d00*/  F2FP.BF16.PACK_AB R5, R184, R167 ;  /* 0x000000a7b805723e */ /* 0x002fce00000010ff */
[----:B------:R1:W1:Y:S01]  /*4d10*/  MUFU.EX2 R165, R4 ;  /* 0x0000000400a57308 */ /* 0x0002620000000800 */
[----:B-----5:R-:W-:Y:S01]  /*4d20*/  IMAD.MOV.U32 R2, RZ, RZ, R137 ;  /* 0x000000ffff027224 */ /* 0x020fe200078e0089 */
[----:B-1----:R-:W-:Y:S02]  /*4d30*/  F2FP.BF16.PACK_AB R4, R187, R185 ;  /* 0x000000b9bb04723e */ /* 0x002fe400000010ff */
[----:B------:R-:W-:-:S07]  /*4d40*/  F2FP.BF16.PACK_AB R7, R166, R165 ;  /* 0x000000a5a607723e */ /* 0x000fce00000010ff */
[C---:B------:R-:W-:Y:S08]  /*4d50*/  HMMA.16816.F32.BF16 R104, R4.reuse, R24, R104 ;  /* 0x000000180468723c */ /* 0x040ff00000041868 */
[C---:B------:R-:W-:Y:S01]  /*4d60*/  HMMA.16816.F32.BF16 R56, R4.reuse, R26, R72 ;  /* 0x0000001a0438723c */ /* 0x040fe20000041848 */
[----:B------:R-:W1:Y:S07]  /*4d70*/  LDSM.16.MT88.4 R24, [R225+0x4900] ;  /* 0x00490000e118783b */ /* 0x000e6e0000004200 */
[C---:B--2---:R-:W-:Y:S08]  /*4d80*/  HMMA.16816.F32.BF16 R112, R4.reuse, R20, R112 ;  /* 0x000000140470723c */ /* 0x044ff00000041870 */
[C---:B------:R-:W-:Y:S01]  /*4d90*/  HMMA.16816.F32.BF16 R68, R4.reuse, R22, R80 ;  /* 0x000000160444723c */ /* 0x040fe20000041850 */
[----:B------:R-:W2:Y:S07]  /*4da0*/  LDSM.16.MT88.4 R20, [R226+0x4900] ;  /* 0x00490000e214783b */ /* 0x000eae0000004200 */
[C---:B---3--:R-:W-:Y:S08]  /*4db0*/  HMMA.16816.F32.BF16 R72, R4.reuse, R18, R124 ;  /* 0x000000120448723c */ /* 0x048ff0000004187c */
[C---:B----4-:R-:W-:Y:S08]  /*4dc0*/  HMMA.16816.F32.BF16 R128, R4.reuse, R8, R128 ;  /* 0x000000080480723c */ /* 0x050ff00000041880 */
[C---:B------:R-:W-:Y:S01]  /*4dd0*/  HMMA.16816.F32.BF16 R124, R4.reuse, R10, R116 ;  /* 0x0000000a047c723c */ /* 0x040fe20000041874 */
[----:B------:R-:W3:Y:S06]  /*4de0*/  LDSM.16.MT88.4 R8, [R228+0x4900] ;  /* 0x00490000e408783b */ /* 0x000eec0000004200 */
[----:B------:R-:W-:Y:S01]  /*4df0*/  MOV R118, R138 ;  /* 0x0000008a00767202 */ /* 0x000fe20000000f00 */
[----:B------:R-:W-:Y:S01]  /*4e00*/  IMAD.MOV.U32 R119, RZ, RZ, R139 ;  /* 0x000000ffff777224 */ /* 0x000fe200078e008b */
[C---:B------:R-:W-:Y:S01]  /*4e10*/  HMMA.16816.F32.BF16 R120, R4.reuse, R16, R120 ;  /* 0x000000100478723c */ /* 0x040fe20000041878 */
[----:B------:R-:W4:Y:S07]  /*4e20*/  LDSM.16.MT88.4 R16, [R229+0x4900] ;  /* 0x00490000e510783b */ /* 0x000f2e0000004200 */
[C---:B-1----:R-:W-:Y:S07]  /*4e30*/  HMMA.16816.F32.BF16 R136, R4.reuse, R24, R132 ;  /* 0x000000180488723c */ /* 0x042fee0000041884 */
[----:B------:R-:W-:Y:S01]  /*4e40*/  IMAD.MOV.U32 R133, RZ, RZ, R2 ;  /* 0x000000ffff857224 */ /* 0x000fe200078e0002 */
[----:B------:R-:W-:Y:S01]  /*4e50*/  MOV R132, R164 ;  /* 0x000000a400847202 */ /* 0x000fe20000000f00 */
[----:B------:R-:W-:Y:S01]  /*4e60*/  IMAD.MOV.U32 R134, RZ, RZ, R152 ;  /* 0x000000ffff867224 */ /* 0x000fe200078e0098 */
[----:B------:R-:W-:Y:S01]  /*4e70*/  MOV R2, R154 ;  /* 0x0000009a00027202 */ /* 0x000fe20000000f00 */
[----:B------:R-:W-:Y:S01]  /*4e80*/  IMAD.MOV.U32 R135, RZ, RZ, R153 ;  /* 0x000000ffff877224 */ /* 0x000fe200078e0099 */
[----:B------:R-:W-:Y:S01]  /*4e90*/  MOV R153, R145 ;  /* 0x0000009100997202 */ /* 0x000fe20000000f00 */
[----:B------:R-:W-:Y:S01]  /*4ea0*/  IMAD.MOV.U32 R164, RZ, RZ, R155 ;  /* 0x000000ffffa47224 */ /* 0x000fe200078e009b */
[----:B--2---:R-:W-:Y:S01]  /*4eb0*/  HMMA.16816.F32.BF16 R80, R4, R22, R92 ;  /* 0x000000160450723c */ /* 0x004fe2000004185c */
[----:B------:R-:W-:-:S02]  /*4ec0*/  IMAD.MOV.U32 R152, RZ, RZ, R144 ;  /* 0x000000ffff987224 */ /* 0x000fc400078e0090 */
[----:B------:R-:W-:Y:S02]  /*4ed0*/  IMAD.MOV.U32 R154, RZ, RZ, R146 ;  /* 0x000000ffff9a7224 */ /* 0x000fe400078e0092 */
[----:B------:R-:W-:-:S03]  /*4ee0*/  IMAD.MOV.U32 R155, RZ, RZ, R147 ;  /* 0x000000ffff9b7224 */ /* 0x000fc600078e0093 */
[C---:B------:R-:W-:Y:S01]  /*4ef0*/  HMMA.16816.F32.BF16 R144, R4.reuse, R20, R96 ;  /* 0x000000140490723c */ /* 0x040fe20000041860 */
[----:B------:R-:W1:Y:S07]  /*4f00*/  LDSM.16.MT88.4 R20, [R225+0x7900] ;  /* 0x00790000e114783b */ /* 0x000e6e0000004200 */
[C---:B---3--:R-:W-:Y:S07]  /*4f10*/  HMMA.16816.F32.BF16 R92, R4.reuse, R8, R40 ;  /* 0x00000008045c723c */ /* 0x048fee0000041828 */
[----:B------:R-:W-:Y:S01]  /*4f20*/  MOV R42, R118 ;  /* 0x00000076002a7202 */ /* 0x000fe20000000f00 */
[----:B------:R-:W-:Y:S01]  /*4f30*/  IMAD.MOV.U32 R43, RZ, RZ, R119 ;  /* 0x000000ffff2b7224 */ /* 0x000fe200078e0077 */
[C---:B------:R-:W-:Y:S01]  /*4f40*/  HMMA.16816.F32.BF16 R108, R4.reuse, R26, R108 ;  /* 0x0000001a046c723c */ /* 0x040fe2000004186c */
[----:B------:R-:W-:Y:S07]  /*4f50*/  LDSM.16.MT88.4 R24, [R228+0x7900] ;  /* 0x00790000e418783b */ /* 0x000fee0000004200 */
[C---:B------:R-:W-:Y:S01]  /*4f60*/  HMMA.16816.F32.BF16 R116, R4.reuse, R10, R36 ;  /* 0x0000000a0474723c */ /* 0x040fe20000041824 */
[----:B------:R-:W2:Y:S07]  /*4f70*/  LDSM.16.MT88.4 R8, [R229+0x7900] ;  /* 0x00790000e508783b */ /* 0x000eae0000004200 */
[C---:B----4-:R-:W-:Y:S08]  /*4f80*/  HMMA.16816.F32.BF16 R84, R4.reuse, R16, R84 ;  /* 0x000000100454723c */ /* 0x050ff00000041854 */
[C---:B-1----:R-:W-:Y:S08]  /*4f90*/  HMMA.16816.F32.BF16 R96, R4.reuse, R20, R76 ;  /* 0x000000140460723c */ /* 0x042ff0000004184c */
[C---:B------:R-:W-:Y:S01]  /*4fa0*/  HMMA.16816.F32.BF16 R76, R4.reuse, R22, R64 ;  /* 0x00000016044c723c */ /* 0x040fe20000041840 */
[----:B------:R-:W-:Y:S06]  /*4fb0*/  LDSM.16.MT88.4 R20, [R225+0x2100] ;  /* 0x00210000e114783b */ /* 0x000fec0000004200 */
[----:B------:R-:W-:Y:S01]  /*4fc0*/  IMAD.MOV.U32 R67, RZ, RZ, R42 ;  /* 0x000000ffff437224 */ /* 0x000fe200078e002a */
[----:B------:R-:W-:Y:S01]  /*4fd0*/  MOV R66, R43 ;  /* 0x0000002b00427202 */ /* 0x000fe20000000f00 */
[----:B------:R-:W-:Y:S01]  /*4fe0*/  IMAD.MOV.U32 R65, RZ, RZ, R134 ;  /* 0x000000ffff417224 */ /* 0x000fe200078e0086 */
[----:B------:R-:W-:Y:S01]  /*4ff0*/  HMMA.16816.F32.BF16 R88, R4, R18, R88 ;  /* 0x000000120458723c */ /* 0x000fe20000041858 */
[----:B------:R-:W-:Y:S01]  /*5000*/  IMAD.MOV.U32 R134, RZ, RZ, R154 ;  /* 0x000000ffff867224 */ /* 0x000fe200078e009a */
[----:B------:R-:W1:Y:S01]  /*5010*/  LDSM.16.MT88.4 R16, [R226+0x7900] ;  /* 0x00790000e210783b */ /* 0x000e620000004200 */
[----:B------:R-:W-:-:S02]  /*5020*/  IMAD.MOV.U32 R64, RZ, RZ, R135 ;  /* 0x000000ffff407224 */ /* 0x000fc400078e0087 */
[----:B------:R-:W-:-:S03]  /*5030*/  IMAD.MOV.U32 R135, RZ, RZ, R155 ;  /* 0x000000ffff877224 */ /* 0x000fc600078e009b */
[C---:B--2---:R-:W-:Y:S07]  /*5040*/  HMMA.16816.F32.BF16 R40, R4.reuse, R8, R44 ;  /* 0x000000080428723c */ /* 0x044fee000004182c */
[----:B------:R-:W-:Y:S01]  /*5050*/  MOV R47, R2 ;  /* 0x00000002002f7202 */ /* 0x000fe20000000f00 */
[----:B------:R-:W-:Y:S01]  /*5060*/  FFMA.FTZ R2, R171, c[0x0][0x2d0], -R12 ;  /* 0x0000b400ab027a23 */ /* 0x000fe2000001080c */
[----:B------:R-:W-:Y:S01]  /*5070*/  HMMA.16816.F32.BF16 R32, R4, R24, R32 ;  /* 0x000000180420723c */ /* 0x000fe20000041820 */
[----:B------:R-:W-:Y:S01]  /*5080*/  IMAD.MOV.U32 R45, RZ, RZ, R152 ;  /* 0x000000ffff2d7224 */ /* 0x000fe200078e0098 */
[----:B------:R-:W-:Y:S01]  /*5090*/  MOV R44, R153 ;  /* 0x00000099002c7202 */ /* 0x000fe20000000f00 */
[----:B------:R2:W-:Y:S01]  /*50a0*/  MUFU.EX2 R152, R2 ;  /* 0x0000000200987308 */ /* 0x0005e20000000800 */
[----:B------:R-:W-:-:S02]  /*50b0*/  IMAD.MOV.U32 R46, RZ, RZ, R164 ;  /* 0x000000ffff2e7224 */ /* 0x000fc400078e00a4 */
[----:B------:R-:W-:Y:S01]  /*50c0*/  IMAD.MOV.U32 R171, RZ, RZ, R103 ;  /* 0x000000ffffab7224 */ /* 0x000fe200078e0067 */
[----:B------:R-:W-:Y:S01]  /*50d0*/  MOV R24, R101 ;  /* 0x0000006500187202 */ /* 0x000fe20000000f00 */
[----:B------:R-:W-:Y:S01]  /*50e0*/  IMAD.MOV.U32 R25, RZ, RZ, R102 ;  /* 0x000000ffff197224 */ /* 0x000fe200078e0066 */
[C---:B------:R-:W-:Y:S01]  /*50f0*/  HMMA.16816.F32.BF16 R48, R4.reuse, R10, R48 ;  /* 0x0000000a0430723c */ /* 0x040fe20000041830 */
[----:B------:R-:W3:Y:S07]  /*5100*/  LDSM.16.MT88.4 R8, [R229+0x2100] ;  /* 0x00210000e508783b */ /* 0x000eee0000004200 */
[----:B------:R-:W-:Y:S01]  /*5110*/  HMMA.16816.F32.BF16 R28, R4, R26, R28 ;  /* 0x0000001a041c723c */ /* 0x000fe2000004181c */
[----:B--2---:R-:W-:Y:S01]  /*5120*/  FFMA.FTZ R2, R170, c[0x0][0x2d0], -R12 ;  /* 0x0000b400aa027a23 */ /* 0x004fe2000001080c */
[----:B------:R-:W-:-:S03]  /*5130*/  MOV R170, R66 ;  /* 0x0000004200aa7202 */ /* 0x000fc60000000f00 */
[----:B------:R2:W4:Y:S03]  /*5140*/  MUFU.EX2 R154, R2 ;  /* 0x00000002009a7308 */ /* 0x0005260000000800 */
[C---:B-1----:R-:W-:Y:S08]  /*5150*/  HMMA.16816.F32.BF16 R60, R4.reuse, R16, R60 ;  /* 0x00000010043c723c */ /* 0x042ff0000004183c */
[----:B------:R-:W-:Y:S01]  /*5160*/  HMMA.16816.F32.BF16 R52, R4, R18, R52 ;  /* 0x000000120434723c */ /* 0x000fe20000041834 */
[----:B------:R-:W1:Y:S01]  /*5170*/  LDSM.16.MT88.4 R16, [R226+0x2100] ;  /* 0x00210000e210783b */ /* 0x000e620000004200 */
[----:B--2---:R-:W-:-:S05]  /*5180*/  FFMA.FTZ R2, R169, c[0x0][0x2d0], -R12 ;  /* 0x0000b400a9027a23 */ /* 0x004fca000001080c */
[----:B----4-:R-:W-:Y:S01]  /*5190*/  F2FP.BF16.PACK_AB R4, R154, R152 ;  /* 0x000000989a04723e */ /* 0x010fe200000010ff */
[----:B------:R-:W-:Y:S01]  /*51a0*/  IMAD.MOV.U32 R169, RZ, RZ, R65 ;  /* 0x000000ffffa97224 */ /* 0x000fe200078e0041 */
[----:B------:R2:W-:Y:S02]  /*51b0*/  MUFU.EX2 R155, R2 ;  /* 0x00000002009b7308 */ /* 0x0005e40000000800 */
[----:B--2---:R-:W-:Y:S02]  /*51c0*/  FFMA.FTZ R2, R168, c[0x0][0x2d0], -R12 ;  /* 0x0000b400a8027a23 */ /* 0x004fe4000001080c */
[----:B------:R-:W-:-:S04]  /*51d0*/  IMAD.MOV.U32 R168, RZ, RZ, R64 ;  /* 0x000000ffffa87224 */ /* 0x000fc800078e0040 */
[----:B------:R2:W4:Y:S02]  /*51e0*/  MUFU.EX2 R164, R2 ;  /* 0x0000000200a47308 */ /* 0x0005240000000800 */
[----:B--2---:R-:W-:Y:S01]  /*51f0*/  FFMA.FTZ R2, R174, c[0x0][0x2d0], -R0 ;  /* 0x0000b400ae027a23 */ /* 0x004fe20000010800 */
[----:B----4-:R-:W-:Y:S02]  /*5200*/  F2FP.BF16.PACK_AB R6, R164, R155 ;  /* 0x0000009ba406723e */ /* 0x010fe400000010ff */
[----:B------:R-:W-:-:S03]  /*5210*/  MOV R174, R47 ;  /* 0x0000002f00ae7202 */ /* 0x000fc60000000f00 */
[----:B------:R2:W-:Y:S02]  /*5220*/  MUFU.EX2 R102, R2 ;  /* 0x0000000200667308 */ /* 0x0005e40000000800 */
[----:B--2---:R-:W-:Y:S02]  /*5230*/  FFMA.FTZ R2, R173, c[0x0][0x2d0], -R0 ;  /* 0x0000b400ad027a23 */ /* 0x004fe40000010800 */
[----:B------:R-:W-:-:S04]  /*5240*/  IMAD.MOV.U32 R173, RZ, RZ, R46 ;  /* 0x000000ffffad7224 */ /* 0x000fc800078e002e */
[----:B------:R2:W4:Y:S02]  /*5250*/  MUFU.EX2 R153, R2 ;  /* 0x0000000200997308 */ /* 0x0005240000000800 */
[----:B--2---:R-:W-:Y:S01]  /*5260*/  FFMA.FTZ R2, R172, c[0x0][0x2d0], -R0 ;  /* 0x0000b400ac027a23 */ /* 0x004fe20000010800 */
[----:B----4-:R-:W-:Y:S01]  /*5270*/  F2FP.BF16.PACK_AB R5, R153, R102 ;  /* 0x000000669905723e */ /* 0x010fe200000010ff */
[----:B------:R-:W-:-:S04]  /*5280*/  IMAD.MOV.U32 R172, RZ, RZ, R45 ;  /* 0x000000ffffac7224 */ /* 0x000fc800078e002d */
[----:B------:R2:W-:Y:S02]  /*5290*/  MUFU.EX2 R101, R2 ;  /* 0x0000000200657308 */ /* 0x0005e40000000800 */
[----:B--2---:R-:W-:Y:S01]  /*52a0*/  FFMA.FTZ R2, R175, c[0x0][0x2d0], -R0 ;  /* 0x0000b400af027a23 */ /* 0x004fe20000010800 */
[----:B------:R-:W-:-:S05]  /*52b0*/  MOV R175, R44 ;  /* 0x0000002c00af7202 */ /* 0x000fca0000000f00 */
[----:B------:R-:W2:Y:S02]  /*52c0*/  MUFU.EX2 R103, R2 ;  /* 0x0000000200677308 */ /* 0x000ea40000000800 */
[----:B--2---:R-:W-:Y:S01]  /*52d0*/  F2FP.BF16.PACK_AB R7, R103, R101 ;  /* 0x000000656707723e */ /* 0x004fe200000010ff */
[----:B------:R-:W-:-:S06]  /*52e0*/  IMAD.MOV.U32 R2, RZ, RZ, R25 ;  /* 0x000000ffff027224 */ /* 0x000fcc00078e0019 */
[C---:B------:R-:W-:Y:S08]  /*52f0*/  HMMA.16816.F32.BF16 R104, R4.reuse, R20, R104 ;  /* 0x000000140468723c */ /* 0x040ff00000041868 */
[C---:B------:R-:W-:Y:S01]  /*5300*/  HMMA.16816.F32.BF16 R36, R4.reuse, R22, R56 ;  /* 0x000000160424723c */ /* 0x040fe20000041838 */
[----:B------:R-:W2:Y:S06]  /*5310*/  LDSM.16.MT88.4 R20, [R225+0x5100] ;  /* 0x00510000e114783b */ /* 0x000eac0000004200 */
[----:B------:R-:W-:Y:S01]  /*5320*/  MOV R57, R171 ;  /* 0x000000ab00397202 */ /* 0x000fe20000000f00 */
[----:B------:R-:W-:Y:S01]  /*5330*/  IMAD.MOV.U32 R171, RZ, RZ, R67 ;  /* 0x000000ffffab7224 */ /* 0x000fe200078e0043 */
[----:B---3--:R-:W-:Y:S01]  /*5340*/  HMMA.16816.F32.BF16 R120, R4, R8, R120 ;  /* 0x000000080478723c */ /* 0x008fe20000041878 */
[----:B------:R-:W-:-:S02]  /*5350*/  IMAD.MOV.U32 R56, RZ, RZ, R24 ;  /* 0x000000ffff387224 */ /* 0x000fc400078e0018 */
[----:B------:R-:W3:Y:S01]  /*5360*/  LDSM.16.MT88.4 R24, [R228+0x2100] ;  /* 0x00210000e418783b */ /* 0x000ee20000004200 */
[----:B------:R-:W-:Y:S02]  /*5370*/  IMAD.MOV.U32 R59, RZ, RZ, R168 ;  /* 0x000000ffff3b7224 */ /* 0x000fe400078e00a8 */
[----:B------:R-:W-:Y:S02]  /*5380*/  IMAD.MOV.U32 R58, RZ, RZ, R169 ;  /* 0x000000ffff3a7224 */ /* 0x000fe400078e00a9 */
[C---:B------:R-:W-:Y:S01]  /*5390*/  HMMA.16816.F32.BF16 R64, R4.reuse, R10, R72 ;  /* 0x0000000a0440723c */ /* 0x040fe20000041848 */
[----:B------:R-:W4:Y:S07]  /*53a0*/  LDSM.16.MT88.4 R8, [R229+0x5100] ;  /* 0x00510000e508783b */ /* 0x000f2e0000004200 */
[C---:B-1----:R-:W-:Y:S08]  /*53b0*/  HMMA.16816.F32.BF16 R112, R4.reuse, R16, R112 ;  /* 0x000000100470723c */ /* 0x042ff00000041870 */
[C---:B------:R-:W-:Y:S01]  /*53c0*/  HMMA.16816.F32.BF16 R44, R4.reuse, R18, R68 ;  /* 0x00000012042c723c */ /* 0x040fe20000041844 */
[----:B------:R-:W1:Y:S07]  /*53d0*/  LDSM.16.MT88.4 R16, [R226+0x5100] ;  /* 0x00510000e210783b */ /* 0x000e6e0000004200 */
[C---:B--2---:R-:W-:Y:S08]  /*53e0*/  HMMA.16816.F32.BF16 R136, R4.reuse, R20, R136 ;  /* 0x000000140488723c */ /* 0x044ff00000041888 */
[C---:B------:R-:W-:Y:S01]  /*53f0*/  HMMA.16816.F32.BF16 R72, R4.reuse, R22, R108 ;  /* 0x000000160448723c */ /* 0x040fe2000004186c */
[----:B------:R-:W2:Y:S06]  /*5400*/  LDSM.16.MT88.4 R20, [R228+0x5100] ;  /* 0x00510000e414783b */ /* 0x000eac0000004200 */
[----:B------:R-:W-:Y:S01]  /*5410*/  MOV R111, R175 ;  /* 0x000000af006f7202 */ /* 0x000fe20000000f00 */
[----:B---3--:R-:W-:Y:S01]  /*5420*/  HMMA.16816.F32.BF16 R68, R4, R26, R124 ;  /* 0x0000001a0444723c */ /* 0x008fe2000004187c */
[----:B------:R-:W-:Y:S01]  /*5430*/  IMAD.MOV.U32 R110, RZ, RZ, R172 ;  /* 0x000000ffff6e7224 */ /* 0x000fe200078e00ac */
[----:B------:R-:W-:Y:S01]  /*5440*/  MOV R108, R174 ;  /* 0x000000ae006c7202 */ /* 0x000fe20000000f00 */
[----:B------:R-:W-:-:S04]  /*5450*/  IMAD.MOV.U32 R109, RZ, RZ, R173 ;  /* 0x000000ffff6d7224 */ /* 0x000fc800078e00ad */
[----:B------:R-:W-:Y:S01]  /*5460*/  IMAD.MOV.U32 R126, RZ, RZ, R132 ;  /* 0x000000ffff7e7224 */ /* 0x000fe200078e0084 */
[C---:B----4-:R-:W-:Y:S01]  /*5470*/  HMMA.16816.F32.BF16 R84, R4.reuse, R8, R84 ;  /* 0x000000080454723c */ /* 0x050fe20000041854 */
[----:B------:R-:W-:Y:S01]  /*5480*/  MOV R127, R133 ;  /* 0x00000085007f7202 */ /* 0x000fe20000000f00 */
[----:B------:R-:W-:Y:S01]  /*5490*/  IMAD.MOV.U32 R132, RZ, RZ, R134 ;  /* 0x000000ffff847224 */ /* 0x000fe200078e0086 */
[----:B------:R-:W-:Y:S01]  /*54a0*/  MOV R134, R140 ;  /* 0x0000008c00867202 */ /* 0x000fe20000000f00 */
[----:B------:R-:W-:Y:S02]  /*54b0*/  IMAD.MOV.U32 R133, RZ, RZ, R135 ;  /* 0x000000ffff857224 */ /* 0x000fe400078e0087 */
[----:B------:R-:W-:Y:S02]  /*54c0*/  IMAD.MOV.U32 R135, RZ, RZ, R183 ;  /* 0x000000ffff877224 */ /* 0x000fe400078e00b7 */
[----:B------:R-:W-:Y:S01]  /*54d0*/  HMMA.16816.F32.BF16 R88, R4, R10, R88 ;  /* 0x0000000a0458723c */ /* 0x000fe20000041858 */
[----:B------:R-:W3:Y:S01]  /*54e0*/  LDSM.16.MT88.4 R8, [R226+0x8100] ;  /* 0x00810000e208783b */ /* 0x000ee20000004200 */
[----:B------:R-:W-:-:S02]  /*54f0*/  IMAD.MOV.U32 R140, RZ, RZ, R182 ;  /* 0x000000ffff8c7224 */ /* 0x000fc400078e00b6 */
[----:B------:R-:W-:Y:S01]  /*5500*/  IMAD.MOV.U32 R124, RZ, RZ, R2 ;  /* 0x000000ffff7c7224 */ /* 0x000fe200078e0002 */
[----:B------:R-:W-:Y:S01]  /*5510*/  MOV R2, R170 ;  /* 0x000000aa00027202 */ /* 0x000fe20000000f00 */
[----:B------:R-:W-:Y:S02]  /*5520*/  IMAD.MOV.U32 R125, RZ, RZ, R171 ;  /* 0x000000ffff7d7224 */ /* 0x000fe400078e00ab */
[----:B-1----:R-:W-:Y:S02]  /*5530*/  HMMA.16816.F32.BF16 R144, R4, R16, R144 ;  /* 0x000000100490723c */ /* 0x002fe40000041890 */
[----:B------:R-:W-:-:S06]  /*5540*/  FFMA.FTZ R2, R2, c[0x0][0x2d0], -R12 ;  /* 0x0000b40002027a23 */ /* 0x000fcc000001080c */
[C---:B------:R-:W-:Y:S01]  /*5550*/  HMMA.16816.F32.BF16 R80, R4.reuse, R18, R80 ;  /* 0x000000120450723c */ /* 0x040fe20000041850 */
[----:B------:R-:W1:Y:S07]  /*5560*/  LDSM.16.MT88.4 R16, [R225+0x8100] ;  /* 0x00810000e110783b */ /* 0x000e6e0000004200 */
[C---:B--2---:R-:W-:Y:S08]  /*5570*/  HMMA.16816.F32.BF16 R92, R4.reuse, R20, R92 ;  /* 0x00000014045c723c */ /* 0x044ff0000004185c */
[C---:B------:R-:W-:Y:S07]  /*5580*/  HMMA.16816.F32.BF16 R20, R4.reuse, R22, R116 ;  /* 0x000000160414723c */ /* 0x040fee0000041874 */
[----:B------:R-:W-:Y:S01]  /*5590*/  MOV R118, R181 ;  /* 0x000000b500767202 */ /* 0x000fe20000000f00 */
[----:B------:R-:W-:Y:S01]  /*55a0*/  IMAD.MOV.U32 R119, RZ, RZ, R180 ;  /* 0x000000ffff777224 */ /* 0x000fe200078e00b4 */
[----:B---3--:R-:W-:Y:S01]  /*55b0*/  HMMA.16816.F32.BF16 R172, R4, R8, R60 ;  /* 0x0000000804ac723c */ /* 0x008fe2000004183c */
[----:B------:R-:W-:Y:S01]  /*55c0*/  IMAD.MOV.U32 R117, RZ, RZ, R126 ;  /* 0x000000ffff757224 */ /* 0x000fe200078e007e */
[----:B------:R-:W-:Y:S01]  /*55d0*/  MOV R126, R127 ;  /* 0x0000007f007e7202 */ /* 0x000fe20000000f00 */
[----:B------:R-:W-:-:S02]  /*55e0*/  IMAD.MOV.U32 R127, RZ, RZ, R132 ;  /* 0x000000ffff7f7224 */ /* 0x000fc400078e0084 */
[----:B------:R-:W-:Y:S01]  /*55f0*/  IMAD.MOV.U32 R132, RZ, RZ, R133 ;  /* 0x000000ffff847224 */ /* 0x000fe200078e0085 */
[----:B------:R-:W-:Y:S01]  /*5600*/  MOV R133, R134 ;  /* 0x0000008600857202 */ /* 0x000fe20000000f00 */
[----:B------:R-:W-:Y:S01]  /*5610*/  IMAD.MOV.U32 R134, RZ, RZ, R135 ;  /* 0x000000ffff867224 */ /* 0x000fe200078e0087 */
[C---:B------:R-:W-:Y:S01]  /*5620*/  HMMA.16816.F32.BF16 R180, R4.reuse, R10, R52 ;  /* 0x0000000a04b4723c */ /* 0x040fe20000041834 */
[----:B------:R-:W2:Y:S01]  /*5630*/  LDSM.16.MT88.4 R8, [R228+0x8100] ;  /* 0x00810000e408783b */ /* 0x000ea20000004200 */
[----:B------:R-:W-:Y:S01]  /*5640*/  IMAD.MOV.U32 R135, RZ, RZ, R140 ;  /* 0x000000ffff877224 */ /* 0x000fe200078e008c */
[----:B------:R-:W-:Y:S01]  /*5650*/  MOV R140, R141 ;  /* 0x0000008d008c7202 */ /* 0x000fe20000000f00 */
[----:B------:R-:W-:Y:S02]  /*5660*/  IMAD.MOV.U32 R141, RZ, RZ, R142 ;  /* 0x000000ffff8d7224 */ /* 0x000fe400078e008e */
[----:B------:R-:W-:Y:S01]  /*5670*/  IMAD.MOV.U32 R142, RZ, RZ, R143 ;  /* 0x000000ffff8e7224 */ /* 0x000fe200078e008f */
[----:B------:R-:W-:Y:S01]  /*5680*/  MOV R143, R148 ;  /* 0x00000094008f7202 */ /* 0x000fe20000000f00 */
[----:B------:R-:W-:Y:S01]  /*5690*/  IMAD.MOV.U32 R148, RZ, RZ, R151 ;  /* 0x000000ffff947224 */ /* 0x000fe200078e0097 */
[C---:B------:R-:W-:Y:S01]  /*56a0*/  HMMA.16816.F32.BF16 R128, R4.reuse, R24, R128 ;  /* 0x000000180480723c */ /* 0x040fe20000041880 */
[----:B------:R-:W-:Y:S01]  /*56b0*/  IMAD.MOV.U32 R151, RZ, RZ, R13 ;  /* 0x000000ffff977224 */ /* 0x000fe200078e000d */
[----:B------:R-:W3:Y:S01]  /*56c0*/  LDSM.16.MT88.4 R24, [R229+0x8100] ;  /* 0x00810000e518783b */ /* 0x000ee20000004200 */
[----:B------:R4:W-:Y:S05]  /*56d0*/  MUFU.EX2 R13, R2 ;  /* 0x00000002000d7308 */ /* 0x0009ea0000000800 */
[C---:B-1----:R-:W-:Y:S08]  /*56e0*/  HMMA.16816.F32.BF16 R168, R4.reuse, R16, R96 ;  /* 0x0000001004a8723c */ /* 0x042ff00000041860 */
[----:B------:R-:W-:Y:S01]  /*56f0*/  HMMA.16816.F32.BF16 R76, R4, R18, R76 ;  /* 0x00000012044c723c */ /* 0x000fe2000004184c */
[----:B----4-:R-:W-:Y:S01]  /*5700*/  FFMA.FTZ R2, R118, c[0x0][0x2d0], -R12 ;  /* 0x0000b40076027a23 */ /* 0x010fe2000001080c */
[----:B------:R-:W-:Y:S01]  /*5710*/  MOV R118, R119 ;  /* 0x0000007700767202 */ /* 0x000fe20000000f00 */
[----:B------:R-:W-:-:S02]  /*5720*/  IMAD.MOV.U32 R119, RZ, RZ, R108 ;  /* 0x000000ffff777224 */ /* 0x000fc400078e006c */
[----:B------:R-:W-:Y:S01]  /*5730*/  IMAD.MOV.U32 R108, RZ, RZ, R109 ;  /* 0x000000ffff6c7224 */ /* 0x000fe200078e006d */
[----:B------:R-:W-:Y:S01]  /*5740*/  MOV R109, R110 ;  /* 0x0000006e006d7202 */ /* 0x000fe20000000f00 */
[----:B------:R-:W-:Y:S02]  /*5750*/  IMAD.MOV.U32 R110, RZ, RZ, R111 ;  /* 0x000000ffff6e7224 */ /* 0x000fe400078e006f */
[----:B------:R-:W-:Y:S01]  /*5760*/  IMAD.MOV.U32 R111, RZ, RZ, R124 ;  /* 0x000000ffff6f7224 */ /* 0x000fe200078e007c */
[----:B------:R-:W-:Y:S01]  /*5770*/  MOV R124, R56 ;  /* 0x00000038007c7202 */ /* 0x000fe20000000f00 */
[----:B------:R-:W-:Y:S01]  /*5780*/  IMAD.MOV.U32 R56, RZ, RZ, R57 ;  /* 0x000000ffff387224 */ /* 0x000fe200078e0039 */
[----:B------:R-:W-:Y:S01]  /*5790*/  MOV R96, R109 ;  /* 0x0000006d00607202 */ /* 0x000fe20000000f00 */
[----:B------:R-:W-:Y:S01]  /*57a0*/  IMAD.MOV.U32 R57, RZ, RZ, R14 ;  /* 0x000000ffff397224 */ /* 0x000fe200078e000e */
[----:B--2---:R-:W-:Y:S01]  /*57b0*/  HMMA.16816.F32.BF16 R32, R4, R8, R32 ;  /* 0x000000080420723c */ /* 0x004fe20000041820 */
[----:B------:R1:W2:Y:S01]  /*57c0*/  MUFU.EX2 R14, R2 ;  /* 0x00000002000e7308 */ /* 0x0002a20000000800 */
[----:B------:R-:W-:Y:S01]  /*57d0*/  IMAD.MOV.U32 R17, RZ, RZ, R119 ;  /* 0x000000ffff117224 */ /* 0x000fe200078e0077 */
[----:B------:R-:W-:Y:S01]  /*57e0*/  MOV R99, R124 ;  /* 0x0000007c00637202 */ /* 0x000fe20000000f00 */
[----:B------:R-:W-:-:S02]  /*57f0*/  IMAD.MOV.U32 R16, RZ, RZ, R108 ;  /* 0x000000ffff107224 */ /* 0x000fc400078e006c */
[----:B------:R-:W-:Y:S02]  /*5800*/  IMAD.MOV.U32 R97, RZ, RZ, R110 ;  /* 0x000000ffff617224 */ /* 0x000fe400078e006e */
[----:B------:R-:W-:Y:S01]  /*5810*/  IMAD.MOV.U32 R98, RZ, RZ, R111 ;  /* 0x000000ffff627224 */ /* 0x000fe200078e006f */
[----:B------:R-:W-:Y:S01]  /*5820*/  HMMA.16816.F32.BF16 R28, R4, R10, R28 ;  /* 0x0000000a041c723c */ /* 0x000fe2000004181c */
[----:B------:R-:W-:Y:S01]  /*5830*/  LDSM.16.MT88.4 R108, [R225+0x2900] ;  /* 0x00290000e16c783b */ /* 0x000fe20000004200 */
[----:B------:R-:W-:Y:S02]  /*5840*/  IMAD.MOV.U32 R18, RZ, RZ, R148 ;  /* 0x000000ffff127224 */ /* 0x000fe400078e0094 */
[----:B------:R-:W-:-:S03]  /*5850*/  IMAD.MOV.U32 R19, RZ, RZ, R143 ;  /* 0x000000ffff137224 */ /* 0x000fc600078e008f */
[----:B------:R-:W-:Y:S01]  /*5860*/  MOV R10, R57 ;  /* 0x00000039000a7202 */ /* 0x000fe20000000f00 */
[----:B-1----:R-:W-:Y:S01]  /*5870*/  FFMA.FTZ R2, R125, c[0x0][0x2d0], -R12 ;  /* 0x0000b4007d027a23 */ /* 0x002fe2000001080c */
[----:B------:R-:W-:Y:S01]  /*5880*/  MOV R125, R15 ;  /* 0x0000000f007d7202 */ /* 0x000fe20000000f00 */
[C---:B---3--:R-:W-:Y:S01]  /*5890*/  HMMA.16816.F32.BF16 R40, R4.reuse, R24, R40 ;  /* 0x000000180428723c */ /* 0x048fe20000041828 */
[----:B------:R-:W-:Y:S01]  /*58a0*/  IMAD.MOV.U32 R11, RZ, RZ, R56 ;  /* 0x000000ffff0b7224 */ /* 0x000fe200078e0038 */
[----:B------:R1:W-:Y:S05]  /*58b0*/  MUFU.EX2 R15, R2 ;  /* 0x00000002000f7308 */ /* 0x0003ea0000000800 */
[----:B------:R-:W-:Y:S01]  /*58c0*/  IMAD.MOV.U32 R25, RZ, RZ, R96 ;  /* 0x000000ffff197224 */ /* 0x000fe200078e0060 */
[----:B------:R-:W-:Y:S01]  /*58d0*/  HMMA.16816.F32.BF16 R48, R4, R26, R48 ;  /* 0x0000001a0430723c */ /* 0x000fe20000041830 */
[----:B------:R-:W-:Y:S01]  /*58e0*/  IMAD.MOV.U32 R24, RZ, RZ, R97 ;  /* 0x000000ffff187224 */ /* 0x000fe200078e0061 */
[----:B--2---:R-:W-:-:S05]  /*58f0*/  F2FP.BF16.PACK_AB R96, R14, R13 ;  /* 0x0000000d0e60723e */ /* 0x004fca00000010ff */
[----:B------:R-:W-:Y:S01]  /*5900*/  MOV R27, R98 ;  /* 0x00000062001b7202 */ /* 0x000fe20000000f00 */
[----:B------:R-:W-:Y:S02]  /*5910*/  IMAD.MOV.U32 R26, RZ, RZ, R99 ;  /* 0x000000ffff1a7224 */ /* 0x000fe400078e0063 */
[----:B-1----:R-:W-:Y:S02]  /*5920*/  FFMA.FTZ R2, R117, c[0x0][0x2d0], -R12 ;  /* 0x0000b40075027a23 */ /* 0x002fe4000001080c */
[----:B------:R-:W-:Y:S02]  /*5930*/  IMAD.MOV.U32 R4, RZ, RZ, R59 ;  /* 0x000000ffff047224 */ /* 0x000fe400078e003b */
[----:B------:R1:W2:Y:S01]  /*5940*/  MUFU.EX2 R12, R2 ;  /* 0x00000002000c7308 */ /* 0x0002a20000000800 */
[----:B------:R-:W-:Y:S02]  /*5950*/  FADD.FTZ R6, R17, R16 ;  /* 0x0000001011067221 */ /* 0x000fe40000010000 */
[----:B------:R-:W-:-:S02]  /*5960*/  IMAD.MOV.U32 R5, RZ, RZ, R133 ;  /* 0x000000ffff057224 */ /* 0x000fc400078e0085 */
[----:B------:R-:W-:Y:S02]  /*5970*/  IMAD.MOV.U32 R16, RZ, RZ, R141 ;  /* 0x000000ffff107224 */ /* 0x000fe400078e008d */
[----:B------:R-:W-:Y:S02]  /*5980*/  IMAD.MOV.U32 R17, RZ, RZ, R140 ;  /* 0x000000ffff117224 */ /* 0x000fe400078e008c */
[----:B------:R-:W-:Y:S02]  /*5990*/  IMAD.MOV.U32 R7, RZ, RZ, R58 ;  /* 0x000000ffff077224 */ /* 0x000fe400078e003a */
[----:B------:R-:W-:Y:S01]  /*59a0*/  LDSM.16.MT88.4 R56, [R229+0x5900] ;  /* 0x00590000e538783b */ /* 0x000fe20000004200 */
[--C-:B-1----:R-:W-:Y:S01]  /*59b0*/  FFMA.FTZ R2, R118, c[0x0][0x2d0], -R0.reuse ;  /* 0x0000b40076027a23 */ /* 0x102fe20000010800 */
[----:B--2---:R-:W-:Y:S02]  /*59c0*/  F2FP.BF16.PACK_AB R98, R12, R15 ;  /* 0x0000000f0c62723e */ /* 0x004fe400000010ff */
[----:B------:R-:W1:Y:S01]  /*59d0*/  LDSM.16.MT88.4 R116, [R226+0x2900] ;  /* 0x00290000e274783b */ /* 0x000e620000004200 */
[----:B------:R2:W-:Y:S02]  /*59e0*/  MUFU.EX2 R8, R2 ;  /* 0x0000000200087308 */ /* 0x0005e40000000800 */
[----:B--2---:R-:W-:-:S06]  /*59f0*/  FFMA.FTZ R2, R125, c[0x0][0x2d0], -R0 ;  /* 0x0000b4007d027a23 */ /* 0x004fcc0000010800 */
[----:B------:R2:W3:Y:S02]  /*5a00*/  MUFU.EX2 R9, R2 ;  /* 0x0000000200097308 */ /* 0x0004e40000000800 */
[--C-:B--2---:R-:W-:Y:S01]  /*5a10*/  FFMA.FTZ R2, R126, c[0x0][0x2d0], -R0.reuse ;  /* 0x0000b4007e027a23 */ /* 0x104fe20000010800 */
[----:B---3--:R-:W-:Y:S01]  /*5a20*/  F2FP.BF16.PACK_AB R97, R9, R8 ;  /* 0x000000080961723e */ /* 0x008fe200000010ff */
[----:B------:R-:W-:Y:S02]  /*5a30*/  FFMA.FTZ R0, R127, c[0x0][0x2d0], -R0 ;  /* 0x0000b4007f007a23 */ /* 0x000fe40000010800 */
[----:B------:R-:W2:Y:S02]  /*5a40*/  LDSM.16.MT88.4 R124, [R229+0x2900] ;  /* 0x00290000e57c783b */ /* 0x000ea40000004200 */
[----:B------:R-:W-:Y:S08]  /*5a50*/  MUFU.EX2 R2, R2 ;  /* 0x0000000200027308 */ /* 0x000ff00000000800 */
[----:B------:R-:W3:Y:S02]  /*5a60*/  MUFU.EX2 R0, R0 ;  /* 0x0000000000007308 */ /* 0x000ee40000000800 */
[----:B---3--:R-:W-:-:S07]  /*5a70*/  F2FP.BF16.PACK_AB R99, R0, R2 ;  /* 0x000000020063723e */ /* 0x008fce00000010ff */
[C---:B-1----:R-:W-:Y:S08]  /*5a80*/  HMMA.16816.F32.BF16 R112, R96.reuse, R116, R112 ;  /* 0x000000746070723c */ /* 0x042ff00000041870 */
[C---:B------:R-:W-:Y:S07]  /*5a90*/  HMMA.16816.F32.BF16 R116, R96.reuse, R118, R44 ;  /* 0x000000766074723c */ /* 0x040fee000004182c */
[----:B------:R-:W-:Y:S01]  /*5aa0*/  MOV R45, R149 ;  /* 0x00000095002d7202 */ /* 0x000fe20000000f00 */
[----:B------:R-:W-:Y:S01]  /*5ab0*/  IMAD.MOV.U32 R46, RZ, RZ, R150 ;  /* 0x000000ffff2e7224 */ /* 0x000fe200078e0096 */
[----:B------:R-:W-:Y:S01]  /*5ac0*/  HMMA.16816.F32.BF16 R104, R96, R108, R104 ;  /* 0x0000006c6068723c */ /* 0x000fe20000041868 */
[----:B------:R-:W-:-:S02]  /*5ad0*/  MOV R47, R151 ;  /* 0x00000097002f7202 */ /* 0x000fc40000000f00 */
[----:B------:R-:W-:Y:S01]  /*5ae0*/  FADD.FTZ R4, R4, R45 ;  /* 0x0000002d04047221 */ /* 0x000fe20000010000 */
[----:B------:R-:W1:Y:S01]  /*5af0*/  LDSM.16.MT88.4 R148, [R226+0x5900] ;  /* 0x00590000e294783b */ /* 0x000e620000004200 */
[----:B------:R-:W-:Y:S02]  /*5b00*/  FADD.FTZ R6, R46, R6 ;  /* 0x000000062e067221 */ /* 0x000fe40000010000 */
[----:B------:R-:W-:Y:S01]  /*5b10*/  FADD.FTZ R5, R5, R4 ;  /* 0x0000000405057221 */ /* 0x000fe20000010000 */
[----:B------:R-:W-:Y:S01]  /*5b20*/  HMMA.16816.F32.BF16 R108, R96, R110, R36 ;  /* 0x0000006e606c723c */ /* 0x000fe20000041824 */
[----:B------:R-:W-:-:S06]  /*5b30*/  FADD.FTZ R4, R47, R6 ;  /* 0x000000062f047221 */ /* 0x000fcc0000010000 */
[----:B------:R-:W-:Y:S01]  /*5b40*/  IMAD.MOV.U32 R36, RZ, RZ, R134 ;  /* 0x000000ffff247224 */ /* 0x000fe200078e0086 */
[----:B------:R-:W-:Y:S01]  /*5b50*/  MOV R37, R135 ;  /* 0x0000008700257202 */ /* 0x000fe20000000f00 */
[C---:B--2---:R-:W-:Y:S01]  /*5b60*/  HMMA.16816.F32.BF16 R120, R96.reuse, R124, R120 ;  /* 0x0000007c6078723c */ /* 0x044fe20000041878 */
[----:B------:R-:W-:Y:S01]  /*5b70*/  MOV R38, R142 ;  /* 0x0000008e00267202 */ /* 0x000fe20000000f00 */
[----:B------:R-:W-:Y:S01]  /*5b80*/  FADD.FTZ R5, R36, R5 ;  /* 0x0000000524057221 */ /* 0x000fe20000010000 */
[----:B------:R-:W-:Y:S01]  /*5b90*/  MOV R39, R132 ;  /* 0x0000008400277202 */ /* 0x000fe20000000f00 */
[----:B------:R-:W-:Y:S01]  /*5ba0*/  FADD.FTZ R6, R37, R4 ;  /* 0x0000000425067221 */ /* 0x000fe20000010000 */
[----:B------:R-:W2:Y:S01]  /*5bb0*/  LDSM.16.MT88.4 R140, [R225+0x5900] ;  /* 0x00590000e18c783b */ /* 0x000ea20000004200 */
[----:B------:R-:W-:Y:S02]  /*5bc0*/  FADD.FTZ R4, R38, R5 ;  /* 0x0000000526047221 */ /* 0x000fe40000010000 */
[----:B------:R-:W-:Y:S01]  /*5bd0*/  FADD.FTZ R5, R18, R6 ;  /* 0x0000000612057221 */ /* 0x000fe20000010000 */
[----:B------:R-:W3:Y:S01]  /*5be0*/  LDSM.16.MT88.4 R132, [R228+0x2900] ;  /* 0x00290000e484783b */ /* 0x000ee20000004200 */
[----:B------:R-:W-:Y:S01]  /*5bf0*/  FADD.FTZ R4, R19, R4 ;  /* 0x0000000413047221 */ /* 0x000fe20000010000 */
[----:B------:R-:W-:Y:S01]  /*5c00*/  HMMA.16816.F32.BF16 R52, R96, R56, R84 ;  /* 0x000000386034723c */ /* 0x000fe20000041854 */
[----:B------:R-:W-:-:S02]  /*5c10*/  FADD.FTZ R5, R16, R5 ;  /* 0x0000000510057221 */ /* 0x000fc40000010000 */
[----:B------:R-:W-:Y:S02]  /*5c20*/  FADD.FTZ R4, R17, R4 ;  /* 0x0000000411047221 */ /* 0x000fe40000010000 */
[----:B------:R-:W-:Y:S01]  /*5c30*/  FADD.FTZ R5, R39, R5 ;  /* 0x0000000527057221 */ /* 0x000fe20000010000 */
[----:B------:R-:W-:Y:S01]  /*5c40*/  LDSM.16.MT88.4 R16, [R228+0x8900] ;  /* 0x00890000e410783b */ /* 0x000fe20000004200 */
[----:B------:R-:W-:Y:S01]  /*5c50*/  FADD.FTZ R4, R7, R4 ;  /* 0x0000000407047221 */ /* 0x000fe20000010000 */
[----:B------:R-:W-:Y:S01]  /*5c60*/  HMMA.16816.F32.BF16 R124, R96, R126, R64 ;  /* 0x0000007e607c723c */ /* 0x000fe20000041840 */
[----:B------:R-:W-:Y:S01]  /*5c70*/  FADD.FTZ R5, R10, R5 ;  /* 0x000000050a057221 */ /* 0x000fe20000010000 */
[----:B------:R-:W4:Y:S01]  /*5c80*/  LDSM.16.MT88.4 R64, [R228+0x5900] ;  /* 0x00590000e440783b */ /* 0x000f220000004200 */
[----:B------:R-:W-:Y:S02]  /*5c90*/  FADD.FTZ R4, R11, R4 ;  /* 0x000000040b047221 */ /* 0x000fe40000010000 */
[----:B------:R-:W-:-:S02]  /*5ca0*/  FADD.FTZ R5, R26, R5 ;  /* 0x000000051a057221 */ /* 0x000fc40000010000 */
[----:B------:R-:W-:Y:S01]  /*5cb0*/  FADD.FTZ R4, R27, R4 ;  /* 0x000000041b047221 */ /* 0x000fe20000010000 */
[C---:B-1----:R-:W-:Y:S01]  /*5cc0*/  HMMA.16816.F32.BF16 R144, R96.reuse, R148, R144 ;  /* 0x000000946090723c */ /* 0x042fe20000041890 */
[----:B------:R-:W-:Y:S02]  /*5cd0*/  FADD.FTZ R5, R24, R5 ;  /* 0x0000000518057221 */ /* 0x000fe40000010000 */
[----:B------:R-:W-:Y:S02]  /*5ce0*/  FADD.FTZ R4, R251, R4 ;  /* 0x00000004fb047221 */ /* 0x000fe40000010000 */
[----:B------:R-:W-:Y:S02]  /*5cf0*/  FADD.FTZ R5, R25, R5 ;  /* 0x0000000519057221 */ /* 0x000fe40000010000 */
[----:B------:R-:W-:Y:S01]  /*5d00*/  FADD.FTZ R4, R252, R4 ;  /* 0x00000004fc047221 */ /* 0x000fe20000010000 */
[----:B------:R-:W-:Y:S01]  /*5d10*/  HMMA.16816.F32.BF16 R148, R96, R150, R80 ;  /* 0x000000966094723c */ /* 0x000fe20000041850 */
[----:B------:R-:W-:Y:S01]  /*5d20*/  FADD.FTZ R5, R185, R5 ;  /* 0x00000005b9057221 */ /* 0x000fe20000010000 */
[----:B------:R-:W-:Y:S01]  /*5d30*/  LDSM.16.MT88.4 R80, [R226+0x8900] ;  /* 0x00890000e250783b */ /* 0x000fe20000004200 */
[----:B------:R-:W-:-:S02]  /*5d40*/  FADD.FTZ R4, R167, R4 ;  /* 0x00000004a7047221 */ /* 0x000fc40000010000 */
[----:B------:R-:W-:Y:S02]  /*5d50*/  FADD.FTZ R5, R187, R5 ;  /* 0x00000005bb057221 */ /* 0x000fe40000010000 */
[----:B------:R-:W-:Y:S01]  /*5d60*/  FADD.FTZ R4, R184, R4 ;  /* 0x00000004b8047221 */ /* 0x000fe20000010000 */
[C---:B------:R-:W-:Y:S01]  /*5d70*/  HMMA.16816.F32.BF16 R56, R96.reuse, R58, R88 ;  /* 0x0000003a6038723c */ /* 0x040fe20000041858 */
[----:B------:R-:W-:Y:S01]  /*5d80*/  FADD.FTZ R5, R186, R5 ;  /* 0x00000005ba057221 */ /* 0x000fe20000010000 */
[----:B------:R-:W1:Y:S01]  /*5d90*/  LDSM.16.MT88.4 R88, [R229+0x8900] ;  /* 0x00890000e558783b */ /* 0x000e620000004200 */
[----:B------:R-:W-:Y:S02]  /*5da0*/  FADD.FTZ R4, R165, R4 ;  /* 0x00000004a5047221 */ /* 0x000fe40000010000 */
[----:B------:R-:W-:Y:S02]  /*5db0*/  FADD.FTZ R5, R250, R5 ;  /* 0x00000005fa057221 */ /* 0x000fe40000010000 */
[----:B------:R-:W-:Y:S01]  /*5dc0*/  FADD.FTZ R4, R166, R4 ;  /* 0x00000004a6047221 */ /* 0x000fe20000010000 */
[----:B--2---:R-:W-:Y:S01]  /*5dd0*/  HMMA.16816.F32.BF16 R136, R96, R140, R136 ;  /* 0x0000008c6088723c */ /* 0x004fe20000041888 */
[----:B------:R-:W-:-:S02]  /*5de0*/  FADD.FTZ R5, R152, R5 ;  /* 0x0000000598057221 */ /* 0x000fc40000010000 */
[----:B------:R-:W-:Y:S02]  /*5df0*/  FADD.FTZ R4, R102, R4 ;  /* 0x0000000466047221 */ /* 0x000fe40000010000 */
[----:B------:R-:W-:Y:S02]  /*5e00*/  FADD.FTZ R5, R154, R5 ;  /* 0x000000059a057221 */ /* 0x000fe40000010000 */
[----:B------:R-:W-:Y:S01]  /*5e10*/  FADD.FTZ R4, R153, R4 ;  /* 0x0000000499047221 */ /* 0x000fe20000010000 */
[----:B------:R-:W-:Y:S01]  /*5e20*/  HMMA.16816.F32.BF16 R140, R96, R142, R72 ;  /* 0x0000008e608c723c */ /* 0x000fe20000041848 */
[----:B------:R-:W2:Y:S01]  /*5e30*/  LDSM.16.MT88.4 R72, [R225+0x8900] ;  /* 0x00890000e148783b */ /* 0x000ea20000004200 */
[----:B------:R-:W-:Y:S02]  /*5e40*/  FADD.FTZ R6, R155, R5 ;  /* 0x000000059b067221 */ /* 0x000fe40000010000 */
[----:B------:R-:W-:Y:S02]  /*5e50*/  FADD.FTZ R5, R101, R4 ;  /* 0x0000000465057221 */ /* 0x000fe40000010000 */
[----:B------:R-:W-:-:S02]  /*5e60*/  FADD.FTZ R4, R164, R6 ;  /* 0x00000006a4047221 */ /* 0x000fc40000010000 */
[----:B------:R-:W-:Y:S01]  /*5e70*/  FADD.FTZ R5, R103, R5 ;  /* 0x0000000567057221 */ /* 0x000fe20000010000 */
[C---:B---3--:R-:W-:Y:S01]  /*5e80*/  HMMA.16816.F32.BF16 R128, R96.reuse, R132, R128 ;  /* 0x000000846080723c */ /* 0x048fe20000041880 */
[----:B------:R-:W-:Y:S02]  /*5e90*/  FADD.FTZ R4, R13, R4 ;  /* 0x000000040d047221 */ /* 0x000fe40000010000 */
[----:B------:R-:W-:Y:S02]  /*5ea0*/  FADD.FTZ R5, R8, R5 ;  /* 0x0000000508057221 */ /* 0x000fe40000010000 */
[----:B------:R-:W-:Y:S02]  /*5eb0*/  FADD.FTZ R4, R14, R4 ;  /* 0x000000040e047221 */ /* 0x000fe40000010000 */
[----:B------:R-:W-:Y:S01]  /*5ec0*/  FADD.FTZ R5, R9, R5 ;  /* 0x0000000509057221 */ /* 0x000fe20000010000 */
[----:B------:R-:W-:Y:S01]  /*5ed0*/  HMMA.16816.F32.BF16 R132, R96, R134, R68 ;  /* 0x000000866084723c */ /* 0x000fe20000041844 */
[----:B------:R-:W-:-:S02]  /*5ee0*/  FADD.FTZ R4, R15, R4 ;  /* 0x000000040f047221 */ /* 0x000fc40000010000 */
[----:B------:R-:W-:Y:S02]  /*5ef0*/  FADD.FTZ R2, R2, R5 ;  /* 0x0000000502027221 */ /* 0x000fe40000010000 */
[----:B------:R-:W-:Y:S02]  /*5f00*/  FADD.FTZ R4, R12, R4 ;  /* 0x000000040c047221 */ /* 0x000fe40000010000 */
[----:B------:R-:W-:Y:S01]  /*5f10*/  FADD.FTZ R0, R0, R2 ;  /* 0x0000000200007221 */ /* 0x000fe20000010000 */
[C---:B----4-:R-:W-:Y:S04]  /*5f20*/  HMMA.16816.F32.BF16 R60, R96.reuse, R64, R92 ;  /* 0x00000040603c723c */ /* 0x050fe8000004185c */
[----:B------:R3:W-:Y:S04]  /*5f30*/  STL [R1+0x14], R0 ;  /* 0x0000140001007387 */ /* 0x0007e80000100800 */
[----:B------:R3:W-:Y:S01]  /*5f40*/  STL [R1+0x10], R4 ;  /* 0x0000100401007387 */ /* 0x0007e20000100800 */
[C---:B-1----:R-:W-:Y:S08]  /*5f50*/  HMMA.16816.F32.BF16 R84, R96.reuse, R88, R40 ;  /* 0x000000586054723c */ /* 0x042ff00000041828 */
[C---:B--2---:R-:W-:Y:S08]  /*5f60*/  HMMA.16816.F32.BF16 R68, R96.reuse, R72, R168 ;  /* 0x000000486044723c */ /* 0x044ff000000418a8 */
[C---:B------:R-:W-:Y:S08]  /*5f70*/  HMMA.16816.F32.BF16 R72, R96.reuse, R74, R76 ;  /* 0x0000004a6048723c */ /* 0x040ff0000004184c */
[C---:B------:R-:W-:Y:S08]  /*5f80*/  HMMA.16816.F32.BF16 R76, R96.reuse, R80, R172 ;  /* 0x00000050604c723c */ /* 0x040ff000000418ac */
[C---:B------:R-:W-:Y:S08]  /*5f90*/  HMMA.16816.F32.BF16 R64, R96.reuse, R66, R20 ;  /* 0x000000426040723c */ /* 0x040ff00000041814 */
[C---:B------:R-:W-:Y:S08]  /*5fa0*/  HMMA.16816.F32.BF16 R80, R96.reuse, R82, R180 ;  /* 0x000000526050723c */ /* 0x040ff000000418b4 */
[C---:B------:R-:W-:Y:S08]  /*5fb0*/  HMMA.16816.F32.BF16 R88, R96.reuse, R90, R48 ;  /* 0x0000005a6058723c */ /* 0x040ff00000041830 */
[C---:B------:R-:W-:Y:S08]  /*5fc0*/  HMMA.16816.F32.BF16 R92, R96.reuse, R16, R32 ;  /* 0x00000010605c723c */ /* 0x040ff00000041820 */
[----:B------:R-:W-:Y:S01]  /*5fd0*/  HMMA.16816.F32.BF16 R96, R96, R18, R28 ;  /* 0x000000126060723c */ /* 0x000fe2000004181c */
[----:B------:R-:W-:Y:S08]  /*5fe0*/  @!P0 BRA `(.L_x_5) ;  /* 0x0000412000008947 */ /* 0x000ff00003800000 */
[----:B---3--:R-:W2:Y:S01]  /*5ff0*/  LDL.LU.64 R26, [R1] ;  /* 0x00000000011a7983 */ /* 0x008ea20000300a00 */
[----:B------:R-:W-:Y:S01]  /*6000*/  IMAD.MOV.U32 R102, RZ, RZ, R3 ;  /* 0x000000ffff667224 */ /* 0x000fe200078e0003 */
[----:B------:R-:W-:Y:S01]  /*6010*/  ULDC.64 UR6, c[0x0][0x208] ;  /* 0x0000820000067ab9 */ /* 0x000fe20000000a00 */
[----:B------:R-:W-:Y:S01]  /*6020*/  IMAD.MOV.U32 R101, RZ, RZ, R100 ;  /* 0x000000ffff657224 */ /* 0x000fe200078e0064 */
[----:B------:R-:W3:Y:S01]  /*6030*/  LDL.LU.64 R24, [R1+0x8] ;  /* 0x0000080001187983 */ /* 0x000ee20000300a00 */
[----:B------:R-:W-:Y:S01]  /*6040*/  ULDC.64 UR4, c[0x0][0x1e0] ;  /* 0x0000780000047ab9 */ /* 0x000fe20000000a00 */
[----:B--2---:R-:W-:-:S02]  /*6050*/  MOV R3, R27 ;  /* 0x0000001b00037202 */ /* 0x004fc40000000f00 */
[----:B---3--:R-:W-:-:S05]  /*6060*/  MOV R2, R24 ;  /* 0x0000001800027202 */ /* 0x008fca0000000f00 */
[----:B------:R1:W-:Y:S02]  /*6070*/  STL.64 [R1+0x18], R2 ;  /* 0x0000180201007387 */ /* 0x0003e40000100a00 */
.L_x_6:
[----:B-1--4-:R-:W2:Y:S01]  /*6080*/  LDL.64 R2, [R1+0x18] ;  /* 0x0000180001027983 */ /* 0x012ea20000100a00 */
[----:B------:R-:W-:Y:S04]  /*6090*/  DEPBAR.LE SB0, 0x0 ;  /* 0x000080000000791a */ /* 0x000fe80000000000 */
[----:B------:R-:W-:Y:S01]  /*60a0*/  USHF.R.S32.HI UR12, URZ, 0x1f, UR14 ;  /* 0x0000001f3f0c7899 */ /* 0x000fe2000801140e */
[----:B------:R-:W-:Y:S01]  /*60b0*/  BAR.SYNC.DEFER_BLOCKING 0x0 ;  /* 0x0000000000007b1d */ /* 0x000fe20000010000 */
[----:B------:R-:W-:Y:S02]  /*60c0*/  UIMAD.WIDE.U32 UR18, UR14, UR6, URZ ;  /* 0x000000060e1272a5 */ /* 0x000fe4000f8e003f */
[----:B------:R-:W-:Y:S02]  /*60d0*/  UIMAD UR12, UR12, UR6, URZ ;  /* 0x000000060c0c72a4 */ /* 0x000fe4000f8e023f */
[----:B------:R-:W-:Y:S02]  /*60e0*/  UISETP.GT.AND UP0, UPT, UR14, UR8, UPT ;  /* 0x000000080e00728c */ /* 0x000fe4000bf04270 */
[----:B------:R-:W-:Y:S01]  /*60f0*/  UIMAD UR12, UR14, UR7, UR12 ;  /* 0x000000070e0c72a4 */ /* 0x000fe2000f8e020c */
[----:B-----5:R-:W-:Y:S01]  /*6100*/  STL [R1+0x30], R231 ;  /* 0x000030e701007387 */ /* 0x020fe20000100800 */
[----:B------:R-:W-:Y:S02]  /*6110*/  UIADD3 UR14, UR14, -0x1, URZ ;  /* 0xffffffff0e0e7890 */ /* 0x000fe4000fffe03f */
[----:B------:R-:W-:Y:S01]  /*6120*/  UIADD3 UR12, UR19, UR12, URZ ;  /* 0x0000000c130c7290 */ /* 0x000fe2000fffe03f */
[----:B------:R-:W-:Y:S03]  /*6130*/  STL [R1+0x34], R248 ;  /* 0x000034f801007387 */ /* 0x000fe60000100800 */
[----:B------:R-:W-:Y:S01]  /*6140*/  UIMAD UR12, UR12, 0x60, URZ ;  /* 0x000000600c0c78a4 */ /* 0x000fe2000f8e023f */
[----:B------:R-:W-:Y:S01]  /*6150*/  STL [R1+0x40], R157 ;  /* 0x0000409d01007387 */ /* 0x000fe20000100800 */
[----:B------:R-:W-:Y:S03]  /*6160*/  @UP0 USHF.L.U64.HI UR15, UR4, 0x6, UR5 ;  /* 0x00000006040f0899 */ /* 0x000fe60008010205 */
[----:B------:R-:W-:Y:S04]  /*6170*/  STL [R1+0x3c], R158 ;  /* 0x00003c9e01007387 */ /* 0x000fe80000100800 */
[----:B------:R-:W1:Y:S08]  /*6180*/  LDSM.16.M88.4 R8, [R224+0xc100] ;  /* 0x00c10000e008783b */ /* 0x000e700000000200 */
[----:B------:R-:W3:Y:S08]  /*6190*/  LDSM.16.M88.4 R16, [R224+0xc900] ;  /* 0x00c90000e010783b */ /* 0x000ef00000000200 */
[----:B------:R-:W4:Y:S08]  /*61a0*/  LDSM.16.M88.4 R24, [R224+0xd100] ;  /* 0x00d10000e018783b */ /* 0x000f300000000200 */
[----:B------:R-:W4:Y:S08]  /*61b0*/  LDSM.16.M88.4 R32, [R224+0xd900] ;  /* 0x00d90000e020783b */ /* 0x000f300000000200 */
[----:B------:R-:W4:Y:S01]  /*61c0*/  LDSM.16.M88.4 R40, [R224+0xe100] ;  /* 0x00e10000e028783b */ /* 0x000f220000000200 */
[C---:B-1----:R-:W-:Y:S07]  /*61d0*/  HMMA.16816.F32.BF16 R4, R156.reuse, R8, RZ ;  /* 0x000000089c04723c */ /* 0x042fee00000418ff */
[----:B------:R-:W1:Y:S01]  /*61e0*/  LDSM.16.M88.4 R48, [R224+0xe900] ;  /* 0x00e90000e030783b */ /* 0x000e620000000200 */
[C---:B------:R-:W-:Y:S07]  /*61f0*/  HMMA.16816.F32.BF16 R8, R156.reuse, R10, RZ ;  /* 0x0000000a9c08723c */ /* 0x040fee00000418ff */
[----:B------:R-:W1:Y:S01]  /*6200*/  LDSM.16.M88.4 R152, [R231] ;  /* 0x00000000e798783b */ /* 0x000e620000000200 */
[C---:B---3--:R-:W-:Y:S07]  /*6210*/  HMMA.16816.F32.BF16 R12, R156.reuse, R16, RZ ;  /* 0x000000109c0c723c */ /* 0x048fee00000418ff */
[----:B------:R-:W3:Y:S01]  /*6220*/  LDSM.16.M88.4 R164, [R248] ;  /* 0x00000000f8a4783b */ /* 0x000ee20000000200 */
[C---:B------:R-:W-:Y:S07]  /*6230*/  HMMA.16816.F32.BF16 R16, R156.reuse, R18, RZ ;  /* 0x000000129c10723c */ /* 0x040fee00000418ff */
[----:B------:R-:W-:Y:S01]  /*6240*/  LDSM.16.M88.4 R168, [R245] ;  /* 0x00000000f5a8783b */ /* 0x000fe20000000200 */
[C---:B----4-:R-:W-:Y:S07]  /*6250*/  HMMA.16816.F32.BF16 R20, R156.reuse, R24, RZ ;  /* 0x000000189c14723c */ /* 0x050fee00000418ff */
[----:B------:R-:W-:Y:S01]  /*6260*/  LDSM.16.M88.4 R172, [R244] ;  /* 0x00000000f4ac783b */ /* 0x000fe20000000200 */
[C---:B------:R-:W-:Y:S07]  /*6270*/  HMMA.16816.F32.BF16 R24, R156.reuse, R26, RZ ;  /* 0x0000001a9c18723c */ /* 0x040fee00000418ff */
[----:B------:R-:W-:Y:S01]  /*6280*/  STL [R1+0x38], R159 ;  /* 0x0000389f01007387 */ /* 0x000fe20000100800 */
[C---:B------:R-:W-:Y:S08]  /*6290*/  HMMA.16816.F32.BF16 R28, R156.reuse, R32, RZ ;  /* 0x000000209c1c723c */ /* 0x040ff000000418ff */
[C---:B------:R-:W-:Y:S08]  /*62a0*/  HMMA.16816.F32.BF16 R32, R156.reuse, R34, RZ ;  /* 0x000000229c20723c */ /* 0x040ff000000418ff */
[C---:B------:R-:W-:Y:S08]  /*62b0*/  HMMA.16816.F32.BF16 R36, R156.reuse, R40, RZ ;  /* 0x000000289c24723c */ /* 0x040ff000000418ff */
[C---:B------:R-:W-:Y:S08]  /*62c0*/  HMMA.16816.F32.BF16 R40, R156.reuse, R42, RZ ;  /* 0x0000002a9c28723c */ /* 0x040ff000000418ff */
[C---:B-1----:R-:W-:Y:S08]  /*62d0*/  HMMA.16816.F32.BF16 R44, R156.reuse, R48, RZ ;  /* 0x000000309c2c723c */ /* 0x042ff000000418ff */
[----:B------:R-:W-:Y:S08]  /*62e0*/  HMMA.16816.F32.BF16 R48, R156, R50, RZ ;  /* 0x000000329c30723c */ /* 0x000ff000000418ff */
[C---:B------:R-:W-:Y:S07]  /*62f0*/  HMMA.16816.F32.BF16 R4, R160.reuse, R152, R4 ;  /* 0x00000098a004723c */ /* 0x040fee0000041804 */
[----:B------:R-:W-:Y:S01]  /*6300*/  MOV R152, UR18 ;  /* 0x0000001200987c02 */ /* 0x000fe20008000f00 */
[C---:B------:R-:W-:Y:S01]  /*6310*/  HMMA.16816.F32.BF16 R8, R160.reuse, R154, R8 ;  /* 0x0000009aa008723c */ /* 0x040fe20000041808 */
[----:B------:R-:W-:Y:S07]  /*6320*/  @UP0 UIMAD.WIDE.U32 UR18, UR14, UR4, URZ ;  /* 0x000000040e1202a5 */ /* 0x000fee000f8e003f */
[C---:B---3--:R-:W-:Y:S08]  /*6330*/  HMMA.16816.F32.BF16 R12, R160.reuse, R164, R12 ;  /* 0x000000a4a00c723c */ /* 0x048ff0000004180c */
[C---:B------:R-:W-:Y:S01]  /*6340*/  HMMA.16816.F32.BF16 R16, R160.reuse, R166, R16 ;  /* 0x000000a6a010723c */ /* 0x040fe20000041810 */
[----:B------:R-:W-:Y:S03]  /*6350*/  LDSM.16.M88.4 R164, [R246] ;  /* 0x00000000f6a4783b */ /* 0x000fe60000000200 */
[----:B--2---:R-:W-:Y:S05]  /*6360*/  IMAD.WIDE.U32 R152, R152, 0x60, R2 ;  /* 0x0000006098987825 */ /* 0x004fea00078e0002 */
[----:B------:R-:W-:Y:S01]  /*6370*/  IADD3 R0, R153, UR12, RZ ;  /* 0x0000000c99007c10 */ /* 0x000fe2000fffe0ff */
[----:B------:R-:W-:Y:S02]  /*6380*/  @UP0 USHF.R.S32.HI UR12, URZ, 0x1f, UR14 ;  /* 0x0000001f3f0c0899 */ /* 0x000fe4000801140e */
[C---:B------:R-:W-:Y:S02]  /*6390*/  SHF.L.U32 R100, R152.reuse, 0x1, RZ ;  /* 0x0000000198647819 */ /* 0x040fe400000006ff */
[----:B------:R-:W-:Y:S01]  /*63a0*/  SHF.L.U64.HI R0, R152, 0x1, R0 ;  /* 0x0000000198007819 */ /* 0x000fe20000010200 */
[----:B------:R-:W-:Y:S01]  /*63b0*/  @UP0 UIMAD UR12, UR12, UR4, URZ ;  /* 0x000000040c0c02a4 */ /* 0x000fe2000f8e023f */
[C---:B------:R-:W-:Y:S01]  /*63c0*/  IADD3 R2, P0, R100.reuse, c[0x0][0x1f8], RZ ;  /* 0x00007e0064027a10 */ /* 0x040fe20007f1e0ff */
[----:B------:R-:W1:Y:S01]  /*63d0*/  LDSM.16.M88.4 R152, [R247] ;  /* 0x00000000f798783b */ /* 0x000e620000000200 */
[----:B------:R-:W-:Y:S01]  /*63e0*/  IADD3 R180, P1, R100, 0x80, RZ ;  /* 0x0000008064b47810 */ /* 0x000fe20007f3e0ff */
[----:B------:R-:W-:Y:S01]  /*63f0*/  @UP0 UIMAD UR12, UR14, UR5, UR12 ;  /* 0x000000050e0c02a4 */ /* 0x000fe2000f8e020c */
[----:B------:R-:W-:Y:S02]  /*6400*/  IADD3.X R3, R0, c[0x0][0x1fc], RZ, P0, !PT ;  /* 0x00007f0000037a10 */ /* 0x000fe400007fe4ff */
[----:B------:R-:W-:Y:S01]  /*6410*/  IADD3 R180, P0, R180, c[0x0][0x1f8], RZ ;  /* 0x00007e00b4b47a10 */ /* 0x000fe20007f1e0ff */
[----:B------:R-:W-:Y:S01]  /*6420*/  @UP0 UIADD3 UR12, UR19, UR12, URZ ;  /* 0x0000000c130c0290 */ /* 0x000fe2000fffe03f */
[----:B------:R-:W-:Y:S01]  /*6430*/  IADD3 R100, P3, R100, 0x100, RZ ;  /* 0x0000010064647810 */ /* 0x000fe20007f7e0ff */
[----:B------:R-:W-:Y:S01]  /*6440*/  @!PT LDS RZ, [RZ] ;  /* 0x00000000fffff984 */ /* 0x000fe20000000800 */
[----:B------:R-:W-:Y:S01]  /*6450*/  @!PT LDS RZ, [RZ] ;  /* 0x00000000fffff984 */ /* 0x000fe20000000800 */
[----:B------:R-:W-:Y:S01]  /*6460*/  @!PT LDS RZ, [RZ] ;  /* 0x00000000fffff984 */ /* 0x000fe20000000800 */
[----:B------:R2:W-:Y:S01]  /*6470*/  LDGSTS.E.BYPASS.LTC128B.128 [R249+0x100], [R2.64], !P6 ;  /* 0x0010000002f97fae */ /* 0x0005e2000f101d4a */
[--C-:B------:R-:W-:Y:S01]  /*6480*/  IADD3.X R181, RZ, c[0x0][0x1fc], R0.reuse, P0, P1 ;  /* 0x00007f00ffb57a10 */ /* 0x100fe200007e2400 */
[----:B------:R-:W-:Y:S01]  /*6490*/  @UP0 UIMAD UR12, UR12, 0x60, URZ ;  /* 0x000000600c0c08a4 */ /* 0x000fe2000f8e023f */
[----:B------:R-:W-:Y:S04]  /*64a0*/  IADD3 R182, P2, R100, c[0x0][0x1f8], RZ ;  /* 0x00007e0064b67a10 */ /* 0x000fe80007f5e0ff */
[----:B------:R-:W-:Y:S01]  /*64b0*/  IADD3.X R183, RZ, c[0x0][0x1fc], R0, P2, P3 ;  /* 0x00007f00ffb77a10 */ /* 0x000fe200017e6400 */
[----:B------:R3:W-:Y:S08]  /*64c0*/  LDGSTS.E.BYPASS.LTC128B.128 [R249+0x3100], [R180.64], !P5 ;  /* 0x03100000b4f97fae */ /* 0x0007f0000e901d4a */
[----:B------:R4:W-:Y:S01]  /*64d0*/  LDGSTS.E.BYPASS.LTC128B.128 [R249+0x6100], [R182.64], !P4 ;  /* 0x06100000b6f97fae */ /* 0x0009e2000e101d4a */
[----:B--2---:R-:W-:Y:S04]  /*64e0*/  IADD3 R2, P1, R2, UR13, RZ ;  /* 0x0000000d02027c10 */ /* 0x004fe8000ff3e0ff */
[----:B------:R-:W-:Y:S01]  /*64f0*/  IADD3.X R3, R3, UR17, RZ, P1, !PT ;  /* 0x0000001103037c10 */ /* 0x000fe20008ffe4ff */
[C---:B-1----:R-:W-:Y:S03]  /*6500*/  HMMA.16816.F32.BF16 R20, R160.reuse, R152, R20 ;  /* 0x00000098a014723c */ /* 0x042fe60000041814 */
[----:B---3--:R-:W-:Y:S01]  /*6510*/  IADD3 R180, P0, R2, UR13, RZ ;  /* 0x0000000d02b47c10 */ /* 0x008fe2000ff1e0ff */
[----:B------:R1:W-:Y:S03]  /*6520*/  LDGSTS.E.BYPASS.LTC128B.128 [R249+0x1100], [R2.64], !P6 ;  /* 0x0110000002f97fae */ /* 0x0003e6000f101d4a */
[----:B------:R-:W-:Y:S01]  /*6530*/  IADD3.X R181, R3, UR17, RZ, P0, !PT ;  /* 0x0000001103b57c10 */ /* 0x000fe200087fe4ff */
[C---:B------:R-:W-:Y:S01]  /*6540*/  HMMA.16816.F32.BF16 R24, R160.reuse, R154, R24 ;  /* 0x0000009aa018723c */ /* 0x040fe20000041818 */
[----:B------:R-:W-:Y:S03]  /*6550*/  PLOP3.LUT P0, PT, PT, PT, UP0, 0x80, 0x0 ;  /* 0x000000000000781c */ /* 0x000fe60003f0f008 */
[----:B------:R1:W-:Y:S04]  /*6560*/  LDGSTS.E.BYPASS.LTC128B.128 [R249+0x4100], [R2.64+0x80], !P5 ;  /* 0x0410008002f97fae */ /* 0x0003e8000e901d4a */
[C---:B------:R-:W-:Y:S04]  /*6570*/  HMMA.16816.F32.BF16 R28, R160.reuse, R164, R28 ;  /* 0x000000a4a01c723c */ /* 0x040fe8000004181c */
[----:B------:R1:W-:Y:S04]  /*6580*/  LDGSTS.E.BYPASS.LTC128B.128 [R249+0x7100], [R2.64+0x100], !P4 ;  /* 0x0710010002f97fae */ /* 0x0003e8000e101d4a */
[C---:B------:R-:W-:Y:S04]  /*6590*/  HMMA.16816.F32.BF16 R32, R160.reuse, R166, R32 ;  /* 0x000000a6a020723c */ /* 0x040fe80000041820 */
[----:B------:R4:W-:Y:S04]  /*65a0*/  LDGSTS.E.BYPASS.LTC128B.128 [R249+0x2100], [R180.64], !P6 ;  /* 0x02100000b4f97fae */ /* 0x0009e8000f101d4a */
[C---:B------:R-:W-:Y:S04]  /*65b0*/  HMMA.16816.F32.BF16 R36, R160.reuse, R168, R36 ;  /* 0x000000a8a024723c */ /* 0x040fe80000041824 */
[----:B------:R4:W-:Y:S04]  /*65c0*/  LDGSTS.E.BYPASS.LTC128B.128 [R249+0x5100], [R180.64+0x80], !P5 ;  /* 0x05100080b4f97fae */ /* 0x0009e8000e901d4a */
[C---:B------:R-:W-:Y:S04]  /*65d0*/  HMMA.16816.F32.BF16 R40, R160.reuse, R170, R40 ;  /* 0x000000aaa028723c */ /* 0x040fe80000041828 */
[----:B------:R4:W-:Y:S04]  /*65e0*/  LDGSTS.E.BYPASS.LTC128B.128 [R249+0x8100], [R180.64+0x100], !P4 ;  /* 0x08100100b4f97fae */ /* 0x0009e8000e101d4a */
[C---:B------:R-:W-:Y:S04]  /*65f0*/  HMMA.16816.F32.BF16 R44, R160.reuse, R172, R44 ;  /* 0x000000aca02c723c */ /* 0x040fe8000004182c */
[----:B------:R-:W-:Y:S04]  /*6600*/  LDSM.16.M88.4 R152, [R230+0xc900] ;  /* 0x00c90000e698783b */ /* 0x000fe80000000200 */
[----:B------:R-:W-:Y:S04]  /*6610*/  HMMA.16816.F32.BF16 R48, R160, R174, R48 ;  /* 0x000000aea030723c */ /* 0x000fe80000041830 */
[----:B------:R-:W-:Y:S08]  /*6620*/  LDSM.16.M88.4 R184, [R230+0xd100] ;  /* 0x00d10000e6b8783b */ /* 0x000ff00000000200 */
[----:B------:R-:W-:Y:S08]  /*6630*/  LDSM.16.M88.4 R164, [R230+0xd900] ;  /* 0x00d90000e6a4783b */ /* 0x000ff00000000200 */
[----:B----4-:R-:W2:Y:S08]  /*6640*/  LDSM.16.M88.4 R180, [R230+0xc100] ;  /* 0x00c10000e6b4783b */ /* 0x010eb00000000200 */
[----:B------:R-:W0:Y:S08]  /*6650*/  LDGDEPBAR ;  /* 0x00000000000079af */ /* 0x000e300000000000 */
[----:B------:R-:W3:Y:S08]  /*6660*/  LDSM.16.M88.4 R168, [R230+0xe100] ;  /* 0x00e10000e6a8783b */ /* 0x000ef00000000200 */
[----:B------:R-:W4:Y:S01]  /*6670*/  LDSM.16.M88.4 R172, [R230+0xe900] ;  /* 0x00e90000e6ac783b */ /* 0x000f220000000200 */
[C---:B--2---:R-:W-:Y:S08]  /*6680*/  HMMA.16816.F32.BF16 R4, R176.reuse, R180, R4 ;  /* 0x000000b4b004723c */ /* 0x044ff00000041804 */
[C---:B------:R-:W-:Y:S01]  /*6690*/  HMMA.16816.F32.BF16 R8, R176.reuse, R182, R8 ;  /* 0x000000b6b008723c */ /* 0x040fe20000041808 */
[----:B------:R-:W-:Y:S07]  /*66a0*/  LDSM.16.M88.4 R180, [R227+0x800] ;  /* 0x00080000e3b4783b */ /* 0x000fee0000000200 */
[C---:B------:R-:W-:Y:S08]  /*66b0*/  HMMA.16816.F32.BF16 R12, R176.reuse, R152, R12 ;  /* 0x00000098b00c723c */ /* 0x040ff0000004180c */
[C---:B------:R-:W-:Y:S01]  /*66c0*/  HMMA.16816.F32.BF16 R16, R176.reuse, R154, R16 ;  /* 0x0000009ab010723c */ /* 0x040fe20000041810 */
[----:B------:R-:W2:Y:S07]  /*66d0*/  LDSM.16.M88.4 R152, [R227] ;  /* 0x00000000e398783b */ /* 0x000eae0000000200 */
[C---:B------:R-:W-:Y:S08]  /*66e0*/  HMMA.16816.F32.BF16 R20, R176.reuse, R184, R20 ;  /* 0x000000b8b014723c */ /* 0x040ff00000041814 */
[C---:B------:R-:W-:Y:S01]  /*66f0*/  HMMA.16816.F32.BF16 R24, R176.reuse, R186, R24 ;  /* 0x000000bab018723c */ /* 0x040fe20000041818 */
[----:B------:R-:W-:Y:S07]  /*6700*/  LDSM.16.M88.4 R184, [R227+0x1800] ;  /* 0x00180000e3b8783b */ /* 0x000fee0000000200 */
[C---:B------:R-:W-:Y:S08]  /*6710*/  HMMA.16816.F32.BF16 R28, R176.reuse, R164, R28 ;  /* 0x000000a4b01c723c */ /* 0x040ff0000004181c */
[C---:B------:R-:W-:Y:S01]  /*6720*/  HMMA.16816.F32.BF16 R32, R176.reuse, R166, R32 ;  /* 0x000000a6b020723c */ /* 0x040fe20000041820 */
[----:B------:R-:W1:Y:S07]  /*6730*/  LDSM.16.M88.4 R164, [R227+0x1000] ;  /* 0x00100000e3a4783b */ /* 0x000e6e0000000200 */
[C---:B---3--:R-:W-:Y:S08]  /*6740*/  HMMA.16816.F32.BF16 R36, R176.reuse, R168, R36 ;  /* 0x000000a8b024723c */ /* 0x048ff00000041824 */
[C---:B------:R-:W-:Y:S01]  /*6750*/  HMMA.16816.F32.BF16 R40, R176.reuse, R170, R40 ;  /* 0x000000aab028723c */ /* 0x040fe20000041828 */
[----:B------:R-:W3:Y:S07]  /*6760*/  LDSM.16.M88.4 R168, [R227+0x2000] ;  /* 0x00200000e3a8783b */ /* 0x000eee0000000200 */
[C---:B----4-:R-:W-:Y:S08]  /*6770*/  HMMA.16816.F32.BF16 R44, R176.reuse, R172, R44 ;  /* 0x000000acb02c723c */ /* 0x050ff0000004182c */
[----:B------:R-:W-:Y:S01]  /*6780*/  HMMA.16816.F32.BF16 R48, R176, R174, R48 ;  /* 0x000000aeb030723c */ /* 0x000fe20000041830 */
[----:B------:R-:W-:Y:S07]  /*6790*/  LDSM.16.M88.4 R172, [R224+0xf100] ;  /* 0x00f10000e0ac783b */ /* 0x000fee0000000200 */
[C---:B--2---:R-:W-:Y:S08]  /*67a0*/  HMMA.16816.F32.BF16 R4, R188.reuse, R152, R4 ;  /* 0x00000098bc04723c */ /* 0x044ff00000041804 */
[C---:B------:R-:W-:Y:S01]  /*67b0*/  HMMA.16816.F32.BF16 R8, R188.reuse, R154, R8 ;  /* 0x0000009abc08723c */ /* 0x040fe20000041808 */
[----:B------:R-:W2:Y:S07]  /*67c0*/  LDSM.16.M88.4 R152, [R227+0x2800] ;  /* 0x00280000e398783b */ /* 0x000eae0000000200 */
[C---:B------:R-:W-:Y:S08]  /*67d0*/  HMMA.16816.F32.BF16 R12, R188.reuse, R180, R12 ;  /* 0x000000b4bc0c723c */ /* 0x040ff0000004180c */
[C---:B------:R-:W-:Y:S01]  /*67e0*/  HMMA.16816.F32.BF16 R16, R188.reuse, R182, R16 ;  /* 0x000000b6bc10723c */ /* 0x040fe20000041810 */
[----:B------:R-:W-:Y:S07]  /*67f0*/  LDSM.16.M88.4 R180, [R224+0x10100] ;  /* 0x01010000e0b4783b */ /* 0x000fee0000000200 */
[C---:B-1----:R-:W-:Y:S08]  /*6800*/  HMMA.16816.F32.BF16 R20, R188.reuse, R164, R20 ;  /* 0x000000a4bc14723c */ /* 0x042ff00000041814 */
[C---:B------:R-:W-:Y:S01]  /*6810*/  HMMA.16816.F32.BF16 R24, R188.reuse, R166, R24 ;  /* 0x000000a6bc18723c */ /* 0x040fe20000041818 */
[----:B------:R-:W1:Y:S07]  /*6820*/  LDSM.16.M88.4 R164, [R224+0xf900] ;  /* 0x00f90000e0a4783b */ /* 0x000e6e0000000200 */
[C---:B------:R-:W-:Y:S08]  /*6830*/  HMMA.16816.F32.BF16 R28, R188.reuse, R184, R28 ;  /* 0x000000b8bc1c723c */ /* 0x040ff0000004181c */
[C---:B------:R-:W-:Y:S01]  /*6840*/  HMMA.16816.F32.BF16 R32, R188.reuse, R186, R32 ;  /* 0x000000babc20723c */ /* 0x040fe20000041820 */
[----:B------:R-:W-:Y:S07]  /*6850*/  LDSM.16.M88.4 R184, [R224+0x11900] ;  /* 0x01190000e0b8783b */ /* 0x000fee0000000200 */
[C---:B---3--:R-:W-:Y:S08]  /*6860*/  HMMA.16816.F32.BF16 R36, R188.reuse, R168, R36 ;  /* 0x000000a8bc24723c */ /* 0x048ff00000041824 */
[C---:B------:R-:W-:Y:S01]  /*6870*/  HMMA.16816.F32.BF16 R40, R188.reuse, R170, R40 ;  /* 0x000000aabc28723c */ /* 0x040fe20000041828 */
[----:B------:R-:W3:Y:S07]  /*6880*/  LDSM.16.M88.4 R168, [R224+0x10900] ;  /* 0x01090000e0a8783b */ /* 0x000eee0000000200 */
[C---:B--2---:R-:W-:Y:S08]  /*6890*/  HMMA.16816.F32.BF16 R44, R188.reuse, R152, R44 ;  /* 0x00000098bc2c723c */ /* 0x044ff0000004182c */
[----:B------:R-:W-:Y:S01]  /*68a0*/  HMMA.16816.F32.BF16 R48, R188, R154, R48 ;  /* 0x0000009abc30723c */ /* 0x000fe20000041830 */
[----:B------:R-:W2:Y:S07]  /*68b0*/  LDSM.16.M88.4 R152, [R224+0x11100] ;  /* 0x01110000e098783b */ /* 0x000eae0000000200 */
[C---:B------:R-:W-:Y:S08]  /*68c0*/  HMMA.16816.F32.BF16 R4, R192.reuse, R172, R4 ;  /* 0x000000acc004723c */ /* 0x040ff00000041804 */
[C---:B------:R-:W-:Y:S01]  /*68d0*/  HMMA.16816.F32.BF16 R8, R192.reuse, R174, R8 ;  /* 0x000000aec008723c */ /* 0x040fe20000041808 */
[----:B------:R-:W4:Y:S07]  /*68e0*/  LDSM.16.M88.4 R172, [R243] ;  /* 0x00000000f3ac783b */ /* 0x000f2e0000000200 */
[C---:B-1----:R-:W-:Y:S08]  /*68f0*/  HMMA.16816.F32.BF16 R12, R192.reuse, R164, R12 ;  /* 0x000000a4c00c723c */ /* 0x042ff0000004180c */
[C---:B------:R-:W-:Y:S01]  /*6900*/  HMMA.16816.F32.BF16 R16, R192.reuse, R166, R16 ;  /* 0x000000a6c010723c */ /* 0x040fe20000041810 */
[----:B------:R-:W1:Y:S07]  /*6910*/  LDSM.16.M88.4 R164, [R242] ;  /* 0x00000000f2a4783b */ /* 0x000e6e0000000200 */
[C---:B------:R-:W-:Y:S08]  /*6920*/  HMMA.16816.F32.BF16 R20, R192.reuse, R180, R20 ;  /* 0x000000b4c014723c */ /* 0x040ff00000041814 */
[C---:B------:R-:W-:Y:S01]  /*6930*/  HMMA.16816.F32.BF16 R24, R192.reuse, R182, R24 ;  /* 0x000000b6c018723c */ /* 0x040fe20000041818 */
[----:B------:R-:W1:Y:S07]  /*6940*/  LDSM.16.M88.4 R180, [R241] ;  /* 0x00000000f1b4783b */ /* 0x000e6e0000000200 */
[C---:B---3--:R-:W-:Y:S08]  /*6950*/  HMMA.16816.F32.BF16 R28, R192.reuse, R168, R28 ;  /* 0x000000a8c01c723c */ /* 0x048ff0000004181c */
[C---:B------:R-:W-:Y:S01]  /*6960*/  HMMA.16816.F32.BF16 R32, R192.reuse, R170, R32 ;  /* 0x000000aac020723c */ /* 0x040fe20000041820 */
[----:B------:R-:W-:Y:S07]  /*6970*/  LDSM.16.M88.4 R168, [R239] ;  /* 0x00000000efa8783b */ /* 0x000fee0000000200 */
[C---:B--2---:R-:W-:Y:S08]  /*6980*/  HMMA.16816.F32.BF16 R36, R192.reuse, R152, R36 ;  /* 0x00000098c024723c */ /* 0x044ff00000041824 */
[C---:B------:R-:W-:Y:S01]  /*6990*/  HMMA.16816.F32.BF16 R40, R192.reuse, R154, R40 ;  /* 0x0000009ac028723c */ /* 0x040fe20000041828 */
[----:B------:R-:W2:Y:S07]  /*69a0*/  LDSM.16.M88.4 R152, [R240] ;  /* 0x00000000f098783b */ /* 0x000eae0000000200 */
[C---:B------:R-:W-:Y:S08]  /*69b0*/  HMMA.16816.F32.BF16 R44, R192.reuse, R184, R44 ;  /* 0x000000b8c02c723c */ /* 0x040ff0000004182c */
[----:B------:R-:W-:Y:S01]  /*69c0*/  HMMA.16816.F32.BF16 R48, R192, R186, R48 ;  /* 0x000000bac030723c */ /* 0x000fe20000041830 */
[----:B------:R-:W3:Y:S07]  /*69d0*/  LDSM.16.M88.4 R184, [R238] ;  /* 0x00000000eeb8783b */ /* 0x000eee0000000200 */
[C---:B----4-:R-:W-:Y:S08]  /*69e0*/  HMMA.16816.F32.BF16 R4, R196.reuse, R172, R4 ;  /* 0x000000acc404723c */ /* 0x050ff00000041804 */
        /* <DEDUP_REMOVED lines=8> */
[C---:B--2---:R-:W-:Y:S08]  /*6a70*/  HMMA.16816.F32.BF16 R28, R196.reuse, R152, R28 ;  /* 0x00000098c41c723c */ /* 0x044ff0000004181c */
[C---:B------:R-:W-:Y:S01]  /*6a80*/  HMMA.16816.F32.BF16 R32, R196.reuse, R154, R32 ;  /* 0x0000009ac420723c */ /* 0x040fe20000041820 */
[----:B------:R-:W2:Y:S07]  /*6a90*/  LDSM.16.M88.4 R152, [R230+0x10100] ;  /* 0x01010000e698783b */ /* 0x000eae0000000200 */
[C---:B------:R-:W-:Y:S08]  /*6aa0*/  HMMA.16816.F32.BF16 R36, R196.reuse, R168, R36 ;  /* 0x000000a8c424723c */ /* 0x040ff00000041824 */
[C---:B------:R-:W-:Y:S01]  /*6ab0*/  HMMA.16816.F32.BF16 R40, R196.reuse, R170, R40 ;  /* 0x000000aac428723c */ /* 0x040fe20000041828 */
[----:B------:R-:W4:Y:S07]  /*6ac0*/  LDSM.16.M88.4 R168, [R230+0x11100] ;  /* 0x01110000e6a8783b */ /* 0x000f2e0000000200 */
[C---:B---3--:R-:W-:Y:S08]  /*6ad0*/  HMMA.16816.F32.BF16 R44, R196.reuse, R184, R44 ;  /* 0x000000b8c42c723c */ /* 0x048ff0000004182c */
[----:B------:R-:W-:Y:S01]  /*6ae0*/  HMMA.16816.F32.BF16 R48, R196, R186, R48 ;  /* 0x000000bac430723c */ /* 0x000fe20000041830 */
        /* <DEDUP_REMOVED lines=12> */
[----:B------:R-:W3:Y:S07]  /*6bb0*/  LDSM.16.M88.4 R180, [R227+0x4800] ;  /* 0x00480000e3b4783b */ /* 0x000eee0000000200 */
[C---:B----4-:R-:W-:Y:S08]  /*6bc0*/  HMMA.16816.F32.BF16 R36, R200.reuse, R168, R36 ;  /* 0x000000a8c824723c */ /* 0x050ff00000041824 */
[C---:B------:R-:W-:Y:S01]  /*6bd0*/  HMMA.16816.F32.BF16 R40, R200.reuse, R170, R40 ;  /* 0x000000aac828723c */ /* 0x040fe20000041828 */
[----:B------:R-:W4:Y:S07]  /*6be0*/  LDSM.16.M88.4 R168, [R227+0x5000] ;  /* 0x00500000e3a8783b */ /* 0x000f2e0000000200 */
[C---:B-1----:R-:W-:Y:S08]  /*6bf0*/  HMMA.16816.F32.BF16 R44, R200.reuse, R164, R44 ;  /* 0x000000a4c82c723c */ /* 0x042ff0000004182c */
[----:B------:R-:W-:Y:S01]  /*6c00*/  HMMA.16816.F32.BF16 R48, R200, R166, R48 ;  /* 0x000000a6c830723c */ /* 0x000fe20000041830 */
[----:B------:R-:W-:Y:S07]  /*6c10*/  LDSM.16.M88.4 R164, [R224+0x12100] ;  /* 0x01210000e0a4783b */ /* 0x000fee0000000200 */
[C---:B--2---:R-:W-:Y:S08]  /*6c20*/  HMMA.16816.F32.BF16 R4, R204.reuse, R152, R4 ;  /* 0x00000098cc04723c */ /* 0x044ff00000041804 */
[C---:B------:R-:W-:Y:S01]  /*6c30*/  HMMA.16816.F32.BF16 R8, R204.reuse, R154, R8 ;  /* 0x0000009acc08723c */ /* 0x040fe20000041808 */
[----:B------:R-:W1:Y:S07]  /*6c40*/  LDSM.16.M88.4 R152, [R227+0x5800] ;  /* 0x00580000e398783b */ /* 0x000e6e0000000200 */
[C---:B------:R-:W-:Y:S08]  /*6c50*/  HMMA.16816.F32.BF16 R12, R204.reuse, R172, R12 ;  /* 0x000000accc0c723c */ /* 0x040ff0000004180c */
[C---:B------:R-:W-:Y:S01]  /*6c60*/  HMMA.16816.F32.BF16 R16, R204.reuse, R174, R16 ;  /* 0x000000aecc10723c */ /* 0x040fe20000041810 */
[----:B------:R-:W2:Y:S07]  /*6c70*/  LDSM.16.M88.4 R172, [R224+0x12900] ;  /* 0x01290000e0ac783b */ /* 0x000eae0000000200 */
[C---:B------:R-:W-:Y:S08]  /*6c80*/  HMMA.16816.F32.BF16 R20, R204.reuse, R184, R20 ;  /* 0x000000b8cc14723c */ /* 0x040ff00000041814 */
[C---:B------:R-:W-:Y:S01]  /*6c90*/  HMMA.16816.F32.BF16 R24, R204.reuse, R186, R24 ;  /* 0x000000bacc18723c */ /* 0x040fe20000041818 */
[----:B------:R-:W2:Y:S07]  /*6ca0*/  LDSM.16.M88.4 R184, [R224+0x13100] ;  /* 0x01310000e0b8783b */ /* 0x000eae0000000200 */
[C---:B---3--:R-:W-:Y:S08]  /*6cb0*/  HMMA.16816.F32.BF16 R28, R204.reuse, R180, R28 ;  /* 0x000000b4cc1c723c */ /* 0x048ff0000004181c */
[C---:B------:R-:W-:Y:S01]  /*6cc0*/  HMMA.16816.F32.BF16 R32, R204.reuse, R182, R32 ;  /* 0x000000b6cc20723c */ /* 0x040fe20000041820 */
[----:B------:R-:W3:Y:S07]  /*6cd0*/  LDSM.16.M88.4 R180, [R224+0x13900] ;  /* 0x01390000e0b4783b */ /* 0x000eee0000000200 */
[C---:B----4-:R-:W-:Y:S08]  /*6ce0*/  HMMA.16816.F32.BF16 R36, R204.reuse, R168, R36 ;  /* 0x000000a8cc24723c */ /* 0x050ff00000041824 */
[C---:B------:R-:W-:Y:S01]  /*6cf0*/  HMMA.16816.F32.BF16 R40, R204.reuse, R170, R40 ;  /* 0x000000aacc28723c */ /* 0x040fe20000041828 */
[----:B------:R-:W-:Y:S07]  /*6d00*/  LDSM.16.M88.4 R168, [R237] ;  /* 0x00000000eda8783b */ /* 0x000fee0000000200 */
[C---:B-1----:R-:W-:Y:S08]  /*6d10*/  HMMA.16816.F32.BF16 R44, R204.reuse, R152, R44 ;  /* 0x00000098cc2c723c */ /* 0x042ff0000004182c */
[----:B------:R-:W-:Y:S01]  /*6d20*/  HMMA.16816.F32.BF16 R48, R204, R154, R48 ;  /* 0x0000009acc30723c */ /* 0x000fe20000041830 */
[----:B------:R-:W1:Y:S07]  /*6d30*/  LDSM.16.M88.4 R152, [R224+0x14100] ;  /* 0x01410000e098783b */ /* 0x000e6e0000000200 */
[C---:B------:R-:W-:Y:S08]  /*6d40*/  HMMA.16816.F32.BF16 R4, R208.reuse, R164, R4 ;  /* 0x000000a4d004723c */ /* 0x040ff00000041804 */
[C---:B------:R-:W-:Y:S01]  /*6d50*/  HMMA.16816.F32.BF16 R8, R208.reuse, R166, R8 ;  /* 0x000000a6d008723c */ /* 0x040fe20000041808 */
[----:B------:R-:W4:Y:S07]  /*6d60*/  LDSM.16.M88.4 R164, [R224+0x14900] ;  /* 0x01490000e0a4783b */ /* 0x000f2e0000000200 */
[C---:B--2---:R-:W-:Y:S08]  /*6d70*/  HMMA.16816.F32.BF16 R12, R208.reuse, R172, R12 ;  /* 0x000000acd00c723c */ /* 0x044ff0000004180c */
[C---:B------:R-:W-:Y:S01]  /*6d80*/  HMMA.16816.F32.BF16 R16, R208.reuse, R174, R16 ;  /* 0x000000aed010723c */ /* 0x040fe20000041810 */
[----:B------:R-:W2:Y:S07]  /*6d90*/  LDSM.16.M88.4 R172, [R236] ;  /* 0x00000000ecac783b */ /* 0x000eae0000000200 */
[C---:B------:R-:W-:Y:S08]  /*6da0*/  HMMA.16816.F32.BF16 R20, R208.reuse, R184, R20 ;  /* 0x000000b8d014723c */ /* 0x040ff00000041814 */
[C---:B------:R-:W-:Y:S01]  /*6db0*/  HMMA.16816.F32.BF16 R24, R208.reuse, R186, R24 ;  /* 0x000000bad018723c */ /* 0x040fe20000041818 */
[----:B------:R-:W2:Y:S07]  /*6dc0*/  LDSM.16.M88.4 R184, [R235] ;  /* 0x00000000ebb8783b */ /* 0x000eae0000000200 */
[C---:B---3--:R-:W-:Y:S08]  /*6dd0*/  HMMA.16816.F32.BF16 R28, R208.reuse, R180, R28 ;  /* 0x000000b4d01c723c */ /* 0x048ff0000004181c */
[C---:B------:R-:W-:Y:S01]  /*6de0*/  HMMA.16816.F32.BF16 R32, R208.reuse, R182, R32 ;  /* 0x000000b6d020723c */ /* 0x040fe20000041820 */
[----:B------:R-:W-:Y:S07]  /*6df0*/  LDSM.16.M88.4 R180, [R230+0x12900] ;  /* 0x01290000e6b4783b */ /* 0x000fee0000000200 */
[C---:B-1----:R-:W-:Y:S08]  /*6e00*/  HMMA.16816.F32.BF16 R36, R208.reuse, R152, R36 ;  /* 0x00000098d024723c */ /* 0x042ff00000041824 */
[C---:B------:R-:W-:Y:S01]  /*6e10*/  HMMA.16816.F32.BF16 R40, R208.reuse, R154, R40 ;  /* 0x0000009ad028723c */ /* 0x040fe20000041828 */
[----:B------:R-:W1:Y:S07]  /*6e20*/  LDSM.16.M88.4 R152, [R234] ;  /* 0x00000000ea98783b */ /* 0x000e6e0000000200 */
[C---:B----4-:R-:W-:Y:S08]  /*6e30*/  HMMA.16816.F32.BF16 R44, R208.reuse, R164, R44 ;  /* 0x000000a4d02c723c */ /* 0x050ff0000004182c */
[----:B------:R-:W-:Y:S01]  /*6e40*/  HMMA.16816.F32.BF16 R48, R208, R166, R48 ;  /* 0x000000a6d030723c */ /* 0x000fe20000041830 */
[----:B------:R-:W3:Y:S07]  /*6e50*/  LDSM.16.M88.4 R164, [R233] ;  /* 0x00000000e9a4783b */ /* 0x000eee0000000200 */
[C---:B------:R-:W-:Y:S08]  /*6e60*/  HMMA.16816.F32.BF16 R4, R212.reuse, R168, R4 ;  /* 0x000000a8d404723c */ /* 0x040ff00000041804 */
[C---:B------:R-:W-:Y:S01]  /*6e70*/  HMMA.16816.F32.BF16 R8, R212.reuse, R170, R8 ;  /* 0x000000aad408723c */ /* 0x040fe20000041808 */
[----:B------:R-:W4:Y:S07]  /*6e80*/  LDSM.16.M88.4 R168, [R232] ;  /* 0x00000000e8a8783b */ /* 0x000f2e0000000200 */
        /* <DEDUP_REMOVED lines=9> */
[C---:B---3--:R-:W-:Y:S08]  /*6f20*/  HMMA.16816.F32.BF16 R36, R212.reuse, R164, R36 ;  /* 0x000000a4d424723c */ /* 0x048ff00000041824 */
[C---:B------:R-:W-:Y:S01]  /*6f30*/  HMMA.16816.F32.BF16 R40, R212.reuse, R166, R40 ;  /* 0x000000a6d428723c */ /* 0x040fe20000041828 */
[----:B------:R-:W3:Y:S07]  /*6f40*/  LDSM.16.M88.4 R164, [R230+0x13900] ;  /* 0x01390000e6a4783b */ /* 0x000eee0000000200 */
[C---:B----4-:R-:W-:Y:S08]  /*6f50*/  HMMA.16816.F32.BF16 R44, R212.reuse, R168, R44 ;  /* 0x000000a8d42c723c */ /* 0x050ff0000004182c */
[----:B------:R-:W-:Y:S01]  /*6f60*/  HMMA.16816.F32.BF16 R48, R212, R170, R48 ;  /* 0x000000aad430723c */ /* 0x000fe20000041830 */
[----:B------:R-:W4:Y:S07]  /*6f70*/  LDSM.16.M88.4 R168, [R230+0x14100] ;  /* 0x01410000e6a8783b */ /* 0x000f2e0000000200 */
[C---:B--2---:R-:W-:Y:S08]  /*6f80*/  HMMA.16816.F32.BF16 R4, R216.reuse, R172, R4 ;  /* 0x000000acd804723c */ /* 0x044ff00000041804 */
[C---:B------:R-:W-:Y:S01]  /*6f90*/  HMMA.16816.F32.BF16 R8, R216.reuse, R174, R8 ;  /* 0x000000aed808723c */ /* 0x040fe20000041808 */
[----:B------:R-:W2:Y:S07]  /*6fa0*/  LDSM.16.M88.4 R172, [R230+0x14900] ;  /* 0x01490000e6ac783b */ /* 0x000eae0000000200 */
[C---:B------:R-:W-:Y:S08]  /*6fb0*/  HMMA.16816.F32.BF16 R12, R216.reuse, R180, R12 ;  /* 0x000000b4d80c723c */ /* 0x040ff0000004180c */
[C---:B------:R-:W-:Y:S08]  /*6fc0*/  HMMA.16816.F32.BF16 R16, R216.reuse, R182, R16 ;  /* 0x000000b6d810723c */ /* 0x040ff00000041810 */
[C---:B-1----:R-:W-:Y:S08]  /*6fd0*/  HMMA.16816.F32.BF16 R20, R216.reuse, R152, R20 ;  /* 0x00000098d814723c */ /* 0x042ff00000041814 */
[C---:B------:R-:W-:Y:S01]  /*6fe0*/  HMMA.16816.F32.BF16 R24, R216.reuse, R154, R24 ;  /* 0x0000009ad818723c */ /* 0x040fe20000041818 */
[----:B------:R-:W1:Y:S07]  /*6ff0*/  LDSM.16.M88.4 R152, [R227+0x6800] ;  /* 0x00680000e398783b */ /* 0x000e6e0000000200 */
[C---:B---3--:R-:W-:Y:S08]  /*7000*/  HMMA.16816.F32.BF16 R28, R216.reuse, R164, R28 ;  /* 0x000000a4d81c723c */ /* 0x048ff0000004181c */
[C---:B------:R-:W-:Y:S08]  /*7010*/  HMMA.16816.F32.BF16 R32, R216.reuse, R166, R32 ;  /* 0x000000a6d820723c */ /* 0x040ff00000041820 */
[C---:B----4-:R-:W-:Y:S08]  /*7020*/  HMMA.16816.F32.BF16 R36, R216.reuse, R168, R36 ;  /* 0x000000a8d824723c */ /* 0x050ff00000041824 */
[C---:B------:R-:W-:Y:S08]  /*7030*/  HMMA.16816.F32.BF16 R40, R216.reuse, R170, R40 ;  /* 0x000000aad828723c */ /* 0x040ff00000041828 */
[C---:B--2---:R-:W-:Y:S08]  /*7040*/  HMMA.16816.F32.BF16 R44, R216.reuse, R172, R44 ;  /* 0x000000acd82c723c */ /* 0x044ff0000004182c */
[----:B------:R-:W-:Y:S08]  /*7050*/  HMMA.16816.F32.BF16 R48, R216, R174, R48 ;  /* 0x000000aed830723c */ /* 0x000ff00000041830 */
[C---:B------:R-:W-:Y:S08]  /*7060*/  HMMA.16816.F32.BF16 R4, R220.reuse, R184, R4 ;  /* 0x000000b8dc04723c */ /* 0x040ff00000041804 */
[C---:B------:R-:W-:Y:S08]  /*7070*/  HMMA.16816.F32.BF16 R8, R220.reuse, R186, R8 ;  /* 0x000000badc08723c */ /* 0x040ff00000041808 */
[C---:B-1----:R-:W-:Y:S08]  /*7080*/  HMMA.16816.F32.BF16 R12, R220.reuse, R152, R12 ;  /* 0x00000098dc0c723c */ /* 0x042ff0000004180c */
[C---:B------:R-:W-:Y:S04]  /*7090*/  HMMA.16816.F32.BF16 R16, R220.reuse, R154, R16 ;  /* 0x0000009adc10723c */ /* 0x040fe80000041810 */
[----:B------:R-:W-:Y:S02]  /*70a0*/  FMUL.FTZ R4, R4, c[0x0][0x320] ;  /* 0x0000c80004047a20 */ /* 0x000fe40000410000 */
[----:B------:R-:W-:Y:S02]  /*70b0*/  FMUL.FTZ R5, R5, c[0x0][0x320] ;  /* 0x0000c80005057a20 */ /* 0x000fe40000410000 */
[----:B------:R-:W-:Y:S01]  /*70c0*/  FMUL.FTZ R6, R6, c[0x0][0x320] ;  /* 0x0000c80006067a20 */ /* 0x000fe20000410000 */
[----:B------:R-:W-:Y:S03]  /*70d0*/  MUFU.TANH R165, R4 ;  /* 0x0000000400a57308 */ /* 0x000fe60000002400 */
[----:B------:R-:W-:Y:S02]  /*70e0*/  FMUL.FTZ R7, R7, c[0x0][0x320] ;  /* 0x0000c80007077a20 */ /* 0x000fe40000410000 */
[----:B------:R-:W-:Y:S02]  /*70f0*/  FMUL.FTZ R8, R8, c[0x0][0x320] ;  /* 0x0000c80008087a20 */ /* 0x000fe40000410000 */
[----:B------:R-:W-:Y:S02]  /*7100*/  FMUL.FTZ R9, R9, c[0x0][0x320] ;  /* 0x0000c80009097a20 */ /* 0x000fe40000410000 */
[----:B------:R-:W-:Y:S01]  /*7110*/  FMUL.FTZ R10, R10, c[0x0][0x320] ;  /* 0x0000c8000a0a7a20 */ /* 0x000fe20000410000 */
[----:B------:R-:W-:Y:S01]  /*7120*/  MUFU.TANH R167, R5 ;  /* 0x0000000500a77308 */ /* 0x000fe20000002400 */
[----:B------:R-:W-:Y:S02]  /*7130*/  FMUL.FTZ R11, R11, c[0x0][0x320] ;  /* 0x0000c8000b0b7a20 */ /* 0x000fe40000410000 */
        /* <DEDUP_REMOVED lines=8> */
[----:B------:R-:W-:Y:S03]  /*71c0*/  FMUL.FTZ R19, R19, c[0x0][0x320] ;  /* 0x0000c80013137a20 */ /* 0x000fe60000410000 */
[----:B------:R1:W-:Y:S10]  /*71d0*/  MUFU.TANH R171, R7 ;  /* 0x0000000700ab7308 */ /* 0x0003f40000002400 */
[----:B------:R-:W-:Y:S10]  /*71e0*/  MUFU.TANH R166, R8 ;  /* 0x0000000800a67308 */ /* 0x000ff40000002400 */
[----:B------:R-:W-:Y:S01]  /*71f0*/  MUFU.TANH R164, R9 ;  /* 0x0000000900a47308 */ /* 0x000fe20000002400 */
[----:B-1----:R-:W1:Y:S09]  /*7200*/  LDSM.16.M88.4 R4, [R227+0x7000] ;  /* 0x00700000e304783b */ /* 0x002e720000000200 */
[----:B------:R-:W-:Y:S10]  /*7210*/  MUFU.TANH R168, R10 ;  /* 0x0000000a00a87308 */ /* 0x000ff40000002400 */
[----:B------:R2:W-:Y:S10]  /*7220*/  MUFU.TANH R169, R11 ;  /* 0x0000000b00a97308 */ /* 0x0005f40000002400 */
[----:B------:R-:W-:Y:S10]  /*7230*/  MUFU.TANH R173, R13 ;  /* 0x0000000d00ad7308 */ /* 0x000ff40000002400 */
[----:B------:R-:W-:Y:S01]  /*7240*/  MUFU.TANH R180, R14 ;  /* 0x0000000e00b47308 */ /* 0x000fe20000002400 */
[C---:B-1----:R-:W-:Y:S01]  /*7250*/  HMMA.16816.F32.BF16 R20, R220.reuse, R4, R20 ;  /* 0x00000004dc14723c */ /* 0x042fe20000041814 */
[----:B--2---:R-:W1:Y:S08]  /*7260*/  LDSM.16.M88.4 R8, [R227+0x7800] ;  /* 0x00780000e308783b */ /* 0x004e700000000200 */
[----:B------:R-:W-:Y:S01]  /*7270*/  MUFU.TANH R182, R15 ;  /* 0x0000000f00b67308 */ /* 0x000fe20000002400 */
[C---:B------:R-:W-:Y:S01]  /*7280*/  HMMA.16816.F32.BF16 R24, R220.reuse, R6, R24 ;  /* 0x00000006dc18723c */ /* 0x040fe20000041818 */
[----:B------:R-:W2:Y:S08]  /*7290*/  LDSM.16.M88.4 R4, [R227+0x8000] ;  /* 0x00800000e304783b */ /* 0x000eb00000000200 */
[----:B------:R-:W-:Y:S05]  /*72a0*/  MUFU.TANH R172, R12 ;  /* 0x0000000c00ac7308 */ /* 0x000fea0000002400 */
[----:B------:R-:W-:Y:S02]  /*72b0*/  FMUL.FTZ R20, R20, c[0x0][0x320] ;  /* 0x0000c80014147a20 */ /* 0x000fe40000410000 */
[----:B------:R-:W-:Y:S03]  /*72c0*/  FMUL.FTZ R21, R21, c[0x0][0x320] ;  /* 0x0000c80015157a20 */ /* 0x000fe60000410000 */
[----:B------:R-:W-:Y:S01]  /*72d0*/  MUFU.TANH R183, R19 ;  /* 0x0000001300b77308 */ /* 0x000fe20000002400 */
[----:B------:R-:W-:Y:S02]  /*72e0*/  FMUL.FTZ R22, R22, c[0x0][0x320] ;  /* 0x0000c80016167a20 */ /* 0x000fe40000410000 */
[----:B------:R-:W-:Y:S02]  /*72f0*/  FMUL.FTZ R23, R23, c[0x0][0x320] ;  /* 0x0000c80017177a20 */ /* 0x000fe40000410000 */
[----:B------:R-:W-:Y:S02]  /*7300*/  FMUL.FTZ R26, R26, c[0x0][0x320] ;  /* 0x0000c8001a1a7a20 */ /* 0x000fe40000410000 */
[----:B------:R-:W-:Y:S02]  /*7310*/  FMUL.FTZ R27, R27, c[0x0][0x320] ;  /* 0x0000c8001b1b7a20 */ /* 0x000fe40000410000 */
[----:B------:R-:W-:Y:S01]  /*7320*/  FMUL.FTZ R24, R24, c[0x0][0x320] ;  /* 0x0000c80018187a20 */ /* 0x000fe20000410000 */
[----:B------:R-:W-:Y:S01]  /*7330*/  MUFU.TANH R184, R20 ;  /* 0x0000001400b87308 */ /* 0x000fe20000002400 */
[----:B------:R-:W-:Y:S01]  /*7340*/  FMUL.FTZ R25, R25, c[0x0][0x320] ;  /* 0x0000c80019197a20 */ /* 0x000fe20000410000 */
[C---:B-1----:R-:W-:Y:S08]  /*7350*/  HMMA.16816.F32.BF16 R28, R220.reuse, R8, R28 ;  /* 0x00000008dc1c723c */ /* 0x042ff0000004181c */
[----:B------:R-:W-:Y:S01]  /*7360*/  MUFU.TANH R186, R21 ;  /* 0x0000001500ba7308 */ /* 0x000fe20000002400 */
[C---:B------:R-:W-:Y:S01]  /*7370*/  HMMA.16816.F32.BF16 R32, R220.reuse, R10, R32 ;  /* 0x0000000adc20723c */ /* 0x040fe20000041820 */
[----:B------:R-:W1:Y:S01]  /*7380*/  LDSM.16.M88.4 R8, [R227+0x8800] ;  /* 0x00880000e308783b */ /* 0x000e620000000200 */
[----:B------:R-:W-:Y:S06]  /*7390*/  DEPBAR.LE SB0, 0x0 ;  /* 0x000080000000791a */ /* 0x000fec0000000000 */
[C---:B--2---:R-:W-:Y:S01]  /*73a0*/  HMMA.16816.F32.BF16 R36, R220.reuse, R4, R36 ;  /* 0x00000004dc24723c */ /* 0x044fe20000041824 */
[----:B------:R-:W-:Y:S07]  /*73b0*/  BAR.SYNC.DEFER_BLOCKING 0x0 ;  /* 0x0000000000007b1d */ /* 0x000fee0000010000 */
[C---:B------:R-:W-:Y:S04]  /*73c0*/  HMMA.16816.F32.BF16 R40, R220.reuse, R6, R40 ;  /* 0x00000006dc28723c */ /* 0x040fe80000041828 */
[----:B------:R-:W-:Y:S02]  /*73d0*/  FMUL.FTZ R28, R28, c[0x0][0x320] ;  /* 0x0000c8001c1c7a20 */ /* 0x000fe40000410000 */
[----:B------:R-:W-:Y:S02]  /*73e0*/  FMUL.FTZ R29, R29, c[0x0][0x320] ;  /* 0x0000c8001d1d7a20 */ /* 0x000fe40000410000 */
[----:B------:R-:W-:Y:S04]  /*73f0*/  FMUL.FTZ R30, R30, c[0x0][0x320] ;  /* 0x0000c8001e1e7a20 */ /* 0x000fe80000410000 */
[----:B------:R-:W-:Y:S02]  /*7400*/  FMUL.FTZ R31, R31, c[0x0][0x320] ;  /* 0x0000c8001f1f7a20 */ /* 0x000fe40000410000 */
[----:B------:R-:W-:Y:S02]  /*7410*/  FMUL.FTZ R34, R34, c[0x0][0x320] ;  /* 0x0000c80022227a20 */ /* 0x000fe40000410000 */
[----:B------:R-:W-:Y:S01]  /*7420*/  FMUL.FTZ R36, R36, c[0x0][0x320] ;  /* 0x0000c80024247a20 */ /* 0x000fe20000410000 */
[----:B------:R-:W-:Y:S01]  /*7430*/  MUFU.TANH R251, R22 ;  /* 0x0000001600fb7308 */ /* 0x000fe20000002400 */
[----:B------:R-:W-:Y:S02]  /*7440*/  FMUL.FTZ R37, R37, c[0x0][0x320] ;  /* 0x0000c80025257a20 */ /* 0x000fe40000410000 */
[----:B------:R-:W-:Y:S02]  /*7450*/  FMUL.FTZ R38, R38, c[0x0][0x320] ;  /* 0x0000c80026267a20 */ /* 0x000fe40000410000 */
[----:B------:R-:W-:Y:S02]  /*7460*/  FMUL.FTZ R39, R39, c[0x0][0x320] ;  /* 0x0000c80027277a20 */ /* 0x000fe40000410000 */
[----:B------:R-:W-:Y:S01]  /*7470*/  FMUL.FTZ R40, R40, c[0x0][0x320] ;  /* 0x0000c80028287a20 */ /* 0x000fe20000410000 */
[C---:B-1----:R-:W-:Y:S01]  /*7480*/  HMMA.16816.F32.BF16 R44, R220.reuse, R8, R44 ;  /* 0x00000008dc2c723c */ /* 0x042fe2000004182c */
[----:B------:R-:W2:Y:S01]  /*7490*/  LDL.64 R8, [R1+0x28] ;  /* 0x0000280001087983 */ /* 0x000ea20000100a00 */
[----:B------:R-:W1:Y:S01]  /*74a0*/  MUFU.TANH R3, R36 ;  /* 0x0000002400037308 */ /* 0x000e620000002400 */
[----:B------:R-:W-:Y:S02]  /*74b0*/  FMUL.FTZ R35, R35, c[0x0][0x320] ;  /* 0x0000c80023237a20 */ /* 0x000fe40000410000 */
[----:B------:R-:W-:Y:S02]  /*74c0*/  FMUL.FTZ R33, R33, c[0x0][0x320] ;  /* 0x0000c80021217a20 */ /* 0x000fe40000410000 */
[----:B------:R-:W-:Y:S01]  /*74d0*/  FMUL.FTZ R32, R32, c[0x0][0x320] ;  /* 0x0000c80020207a20 */ /* 0x000fe20000410000 */
[----:B------:R-:W-:Y:S01]  /*74e0*/  HMMA.16816.F32.BF16 R48, R220, R10, R48 ;  /* 0x0000000adc30723c */ /* 0x000fe20000041830 */
[----:B------:R-:W3:Y:S03]  /*74f0*/  LDL.64 R10, [R1+0x20] ;  /* 0x00002000010a7983 */ /* 0x000ee60000100a00 */
[----:B------:R-:W-:Y:S01]  /*7500*/  MUFU.TANH R250, R26 ;  /* 0x0000001a00fa7308 */ /* 0x000fe20000002400 */
[----:B------:R-:W-:Y:S02]  /*7510*/  FMUL.FTZ R42, R42, c[0x0][0x320] ;  /* 0x0000c8002a2a7a20 */ /* 0x000fe40000410000 */
[----:B------:R-:W-:Y:S02]  /*7520*/  FMUL.FTZ R41, R41, c[0x0][0x320] ;  /* 0x0000c80029297a20 */ /* 0x000fe40000410000 */
[----:B------:R-:W-:Y:S05]  /*7530*/  FMUL.FTZ R43, R43, c[0x0][0x320] ;  /* 0x0000c8002b2b7a20 */ /* 0x000fea0000410000 */
[----:B------:R1:W-:Y:S02]  /*7540*/  MUFU.TANH R26, R40 ;  /* 0x00000028001a7308 */ /* 0x0003e40000002400 */
[----:B------:R-:W-:Y:S02]  /*7550*/  FMUL.FTZ R46, R46, c[0x0][0x320] ;  /* 0x0000c8002e2e7a20 */ /* 0x000fe40000410000 */
[----:B------:R-:W-:Y:S02]  /*7560*/  FMUL.FTZ R47, R47, c[0x0][0x320] ;  /* 0x0000c8002f2f7a20 */ /* 0x000fe40000410000 */
[----:B------:R-:W-:Y:S02]  /*7570*/  FMUL.FTZ R44, R44, c[0x0][0x320] ;  /* 0x0000c8002c2c7a20 */ /* 0x000fe40000410000 */
[----:B------:R-:W-:Y:S02]  /*7580*/  FMUL.FTZ R45, R45, c[0x0][0x320] ;  /* 0x0000c8002d2d7a20 */ /* 0x000fe40000410000 */
[----:B------:R-:W4:Y:S01]  /*7590*/  MUFU.TANH R0, R37 ;  /* 0x0000002500007308 */ /* 0x000f220000002400 */
[----:B------:R-:W-:Y:S02]  /*75a0*/  FMUL.FTZ R50, R50, c[0x0][0x320] ;  /* 0x0000c80032327a20 */ /* 0x000fe40000410000 */
[----:B------:R-:W-:Y:S02]  /*75b0*/  FMUL.FTZ R49, R49, c[0x0][0x320] ;  /* 0x0000c80031317a20 */ /* 0x000fe40000410000 */
[----:B------:R-:W-:Y:S05]  /*75c0*/  FMUL.FTZ R48, R48, c[0x0][0x320] ;  /* 0x0000c80030307a20 */ /* 0x000fea0000410000 */
[----:B------:R-:W-:Y:S01]  /*75d0*/  MUFU.TANH R175, R17 ;  /* 0x0000001100af7308 */ /* 0x000fe20000002400 */
[----:B-1----:R-:W-:Y:S09]  /*75e0*/  MOV R40, R3 ;  /* 0x0000000300287202 */ /* 0x002ff20000000f00 */
[----:B------:R-:W-:Y:S10]  /*75f0*/  MUFU.TANH R17, R27 ;  /* 0x0000001b00117308 */ /* 0x000ff40000002400 */
[----:B------:R4:W-:Y:S10]  /*7600*/  MUFU.TANH R27, R42 ;  /* 0x0000002a001b7308 */ /* 0x0009f40000002400 */
[----:B------:R-:W1:Y:S10]  /*7610*/  MUFU.TANH R2, R35 ;  /* 0x0000002300027308 */ /* 0x000e740000002400 */
[----:B------:R-:W-:Y:S01]  /*7620*/  MUFU.TANH R3, R41 ;  /* 0x0000002900037308 */ /* 0x000fe20000002400 */
[----:B----4-:R-:W-:Y:S02]  /*7630*/  MOV R42, R0 ;  /* 0x00000000002a7202 */ /* 0x010fe40000000f00 */
[----:B------:R-:W-:Y:S07]  /*7640*/  FMNMX.FTZ R0, R165, R101, !PT ;  /* 0x00000065a5007209 */ /* 0x000fee0007810000 */
[----:B------:R1:W-:Y:S01]  /*7650*/  MUFU.TANH R41, R43 ;  /* 0x0000002b00297308 */ /* 0x0003e20000002400 */
[----:B------:R-:W-:Y:S04]  /*7660*/  FMNMX.FTZ R0, R167, R0, !PT ;  /* 0x00000000a7007209 */ /* 0x000fe80007810000 */
[----:B------:R-:W-:Y:S04]  /*7670*/  FMNMX.FTZ R0, R166, R0, !PT ;  /* 0x00000000a6007209 */ /* 0x000fe80007810000 */
[----:B------:R-:W-:Y:S01]  /*7680*/  FMNMX.FTZ R0, R164, R0, !PT ;  /* 0x00000000a4007209 */ /* 0x000fe20007810000 */
[----:B------:R-:W4:Y:S03]  /*7690*/  MUFU.TANH R174, R16 ;  /* 0x0000001000ae7308 */ /* 0x000f260000002400 */
[----:B------:R-:W-:Y:S04]  /*76a0*/  FMNMX.FTZ R0, R172, R0, !PT ;  /* 0x00000000ac007209 */ /* 0x000fe80007810000 */
[----:B------:R-:W-:Y:S03]  /*76b0*/  FMNMX.FTZ R0, R173, R0, !PT ;  /* 0x00000000ad007209 */ /* 0x000fe60007810000 */
[----:B------:R-:W4:Y:S01]  /*76c0*/  MUFU.TANH R181, R18 ;  /* 0x0000001200b57308 */ /* 0x000f220000002400 */
[----:B-1----:R-:W-:Y:S02]  /*76d0*/  MOV R43, R2 ;  /* 0x00000002002b7202 */ /* 0x002fe40000000f00 */
[----:B------:R-:W-:Y:S04]  /*76e0*/  FMNMX.FTZ R2, R170, R102, !PT ;  /* 0x00000066aa027209 */ /* 0x000fe80007810000 */
[----:B------:R-:W-:Y:S03]  /*76f0*/  FMNMX.FTZ R2, R171, R2, !PT ;  /* 0x00000002ab027209 */ /* 0x000fe60007810000 */
[----:B------:R-:W1:Y:S01]  /*7700*/  MUFU.TANH R248, R23 ;  /* 0x0000001700f87308 */ /* 0x000e620000002400 */
[----:B------:R-:W-:Y:S02]  /*7710*/  FMNMX.FTZ R2, R168, R2, !PT ;  /* 0x00000002a8027209 */ /* 0x000fe40007810000 */
[----:B----4-:R-:W-:Y:S02]  /*7720*/  FMNMX.FTZ R0, R174, R0, !PT ;  /* 0x00000000ae007209 */ /* 0x010fe40007810000 */
[----:B------:R-:W-:Y:S02]  /*7730*/  FMNMX.FTZ R2, R169, R2, !PT ;  /* 0x00000002a9027209 */ /* 0x000fe40007810000 */
[----:B------:R-:W-:Y:S03]  /*7740*/  FMNMX.FTZ R0, R175, R0, !PT ;  /* 0x00000000af007209 */ /* 0x000fe60007810000 */
[----:B------:R1:W4:Y:S01]  /*7750*/  MUFU.TANH R158, R34 ;  /* 0x00000022009e7308 */ /* 0x0003220000002400 */
[----:B------:R-:W-:Y:S02]  /*7760*/  FMNMX.FTZ R2, R180, R2, !PT ;  /* 0x00000002b4027209 */ /* 0x000fe40007810000 */
[----:B------:R-:W-:Y:S02]  /*7770*/  FMNMX.FTZ R0, R184, R0, !PT ;  /* 0x00000000b8007209 */ /* 0x000fe40007810000 */
[----:B------:R-:W-:Y:S02]  /*7780*/  FMNMX.FTZ R2, R182, R2, !PT ;  /* 0x00000002b6027209 */ /* 0x000fe40007810000 */
[----:B------:R-:W-:Y:S02]  /*7790*/  FMNMX.FTZ R0, R186, R0, !PT ;  /* 0x00000000ba007209 */ /* 0x000fe40007810000 */
[----:B------:R-:W-:Y:S01]  /*77a0*/  FMNMX.FTZ R2, R181, R2, !PT ;  /* 0x00000002b5027209 */ /* 0x000fe20007810000 */
[----:B------:R-:W4:Y:S03]  /*77b0*/  MUFU.TANH R185, R24 ;  /* 0x0000001800b97308 */ /* 0x000f260000002400 */
[----:B------:R-:W-:Y:S04]  /*77c0*/  FMNMX.FTZ R2, R183, R2, !PT ;  /* 0x00000002b7027209 */ /* 0x000fe80007810000 */
[----:B------:R-:W-:Y:S03]  /*77d0*/  FMNMX.FTZ R2, R251, R2, !PT ;  /* 0x00000002fb027209 */ /* 0x000fe60007810000 */
[----:B------:R-:W4:Y:S01]  /*77e0*/  MUFU.TANH R231, R28 ;  /* 0x0000001c00e77308 */ /* 0x000f220000002400 */
[----:B-1----:R-:W-:Y:S02]  /*77f0*/  MOV R34, R248 ;  /* 0x000000f800227202 */ /* 0x002fe40000000f00 */
[----:B----4-:R-:W-:Y:S02]  /*7800*/  MOV R35, R158 ;  /* 0x0000009e00237202 */ /* 0x010fe40000000f00 */
[----:B------:R-:W-:Y:S05]  /*7810*/  FMNMX.FTZ R2, R34, R2, !PT ;  /* 0x0000000222027209 */ /* 0x000fea0007810000 */
[----:B------:R1:W-:Y:S01]  /*7820*/  MUFU.TANH R103, R33 ;  /* 0x0000002100677308 */ /* 0x0003e20000002400 */
[----:B------:R-:W-:Y:S02]  /*7830*/  FMNMX.FTZ R2, R250, R2, !PT ;  /* 0x00000002fa027209 */ /* 0x000fe40007810000 */
[----:B------:R-:W-:Y:S02]  /*7840*/  FMNMX.FTZ R0, R185, R0, !PT ;  /* 0x00000000b9007209 */ /* 0x000fe40007810000 */
[----:B------:R-:W-:Y:S05]  /*7850*/  FMNMX.FTZ R2, R17, R2, !PT ;  /* 0x0000000211027209 */ /* 0x000fea0007810000 */
[----:B------:R-:W4:Y:S10]  /*7860*/  MUFU.TANH R187, R25 ;  /* 0x0000001900bb7308 */ /* 0x000f340000002400 */
[----:B------:R-:W4:Y:S01]  /*7870*/  MUFU.TANH R159, R29 ;  /* 0x0000001d009f7308 */ /* 0x000f220000002400 */
[----:B-1----:R-:W-:Y:S09]  /*7880*/  MOV R33, R231 ;  /* 0x000000e700217202 */ /* 0x002ff20000000f00 */
[----:B------:R1:W1:Y:S01]  /*7890*/  MUFU.TANH R157, R32 ;  /* 0x00000020009d7308 */ /* 0x0002620000002400 */
[----:B----4-:R-:W-:Y:S04]  /*78a0*/  FMNMX.FTZ R0, R187, R0, !PT ;  /* 0x00000000bb007209 */ /* 0x010fe80007810000 */
[----:B------:R-:W-:Y:S05]  /*78b0*/  FMNMX.FTZ R0, R33, R0, !PT ;  /* 0x0000000021007209 */ /* 0x000fea0007810000 */
[----:B------:R4:W-:Y:S10]  /*78c0*/  MUFU.TANH R16, R46 ;  /* 0x0000002e00107308 */ /* 0x0009f40000002400 */
[----:B------:R-:W4:Y:S01]  /*78d0*/  MUFU.TANH R154, R30 ;  /* 0x0000001e009a7308 */ /* 0x000f220000002400 */
[----:B-1----:R-:W-:Y:S04]  /*78e0*/  MOV R32, R159 ;  /* 0x0000009f00207202 */ /* 0x002fe80000000f00 */
[----:B------:R-:W-:Y:S05]  /*78f0*/  FMNMX.FTZ R0, R32, R0, !PT ;  /* 0x0000000020007209 */ /* 0x000fea0007810000 */
[----:B------:R1:W-:Y:S01]  /*7900*/  MUFU.TANH R24, R47 ;  /* 0x0000002f00187308 */ /* 0x0003e20000002400 */
[----:B----4-:R-:W-:Y:S04]  /*7910*/  MOV R46, R157 ;  /* 0x0000009d002e7202 */ /* 0x010fe80000000f00 */
[----:B------:R-:W-:Y:S05]  /*7920*/  FMNMX.FTZ R0, R46, R0, !PT ;  /* 0x000000002e007209 */ /* 0x000fea0007810000 */
[----:B------:R-:W4:Y:S01]  /*7930*/  MUFU.TANH R252, R31 ;  /* 0x0000001f00fc7308 */ /* 0x000f220000002400 */
[----:B------:R-:W-:Y:S09]  /*7940*/  FMNMX.FTZ R2, R154, R2, !PT ;  /* 0x000000029a027209 */ /* 0x000ff20007810000 */
[----:B------:R4:W-:Y:S01]  /*7950*/  MUFU.TANH R152, R50 ;  /* 0x0000003200987308 */ /* 0x0009e20000002400 */
[----:B-1----:R-:W-:Y:S04]  /*7960*/  MOV R47, R103 ;  /* 0x00000067002f7202 */ /* 0x002fe80000000f00 */
[----:B------:R-:W-:Y:S05]  /*7970*/  FMNMX.FTZ R0, R47, R0, !PT ;  /* 0x000000002f007209 */ /* 0x000fea0007810000 */
[----:B------:R-:W1:Y:S01]  /*7980*/  MUFU.TANH R6, R44 ;  /* 0x0000002c00067308 */ /* 0x000e620000002400 */
[----:B------:R-:W-:Y:S02]  /*7990*/  FMNMX.FTZ R0, R40, R0, !PT ;  /* 0x0000000028007209 */ /* 0x000fe40007810000 */
[----:B----4-:R-:W-:Y:S04]  /*79a0*/  FMNMX.FTZ R2, R252, R2, !PT ;  /* 0x00000002fc027209 */ /* 0x010fe80007810000 */
[----:B------:R-:W-:Y:S03]  /*79b0*/  FMNMX.FTZ R2, R35, R2, !PT ;  /* 0x0000000223027209 */ /* 0x000fe60007810000 */
[----:B------:R1:W4:Y:S01]  /*79c0*/  MUFU.TANH R44, R45 ;  /* 0x0000002d002c7308 */ /* 0x0003220000002400 */
[----:B------:R-:W-:Y:S02]  /*79d0*/  MOV R50, R3 ;  /* 0x0000000300327202 */ /* 0x000fe40000000f00 */
[----:B------:R-:W-:Y:S02]  /*79e0*/  FMNMX.FTZ R3, R43, R2, !PT ;  /* 0x000000022b037209 */ /* 0x000fe40007810000 */
[----:B------:R-:W-:Y:S01]  /*79f0*/  FMNMX.FTZ R2, R42, R0, !PT ;  /* 0x000000002a027209 */ /* 0x000fe20007810000 */
[----:B------:R-:W-:Y:S04]  /*7a00*/  FMUL.FTZ R0, R51, c[0x0][0x320] ;  /* 0x0000c80033007a20 */ /* 0x000fe80000410000 */
[----:B------:R-:W2:Y:S01]  /*7a10*/  MUFU.TANH R4, R38 ;  /* 0x0000002600047308 */ /* 0x000ea20000002400 */
[----:B------:R-:W-:Y:S02]  /*7a20*/  MOV R51, R17 ;  /* 0x0000001100337202 */ /* 0x000fe40000000f00 */
[----:B------:R-:W-:Y:S07]  /*7a30*/  FMNMX.FTZ R2, R26, R2, !PT ;  /* 0x000000021a027209 */ /* 0x000fee0007810000 */
[----:B------:R2:W-:Y:S01]  /*7a40*/  MUFU.TANH R103, R0 ;  /* 0x0000000000677308 */ /* 0x0005e20000002400 */
[----:B-1----:R-:W-:Y:S02]  /*7a50*/  MOV R45, R6 ;  /* 0x00000006002d7202 */ /* 0x002fe40000000f00 */
[----:B------:R-:W-:Y:S07]  /*7a60*/  MOV R6, UR18 ;  /* 0x0000001200067c02 */ /* 0x000fee0008000f00 */
[----:B------:R1:W-:Y:S10]  /*7a70*/  MUFU.TANH R157, R49 ;  /* 0x00000031009d7308 */ /* 0x0003f40000002400 */
[----:B------:R-:W3:Y:S01]  /*7a80*/  MUFU.TANH R5, R39 ;  /* 0x0000002700057308 */ /* 0x000ee20000002400 */
[----:B--2---:R-:W-:Y:S04]  /*7a90*/  FMNMX.FTZ R0, R50, R2, !PT ;  /* 0x0000000232007209 */ /* 0x004fe80007810000 */
[----:B------:R-:W-:Y:S05]  /*7aa0*/  FMNMX.FTZ R0, R45, R0, !PT ;  /* 0x000000002d007209 */ /* 0x000fea0007810000 */
[----:B------:R3:W2:Y:S01]  /*7ab0*/  MUFU.TANH R25, R48 ;  /* 0x0000003000197308 */ /* 0x0006a20000002400 */
[----:B----4-:R-:W-:Y:S02]  /*7ac0*/  FMNMX.FTZ R0, R44, R0, !PT ;  /* 0x000000002c007209 */ /* 0x010fe40007810000 */
[----:B-1----:R-:W-:Y:S04]  /*7ad0*/  MOV R49, R4 ;  /* 0x0000000400317202 */ /* 0x002fe80000000f00 */
[----:B------:R-:W-:Y:S02]  /*7ae0*/  FMNMX.FTZ R3, R49, R3, !PT ;  /* 0x0000000331037209 */ /* 0x000fe40007810000 */
[----:B---3--:R-:W-:Y:S02]  /*7af0*/  MOV R48, R5 ;  /* 0x0000000500307202 */ /* 0x008fe40000000f00 */
[----:B--2---:R-:W-:Y:S02]  /*7b00*/  FMNMX.FTZ R100, R25, R0, !PT ;  /* 0x0000000019647209 */ /* 0x004fe40007810000 */
[----:B------:R-:W-:Y:S02]  /*7b10*/  FMNMX.FTZ R3, R48, R3, !PT ;  /* 0x0000000330037209 */ /* 0x000fe40007810000 */
[----:B------:R-:W-:Y:S02]  /*7b20*/  FMNMX.FTZ R100, R157, R100, !PT ;  /* 0x000000649d647209 */ /* 0x000fe40007810000 */
[----:B------:R-:W-:Y:S02]  /*7b30*/  FMNMX.FTZ R2, R27, R3, !PT ;  /* 0x000000031b027209 */ /* 0x000fe40007810000 */
[----:B------:R-:W-:Y:S01]  /*7b40*/  @P0 MOV R5, R11 ;  /* 0x0000000b00050202 */ /* 0x000fe20000000f00 */
[----:B------:R-:W1:Y:S01]  /*7b50*/  SHFL.BFLY PT, R3, R100, 0x2, 0x1f ;  /* 0x0c401f0064037f89 */ /* 0x000e6200000e0000 */
[----:B------:R-:W-:Y:S04]  /*7b60*/  FMNMX.FTZ R2, R41, R2, !PT ;  /* 0x0000000229027209 */ /* 0x000fe80007810000 */
[----:B------:R-:W-:Y:S04]  /*7b70*/  FMNMX.FTZ R2, R16, R2, !PT ;  /* 0x0000000210027209 */ /* 0x000fe80007810000 */
[----:B------:R-:W-:Y:S04]  /*7b80*/  FMNMX.FTZ R0, R24, R2, !PT ;  /* 0x0000000218007209 */ /* 0x000fe80007810000 */
[----:B------:R-:W-:Y:S04]  /*7b90*/  FMNMX.FTZ R0, R152, R0, !PT ;  /* 0x0000000098007209 */ /* 0x000fe80007810000 */
[----:B------:R-:W-:Y:S05]  /*7ba0*/  FMNMX.FTZ R0, R103, R0, !PT ;  /* 0x0000000067007209 */ /* 0x000fea0007810000 */
[----:B------:R-:W2:Y:S01]  /*7bb0*/  SHFL.BFLY PT, R2, R0, 0x2, 0x1f ;  /* 0x0c401f0000027f89 */ /* 0x000ea200000e0000 */
[----:B-1----:R-:W-:Y:S07]  /*7bc0*/  FMNMX.FTZ R100, R100, R3, !PT ;  /* 0x0000000364647209 */ /* 0x002fee0007810000 */
[----:B------:R-:W1:Y:S01]  /*7bd0*/  SHFL.BFLY PT, R4, R100, 0x1, 0x1f ;  /* 0x0c201f0064047f89 */ /* 0x000e6200000e0000 */
[----:B--2---:R-:W-:Y:S07]  /*7be0*/  FMNMX.FTZ R0, R0, R2, !PT ;  /* 0x0000000200007209 */ /* 0x004fee0007810000 */
[----:B------:R-:W2:Y:S01]  /*7bf0*/  SHFL.BFLY PT, R3, R0, 0x1, 0x1f ;  /* 0x0c201f0000037f89 */ /* 0x000ea200000e0000 */
[----:B-1----:R-:W-:Y:S05]  /*7c00*/  FMNMX.FTZ R100, R100, R4, !PT ;  /* 0x0000000464647209 */ /* 0x002fea0007810000 */
[C---:B------:R-:W-:Y:S02]  /*7c10*/  FMUL.FTZ R153, R100.reuse, c[0x0][0x2d0] ;  /* 0x0000b40064997a20 */ /* 0x040fe40000410000 */
[----:B------:R-:W-:Y:S02]  /*7c20*/  FADD.FTZ R2, -R100, R101 ;  /* 0x0000006564027221 */ /* 0x000fe40000010100 */
[--C-:B------:R-:W-:Y:S01]  /*7c30*/  FFMA.FTZ R4, R165, c[0x0][0x2d0], -R153.reuse ;  /* 0x0000b400a5047a23 */ /* 0x100fe20000010899 */
[----:B------:R-:W-:Y:S01]  /*7c40*/  MOV R165, R16 ;  /* 0x0000001000a57202 */ /* 0x000fe20000000f00 */
[----:B------:R-:W-:Y:S01]  /*7c50*/  FFMA.FTZ R9, R164, c[0x0][0x2d0], -R153 ;  /* 0x0000b400a4097a23 */ /* 0x000fe20000010899 */
[----:B------:R-:W-:Y:S01]  /*7c60*/  MOV R164, R24 ;  /* 0x0000001800a47202 */ /* 0x000fe20000000f00 */
[----:B------:R1:W-:Y:S01]  /*7c70*/  MUFU.EX2 R18, R4 ;  /* 0x0000000400127308 */ /* 0x0003e20000000800 */
[----:B--2---:R-:W-:Y:S01]  /*7c80*/  FMNMX.FTZ R3, R0, R3, !PT ;  /* 0x0000000300037209 */ /* 0x004fe20007810000 */
[----:B------:R-:W-:Y:S08]  /*7c90*/  FMUL.FTZ R0, R2, c[0x0][0x2d0] ;  /* 0x0000b40002007a20 */ /* 0x000ff00000410000 */
[----:B------:R-:W-:Y:S01]  /*7ca0*/  MUFU.EX2 R231, R9 ;  /* 0x0000000900e77308 */ /* 0x000fe20000000800 */
[----:B------:R-:W-:Y:S04]  /*7cb0*/  FMUL.FTZ R101, R3, c[0x0][0x2d0] ;  /* 0x0000b40003657a20 */ /* 0x000fe80000410000 */
[--C-:B------:R-:W-:Y:S01]  /*7cc0*/  FFMA.FTZ R11, R170, c[0x0][0x2d0], -R101.reuse ;  /* 0x0000b400aa0b7a23 */ /* 0x100fe20000010865 */
[----:B------:R-:W-:Y:S01]  /*7cd0*/  MOV R170, R25 ;  /* 0x0000001900aa7202 */ /* 0x000fe20000000f00 */
[--C-:B------:R-:W-:Y:S03]  /*7ce0*/  FFMA.FTZ R152, R152, c[0x0][0x2d0], -R101.reuse ;  /* 0x0000b40098987a23 */ /* 0x100fe60000010865 */
[----:B------:R2:W3:Y:S01]  /*7cf0*/  MUFU.EX2 R2, R0 ;  /* 0x0000000000027308 */ /* 0x0004e20000000800 */
[----:B------:R-:W-:Y:S02]  /*7d00*/  FFMA.FTZ R164, R164, c[0x0][0x2d0], -R101 ;  /* 0x0000b400a4a47a23 */ /* 0x000fe40000010865 */
[----:B------:R-:W-:Y:S01]  /*7d10*/  FFMA.FTZ R170, R170, c[0x0][0x2d0], -R153 ;  /* 0x0000b400aaaa7a23 */ /* 0x000fe20000010899 */
[----:B-1----:R-:W-:Y:S05]  /*7d20*/  @P0 MOV R4, R8 ;  /* 0x0000000800040202 */ /* 0x002fea0000000f00 */
[----:B------:R-:W-:Y:S01]  /*7d30*/  @P0 IMAD.WIDE.U32 R4, R6, 0x60, R4 ;  /* 0x0000006006040825 */ /* 0x000fe200078e0004 */
[----:B------:R-:W-:Y:S03]  /*7d40*/  MUFU.EX2 R12, R11 ;  /* 0x0000000b000c7308 */ /* 0x000fe60000000800 */
[--C-:B------:R-:W-:Y:S01]  /*7d50*/  FFMA.FTZ R6, R167, c[0x0][0x2d0], -R153.reuse ;  /* 0x0000b400a7067a23 */ /* 0x100fe20000010899 */
[----:B------:R-:W-:Y:S01]  /*7d60*/  @P0 IADD3 R7, R5, UR12, RZ ;  /* 0x0000000c05070c10 */ /* 0x000fe2000fffe0ff */
[----:B------:R-:W-:Y:S01]  /*7d70*/  FFMA.FTZ R5, R166, c[0x0][0x2d0], -R153 ;  /* 0x0000b400a6057a23 */ /* 0x000fe20000010899 */
[----:B------:R-:W-:Y:S01]  /*7d80*/  @UP0 USHF.L.U32 UR12, UR4, 0x6, URZ ;  /* 0x00000006040c0899 */ /* 0x000fe2000800063f */
[----:B------:R-:W-:Y:S02]  /*7d90*/  MOV R166, R27 ;  /* 0x0000001b00a67202 */ /* 0x000fe40000000f00 */
[----:B------:R-:W-:Y:S01]  /*7da0*/  @P0 SHF.L.U64.HI R7, R4, 0x1, R7 ;  /* 0x0000000104070819 */ /* 0x000fe20000010207 */
[----:B------:R1:W-:Y:S01]  /*7db0*/  MUFU.EX2 R158, R6 ;  /* 0x00000006009e7308 */ /* 0x0003e20000000800 */
[----:B------:R-:W-:Y:S01]  /*7dc0*/  MOV R167, R48 ;  /* 0x0000003000a77202 */ /* 0x000fe20000000f00 */
[----:B--2---:R-:W-:Y:S01]  /*7dd0*/  FADD.FTZ R0, -R3, R102 ;  /* 0x0000006603007221 */ /* 0x004fe20000010100 */
[----:B------:R-:W-:Y:S01]  /*7de0*/  MOV R102, R154 ;  /* 0x0000009a00667202 */ /* 0x000fe20000000f00 */
[----:B---3--:R-:W-:Y:S02]  /*7df0*/  FMUL.FTZ R16, R2, R116 ;  /* 0x0000007402107220 */ /* 0x008fe40000410000 */
[----:B------:R-:W-:Y:S04]  /*7e00*/  FMUL.FTZ R0, R0, c[0x0][0x2d0] ;  /* 0x0000b40000007a20 */ /* 0x000fe80000410000 */
[----:B------:R2:W-:Y:S01]  /*7e10*/  MUFU.EX2 R248, R5 ;  /* 0x0000000500f87308 */ /* 0x0005e20000000800 */
[C---:B------:R-:W-:Y:S02]  /*7e20*/  FMUL.FTZ R17, R2.reuse, R117 ;  /* 0x0000007502117220 */ /* 0x040fe40000410000 */
[C---:B------:R-:W-:Y:S01]  /*7e30*/  FMUL.FTZ R24, R2.reuse, R124 ;  /* 0x0000007c02187220 */ /* 0x040fe20000410000 */
[----:B------:R-:W-:Y:S01]  /*7e40*/  MOV R124, R26 ;  /* 0x0000001a007c7202 */ /* 0x000fe20000000f00 */
[C---:B------:R-:W-:Y:S01]  /*7e50*/  FMUL.FTZ R25, R2.reuse, R125 ;  /* 0x0000007d02197220 */ /* 0x040fe20000410000 */
[----:B------:R-:W-:Y:S01]  /*7e60*/  MOV R125, R165 ;  /* 0x000000a5007d7202 */ /* 0x000fe20000000f00 */
[----:B------:R-:W-:Y:S01]  /*7e70*/  FMUL.FTZ R48, R2, R148 ;  /* 0x0000009402307220 */ /* 0x000fe20000410000 */
[----:B------:R-:W-:Y:S01]  /*7e80*/  MOV R148, R102 ;  /* 0x0000006600947202 */ /* 0x000fe20000000f00 */
[----:B------:R-:W-:Y:S01]  /*7e90*/  FFMA.FTZ R102, R172, c[0x0][0x2d0], -R153 ;  /* 0x0000b400ac667a23 */ /* 0x000fe20000010899 */
[----:B------:R-:W3:Y:S01]  /*7ea0*/  MUFU.EX2 R0, R0 ;  /* 0x0000000000007308 */ /* 0x000ee20000000800 */
[----:B------:R-:W-:Y:S01]  /*7eb0*/  MOV R165, R41 ;  /* 0x0000002900a57202 */ /* 0x000fe20000000f00 */
[C---:B------:R-:W-:Y:S01]  /*7ec0*/  FMUL.FTZ R41, R2.reuse, R141 ;  /* 0x0000008d02297220 */ /* 0x040fe20000410000 */
[----:B------:R-:W-:Y:S01]  /*7ed0*/  MOV R141, R252 ;  /* 0x000000fc008d7202 */ /* 0x000fe20000000f00 */
[----:B------:R-:W-:Y:S01]  /*7ee0*/  FMUL.FTZ R52, R2, R52 ;  /* 0x0000003402347220 */ /* 0x000fe20000410000 */
[----:B-1----:R-:W-:Y:S01]  /*7ef0*/  @P0 SHF.L.U32 R6, R4, 0x1, RZ ;  /* 0x0000000104060819 */ /* 0x002fe200000006ff */
[C---:B------:R-:W-:Y:S02]  /*7f00*/  FMUL.FTZ R53, R2.reuse, R53 ;  /* 0x0000003502357220 */ /* 0x040fe40000410000 */
[----:B------:R-:W-:Y:S01]  /*7f10*/  FMUL.FTZ R56, R2, R56 ;  /* 0x0000003802387220 */ /* 0x000fe20000410000 */
[----:B------:R-:W-:Y:S01]  /*7f20*/  @P0 IADD3 R4, P1, R6, c[0x0][0x1c8], RZ ;  /* 0x0000720006040a10 */ /* 0x000fe20007f3e0ff */
[----:B------:R-:W-:Y:S01]  /*7f30*/  FMUL.FTZ R57, R2, R57 ;  /* 0x0000003902397220 */ /* 0x000fe20000410000 */
[----:B------:R-:W-:Y:S01]  /*7f40*/  @P0 IADD3 R8, P2, R6, 0x80, RZ ;  /* 0x0000008006080810 */ /* 0x000fe20007f5e0ff */
[----:B------:R-:W-:Y:S01]  /*7f50*/  FMUL.FTZ R60, R2, R60 ;  /* 0x0000003c023c7220 */ /* 0x000fe20000410000 */
[----:B------:R-:W-:Y:S01]  /*7f60*/  @P0 IADD3 R6, P3, R6, 0x100, RZ ;  /* 0x0000010006060810 */ /* 0x000fe20007f7e0ff */
[C---:B------:R-:W-:Y:S01]  /*7f70*/  FMUL.FTZ R61, R2.reuse, R61 ;  /* 0x0000003d023d7220 */ /* 0x040fe20000410000 */
[----:B--2---:R-:W-:Y:S01]  /*7f80*/  @P0 IADD3.X R5, R7, c[0x0][0x1cc], RZ, P1, !PT ;  /* 0x0000730007050a10 */ /* 0x004fe20000ffe4ff */
[----:B------:R-:W-:Y:S01]  /*7f90*/  FMUL.FTZ R64, R2, R64 ;  /* 0x0000004002407220 */ /* 0x000fe20000410000 */
[----:B------:R-:W-:Y:S01]  /*7fa0*/  @P0 IADD3 R8, P1, R8, c[0x0][0x1c8], RZ ;  /* 0x0000720008080a10 */ /* 0x000fe20007f3e0ff */
[C---:B------:R-:W-:Y:S01]  /*7fb0*/  FMUL.FTZ R65, R2.reuse, R65 ;  /* 0x0000004102417220 */ /* 0x040fe20000410000 */
[----:B------:R-:W-:Y:S01]  /*7fc0*/  MUFU.EX2 R164, R164 ;  /* 0x000000a400a47308 */ /* 0x000fe20000000800 */
[----:B------:R1:W-:Y:S01]  /*7fd0*/  @P0 LDGSTS.E.BYPASS.LTC128B.128 [R249+0xc100], [R4.64], !P6 ;  /* 0x0c10000004f90fae */ /* 0x0003e2000f101d4a */
[--C-:B------:R-:W-:Y:S01]  /*7fe0*/  @P0 IADD3.X R9, RZ, c[0x0][0x1cc], R7.reuse, P1, P2 ;  /* 0x00007300ff090a10 */ /* 0x100fe20000fe4407 */
[----:B------:R-:W-:Y:S01]  /*7ff0*/  FMUL.FTZ R68, R2, R68 ;  /* 0x0000004402447220 */ /* 0x000fe20000410000 */
[----:B------:R-:W-:Y:S01]  /*8000*/  @P0 IADD3 R10, P2, R6, c[0x0][0x1c8], RZ ;  /* 0x00007200060a0a10 */ /* 0x000fe20007f5e0ff */
[C---:B---3--:R-:W-:Y:S02]  /*8010*/  FMUL.FTZ R19, R0.reuse, R119 ;  /* 0x0000007700137220 */ /* 0x048fe40000410000 */
[C---:B------:R-:W-:Y:S01]  /*8020*/  FMUL.FTZ R26, R0.reuse, R126 ;  /* 0x0000007e001a7220 */ /* 0x040fe20000410000 */
[----:B------:R-:W-:Y:S01]  /*8030*/  @P0 IADD3.X R11, RZ, c[0x0][0x1cc], R7, P2, P3 ;  /* 0x00007300ff0b0a10 */ /* 0x000fe200017e6407 */
[----:B------:R2:W-:Y:S01]  /*8040*/  @P0 LDGSTS.E.BYPASS.LTC128B.128 [R249+0xf100], [R8.64], !P5 ;  /* 0x0f10000008f90fae */ /* 0x0005e2000e901d4a */
[C---:B------:R-:W-:Y:S01]  /*8050*/  FMUL.FTZ R27, R0.reuse, R127 ;  /* 0x0000007f001b7220 */ /* 0x040fe20000410000 */
[----:B------:R-:W-:Y:S01]  /*8060*/  MOV R127, R43 ;  /* 0x0000002b007f7202 */ /* 0x000fe20000000f00 */
[C---:B------:R-:W-:Y:S01]  /*8070*/  FMUL.FTZ R43, R0.reuse, R143 ;  /* 0x0000008f002b7220 */ /* 0x040fe20000410000 */
[----:B------:R-:W-:Y:S01]  /*8080*/  MOV R126, R50 ;  /* 0x00000032007e7202 */ /* 0x000fe20000000f00 */
[C---:B------:R-:W-:Y:S01]  /*8090*/  FMUL.FTZ R50, R0.reuse, R150 ;  /* 0x0000009600327220 */ /* 0x040fe20000410000 */
[----:B------:R-:W-:Y:S01]  /*80a0*/  MUFU.EX2 R170, R170 ;  /* 0x000000aa00aa7308 */ /* 0x000fe20000000800 */
[C---:B------:R-:W-:Y:S01]  /*80b0*/  FMUL.FTZ R54, R0.reuse, R54 ;  /* 0x0000003600367220 */ /* 0x040fe20000410000 */
[----:B------:R3:W-:Y:S01]  /*80c0*/  @P0 LDGSTS.E.BYPASS.LTC128B.128 [R249+0x12100], [R10.64], !P4 ;  /* 0x121000000af90fae */ /* 0x0007e2000e101d4a */
[C---:B------:R-:W-:Y:S02]  /*80d0*/  FMUL.FTZ R55, R0.reuse, R55 ;  /* 0x0000003700377220 */ /* 0x040fe40000410000 */
[C---:B------:R-:W-:Y:S02]  /*80e0*/  FMUL.FTZ R58, R0.reuse, R58 ;  /* 0x0000003a003a7220 */ /* 0x040fe40000410000 */
[C---:B------:R-:W-:Y:S02]  /*80f0*/  FMUL.FTZ R59, R0.reuse, R59 ;  /* 0x0000003b003b7220 */ /* 0x040fe40000410000 */
[C---:B------:R-:W-:Y:S02]  /*8100*/  FMUL.FTZ R62, R0.reuse, R62 ;  /* 0x0000003e003e7220 */ /* 0x040fe40000410000 */
[----:B------:R-:W-:Y:S01]  /*8110*/  FMUL.FTZ R63, R0, R63 ;  /* 0x0000003f003f7220 */ /* 0x000fe20000410000 */
[----:B-1----:R-:W-:Y:S01]  /*8120*/  @P0 IADD3 R4, P1, R4, UR12, RZ ;  /* 0x0000000c04040c10 */ /* 0x002fe2000ff3e0ff */
[C---:B------:R-:W-:Y:S02]  /*8130*/  FMUL.FTZ R66, R0.reuse, R66 ;  /* 0x0000004200427220 */ /* 0x040fe40000410000 */
[----:B------:R-:W-:Y:S01]  /*8140*/  FMUL.FTZ R67, R0, R67 ;  /* 0x0000004300437220 */ /* 0x000fe20000410000 */
[----:B------:R-:W-:Y:S01]  /*8150*/  @P0 IADD3.X R5, R5, UR15, RZ, P1, !PT ;  /* 0x0000000f05050c10 */ /* 0x000fe20008ffe4ff */
[----:B------:R-:W-:Y:S01]  /*8160*/  FMUL.FTZ R69, R2, R69 ;  /* 0x0000004502457220 */ /* 0x000fe20000410000 */
[----:B------:R-:W-:Y:S01]  /*8170*/  @P0 IADD3 R6, P2, R4, UR12, RZ ;  /* 0x0000000c04060c10 */ /* 0x000fe2000ff5e0ff */
[----:B------:R-:W-:Y:S02]  /*8180*/  FMUL.FTZ R70, R0, R70 ;  /* 0x0000004600467220 */ /* 0x000fe40000410000 */
[----:B------:R1:W-:Y:S01]  /*8190*/  @P0 LDGSTS.E.BYPASS.LTC128B.128 [R249+0xd100], [R4.64], !P6 ;  /* 0x0d10000004f90fae */ /* 0x0003e2000f101d4a */
[----:B------:R-:W-:Y:S01]  /*81a0*/  @P0 IADD3.X R7, R5, UR15, RZ, P2, !PT ;  /* 0x0000000f05070c10 */ /* 0x000fe200097fe4ff */
[--C-:B--2---:R-:W-:Y:S01]  /*81b0*/  FFMA.FTZ R8, R171, c[0x0][0x2d0], -R101.reuse ;  /* 0x0000b400ab087a23 */ /* 0x104fe20000010865 */
[----:B------:R-:W-:Y:S01]  /*81c0*/  MOV R171, R12 ;  /* 0x0000000c00ab7202 */ /* 0x000fe20000000f00 */
[----:B------:R-:W-:Y:S02]  /*81d0*/  FMUL.FTZ R9, R2, R109 ;  /* 0x0000006d02097220 */ /* 0x000fe40000410000 */
[----:B------:R2:W4:Y:S01]  /*81e0*/  MUFU.EX2 R159, R8 ;  /* 0x00000008009f7308 */ /* 0x0005220000000800 */
[C---:B---3--:R-:W-:Y:S01]  /*81f0*/  FMUL.FTZ R10, R0.reuse, R110 ;  /* 0x0000006e000a7220 */ /* 0x048fe20000410000 */
[----:B------:R1:W-:Y:S01]  /*8200*/  @P0 LDGSTS.E.BYPASS.LTC128B.128 [R249+0x10100], [R4.64+0x80], !P5 ;  /* 0x1010008004f90fae */ /* 0x0003e2000e901d4a */
[C---:B------:R-:W-:Y:S02]  /*8210*/  FMUL.FTZ R11, R0.reuse, R111 ;  /* 0x0000006f000b7220 */ /* 0x040fe40000410000 */
[----:B------:R-:W-:Y:S02]  /*8220*/  FMUL.FTZ R71, R0, R71 ;  /* 0x0000004700477220 */ /* 0x000fe40000410000 */
[C---:B------:R-:W-:Y:S02]  /*8230*/  FMUL.FTZ R72, R2.reuse, R72 ;  /* 0x0000004802487220 */ /* 0x040fe40000410000 */
[----:B------:R-:W-:Y:S01]  /*8240*/  FMUL.FTZ R73, R2, R73 ;  /* 0x0000004902497220 */ /* 0x000fe20000410000 */
[----:B------:R1:W-:Y:S01]  /*8250*/  @P0 LDGSTS.E.BYPASS.LTC128B.128 [R249+0x13100], [R4.64+0x100], !P4 ;  /* 0x1310010004f90fae */ /* 0x0003e2000e101d4a */
[C---:B------:R-:W-:Y:S02]  /*8260*/  FMUL.FTZ R74, R0.reuse, R74 ;  /* 0x0000004a004a7220 */ /* 0x040fe40000410000 */
[----:B------:R-:W-:Y:S02]  /*8270*/  FMUL.FTZ R75, R0, R75 ;  /* 0x0000004b004b7220 */ /* 0x000fe40000410000 */
[C---:B------:R-:W-:Y:S02]  /*8280*/  FMUL.FTZ R76, R2.reuse, R76 ;  /* 0x0000004c024c7220 */ /* 0x040fe40000410000 */
[----:B------:R-:W-:Y:S01]  /*8290*/  FMUL.FTZ R77, R2, R77 ;  /* 0x0000004d024d7220 */ /* 0x000fe20000410000 */
[----:B------:R3:W-:Y:S01]  /*82a0*/  @P0 LDGSTS.E.BYPASS.LTC128B.128 [R249+0xe100], [R6.64], !P6 ;  /* 0x0e10000006f90fae */ /* 0x0007e2000f101d4a */
[C---:B------:R-:W-:Y:S02]  /*82b0*/  FMUL.FTZ R78, R0.reuse, R78 ;  /* 0x0000004e004e7220 */ /* 0x040fe40000410000 */
[----:B------:R-:W-:Y:S02]  /*82c0*/  FMUL.FTZ R79, R0, R79 ;  /* 0x0000004f004f7220 */ /* 0x000fe40000410000 */
[C---:B------:R-:W-:Y:S02]  /*82d0*/  FMUL.FTZ R80, R2.reuse, R80 ;  /* 0x0000005002507220 */ /* 0x040fe40000410000 */
[C---:B--2---:R-:W-:Y:S01]  /*82e0*/  FMUL.FTZ R8, R2.reuse, R108 ;  /* 0x0000006c02087220 */ /* 0x044fe20000410000 */
[----:B------:R3:W-:Y:S01]  /*82f0*/  @P0 LDGSTS.E.BYPASS.LTC128B.128 [R249+0x11100], [R6.64+0x80], !P5 ;  /* 0x1110008006f90fae */ /* 0x0007e2000e901d4a */
[----:B------:R-:W-:Y:S02]  /*8300*/  FMUL.FTZ R81, R2, R81 ;  /* 0x0000005102517220 */ /* 0x000fe40000410000 */
[C---:B------:R-:W-:Y:S02]  /*8310*/  FMUL.FTZ R82, R0.reuse, R82 ;  /* 0x0000005200527220 */ /* 0x040fe40000410000 */
[----:B------:R-:W-:Y:S02]  /*8320*/  FMUL.FTZ R83, R0, R83 ;  /* 0x0000005300537220 */ /* 0x000fe40000410000 */
[C---:B------:R-:W-:Y:S01]  /*8330*/  FMUL.FTZ R84, R2.reuse, R84 ;  /* 0x0000005402547220 */ /* 0x040fe20000410000 */
[----:B------:R3:W-:Y:S01]  /*8340*/  @P0 LDGSTS.E.BYPASS.LTC128B.128 [R249+0x14100], [R6.64+0x100], !P4 ;  /* 0x1410010006f90fae */ /* 0x0007e2000e101d4a */
[----:B------:R-:W-:Y:S02]  /*8350*/  FMUL.FTZ R85, R2, R85 ;  /* 0x0000005502557220 */ /* 0x000fe40000410000 */
[--C-:B-1----:R-:W-:Y:S01]  /*8360*/  FFMA.FTZ R4, R168, c[0x0][0x2d0], -R101.reuse ;  /* 0x0000b400a8047a23 */ /* 0x102fe20000010865 */
[----:B------:R-:W-:Y:S01]  /*8370*/  MOV R168, R49 ;  /* 0x0000003100a87202 */ /* 0x000fe20000000f00 */
[C---:B------:R-:W-:Y:S01]  /*8380*/  FMUL.FTZ R5, R2.reuse, R105 ;  /* 0x0000006902057220 */ /* 0x040fe20000410000 */
[----:B----4-:R-:W-:Y:S01]  /*8390*/  F2FP.BF16.PACK_AB R105, R159, R171 ;  /* 0x000000ab9f69723e */ /* 0x010fe200000010ff */
[----:B------:R1:W-:Y:S01]  /*83a0*/  MUFU.EX2 R155, R4 ;  /* 0x00000004009b7308 */ /* 0x0003e20000000800 */
[----:B------:R-:W2:Y:S01]  /*83b0*/  LDSM.16.MT88.4 R12, [R225+0x100] ;  /* 0x00010000e10c783b */ /* 0x000ea20000004200 */
[----:B------:R-:W-:Y:S01]  /*83c0*/  FMUL.FTZ R49, R2, R149 ;  /* 0x0000009502317220 */ /* 0x000fe20000410000 */
[----:B------:R-:W-:Y:S01]  /*83d0*/  MOV R149, R51 ;  /* 0x0000003300957202 */ /* 0x000fe20000000f00 */
[C---:B------:R-:W-:Y:S01]  /*83e0*/  FMUL.FTZ R51, R0.reuse, R151 ;  /* 0x0000009700337220 */ /* 0x040fe20000410000 */
[----:B------:R-:W-:Y:S01]  /*83f0*/  MOV R151, R251 ;  /* 0x000000fb00977202 */ /* 0x000fe20000000f00 */
[C---:B------:R-:W-:Y:S02]  /*8400*/  FMUL.FTZ R86, R0.reuse, R86 ;  /* 0x0000005600567220 */ /* 0x040fe40000410000 */
[----:B------:R-:W-:Y:S01]  /*8410*/  FMUL.FTZ R87, R0, R87 ;  /* 0x0000005700577220 */ /* 0x000fe20000410000 */
[----:B------:R-:W4:Y:S01]  /*8420*/  LDSM.16.MT88.4 R20, [R226+0x100] ;  /* 0x00010000e214783b */ /* 0x000f220000004200 */
[C---:B------:R-:W-:Y:S02]  /*8430*/  FMUL.FTZ R88, R2.reuse, R88 ;  /* 0x0000005802587220 */ /* 0x040fe40000410000 */
[----:B------:R-:W-:Y:S02]  /*8440*/  FMUL.FTZ R89, R2, R89 ;  /* 0x0000005902597220 */ /* 0x000fe40000410000 */
[C---:B------:R-:W-:Y:S02]  /*8450*/  FMUL.FTZ R90, R0.reuse, R90 ;  /* 0x0000005a005a7220 */ /* 0x040fe40000410000 */
[----:B------:R-:W-:Y:S01]  /*8460*/  FMUL.FTZ R91, R0, R91 ;  /* 0x0000005b005b7220 */ /* 0x000fe20000410000 */
[----:B------:R-:W2:Y:S01]  /*8470*/  LDSM.16.MT88.4 R28, [R229+0x100] ;  /* 0x00010000e51c783b */ /* 0x000ea20000004200 */
[----:B------:R-:W-:Y:S02]  /*8480*/  FMUL.FTZ R92, R2, R92 ;  /* 0x0000005c025c7220 */ /* 0x000fe40000410000 */
[C---:B---3--:R-:W-:Y:S01]  /*8490*/  FMUL.FTZ R6, R0.reuse, R106 ;  /* 0x0000006a00067220 */ /* 0x048fe20000410000 */
[----:B------:R-:W-:Y:S01]  /*84a0*/  F2FP.BF16.PACK_AB R106, R231, R248 ;  /* 0x000000f8e76a723e */ /* 0x000fe200000010ff */
[C---:B------:R-:W-:Y:S02]  /*84b0*/  FMUL.FTZ R7, R0.reuse, R107 ;  /* 0x0000006b00077220 */ /* 0x040fe40000410000 */
[----:B-1----:R-:W-:Y:S01]  /*84c0*/  FFMA.FTZ R4, R169, c[0x0][0x2d0], -R101 ;  /* 0x0000b400a9047a23 */ /* 0x002fe20000010865 */
[----:B------:R-:W-:Y:S01]  /*84d0*/  MOV R169, R18 ;  /* 0x0000001200a97202 */ /* 0x000fe20000000f00 */
[----:B------:R-:W-:Y:S01]  /*84e0*/  FMUL.FTZ R18, R0, R118 ;  /* 0x0000007600127220 */ /* 0x000fe20000410000 */
[----:B------:R-:W1:Y:S01]  /*84f0*/  LDSM.16.MT88.4 R36, [R228+0x100] ;  /* 0x00010000e424783b */ /* 0x000e620000004200 */
[----:B------:R3:W3:Y:S01]  /*8500*/  MUFU.EX2 R154, R4 ;  /* 0x00000004009a7308 */ /* 0x0006e20000000800 */
[----:B------:R-:W-:Y:S02]  /*8510*/  FMUL.FTZ R93, R2, R93 ;  /* 0x0000005d025d7220 */ /* 0x000fe40000410000 */
[C---:B------:R-:W-:Y:S02]  /*8520*/  FMUL.FTZ R94, R0.reuse, R94 ;  /* 0x0000005e005e7220 */ /* 0x040fe40000410000 */
[----:B------:R-:W-:Y:S02]  /*8530*/  FMUL.FTZ R95, R0, R95 ;  /* 0x0000005f005f7220 */ /* 0x000fe40000410000 */
[----:B------:R-:W-:Y:S01]  /*8540*/  LDSM.16.MT88.4 R108, [R226+0x3100] ;  /* 0x00310000e26c783b */ /* 0x000fe20000004200 */
[C---:B------:R-:W-:Y:S02]  /*8550*/  FMUL.FTZ R96, R2.reuse, R96 ;  /* 0x0000006002607220 */ /* 0x040fe40000410000 */
[----:B------:R-:W-:Y:S02]  /*8560*/  FMUL.FTZ R97, R2, R97 ;  /* 0x0000006102617220 */ /* 0x000fe40000410000 */
[C---:B------:R-:W-:Y:S02]  /*8570*/  FMUL.FTZ R98, R0.reuse, R98 ;  /* 0x0000006200627220 */ /* 0x040fe40000410000 */
[----:B------:R-:W-:Y:S01]  /*8580*/  FMUL.FTZ R99, R0, R99 ;  /* 0x0000006300637220 */ /* 0x000fe20000410000 */
[----:B------:R-:W-:Y:S08]  /*8590*/  LDSM.16.MT88.4 R116, [R228+0x3100] ;  /* 0x00310000e474783b */ /* 0x000ff00000004200 */
[----:B------:R-:W0:Y:S01]  /*85a0*/  LDGDEPBAR ;  /* 0x00000000000079af */ /* 0x000e220000000000 */
[----:B---3--:R-:W-:Y:S01]  /*85b0*/  FMUL.FTZ R4, R2, R104 ;  /* 0x0000006802047220 */ /* 0x008fe20000410000 */
[----:B------:R-:W-:Y:S02]  /*85c0*/  F2FP.BF16.PACK_AB R104, R158, R169 ;  /* 0x000000a99e68723e */ /* 0x000fe400000010ff */
[----:B------:R-:W-:Y:S07]  /*85d0*/  F2FP.BF16.PACK_AB R107, R154, R155 ;  /* 0x0000009b9a6b723e */ /* 0x000fee00000010ff */
[C---:B--2---:R-:W-:Y:S07]  /*85e0*/  HMMA.16816.F32.BF16 R4, R104.reuse, R12, R4 ;  /* 0x0000000c6804723c */ /* 0x044fee0000041804 */
[C---:B------:R-:W-:Y:S01]  /*85f0*/  FMUL.FTZ R12, R2.reuse, R112 ;  /* 0x00000070020c7220 */ /* 0x040fe20000410000 */
[C---:B------:R-:W-:Y:S04]  /*8600*/  HMMA.16816.F32.BF16 R8, R104.reuse, R14, R8 ;  /* 0x0000000e6808723c */ /* 0x040fe80000041808 */
[----:B------:R-:W-:Y:S03]  /*8610*/  FMUL.FTZ R13, R2, R113 ;  /* 0x00000071020d7220 */ /* 0x000fe60000410000 */
[C---:B------:R-:W-:Y:S02]  /*8620*/  FMUL.FTZ R14, R0.reuse, R114 ;  /* 0x00000072000e7220 */ /* 0x040fe40000410000 */
[----:B------:R-:W-:Y:S02]  /*8630*/  FMUL.FTZ R15, R0, R115 ;  /* 0x00000073000f7220 */ /* 0x000fe40000410000 */
[----:B------:R-:W-:Y:S05]  /*8640*/  LDSM.16.MT88.4 R112, [R229+0x3100] ;  /* 0x00310000e570783b */ /* 0x000fea0000004200 */
[C---:B----4-:R-:W-:Y:S07]  /*8650*/  HMMA.16816.F32.BF16 R12, R104.reuse, R20, R12 ;  /* 0x00000014680c723c */ /* 0x050fee000004180c */
[C---:B------:R-:W-:Y:S01]  /*8660*/  FMUL.FTZ R20, R2.reuse, R120 ;  /* 0x0000007802147220 */ /* 0x040fe20000410000 */
[C---:B------:R-:W-:Y:S04]  /*8670*/  HMMA.16816.F32.BF16 R16, R104.reuse, R22, R16 ;  /* 0x000000166810723c */ /* 0x040fe80000041810 */
[----:B------:R-:W-:Y:S01]  /*8680*/  FMUL.FTZ R21, R2, R121 ;  /* 0x0000007902157220 */ /* 0x000fe20000410000 */
[----:B------:R-:W-:Y:S02]  /*8690*/  MOV R120, R47 ;  /* 0x0000002f00787202 */ /* 0x000fe40000000f00 */
[C---:B------:R-:W-:Y:S01]  /*86a0*/  FMUL.FTZ R22, R0.reuse, R122 ;  /* 0x0000007a00167220 */ /* 0x040fe20000410000 */
[----:B------:R-:W-:Y:S01]  /*86b0*/  MOV R121, R46 ;  /* 0x0000002e00797202 */ /* 0x000fe20000000f00 */
[----:B------:R-:W-:Y:S03]  /*86c0*/  FMUL.FTZ R23, R0, R123 ;  /* 0x0000007b00177220 */ /* 0x000fe60000410000 */
[----:B------:R-:W-:Y:S02]  /*86d0*/  MOV R122, R45 ;  /* 0x0000002d007a7202 */ /* 0x000fe40000000f00 */
[----:B------:R-:W-:Y:S02]  /*86e0*/  MOV R123, R44 ;  /* 0x0000002c007b7202 */ /* 0x000fe40000000f00 */
[C---:B------:R-:W-:Y:S01]  /*86f0*/  HMMA.16816.F32.BF16 R20, R104.reuse, R28, R20 ;  /* 0x0000001c6814723c */ /* 0x040fe20000041814 */
[----:B------:R-:W2:Y:S06]  /*8700*/  LDSM.16.MT88.4 R44, [R225+0x3100] ;  /* 0x00310000e12c783b */ /* 0x000eac0000004200 */
[C---:B------:R-:W-:Y:S01]  /*8710*/  FMUL.FTZ R28, R2.reuse, R128 ;  /* 0x00000080021c7220 */ /* 0x040fe20000410000 */
[C---:B------:R-:W-:Y:S04]  /*8720*/  HMMA.16816.F32.BF16 R24, R104.reuse, R30, R24 ;  /* 0x0000001e6818723c */ /* 0x040fe80000041818 */
[C---:B------:R-:W-:Y:S01]  /*8730*/  FMUL.FTZ R29, R2.reuse, R129 ;  /* 0x00000081021d7220 */ /* 0x040fe20000410000 */
[----:B------:R-:W-:Y:S01]  /*8740*/  MOV R129, R40 ;  /* 0x0000002800817202 */ /* 0x000fe20000000f00 */
[----:B------:R-:W-:Y:S01]  /*8750*/  FMUL.FTZ R40, R2, R140 ;  /* 0x0000008c02287220 */ /* 0x000fe20000410000 */
[----:B------:R-:W-:Y:S01]  /*8760*/  MOV R128, R42 ;  /* 0x0000002a00807202 */ /* 0x000fe20000000f00 */
[C---:B------:R-:W-:Y:S01]  /*8770*/  FMUL.FTZ R30, R0.reuse, R130 ;  /* 0x00000082001e7220 */ /* 0x040fe20000410000 */
[----:B------:R-:W-:Y:S03]  /*8780*/  MOV R130, R35 ;  /* 0x0000002300827202 */ /* 0x000fe60000000f00 */
[C---:B------:R-:W-:Y:S01]  /*8790*/  FMUL.FTZ R31, R0.reuse, R131 ;  /* 0x00000083001f7220 */ /* 0x040fe20000410000 */
[----:B------:R-:W-:Y:S01]  /*87a0*/  MOV R140, R130 ;  /* 0x00000082008c7202 */ /* 0x000fe20000000f00 */
[C---:B------:R-:W-:Y:S01]  /*87b0*/  FMUL.FTZ R35, R0.reuse, R135 ;  /* 0x0000008700237220 */ /* 0x040fe20000410000 */
[----:B------:R-:W-:Y:S01]  /*87c0*/  MOV R135, R127 ;  /* 0x0000007f00877202 */ /* 0x000fe20000000f00 */
[----:B------:R-:W-:Y:S01]  /*87d0*/  FMUL.FTZ R42, R0, R142 ;  /* 0x0000008e002a7220 */ /* 0x000fe20000410000 */
[----:B------:R-:W-:Y:S02]  /*87e0*/  MOV R127, R122 ;  /* 0x0000007a007f7202 */ /* 0x000fe40000000f00 */
[C---:B-1----:R-:W-:Y:S03]  /*87f0*/  HMMA.16816.F32.BF16 R28, R104.reuse, R36, R28 ;  /* 0x00000024681c723c */ /* 0x042fe6000004181c */
[----:B------:R-:W-:Y:S01]  /*8800*/  MOV R131, R32 ;  /* 0x0000002000837202 */ /* 0x000fe20000000f00 */
[C---:B------:R-:W-:Y:S01]  /*8810*/  FMUL.FTZ R32, R2.reuse, R132 ;  /* 0x0000008402207220 */ /* 0x040fe20000410000 */
[----:B------:R-:W-:Y:S01]  /*8820*/  MOV R132, R33 ;  /* 0x0000002100847202 */ /* 0x000fe20000000f00 */
[----:B------:R-:W-:Y:S01]  /*8830*/  FMUL.FTZ R33, R2, R133 ;  /* 0x0000008502217220 */ /* 0x000fe20000410000 */
[----:B------:R-:W-:Y:S01]  /*8840*/  MOV R133, R34 ;  /* 0x0000002200857202 */ /* 0x000fe20000000f00 */
[----:B------:R-:W-:Y:S01]  /*8850*/  FMUL.FTZ R34, R0, R134 ;  /* 0x0000008600227220 */ /* 0x000fe20000410000 */
[----:B------:R-:W-:Y:S03]  /*8860*/  MOV R134, R129 ;  /* 0x0000008100867202 */ /* 0x000fe60000000f00 */
[C---:B------:R-:W-:Y:S01]  /*8870*/  FMUL.FTZ R37, R2.reuse, R137 ;  /* 0x0000008902257220 */ /* 0x040fe20000410000 */
[----:B------:R-:W-:Y:S01]  /*8880*/  MOV R150, R133 ;  /* 0x0000008500967202 */ /* 0x000fe20000000f00 */
[----:B------:R1:W-:Y:S01]  /*8890*/  MUFU.EX2 R137, R102 ;  /* 0x0000006600897308 */ /* 0x0003e20000000800 */
[C---:B------:R-:W-:Y:S03]  /*88a0*/  HMMA.16816.F32.BF16 R32, R104.reuse, R38, R32 ;  /* 0x000000266820723c */ /* 0x040fe60000041820 */
[----:B------:R-:W-:Y:S01]  /*88b0*/  FMUL.FTZ R36, R2, R136 ;  /* 0x0000008802247220 */ /* 0x000fe20000410000 */
[----:B------:R-:W-:Y:S02]  /*88c0*/  MOV R142, R131 ;  /* 0x00000083008e7202 */ /* 0x000fe40000000f00 */
[----:B------:R-:W-:Y:S01]  /*88d0*/  MOV R133, R120 ;  /* 0x0000007800857202 */ /* 0x000fe20000000f00 */
[C---:B------:R-:W-:Y:S01]  /*88e0*/  FMUL.FTZ R38, R0.reuse, R138 ;  /* 0x0000008a00267220 */ /* 0x040fe20000410000 */
[----:B------:R-:W-:Y:S01]  /*88f0*/  MOV R143, R132 ;  /* 0x00000084008f7202 */ /* 0x000fe20000000f00 */
[----:B------:R-:W-:Y:S03]  /*8900*/  FMUL.FTZ R39, R0, R139 ;  /* 0x0000008b00277220 */ /* 0x000fe60000410000 */
[----:B------:R-:W-:Y:S02]  /*8910*/  MOV R132, R121 ;  /* 0x0000007900847202 */ /* 0x000fe40000000f00 */
[----:B------:R-:W-:Y:S02]  /*8920*/  MOV R129, R128 ;  /* 0x0000008000817202 */ /* 0x000fe40000000f00 */
[C---:B--2---:R-:W-:Y:S03]  /*8930*/  HMMA.16816.F32.BF16 R36, R104.reuse, R44, R36 ;  /* 0x0000002c6824723c */ /* 0x044fe60000041824 */
[----:B------:R-:W-:Y:S02]  /*8940*/  MOV R128, R126 ;  /* 0x0000007e00807202 */ /* 0x000fe40000000f00 */
[----:B------:R-:W-:Y:S01]  /*8950*/  MOV R126, R123 ;  /* 0x0000007b007e7202 */ /* 0x000fe20000000f00 */
[--C-:B-1----:R-:W-:Y:S02]  /*8960*/  FFMA.FTZ R102, R173, c[0x0][0x2d0], -R153.reuse ;  /* 0x0000b400ad667a23 */ /* 0x102fe40000010899 */
[C---:B------:R-:W-:Y:S01]  /*8970*/  HMMA.16816.F32.BF16 R40, R104.reuse, R46, R40 ;  /* 0x0000002e6828723c */ /* 0x040fe20000041828 */
[----:B------:R-:W-:Y:S03]  /*8980*/  LDSM.16.MT88.4 R120, [R229+0x900] ;  /* 0x00090000e578783b */ /* 0x000fe60000004200 */
[C---:B------:R-:W-:Y:S02]  /*8990*/  FMUL.FTZ R45, R2.reuse, R145 ;  /* 0x00000091022d7220 */ /* 0x040fe40000410000 */
[----:B------:R1:W2:Y:S01]  /*89a0*/  MUFU.EX2 R145, R102 ;  /* 0x0000006600917308 */ /* 0x0002a20000000800 */
[----:B------:R-:W-:Y:S02]  /*89b0*/  FMUL.FTZ R44, R2, R144 ;  /* 0x00000090022c7220 */ /* 0x000fe40000410000 */
[C---:B------:R-:W-:Y:S03]  /*89c0*/  FMUL.FTZ R47, R0.reuse, R147 ;  /* 0x00000093002f7220 */ /* 0x040fe60000410000 */
[----:B------:R-:W-:Y:S07]  /*89d0*/  FMUL.FTZ R46, R0, R146 ;  /* 0x00000092002e7220 */ /* 0x000fee0000410000 */
[C---:B------:R-:W-:Y:S08]  /*89e0*/  HMMA.16816.F32.BF16 R44, R104.reuse, R108, R44 ;  /* 0x0000006c682c723c */ /* 0x040ff0000004182c */
[C---:B------:R-:W-:Y:S01]  /*89f0*/  HMMA.16816.F32.BF16 R48, R104.reuse, R110, R48 ;  /* 0x0000006e6830723c */ /* 0x040fe20000041830 */
[----:B------:R-:W3:Y:S03]  /*8a00*/  LDSM.16.MT88.4 R108, [R225+0x6100] ;  /* 0x00610000e16c783b */ /* 0x000ee60000004200 */
[--C-:B-1----:R-:W-:Y:S04]  /*8a10*/  FFMA.FTZ R102, R174, c[0x0][0x2d0], -R153.reuse ;  /* 0x0000b400ae667a23 */ /* 0x102fe80000010899 */
[C---:B------:R-:W-:Y:S01]  /*8a20*/  HMMA.16816.F32.BF16 R52, R104.reuse, R112, R52 ;  /* 0x000000706834723c */ /* 0x040fe20000041834 */
[----:B------:R1:W-:Y:S07]  /*8a30*/  MUFU.EX2 R139, R102 ;  /* 0x00000066008b7308 */ /* 0x0003ee0000000800 */
[C---:B------:R-:W-:Y:S01]  /*8a40*/  HMMA.16816.F32.BF16 R56, R104.reuse, R114, R56 ;  /* 0x000000726838723c */ /* 0x040fe20000041838 */
[----:B------:R-:W4:Y:S07]  /*8a50*/  LDSM.16.MT88.4 R112, [R226+0x6100] ;  /* 0x00610000e270783b */ /* 0x000f2e0000004200 */
[C---:B------:R-:W-:Y:S08]  /*8a60*/  HMMA.16816.F32.BF16 R60, R104.reuse, R116, R60 ;  /* 0x00000074683c723c */ /* 0x040ff0000004183c */
[C---:B------:R-:W-:Y:S01]  /*8a70*/  HMMA.16816.F32.BF16 R64, R104.reuse, R118, R64 ;  /* 0x000000766840723c */ /* 0x040fe20000041840 */
[----:B------:R-:W2:Y:S03]  /*8a80*/  LDSM.16.MT88.4 R116, [R229+0x6100] ;  /* 0x00610000e574783b */ /* 0x000ea60000004200 */
[----:B-1----:R-:W-:Y:S04]  /*8a90*/  FFMA.FTZ R102, R175, c[0x0][0x2d0], -R153 ;  /* 0x0000b400af667a23 */ /* 0x002fe80000010899 */
[----:B------:R1:W1:Y:S01]  /*8aa0*/  MUFU.EX2 R138, R102 ;  /* 0x00000066008a7308 */ /* 0x0002620000000800 */
[C---:B---3--:R-:W-:Y:S08]  /*8ab0*/  HMMA.16816.F32.BF16 R68, R104.reuse, R108, R68 ;  /* 0x0000006c6844723c */ /* 0x048ff00000041844 */
[C---:B------:R-:W-:Y:S01]  /*8ac0*/  HMMA.16816.F32.BF16 R72, R104.reuse, R110, R72 ;  /* 0x0000006e6848723c */ /* 0x040fe20000041848 */
[----:B------:R-:W3:Y:S07]  /*8ad0*/  LDSM.16.MT88.4 R108, [R228+0x6100] ;  /* 0x00610000e46c783b */ /* 0x000eee0000004200 */
[C---:B----4-:R-:W-:Y:S04]  /*8ae0*/  HMMA.16816.F32.BF16 R76, R104.reuse, R112, R76 ;  /* 0x00000070684c723c */ /* 0x050fe8000004184c */
[--C-:B-1----:R-:W-:Y:S04]  /*8af0*/  FFMA.FTZ R102, R180, c[0x0][0x2d0], -R101.reuse ;  /* 0x0000b400b4667a23 */ /* 0x102fe80000010865 */
[C---:B------:R-:W-:Y:S01]  /*8b00*/  HMMA.16816.F32.BF16 R80, R104.reuse, R114, R80 ;  /* 0x000000726850723c */ /* 0x040fe20000041850 */
[----:B------:R-:W1:Y:S01]  /*8b10*/  LDSM.16.MT88.4 R112, [R225+0x900] ;  /* 0x00090000e170783b */ /* 0x000e620000004200 */
[----:B------:R4:W-:Y:S06]  /*8b20*/  MUFU.EX2 R136, R102 ;  /* 0x0000006600887308 */ /* 0x0009ec0000000800 */
[C---:B--2---:R-:W-:Y:S08]  /*8b30*/  HMMA.16816.F32.BF16 R84, R104.reuse, R116, R84 ;  /* 0x000000746854723c */ /* 0x044ff00000041854 */
[C---:B------:R-:W-:Y:S01]  /*8b40*/  HMMA.16816.F32.BF16 R88, R104.reuse, R118, R88 ;  /* 0x000000766858723c */ /* 0x040fe20000041858 */
[----:B------:R-:W2:Y:S07]  /*8b50*/  LDSM.16.MT88.4 R116, [R226+0x900] ;  /* 0x00090000e274783b */ /* 0x000eae0000004200 */
[C---:B---3--:R-:W-:Y:S04]  /*8b60*/  HMMA.16816.F32.BF16 R92, R104.reuse, R108, R92 ;  /* 0x0000006c685c723c */ /* 0x048fe8000004185c */
[--C-:B----4-:R-:W-:Y:S04]  /*8b70*/  FFMA.FTZ R102, R182, c[0x0][0x2d0], -R101.reuse ;  /* 0x0000b400b6667a23 */ /* 0x110fe80000010865 */
[----:B------:R3:W4:Y:S01]  /*8b80*/  MUFU.EX2 R144, R102 ;  /* 0x0000006600907308 */ /* 0x0007220000000800 */
[----:B------:R-:W-:Y:S01]  /*8b90*/  HMMA.16816.F32.BF16 R96, R104, R110, R96 ;  /* 0x0000006e6860723c */ /* 0x000fe20000041860 */
[----:B------:R-:W1:Y:S06]  /*8ba0*/  LDSM.16.MT88.4 R108, [R228+0x900] ;  /* 0x00090000e46c783b */ /* 0x000e6c0000004200 */
[----:B------:R-:W-:Y:S02]  /*8bb0*/  F2FP.BF16.PACK_AB R104, R145, R137 ;  /* 0x000000899168723e */ /* 0x000fe400000010ff */
[----:B------:R-:W-:Y:S03]  /*8bc0*/  F2FP.BF16.PACK_AB R106, R138, R139 ;  /* 0x0000008b8a6a723e */ /* 0x000fe600000010ff */
[--C-:B---3--:R-:W-:Y:S01]  /*8bd0*/  FFMA.FTZ R102, R181, c[0x0][0x2d0], -R101.reuse ;  /* 0x0000b400b5667a23 */ /* 0x108fe20000010865 */
[----:B----4-:R-:W-:Y:S03]  /*8be0*/  F2FP.BF16.PACK_AB R105, R144, R136 ;  /* 0x000000889069723e */ /* 0x010fe600000010ff */
[----:B------:R3:W-:Y:S02]  /*8bf0*/  MUFU.EX2 R252, R102 ;  /* 0x0000006600fc7308 */ /* 0x0007e40000000800 */
[----:B---3--:R-:W-:Y:S08]  /*8c00*/  FFMA.FTZ R102, R183, c[0x0][0x2d0], -R101 ;  /* 0x0000b400b7667a23 */ /* 0x008ff00000010865 */
[----:B------:R3:W4:Y:S02]  /*8c10*/  MUFU.EX2 R251, R102 ;  /* 0x0000006600fb7308 */ /* 0x0007240000000800 */
[--C-:B---3--:R-:W-:Y:S01]  /*8c20*/  FFMA.FTZ R102, R184, c[0x0][0x2d0], -R153.reuse ;  /* 0x0000b400b8667a23 */ /* 0x108fe20000010899 */
[----:B----4-:R-:W-:Y:S07]  /*8c30*/  F2FP.BF16.PACK_AB R107, R251, R252 ;  /* 0x000000fcfb6b723e */ /* 0x010fee00000010ff */
[----:B------:R3:W-:Y:S01]  /*8c40*/  MUFU.EX2 R147, R102 ;  /* 0x0000006600937308 */ /* 0x0007e20000000800 */
[C---:B-1----:R-:W-:Y:S08]  /*8c50*/  HMMA.16816.F32.BF16 R4, R104.reuse, R112, R4 ;  /* 0x000000706804723c */ /* 0x042ff00000041804 */
[C---:B------:R-:W-:Y:S01]  /*8c60*/  HMMA.16816.F32.BF16 R8, R104.reuse, R114, R8 ;  /* 0x000000726808723c */ /* 0x040fe20000041808 */
[----:B------:R-:W1:Y:S07]  /*8c70*/  LDSM.16.MT88.4 R112, [R225+0x3900] ;  /* 0x00390000e170783b */ /* 0x000e6e0000004200 */
[C---:B--2---:R-:W-:Y:S04]  /*8c80*/  HMMA.16816.F32.BF16 R12, R104.reuse, R116, R12 ;  /* 0x00000074680c723c */ /* 0x044fe8000004180c */
[--C-:B---3--:R-:W-:Y:S04]  /*8c90*/  FFMA.FTZ R102, R186, c[0x0][0x2d0], -R153.reuse ;  /* 0x0000b400ba667a23 */ /* 0x108fe80000010899 */
[C---:B------:R-:W-:Y:S01]  /*8ca0*/  HMMA.16816.F32.BF16 R16, R104.reuse, R118, R16 ;  /* 0x000000766810723c */ /* 0x040fe20000041810 */
[----:B------:R2:W3:Y:S01]  /*8cb0*/  MUFU.EX2 R146, R102 ;  /* 0x0000006600927308 */ /* 0x0004e20000000800 */
[----:B------:R-:W4:Y:S06]  /*8cc0*/  LDSM.16.MT88.4 R116, [R226+0x3900] ;  /* 0x00390000e274783b */ /* 0x000f2c0000004200 */
[C---:B------:R-:W-:Y:S08]  /*8cd0*/  HMMA.16816.F32.BF16 R20, R104.reuse, R120, R20 ;  /* 0x000000786814723c */ /* 0x040ff00000041814 */
[C---:B------:R-:W-:Y:S01]  /*8ce0*/  HMMA.16816.F32.BF16 R24, R104.reuse, R122, R24 ;  /* 0x0000007a6818723c */ /* 0x040fe20000041818 */
[----:B------:R-:W3:Y:S07]  /*8cf0*/  LDSM.16.MT88.4 R120, [R229+0x3900] ;  /* 0x00390000e578783b */ /* 0x000eee0000004200 */
[C---:B------:R-:W-:Y:S04]  /*8d00*/  HMMA.16816.F32.BF16 R28, R104.reuse, R108, R28 ;  /* 0x0000006c681c723c */ /* 0x040fe8000004181c */
[--C-:B--2---:R-:W-:Y:S04]  /*8d10*/  FFMA.FTZ R102, R185, c[0x0][0x2d0], -R153.reuse ;  /* 0x0000b400b9667a23 */ /* 0x104fe80000010899 */
[C---:B------:R-:W-:Y:S01]  /*8d20*/  HMMA.16816.F32.BF16 R32, R104.reuse, R110, R32 ;  /* 0x0000006e6820723c */ /* 0x040fe20000041820 */
[----:B------:R2:W-:Y:S01]  /*8d30*/  MUFU.EX2 R131, R102 ;  /* 0x0000006600837308 */ /* 0x0005e20000000800 */
[----:B------:R-:W3:Y:S06]  /*8d40*/  LDSM.16.MT88.4 R108, [R228+0x3900] ;  /* 0x00390000e46c783b */ /* 0x000eec0000004200 */
[C---:B-1----:R-:W-:Y:S08]  /*8d50*/  HMMA.16816.F32.BF16 R36, R104.reuse, R112, R36 ;  /* 0x000000706824723c */ /* 0x042ff00000041824 */
[C---:B------:R-:W-:Y:S01]  /*8d60*/  HMMA.16816.F32.BF16 R40, R104.reuse, R114, R40 ;  /* 0x000000726828723c */ /* 0x040fe20000041828 */
[----:B------:R-:W1:Y:S07]  /*8d70*/  LDSM.16.MT88.4 R112, [R225+0x6900] ;  /* 0x00690000e170783b */ /* 0x000e6e0000004200 */
[C---:B----4-:R-:W-:Y:S04]  /*8d80*/  HMMA.16816.F32.BF16 R44, R104.reuse, R116, R44 ;  /* 0x00000074682c723c */ /* 0x050fe8000004182c */
[----:B--2---:R-:W-:Y:S04]  /*8d90*/  FFMA.FTZ R102, R187, c[0x0][0x2d0], -R153 ;  /* 0x0000b400bb667a23 */ /* 0x004fe80000010899 */
[C---:B------:R-:W-:Y:S01]  /*8da0*/  HMMA.16816.F32.BF16 R48, R104.reuse, R118, R48 ;  /* 0x000000766830723c */ /* 0x040fe20000041830 */
[----:B------:R2:W4:Y:S01]  /*8db0*/  MUFU.EX2 R130, R102 ;  /* 0x0000006600827308 */ /* 0x0005220000000800 */
[----:B------:R-:W4:Y:S06]  /*8dc0*/  LDSM.16.MT88.4 R116, [R226+0x6900] ;  /* 0x00690000e274783b */ /* 0x000f2c0000004200 */
[C---:B---3--:R-:W-:Y:S08]  /*8dd0*/  HMMA.16816.F32.BF16 R52, R104.reuse, R120, R52 ;  /* 0x000000786834723c */ /* 0x048ff00000041834 */
        /* <DEDUP_REMOVED lines=11> */
[--C-:B--2---:R-:W-:Y:S04]  /*8e90*/  FFMA.FTZ R102, R150, c[0x0][0x2d0], -R101.reuse ;  /* 0x0000b40096667a23 */ /* 0x104fe80000010865 */
[C---:B------:R-:W-:Y:S01]  /*8ea0*/  HMMA.16816.F32.BF16 R80, R104.reuse, R118, R80 ;  /* 0x000000766850723c */ /* 0x040fe20000041850 */
[----:B------:R2:W4:Y:S01]  /*8eb0*/  MUFU.EX2 R183, R102 ;  /* 0x0000006600b77308 */ /* 0x0005220000000800 */
[----:B------:R-:W1:Y:S06]  /*8ec0*/  LDSM.16.MT88.4 R116, [R226+0x1100] ;  /* 0x00110000e274783b */ /* 0x000e6c0000004200 */
[C---:B---3--:R-:W-:Y:S08]  /*8ed0*/  HMMA.16816.F32.BF16 R84, R104.reuse, R120, R84 ;  /* 0x000000786854723c */ /* 0x048ff00000041854 */
[C---:B------:R-:W-:Y:S01]  /*8ee0*/  HMMA.16816.F32.BF16 R88, R104.reuse, R122, R88 ;  /* 0x0000007a6858723c */ /* 0x040fe20000041858 */
[----:B------:R-:W3:Y:S07]  /*8ef0*/  LDSM.16.MT88.4 R120, [R229+0x1100] ;  /* 0x00110000e578783b */ /* 0x000eee0000004200 */
[C---:B------:R-:W-:Y:S04]  /*8f00*/  HMMA.16816.F32.BF16 R92, R104.reuse, R108, R92 ;  /* 0x0000006c685c723c */ /* 0x040fe8000004185c */
[--C-:B--2---:R-:W-:Y:S04]  /*8f10*/  FFMA.FTZ R102, R250, c[0x0][0x2d0], -R101.reuse ;  /* 0x0000b400fa667a23 */ /* 0x104fe80000010865 */
[----:B------:R-:W-:Y:S01]  /*8f20*/  HMMA.16816.F32.BF16 R96, R104, R110, R96 ;  /* 0x0000006e6860723c */ /* 0x000fe20000041860 */
[----:B------:R2:W-:Y:S01]  /*8f30*/  MUFU.EX2 R182, R102 ;  /* 0x0000006600b67308 */ /* 0x0005e20000000800 */
[----:B------:R-:W1:Y:S05]  /*8f40*/  LDSM.16.MT88.4 R108, [R228+0x1100] ;  /* 0x00110000e46c783b */ /* 0x000e6a0000004200 */
[----:B------:R-:W-:Y:S02]  /*8f50*/  F2FP.BF16.PACK_AB R104, R146, R147 ;  /* 0x000000939268723e */ /* 0x000fe400000010ff */
[----:B------:R-:W-:Y:S03]  /*8f60*/  F2FP.BF16.PACK_AB R106, R130, R131 ;  /* 0x00000083826a723e */ /* 0x000fe600000010ff */
[----:B----4-:R-:W-:Y:S01]  /*8f70*/  F2FP.BF16.PACK_AB R105, R183, R184 ;  /* 0x000000b8b769723e */ /* 0x010fe200000010ff */
[----:B--2---:R-:W-:Y:S04]  /*8f80*/  FFMA.FTZ R102, R149, c[0x0][0x2d0], -R101 ;  /* 0x0000b40095667a23 */ /* 0x004fe80000010865 */
[----:B------:R2:W4:Y:S02]  /*8f90*/  MUFU.EX2 R181, R102 ;  /* 0x0000006600b57308 */ /* 0x0005240000000800 */
[--C-:B--2---:R-:W-:Y:S01]  /*8fa0*/  FFMA.FTZ R102, R143, c[0x0][0x2d0], -R153.reuse ;  /* 0x0000b4008f667a23 */ /* 0x104fe20000010899 */
[----:B------:R-:W-:Y:S02]  /*8fb0*/  MOV R143, R141 ;  /* 0x0000008d008f7202 */ /* 0x000fe40000000f00 */
[----:B----4-:R-:W-:Y:S05]  /*8fc0*/  F2FP.BF16.PACK_AB R107, R181, R182 ;  /* 0x000000b6b56b723e */ /* 0x010fea00000010ff */
[----:B------:R2:W-:Y:S02]  /*8fd0*/  MUFU.EX2 R141, R102 ;  /* 0x00000066008d7308 */ /* 0x0005e40000000800 */
[C---:B-1----:R-:W-:Y:S08]  /*8fe0*/  HMMA.16816.F32.BF16 R4, R104.reuse, R112, R4 ;  /* 0x000000706804723c */ /* 0x042ff00000041804 */
[C---:B------:R-:W-:Y:S01]  /*8ff0*/  HMMA.16816.F32.BF16 R8, R104.reuse, R114, R8 ;  /* 0x000000726808723c */ /* 0x040fe20000041808 */
[----:B------:R-:W1:Y:S07]  /*9000*/  LDSM.16.MT88.4 R112, [R225+0x4100] ;  /* 0x00410000e170783b */ /* 0x000e6e0000004200 */
[C---:B------:R-:W-:Y:S04]  /*9010*/  HMMA.16816.F32.BF16 R12, R104.reuse, R116, R12 ;  /* 0x00000074680c723c */ /* 0x040fe8000004180c */
[--C-:B--2---:R-:W-:Y:S01]  /*9020*/  FFMA.FTZ R102, R142, c[0x0][0x2d0], -R153.reuse ;  /* 0x0000b4008e667a23 */ /* 0x104fe20000010899 */
[----:B------:R-:W-:Y:S03]  /*9030*/  MOV R142, R140 ;  /* 0x0000008c008e7202 */ /* 0x000fe60000000f00 */
        /* <DEDUP_REMOVED lines=23> */
[--C-:B--2---:R-:W-:Y:S02]  /*91b0*/  FFMA.FTZ R102, R148, c[0x0][0x2d0], -R101.reuse ;  /* 0x0000b40094667a23 */ /* 0x104fe40000010865 */
[----:B------:R-:W-:Y:S02]  /*91c0*/  LDSM.16.MT88.4 R148, [R226+0x5900] ;  /* 0x00590000e294783b */ /* 0x000fe40000004200 */
[C---:B------:R-:W-:Y:S01]  /*91d0*/  HMMA.16816.F32.BF16 R64, R104.reuse, R110, R64 ;  /* 0x0000006e6840723c */ /* 0x040fe20000041840 */
[----:B------:R2:W-:Y:S05]  /*91e0*/  MUFU.EX2 R180, R102 ;  /* 0x0000006600b47308 */ /* 0x0005ea0000000800 */
[----:B------:R-:W3:Y:S02]  /*91f0*/  LDSM.16.MT88.4 R108, [R228+0x7100] ;  /* 0x00710000e46c783b */ /* 0x000ee40000004200 */
        /* <DEDUP_REMOVED lines=19> */
[----:B--2---:R-:W-:Y:S01]  /*9330*/  FFMA.FTZ R102, R135, c[0x0][0x2d0], -R101 ;  /* 0x0000b40087667a23 */ /* 0x004fe20000010865 */
[----:B------:R-:W-:Y:S03]  /*9340*/  MOV R135, R171 ;  /* 0x000000ab00877202 */ /* 0x000fe60000000f00 */
[----:B------:R2:W4:Y:S02]  /*9350*/  MUFU.EX2 R172, R102 ;  /* 0x0000006600ac7308 */ /* 0x0005240000000800 */
[--C-:B--2---:R-:W-:Y:S01]  /*9360*/  FFMA.FTZ R102, R134, c[0x0][0x2d0], -R153.reuse ;  /* 0x0000b40086667a23 */ /* 0x104fe20000010899 */
[----:B----4-:R-:W-:Y:S07]  /*9370*/  F2FP.BF16.PACK_AB R107, R172, R173 ;  /* 0x000000adac6b723e */ /* 0x010fee00000010ff */
[----:B------:R2:W-:Y:S01]  /*9380*/  MUFU.EX2 R250, R102 ;  /* 0x0000006600fa7308 */ /* 0x0005e20000000800 */
[C---:B-1----:R-:W-:Y:S08]  /*9390*/  HMMA.16816.F32.BF16 R4, R104.reuse, R112, R4 ;  /* 0x000000706804723c */ /* 0x042ff00000041804 */
[C---:B------:R-:W-:Y:S01]  /*93a0*/  HMMA.16816.F32.BF16 R8, R104.reuse, R114, R8 ;  /* 0x000000726808723c */ /* 0x040fe20000041808 */
[----:B------:R-:W1:Y:S07]  /*93b0*/  LDSM.16.MT88.4 R112, [R225+0x4900] ;  /* 0x00490000e170783b */ /* 0x000e6e0000004200 */
[C---:B------:R-:W-:Y:S04]  /*93c0*/  HMMA.16816.F32.BF16 R12, R104.reuse, R116, R12 ;  /* 0x00000074680c723c */ /* 0x040fe8000004180c */
[--C-:B--2---:R-:W-:Y:S02]  /*93d0*/  FFMA.FTZ R102, R129, c[0x0][0x2d0], -R153.reuse ;  /* 0x0000b40081667a23 */ /* 0x104fe40000010899 */
[--C-:B------:R-:W-:Y:S02]  /*93e0*/  FFMA.FTZ R129, R126, c[0x0][0x2d0], -R153.reuse ;  /* 0x0000b4007e817a23 */ /* 0x100fe40000010899 */
[C---:B------:R-:W-:Y:S01]  /*93f0*/  HMMA.16816.F32.BF16 R16, R104.reuse, R118, R16 ;  /* 0x000000766810723c */ /* 0x040fe20000041810 */
[----:B------:R2:W4:Y:S01]  /*9400*/  MUFU.EX2 R187, R102 ;  /* 0x0000006600bb7308 */ /* 0x0005220000000800 */
[----:B------:R-:W4:Y:S06]  /*9410*/  LDSM.16.MT88.4 R116, [R226+0x4900] ;  /* 0x00490000e274783b */ /* 0x000f2c0000004200 */
[C---:B---3--:R-:W-:Y:S03]  /*9420*/  HMMA.16816.F32.BF16 R20, R104.reuse, R120, R20 ;  /* 0x000000786814723c */ /* 0x048fe60000041814 */
[----:B------:R3:W-:Y:S05]  /*9430*/  MUFU.EX2 R171, R129 ;  /* 0x0000008100ab7308 */ /* 0x0007ea0000000800 */
[C---:B------:R-:W-:Y:S01]  /*9440*/  HMMA.16816.F32.BF16 R24, R104.reuse, R122, R24 ;  /* 0x0000007a6818723c */ /* 0x040fe20000041818 */
[----:B------:R-:W4:Y:S07]  /*9450*/  LDSM.16.MT88.4 R120, [R229+0x4900] ;  /* 0x00490000e578783b */ /* 0x000f2e0000004200 */
[C---:B------:R-:W-:Y:S04]  /*9460*/  HMMA.16816.F32.BF16 R28, R104.reuse, R108, R28 ;  /* 0x0000006c681c723c */ /* 0x040fe8000004181c */
[--C-:B--2---:R-:W-:Y:S02]  /*9470*/  FFMA.FTZ R102, R124, c[0x0][0x2d0], -R153.reuse ;  /* 0x0000b4007c667a23 */ /* 0x104fe40000010899 */
[----:B------:R-:W2:Y:S02]  /*9480*/  LDL.LU R124, [R1+0x10] ;  /* 0x00001000017c7983 */ /* 0x000ea40000300800 */
[C---:B------:R-:W-:Y:S01]  /*9490*/  HMMA.16816.F32.BF16 R32, R104.reuse, R110, R32 ;  /* 0x0000006e6820723c */ /* 0x040fe20000041820 */
[----:B------:R4:W-:Y:S01]  /*94a0*/  MUFU.EX2 R186, R102 ;  /* 0x0000006600ba7308 */ /* 0x0009e20000000800 */
[----:B------:R-:W4:Y:S02]  /*94b0*/  LDSM.16.MT88.4 R108, [R228+0x4900] ;  /* 0x00490000e46c783b */ /* 0x000f240000004200 */
[----:B---3--:R-:W-:Y:S04]  /*94c0*/  MOV R129, R140 ;  /* 0x0000008c00817202 */ /* 0x008fe80000000f00 */
[C---:B-1----:R-:W-:Y:S08]  /*94d0*/  HMMA.16816.F32.BF16 R36, R104.reuse, R112, R36 ;  /* 0x000000706824723c */ /* 0x042ff00000041824 */
[C---:B------:R-:W-:Y:S01]  /*94e0*/  HMMA.16816.F32.BF16 R40, R104.reuse, R114, R40 ;  /* 0x000000726828723c */ /* 0x040fe20000041828 */
[----:B------:R-:W1:Y:S07]  /*94f0*/  LDSM.16.MT88.4 R112, [R225+0x7900] ;  /* 0x00790000e170783b */ /* 0x000e6e0000004200 */
[C---:B----4-:R-:W-:Y:S04]  /*9500*/  HMMA.16816.F32.BF16 R44, R104.reuse, R116, R44 ;  /* 0x00000074682c723c */ /* 0x050fe8000004182c */
[--C-:B------:R-:W-:Y:S02]  /*9510*/  FFMA.FTZ R102, R128, c[0x0][0x2d0], -R153.reuse ;  /* 0x0000b40080667a23 */ /* 0x100fe40000010899 */
[--C-:B------:R-:W-:Y:S02]  /*9520*/  FFMA.FTZ R128, R127, c[0x0][0x2d0], -R153.reuse ;  /* 0x0000b4007f807a23 */ /* 0x100fe40000010899 */
[C---:B------:R-:W-:Y:S01]  /*9530*/  HMMA.16816.F32.BF16 R48, R104.reuse, R118, R48 ;  /* 0x000000766830723c */ /* 0x040fe20000041830 */
[----:B------:R3:W4:Y:S01]  /*9540*/  MUFU.EX2 R185, R102 ;  /* 0x0000006600b97308 */ /* 0x0007220000000800 */
[----:B------:R-:W4:Y:S02]  /*9550*/  LDSM.16.MT88.4 R116, [R226+0x7900] ;  /* 0x00790000e274783b */ /* 0x000f240000004200 */
[----:B------:R-:W-:Y:S04]  /*9560*/  FFMA.FTZ R153, R157, c[0x0][0x2d0], -R153 ;  /* 0x0000b4009d997a23 */ /* 0x000fe80000010899 */
[C---:B------:R-:W-:Y:S02]  /*9570*/  HMMA.16816.F32.BF16 R52, R104.reuse, R120, R52 ;  /* 0x000000786834723c */ /* 0x040fe40000041834 */
[----:B------:R1:W5:Y:S01]  /*9580*/  LDL.LU R157, [R1+0x40] ;  /* 0x00004000019d7983 */ /* 0x0003620000300800 */
[----:B------:R1:W-:Y:S03]  /*9590*/  MUFU.EX2 R174, R128 ;  /* 0x0000008000ae7308 */ /* 0x0003e60000000800 */
[----:B------:R-:W2:Y:S02]  /*95a0*/  LDL.LU R134, [R1+0x14] ;  /* 0x0000140001867983 */ /* 0x000ea40000300800 */
[C---:B------:R-:W-:Y:S02]  /*95b0*/  HMMA.16816.F32.BF16 R56, R104.reuse, R122, R56 ;  /* 0x0000007a6838723c */ /* 0x040fe40000041838 */
[----:B------:R-:W4:Y:S06]  /*95c0*/  LDSM.16.MT88.4 R120, [R229+0x7900] ;  /* 0x00790000e578783b */ /* 0x000f2c0000004200 */
[C---:B------:R-:W-:Y:S04]  /*95d0*/  HMMA.16816.F32.BF16 R60, R104.reuse, R108, R60 ;  /* 0x0000006c683c723c */ /* 0x040fe8000004183c */
[--C-:B---3--:R-:W-:Y:S04]  /*95e0*/  FFMA.FTZ R102, R168, c[0x0][0x2d0], -R101.reuse ;  /* 0x0000b400a8667a23 */ /* 0x108fe80000010865 */
[C---:B------:R-:W-:Y:S01]  /*95f0*/  HMMA.16816.F32.BF16 R64, R104.reuse, R110, R64 ;  /* 0x0000006e6840723c */ /* 0x040fe20000041840 */
[----:B------:R3:W-:Y:S01]  /*9600*/  MUFU.EX2 R168, R102 ;  /* 0x0000006600a87308 */ /* 0x0007e20000000800 */
[----:B------:R-:W3:Y:S02]  /*9610*/  LDSM.16.MT88.4 R108, [R228+0x7900] ;  /* 0x00790000e46c783b */ /* 0x000ee40000004200 */
[----:B-1----:R-:W-:Y:S04]  /*9620*/  MOV R128, R141 ;  /* 0x0000008d00807202 */ /* 0x002fe80000000f00 */
[C---:B------:R-:W-:Y:S02]  /*9630*/  HMMA.16816.F32.BF16 R68, R104.reuse, R112, R68 ;  /* 0x000000706844723c */ /* 0x040fe40000041844 */
[----:B------:R-:W-:Y:S06]  /*9640*/  LDSM.16.MT88.4 R140, [R225+0x5900] ;  /* 0x00590000e18c783b */ /* 0x000fec0000004200 */
[C---:B------:R-:W-:Y:S02]  /*9650*/  HMMA.16816.F32.BF16 R72, R104.reuse, R114, R72 ;  /* 0x000000726848723c */ /* 0x040fe40000041848 */
[----:B------:R-:W1:Y:S06]  /*9660*/  LDSM.16.MT88.4 R112, [R225+0x2100] ;  /* 0x00210000e170783b */ /* 0x000e6c0000004200 */
[C---:B----4-:R-:W-:Y:S04]  /*9670*/  HMMA.16816.F32.BF16 R76, R104.reuse, R116, R76 ;  /* 0x00000074684c723c */ /* 0x050fe8000004184c */
[--C-:B---3--:R-:W-:Y:S04]  /*9680*/  FFMA.FTZ R102, R167, c[0x0][0x2d0], -R101.reuse ;  /* 0x0000b400a7667a23 */ /* 0x108fe80000010865 */
[C---:B------:R-:W-:Y:S01]  /*9690*/  HMMA.16816.F32.BF16 R80, R104.reuse, R118, R80 ;  /* 0x000000766850723c */ /* 0x040fe20000041850 */
[----:B------:R3:W4:Y:S01]  /*96a0*/  MUFU.EX2 R167, R102 ;  /* 0x0000006600a77308 */ /* 0x0007220000000800 */
[----:B------:R-:W1:Y:S06]  /*96b0*/  LDSM.16.MT88.4 R116, [R226+0x2100] ;  /* 0x00210000e274783b */ /* 0x000e6c0000004200 */
[C---:B------:R-:W-:Y:S08]  /*96c0*/  HMMA.16816.F32.BF16 R84, R104.reuse, R120, R84 ;  /* 0x000000786854723c */ /* 0x040ff00000041854 */
[C---:B------:R-:W-:Y:S01]  /*96d0*/  HMMA.16816.F32.BF16 R88, R104.reuse, R122, R88 ;  /* 0x0000007a6858723c */ /* 0x040fe20000041858 */
[----:B------:R-:W1:Y:S07]  /*96e0*/  LDSM.16.MT88.4 R120, [R229+0x2100] ;  /* 0x00210000e578783b */ /* 0x000e6e0000004200 */
[C---:B------:R-:W-:Y:S04]  /*96f0*/  HMMA.16816.F32.BF16 R92, R104.reuse, R108, R92 ;  /* 0x0000006c685c723c */ /* 0x040fe8000004185c */
[--C-:B---3--:R-:W-:Y:S04]  /*9700*/  FFMA.FTZ R102, R166, c[0x0][0x2d0], -R101.reuse ;  /* 0x0000b400a6667a23 */ /* 0x108fe80000010865 */
[----:B------:R-:W-:Y:S01]  /*9710*/  HMMA.16816.F32.BF16 R96, R104, R110, R96 ;  /* 0x0000006e6860723c */ /* 0x000fe20000041860 */
[----:B------:R3:W-:Y:S01]  /*9720*/  MUFU.EX2 R166, R102 ;  /* 0x0000006600a67308 */ /* 0x0007e20000000800 */
[----:B------:R-:W1:Y:S05]  /*9730*/  LDSM.16.MT88.4 R108, [R228+0x2100] ;  /* 0x00210000e46c783b */ /* 0x000e6a0000004200 */
[----:B------:R-:W-:Y:S02]  /*9740*/  F2FP.BF16.PACK_AB R104, R187, R250 ;  /* 0x000000fabb68723e */ /* 0x000fe400000010ff */
[----:B------:R-:W-:Y:S03]  /*9750*/  F2FP.BF16.PACK_AB R106, R185, R186 ;  /* 0x000000bab96a723e */ /* 0x000fe600000010ff */
[----:B----4-:R-:W-:Y:S01]  /*9760*/  F2FP.BF16.PACK_AB R105, R167, R168 ;  /* 0x000000a8a769723e */ /* 0x010fe200000010ff */
[--C-:B---3--:R-:W-:Y:S04]  /*9770*/  FFMA.FTZ R102, R165, c[0x0][0x2d0], -R101.reuse ;  /* 0x0000b400a5667a23 */ /* 0x108fe80000010865 */
[----:B------:R-:W3:Y:S02]  /*9780*/  MUFU.EX2 R165, R102 ;  /* 0x0000006600a57308 */ /* 0x000ee40000000800 */
[----:B---3--:R-:W-:Y:S01]  /*9790*/  F2FP.BF16.PACK_AB R107, R165, R166 ;  /* 0x000000a6a56b723e */ /* 0x008fe200000010ff */
[--C-:B------:R-:W-:Y:S02]  /*97a0*/  FFMA.FTZ R102, R125, c[0x0][0x2d0], -R101.reuse ;  /* 0x0000b4007d667a23 */ /* 0x100fe40000010865 */
[----:B------:R-:W-:Y:S05]  /*97b0*/  FFMA.FTZ R101, R103, c[0x0][0x2d0], -R101 ;  /* 0x0000b40067657a23 */ /* 0x000fea0000010865 */
[----:B------:R-:W3:Y:S01]  /*97c0*/  MUFU.EX2 R103, R102 ;  /* 0x0000006600677308 */ /* 0x000ee20000000800 */
[C---:B-1----:R-:W-:Y:S08]  /*97d0*/  HMMA.16816.F32.BF16 R4, R104.reuse, R112, R4 ;  /* 0x000000706804723c */ /* 0x042ff00000041804 */
[C---:B------:R-:W-:Y:S01]  /*97e0*/  HMMA.16816.F32.BF16 R8, R104.reuse, R114, R8 ;  /* 0x000000726808723c */ /* 0x040fe20000041808 */
[----:B------:R-:W1:Y:S01]  /*97f0*/  LDSM.16.MT88.4 R112, [R225+0x5100] ;  /* 0x00510000e170783b */ /* 0x000e620000004200 */
[----:B------:R-:W-:Y:S06]  /*9800*/  MUFU.EX2 R101, R101 ;  /* 0x0000006500657308 */ /* 0x000fec0000000800 */
[C---:B------:R-:W-:Y:S04]  /*9810*/  HMMA.16816.F32.BF16 R12, R104.reuse, R116, R12 ;  /* 0x00000074680c723c */ /* 0x040fe8000004180c */
[----:B------:R4:W1:Y:S04]  /*9820*/  MUFU.EX2 R102, R152 ;  /* 0x0000009800667308 */ /* 0x0008680000000800 */
[C---:B------:R-:W-:Y:S01]  /*9830*/  HMMA.16816.F32.BF16 R16, R104.reuse, R118, R16 ;  /* 0x000000766810723c */ /* 0x040fe20000041810 */
[----:B------:R-:W-:Y:S07]  /*9840*/  LDSM.16.MT88.4 R116, [R229+0x5100] ;  /* 0x00510000e574783b */ /* 0x000fee0000004200 */
[C---:B------:R-:W-:Y:S08]  /*9850*/  HMMA.16816.F32.BF16 R20, R104.reuse, R120, R20 ;  /* 0x000000786814723c */ /* 0x040ff00000041814 */
[C---:B------:R-:W-:Y:S01]  /*9860*/  HMMA.16816.F32.BF16 R24, R104.reuse, R122, R24 ;  /* 0x0000007a6818723c */ /* 0x040fe20000041818 */
[----:B------:R-:W-:Y:S03]  /*9870*/  LDSM.16.MT88.4 R120, [R228+0x5100] ;  /* 0x00510000e478783b */ /* 0x000fe60000004200 */
[----:B----4-:R-:W-:Y:S04]  /*9880*/  F2FP.BF16.PACK_AB R152, R171, R174 ;  /* 0x000000aeab98723e */ /* 0x010fe800000010ff */
[C---:B------:R-:W-:Y:S08]  /*9890*/  HMMA.16816.F32.BF16 R28, R104.reuse, R108, R28 ;  /* 0x0000006c681c723c */ /* 0x040ff0000004181c */
[C---:B------:R-:W-:Y:S01]  /*98a0*/  HMMA.16816.F32.BF16 R32, R104.reuse, R110, R32 ;  /* 0x0000006e6820723c */ /* 0x040fe20000041820 */
[----:B------:R-:W-:Y:S07]  /*98b0*/  LDSM.16.MT88.4 R108, [R225+0x8100] ;  /* 0x00810000e16c783b */ /* 0x000fee0000004200 */
[C---:B-1----:R-:W-:Y:S08]  /*98c0*/  HMMA.16816.F32.BF16 R36, R104.reuse, R112, R36 ;  /* 0x000000706824723c */ /* 0x042ff00000041824 */
[C---:B------:R-:W-:Y:S01]  /*98d0*/  HMMA.16816.F32.BF16 R40, R104.reuse, R114, R40 ;  /* 0x000000726828723c */ /* 0x040fe20000041828 */
[----:B------:R-:W-:Y:S03]  /*98e0*/  LDSM.16.MT88.4 R112, [R226+0x8100] ;  /* 0x00810000e270783b */ /* 0x000fe60000004200 */
[----:B--2---:R-:W-:Y:S05]  /*98f0*/  FFMA.FTZ R2, R2, R124, R169 ;  /* 0x0000007c02027223 */ /* 0x004fea00000100a9 */
[----:B------:R-:W1:Y:S01]  /*9900*/  LDSM.16.MT88.4 R124, [R226+0x5100] ;  /* 0x00510000e27c783b */ /* 0x000e620000004200 */
[----:B------:R3:W2:Y:S02]  /*9910*/  MUFU.EX2 R169, R153 ;  /* 0x0000009900a97308 */ /* 0x0006a40000000800 */
[----:B------:R-:W-:Y:S04]  /*9920*/  FADD.FTZ R2, R158, R2 ;  /* 0x000000029e027221 */ /* 0x000fe80000010000 */
[----:B------:R-:W-:Y:S01]  /*9930*/  FADD.FTZ R2, R248, R2 ;  /* 0x00000002f8027221 */ /* 0x000fe20000010000 */
[----:B------:R4:W5:Y:S03]  /*9940*/  LDL.LU R158, [R1+0x3c] ;  /* 0x00003c00019e7983 */ /* 0x0009660000300800 */
[----:B------:R-:W-:Y:S01]  /*9950*/  FADD.FTZ R2, R231, R2 ;  /* 0x00000002e7027221 */ /* 0x000fe20000010000 */
[----:B---3--:R-:W-:Y:S01]  /*9960*/  F2FP.BF16.PACK_AB R153, R164, R103 ;  /* 0x00000067a499723e */ /* 0x008fe200000010ff */
[C---:B-1----:R-:W-:Y:S03]  /*9970*/  HMMA.16816.F32.BF16 R44, R104.reuse, R124, R44 ;  /* 0x0000007c682c723c */ /* 0x042fe6000004182c */
[----:B------:R-:W-:Y:S05]  /*9980*/  FFMA.FTZ R0, R0, R134, R135 ;  /* 0x0000008600007223 */ /* 0x000fea0000010087 */
[C---:B------:R-:W-:Y:S01]  /*9990*/  HMMA.16816.F32.BF16 R48, R104.reuse, R126, R48 ;  /* 0x0000007e6830723c */ /* 0x040fe20000041830 */
[----:B------:R-:W1:Y:S03]  /*99a0*/  LDSM.16.MT88.4 R124, [R229+0x8100] ;  /* 0x00810000e57c783b */ /* 0x000e660000004200 */
[----:B------:R-:W-:Y:S04]  /*99b0*/  FADD.FTZ R0, R159, R0 ;  /* 0x000000009f007221 */ /* 0x000fe80000010000 */
[C---:B------:R-:W-:Y:S01]  /*99c0*/  HMMA.16816.F32.BF16 R52, R104.reuse, R116, R52 ;  /* 0x000000746834723c */ /* 0x040fe20000041834 */
[----:B------:R4:W5:Y:S03]  /*99d0*/  LDL.LU R159, [R1+0x38] ;  /* 0x00003800019f7983 */ /* 0x0009660000300800 */
[----:B------:R-:W-:Y:S01]  /*99e0*/  FADD.FTZ R0, R155, R0 ;  /* 0x000000009b007221 */ /* 0x000fe20000010000 */
[----:B------:R4:W5:Y:S01]  /*99f0*/  LDL.LU R248, [R1+0x34] ;  /* 0x0000340001f87983 */ /* 0x0009620000300800 */
[----:B------:R-:W-:Y:S02]  /*9a00*/  F2FP.BF16.PACK_AB R155, R101, R102 ;  /* 0x00000066659b723e */ /* 0x000fe400000010ff */
[C---:B------:R-:W-:Y:S01]  /*9a10*/  HMMA.16816.F32.BF16 R56, R104.reuse, R118, R56 ;  /* 0x000000766838723c */ /* 0x040fe20000041838 */
[----:B------:R4:W5:Y:S03]  /*9a20*/  LDL.LU R231, [R1+0x30] ;  /* 0x0000300001e77983 */ /* 0x0009660000300800 */
[----:B------:R-:W-:Y:S01]  /*9a30*/  FADD.FTZ R0, R154, R0 ;  /* 0x000000009a007221 */ /* 0x000fe20000010000 */
[----:B------:R-:W3:Y:S01]  /*9a40*/  LDSM.16.MT88.4 R116, [R228+0x8100] ;  /* 0x00810000e474783b */ /* 0x000ee20000004200 */
[----:B--2---:R-:W-:Y:S02]  /*9a50*/  F2FP.BF16.PACK_AB R154, R169, R170 ;  /* 0x000000aaa99a723e */ /* 0x004fe400000010ff */
[C---:B------:R-:W-:Y:S08]  /*9a60*/  HMMA.16816.F32.BF16 R60, R104.reuse, R120, R60 ;  /* 0x00000078683c723c */ /* 0x040ff0000004183c */
[C---:B------:R-:W-:Y:S01]  /*9a70*/  HMMA.16816.F32.BF16 R64, R104.reuse, R122, R64 ;  /* 0x0000007a6840723c */ /* 0x040fe20000041840 */
[----:B------:R-:W-:Y:S07]  /*9a80*/  LDSM.16.MT88.4 R120, [R226+0x2900] ;  /* 0x00290000e278783b */ /* 0x000fee0000004200 */
[C---:B------:R-:W-:Y:S08]  /*9a90*/  HMMA.16816.F32.BF16 R68, R104.reuse, R108, R68 ;  /* 0x0000006c6844723c */ /* 0x040ff00000041844 */
[C---:B------:R-:W-:Y:S01]  /*9aa0*/  HMMA.16816.F32.BF16 R72, R104.reuse, R110, R72 ;  /* 0x0000006e6848723c */ /* 0x040fe20000041848 */
[----:B------:R-:W2:Y:S07]  /*9ab0*/  LDSM.16.MT88.4 R108, [R225+0x2900] ;  /* 0x00290000e16c783b */ /* 0x000eae0000004200 */
[C---:B------:R-:W-:Y:S08]  /*9ac0*/  HMMA.16816.F32.BF16 R76, R104.reuse, R112, R76 ;  /* 0x00000070684c723c */ /* 0x040ff0000004184c */
[C---:B------:R-:W-:Y:S08]  /*9ad0*/  HMMA.16816.F32.BF16 R80, R104.reuse, R114, R80 ;  /* 0x000000726850723c */ /* 0x040ff00000041850 */
[C---:B-1----:R-:W-:Y:S08]  /*9ae0*/  HMMA.16816.F32.BF16 R84, R104.reuse, R124, R84 ;  /* 0x0000007c6854723c */ /* 0x042ff00000041854 */
[C---:B------:R-:W-:Y:S01]  /*9af0*/  HMMA.16816.F32.BF16 R88, R104.reuse, R126, R88 ;  /* 0x0000007e6858723c */ /* 0x040fe20000041858 */
[----:B------:R-:W1:Y:S07]  /*9b00*/  LDSM.16.MT88.4 R124, [R229+0x2900] ;  /* 0x00290000e57c783b */ /* 0x000e6e0000004200 */
[C---:B---3--:R-:W-:Y:S07]  /*9b10*/  HMMA.16816.F32.BF16 R92, R104.reuse, R116, R92 ;  /* 0x00000074685c723c */ /* 0x048fee000004185c */
[----:B------:R-:W-:Y:S01]  /*9b20*/  MOV R116, R133 ;  /* 0x0000008500747202 */ /* 0x000fe20000000f00 */
[----:B------:R-:W-:Y:S04]  /*9b30*/  HMMA.16816.F32.BF16 R96, R104, R118, R96 ;  /* 0x000000766860723c */ /* 0x000fe80000041860 */
[----:B------:R-:W-:Y:S02]  /*9b40*/  MOV R117, R132 ;  /* 0x0000008400757202 */ /* 0x000fe40000000f00 */
[----:B------:R-:W3:Y:S02]  /*9b50*/  LDSM.16.MT88.4 R132, [R228+0x2900] ;  /* 0x00290000e484783b */ /* 0x000ee40000004200 */
[C---:B--2---:R-:W-:Y:S06]  /*9b60*/  HMMA.16816.F32.BF16 R104, R152.reuse, R108, R4 ;  /* 0x0000006c9868723c */ /* 0x044fec0000041804 */
[----:B------:R-:W2:Y:S02]  /*9b70*/  LDSM.16.MT88.4 R4, [R229+0x5900] ;  /* 0x00590000e504783b */ /* 0x000ea40000004200 */
[C---:B------:R-:W-:Y:S06]  /*9b80*/  HMMA.16816.F32.BF16 R108, R152.reuse, R110, R8 ;  /* 0x0000006e986c723c */ /* 0x040fec0000041808 */
[----:B------:R-:W2:Y:S02]  /*9b90*/  LDSM.16.MT88.4 R8, [R228+0x5900] ;  /* 0x00590000e408783b */ /* 0x000ea40000004200 */
[C---:B------:R-:W-:Y:S07]  /*9ba0*/  HMMA.16816.F32.BF16 R112, R152.reuse, R120, R12 ;  /* 0x000000789870723c */ /* 0x040fee000004180c */
[----:B------:R-:W-:Y:S02]  /*9bb0*/  MOV R14, R116 ;  /* 0x00000074000e7202 */ /* 0x000fe40000000f00 */
[----:B------:R-:W-:Y:S02]  /*9bc0*/  MOV R15, R117 ;  /* 0x00000075000f7202 */ /* 0x000fe40000000f00 */
[C---:B------:R-:W-:Y:S01]  /*9bd0*/  HMMA.16816.F32.BF16 R116, R152.reuse, R122, R16 ;  /* 0x0000007a9874723c */ /* 0x040fe20000041810 */
[----:B------:R-:W-:Y:S07]  /*9be0*/  LDSM.16.MT88.4 R16, [R226+0x8900] ;  /* 0x00890000e210783b */ /* 0x000fee0000004200 */
[C---:B-1----:R-:W-:Y:S07]  /*9bf0*/  HMMA.16816.F32.BF16 R120, R152.reuse, R124, R20 ;  /* 0x0000007c9878723c */ /* 0x042fee0000041814 */
[----:B------:R-:W-:Y:S01]  /*9c00*/  MOV R23, R14 ;  /* 0x0000000e00177202 */ /* 0x000fe20000000f00 */
[C---:B------:R-:W-:Y:S04]  /*9c10*/  HMMA.16816.F32.BF16 R124, R152.reuse, R126, R24 ;  /* 0x0000007e987c723c */ /* 0x040fe80000041818 */
[----:B------:R-:W-:Y:S02]  /*9c20*/  MOV R21, R129 ;  /* 0x0000008100157202 */ /* 0x000fe40000000f00 */
[----:B------:R-:W-:Y:S02]  /*9c30*/  MOV R20, R128 ;  /* 0x0000008000147202 */ /* 0x000fe40000000f00 */
[----:B------:R-:W-:Y:S04]  /*9c40*/  MOV R26, R131 ;  /* 0x00000083001a7202 */ /* 0x000fe80000000f00 */
[----:B------:R-:W-:Y:S02]  /*9c50*/  MOV R27, R130 ;  /* 0x00000082001b7202 */ /* 0x000fe40000000f00 */
[C---:B---3--:R-:W-:Y:S03]  /*9c60*/  HMMA.16816.F32.BF16 R128, R152.reuse, R132, R28 ;  /* 0x000000849880723c */ /* 0x048fe6000004181c */
[----:B------:R-:W-:Y:S02]  /*9c70*/  MOV R22, R15 ;  /* 0x0000000f00167202 */ /* 0x000fe40000000f00 */
[----:B------:R-:W1:Y:S01]  /*9c80*/  LDSM.16.MT88.4 R12, [R225+0x8900] ;  /* 0x00890000e10c783b */ /* 0x000e620000004200 */
[----:B------:R-:W-:Y:S02]  /*9c90*/  MOV R24, R147 ;  /* 0x0000009300187202 */ /* 0x000fe40000000f00 */
[C---:B------:R-:W-:Y:S04]  /*9ca0*/  HMMA.16816.F32.BF16 R132, R152.reuse, R134, R32 ;  /* 0x000000869884723c */ /* 0x040fe80000041820 */
[----:B------:R-:W-:Y:S02]  /*9cb0*/  MOV R30, R139 ;  /* 0x0000008b001e7202 */ /* 0x000fe40000000f00 */
[----:B------:R-:W-:Y:S02]  /*9cc0*/  MOV R31, R138 ;  /* 0x0000008a001f7202 */ /* 0x000fe40000000f00 */
[----:B------:R-:W-:Y:S04]  /*9cd0*/  MOV R34, R137 ;  /* 0x0000008900227202 */ /* 0x000fe80000000f00 */
[----:B------:R-:W-:Y:S01]  /*9ce0*/  MOV R35, R136 ;  /* 0x0000008800237202 */ /* 0x000fe20000000f00 */
[----:B------:R-:W-:Y:S01]  /*9cf0*/  FADD.FTZ R2, R34, R2 ;  /* 0x0000000222027221 */ /* 0x000fe20000010000 */
[C---:B------:R-:W-:Y:S03]  /*9d00*/  HMMA.16816.F32.BF16 R136, R152.reuse, R140, R36 ;  /* 0x0000008c9888723c */ /* 0x040fe60000041824 */
[----:B------:R-:W-:Y:S01]  /*9d10*/  MOV R25, R146 ;  /* 0x0000009200197202 */ /* 0x000fe20000000f00 */
[----:B------:R-:W-:Y:S01]  /*9d20*/  FADD.FTZ R0, R35, R0 ;  /* 0x0000000023007221 */ /* 0x000fe20000010000 */
[----:B------:R-:W-:Y:S02]  /*9d30*/  MOV R28, R145 ;  /* 0x00000091001c7202 */ /* 0x000fe40000000f00 */
[----:B------:R-:W-:Y:S01]  /*9d40*/  MOV R29, R144 ;  /* 0x00000090001d7202 */ /* 0x000fe20000000f00 */
[C---:B------:R-:W-:Y:S04]  /*9d50*/  HMMA.16816.F32.BF16 R140, R152.reuse, R142, R40 ;  /* 0x0000008e988c723c */ /* 0x040fe80000041828 */
[----:B------:R-:W-:Y:S02]  /*9d60*/  FADD.FTZ R2, R28, R2 ;  /* 0x000000021c027221 */ /* 0x000fe40000010000 */
[----:B------:R-:W-:Y:S02]  /*9d70*/  FADD.FTZ R0, R29, R0 ;  /* 0x000000001d007221 */ /* 0x000fe40000010000 */
[C---:B------:R-:W-:Y:S04]  /*9d80*/  HMMA.16816.F32.BF16 R144, R152.reuse, R148, R44 ;  /* 0x000000949890723c */ /* 0x040fe8000004182c */
[----:B------:R-:W-:Y:S02]  /*9d90*/  FADD.FTZ R2, R30, R2 ;  /* 0x000000021e027221 */ /* 0x000fe40000010000 */
[----:B------:R-:W-:Y:S02]  /*9da0*/  FADD.FTZ R0, R252, R0 ;  /* 0x00000000fc007221 */ /* 0x000fe40000010000 */
[C---:B------:R-:W-:Y:S04]  /*9db0*/  HMMA.16816.F32.BF16 R148, R152.reuse, R150, R48 ;  /* 0x000000969894723c */ /* 0x040fe80000041830 */
[----:B------:R-:W-:Y:S02]  /*9dc0*/  FADD.FTZ R2, R31, R2 ;  /* 0x000000021f027221 */ /* 0x000fe40000010000 */
[----:B------:R-:W-:Y:S02]  /*9dd0*/  FADD.FTZ R0, R251, R0 ;  /* 0x00000000fb007221 */ /* 0x000fe40000010000 */
[C---:B--2---:R-:W-:Y:S04]  /*9de0*/  HMMA.16816.F32.BF16 R52, R152.reuse, R4, R52 ;  /* 0x000000049834723c */ /* 0x044fe80000041834 */
[----:B------:R-:W-:Y:S02]  /*9df0*/  FADD.FTZ R2, R24, R2 ;  /* 0x0000000218027221 */ /* 0x000fe40000010000 */
[----:B------:R-:W-:Y:S02]  /*9e00*/  FADD.FTZ R0, R184, R0 ;  /* 0x00000000b8007221 */ /* 0x000fe40000010000 */
[C---:B------:R-:W-:Y:S01]  /*9e10*/  HMMA.16816.F32.BF16 R56, R152.reuse, R6, R56 ;  /* 0x000000069838723c */ /* 0x040fe20000041838 */
[----:B------:R-:W2:Y:S03]  /*9e20*/  LDSM.16.MT88.4 R4, [R229+0x8900] ;  /* 0x00890000e504783b */ /* 0x000ea60000004200 */
[----:B------:R-:W-:Y:S02]  /*9e30*/  FADD.FTZ R2, R25, R2 ;  /* 0x0000000219027221 */ /* 0x000fe40000010000 */
[----:B------:R-:W-:Y:S02]  /*9e40*/  FADD.FTZ R0, R183, R0 ;  /* 0x00000000b7007221 */ /* 0x000fe40000010000 */
[C---:B------:R-:W-:Y:S04]  /*9e50*/  HMMA.16816.F32.BF16 R60, R152.reuse, R8, R60 ;  /* 0x00000008983c723c */ /* 0x040fe8000004183c */
[----:B------:R-:W-:Y:S02]  /*9e60*/  FADD.FTZ R2, R26, R2 ;  /* 0x000000021a027221 */ /* 0x000fe40000010000 */
[----:B------:R-:W-:Y:S02]  /*9e70*/  FADD.FTZ R0, R182, R0 ;  /* 0x00000000b6007221 */ /* 0x000fe40000010000 */
[C---:B------:R-:W-:Y:S01]  /*9e80*/  HMMA.16816.F32.BF16 R64, R152.reuse, R10, R64 ;  /* 0x0000000a9840723c */ /* 0x040fe20000041840 */
[----:B------:R-:W3:Y:S03]  /*9e90*/  LDSM.16.MT88.4 R8, [R228+0x8900] ;  /* 0x00890000e408783b */ /* 0x000ee60000004200 */
[----:B------:R-:W-:Y:S02]  /*9ea0*/  FADD.FTZ R2, R27, R2 ;  /* 0x000000021b027221 */ /* 0x000fe40000010000 */
[----:B------:R-:W-:Y:S02]  /*9eb0*/  FADD.FTZ R0, R181, R0 ;  /* 0x00000000b5007221 */ /* 0x000fe40000010000 */
[C---:B-1----:R-:W-:Y:S04]  /*9ec0*/  HMMA.16816.F32.BF16 R68, R152.reuse, R12, R68 ;  /* 0x0000000c9844723c */ /* 0x042fe80000041844 */
        /* <DEDUP_REMOVED lines=14> */
[----:B------:R-:W-:Y:S01]  /*9fb0*/  FADD.FTZ R2, R187, R2 ;  /* 0x00000002bb027221 */ /* 0x000fe20000010000 */
[C---:B------:R-:W-:Y:S03]  /*9fc0*/  HMMA.16816.F32.BF16 R88, R152.reuse, R6, R88 ;  /* 0x000000069858723c */ /* 0x040fe60000041858 */
[----:B------:R-:W-:Y:S02]  /*9fd0*/  FADD.FTZ R0, R167, R0 ;  /* 0x00000000a7007221 */ /* 0x000fe40000010000 */
[----:B------:R-:W-:Y:S02]  /*9fe0*/  FADD.FTZ R2, R186, R2 ;  /* 0x00000002ba027221 */ /* 0x000fe40000010000 */
[----:B------:R-:W-:Y:S01]  /*9ff0*/  FADD.FTZ R0, R166, R0 ;  /* 0x00000000a6007221 */ /* 0x000fe20000010000 */
[C---:B---3--:R-:W-:Y:S04]  /*a000*/  HMMA.16816.F32.BF16 R92, R152.reuse, R8, R92 ;  /* 0x00000008985c723c */ /* 0x048fe8000004185c */
[----:B------:R-:W-:Y:S02]  /*a010*/  FADD.FTZ R2, R185, R2 ;  /* 0x00000002b9027221 */ /* 0x000fe40000010000 */
[----:B------:R-:W-:Y:S02]  /*a020*/  FADD.FTZ R4, R165, R0 ;  /* 0x00000000a5047221 */ /* 0x000fe40000010000 */
[----:B------:R-:W-:Y:S01]  /*a030*/  FADD.FTZ R0, R174, R2 ;  /* 0x00000002ae007221 */ /* 0x000fe20000010000 */
[----:B------:R-:W-:Y:S03]  /*a040*/  HMMA.16816.F32.BF16 R96, R152, R10, R96 ;  /* 0x0000000a9860723c */ /* 0x000fe60000041860 */
[----:B------:R-:W-:Y:S02]  /*a050*/  FADD.FTZ R4, R103, R4 ;  /* 0x0000000467047221 */ /* 0x000fe40000010000 */
[----:B------:R-:W-:Y:S02]  /*a060*/  FADD.FTZ R0, R171, R0 ;  /* 0x00000000ab007221 */ /* 0x000fe40000010000 */
[----:B------:R-:W-:Y:S02]  /*a070*/  FADD.FTZ R4, R164, R4 ;  /* 0x00000004a4047221 */ /* 0x000fe40000010000 */
[----:B------:R-:W-:Y:S03]  /*a080*/  FADD.FTZ R2, R170, R0 ;  /* 0x00000000aa027221 */ /* 0x000fe60000010000 */
[----:B------:R-:W-:Y:S01]  /*a090*/  FADD.FTZ R0, R102, R4 ;  /* 0x0000000466007221 */ /* 0x000fe20000010000 */
[----:B------:R-:W-:Y:S01]  /*a0a0*/  MOV R102, R3 ;  /* 0x0000000300667202 */ /* 0x000fe20000000f00 */
[----:B------:R-:W-:Y:S02]  /*a0b0*/  FADD.FTZ R2, R169, R2 ;  /* 0x00000002a9027221 */ /* 0x000fe40000010000 */
[----:B------:R-:W-:Y:S01]  /*a0c0*/  FADD.FTZ R0, R101, R0 ;  /* 0x0000000065007221 */ /* 0x000fe20000010000 */
[----:B------:R-:W-:Y:S02]  /*a0d0*/  MOV R101, R100 ;  /* 0x0000006400657202 */ /* 0x000fe40000000f00 */
[----:B------:R4:W-:Y:S04]  /*a0e0*/  STL [R1+0x10], R2 ;  /* 0x0000100201007387 */ /* 0x0009e80000100800 */
[----:B------:R4:W-:Y:S01]  /*a0f0*/  STL [R1+0x14], R0 ;  /* 0x0000140001007387 */ /* 0x0009e20000100800 */
[----:B------:R-:W-:-:S05]  /*a100*/  @P0 BRA `(.L_x_6) ;  /* 0xffffbf7000000947 */ /* 0x000fca000383ffff */
.L_x_5:
[----:B---34-:R-:W2:Y:S04]  /*a110*/  LDL.LU R0, [R1+0x10] ;  /* 0x0000100001007983 */ /* 0x018ea80000300800 */
[----:B------:R-:W3:Y:S01]  /*a120*/  LDL.LU R2, [R1+0x14] ;  /* 0x0000140001027983 */ /* 0x000ee20000300800 */
[----:B------:R-:W-:-:S02]  /*a130*/  MOV R16, 0xff800000 ;  /* 0xff80000000107802 */ /* 0x000fc40000000f00 */
[----:B------:R-:W-:Y:S02]  /*a140*/  MOV R17, 0xff800000 ;  /* 0xff80000000117802 */ /* 0x000fe40000000f00 */
[----:B------:R-:W-:Y:S01]  /*a150*/  PLOP3.LUT P2, PT, PT, PT, PT, 0x8, 0x0 ;  /* 0x000000000000781c */ /* 0x000fe20003f4e170 */
[----:B--2---:R-:W1:Y:S04]  /*a160*/  SHFL.BFLY PT, R6, R0, 0x2, 0x1f ;  /* 0x0c401f0000067f89 */ /* 0x004e6800000e0000 */
[----:B---3--:R-:W2:Y:S01]  /*a170*/  SHFL.BFLY PT, R7, R2, 0x2, 0x1f ;  /* 0x0c401f0002077f89 */ /* 0x008ea200000e0000 */
[----:B-1----:R-:W-:Y:S02]  /*a180*/  FADD.FTZ R6, R6, R0 ;  /* 0x0000000006067221 */ /* 0x002fe40000010000 */
[----:B--2---:R-:W-:-:S03]  /*a190*/  FADD.FTZ R7, R7, R2 ;  /* 0x0000000207077221 */ /* 0x004fc60000010000 */
[----:B------:R-:W1:Y:S01]  /*a1a0*/  SHFL.BFLY PT, R0, R6, 0x1, 0x1f ;  /* 0x0c201f0006007f89 */ /* 0x000e6200000e0000 */
[----:B------:R-:W-:-:S03]  /*a1b0*/  MOV R2, RZ ;  /* 0x000000ff00027202 */ /* 0x000fc60000000f00 */
[----:B------:R-:W2:Y:S01]  /*a1c0*/  SHFL.BFLY PT, R4, R7, 0x1, 0x1f ;  /* 0x0c201f0007047f89 */ /* 0x000ea200000e0000 */
[----:B-1----:R-:W-:Y:S01]  /*a1d0*/  FADD.FTZ R6, R6, R0 ;  /* 0x0000000006067221 */ /* 0x002fe20000010000 */
[----:B------:R-:W-:Y:S01]  /*a1e0*/  MOV R0, RZ ;  /* 0x000000ff00007202 */ /* 0x000fe20000000f00 */
[----:B--2---:R-:W-:-:S03]  /*a1f0*/  FADD.FTZ R7, R4, R7 ;  /* 0x0000000704077221 */ /* 0x004fc60000010000 */
[----:B------:R-:W-:Y:S02]  /*a200*/  FSETP.NE.FTZ.AND P1, PT, R6, RZ, PT ;  /* 0x000000ff0600720b */ /* 0x000fe40003f35000 */
[----:B------:R-:W-:-:S11]  /*a210*/  FSETP.NE.FTZ.AND P0, PT, R7, RZ, PT ;  /* 0x000000ff0700720b */ /* 0x000fd60003f15000 */
[----:B------:R-:W1:Y:S01]  /*a220*/  @P1 MUFU.RCP R2, R6 ;  /* 0x0000000600021308 */ /* 0x000e620000001000 */
[----:B------:R-:W-:-:S05]  /*a230*/  @P1 MOV R4, 0x3f317218 ;  /* 0x3f31721800041802 */ /* 0x000fca0000000f00 */
[----:B------:R-:W-:Y:S02]  /*a240*/  @P1 FMUL.FTZ R5, R4, c[0x0][0x2d0] ;  /* 0x0000b40004051a20 */ /* 0x000fe40000410000 */
[----:B------:R-:W-:Y:S08]  /*a250*/  @P0 MUFU.RCP R0, R7 ;  /* 0x0000000700000308 */ /* 0x000ff00000001000 */
[----:B------:R-:W2:Y:S01]  /*a260*/  @P1 MUFU.LG2 R6, R6 ;  /* 0x0000000600061308 */ /* 0x000ea20000000c00 */
[----:B-1----:R-:W-:-:S02]  /*a270*/  FMUL.FTZ R104, R2, R104 ;  /* 0x0000006802687220 */ /* 0x002fc40000410000 */
[C---:B------:R-:W-:Y:S02]  /*a280*/  FMUL.FTZ R105, R2.reuse, R105 ;  /* 0x0000006902697220 */ /* 0x040fe40000410000 */
[C---:B------:R-:W-:Y:S02]  /*a290*/  FMUL.FTZ R108, R2.reuse, R108 ;  /* 0x0000006c026c7220 */ /* 0x040fe40000410000 */
[C---:B------:R-:W-:Y:S01]  /*a2a0*/  FMUL.FTZ R109, R2.reuse, R109 ;  /* 0x0000006d026d7220 */ /* 0x040fe20000410000 */
[----:B------:R-:W1:Y:S01]  /*a2b0*/  @P0 MUFU.LG2 R7, R7 ;  /* 0x0000000700070308 */ /* 0x000e620000000c00 */
[C---:B------:R-:W-:Y:S02]  /*a2c0*/  FMUL.FTZ R112, R2.reuse, R112 ;  /* 0x0000007002707220 */ /* 0x040fe40000410000 */
[C---:B------:R-:W-:Y:S02]  /*a2d0*/  FMUL.FTZ R113, R2.reuse, R113 ;  /* 0x0000007102717220 */ /* 0x040fe40000410000 */
[----:B------:R-:W-:-:S02]  /*a2e0*/  FMUL.FTZ R116, R2, R116 ;  /* 0x0000007402747220 */ /* 0x000fc40000410000 */
[C---:B------:R-:W-:Y:S02]  /*a2f0*/  FMUL.FTZ R117, R2.reuse, R117 ;  /* 0x0000007502757220 */ /* 0x040fe40000410000 */
[C---:B------:R-:W-:Y:S02]  /*a300*/  FMUL.FTZ R120, R2.reuse, R120 ;  /* 0x0000007802787220 */ /* 0x040fe40000410000 */
[C---:B------:R-:W-:Y:S02]  /*a310*/  FMUL.FTZ R121, R2.reuse, R121 ;  /* 0x0000007902797220 */ /* 0x040fe40000410000 */
        /* <DEDUP_REMOVED lines=37> */
[----:B------:R-:W-:Y:S01]  /*a570*/  FMUL.FTZ R97, R2, R97 ;  /* 0x0000006102617220 */ /* 0x000fe20000410000 */
[----:B------:R-:W-:Y:S01]  /*a580*/  @P0 MOV R2, 0x3f317218 ;  /* 0x3f31721800020802 */ /* 0x000fe20000000f00 */
[----:B--2---:R-:W-:-:S02]  /*a590*/  @P1 FMUL.FTZ R6, R6, 0.69314718246459960938 ;  /* 0x3f31721806061820 */ /* 0x004fc40000410000 */
[----:B-1----:R-:W-:Y:S02]  /*a5a0*/  @P0 FMUL.FTZ R4, R7, 0.69314718246459960938 ;  /* 0x3f31721807040820 */ /* 0x002fe40000410000 */
[----:B------:R-:W-:Y:S02]  /*a5b0*/  @P0 FMUL.FTZ R2, R2, c[0x0][0x2d0] ;  /* 0x0000b40002020a20 */ /* 0x000fe40000410000 */
        /* <DEDUP_REMOVED lines=47> */
[----:B------:R-:W-:Y:S02]  /*a8b0*/  FMUL.FTZ R99, R0, R99 ;  /* 0x0000006300637220 */ /* 0x000fe40000410000 */
[----:B------:R-:W-:Y:S02]  /*a8c0*/  @P1 FFMA.FTZ R16, R5, R100, R6 ;  /* 0x0000006405101223 */ /* 0x000fe40000010006 */
[----:B------:R-:W-:Y:S02]  /*a8d0*/  @P0 FFMA.FTZ R17, R2, R3, R4 ;  /* 0x0000000302110223 */ /* 0x000fe40000010004 */
.L_x_3:
[----:B------:R-:W-:Y:S05]  /*a8e0*/  @P2 BRA `(.L_x_7) ;  /* 0x0000198000002947 */ /* 0x000fea0003800000 */
[----:B------:R-:W1:Y:S01]  /*a8f0*/  S2R R7, SR_TID.X ;  /* 0x0000000000077919 */ /* 0x000e620000002100 */
[----:B------:R-:W-:Y:S01]  /*a900*/  IMAD R0, RZ, RZ, -UR9 ;  /* 0x80000009ff007e24 */ /* 0x000fe2000f8e02ff */
[----:B------:R-:W-:Y:S01]  /*a910*/  ULDC.64 UR4, c[0x0][0x4d0] ;  /* 0x0001340000047ab9 */ /* 0x000fe20000000a00 */
[----:B------:R-:W-:Y:S01]  /*a920*/  MOV R20, c[0x0][0x4e8] ;  /* 0x00013a0000147a02 */ /* 0x000fe20000000f00 */
[----:B------:R-:W2:Y:S01]  /*a930*/  S2R R9, SR_CTAID.Y ;  /* 0x0000000000097919 */ /* 0x000ea20000002600 */
[----:B------:R-:W-:Y:S01]  /*a940*/  UIMAD.WIDE.U32 UR12, UR9, UR4, URZ ;  /* 0x00000004090c72a5 */ /* 0x000fe2000f8e003f */
[----:B------:R-:W-:Y:S01]  /*a950*/  BSSY B0, `(.L_x_8) ;  /* 0x00000ff000007945 */ /* 0x000fe20003800000 */
[----:B------:R-:W-:Y:S01]  /*a960*/  USHF.R.S32.HI UR6, URZ, 0x1f, UR9 ;  /* 0x0000001f3f067899 */ /* 0x000fe20008011409 */
[----:B------:R-:W3:Y:S01]  /*a970*/  S2R R10, SR_CTAID.Z ;  /* 0x00000000000a7919 */ /* 0x000ee20000002700 */
[----:B------:R-:W-:-:S02]  /*a980*/  ISETP.NE.AND P1, PT, R20, 0x1, PT ;  /* 0x000000011400780c */ /* 0x000fc40003f25270 */
[----:B------:R-:W-:Y:S01]  /*a990*/  IMAD.U32 R2, RZ, RZ, UR12 ;  /* 0x0000000cff027e24 */ /* 0x000fe2000f8e00ff */
[----:B------:R-:W-:Y:S01]  /*a9a0*/  MOV R3, UR13 ;  /* 0x0000000d00037c02 */ /* 0x000fe20008000f00 */
[----:B------:R-:W4:Y:S01]  /*a9b0*/  S2R R19, SR_CTAID.X ;  /* 0x0000000000137919 */ /* 0x000f220000002500 */
[----:B------:R-:W-:-:S04]  /*a9c0*/  UIMAD UR7, UR6, UR4, URZ ;  /* 0x00000004060772a4 */ /* 0x000fc8000f8e023f */
[----:B------:R-:W-:-:S03]  /*a9d0*/  UIMAD UR7, UR9, UR5, UR7 ;  /* 0x00000005090772a4 */ /* 0x000fc6000f8e0207 */
[----:B------:R-:W-:Y:S02]  /*a9e0*/  ULDC.64 UR4, c[0x0][0x438] ;  /* 0x00010e0000047ab9 */ /* 0x000fe40000000a00 */
[----:B------:R-:W-:Y:S01]  /*a9f0*/  UIMAD.WIDE.U32 UR14, UR9, UR4, URZ ;  /* 0x00000004090e72a5 */ /* 0x000fe2000f8e003f */
[----:B-1----:R-:W-:Y:S01]  /*aa00*/  SHF.R.S32.HI R5, RZ, 0x1f, R7 ;  /* 0x0000001fff057819 */ /* 0x002fe20000011407 */
[----:B------:R-:W-:Y:S02]  /*aa10*/  UIMAD UR4, UR6, UR4, URZ ;  /* 0x00000004060472a4 */ /* 0x000fe4000f8e023f */
[----:B------:R-:W-:Y:S01]  /*aa20*/  UIADD3 UR7, UR13, UR7, URZ ;  /* 0x000000070d077290 */ /* 0x000fe2000fffe03f */
[----:B--2---:R-:W-:Y:S01]  /*aa30*/  IMAD R9, R0, c[0x0][0x550], R9 ;  /* 0x0001540000097a24 */ /* 0x004fe200078e0209 */
[CC--:B------:R-:W-:Y:S01]  /*aa40*/  LEA.HI R0, R5.reuse, R7.reuse, RZ, 0x5 ;  /* 0x0000000705007211 */ /* 0x0c0fe200078f28ff */
[----:B------:R-:W-:Y:S01]  /*aa50*/  UIMAD UR4, UR9, UR5, UR4 ;  /* 0x00000005090472a4 */ /* 0x000fe2000f8e0204 */
[----:B------:R-:W-:-:S02]  /*aa60*/  LEA.HI R5, R5, R7, RZ, 0x2 ;  /* 0x0000000705057211 */ /* 0x000fc400078f10ff */
[----:B------:R-:W-:Y:S01]  /*aa70*/  LOP3.LUT R4, R0, 0xffffffe0, RZ, 0xc0, !PT ;  /* 0xffffffe000047812 */ /* 0x000fe200078ec0ff */
[----:B------:R-:W-:Y:S01]  /*aa80*/  UIADD3 UR4, UR15, UR4, URZ ;  /* 0x000000040f047290 */ /* 0x000fe2000fffe03f */
[--C-:B------:R-:W-:Y:S02]  /*aa90*/  SHF.R.S32.HI R6, RZ, 0x5, R0.reuse ;  /* 0x00000005ff067819 */ /* 0x100fe40000011400 */
[----:B------:R-:W-:Y:S01]  /*aaa0*/  SHF.R.S32.HI R0, RZ, 0x1f, R0 ;  /* 0x0000001fff007819 */ /* 0x000fe20000011400 */
[----:B------:R-:W-:Y:S01]  /*aab0*/  IMAD.IADD R14, R7, 0x1, -R4 ;  /* 0x00000001070e7824 */ /* 0x000fe200078e0a04 */
[----:B------:R-:W-:Y:S01]  /*aac0*/  LOP3.LUT R3, R5, 0xfffffffc, RZ, 0xc0, !PT ;  /* 0xfffffffc05037812 */ /* 0x000fe200078ec0ff */
[----:B------:R-:W-:Y:S01]  /*aad0*/  IMAD.MOV.U32 R4, RZ, RZ, R2 ;  /* 0x000000ffff047224 */ /* 0x000fe200078e0002 */
[----:B------:R-:W-:Y:S01]  /*aae0*/  LEA.HI R0, R0, R6, RZ, 0x3 ;  /* 0x0000000600007211 */ /* 0x000fe200078f18ff */
[----:B------:R-:W-:Y:S01]  /*aaf0*/  IMAD.U32 R5, RZ, RZ, UR7 ;  /* 0x00000007ff057e24 */ /* 0x000fe2000f8e00ff */
[----:B------:R-:W-:Y:S01]  /*ab00*/  IADD3 R7, -R3, R7, RZ ;  /* 0x0000000703077210 */ /* 0x000fe20007ffe1ff */
[----:B------:R-:W-:Y:S01]  /*ab10*/  IMAD.U32 R3, RZ, RZ, UR15 ;  /* 0x0000000fff037e24 */ /* 0x000fe2000f8e00ff */
[----:B------:R-:W-:Y:S01]  /*ab20*/  LOP3.LUT R0, R0, 0xffffff8, RZ, 0xc0, !PT ;  /* 0x0ffffff800007812 */ /* 0x000fe200078ec0ff */
[----:B---3--:R-:W-:Y:S01]  /*ab30*/  IMAD.WIDE.U32 R4, R10, c[0x0][0x4d8], R4 ;  /* 0x000136000a047a25 */ /* 0x008fe200078e0004 */
[----:B------:R-:W-:-:S02]  /*ab40*/  SHF.R.S32.HI R2, RZ, 0x1f, R14 ;  /* 0x0000001fff027819 */ /* 0x000fc4000001140e */
[----:B------:R-:W-:Y:S01]  /*ab50*/  SHF.R.S32.HI R11, RZ, 0x1f, R10 ;  /* 0x0000001fff0b7819 */ /* 0x000fe2000001140a */
[----:B------:R-:W-:Y:S01]  /*ab60*/  IMAD.IADD R8, R6, 0x1, -R0 ;  /* 0x0000000106087824 */ /* 0x000fe200078e0a00 */
[C---:B------:R-:W-:Y:S02]  /*ab70*/  LEA.HI R0, R7.reuse, R7, RZ, 0x1 ;  /* 0x0000000707007211 */ /* 0x040fe400078f08ff */
[----:B------:R-:W-:Y:S01]  /*ab80*/  LEA.HI R18, R2, R14, RZ, 0x2 ;  /* 0x0000000e02127211 */ /* 0x000fe200078f10ff */
[----:B------:R-:W-:Y:S01]  /*ab90*/  IMAD.U32 R2, RZ, RZ, UR14 ;  /* 0x0000000eff027e24 */ /* 0x000fe2000f8e00ff */
[----:B------:R-:W-:Y:S02]  /*aba0*/  LOP3.LUT R0, R0, 0x1ffffffe, RZ, 0xc0, !PT ;  /* 0x1ffffffe00007812 */ /* 0x000fe400078ec0ff */
[----:B------:R-:W-:Y:S02]  /*abb0*/  SHF.R.S32.HI R6, RZ, 0x2, R18 ;  /* 0x00000002ff067819 */ /* 0x000fe40000011412 */
[----:B------:R-:W-:Y:S01]  /*abc0*/  MOV R3, UR4 ;  /* 0x0000000400037c02 */ /* 0x000fe20008000f00 */
[----:B------:R-:W-:-:S02]  /*abd0*/  IMAD.IADD R0, R7, 0x1, -R0 ;  /* 0x0000000107007824 */ /* 0x000fc400078e0a00 */
[----:B------:R-:W-:Y:S02]  /*abe0*/  IMAD R15, R8, 0x10, R6 ;  /* 0x00000010080f7824 */ /* 0x000fe400078e0206 */
[C---:B------:R-:W-:Y:S02]  /*abf0*/  IMAD R7, R11.reuse, c[0x0][0x4d8], RZ ;  /* 0x000136000b077a24 */ /* 0x040fe400078e02ff */
[----:B------:R-:W-:Y:S01]  /*ac00*/  IMAD R6, R11, c[0x0][0x440], RZ ;  /* 0x000110000b067a24 */ /* 0x000fe200078e02ff */
[----:B------:R-:W-:Y:S01]  /*ac10*/  LEA R0, R0, R15, 0x3 ;  /* 0x0000000f00007211 */ /* 0x000fe200078e18ff */
[C---:B------:R-:W-:Y:S02]  /*ac20*/  IMAD R7, R10.reuse, c[0x0][0x4dc], R7 ;  /* 0x000137000a077a24 */ /* 0x040fe400078e0207 */
[----:B------:R-:W-:Y:S02]  /*ac30*/  IMAD R6, R10, c[0x0][0x444], R6 ;  /* 0x000111000a067a24 */ /* 0x000fe400078e0206 */
[----:B----4-:R-:W-:Y:S01]  /*ac40*/  IMAD R8, R19, 0x80, R0 ;  /* 0x0000008013087824 */ /* 0x010fe200078e0200 */
[----:B------:R-:W-:Y:S01]  /*ac50*/  SHF.R.S32.HI R0, RZ, 0x1f, R9 ;  /* 0x0000001fff007819 */ /* 0x000fe20000011409 */
[----:B------:R-:W-:-:S02]  /*ac60*/  IMAD.IADD R5, R5, 0x1, R7 ;  /* 0x0000000105057824 */ /* 0x000fc400078e0207 */
[----:B------:R-:W-:-:S04]  /*ac70*/  @P1 IMAD.HI.U32 R7, R8, c[0x0][0x4ec], RZ ;  /* 0x00013b0008071a27 */ /* 0x000fc800078e00ff */
[----:B------:R-:W-:-:S04]  /*ac80*/  IMAD.WIDE.U32 R2, R10, c[0x0][0x440], R2 ;  /* 0x000110000a027a25 */ /* 0x000fc800078e0002 */
[----:B------:R-:W-:Y:S01]  /*ac90*/  IMAD.MOV.U32 R10, RZ, RZ, R8 ;  /* 0x000000ffff0a7224 */ /* 0x000fe200078e0008 */
[----:B------:R-:W-:Y:S02]  /*aca0*/  @P1 SHF.R.U32.HI R10, RZ, c[0x0][0x4f0], R7 ;  /* 0x00013c00ff0a1a19 */ /* 0x000fe40000011607 */
[----:B------:R-:W-:Y:S01]  /*acb0*/  IADD3 R3, R3, R6, RZ ;  /* 0x0000000603037210 */ /* 0x000fe20007ffe0ff */
[C---:B------:R-:W-:Y:S02]  /*acc0*/  IMAD R6, R0.reuse, c[0x0][0x4e0], RZ ;  /* 0x0001380000067a24 */ /* 0x040fe400078e02ff */
[----:B------:R-:W-:Y:S02]  /*acd0*/  IMAD R0, R0, c[0x0][0x448], RZ ;  /* 0x0001120000007a24 */ /* 0x000fe400078e02ff */
[----:B------:R-:W-:Y:S02]  /*ace0*/  IMAD.MOV R11, RZ, RZ, -R10 ;  /* 0x000000ffff0b7224 */ /* 0x000fe400078e0a0a */
[----:B------:R-:W-:-:S02]  /*acf0*/  IMAD R13, R9, c[0x0][0x4e4], R6 ;  /* 0x00013900090d7a24 */ /* 0x000fc400078e0206 */
[----:B------:R-:W-:-:S04]  /*ad00*/  IMAD.WIDE.U32 R6, R9, c[0x0][0x448], R2 ;  /* 0x0001120009067a25 */ /* 0x000fc800078e0002 */
[C---:B------:R-:W-:Y:S01]  /*ad10*/  IMAD R12, R9.reuse, c[0x0][0x44c], R0 ;  /* 0x00011300090c7a24 */ /* 0x040fe200078e0200 */
[----:B------:R-:W-:Y:S01]  /*ad20*/  MOV R0, R8 ;  /* 0x0000000800007202 */ /* 0x000fe20000000f00 */
[----:B------:R-:W-:-:S04]  /*ad30*/  IMAD.WIDE.U32 R2, R9, c[0x0][0x4e0], R4 ;  /* 0x0001380009027a25 */ /* 0x000fc800078e0004 */
[----:B------:R-:W-:Y:S01]  /*ad40*/  IMAD R9, R11, c[0x0][0x4e8], R8 ;  /* 0x00013a000b097a24 */ /* 0x000fe200078e0208 */
[----:B------:R-:W-:Y:S01]  /*ad50*/  SHF.R.S32.HI R11, RZ, 0x1f, R10 ;  /* 0x0000001fff0b7819 */ /* 0x000fe2000001140a */
[----:B------:R-:W-:Y:S01]  /*ad60*/  @P1 IMAD.HI.U32 R4, R8, c[0x0][0x4ec], RZ ;  /* 0x00013b0008041a27 */ /* 0x000fe200078e00ff */
[----:B------:R-:W-:Y:S01]  /*ad70*/  BAR.SYNC.DEFER_BLOCKING 0x1, 0x100 ;  /* 0x0044000000007b1d */ /* 0x000fe20000010000 */
[----:B------:R-:W-:Y:S02]  /*ad80*/  IADD3 R2, P0, R10, R2, RZ ;  /* 0x000000020a027210 */ /* 0x000fe40007f1e0ff */
[----:B------:R-:W-:Y:S01]  /*ad90*/  IMAD.IADD R5, R7, 0x1, R12 ;  /* 0x0000000107057824 */ /* 0x000fe200078e020c */
[----:B------:R-:W-:Y:S02]  /*ada0*/  SHF.R.S32.HI R7, RZ, 0x1f, R9 ;  /* 0x0000001fff077819 */ /* 0x000fe40000011409 */
[----:B------:R-:W-:Y:S02]  /*adb0*/  @P1 SHF.R.U32.HI R0, RZ, c[0x0][0x4f0], R4 ;  /* 0x00013c00ff001a19 */ /* 0x000fe40000011604 */
[----:B------:R-:W-:Y:S01]  /*adc0*/  IADD3.X R3, R11, R3, R13, P0, !PT ;  /* 0x000000030b037210 */ /* 0x000fe200007fe40d */
[----:B------:R-:W-:Y:S01]  /*add0*/  IMAD R11, R19, 0x80, R15 ;  /* 0x00000080130b7824 */ /* 0x000fe200078e020f */
[----:B------:R-:W-:Y:S01]  /*ade0*/  MOV R4, R6 ;  /* 0x0000000600047202 */ /* 0x000fe20000000f00 */
[----:B------:R-:W-:Y:S01]  /*adf0*/  IMAD R6, R7, c[0x0][0x4c8], RZ ;  /* 0x0001320007067a24 */ /* 0x000fe200078e02ff */
[----:B------:R-:W-:Y:S01]  /*ae00*/  SHF.R.S32.HI R7, RZ, 0x1f, R0 ;  /* 0x0000001fff077819 */ /* 0x000fe20000011400 */
[----:B------:R-:W-:Y:S01]  /*ae10*/  IMAD.WIDE.U32 R2, R9, c[0x0][0x4c8], R2 ;  /* 0x0001320009027a25 */ /* 0x000fe200078e0002 */
[----:B------:R-:W-:-:S03]  /*ae20*/  LOP3.LUT P1, RZ, R14, 0x3, RZ, 0xc0, !PT ;  /* 0x000000030eff7812 */ /* 0x000fc6000782c0ff */
[----:B------:R-:W-:Y:S02]  /*ae30*/  IMAD.MOV R10, RZ, RZ, -R0 ;  /* 0x000000ffff0a7224 */ /* 0x000fe400078e0a00 */
[----:B------:R-:W-:Y:S01]  /*ae40*/  IMAD R9, R9, c[0x0][0x4cc], R6 ;  /* 0x0001330009097a24 */ /* 0x000fe200078e0206 */
[----:B------:R-:W-:Y:S01]  /*ae50*/  LEA R6, P0, R2, c[0x0][0x4a8], 0x2 ;  /* 0x00012a0002067a11 */ /* 0x000fe200078010ff */
[----:B------:R-:W-:Y:S02]  /*ae60*/  IMAD R10, R10, c[0x0][0x4e8], R8 ;  /* 0x00013a000a0a7a24 */ /* 0x000fe400078e0208 */
[----:B------:R-:W-:Y:S01]  /*ae70*/  IMAD R7, R7, c[0x0][0x430], RZ ;  /* 0x00010c0007077a24 */ /* 0x000fe200078e02ff */
[----:B------:R-:W-:Y:S01]  /*ae80*/  IADD3 R3, R3, R9, RZ ;  /* 0x0000000903037210 */ /* 0x000fe20007ffe0ff */
[----:B------:R-:W-:Y:S01]  /*ae90*/  IMAD.WIDE.U32 R4, R0, c[0x0][0x430], R4 ;  /* 0x00010c0000047a25 */ /* 0x000fe200078e0004 */
[----:B------:R-:W-:Y:S02]  /*aea0*/  SHFL.IDX PT, R8, R6, RZ, 0x1c1f ;  /* 0x001c1fff06087589 */ /* 0x000fe400000e0000 */
[----:B------:R-:W-:Y:S01]  /*aeb0*/  LEA.HI.X R2, R2, c[0x0][0x4ac], R3, 0x2, P0 ;  /* 0x00012b0002027a11 */ /* 0x000fe200000f1403 */
[----:B------:R-:W-:Y:S01]  /*aec0*/  IMAD R0, R0, c[0x0][0x434], R7 ;  /* 0x00010d0000007a24 */ /* 0x000fe200078e0207 */
[----:B------:R-:W-:Y:S01]  /*aed0*/  SHF.R.S32.HI R7, RZ, 0x1f, R10 ;  /* 0x0000001fff077819 */ /* 0x000fe2000001140a */
[----:B------:R-:W-:Y:S03]  /*aee0*/  SHFL.IDX PT, R6, R6, 0x1, 0x1c1f ;  /* 0x003c1f0006067f89 */ /* 0x000fe600000e0000 */
[----:B------:R-:W-:Y:S01]  /*aef0*/  IADD3 R3, R5, R0, RZ ;  /* 0x0000000005037210 */ /* 0x000fe20007ffe0ff */
[----:B------:R-:W-:Y:S01]  /*af00*/  IMAD R0, R7, c[0x0][0x428], RZ ;  /* 0x00010a0007007a24 */ /* 0x000fe200078e02ff */
[----:B------:R-:W1:Y:S01]  /*af10*/  SHFL.IDX PT, R9, R2, RZ, 0x1c1f ;  /* 0x001c1fff02097589 */ /* 0x000e6200000e0000 */
[----:B------:R-:W-:-:S02]  /*af20*/  IMAD R5, R20, c[0x0][0x388], RZ ;  /* 0x0000e20014057a24 */ /* 0x000fc400078e02ff */
[----:B------:R-:W-:Y:S01]  /*af30*/  IMAD R0, R10, c[0x0][0x42c], R0 ;  /* 0x00010b000a007a24 */ /* 0x000fe200078e0200 */
[----:B------:R2:W3:Y:S02]  /*af40*/  SHFL.IDX PT, R7, R2, 0x1, 0x1c1f ;  /* 0x003c1f0002077f89 */ /* 0x0004e400000e0000 */
[----:B------:R-:W-:-:S13]  /*af50*/  ISETP.GE.OR P2, PT, R11, R5, P1 ;  /* 0x000000050b00720c */ /* 0x000fda0000f46670 */
[----:B-1----:R1:W-:Y:S01]  /*af60*/  @!P2 ST.E [R8.64], R16 ;  /* 0x000000100800a985 */ /* 0x0023e2000c10190a */
[----:B--2---:R-:W-:Y:S01]  /*af70*/  IMAD.MOV.U32 R2, RZ, RZ, R4 ;  /* 0x000000ffff027224 */ /* 0x004fe200078e0004 */
[----:B------:R-:W-:-:S03]  /*af80*/  IADD3 R4, R11, 0x8, RZ ;  /* 0x000000080b047810 */ /* 0x000fc60007ffe0ff */
[----:B------:R-:W-:Y:S01]  /*af90*/  IMAD.WIDE.U32 R2, R10, c[0x0][0x428], R2 ;  /* 0x00010a000a027a25 */ /* 0x000fe200078e0002 */
[----:B------:R-:W-:-:S04]  /*afa0*/  ISETP.GE.OR P1, PT, R4, R5, P1 ;  /* 0x000000050400720c */ /* 0x000fc80000f26670 */
[----:B------:R-:W-:Y:S02]  /*afb0*/  IADD3 R0, R3, R0, RZ ;  /* 0x0000000003007210 */ /* 0x000fe40007ffe0ff */
[----:B------:R-:W-:-:S04]  /*afc0*/  LEA R20, P0, R2, c[0x0][0x400], 0x2 ;  /* 0x0001000002147a11 */ /* 0x000fc800078010ff */
[----:B------:R-:W-:Y:S02]  /*afd0*/  LEA.HI.X R19, R2, c[0x0][0x404], R0, 0x2, P0 ;  /* 0x0001010002137a11 */ /* 0x000fe400000f1400 */
[----:B------:R-:W-:Y:S01]  /*afe0*/  LOP3.LUT R0, R18, 0x7ffffffc, RZ, 0xc0, !PT ;  /* 0x7ffffffc12007812 */ /* 0x000fe200078ec0ff */
[----:B---3--:R1:W-:Y:S01]  /*aff0*/  @!P1 ST.E [R6.64], R17 ;  /* 0x0000001106009985 */ /* 0x0083e2000c10190a */
[-C--:B------:R-:W-:Y:S02]  /*b000*/  ISETP.GE.AND P1, PT, R11, R5.reuse, PT ;  /* 0x000000050b00720c */ /* 0x080fe40003f26270 */
[----:B------:R-:W-:Y:S01]  /*b010*/  ISETP.GE.AND P0, PT, R4, R5, PT ;  /* 0x000000050400720c */ /* 0x000fe20003f06270 */
[----:B------:R-:W-:Y:S01]  /*b020*/  IMAD.IADD R0, R14, 0x1, -R0 ;  /* 0x000000010e007824 */ /* 0x000fe200078e0a00 */
[----:B------:R1:W2:Y:S04]  /*b030*/  SHFL.IDX PT, R2, R20, RZ, 0x1c1f ;  /* 0x001c1fff14027589 */ /* 0x0002a800000e0000 */
[----:B------:R1:W3:Y:S01]  /*b040*/  SHFL.IDX PT, R3, R19, RZ, 0x1c1f ;  /* 0x001c1fff13037589 */ /* 0x0002e200000e0000 */
[----:B------:R-:W-:-:S04]  /*b050*/  SHF.L.U32 R4, R0, 0x1, RZ ;  /* 0x0000000100047819 */ /* 0x000fc800000006ff */
[----:B------:R-:W-:Y:S05]  /*b060*/  @P1 BRA `(.L_x_9) ;  /* 0x000008d000001947 */ /* 0x000fea0003800000 */
[C---:B-1----:R-:W-:Y:S02]  /*b070*/  IADD3 R7, R4.reuse, 0x8, RZ ;  /* 0x0000000804077810 */ /* 0x042fe40007ffe0ff */
[C---:B------:R-:W-:Y:S02]  /*b080*/  IADD3 R6, R4.reuse, 0x10, RZ ;  /* 0x0000001004067810 */ /* 0x040fe40007ffe0ff */
[C---:B------:R-:W-:Y:S02]  /*b090*/  IADD3 R5, R4.reuse, 0x18, RZ ;  /* 0x0000001804057810 */ /* 0x040fe40007ffe0ff */
[----:B------:R-:W-:Y:S02]  /*b0a0*/  ISETP.GE.AND P1, PT, R4, c[0x0][0x3c8], PT ;  /* 0x0000f20004007a0c */ /* 0x000fe40003f26270 */
[----:B------:R-:W-:Y:S02]  /*b0b0*/  ISETP.GE.AND P5, PT, R7, c[0x0][0x3c8], PT ;  /* 0x0000f20007007a0c */ /* 0x000fe40003fa6270 */
[----:B------:R-:W-:-:S02]  /*b0c0*/  ISETP.GE.AND P4, PT, R6, c[0x0][0x3c8], PT ;  /* 0x0000f20006007a0c */ /* 0x000fc40003f86270 */
[----:B------:R-:W-:Y:S02]  /*b0d0*/  ISETP.GE.AND P3, PT, R5, c[0x0][0x3c8], PT ;  /* 0x0000f20005007a0c */ /* 0x000fe40003f66270 */
[C---:B------:R-:W-:Y:S02]  /*b0e0*/  IADD3 R0, R4.reuse, 0x20, RZ ;  /* 0x0000002004007810 */ /* 0x040fe40007ffe0ff */
[----:B------:R-:W-:Y:S02]  /*b0f0*/  IADD3 R15, R4, 0x28, RZ ;  /* 0x00000028040f7810 */ /* 0x000fe40007ffe0ff */
[----:B------:R-:W-:Y:S01]  /*b100*/  ISETP.GE.AND P2, PT, R0, c[0x0][0x3c8], PT ;  /* 0x0000f20000007a0c */ /* 0x000fe20003f46270 */
[C---:B--23--:R-:W-:Y:S01]  /*b110*/  @!P1 IMAD.WIDE R8, R4.reuse, 0x4, R2 ;  /* 0x0000000404089825 */ /* 0x04cfe200078e0202 */
[----:B------:R-:W-:Y:S02]  /*b120*/  IADD3 R14, R4, 0x30, RZ ;  /* 0x00000030040e7810 */ /* 0x000fe40007ffe0ff */
[----:B------:R-:W-:-:S02]  /*b130*/  @!P5 LEA.HI R7, R7, R7, RZ, 0x1 ;  /* 0x000000070707d211 */ /* 0x000fc400078f08ff */
[----:B------:R-:W-:Y:S01]  /*b140*/  @!P4 LEA.HI R10, R6, R6, RZ, 0x1 ;  /* 0x00000006060ac211 */ /* 0x000fe200078f08ff */
[----:B------:R1:W-:Y:S01]  /*b150*/  @!P1 ST.E.64 [R8.64], R104 ;  /* 0x0000006808009985 */ /* 0x0003e2000c101b0a */
[----:B------:R-:W-:Y:S02]  /*b160*/  @!P3 LEA.HI R6, R5, R5, RZ, 0x1 ;  /* 0x000000050506b211 */ /* 0x000fe400078f08ff */
[----:B------:R-:W-:Y:S02]  /*b170*/  ISETP.GE.AND P6, PT, R15, c[0x0][0x3c8], PT ;  /* 0x0000f2000f007a0c */ /* 0x000fe40003fc6270 */
[----:B------:R-:W-:Y:S02]  /*b180*/  @!P5 LOP3.LUT R5, R7, 0xfffffffe, RZ, 0xc0, !PT ;  /* 0xfffffffe0705d812 */ /* 0x000fe400078ec0ff */
[----:B------:R-:W-:Y:S02]  /*b190*/  @!P4 LOP3.LUT R10, R10, 0xfffffffe, RZ, 0xc0, !PT ;  /* 0xfffffffe0a0ac812 */ /* 0x000fe400078ec0ff */
[----:B------:R-:W-:Y:S01]  /*b1a0*/  ISETP.GE.AND P1, PT, R14, c[0x0][0x3c8], PT ;  /* 0x0000f2000e007a0c */ /* 0x000fe20003f26270 */
[----:B------:R-:W-:Y:S01]  /*b1b0*/  @!P5 IMAD.WIDE R12, R5, 0x4, R2 ;  /* 0x00000004050cd825 */ /* 0x000fe200078e0202 */
[----:B------:R-:W-:-:S02]  /*b1c0*/  @!P3 LOP3.LUT R6, R6, 0xfffffffe, RZ, 0xc0, !PT ;  /* 0xfffffffe0606b812 */ /* 0x000fc400078ec0ff */
[----:B------:R-:W-:Y:S01]  /*b1d0*/  @!P2 LEA.HI R0, R0, R0, RZ, 0x1 ;  /* 0x000000000000a211 */ /* 0x000fe200078f08ff */
[--C-:B------:R-:W-:Y:S01]  /*b1e0*/  @!P4 IMAD.WIDE R10, R10, 0x4, R2.reuse ;  /* 0x000000040a0ac825 */ /* 0x100fe200078e0202 */
[----:B------:R2:W-:Y:S01]  /*b1f0*/  @!P5 ST.E.64 [R12.64], R108 ;  /* 0x0000006c0c00d985 */ /* 0x0005e2000c101b0a */
[----:B------:R-:W-:Y:S02]  /*b200*/  IADD3 R5, R4, 0x38, RZ ;  /* 0x0000003804057810 */ /* 0x000fe40007ffe0ff */
[----:B------:R-:W-:Y:S01]  /*b210*/  @!P2 LOP3.LUT R0, R0, 0xfffffffe, RZ, 0xc0, !PT ;  /* 0xfffffffe0000a812 */ /* 0x000fe200078ec0ff */
[----:B------:R3:W-:Y:S01]  /*b220*/  @!P4 ST.E.64 [R10.64], R112 ;  /* 0x000000700a00c985 */ /* 0x0007e2000c101b0a */
[----:B------:R-:W-:Y:S01]  /*b230*/  ISETP.GE.AND P5, PT, R5, c[0x0][0x3c8], PT ;  /* 0x0000f20005007a0c */ /* 0x000fe20003fa6270 */
[----:B-1----:R-:W-:-:S04]  /*b240*/  @!P3 IMAD.WIDE R8, R6, 0x4, R2 ;  /* 0x000000040608b825 */ /* 0x002fc800078e0202 */
[----:B------:R-:W-:Y:S01]  /*b250*/  @!P2 IMAD.WIDE R6, R0, 0x4, R2 ;  /* 0x000000040006a825 */ /* 0x000fe200078e0202 */
[----:B------:R1:W-:Y:S01]  /*b260*/  @!P3 ST.E.64 [R8.64], R116 ;  /* 0x000000740800b985 */ /* 0x0003e2000c101b0a */
[----:B------:R-:W-:Y:S02]  /*b270*/  @!P1 LEA.HI R0, R14, R14, RZ, 0x1 ;  /* 0x0000000e0e009211 */ /* 0x000fe400078f08ff */
[----:B------:R-:W-:Y:S01]  /*b280*/  IADD3 R14, R4, 0x60, RZ ;  /* 0x00000060040e7810 */ /* 0x000fe20007ffe0ff */
[----:B------:R4:W-:Y:S01]  /*b290*/  @!P2 ST.E.64 [R6.64], R120 ;  /* 0x000000780600a985 */ /* 0x0009e2000c101b0a */
[----:B------:R-:W-:Y:S02]  /*b2a0*/  @!P1 LOP3.LUT R0, R0, 0xfffffffe, RZ, 0xc0, !PT ;  /* 0xfffffffe00009812 */ /* 0x000fe400078ec0ff */
[C---:B--2---:R-:W-:Y:S02]  /*b2b0*/  IADD3 R12, R4.reuse, 0x50, RZ ;  /* 0x00000050040c7810 */ /* 0x044fe40007ffe0ff */
[----:B---3--:R-:W-:-:S02]  /*b2c0*/  IADD3 R10, R4, 0x40, RZ ;  /* 0x00000040040a7810 */ /* 0x008fc40007ffe0ff */
[----:B------:R-:W-:Y:S02]  /*b2d0*/  IADD3 R11, R4, 0x48, RZ ;  /* 0x00000048040b7810 */ /* 0x000fe40007ffe0ff */
[----:B------:R-:W-:Y:S02]  /*b2e0*/  ISETP.GE.AND P4, PT, R10, c[0x0][0x3c8], PT ;  /* 0x0000f2000a007a0c */ /* 0x000fe40003f86270 */
[----:B------:R-:W-:Y:S02]  /*b2f0*/  ISETP.GE.AND P3, PT, R11, c[0x0][0x3c8], PT ;  /* 0x0000f2000b007a0c */ /* 0x000fe40003f66270 */
[----:B------:R-:W-:Y:S02]  /*b300*/  ISETP.GE.AND P2, PT, R12, c[0x0][0x3c8], PT ;  /* 0x0000f2000c007a0c */ /* 0x000fe40003f46270 */
[----:B-1----:R-:W-:Y:S02]  /*b310*/  @!P6 LEA.HI R8, R15, R15, RZ, 0x1 ;  /* 0x0000000f0f08e211 */ /* 0x002fe400078f08ff */
[----:B------:R-:W-:-:S02]  /*b320*/  IADD3 R15, R4, 0x58, RZ ;  /* 0x00000058040f7810 */ /* 0x000fc40007ffe0ff */
[----:B------:R-:W-:Y:S01]  /*b330*/  @!P6 LOP3.LUT R8, R8, 0xfffffffe, RZ, 0xc0, !PT ;  /* 0xfffffffe0808e812 */ /* 0x000fe200078ec0ff */
[----:B----4-:R-:W-:Y:S01]  /*b340*/  @!P1 IMAD.WIDE R6, R0, 0x4, R2 ;  /* 0x0000000400069825 */ /* 0x010fe200078e0202 */
[----:B------:R-:W-:-:S05]  /*b350*/  @!P5 LEA.HI R0, R5, R5, RZ, 0x1 ;  /* 0x000000050500d211 */ /* 0x000fca00078f08ff */
[----:B------:R-:W-:Y:S01]  /*b360*/  @!P2 LEA.HI R5, R12, R12, RZ, 0x1 ;  /* 0x0000000c0c05a211 */ /* 0x000fe200078f08ff */
[--C-:B------:R-:W-:Y:S01]  /*b370*/  @!P6 IMAD.WIDE R8, R8, 0x4, R2.reuse ;  /* 0x000000040808e825 */ /* 0x100fe200078e0202 */
[----:B------:R-:W-:Y:S02]  /*b380*/  @!P5 LOP3.LUT R0, R0, 0xfffffffe, RZ, 0xc0, !PT ;  /* 0xfffffffe0000d812 */ /* 0x000fe400078ec0ff */
[----:B------:R-:W-:Y:S02]  /*b390*/  @!P2 LOP3.LUT R5, R5, 0xfffffffe, RZ, 0xc0, !PT ;  /* 0xfffffffe0505a812 */ /* 0x000fe400078ec0ff */
[----:B------:R-:W-:Y:S01]  /*b3a0*/  @!P6 ST.E.64 [R8.64], R124 ;  /* 0x0000007c0800e985 */ /* 0x000fe2000c101b0a */
[----:B------:R-:W-:Y:S02]  /*b3b0*/  ISETP.GE.AND P6, PT, R14, c[0x0][0x3c8], PT ;  /* 0x0000f2000e007a0c */ /* 0x000fe40003fc6270 */
[----:B------:R-:W-:Y:S01]  /*b3c0*/  @!P2 IMAD.WIDE R12, R5, 0x4, R2 ;  /* 0x00000004050ca825 */ /* 0x000fe200078e0202 */
[----:B------:R1:W-:Y:S01]  /*b3d0*/  @!P1 ST.E.64 [R6.64], R128 ;  /* 0x0000008006009985 */ /* 0x0003e2000c101b0a */
[----:B------:R-:W-:-:S02]  /*b3e0*/  ISETP.GE.AND P1, PT, R15, c[0x0][0x3c8], PT ;  /* 0x0000f2000f007a0c */ /* 0x000fc40003f26270 */
[----:B------:R-:W-:Y:S02]  /*b3f0*/  IADD3 R5, R4, 0x68, RZ ;  /* 0x0000006804057810 */ /* 0x000fe40007ffe0ff */
[----:B-1----:R-:W-:Y:S02]  /*b400*/  @!P4 LEA.HI R7, R10, R10, RZ, 0x1 ;  /* 0x0000000a0a07c211 */ /* 0x002fe400078f08ff */
[----:B------:R-:W-:Y:S01]  /*b410*/  @!P3 LEA.HI R6, R11, R11, RZ, 0x1 ;  /* 0x0000000b0b06b211 */ /* 0x000fe200078f08ff */
[--C-:B------:R-:W-:Y:S01]  /*b420*/  @!P5 IMAD.WIDE R10, R0, 0x4, R2.reuse ;  /* 0x00000004000ad825 */ /* 0x100fe200078e0202 */
[----:B------:R-:W-:Y:S02]  /*b430*/  @!P4 LOP3.LUT R7, R7, 0xfffffffe, RZ, 0xc0, !PT ;  /* 0xfffffffe0707c812 */ /* 0x000fe400078ec0ff */
[----:B------:R-:W-:Y:S02]  /*b440*/  @!P3 LOP3.LUT R6, R6, 0xfffffffe, RZ, 0xc0, !PT ;  /* 0xfffffffe0606b812 */ /* 0x000fe400078ec0ff */
[----:B------:R1:W-:Y:S01]  /*b450*/  @!P5 ST.E.64 [R10.64], R132 ;  /* 0x000000840a00d985 */ /* 0x0003e2000c101b0a */
[----:B------:R-:W-:Y:S01]  /*b460*/  @!P4 IMAD.WIDE R8, R7, 0x4, R2 ;  /* 0x000000040708c825 */ /* 0x000fe200078e0202 */
[----:B------:R-:W-:-:S02]  /*b470*/  ISETP.GE.AND P5, PT, R5, c[0x0][0x3c8], PT ;  /* 0x0000f20005007a0c */ /* 0x000fc40003fa6270 */
[----:B------:R-:W-:Y:S01]  /*b480*/  @!P6 LEA.HI R0, R14, R14, RZ, 0x1 ;  /* 0x0000000e0e00e211 */ /* 0x000fe200078f08ff */
[----:B------:R-:W-:Y:S01]  /*b490*/  @!P3 IMAD.WIDE R6, R6, 0x4, R2 ;  /* 0x000000040606b825 */ /* 0x000fe200078e0202 */
[----:B------:R2:W-:Y:S02]  /*b4a0*/  @!P4 ST.E.64 [R8.64], R136 ;  /* 0x000000880800c985 */ /* 0x0005e4000c101b0a */
[----:B------:R-:W-:Y:S02]  /*b4b0*/  @!P6 LOP3.LUT R0, R0, 0xfffffffe, RZ, 0xc0, !PT ;  /* 0xfffffffe0000e812 */ /* 0x000fe400078ec0ff */
[----:B------:R3:W-:Y:S04]  /*b4c0*/  @!P3 ST.E.64 [R6.64], R140 ;  /* 0x0000008c0600b985 */ /* 0x0007e8000c101b0a */
[----:B------:R4:W-:Y:S01]  /*b4d0*/  @!P2 ST.E.64 [R12.64], R144 ;  /* 0x000000900c00a985 */ /* 0x0009e2000c101b0a */
[----:B-1----:R-:W-:-:S02]  /*b4e0*/  IADD3 R10, R4, 0x78, RZ ;  /* 0x00000078040a7810 */ /* 0x002fc40007ffe0ff */
[----:B------:R-:W-:Y:S02]  /*b4f0*/  IADD3 R11, R4, 0x80, RZ ;  /* 0x00000080040b7810 */ /* 0x000fe40007ffe0ff */
[----:B------:R-:W-:Y:S02]  /*b500*/  ISETP.GE.AND P3, PT, R10, c[0x0][0x3c8], PT ;  /* 0x0000f2000a007a0c */ /* 0x000fe40003f66270 */
[----:B--2---:R-:W-:Y:S02]  /*b510*/  IADD3 R9, R4, 0x70, RZ ;  /* 0x0000007004097810 */ /* 0x004fe40007ffe0ff */
[----:B------:R-:W-:Y:S02]  /*b520*/  ISETP.GE.AND P2, PT, R11, c[0x0][0x3c8], PT ;  /* 0x0000f2000b007a0c */ /* 0x000fe40003f46270 */
[----:B---3--:R-:W-:Y:S02]  /*b530*/  @!P1 LEA.HI R6, R15, R15, RZ, 0x1 ;  /* 0x0000000f0f069211 */ /* 0x008fe400078f08ff */
[----:B------:R-:W-:-:S02]  /*b540*/  ISETP.GE.AND P4, PT, R9, c[0x0][0x3c8], PT ;  /* 0x0000f20009007a0c */ /* 0x000fc40003f86270 */
[----:B------:R-:W-:Y:S02]  /*b550*/  @!P1 LOP3.LUT R6, R6, 0xfffffffe, RZ, 0xc0, !PT ;  /* 0xfffffffe06069812 */ /* 0x000fe400078ec0ff */
[----:B----4-:R-:W-:Y:S02]  /*b560*/  IADD3 R12, R4, 0x88, RZ ;  /* 0x00000088040c7810 */ /* 0x010fe40007ffe0ff */
[----:B------:R-:W-:Y:S01]  /*b570*/  @!P5 LEA.HI R8, R5, R5, RZ, 0x1 ;  /* 0x000000050508d211 */ /* 0x000fe200078f08ff */
[----:B------:R-:W-:-:S05]  /*b580*/  @!P1 IMAD.WIDE R6, R6, 0x4, R2 ;  /* 0x0000000406069825 */ /* 0x000fca00078e0202 */
[----:B------:R1:W-:Y:S01]  /*b590*/  @!P1 ST.E.64 [R6.64], R148 ;  /* 0x0000009406009985 */ /* 0x0003e2000c101b0a */
[----:B------:R-:W-:Y:S02]  /*b5a0*/  ISETP.GE.AND P1, PT, R12, c[0x0][0x3c8], PT ;  /* 0x0000f2000c007a0c */ /* 0x000fe40003f26270 */
[----:B------:R-:W-:-:S04]  /*b5b0*/  @!P4 LEA.HI R5, R9, R9, RZ, 0x1 ;  /* 0x000000090905c211 */ /* 0x000fc800078f08ff */
[----:B------:R-:W-:-:S07]  /*b5c0*/  @!P4 LOP3.LUT R5, R5, 0xfffffffe, RZ, 0xc0, !PT ;  /* 0xfffffffe0505c812 */ /* 0x000fce00078ec0ff */
[----:B------:R-:W-:Y:S01]  /*b5d0*/  @!P1 LEA.HI R9, R12, R12, RZ, 0x1 ;  /* 0x0000000c0c099211 */ /* 0x000fe200078f08ff */
[----:B-1----:R-:W-:Y:S01]  /*b5e0*/  @!P6 IMAD.WIDE R6, R0, 0x4, R2 ;  /* 0x000000040006e825 */ /* 0x002fe200078e0202 */
[----:B------:R-:W-:-:S04]  /*b5f0*/  @!P3 LEA.HI R0, R10, R10, RZ, 0x1 ;  /* 0x0000000a0a00b211 */ /* 0x000fc800078f08ff */
[----:B------:R1:W-:Y:S01]  /*b600*/  @!P6 ST.E.64 [R6.64], R52 ;  /* 0x000000340600e985 */ /* 0x0003e2000c101b0a */
[----:B------:R-:W-:Y:S02]  /*b610*/  @!P3 LOP3.LUT R12, R0, 0xfffffffe, RZ, 0xc0, !PT ;  /* 0xfffffffe000cb812 */ /* 0x000fe400078ec0ff */
[----:B------:R-:W-:-:S03]  /*b620*/  @!P1 LOP3.LUT R0, R9, 0xfffffffe, RZ, 0xc0, !PT ;  /* 0xfffffffe09009812 */ /* 0x000fc600078ec0ff */
[--C-:B------:R-:W-:Y:S01]  /*b630*/  @!P3 IMAD.WIDE R12, R12, 0x4, R2.reuse ;  /* 0x000000040c0cb825 */ /* 0x100fe200078e0202 */
[----:B-1----:R-:W-:Y:S02]  /*b640*/  @!P5 LOP3.LUT R6, R8, 0xfffffffe, RZ, 0xc0, !PT ;  /* 0xfffffffe0806d812 */ /* 0x002fe400078ec0ff */
[----:B------:R-:W-:Y:S01]  /*b650*/  @!P2 LEA.HI R8, R11, R11, RZ, 0x1 ;  /* 0x0000000b0b08a211 */ /* 0x000fe200078f08ff */
[--C-:B------:R-:W-:Y:S01]  /*b660*/  @!P4 IMAD.WIDE R10, R5, 0x4, R2.reuse ;  /* 0x00000004050ac825 */ /* 0x100fe200078e0202 */
[----:B------:R-:W-:Y:S02]  /*b670*/  IADD3 R5, R4, 0xb0, RZ ;  /* 0x000000b004057810 */ /* 0x000fe40007ffe0ff */
[----:B------:R-:W-:Y:S01]  /*b680*/  @!P2 LOP3.LUT R8, R8, 0xfffffffe, RZ, 0xc0, !PT ;  /* 0xfffffffe0808a812 */ /* 0x000fe200078ec0ff */
[----:B------:R-:W-:-:S04]  /*b690*/  @!P5 IMAD.WIDE R6, R6, 0x4, R2 ;  /* 0x000000040606d825 */ /* 0x000fc800078e0202 */
[--C-:B------:R-:W-:Y:S01]  /*b6a0*/  @!P2 IMAD.WIDE R8, R8, 0x4, R2.reuse ;  /* 0x000000040808a825 */ /* 0x100fe200078e0202 */
[----:B------:R1:W-:Y:S04]  /*b6b0*/  @!P5 ST.E.64 [R6.64], R56 ;  /* 0x000000380600d985 */ /* 0x0003e8000c101b0a */
[----:B------:R2:W-:Y:S04]  /*b6c0*/  @!P4 ST.E.64 [R10.64], R60 ;  /* 0x0000003c0a00c985 */ /* 0x0005e8000c101b0a */
[----:B------:R-:W-:Y:S04]  /*b6d0*/  @!P3 ST.E.64 [R12.64], R64 ;  /* 0x000000400c00b985 */ /* 0x000fe8000c101b0a */
[----:B------:R3:W-:Y:S01]  /*b6e0*/  @!P2 ST.E.64 [R8.64], R68 ;  /* 0x000000440800a985 */ /* 0x0007e2000c101b0a */
[----:B------:R-:W-:Y:S01]  /*b6f0*/  ISETP.GE.AND P2, PT, R5, c[0x0][0x3c8], PT ;  /* 0x0000f20005007a0c */ /* 0x000fe20003f46270 */
[----:B-1----:R-:W-:Y:S01]  /*b700*/  @!P1 IMAD.WIDE R6, R0, 0x4, R2 ;  /* 0x0000000400069825 */ /* 0x002fe200078e0202 */
[----:B------:R-:W-:-:S02]  /*b710*/  IADD3 R0, R4, 0xb8, RZ ;  /* 0x000000b804007810 */ /* 0x000fc40007ffe0ff */
[----:B--2---:R-:W-:Y:S02]  /*b720*/  IADD3 R10, R4, 0x90, RZ ;  /* 0x00000090040a7810 */ /* 0x004fe40007ffe0ff */
[----:B------:R1:W-:Y:S01]  /*b730*/  @!P1 ST.E.64 [R6.64], R72 ;  /* 0x0000004806009985 */ /* 0x0003e2000c101b0a */
[----:B------:R-:W-:Y:S02]  /*b740*/  ISETP.GE.AND P1, PT, R0, c[0x0][0x3c8], PT ;  /* 0x0000f20000007a0c */ /* 0x000fe40003f26270 */
[----:B------:R-:W-:Y:S02]  /*b750*/  ISETP.GE.AND P6, PT, R10, c[0x0][0x3c8], PT ;  /* 0x0000f2000a007a0c */ /* 0x000fe40003fc6270 */
[----:B---3--:R-:W-:-:S04]  /*b760*/  IADD3 R8, R4, 0x98, RZ ;  /* 0x0000009804087810 */ /* 0x008fc80007ffe0ff */
[----:B------:R-:W-:-:S05]  /*b770*/  ISETP.GE.AND P5, PT, R8, c[0x0][0x3c8], PT ;  /* 0x0000f20008007a0c */ /* 0x000fca0003fa6270 */
[----:B------:R-:W-:Y:S02]  /*b780*/  @!P1 LEA.HI R0, R0, R0, RZ, 0x1 ;  /* 0x0000000000009211 */ /* 0x000fe400078f08ff */
[----:B------:R-:W-:Y:S02]  /*b790*/  @!P6 LEA.HI R10, R10, R10, RZ, 0x1 ;  /* 0x0000000a0a0ae211 */ /* 0x000fe400078f08ff */
[----:B------:R-:W-:-:S04]  /*b7a0*/  @!P1 LOP3.LUT R0, R0, 0xfffffffe, RZ, 0xc0, !PT ;  /* 0xfffffffe00009812 */ /* 0x000fc800078ec0ff */
[----:B------:R-:W-:-:S04]  /*b7b0*/  @!P5 LEA.HI R12, R8, R8, RZ, 0x1 ;  /* 0x00000008080cd211 */ /* 0x000fc800078f08ff */
[----:B------:R-:W-:Y:S02]  /*b7c0*/  @!P5 LOP3.LUT R12, R12, 0xfffffffe, RZ, 0xc0, !PT ;  /* 0xfffffffe0c0cd812 */ /* 0x000fe400078ec0ff */
[C---:B-1----:R-:W-:Y:S02]  /*b7d0*/  IADD3 R7, R4.reuse, 0xa0, RZ ;  /* 0x000000a004077810 */ /* 0x042fe40007ffe0ff */
[----:B------:R-:W-:Y:S01]  /*b7e0*/  IADD3 R6, R4, 0xa8, RZ ;  /* 0x000000a804067810 */ /* 0x000fe20007ffe0ff */
[----:B------:R-:W-:Y:S01]  /*b7f0*/  @!P5 IMAD.WIDE R12, R12, 0x4, R2 ;  /* 0x000000040c0cd825 */ /* 0x000fe200078e0202 */
[----:B------:R-:W-:Y:S02]  /*b800*/  ISETP.GE.AND P4, PT, R7, c[0x0][0x3c8], PT ;  /* 0x0000f20007007a0c */ /* 0x000fe40003f86270 */
[----:B------:R-:W-:-:S11]  /*b810*/  ISETP.GE.AND P3, PT, R6, c[0x0][0x3c8], PT ;  /* 0x0000f20006007a0c */ /* 0x000fd60003f66270 */
[----:B------:R-:W-:Y:S02]  /*b820*/  @!P4 LEA.HI R8, R7, R7, RZ, 0x1 ;  /* 0x000000070708c211 */ /* 0x000fe400078f08ff */
[----:B------:R-:W-:Y:S02]  /*b830*/  @!P3 LEA.HI R7, R6, R6, RZ, 0x1 ;  /* 0x000000060607b211 */ /* 0x000fe400078f08ff */
[----:B------:R-:W-:Y:S02]  /*b840*/  @!P2 LEA.HI R6, R5, R5, RZ, 0x1 ;  /* 0x000000050506a211 */ /* 0x000fe400078f08ff */
[----:B------:R-:W-:Y:S02]  /*b850*/  @!P6 LOP3.LUT R5, R10, 0xfffffffe, RZ, 0xc0, !PT ;  /* 0xfffffffe0a05e812 */ /* 0x000fe400078ec0ff */
[----:B------:R-:W-:Y:S02]  /*b860*/  @!P4 LOP3.LUT R8, R8, 0xfffffffe, RZ, 0xc0, !PT ;  /* 0xfffffffe0808c812 */ /* 0x000fe400078ec0ff */
[----:B------:R-:W-:Y:S01]  /*b870*/  @!P3 LOP3.LUT R7, R7, 0xfffffffe, RZ, 0xc0, !PT ;  /* 0xfffffffe0707b812 */ /* 0x000fe200078ec0ff */
[----:B------:R-:W-:Y:S01]  /*b880*/  @!P6 IMAD.WIDE R14, R5, 0x4, R2 ;  /* 0x00000004050ee825 */ /* 0x000fe200078e0202 */
[----:B------:R-:W-:-:S03]  /*b890*/  @!P2 LOP3.LUT R6, R6, 0xfffffffe, RZ, 0xc0, !PT ;  /* 0xfffffffe0606a812 */ /* 0x000fc600078ec0ff */
[--C-:B------:R-:W-:Y:S01]  /*b8a0*/  @!P4 IMAD.WIDE R10, R8, 0x4, R2.reuse ;  /* 0x00000004080ac825 */ /* 0x100fe200078e0202 */
[----:B------:R1:W-:Y:S03]  /*b8b0*/  @!P6 ST.E.64 [R14.64], R76 ;  /* 0x0000004c0e00e985 */ /* 0x0003e6000c101b0a */
[--C-:B------:R-:W-:Y:S01]  /*b8c0*/  @!P3 IMAD.WIDE R8, R7, 0x4, R2.reuse ;  /* 0x000000040708b825 */ /* 0x100fe200078e0202 */
[----:B------:R1:W-:Y:S03]  /*b8d0*/  @!P5 ST.E.64 [R12.64], R80 ;  /* 0x000000500c00d985 */ /* 0x0003e6000c101b0a */
[--C-:B------:R-:W-:Y:S01]  /*b8e0*/  @!P2 IMAD.WIDE R6, R6, 0x4, R2.reuse ;  /* 0x000000040606a825 */ /* 0x100fe200078e0202 */
[----:B------:R1:W-:Y:S03]  /*b8f0*/  @!P4 ST.E.64 [R10.64], R84 ;  /* 0x000000540a00c985 */ /* 0x0003e6000c101b0a */
[----:B------:R-:W-:Y:S01]  /*b900*/  @!P1 IMAD.WIDE R2, R0, 0x4, R2 ;  /* 0x0000000400029825 */ /* 0x000fe200078e0202 */
[----:B------:R1:W-:Y:S04]  /*b910*/  @!P3 ST.E.64 [R8.64], R88 ;  /* 0x000000580800b985 */ /* 0x0003e8000c101b0a */
[----:B------:R1:W-:Y:S04]  /*b920*/  @!P2 ST.E.64 [R6.64], R92 ;  /* 0x0000005c0600a985 */ /* 0x0003e8000c101b0a */
[----:B------:R1:W-:Y:S02]  /*b930*/  @!P1 ST.E.64 [R2.64], R96 ;  /* 0x0000006002009985 */ /* 0x0003e4000c101b0a */
.L_x_9:
[----:B------:R-:W-:Y:S05]  /*b940*/  BSYNC B0 ;  /* 0x0000000000007941 */ /* 0x000fea0003800000 */
.L_x_8:
[----:B-1-3--:R1:W3:Y:S04]  /*b950*/  SHFL.IDX PT, R3, R19, 0x1, 0x1c1f ;  /* 0x003c1f0013037f89 */ /* 0x00a2e800000e0000 */
[----:B--2---:R1:W2:Y:S01]  /*b960*/  SHFL.IDX PT, R2, R20, 0x1, 0x1c1f ;  /* 0x003c1f0014027f89 */ /* 0x0042a200000e0000 */
[----:B------:R-:W-:Y:S05]  /*b970*/  @P0 EXIT ;  /* 0x000000000000094d */ /* 0x000fea0003800000 */
[C---:B------:R-:W-:Y:S02]  /*b980*/  IADD3 R0, R4.reuse, 0x8, RZ ;  /* 0x0000000804007810 */ /* 0x040fe40007ffe0ff */
[----:B------:R-:W-:-:S02]  /*b990*/  IADD3 R5, R4, 0x10, RZ ;  /* 0x0000001004057810 */ /* 0x000fc40007ffe0ff */
[----:B------:R-:W-:Y:S02]  /*b9a0*/  ISETP.GE.AND P0, PT, R0, c[0x0][0x3c8], PT ;  /* 0x0000f20000007a0c */ /* 0x000fe40003f06270 */
[----:B------:R-:W-:Y:S02]  /*b9b0*/  IADD3 R10, R4, 0x18, RZ ;  /* 0x00000018040a7810 */ /* 0x000fe40007ffe0ff */
[----:B------:R-:W-:Y:S02]  /*b9c0*/  ISETP.GE.AND P6, PT, R5, c[0x0][0x3c8], PT ;  /* 0x0000f20005007a0c */ /* 0x000fe40003fc6270 */
[----:B------:R-:W-:Y:S02]  /*b9d0*/  ISETP.GE.AND P5, PT, R10, c[0x0][0x3c8], PT ;  /* 0x0000f2000a007a0c */ /* 0x000fe40003fa6270 */
[C---:B------:R-:W-:Y:S02]  /*b9e0*/  ISETP.GE.AND P1, PT, R4.reuse, c[0x0][0x3c8], PT ;  /* 0x0000f20004007a0c */ /* 0x040fe40003f26270 */
[----:B------:R-:W-:-:S02]  /*b9f0*/  IADD3 R11, R4, 0x20, RZ ;  /* 0x00000020040b7810 */ /* 0x000fc40007ffe0ff */
[----:B------:R-:W-:Y:S02]  /*ba00*/  IADD3 R12, R4, 0x28, RZ ;  /* 0x00000028040c7810 */ /* 0x000fe40007ffe0ff */
[----:B------:R-:W-:Y:S02]  /*ba10*/  @!P0 LEA.HI R0, R0, R0, RZ, 0x1 ;  /* 0x0000000000008211 */ /* 0x000fe400078f08ff */
[----:B------:R-:W-:Y:S02]  /*ba20*/  IADD3 R13, R4, 0x30, RZ ;  /* 0x00000030040d7810 */ /* 0x000fe40007ffe0ff */
[----:B------:R-:W-:Y:S02]  /*ba30*/  @!P0 LOP3.LUT R0, R0, 0xfffffffe, RZ, 0xc0, !PT ;  /* 0xfffffffe00008812 */ /* 0x000fe400078ec0ff */
[----:B------:R-:W-:Y:S01]  /*ba40*/  ISETP.GE.AND P4, PT, R11, c[0x0][0x3c8], PT ;  /* 0x0000f2000b007a0c */ /* 0x000fe20003f86270 */
[----:B--23--:R-:W-:Y:S01]  /*ba50*/  @!P1 IMAD.WIDE R8, R4, 0x4, R2 ;  /* 0x0000000404089825 */ /* 0x00cfe200078e0202 */
[----:B------:R-:W-:-:S02]  /*ba60*/  ISETP.GE.AND P3, PT, R12, c[0x0][0x3c8], PT ;  /* 0x0000f2000c007a0c */ /* 0x000fc40003f66270 */
[----:B------:R-:W-:Y:S01]  /*ba70*/  ISETP.GE.AND P2, PT, R13, c[0x0][0x3c8], PT ;  /* 0x0000f2000d007a0c */ /* 0x000fe20003f46270 */
[----:B------:R-:W-:Y:S01]  /*ba80*/  @!P0 IMAD.WIDE R6, R0, 0x4, R2 ;  /* 0x0000000400068825 */ /* 0x000fe200078e0202 */
[----:B------:R-:W-:Y:S01]  /*ba90*/  @!P6 LEA.HI R0, R5, R5, RZ, 0x1 ;  /* 0x000000050500e211 */ /* 0x000fe200078f08ff */
[----:B------:R2:W-:Y:S01]  /*baa0*/  @!P1 ST.E.64 [R8.64], R106 ;  /* 0x0000006a08009985 */ /* 0x0005e2000c101b0a */
[----:B------:R-:W-:Y:S02]  /*bab0*/  @!P5 LEA.HI R5, R10, R10, RZ, 0x1 ;  /* 0x0000000a0a05d211 */ /* 0x000fe400078f08ff */
[----:B------:R-:W-:Y:S01]  /*bac0*/  @!P6 LOP3.LUT R0, R0, 0xfffffffe, RZ, 0xc0, !PT ;  /* 0xfffffffe0000e812 */ /* 0x000fe200078ec0ff */
[----:B------:R3:W-:Y:S01]  /*bad0*/  @!P0 ST.E.64 [R6.64], R110 ;  /* 0x0000006e06008985 */ /* 0x0007e2000c101b0a */
[C---:B------:R-:W-:Y:S02]  /*bae0*/  IADD3 R14, R4.reuse, 0x38, RZ ;  /* 0x00000038040e7810 */ /* 0x040fe40007ffe0ff */
[----:B------:R-:W-:-:S02]  /*baf0*/  IADD3 R15, R4, 0x40, RZ ;  /* 0x00000040040f7810 */ /* 0x000fc40007ffe0ff */
[----:B------:R-:W-:Y:S02]  /*bb00*/  @!P5 LOP3.LUT R5, R5, 0xfffffffe, RZ, 0xc0, !PT ;  /* 0xfffffffe0505d812 */ /* 0x000fe400078ec0ff */
[----:B------:R-:W-:Y:S02]  /*bb10*/  ISETP.GE.AND P1, PT, R14, c[0x0][0x3c8], PT ;  /* 0x0000f2000e007a0c */ /* 0x000fe40003f26270 */
[----:B------:R-:W-:Y:S02]  /*bb20*/  ISETP.GE.AND P0, PT, R15, c[0x0][0x3c8], PT ;  /* 0x0000f2000f007a0c */ /* 0x000fe40003f06270 */
[C---:B------:R-:W-:Y:S02]  /*bb30*/  IADD3 R16, R4.reuse, 0x48, RZ ;  /* 0x0000004804107810 */ /* 0x040fe40007ffe0ff */
[----:B------:R-:W-:Y:S01]  /*bb40*/  IADD3 R17, R4, 0x50, RZ ;  /* 0x0000005004117810 */ /* 0x000fe20007ffe0ff */
[----:B--2---:R-:W-:Y:S01]  /*bb50*/  @!P6 IMAD.WIDE R8, R0, 0x4, R2 ;  /* 0x000000040008e825 */ /* 0x004fe200078e0202 */
[----:B------:R-:W-:-:S03]  /*bb60*/  @!P4 LEA.HI R0, R11, R11, RZ, 0x1 ;  /* 0x0000000b0b00c211 */ /* 0x000fc600078f08ff */
[----:B---3--:R-:W-:Y:S01]  /*bb70*/  @!P5 IMAD.WIDE R6, R5, 0x4, R2 ;  /* 0x000000040506d825 */ /* 0x008fe200078e0202 */
[----:B------:R2:W-:Y:S01]  /*bb80*/  @!P6 ST.E.64 [R8.64], R114 ;  /* 0x000000720800e985 */ /* 0x0005e2000c101b0a */
[----:B------:R-:W-:Y:S02]  /*bb90*/  @!P4 LOP3.LUT R0, R0, 0xfffffffe, RZ, 0xc0, !PT ;  /* 0xfffffffe0000c812 */ /* 0x000fe400078ec0ff */
[----:B------:R-:W-:Y:S01]  /*bba0*/  ISETP.GE.AND P6, PT, R16, c[0x0][0x3c8], PT ;  /* 0x0000f20010007a0c */ /* 0x000fe20003fc6270 */
[----:B------:R3:W-:Y:S01]  /*bbb0*/  @!P5 ST.E.64 [R6.64], R118 ;  /* 0x000000760600d985 */ /* 0x0007e2000c101b0a */
[----:B------:R-:W-:Y:S02]  /*bbc0*/  ISETP.GE.AND P5, PT, R17, c[0x0][0x3c8], PT ;  /* 0x0000f20011007a0c */ /* 0x000fe40003fa6270 */
[----:B------:R-:W-:-:S04]  /*bbd0*/  @!P0 LEA.HI R5, R15, R15, RZ, 0x1 ;  /* 0x0000000f0f058211 */ /* 0x000fc800078f08ff */
[----:B------:R-:W-:Y:S02]  /*bbe0*/  @!P0 LOP3.LUT R5, R5, 0xfffffffe, RZ, 0xc0, !PT ;  /* 0xfffffffe05058812 */ /* 0x000fe400078ec0ff */
[----:B--2---:R-:W-:Y:S02]  /*bbf0*/  @!P3 LEA.HI R8, R12, R12, RZ, 0x1 ;  /* 0x0000000c0c08b211 */ /* 0x004fe400078f08ff */
[----:B---3--:R-:W-:Y:S02]  /*bc00*/  @!P2 LEA.HI R7, R13, R13, RZ, 0x1 ;  /* 0x0000000d0d07a211 */ /* 0x008fe400078f08ff */
[----:B------:R-:W-:Y:S02]  /*bc10*/  @!P3 LOP3.LUT R8, R8, 0xfffffffe, RZ, 0xc0, !PT ;  /* 0xfffffffe0808b812 */ /* 0x000fe400078ec0ff */
[----:B------:R-:W-:Y:S02]  /*bc20*/  @!P2 LOP3.LUT R7, R7, 0xfffffffe, RZ, 0xc0, !PT ;  /* 0xfffffffe0707a812 */ /* 0x000fe400078ec0ff */
[----:B------:R-:W-:Y:S01]  /*bc30*/  @!P1 LEA.HI R6, R14, R14, RZ, 0x1 ;  /* 0x0000000e0e069211 */ /* 0x000fe200078f08ff */
[----:B------:R-:W-:Y:S01]  /*bc40*/  @!P4 IMAD.WIDE R14, R0, 0x4, R2 ;  /* 0x00000004000ec825 */ /* 0x000fe200078e0202 */
[----:B------:R-:W-:-:S02]  /*bc50*/  @!P6 LEA.HI R0, R16, R16, RZ, 0x1 ;  /* 0x000000101000e211 */ /* 0x000fc400078f08ff */
[----:B------:R-:W-:Y:S01]  /*bc60*/  @!P1 LOP3.LUT R6, R6, 0xfffffffe, RZ, 0xc0, !PT ;  /* 0xfffffffe06069812 */ /* 0x000fe200078ec0ff */
[--C-:B------:R-:W-:Y:S01]  /*bc70*/  @!P3 IMAD.WIDE R12, R8, 0x4, R2.reuse ;  /* 0x00000004080cb825 */ /* 0x100fe200078e0202 */
[----:B------:R2:W-:Y:S01]  /*bc80*/  @!P4 ST.E.64 [R14.64], R122 ;  /* 0x0000007a0e00c985 */ /* 0x0005e2000c101b0a */
[----:B------:R-:W-:Y:S02]  /*bc90*/  @!P6 LOP3.LUT R0, R0, 0xfffffffe, RZ, 0xc0, !PT ;  /* 0xfffffffe0000e812 */ /* 0x000fe400078ec0ff */
[--C-:B------:R-:W-:Y:S01]  /*bca0*/  @!P2 IMAD.WIDE R10, R7, 0x4, R2.reuse ;  /* 0x00000004070aa825 */ /* 0x100fe200078e0202 */
[----:B------:R3:W-:Y:S01]  /*bcb0*/  @!P3 ST.E.64 [R12.64], R126 ;  /* 0x0000007e0c00b985 */ /* 0x0007e2000c101b0a */
[----:B------:R-:W-:Y:S02]  /*bcc0*/  IADD3 R16, R4, 0x80, RZ ;  /* 0x0000008004107810 */ /* 0x000fe40007ffe0ff */
[--C-:B------:R-:W-:Y:S01]  /*bcd0*/  @!P1 IMAD.WIDE R8, R6, 0x4, R2.reuse ;  /* 0x0000000406089825 */ /* 0x100fe200078e0202 */
[----:B------:R4:W-:Y:S03]  /*bce0*/  @!P2 ST.E.64 [R10.64], R130 ;  /* 0x000000820a00a985 */ /* 0x0009e6000c101b0a */
[----:B------:R-:W-:Y:S01]  /*bcf0*/  @!P0 IMAD.WIDE R6, R5, 0x4, R2 ;  /* 0x0000000405068825 */ /* 0x000fe200078e0202 */
[----:B------:R-:W-:Y:S01]  /*bd00*/  @!P5 LEA.HI R5, R17, R17, RZ, 0x1 ;  /* 0x000000111105d211 */ /* 0x000fe200078f08ff */
[----:B------:R1:W-:Y:S01]  /*bd10*/  @!P1 ST.E.64 [R8.64], R134 ;  /* 0x0000008608009985 */ /* 0x0003e2000c101b0a */
[----:B------:R-:W-:-:S02]  /*bd20*/  IADD3 R17, R4, 0x88, RZ ;  /* 0x0000008804117810 */ /* 0x000fc40007ffe0ff */
[----:B------:R-:W-:Y:S01]  /*bd30*/  @!P5 LOP3.LUT R5, R5, 0xfffffffe, RZ, 0xc0, !PT ;  /* 0xfffffffe0505d812 */ /* 0x000fe200078ec0ff */
[----:B------:R1:W-:Y:S01]  /*bd40*/  @!P0 ST.E.64 [R6.64], R138 ;  /* 0x0000008a06008985 */ /* 0x0003e2000c101b0a */
[C---:B--2---:R-:W-:Y:S02]  /*bd50*/  IADD3 R14, R4.reuse, 0x78, RZ ;  /* 0x00000078040e7810 */ /* 0x044fe40007ffe0ff */
[C---:B---3--:R-:W-:Y:S02]  /*bd60*/  IADD3 R12, R4.reuse, 0x68, RZ ;  /* 0x00000068040c7810 */ /* 0x048fe40007ffe0ff */
[C---:B------:R-:W-:Y:S02]  /*bd70*/  IADD3 R13, R4.reuse, 0x70, RZ ;  /* 0x00000070040d7810 */ /* 0x040fe40007ffe0ff */
[C---:B----4-:R-:W-:Y:S02]  /*bd80*/  IADD3 R10, R4.reuse, 0x58, RZ ;  /* 0x00000058040a7810 */ /* 0x050fe40007ffe0ff */
[----:B------:R-:W-:-:S02]  /*bd90*/  IADD3 R11, R4, 0x60, RZ ;  /* 0x00000060040b7810 */ /* 0x000fc40007ffe0ff */
[----:B------:R-:W-:Y:S01]  /*bda0*/  ISETP.GE.AND P4, PT, R10, c[0x0][0x3c8], PT ;  /* 0x0000f2000a007a0c */ /* 0x000fe20003f86270 */
[--C-:B-1----:R-:W-:Y:S01]  /*bdb0*/  @!P6 IMAD.WIDE R8, R0, 0x4, R2.reuse ;  /* 0x000000040008e825 */ /* 0x102fe200078e0202 */
[----:B------:R-:W-:Y:S02]  /*bdc0*/  ISETP.GE.AND P3, PT, R11, c[0x0][0x3c8], PT ;  /* 0x0000f2000b007a0c */ /* 0x000fe40003f66270 */
[----:B------:R-:W-:Y:S01]  /*bdd0*/  ISETP.GE.AND P2, PT, R12, c[0x0][0x3c8], PT ;  /* 0x0000f2000c007a0c */ /* 0x000fe20003f46270 */
[----:B------:R-:W-:Y:S01]  /*bde0*/  @!P5 IMAD.WIDE R6, R5, 0x4, R2 ;  /* 0x000000040506d825 */ /* 0x000fe200078e0202 */
[----:B------:R-:W-:Y:S01]  /*bdf0*/  ISETP.GE.AND P0, PT, R14, c[0x0][0x3c8], PT ;  /* 0x0000f2000e007a0c */ /* 0x000fe20003f06270 */
[----:B------:R1:W-:Y:S01]  /*be00*/  @!P6 ST.E.64 [R8.64], R142 ;  /* 0x0000008e0800e985 */ /* 0x0003e2000c101b0a */
[----:B------:R-:W-:Y:S02]  /*be10*/  ISETP.GE.AND P1, PT, R13, c[0x0][0x3c8], PT ;  /* 0x0000f2000d007a0c */ /* 0x000fe40003f26270 */
[----:B------:R-:W-:Y:S01]  /*be20*/  ISETP.GE.AND P6, PT, R16, c[0x0][0x3c8], PT ;  /* 0x0000f20010007a0c */ /* 0x000fe20003fc6270 */
[----:B------:R2:W-:Y:S01]  /*be30*/  @!P5 ST.E.64 [R6.64], R146 ;  /* 0x000000920600d985 */ /* 0x0005e2000c101b0a */
[----:B------:R-:W-:-:S02]  /*be40*/  ISETP.GE.AND P5, PT, R17, c[0x0][0x3c8], PT ;  /* 0x0000f20011007a0c */ /* 0x000fc40003fa6270 */
[----:B------:R-:W-:-:S04]  /*be50*/  @!P4 LEA.HI R0, R10, R10, RZ, 0x1 ;  /* 0x0000000a0a00c211 */ /* 0x000fc800078f08ff */
[----:B------:R-:W-:Y:S02]  /*be60*/  @!P4 LOP3.LUT R0, R0, 0xfffffffe, RZ, 0xc0, !PT ;  /* 0xfffffffe0000c812 */ /* 0x000fe400078ec0ff */
[----:B------:R-:W-:-:S03]  /*be70*/  @!P0 LEA.HI R5, R14, R14, RZ, 0x1 ;  /* 0x0000000e0e058211 */ /* 0x000fc600078f08ff */
[----:B------:R-:W-:Y:S01]  /*be80*/  @!P4 IMAD.WIDE R14, R0, 0x4, R2 ;  /* 0x00000004000ec825 */ /* 0x000fe200078e0202 */
[----:B------:R-:W-:Y:S02]  /*be90*/  @!P0 LOP3.LUT R5, R5, 0xfffffffe, RZ, 0xc0, !PT ;  /* 0xfffffffe05058812 */ /* 0x000fe400078ec0ff */
[----:B------:R-:W-:Y:S02]  /*bea0*/  @!P6 LEA.HI R0, R16, R16, RZ, 0x1 ;  /* 0x000000101000e211 */ /* 0x000fe400078f08ff */
[----:B------:R3:W-:Y:S02]  /*beb0*/  @!P4 ST.E.64 [R14.64], R150 ;  /* 0x000000960e00c985 */ /* 0x0007e4000c101b0a */
[----:B------:R-:W-:Y:S02]  /*bec0*/  @!P6 LOP3.LUT R0, R0, 0xfffffffe, RZ, 0xc0, !PT ;  /* 0xfffffffe0000e812 */ /* 0x000fe400078ec0ff */
[----:B-1----:R-:W-:Y:S02]  /*bed0*/  @!P3 LEA.HI R8, R11, R11, RZ, 0x1 ;  /* 0x0000000b0b08b211 */ /* 0x002fe400078f08ff */
[----:B--2---:R-:W-:-:S02]  /*bee0*/  @!P2 LEA.HI R7, R12, R12, RZ, 0x1 ;  /* 0x0000000c0c07a211 */ /* 0x004fc400078f08ff */
[----:B------:R-:W-:Y:S02]  /*bef0*/  @!P3 LOP3.LUT R8, R8, 0xfffffffe, RZ, 0xc0, !PT ;  /* 0xfffffffe0808b812 */ /* 0x000fe400078ec0ff */
[----:B------:R-:W-:Y:S02]  /*bf00*/  @!P2 LOP3.LUT R7, R7, 0xfffffffe, RZ, 0xc0, !PT ;  /* 0xfffffffe0707a812 */ /* 0x000fe400078ec0ff */
[----:B------:R-:W-:Y:S01]  /*bf10*/  @!P1 LEA.HI R6, R13, R13, RZ, 0x1 ;  /* 0x0000000d0d069211 */ /* 0x000fe200078f08ff */
[----:B------:R-:W-:-:S03]  /*bf20*/  @!P3 IMAD.WIDE R12, R8, 0x4, R2 ;  /* 0x00000004080cb825 */ /* 0x000fc600078e0202 */
[----:B------:R-:W-:Y:S01]  /*bf30*/  @!P1 LOP3.LUT R6, R6, 0xfffffffe, RZ, 0xc0, !PT ;  /* 0xfffffffe06069812 */ /* 0x000fe200078ec0ff */
[--C-:B------:R-:W-:Y:S01]  /*bf40*/  @!P2 IMAD.WIDE R10, R7, 0x4, R2.reuse ;  /* 0x00000004070aa825 */ /* 0x100fe200078e0202 */
[----:B------:R1:W-:Y:S03]  /*bf50*/  @!P3 ST.E.64 [R12.64], R54 ;  /* 0x000000360c00b985 */ /* 0x0003e6000c101b0a */
[--C-:B------:R-:W-:Y:S01]  /*bf60*/  @!P1 IMAD.WIDE R8, R6, 0x4, R2.reuse ;  /* 0x0000000406089825 */ /* 0x100fe200078e0202 */
[----:B------:R2:W-:Y:S01]  /*bf70*/  @!P2 ST.E.64 [R10.64], R58 ;  /* 0x0000003a0a00a985 */ /* 0x0005e2000c101b0a */
[----:B---3--:R-:W-:Y:S02]  /*bf80*/  IADD3 R14, R4, 0xb0, RZ ;  /* 0x000000b0040e7810 */ /* 0x008fe40007ffe0ff */
[----:B------:R-:W-:Y:S01]  /*bf90*/  @!P0 IMAD.WIDE R6, R5, 0x4, R2 ;  /* 0x0000000405068825 */ /* 0x000fe200078e0202 */
[----:B------:R-:W-:Y:S01]  /*bfa0*/  @!P5 LEA.HI R5, R17, R17, RZ, 0x1 ;  /* 0x000000111105d211 */ /* 0x000fe200078f08ff */
[----:B------:R3:W-:Y:S03]  /*bfb0*/  @!P1 ST.E.64 [R8.64], R62 ;  /* 0x0000003e08009985 */ /* 0x0007e6000c101b0a */
[----:B------:R-:W-:Y:S01]  /*bfc0*/  @!P5 LOP3.LUT R5, R5, 0xfffffffe, RZ, 0xc0, !PT ;  /* 0xfffffffe0505d812 */ /* 0x000fe200078ec0ff */
[----:B------:R4:W-:Y:S01]  /*bfd0*/  @!P0 ST.E.64 [R6.64], R66 ;  /* 0x0000004206008985 */ /* 0x0009e2000c101b0a */
[----:B------:R-:W-:-:S02]  /*bfe0*/  ISETP.GE.AND P0, PT, R14, c[0x0][0x3c8], PT ;  /* 0x0000f2000e007a0c */ /* 0x000fc40003f06270 */
[C---:B-1----:R-:W-:Y:S02]  /*bff0*/  IADD3 R12, R4.reuse, 0xa0, RZ ;  /* 0x000000a0040c7810 */ /* 0x042fe40007ffe0ff */
[C---:B------:R-:W-:Y:S02]  /*c000*/  IADD3 R13, R4.reuse, 0xa8, RZ ;  /* 0x000000a8040d7810 */ /* 0x040fe40007ffe0ff */
[C---:B--2---:R-:W-:Y:S02]  /*c010*/  IADD3 R10, R4.reuse, 0x90, RZ ;  /* 0x00000090040a7810 */ /* 0x044fe40007ffe0ff */
[----:B------:R-:W-:Y:S02]  /*c020*/  IADD3 R11, R4, 0x98, RZ ;  /* 0x00000098040b7810 */ /* 0x000fe40007ffe0ff */
[----:B------:R-:W-:Y:S01]  /*c030*/  ISETP.GE.AND P4, PT, R10, c[0x0][0x3c8], PT ;  /* 0x0000f2000a007a0c */ /* 0x000fe20003f86270 */
[----:B---3--:R-:W-:Y:S01]  /*c040*/  @!P6 IMAD.WIDE R8, R0, 0x4, R2 ;  /* 0x000000040008e825 */ /* 0x008fe200078e0202 */
[----:B------:R-:W-:-:S02]  /*c050*/  ISETP.GE.AND P3, PT, R11, c[0x0][0x3c8], PT ;  /* 0x0000f2000b007a0c */ /* 0x000fc40003f66270 */
[----:B------:R-:W-:Y:S01]  /*c060*/  ISETP.GE.AND P2, PT, R12, c[0x0][0x3c8], PT ;  /* 0x0000f2000c007a0c */ /* 0x000fe20003f46270 */
[----:B----4-:R-:W-:Y:S01]  /*c070*/  @!P5 IMAD.WIDE R6, R5, 0x4, R2 ;  /* 0x000000040506d825 */ /* 0x010fe200078e0202 */
[----:B------:R-:W-:Y:S01]  /*c080*/  ISETP.GE.AND P1, PT, R13, c[0x0][0x3c8], PT ;  /* 0x0000f2000d007a0c */ /* 0x000fe20003f26270 */
[----:B------:R1:W-:Y:S01]  /*c090*/  @!P6 ST.E.64 [R8.64], R70 ;  /* 0x000000460800e985 */ /* 0x0003e2000c101b0a */
[----:B------:R-:W-:-:S03]  /*c0a0*/  @!P0 LEA.HI R5, R14, R14, RZ, 0x1 ;  /* 0x0000000e0e058211 */ /* 0x000fc600078f08ff */
[----:B------:R2:W-:Y:S01]  /*c0b0*/  @!P5 ST.E.64 [R6.64], R74 ;  /* 0x0000004a0600d985 */ /* 0x0005e2000c101b0a */
[----:B------:R-:W-:Y:S02]  /*c0c0*/  @!P0 LOP3.LUT R5, R5, 0xfffffffe, RZ, 0xc0, !PT ;  /* 0xfffffffe05058812 */ /* 0x000fe400078ec0ff */
[----:B------:R-:W-:-:S04]  /*c0d0*/  @!P4 LEA.HI R0, R10, R10, RZ, 0x1 ;  /* 0x0000000a0a00c211 */ /* 0x000fc800078f08ff */
[----:B------:R-:W-:-:S05]  /*c0e0*/  @!P4 LOP3.LUT R0, R0, 0xfffffffe, RZ, 0xc0, !PT ;  /* 0xfffffffe0000c812 */ /* 0x000fca00078ec0ff */
[----:B------:R-:W-:Y:S01]  /*c0f0*/  @!P4 IMAD.WIDE R14, R0, 0x4, R2 ;  /* 0x00000004000ec825 */ /* 0x000fe200078e0202 */
[----:B------:R-:W-:-:S04]  /*c100*/  IADD3 R0, R4, 0xb8, RZ ;  /* 0x000000b804007810 */ /* 0x000fc80007ffe0ff */
[----:B------:R3:W-:Y:S01]  /*c110*/  @!P4 ST.E.64 [R14.64], R78 ;  /* 0x0000004e0e00c985 */ /* 0x0007e2000c101b0a */
[----:B-1----:R-:W-:Y:S02]  /*c120*/  @!P3 LEA.HI R8, R11, R11, RZ, 0x1 ;  /* 0x0000000b0b08b211 */ /* 0x002fe400078f08ff */
[----:B--2---:R-:W-:Y:S02]  /*c130*/  @!P2 LEA.HI R7, R12, R12, RZ, 0x1 ;  /* 0x0000000c0c07a211 */ /* 0x004fe400078f08ff */
[----:B------:R-:W-:Y:S02]  /*c140*/  @!P1 LEA.HI R6, R13, R13, RZ, 0x1 ;  /* 0x0000000d0d069211 */ /* 0x000fe400078f08ff */
[----:B------:R-:W-:Y:S02]  /*c150*/  @!P3 LOP3.LUT R8, R8, 0xfffffffe, RZ, 0xc0, !PT ;  /* 0xfffffffe0808b812 */ /* 0x000fe400078ec0ff */
[----:B------:R-:W-:Y:S02]  /*c160*/  @!P2 LOP3.LUT R7, R7, 0xfffffffe, RZ, 0xc0, !PT ;  /* 0xfffffffe0707a812 */ /* 0x000fe400078ec0ff */
[----:B------:R-:W-:Y:S01]  /*c170*/  @!P1 LOP3.LUT R6, R6, 0xfffffffe, RZ, 0xc0, !PT ;  /* 0xfffffffe06069812 */ /* 0x000fe200078ec0ff */
[----:B------:R-:W-:-:S04]  /*c180*/  @!P3 IMAD.WIDE R12, R8, 0x4, R2 ;  /* 0x00000004080cb825 */ /* 0x000fc800078e0202 */
[--C-:B------:R-:W-:Y:S01]  /*c190*/  @!P2 IMAD.WIDE R10, R7, 0x4, R2.reuse ;  /* 0x00000004070aa825 */ /* 0x100fe200078e0202 */
[----:B------:R3:W-:Y:S03]  /*c1a0*/  @!P3 ST.E.64 [R12.64], R82 ;  /* 0x000000520c00b985 */ /* 0x0007e6000c101b0a */
[--C-:B------:R-:W-:Y:S01]  /*c1b0*/  @!P1 IMAD.WIDE R8, R6, 0x4, R2.reuse ;  /* 0x0000000406089825 */ /* 0x100fe200078e0202 */
[----:B------:R3:W-:Y:S03]  /*c1c0*/  @!P2 ST.E.64 [R10.64], R86 ;  /* 0x000000560a00a985 */ /* 0x0007e6000c101b0a */
[----:B------:R-:W-:Y:S01]  /*c1d0*/  @!P0 IMAD.WIDE R6, R5, 0x4, R2 ;  /* 0x0000000405068825 */ /* 0x000fe200078e0202 */
[----:B------:R3:W-:Y:S04]  /*c1e0*/  @!P1 ST.E.64 [R8.64], R90 ;  /* 0x0000005a08009985 */ /* 0x0007e8000c101b0a */
[----:B------:R3:W-:Y:S01]  /*c1f0*/  @!P0 ST.E.64 [R6.64], R94 ;  /* 0x0000005e06008985 */ /* 0x0007e2000c101b0a */
[----:B------:R-:W-:-:S13]  /*c200*/  ISETP.GE.AND P0, PT, R0, c[0x0][0x3c8], PT ;  /* 0x0000f20000007a0c */ /* 0x000fda0003f06270 */
[----:B------:R-:W-:Y:S05]  /*c210*/  @P0 EXIT ;  /* 0x000000000000094d */ /* 0x000fea0003800000 */
[----:B------:R-:W-:-:S04]  /*c220*/  LEA.HI R0, R0, R0, RZ, 0x1 ;  /* 0x0000000000007211 */ /* 0x000fc800078f08ff */
[----:B------:R-:W-:-:S05]  /*c230*/  LOP3.LUT R0, R0, 0xfffffffe, RZ, 0xc0, !PT ;  /* 0xfffffffe00007812 */ /* 0x000fca00078ec0ff */
[----:B------:R-:W-:-:S05]  /*c240*/  IMAD.WIDE R2, R0, 0x4, R2 ;  /* 0x0000000400027825 */ /* 0x000fca00078e0202 */
[----:B------:R-:W-:Y:S01]  /*c250*/  ST.E.64 [R2.64], R98 ;  /* 0x0000006202007985 */ /* 0x000fe2000c101b0a */
[----:B------:R-:W-:Y:S05]  /*c260*/  EXIT ;  /* 0x000000000000794d */ /* 0x000fea0003800000 */
.L_x_7:
[----:B------:R-:W1:Y:S02]  /*c270*/  S2R R0, SR_TID.X ;  /* 0x0000000000007919 */ /* 0x000e640000002100 */
[----:B-1----:R-:W-:-:S13]  /*c280*/  ISETP.GT.AND P0, PT, R0, 0x7f, PT ;  /* 0x0000007f0000780c */ /* 0x002fda0003f04270 */
[----:B------:R-:W-:Y:S05]  /*c290*/  @P0 EXIT ;  /* 0x000000000000094d */ /* 0x000fea0003800000 */
[----:B------:R-:W1:Y:S01]  /*c2a0*/  S2R R8, SR_CTAID.X ;  /* 0x0000000000087919 */ /* 0x000e620000002500 */
[----:B------:R-:W-:-:S05]  /*c2b0*/  MOV R3, c[0x0][0x4e8] ;  /* 0x00013a0000037a02 */ /* 0x000fca0000000f00 */
[----:B------:R-:W-:Y:S01]  /*c2c0*/  IMAD R2, R3, c[0x0][0x388], RZ ;  /* 0x0000e20003027a24 */ /* 0x000fe200078e02ff */
[----:B-1----:R-:W-:-:S04]  /*c2d0*/  LEA R8, R8, R0, 0x7 ;  /* 0x0000000008087211 */ /* 0x002fc800078e38ff */
[----:B------:R-:W-:-:S13]  /*c2e0*/  ISETP.GE.AND P0, PT, R8, R2, PT ;  /* 0x000000020800720c */ /* 0x000fda0003f06270 */
[----:B------:R-:W-:Y:S05]  /*c2f0*/  @P0 EXIT ;  /* 0x000000000000094d */ /* 0x000fea0003800000 */
[----:B------:R-:W1:Y:S01]  /*c300*/  S2R R7, SR_CTAID.Z ;  /* 0x0000000000077919 */ /* 0x000e620000002700 */
[----:B------:R-:W-:Y:S01]  /*c310*/  USHF.R.S32.HI UR6, URZ, 0x1f, UR9 ;  /* 0x0000001f3f067899 */ /* 0x000fe20008011409 */
[----:B------:R-:W-:Y:S01]  /*c320*/  ISETP.NE.AND P0, PT, R3, 0x1, PT ;  /* 0x000000010300780c */ /* 0x000fe20003f05270 */
[----:B------:R-:W-:Y:S01]  /*c330*/  ULDC.64 UR4, c[0x0][0x4d0] ;  /* 0x0001340000047ab9 */ /* 0x000fe20000000a00 */
[----:B------:R-:W2:Y:S01]  /*c340*/  S2R R9, SR_CTAID.Y ;  /* 0x0000000000097919 */ /* 0x000ea20000002600 */
[----:B------:R-:W-:Y:S01]  /*c350*/  UIMAD UR6, UR6, UR4, URZ ;  /* 0x00000004060672a4 */ /* 0x000fe2000f8e023f */
[----:B------:R-:W-:Y:S01]  /*c360*/  IADD3 R4, RZ, -UR9, RZ ;  /* 0x80000009ff047c10 */ /* 0x000fe2000fffe0ff */
[----:B------:R-:W-:Y:S01]  /*c370*/  UIMAD.WIDE.U32 UR12, UR9, UR4, URZ ;  /* 0x00000004090c72a5 */ /* 0x000fe2000f8e003f */
[----:B------:R-:W-:Y:S01]  /*c380*/  MOV R0, R8 ;  /* 0x0000000800007202 */ /* 0x000fe20000000f00 */
[----:B------:R-:W-:-:S04]  /*c390*/  UIMAD UR4, UR9, UR5, UR6 ;  /* 0x00000005090472a4 */ /* 0x000fc8000f8e0206 */
[----:B------:R-:W-:Y:S01]  /*c3a0*/  UIADD3 UR4, UR13, UR4, URZ ;  /* 0x000000040d047290 */ /* 0x000fe2000fffe03f */
[----:B------:R-:W-:Y:S01]  /*c3b0*/  MOV R3, UR13 ;  /* 0x0000000d00037c02 */ /* 0x000fe20008000f00 */
[----:B------:R-:W-:-:S04]  /*c3c0*/  @P0 IMAD.HI.U32 R5, R8, c[0x0][0x4ec], RZ ;  /* 0x00013b0008050a27 */ /* 0x000fc800078e00ff */
[----:B------:R-:W-:Y:S01]  /*c3d0*/  IMAD.U32 R2, RZ, RZ, UR12 ;  /* 0x0000000cff027e24 */ /* 0x000fe2000f8e00ff */
[----:B------:R-:W-:Y:S01]  /*c3e0*/  @P0 SHF.R.U32.HI R0, RZ, c[0x0][0x4f0], R5 ;  /* 0x00013c00ff000a19 */ /* 0x000fe20000011605 */
[----:B------:R-:W-:Y:S01]  /*c3f0*/  IMAD.U32 R3, RZ, RZ, UR4 ;  /* 0x00000004ff037e24 */ /* 0x000fe2000f8e00ff */
[----:B-1----:R-:W-:-:S03]  /*c400*/  SHF.R.S32.HI R6, RZ, 0x1f, R7 ;  /* 0x0000001fff067819 */ /* 0x002fc60000011407 */
[----:B------:R-:W-:-:S04]  /*c410*/  IMAD.WIDE.U32 R2, R7, c[0x0][0x4d8], R2 ;  /* 0x0001360007027a25 */ /* 0x000fc800078e0002 */
[----:B------:R-:W-:Y:S02]  /*c420*/  IMAD R6, R6, c[0x0][0x4d8], RZ ;  /* 0x0001360006067a24 */ /* 0x000fe400078e02ff */
[----:B--2---:R-:W-:Y:S02]  /*c430*/  IMAD R4, R4, c[0x0][0x550], R9 ;  /* 0x0001540004047a24 */ /* 0x004fe400078e0209 */
[----:B------:R-:W-:Y:S01]  /*c440*/  IMAD R5, R7, c[0x0][0x4dc], R6 ;  /* 0x0001370007057a24 */ /* 0x000fe200078e0206 */
[----:B------:R-:W-:Y:S02]  /*c450*/  IADD3 R7, -R0, RZ, RZ ;  /* 0x000000ff00077210 */ /* 0x000fe40007ffe1ff */
[----:B------:R-:W-:Y:S01]  /*c460*/  SHF.R.S32.HI R6, RZ, 0x1f, R4 ;  /* 0x0000001fff067819 */ /* 0x000fe20000011404 */
[----:B------:R-:W-:Y:S02]  /*c470*/  IMAD.IADD R3, R5, 0x1, R3 ;  /* 0x0000000105037824 */ /* 0x000fe400078e0203 */
[----:B------:R-:W-:Y:S01]  /*c480*/  IMAD R5, R7, c[0x0][0x4e8], R8 ;  /* 0x00013a0007057a24 */ /* 0x000fe200078e0208 */
[----:B------:R-:W-:Y:S01]  /*c490*/  SHF.R.S32.HI R7, RZ, 0x1f, R0 ;  /* 0x0000001fff077819 */ /* 0x000fe20000011400 */
[----:B------:R-:W-:-:S02]  /*c4a0*/  IMAD R6, R6, c[0x0][0x4e0], RZ ;  /* 0x0001380006067a24 */ /* 0x000fc400078e02ff */
[----:B------:R-:W-:-:S04]  /*c4b0*/  IMAD.WIDE.U32 R2, R4, c[0x0][0x4e0], R2 ;  /* 0x0001380004027a25 */ /* 0x000fc800078e0002 */
[----:B------:R-:W-:Y:S01]  /*c4c0*/  IMAD R6, R4, c[0x0][0x4e4], R6 ;  /* 0x0001390004067a24 */ /* 0x000fe200078e0206 */
[----:B------:R-:W-:Y:S02]  /*c4d0*/  SHF.R.S32.HI R4, RZ, 0x1f, R5 ;  /* 0x0000001fff047819 */ /* 0x000fe40000011405 */
[----:B------:R-:W-:-:S03]  /*c4e0*/  IADD3 R2, P0, R0, R2, RZ ;  /* 0x0000000200027210 */ /* 0x000fc60007f1e0ff */
[----:B------:R-:W-:Y:S01]  /*c4f0*/  IMAD R0, R4, c[0x0][0x4c8], RZ ;  /* 0x0001320004007a24 */ /* 0x000fe200078e02ff */
[----:B------:R-:W-:-:S03]  /*c500*/  IADD3.X R3, R7, R3, R6, P0, !PT ;  /* 0x0000000307037210 */ /* 0x000fc600007fe406 */
[C---:B------:R-:W-:Y:S02]  /*c510*/  IMAD R0, R5.reuse, c[0x0][0x4cc], R0 ;  /* 0x0001330005007a24 */ /* 0x040fe400078e0200 */
[----:B------:R-:W-:-:S05]  /*c520*/  IMAD.WIDE.U32 R2, R5, c[0x0][0x4c8], R2 ;  /* 0x0001320005027a25 */ /* 0x000fca00078e0002 */
[----:B------:R-:W-:Y:S02]  /*c530*/  IADD3 R0, R3, R0, RZ ;  /* 0x0000000003007210 */ /* 0x000fe40007ffe0ff */
[----:B------:R-:W-:-:S04]  /*c540*/  LEA R4, P0, R2, c[0x0][0x4a8], 0x2 ;  /* 0x00012a0002047a11 */ /* 0x000fc800078010ff */
[----:B------:R-:W-:Y:S02]  /*c550*/  LEA.HI.X R5, R2, c[0x0][0x4ac], R0, 0x2, P0 ;  /* 0x00012b0002057a11 */ /* 0x000fe400000f1400 */
[----:B------:R-:W-:-:S05]  /*c560*/  MOV R0, 0xff800000 ;  /* 0xff80000000007802 */ /* 0x000fca0000000f00 */
[----:B------:R-:W-:Y:S01]  /*c570*/  STG.E [R4.64], R0 ;  /* 0x0000000004007986 */ /* 0x000fe2000c10190a */
[----:B------:R-:W-:Y:S05]  /*c580*/  EXIT ;  /* 0x000000000000794d */ /* 0x000fea0003800000 */
.L_x_10:
[----:B------:R-:W-:-:S00]  /*c590*/  BRA `(.L_x_10) ;  /* 0xfffffff000007947 */ /* 0x000fc0000383ffff */
[----:B------:R-:W-:-:S00]  /*c5a0*/  NOP ;  /* 0x0000000000007918 */ /* 0x000fc00000000000 */
        /* <DEDUP_REMOVED lines=13> */
.L_x_2467:


//--------------------- .text._ZN7cutlass13device_kernelIN5flash19enable_sm80_to_sm89INS1_16FlashAttnFwdSm80INS1_25CollectiveMainloopFwdSm80ILi8ELi1ELb0EN4cute5tupleIJNS5_1CILi128EEENS7_ILi64EEENS7_ILi192EEEEEELi192ENS_10bfloat16_tEfNS_4arch4Sm80ELb0ELb0ELb1ELb1ELb0ELb0ELb1ELb1EEENS1_21CollectiveEpilogueFwdINS6_IJS8_SA_S9_EEENS6_IJNS7_ILi1EEESI_SI_EEESC_SE_Li256ELb1ELb1ELb1ELb0EEENS1_36VarlenDynamicPersistentTileSchedulerILi128ELi64ELi256ELi256ELb1ELb1ELb0ELb0ELb1ELb1EEEEEEEEEvNT_6ParamsE --------------------------
	.section	.text._ZN7cutlass13device_kernelIN5flash19enable_sm80_to_sm89INS1_16FlashAttnFwdSm80INS1_25CollectiveMainloopFwdSm80ILi8ELi1ELb0EN4cute5tupleIJNS5_1CILi128EEENS7_ILi64EEENS7_ILi192EEEEEELi192ENS_10bfloat16_tEfNS_4arch4Sm80ELb0ELb0ELb1ELb1ELb0ELb0ELb1ELb1EEENS1_21CollectiveEpilogueFwdINS6_IJS8_SA_S9_EEENS6_IJNS7_ILi1EEESI_SI_EEESC_SE_Li256ELb1ELb1ELb1ELb0EEENS1_36VarlenDynamicPersistentTileSchedulerILi128ELi64ELi256ELi256ELb1ELb1ELb0ELb0ELb1ELb1EEEEEEEEEvNT_6ParamsE,"ax",@progbits
	.sectioninfo	@"SHI_REGISTERS=255"
	.align	128
.text._ZN7cutlass13device_kernelIN5flash19enable_sm80_to_sm89INS1_16FlashAttnFwdSm80INS1_25CollectiveMainloopFwdSm80ILi8ELi1ELb0EN4cute5tupleIJNS5_1CILi128EEENS7_ILi64EEENS7_ILi192EEEEEELi192ENS_10bfloat16_tEfNS_4arch4Sm80ELb0ELb0ELb1ELb1ELb0ELb0ELb1ELb1EEENS1_21CollectiveEpilogueFwdINS6_IJS8_SA_S9_EEENS6_IJNS7_ILi1EEESI_SI_EEESC_SE_Li256ELb1ELb1ELb1ELb0EEENS1_36VarlenDynamicPersistentTileSchedulerILi128ELi64ELi256ELi256ELb1ELb1ELb0ELb0ELb1ELb1EEEEEEEEEvNT_6ParamsE:
        .type           _ZN7cutlass13device_kernelIN5flash19enable_sm80_to_sm89INS1_16FlashAttnFwdSm80INS1_25CollectiveMainloopFwdSm80ILi8ELi1ELb0EN4cute5tupleIJNS5_1CILi128EEENS7_ILi64EEENS7_ILi192EEEEEELi192ENS_10bfloat16_tEfNS_4arch4Sm80ELb0ELb0ELb1ELb1ELb0ELb0ELb1ELb1EEENS1_21CollectiveEpilogueFwdINS6_IJS8_SA_S9_EEENS6_IJNS7_ILi1EEESI_SI_EEESC_SE_Li256ELb1ELb1ELb1ELb0EEENS1_36VarlenDynamicPersistentTileSchedulerILi128ELi64ELi256ELi256ELb1ELb1ELb0ELb0ELb1ELb1EEEEEEEEEvNT_6ParamsE,@function
        .size           _ZN7cutlass13device_kernelIN5flash19enable_sm80_to_sm89INS1_16FlashAttnFwdSm80INS1_25CollectiveMainloopFwdSm80ILi8ELi1ELb0EN4cute5tupleIJNS5_1CILi128EEENS7_ILi64EEENS7_ILi192EEEEEELi192ENS_10bfloat16_tEfNS_4arch4Sm80ELb0ELb0ELb1ELb1ELb0ELb0ELb1ELb1EEENS1_21CollectiveEpilogueFwdINS6_IJS8_SA_S9_EEENS6_IJNS7_ILi1EEESI_SI_EEESC_SE_Li256ELb1ELb1ELb1ELb0EEENS1_36VarlenDynamicPersistentTileSchedulerILi128ELi64ELi256ELi256ELb1ELb1ELb0ELb0ELb1ELb1EEEEEEEEEvNT_6ParamsE,(.L_x_2468 - _ZN7cutlass13device_kernelIN5flash19enable_sm80_to_sm89INS1_16FlashAttnFwdSm80INS1_25CollectiveMainloopFwdSm80ILi8ELi1ELb0EN4cute5tupleIJNS5_1CILi128EEENS7_ILi64EEENS7_ILi192EEEEEELi192ENS_10bfloat16_tEfNS_4arch4Sm80ELb0ELb0ELb1ELb1ELb0ELb0ELb1ELb1EEENS1_21CollectiveEpilogueFwdINS6_IJS8_SA_S9_EEENS6_IJNS7_ILi1EEESI_SI_EEESC_SE_Li256ELb1ELb1ELb1ELb0EEENS1_36VarlenDynamicPersistentTileSchedulerILi128ELi64ELi256ELi256ELb1ELb1ELb0ELb0ELb1ELb1EEEEEEEEEvNT_6ParamsE)
        .other          _ZN7cutlass13device_kernelIN5flash19enable_sm80_to_sm89INS1_16FlashAttnFwdSm80INS1_25CollectiveMainloopFwdSm80ILi8ELi1ELb0EN4cute5tupleIJNS5_1CILi128EEENS7_ILi64EEENS7_ILi192EEEEEELi192ENS_10bfloat16_tEfNS_4arch4Sm80ELb0ELb0ELb1ELb1ELb0ELb0ELb1ELb1EEENS1_21CollectiveEpilogueFwdINS6_IJS8_SA_S9_EEENS6_IJNS7_ILi1EEESI_SI_EEESC_SE_Li256ELb1ELb1ELb1ELb0EEENS1_36VarlenDynamicPersistentTileSchedulerILi128ELi64ELi256ELi256ELb1ELb1ELb0ELb0ELb1ELb1EEEEEEEEEvNT_6ParamsE,@"STO_CUDA_ENTRY STV_DEFAULT"
_ZN7cutlass13device_kernelIN5flash19enable_sm80_to_sm89INS1_16FlashAttnFwdSm80INS1_25CollectiveMainloopFwdSm80ILi8ELi1ELb0EN4cute5tupleIJNS5_1CILi128EEENS7_ILi64EEENS7_ILi192EEEEEELi192ENS_10bfloat16_tEfNS_4arch4Sm80ELb0ELb0ELb1ELb1ELb0ELb0ELb1ELb1EEENS1_21CollectiveEpilogueFwdINS6_IJS8_SA_S9_EEENS6_IJNS7_ILi1EEESI_SI_EEESC_SE_Li256ELb1ELb1ELb1ELb0EEENS1_36VarlenDynamicPersistentTileSchedulerILi128ELi64ELi256ELi256ELb1ELb1ELb0ELb0ELb1ELb1EEEEEEEEEvNT_6ParamsE:
[----:B------:R-:W-:-:S03]  /*0000*/  MOV R1, c[0x0][0x28] ;  /* 0x00000a0000017a02 */ /* 0x000fc60000000f00 */
[----:B------:R-:W1:Y:S01]  /*0010*/  S2R R2, SR_TID.X ;  /* 0x0000000000027919 */ /* 0x000e620000002100 */
[----:B------:R-:W-:Y:S01]  /*0020*/  IADD3 R1, R1, -0x40, RZ ;  /* 0xffffffc001017810 */ /* 0x000fe20007ffe0ff */
[----:B------:R-:W-:Y:S01]  /*0030*/  ULDC.64 UR6, c[0x0][0x118] ;  /* 0x0000460000067ab9 */ /* 0x000fe20000000a00 */
[----:B-1----:R-:W-:-:S05]  /*0040*/  SHF.R.U32.HI R0, RZ, 0x5, R2 ;  /* 0x00000005ff007819 */ /* 0x002fca0000011602 */
[----:B------:R-:W1:Y:S02]  /*0050*/  SHFL.IDX PT, R3, R0, RZ, 0x1f ;  /* 0x00001fff00037589 */ /* 0x000e6400000e0000 */
[----:B-1----:R-:W-:Y:S02]  /*0060*/  ISETP.NE.AND P0, PT, R3, RZ, PT ;  /* 0x000000ff0300720c */ /* 0x002fe40003f05270 */
[----:B------:R1:W-:Y:S11]  /*0070*/  STL [R1+0x34], R3 ;  /* 0x0000340301007387 */ /* 0x0003f60000100800 */
[----:B------:R-:W-:Y:S06]  /*0080*/  @P0 BAR.SYNC.DEFER_BLOCKING 0x5, 0x100 ;  /* 0x0144000000000b1d */ /* 0x000fec0000010000 */
[----:B------:R-:W2:Y:S04]  /*0090*/  @P0 LDS.128 R224, [0x18100] ;  /* 0x01810000ffe00984 */ /* 0x000ea80000000c00 */
[----:B------:R-:W-:Y:S06]  /*00a0*/  @P0 BAR.ARV 0x4, 0x100 ;  /* 0x0104000000000b1d */ /* 0x000fec0000002000 */
[----:B------:R-:W-:Y:S05]  /*00b0*/  @P0 BRA `(.L_x_11) ;  /* 0x00000a7000000947 */ /* 0x000fea0003800000 */
[----:B-1----:R-:W-:Y:S01]  /*00c0*/  LOP3.LUT R12, R2, 0x1f, RZ, 0xc0, !PT ;  /* 0x0000001f020c7812 */ /* 0x002fe200078ec0ff */
[----:B------:R-:W-:Y:S01]  /*00d0*/  CS2R R8, SRZ ;  /* 0x0000000000087805 */ /* 0x000fe2000001ff00 */
[----:B------:R-:W-:-:S02]  /*00e0*/  IMAD.MOV.U32 R7, RZ, RZ, RZ ;  /* 0x000000ffff077224 */ /* 0x000fc400078e00ff */
[----:B------:R-:W-:-:S04]  /*00f0*/  ISETP.NE.AND P6, PT, R12, 0x1f, PT ;  /* 0x0000001f0c00780c */ /* 0x000fc80003fc5270 */
[----:B------:R-:W-:-:S13]  /*0100*/  ISETP.GE.OR P0, PT, R12, c[0x0][0x53c], !P6 ;  /* 0x00014f000c007a0c */ /* 0x000fda0007706670 */
[----:B------:R-:W-:Y:S02]  /*0110*/  @!P0 IMAD.MOV.U32 R4, RZ, RZ, 0x4 ;  /* 0x00000004ff048424 */ /* 0x000fe400078e00ff */
[----:B------:R-:W-:Y:S02]  /*0120*/  @!P0 IMAD.MOV.U32 R2, RZ, RZ, 0x4 ;  /* 0x00000004ff028424 */ /* 0x000fe400078e00ff */
[----:B------:R-:W-:-:S04]  /*0130*/  @!P0 IMAD.WIDE.U32 R4, R12, R4, c[0x0][0x580] ;  /* 0x000160000c048625 */ /* 0x000fc800078e0004 */
[C---:B------:R-:W-:Y:S01]  /*0140*/  @!P0 IMAD.WIDE.U32 R2, R12.reuse, R2, c[0x0][0x578] ;  /* 0x00015e000c028625 */ /* 0x040fe200078e0002 */
[----:B------:R-:W3:Y:S04]  /*0150*/  @!P0 LDG.E R8, [R4.64] ;  /* 0x0000000604088981 */ /* 0x000ee8000c1e1900 */
[----:B------:R-:W3:Y:S01]  /*0160*/  @!P0 LDG.E R7, [R2.64] ;  /* 0x0000000602078981 */ /* 0x000ee2000c1e1900 */
[C---:B------:R-:W-:Y:S01]  /*0170*/  ISETP.NE.AND P5, PT, R12.reuse, RZ, PT ;  /* 0x000000ff0c00720c */ /* 0x040fe20003fa5270 */
[----:B------:R-:W1:Y:S01]  /*0180*/  S2UR UR4, SR_CTAID.X ;  /* 0x00000000000479c3 */ /* 0x000e620000002500 */
[C---:B------:R-:W-:Y:S02]  /*0190*/  ISETP.GE.U32.AND P4, PT, R12.reuse, 0x2, PT ;  /* 0x000000020c00780c */ /* 0x040fe40003f86070 */
[----:B------:R-:W-:-:S02]  /*01a0*/  ISETP.GE.U32.AND P3, PT, R12, 0x4, PT ;  /* 0x000000040c00780c */ /* 0x000fc40003f66070 */
[C---:B------:R-:W-:Y:S02]  /*01b0*/  ISETP.GE.U32.AND P2, PT, R12.reuse, 0x8, PT ;  /* 0x000000080c00780c */ /* 0x040fe40003f46070 */
[----:B------:R-:W-:Y:S01]  /*01c0*/  ISETP.GE.U32.AND P1, PT, R12, 0x10, PT ;  /* 0x000000100c00780c */ /* 0x000fe20003f26070 */
[----:B---3--:R-:W-:-:S05]  /*01d0*/  IMAD R4, R8, R7, RZ ;  /* 0x0000000708047224 */ /* 0x008fca00078e02ff */
[----:B------:R-:W3:Y:S02]  /*01e0*/  SHFL.UP PT, R0, R4, 0x1, RZ ;  /* 0x0420000004007989 */ /* 0x000ee400000e00ff */
[----:B---3--:R-:W-:-:S05]  /*01f0*/  SEL R0, R0, RZ, P5 ;  /* 0x000000ff00007207 */ /* 0x008fca0002800000 */
[----:B------:R-:W-:-:S05]  /*0200*/  IMAD.IADD R4, R4, 0x1, R0 ;  /* 0x0000000104047824 */ /* 0x000fca00078e0200 */
        /* <DEDUP_REMOVED lines=12> */
[----:B------:R-:W3:Y:S02]  /*02d0*/  SHFL.IDX PT, R6, R4, 0x1f, 0x1f ;  /* 0x03e01f0004067f89 */ /* 0x000ee400000e0000 */
[----:B---3--:R-:W-:-:S04]  /*02e0*/  IMAD R6, R6, c[0x0][0x538], RZ ;  /* 0x00014e0006067a24 */ /* 0x008fc800078e02ff */
[----:B------:R-:W-:Y:S01]  /*02f0*/  IMAD.MOV.U32 R0, RZ, RZ, R6 ;  /* 0x000000ffff007224 */ /* 0x000fe200078e0006 */
[----:B-1----:R-:W-:-:S13]  /*0300*/  ISETP.GT.AND P0, PT, R6, UR4, PT ;  /* 0x0000000406007c0c */ /* 0x002fda000bf04270 */
[----:B------:R-:W-:Y:S05]  /*0310*/  @P0 BRA `(.L_x_12) ;  /* 0x0000027000000947 */ /* 0x000fea0003800000 */
[----:B------:R-:W-:Y:S02]  /*0320*/  MOV R6, R0 ;  /* 0x0000000000067202 */ /* 0x000fe40000000f00 */
[----:B------:R-:W-:-:S04]  /*0330*/  MOV R9, RZ ;  /* 0x000000ff00097202 */ /* 0x000fc80000000f00 */
.L_x_16:
[----:B------:R-:W-:-:S04]  /*0340*/  IADD3 R0, R9, 0x1f, RZ ;  /* 0x0000001f09007810 */ /* 0x000fc80007ffe0ff */
[----:B------:R-:W-:-:S13]  /*0350*/  ISETP.GE.AND P0, PT, R0, c[0x0][0x53c], PT ;  /* 0x00014f0000007a0c */ /* 0x000fda0003f06270 */
[----:B------:R-:W-:Y:S05]  /*0360*/  @P0 BRA `(.L_x_13) ;  /* 0x0000074000000947 */ /* 0x000fea0003800000 */
[----:B------:R-:W-:Y:S01]  /*0370*/  MOV R9, R0 ;  /* 0x0000000000097202 */ /* 0x000fe20000000f00 */
[----:B------:R-:W-:Y:S01]  /*0380*/  IMAD.MOV.U32 R7, RZ, RZ, RZ ;  /* 0x000000ffff077224 */ /* 0x000fe200078e00ff */
[----:B------:R-:W-:Y:S02]  /*0390*/  MOV R8, RZ ;  /* 0x000000ff00087202 */ /* 0x000fe40000000f00 */
[----:B------:R-:W-:-:S04]  /*03a0*/  IADD3 R0, R12, R9, RZ ;  /* 0x000000090c007210 */ /* 0x000fc80007ffe0ff */
[----:B------:R-:W-:-:S13]  /*03b0*/  ISETP.GE.OR P0, PT, R0, c[0x0][0x53c], !P6 ;  /* 0x00014f0000007a0c */ /* 0x000fda0007706670 */
[----:B------:R-:W-:Y:S01]  /*03c0*/  @!P0 MOV R2, 0x4 ;  /* 0x0000000400028802 */ /* 0x000fe20000000f00 */
[----:B------:R-:W-:-:S04]  /*03d0*/  @!P0 IMAD.MOV.U32 R3, RZ, RZ, 0x4 ;  /* 0x00000004ff038424 */ /* 0x000fc800078e00ff */
[----:B------:R-:W-:-:S04]  /*03e0*/  @!P0 IMAD.WIDE R4, R0, R2, c[0x0][0x580] ;  /* 0x0001600000048625 */ /* 0x000fc800078e0202 */
[----:B------:R-:W-:Y:S01]  /*03f0*/  @!P0 IMAD.WIDE R2, R0, R3, c[0x0][0x578] ;  /* 0x00015e0000028625 */ /* 0x000fe200078e0203 */
[----:B------:R-:W3:Y:S04]  /*0400*/  @!P0 LDG.E R8, [R4.64] ;  /* 0x0000000604088981 */ /* 0x000ee8000c1e1900 */
[----:B------:R-:W3:Y:S02]  /*0410*/  @!P0 LDG.E R7, [R2.64] ;  /* 0x0000000602078981 */ /* 0x000ee4000c1e1900 */
[----:B---3--:R-:W-:Y:S01]  /*0420*/  IMAD R5, R8, R7, RZ ;  /* 0x0000000708057224 */ /* 0x008fe200078e02ff */
[----:B------:R-:W-:Y:S05]  /*0430*/  BRA.DIV ~URZ, `(.L_x_14) ;  /* 0x0000c6b27f007947 */ /* 0x000fea000b800000 */
[----:B------:R1:W3:Y:S02]  /*0440*/  SHFL.UP PT, R0, R5, 0x1, RZ ;  /* 0x0420000005007989 */ /* 0x0002e400000e00ff */
.L_x_104:
[----:B---3--:R-:W-:-:S04]  /*0450*/  SEL R0, R0, RZ, P5 ;  /* 0x000000ff00007207 */ /* 0x008fc80002800000 */
[----:B-1----:R-:W-:Y:S01]  /*0460*/  IADD3 R5, R5, R0, RZ ;  /* 0x0000000005057210 */ /* 0x002fe20007ffe0ff */
[----:B------:R-:W-:Y:S05]  /*0470*/  BRA.DIV ~URZ, `(.L_x_15) ;  /* 0x0000c6d27f007947 */ /* 0x000fea000b800000 */
[----:B------:R-:W1:Y:S02]  /*0480*/  SHFL.UP PT, R0, R5, 0x2, RZ ;  /* 0x0440000005007989 */ /* 0x000e6400000e00ff */
[----:B-1----:R-:W-:-:S05]  /*0490*/  SEL R0, R0, RZ, P4 ;  /* 0x000000ff00007207 */ /* 0x002fca0002000000 */
[----:B------:R-:W-:-:S05]  /*04a0*/  IMAD.IADD R0, R5, 0x1, R0 ;  /* 0x0000000105007824 */ /* 0x000fca00078e0200 */
        /* <DEDUP_REMOVED lines=9> */
[----:B------:R1:W3:Y:S02]  /*0540*/  SHFL.IDX PT, R0, R4, 0x1f, 0x1f ;  /* 0x03e01f0004007f89 */ /* 0x0002e400000e0000 */
.L_x_105:
[----:B---3--:R-:W-:-:S05]  /*0550*/  IMAD R0, R0, c[0x0][0x538], RZ ;  /* 0x00014e0000007a24 */ /* 0x008fca00078e02ff */
[----:B------:R-:W-:-:S04]  /*0560*/  IADD3 R6, R0, R6, RZ ;  /* 0x0000000600067210 */ /* 0x000fc80007ffe0ff */
[----:B------:R-:W-:-:S13]  /*0570*/  ISETP.GT.AND P0, PT, R6, UR4, PT ;  /* 0x0000000406007c0c */ /* 0x000fda000bf04270 */
[----:B-12---:R-:W-:Y:S05]  /*0580*/  @!P0 BRA `(.L_x_16) ;  /* 0xfffffdb000008947 */ /* 0x006fea000383ffff */
.L_x_12:
[----:B--2---:R-:W-:-:S05]  /*0590*/  IADD3 R224, -R0, R6, RZ ;  /* 0x0000000600e07210 */ /* 0x004fca0007ffe1ff */
[----:B------:R-:W-:-:S05]  /*05a0*/  IMAD R0, R4, c[0x0][0x538], R224 ;  /* 0x00014e0004007a24 */ /* 0x000fca00078e02e0 */
[----:B------:R-:W-:Y:S01]  /*05b0*/  ISETP.GT.AND P0, PT, R0, UR4, PT ;  /* 0x0000000400007c0c */ /* 0x000fe2000bf04270 */
[----:B------:R-:W-:-:S12]  /*05c0*/  BRA.DIV ~URZ, `(.L_x_17) ;  /* 0x0000c7327f007947 */ /* 0x000fd8000b800000 */
[----:B------:R-:W-:-:S04]  /*05d0*/  VOTE.ANY R6, PT, !P0 ;  /* 0x0000000000067806 */ /* 0x000fc800040e0100 */
.L_x_106:
[----:B------:R1:W2:Y:S01]  /*05e0*/  POPC R227, R6 ;  /* 0x0000000600e37309 */ /* 0x0002a20000000000 */
[----:B------:R-:W-:Y:S05]  /*05f0*/  BRA.DIV ~URZ, `(.L_x_18) ;  /* 0x0000c7527f007947 */ /* 0x000fea000b800000 */
[----:B--2---:R-:W2:Y:S04]  /*0600*/  SHFL.IDX PT, R11, R8, R227, 0x1f ;  /* 0x00001fe3080b7589 */ /* 0x004ea800000e0000 */
[----:B------:R3:W4:Y:S02]  /*0610*/  SHFL.IDX PT, R10, R7, R227, 0x1f ;  /* 0x00001fe3070a7589 */ /* 0x00072400000e0000 */
[----:B---3--:R-:W-:Y:S02]  /*0620*/  MOV R7, RZ ;  /* 0x000000ff00077202 */ /* 0x008fe40000000f00 */
.L_x_107:
[----:B--2-4-:R-:W-:Y:S01]  /*0630*/  ISETP.NE.AND P0, PT, R6, RZ, PT ;  /* 0x000000ff0600720c */ /* 0x014fe20003f05270 */
[----:B------:R-:W-:-:S12]  /*0640*/  BSSY B0, `(.L_x_19) ;  /* 0x0000005000007945 */ /* 0x000fd80003800000 */
[----:B------:R-:W-:Y:S05]  /*0650*/  @!P0 BRA `(.L_x_20) ;  /* 0x0000003000008947 */ /* 0x000fea0003800000 */
[----:B------:R-:W-:Y:S01]  /*0660*/  IADD3 R3, R227, -0x1, RZ ;  /* 0xffffffffe3037810 */ /* 0x000fe20007ffe0ff */
[----:B------:R-:W-:Y:S05]  /*0670*/  BRA.DIV ~URZ, `(.L_x_21) ;  /* 0x0000c7b27f007947 */ /* 0x000fea000b800000 */
[----:B------:R2:W3:Y:S02]  /*0680*/  SHFL.IDX PT, R7, R4, R3, 0x1f ;  /* 0x00001f0304077589 */ /* 0x0004e400000e0000 */
.L_x_20:
[----:B------:R-:W-:Y:S05]  /*0690*/  BSYNC B0 ;  /* 0x0000000000007941 */ /* 0x000fea0003800000 */
.L_x_19:
[----:B------:R-:W-:Y:S01]  /*06a0*/  IABS R0, R11 ;  /* 0x0000000b00007213 */ /* 0x000fe20000000000 */
[----:B---3--:R-:W-:Y:S02]  /*06b0*/  IMAD R224, R7, c[0x0][0x538], R224 ;  /* 0x00014e0007e07a24 */ /* 0x008fe400078e02e0 */
[----:B------:R-:W-:Y:S02]  /*06c0*/  IMAD.IADD R227, R227, 0x1, R9 ;  /* 0x00000001e3e37824 */ /* 0x000fe400078e0209 */
[----:B------:R-:W-:Y:S01]  /*06d0*/  IMAD.MOV.U32 R5, RZ, RZ, R0 ;  /* 0x000000ffff057224 */ /* 0x000fe200078e0000 */
[----:B------:R-:W-:Y:S02]  /*06e0*/  IABS R0, R10 ;  /* 0x0000000a00007213 */ /* 0x000fe40000000000 */
[----:B------:R-:W-:Y:S01]  /*06f0*/  IADD3 R225, -R224, UR4, RZ ;  /* 0x00000004e0e17c10 */ /* 0x000fe2000fffe1ff */
[----:B------:R-:W3:Y:S02]  /*0700*/  I2F.RP R2, R5 ;  /* 0x0000000500027306 */ /* 0x000ee40000209400 */
[----:B------:R-:W-:Y:S01]  /*0710*/  IMAD.MOV.U32 R7, RZ, RZ, R0 ;  /* 0x000000ffff077224 */ /* 0x000fe200078e0000 */
[----:B-1----:R-:W-:-:S02]  /*0720*/  IABS R6, R225 ;  /* 0x000000e100067213 */ /* 0x002fc40000000000 */
[----:B------:R-:W-:-:S03]  /*0730*/  IABS R0, R11 ;  /* 0x0000000b00007213 */ /* 0x000fc60000000000 */
[----:B------:R-:W-:Y:S01]  /*0740*/  I2F.RP R8, R7 ;  /* 0x0000000700087306 */ /* 0x000fe20000209400 */
[----:B------:R-:W-:-:S07]  /*0750*/  IADD3 R0, RZ, -R0, RZ ;  /* 0x80000000ff007210 */ /* 0x000fce0007ffe0ff */
[----:B---3--:R-:W1:Y:S02]  /*0760*/  MUFU.RCP R2, R2 ;  /* 0x0000000200027308 */ /* 0x008e640000001000 */
[----:B-1----:R-:W-:-:S06]  /*0770*/  IADD3 R2, R2, 0xffffffe, RZ ;  /* 0x0ffffffe02027810 */ /* 0x002fcc0007ffe0ff */
[----:B--2---:R-:W1:Y:S02]  /*0780*/  F2I.FTZ.U32.TRUNC.NTZ R3, R2 ;  /* 0x0000000200037305 */ /* 0x004e64000021f000 */
[----:B-1----:R-:W-:-:S04]  /*0790*/  IMAD.MOV R2, RZ, RZ, -R3 ;  /* 0x000000ffff027224 */ /* 0x002fc800078e0a03 */
[----:B------:R-:W-:Y:S02]  /*07a0*/  IMAD R4, R2, R5, RZ ;  /* 0x0000000502047224 */ /* 0x000fe400078e02ff */
[----:B------:R-:W-:-:S04]  /*07b0*/  IMAD.MOV.U32 R2, RZ, RZ, RZ ;  /* 0x000000ffff027224 */ /* 0x000fc800078e00ff */
[----:B------:R-:W-:-:S04]  /*07c0*/  IMAD.HI.U32 R2, R3, R4, R2 ;  /* 0x0000000403027227 */ /* 0x000fc800078e0002 */
[----:B------:R-:W-:-:S04]  /*07d0*/  IMAD.MOV.U32 R3, RZ, RZ, R6 ;  /* 0x000000ffff037224 */ /* 0x000fc800078e0006 */
[----:B------:R-:W-:-:S04]  /*07e0*/  IMAD.HI.U32 R2, R2, R3, RZ ;  /* 0x0000000302027227 */ /* 0x000fc800078e00ff */
[----:B------:R-:W-:Y:S02]  /*07f0*/  IMAD R0, R2, R0, R3 ;  /* 0x0000000002007224 */ /* 0x000fe400078e0203 */
[----:B------:R-:W1:Y:S03]  /*0800*/  MUFU.RCP R3, R8 ;  /* 0x0000000800037308 */ /* 0x000e660000001000 */
[----:B------:R-:W-:-:S13]  /*0810*/  ISETP.GT.U32.AND P1, PT, R5, R0, PT ;  /* 0x000000000500720c */ /* 0x000fda0003f24070 */
[----:B------:R-:W-:Y:S01]  /*0820*/  @!P1 IMAD.IADD R0, R0, 0x1, -R5 ;  /* 0x0000000100009824 */ /* 0x000fe200078e0a05 */
[----:B-1----:R-:W-:Y:S02]  /*0830*/  IADD3 R3, R3, 0xffffffe, RZ ;  /* 0x0ffffffe03037810 */ /* 0x002fe40007ffe0ff */
[----:B------:R-:W-:Y:S02]  /*0840*/  @!P1 IADD3 R2, R2, 0x1, RZ ;  /* 0x0000000102029810 */ /* 0x000fe40007ffe0ff */
[----:B------:R-:W-:Y:S02]  /*0850*/  ISETP.GE.U32.AND P2, PT, R0, R5, PT ;  /* 0x000000050000720c */ /* 0x000fe40003f46070 */
[----:B------:R-:W1:Y:S01]  /*0860*/  F2I.FTZ.U32.TRUNC.NTZ R3, R3 ;  /* 0x0000000300037305 */ /* 0x000e62000021f000 */
[----:B------:R-:W-:Y:S02]  /*0870*/  LOP3.LUT R0, R225, R11, RZ, 0x3c, !PT ;  /* 0x0000000be1007212 */ /* 0x000fe400078e3cff */
[----:B------:R-:W-:-:S02]  /*0880*/  ISETP.NE.AND P1, PT, R11, RZ, PT ;  /* 0x000000ff0b00720c */ /* 0x000fc40003f25270 */
[----:B------:R-:W-:-:S06]  /*0890*/  ISETP.GE.AND P0, PT, R0, RZ, PT ;  /* 0x000000ff0000720c */ /* 0x000fcc0003f06270 */
[----:B------:R-:W-:Y:S02]  /*08a0*/  @P2 IADD3 R2, R2, 0x1, RZ ;  /* 0x0000000102022810 */ /* 0x000fe40007ffe0ff */
[----:B-1----:R-:W-:-:S03]  /*08b0*/  IADD3 R0, RZ, -R3, RZ ;  /* 0x80000003ff007210 */ /* 0x002fc60007ffe0ff */
[----:B------:R-:W-:Y:S01]  /*08c0*/  IMAD.MOV.U32 R4, RZ, RZ, R2 ;  /* 0x000000ffff047224 */ /* 0x000fe200078e0002 */
[----:B------:R-:W-:-:S03]  /*08d0*/  MOV R2, RZ ;  /* 0x000000ff00027202 */ /* 0x000fc60000000f00 */
[----:B------:R-:W-:Y:S01]  /*08e0*/  @!P0 IMAD.MOV R4, RZ, RZ, -R4 ;  /* 0x000000ffff048224 */ /* 0x000fe200078e0a04 */
[----:B------:R-:W-:Y:S01]  /*08f0*/  @!P1 LOP3.LUT R4, RZ, R11, RZ, 0x33, !PT ;  /* 0x0000000bff049212 */ /* 0x000fe200078e33ff */
[----:B------:R-:W-:Y:S01]  /*0900*/  IMAD.MOV.U32 R5, RZ, RZ, R0 ;  /* 0x000000ffff057224 */ /* 0x000fe200078e0000 */
[----:B------:R-:W-:Y:S02]  /*0910*/  IABS R0, R10 ;  /* 0x0000000a00007213 */ /* 0x000fe40000000000 */
[----:B------:R-:W-:Y:S01]  /*0920*/  IABS R8, R4 ;  /* 0x0000000400087213 */ /* 0x000fe20000000000 */
[----:B------:R-:W-:Y:S02]  /*0930*/  IMAD R5, R5, R7, RZ ;  /* 0x0000000705057224 */ /* 0x000fe400078e02ff */
[----:B------:R-:W-:Y:S02]  /*0940*/  IMAD.MOV R6, RZ, RZ, -R0 ;  /* 0x000000ffff067224 */ /* 0x000fe400078e0a00 */
[----:B------:R-:W-:-:S04]  /*0950*/  IMAD.HI.U32 R0, R3, R5, R2 ;  /* 0x0000000503007227 */ /* 0x000fc800078e0002 */
[----:B------:R-:W-:Y:S02]  /*0960*/  IMAD.MOV.U32 R2, RZ, RZ, R8 ;  /* 0x000000ffff027224 */ /* 0x000fe400078e0008 */
[----:B------:R-:W-:Y:S02]  /*0970*/  IMAD.MOV.U32 R3, RZ, RZ, R6 ;  /* 0x000000ffff037224 */ /* 0x000fe400078e0006 */
[----:B------:R-:W-:-:S04]  /*0980*/  IMAD.HI.U32 R0, R0, R2, RZ ;  /* 0x0000000200007227 */ /* 0x000fc800078e00ff */
[----:B------:R-:W-:Y:S02]  /*0990*/  IMAD R2, R0, R3, R2 ;  /* 0x0000000300027224 */ /* 0x000fe400078e0202 */
[----:B------:R-:W-:-:S03]  /*09a0*/  IMAD R3, R4, R11, RZ ;  /* 0x0000000b04037224 */ /* 0x000fc600078e02ff */
[----:B------:R-:W-:Y:S02]  /*09b0*/  ISETP.GT.U32.AND P1, PT, R7, R2, PT ;  /* 0x000000020700720c */ /* 0x000fe40003f24070 */
[----:B------:R-:W-:-:S11]  /*09c0*/  IADD3 R225, R225, -R3, RZ ;  /* 0x80000003e1e17210 */ /* 0x000fd60007ffe0ff */
[----:B------:R-:W-:Y:S01]  /*09d0*/  @!P1 IMAD.IADD R2, R2, 0x1, -R7 ;  /* 0x0000000102029824 */ /* 0x000fe200078e0a07 */
[----:B------:R-:W-:Y:S02]  /*09e0*/  @!P1 IADD3 R0, R0, 0x1, RZ ;  /* 0x0000000100009810 */ /* 0x000fe40007ffe0ff */
[----:B------:R-:W-:Y:S02]  /*09f0*/  ISETP.NE.AND P1, PT, R10, RZ, PT ;  /* 0x000000ff0a00720c */ /* 0x000fe40003f25270 */
[----:B------:R-:W-:Y:S02]  /*0a00*/  ISETP.GE.U32.AND P2, PT, R2, R7, PT ;  /* 0x000000070200720c */ /* 0x000fe40003f46070 */
[----:B------:R-:W-:-:S04]  /*0a10*/  LOP3.LUT R2, R4, R10, RZ, 0x3c, !PT ;  /* 0x0000000a04027212 */ /* 0x000fc800078e3cff */
[----:B------:R-:W-:-:S07]  /*0a20*/  ISETP.GE.AND P0, PT, R2, RZ, PT ;  /* 0x000000ff0200720c */ /* 0x000fce0003f06270 */
[----:B------:R-:W-:-:S06]  /*0a30*/  @P2 IADD3 R0, R0, 0x1, RZ ;  /* 0x0000000100002810 */ /* 0x000fcc0007ffe0ff */
[----:B------:R-:W-:Y:S02]  /*0a40*/  @!P0 IADD3 R0, -R0, RZ, RZ ;  /* 0x000000ff00008210 */ /* 0x000fe40007ffe1ff */
[----:B------:R-:W-:-:S05]  /*0a50*/  @!P1 LOP3.LUT R0, RZ, R10, RZ, 0x33, !PT ;  /* 0x0000000aff009212 */ /* 0x000fca00078e33ff */
[--C-:B------:R-:W-:Y:S02]  /*0a60*/  IMAD.MOV R2, RZ, RZ, -R0.reuse ;  /* 0x000000ffff027224 */ /* 0x100fe400078e0a00 */
[C---:B------:R-:W-:Y:S02]  /*0a70*/  IMAD R0, R10.reuse, 0x1000000, R0 ;  /* 0x010000000a007824 */ /* 0x040fe400078e0200 */
[----:B------:R-:W-:-:S04]  /*0a80*/  IMAD R2, R10, R2, R4 ;  /* 0x000000020a027224 */ /* 0x000fc800078e0204 */
[----:B------:R-:W-:Y:S01]  /*0a90*/  IMAD R226, R2, 0x10000, R0 ;  /* 0x0001000002e27824 */ /* 0x000fe200078e0200 */
[----:B------:R-:W-:Y:S05]  /*0aa0*/  BRA `(.L_x_22) ;  /* 0x0000004000007947 */ /* 0x000fea0003800000 */
.L_x_13:
[----:B--2---:R-:W-:Y:S01]  /*0ab0*/  IMAD.MOV.U32 R225, RZ, RZ, RZ ;  /* 0x000000ffffe17224 */ /* 0x004fe200078e00ff */
[----:B------:R-:W-:Y:S01]  /*0ac0*/  MOV R226, RZ ;  /* 0x000000ff00e27202 */ /* 0x000fe20000000f00 */
[----:B------:R-:W-:Y:S01]  /*0ad0*/  IMAD.U32 R224, RZ, RZ, UR4 ;  /* 0x00000004ffe07e24 */ /* 0x000fe2000f8e00ff */
[----:B------:R-:W-:Y:S02]  /*0ae0*/  MOV R227, c[0x0][0x53c] ;  /* 0x00014f0000e37a02 */ /* 0x000fe40000000f00 */
.L_x_22:
[----:B------:R-:W-:Y:S01]  /*0af0*/  ISETP.NE.AND P0, PT, R12, RZ, PT ;  /* 0x000000ff0c00720c */ /* 0x000fe20003f05270 */
[----:B------:R-:W-:-:S12]  /*0b00*/  WARPSYNC 0xffffffff ;  /* 0xffffffff00007948 */ /* 0x000fd80003800000 */
[----:B------:R1:W-:Y:S04]  /*0b10*/  @!P0 STS.128 [0x18100], R224 ;  /* 0x018100e0ff008388 */ /* 0x0003e80000000c00 */
[----:B------:R-:W-:Y:S06]  /*0b20*/  BAR.ARV 0x5, 0x100 ;  /* 0x0144000000007b1d */ /* 0x000fec0000002000 */
.L_x_11:
[----:B-12---:R-:W-:-:S13]  /*0b30*/  ISETP.GE.AND P0, PT, R227, c[0x0][0x53c], PT ;  /* 0x00014f00e3007a0c */ /* 0x006fda0003f06270 */
[----:B------:R-:W-:Y:S05]  /*0b40*/  @P0 EXIT ;  /* 0x000000000000094d */ /* 0x000fea0003800000 */
[----:B------:R-:W1:Y:S02]  /*0b50*/  S2R R15, SR_TID.X ;  /* 0x00000000000f7919 */ /* 0x000e640000002100 */
[----:B-1----:R-:W-:-:S04]  /*0b60*/  SHF.R.S32.HI R10, RZ, 0x1f, R15 ;  /* 0x0000001fff0a7819 */ /* 0x002fc8000001140f */
[CC--:B------:R-:W-:Y:S02]  /*0b70*/  LEA.HI R2, R10.reuse, R15.reuse, RZ, 0x4 ;  /* 0x0000000f0a027211 */ /* 0x0c0fe400078f20ff */
[----:B------:R-:W-:Y:S02]  /*0b80*/  LEA.HI R8, R10, R15, RZ, 0x3 ;  /* 0x0000000f0a087211 */ /* 0x000fe400078f18ff */
[----:B------:R-:W-:Y:S02]  /*0b90*/  SHF.R.S32.HI R3, RZ, 0x4, R2 ;  /* 0x00000004ff037819 */ /* 0x000fe40000011402 */
[----:B------:R-:W-:Y:S02]  /*0ba0*/  LOP3.LUT R9, R8, 0xfffffff8, RZ, 0xc0, !PT ;  /* 0xfffffff808097812 */ /* 0x000fe400078ec0ff */
[----:B------:R-:W-:Y:S02]  /*0bb0*/  LEA.HI R0, R2, R3, RZ, 0x1 ;  /* 0x0000000302007211 */ /* 0x000fe400078f08ff */
[----:B------:R-:W-:Y:S01]  /*0bc0*/  SHF.R.S32.HI R17, RZ, 0x3, R8 ;  /* 0x00000003ff117819 */ /* 0x000fe20000011408 */
[----:B------:R-:W-:Y:S01]  /*0bd0*/  IMAD.IADD R9, R15, 0x1, -R9 ;  /* 0x000000010f097824 */ /* 0x000fe200078e0a09 */
[----:B------:R-:W-:-:S02]  /*0be0*/  LOP3.LUT R0, R0, 0xfffffffe, RZ, 0xc0, !PT ;  /* 0xfffffffe00007812 */ /* 0x000fc400078ec0ff */
[----:B------:R-:W-:Y:S01]  /*0bf0*/  LEA.HI R11, R10, R15, RZ, 0x2 ;  /* 0x0000000f0a0b7211 */ /* 0x000fe200078f10ff */
[----:B------:R-:W-:Y:S02]  /*0c00*/  IMAD.SHL.U32 R4, R17, 0x40, RZ ;  /* 0x0000004011047824 */ /* 0x000fe400078e00ff */
[----:B------:R-:W-:Y:S01]  /*0c10*/  IMAD.IADD R13, R3, 0x1, -R0 ;  /* 0x00000001030d7824 */ /* 0x000fe200078e0a00 */
[----:B------:R-:W-:Y:S01]  /*0c20*/  LOP3.LUT R0, R2, 0xfffffff0, RZ, 0xc0, !PT ;  /* 0xfffffff002007812 */ /* 0x000fe200078ec0ff */
[C---:B------:R-:W-:Y:S01]  /*0c30*/  IMAD.SHL.U32 R220, R9.reuse, 0x8, RZ ;  /* 0x0000000809dc7824 */ /* 0x040fe200078e00ff */
[--C-:B------:R-:W-:Y:S01]  /*0c40*/  SHF.R.S32.HI R7, RZ, 0x2, R11.reuse ;  /* 0x00000002ff077819 */ /* 0x100fe2000001140b */
[----:B------:R-:W-:Y:S01]  /*0c50*/  IMAD.SHL.U32 R6, R9, 0x40, RZ ;  /* 0x0000004009067824 */ /* 0x000fe200078e00ff */
[----:B------:R-:W-:Y:S01]  /*0c60*/  SHF.R.S32.HI R3, RZ, 0x1f, R11 ;  /* 0x0000001fff037819 */ /* 0x000fe2000001140b */
[----:B------:R-:W-:Y:S01]  /*0c70*/  IMAD.IADD R2, R15, 0x1, -R0 ;  /* 0x000000010f027824 */ /* 0x000fe200078e0a00 */
[----:B------:R-:W-:-:S02]  /*0c80*/  LOP3.LUT R0, R4, 0x1c0, RZ, 0xc0, !PT ;  /* 0x000001c004007812 */ /* 0x000fc400078ec0ff */
[----:B------:R-:W-:Y:S02]  /*0c90*/  LEA.HI R3, R3, R7, RZ, 0x3 ;  /* 0x0000000703037211 */ /* 0x000fe400078f18ff */
[----:B------:R-:W-:Y:S02]  /*0ca0*/  SHF.R.S32.HI R12, RZ, 0x1f, R2 ;  /* 0x0000001fff0c7819 */ /* 0x000fe40000011402 */
[----:B------:R-:W-:Y:S02]  /*0cb0*/  LOP3.LUT R4, R3, 0xfffffff8, RZ, 0xc0, !PT ;  /* 0xfffffff803047812 */ /* 0x000fe400078ec0ff */
[----:B------:R-:W-:Y:S02]  /*0cc0*/  LOP3.LUT R5, R0, 0x38, R220, 0xf8, !PT ;  /* 0x0000003800057812 */ /* 0x000fe400078ef8dc */
[----:B------:R-:W-:Y:S01]  /*0cd0*/  SHF.R.U32.HI R3, RZ, 0x3, R0 ;  /* 0x00000003ff037819 */ /* 0x000fe20000011600 */
[----:B------:R-:W-:Y:S01]  /*0ce0*/  IMAD.IADD R7, R7, 0x1, -R4 ;  /* 0x0000000107077824 */ /* 0x000fe200078e0a04 */
[----:B------:R-:W-:-:S02]  /*0cf0*/  LOP3.LUT R0, R6, 0x1c0, RZ, 0xc0, !PT ;  /* 0x000001c006007812 */ /* 0x000fc400078ec0ff */
[----:B------:R-:W-:Y:S02]  /*0d00*/  LEA.HI R12, R12, R2, RZ, 0x3 ;  /* 0x000000020c0c7211 */ /* 0x000fe400078f18ff */
[----:B------:R-:W-:Y:S02]  /*0d10*/  LOP3.LUT R5, R5, R3, RZ, 0x3c, !PT ;  /* 0x0000000305057212 */ /* 0x000fe400078e3cff */
[----:B------:R-:W-:Y:S02]  /*0d20*/  LOP3.LUT R3, R0, 0x8, R8, 0xf8, !PT ;  /* 0x0000000800037812 */ /* 0x000fe400078ef808 */
[----:B------:R-:W-:Y:S02]  /*0d30*/  SHF.R.U32.HI R0, RZ, 0x3, R0 ;  /* 0x00000003ff007819 */ /* 0x000fe40000011600 */
[----:B------:R-:W-:Y:S02]  /*0d40*/  LEA.HI R8, R10, R15, RZ, 0x5 ;  /* 0x0000000f0a087211 */ /* 0x000fe400078f28ff */
[----:B------:R-:W-:-:S02]  /*0d50*/  LOP3.LUT R4, R12, 0xfffffff8, RZ, 0xc0, !PT ;  /* 0xfffffff80c047812 */ /* 0x000fc400078ec0ff */
[----:B------:R-:W-:Y:S02]  /*0d60*/  LEA.HI R6, R10, R15, RZ, 0x6 ;  /* 0x0000000f0a067211 */ /* 0x000fe400078f30ff */
[----:B------:R-:W-:Y:S01]  /*0d70*/  LOP3.LUT R14, R3, R0, RZ, 0x3c, !PT ;  /* 0x00000000030e7212 */ /* 0x000fe200078e3cff */
[----:B------:R-:W-:Y:S01]  /*0d80*/  IMAD.IADD R10, R2, 0x1, -R4 ;  /* 0x00000001020a7824 */ /* 0x000fe200078e0a04 */
[----:B------:R-:W-:Y:S01]  /*0d90*/  LOP3.LUT R0, R8, 0xffffffe0, RZ, 0xc0, !PT ;  /* 0xffffffe008007812 */ /* 0x000fe200078ec0ff */
[----:B------:R-:W-:Y:S01]  /*0da0*/  IMAD.SHL.U32 R4, R6, 0x8, RZ ;  /* 0x0000000806047824 */ /* 0x000fe200078e00ff */
[--C-:B------:R-:W-:Y:S02]  /*0db0*/  SHF.R.S32.HI R6, RZ, 0x5, R8.reuse ;  /* 0x00000005ff067819 */ /* 0x100fe40000011408 */
[----:B------:R-:W-:Y:S01]  /*0dc0*/  SHF.R.S32.HI R2, RZ, 0x1f, R8 ;  /* 0x0000001fff027819 */ /* 0x000fe20000011408 */
[----:B------:R-:W-:Y:S01]  /*0dd0*/  IMAD.IADD R16, R15, 0x1, -R0 ;  /* 0x000000010f107824 */ /* 0x000fe200078e0a00 */
[----:B------:R-:W-:Y:S01]  /*0de0*/  LOP3.LUT R3, R11, 0xfffffffc, RZ, 0xc0, !PT ;  /* 0xfffffffc0b037812 */ /* 0x000fe200078ec0ff */
[----:B------:R-:W-:Y:S01]  /*0df0*/  IMAD.SHL.U32 R8, R13, 0x8, RZ ;  /* 0x000000080d087824 */ /* 0x000fe200078e00ff */
[----:B------:R-:W-:Y:S01]  /*0e00*/  LEA.HI R0, R2, R6, RZ, 0x3 ;  /* 0x0000000602007211 */ /* 0x000fe200078f18ff */
[----:B------:R-:W-:Y:S01]  /*0e10*/  IMAD.SHL.U32 R2, R10, 0x40, RZ ;  /* 0x000000400a027824 */ /* 0x000fe200078e00ff */
[----:B------:R-:W-:-:S02]  /*0e20*/  SHF.R.S32.HI R11, RZ, 0x1f, R16 ;  /* 0x0000001fff0b7819 */ /* 0x000fc40000011410 */
[----:B------:R-:W-:Y:S02]  /*0e30*/  LOP3.LUT R0, R0, 0xffffff8, RZ, 0xc0, !PT ;  /* 0x0ffffff800007812 */ /* 0x000fe400078ec0ff */
[----:B------:R-:W-:Y:S02]  /*0e40*/  LEA.HI R11, R11, R16, RZ, 0x2 ;  /* 0x000000100b0b7211 */ /* 0x000fe400078f10ff */
[----:B------:R-:W-:Y:S01]  /*0e50*/  LOP3.LUT R195, R5, 0x7ffffe00, R4, 0xf8, !PT ;  /* 0x7ffffe0005c37812 */ /* 0x000fe200078ef804 */
[----:B------:R-:W-:Y:S01]  /*0e60*/  IMAD.IADD R4, R15, 0x1, -R3 ;  /* 0x000000010f047824 */ /* 0x000fe200078e0a03 */
[----:B------:R-:W-:Y:S01]  /*0e70*/  LOP3.LUT R2, R2, 0x1c0, RZ, 0xc0, !PT ;  /* 0x000001c002027812 */ /* 0x000fe200078ec0ff */
[----:B------:R-:W-:Y:S01]  /*0e80*/  IMAD.IADD R3, R6, 0x1, -R0 ;  /* 0x0000000106037824 */ /* 0x000fe200078e0a00 */
[----:B------:R-:W-:Y:S01]  /*0e90*/  SHF.R.S32.HI R0, RZ, 0x2, R11 ;  /* 0x00000002ff007819 */ /* 0x000fe2000001140b */
[----:B------:R-:W-:Y:S01]  /*0ea0*/  IMAD.SHL.U32 R195, R195, 0x2, RZ ;  /* 0x00000002c3c37824 */ /* 0x000fe200078e00ff */
[----:B------:R-:W-:-:S02]  /*0eb0*/  LOP3.LUT R5, R7, 0x1, RZ, 0xc0, !PT ;  /* 0x0000000107057812 */ /* 0x000fc400078ec0ff */
[----:B------:R-:W-:Y:S01]  /*0ec0*/  LOP3.LUT R8, R2, 0x8, R8, 0xf8, !PT ;  /* 0x0000000802087812 */ /* 0x000fe200078ef808 */
[----:B------:R-:W-:Y:S01]  /*0ed0*/  IMAD R15, R3, 0x10, R0 ;  /* 0x00000010030f7824 */ /* 0x000fe200078e0200 */
[----:B------:R-:W-:Y:S01]  /*0ee0*/  SHF.R.U32.HI R2, RZ, 0x3, R2 ;  /* 0x00000003ff027819 */ /* 0x000fe20000011602 */
[----:B------:R-:W-:Y:S01]  /*0ef0*/  IMAD.SHL.U32 R3, R7, 0x40, RZ ;  /* 0x0000004007037824 */ /* 0x000fe200078e00ff */
[----:B------:R-:W-:Y:S02]  /*0f00*/  LEA.HI R0, R4, R4, RZ, 0x1 ;  /* 0x0000000404007211 */ /* 0x000fe400078f08ff */
[----:B------:R-:W-:Y:S01]  /*0f10*/  ISETP.NE.U32.AND P0, PT, R5, 0x1, PT ;  /* 0x000000010500780c */ /* 0x000fe20003f05070 */
[----:B------:R-:W-:Y:S01]  /*0f20*/  STL [R1+0x38], R15 ;  /* 0x0000380f01007387 */ /* 0x000fe20000100800 */
[----:B------:R-:W-:Y:S01]  /*0f30*/  LOP3.LUT R8, R8, R2, RZ, 0x3c, !PT ;  /* 0x0000000208087212 */ /* 0x000fe200078e3cff */
[----:B------:R-:W-:Y:S01]  /*0f40*/  IMAD.SHL.U32 R2, R6, 0x400, RZ ;  /* 0x0000040006027824 */ /* 0x000fe200078e00ff */
[----:B------:R-:W-:-:S02]  /*0f50*/  LOP3.LUT R0, R0, 0x1ffffffe, RZ, 0xc0, !PT ;  /* 0x1ffffffe00007812 */ /* 0x000fc400078ec0ff */
[----:B------:R-:W-:Y:S01]  /*0f60*/  R2P PR, R7, 0x6 ;  /* 0x0000000607007804 */ /* 0x000fe20000000000 */
[----:B------:R-:W-:Y:S01]  /*0f70*/  IMAD.SHL.U32 R7, R12, 0x40, RZ ;  /* 0x000000400c077824 */ /* 0x000fe200078e00ff */
[----:B------:R-:W-:Y:S01]  /*0f80*/  LOP3.LUT R6, R3, 0x1c0, RZ, 0xc0, !PT ;  /* 0x000001c003067812 */ /* 0x000fe200078ec0ff */
[----:B------:R-:W-:Y:S01]  /*0f90*/  IMAD.IADD R12, R4, 0x1, -R0 ;  /* 0x00000001040c7824 */ /* 0x000fe200078e0a00 */
[----:B------:R-:W-:Y:S01]  /*0fa0*/  LOP3.LUT P6, RZ, R10, 0x2, RZ, 0xc0, !PT ;  /* 0x000000020aff7812 */ /* 0x000fe200078cc0ff */
[----:B------:R-:W-:Y:S01]  /*0fb0*/  IMAD R5, R4, 0x2, R2 ;  /* 0x0000000204057824 */ /* 0x000fe200078e0202 */
[----:B------:R-:W-:Y:S01]  /*0fc0*/  LEA.HI R4, R6, R6, RZ, 0x1d ;  /* 0x0000000606047211 */ /* 0x000fe200078fe8ff */
[----:B------:R-:W-:Y:S01]  /*0fd0*/  IMAD R0, R13, 0x200, R14 ;  /* 0x000002000d007824 */ /* 0x000fe200078e020e */
[----:B------:R-:W-:Y:S01]  /*0fe0*/  LOP3.LUT R3, R7, 0xfffffe00, RZ, 0xc0, !PT ;  /* 0xfffffe0007037812 */ /* 0x000fe200078ec0ff */
[----:B------:R-:W-:Y:S01]  /*0ff0*/  IMAD.MOV.U32 R13, RZ, RZ, 0x20 ;  /* 0x00000020ff0d7424 */ /* 0x000fe200078e00ff */
[----:B------:R-:W-:Y:S01]  /*1000*/  LOP3.LUT P5, RZ, R10, 0x4, RZ, 0xc0, !PT ;  /* 0x000000040aff7812 */ /* 0x000fe200078ac0ff */
[----:B------:R-:W-:Y:S01]  /*1010*/  IMAD.IADD R10, R5, 0x1, R4 ;  /* 0x00000001050a7824 */ /* 0x000fe200078e0204 */
[----:B------:R-:W-:-:S02]  /*1020*/  IADD3 R4, R8, R3, R2 ;  /* 0x0000000308047210 */ /* 0x000fc40007ffe002 */
[----:B------:R-:W-:Y:S01]  /*1030*/  LOP3.LUT R5, R8, R3, RZ, 0xfc, !PT ;  /* 0x0000000308057212 */ /* 0x000fe200078efcff */
[C---:B------:R-:W-:Y:S01]  /*1040*/  IMAD R3, R9.reuse, 0x20, R17 ;  /* 0x0000002009037824 */ /* 0x040fe200078e0211 */
[----:B------:R-:W-:Y:S01]  /*1050*/  IADD3 R222, R220, 0x40, RZ ;  /* 0x00000040dcde7810 */ /* 0x000fe20007ffe0ff */
[----:B------:R-:W-:Y:S01]  /*1060*/  IMAD.MOV.U32 R8, RZ, RZ, 0x40 ;  /* 0x00000040ff087424 */ /* 0x000fe200078e00ff */
[C---:B------:R-:W-:Y:S02]  /*1070*/  LOP3.LUT P4, RZ, R9.reuse, 0x2, RZ, 0xc0, !PT ;  /* 0x0000000209ff7812 */ /* 0x040fe4000788c0ff */
[----:B------:R1:W-:Y:S01]  /*1080*/  STL [R1+0x30], R3 ;  /* 0x0000300301007387 */ /* 0x0003e20000100800 */
[----:B------:R-:W-:Y:S01]  /*1090*/  LOP3.LUT P3, RZ, R9, 0x4, RZ, 0xc0, !PT ;  /* 0x0000000409ff7812 */ /* 0x000fe2000786c0ff */
[----:B------:R-:W-:Y:S01]  /*10a0*/  IMAD R9, R12, 0x8, R15 ;  /* 0x000000080c097824 */ /* 0x000fe200078e020f */
[----:B------:R-:W-:Y:S02]  /*10b0*/  SHF.R.S32.HI R6, RZ, 0x1f, R222 ;  /* 0x0000001fff067819 */ /* 0x000fe400000114de */
[----:B------:R-:W-:-:S02]  /*10c0*/  SEL R7, R13, 0xffffffe0, !P1 ;  /* 0xffffffe00d077807 */ /* 0x000fc40004800000 */
[----:B------:R-:W-:Y:S01]  /*10d0*/  LEA R172, R0, 0x6100, 0x1 ;  /* 0x0000610000ac7811 */ /* 0x000fe200078e08ff */
[----:B------:R2:W-:Y:S01]  /*10e0*/  STL [R1], R6 ;  /* 0x0000000601007387 */ /* 0x0005e20000100800 */
[C---:B------:R-:W-:Y:S02]  /*10f0*/  SEL R2, R8.reuse, 0xffffffc0, !P3 ;  /* 0xffffffc008027807 */ /* 0x040fe40005800000 */
[----:B------:R-:W-:Y:S01]  /*1100*/  SEL R0, R8, 0xffffffc0, !P5 ;  /* 0xffffffc008007807 */ /* 0x000fe20006800000 */
[----:B------:R3:W-:Y:S01]  /*1110*/  STL [R1+0x3c], R9 ;  /* 0x00003c0901007387 */ /* 0x0007e20000100800 */
[----:B------:R-:W-:Y:S01]  /*1120*/  LEA R10, R10, 0x80, 0x1 ;  /* 0x000000800a0a7811 */ /* 0x000fe200078e08ff */
[C---:B------:R-:W-:Y:S01]  /*1130*/  IMAD.IADD R178, R172.reuse, 0x1, R2 ;  /* 0x00000001acb27824 */ /* 0x040fe200078e0202 */
[C---:B------:R-:W-:Y:S02]  /*1140*/  IADD3 R183, R172.reuse, 0x20, RZ ;  /* 0x00000020acb77810 */ /* 0x040fe40007ffe0ff */
[----:B------:R-:W-:Y:S01]  /*1150*/  @P4 IADD3 R183, R172, -0x20, RZ ;  /* 0xffffffe0acb74810 */ /* 0x000fe20007ffe0ff */
[----:B------:R-:W-:Y:S01]  /*1160*/  STL [R1+0x10], R10 ;  /* 0x0000100a01007387 */ /* 0x000fe20000100800 */
[----:B------:R-:W-:-:S02]  /*1170*/  LEA R179, R4, 0xc100, 0x1 ;  /* 0x0000c10004b37811 */ /* 0x000fc400078e08ff */
[----:B------:R-:W-:Y:S01]  /*1180*/  LEA R173, R5, 0x100, 0x1 ;  /* 0x0000010005ad7811 */ /* 0x000fe200078e08ff */
[----:B------:R-:W-:Y:S01]  /*1190*/  IMAD.IADD R175, R2, 0x1, R183 ;  /* 0x0000000102af7824 */ /* 0x000fe200078e02b7 */
[----:B------:R-:W-:Y:S01]  /*11a0*/  IADD3 R223, R220, 0x80, RZ ;  /* 0x00000080dcdf7810 */ /* 0x000fe20007ffe0ff */
[----:B------:R-:W-:Y:S01]  /*11b0*/  IMAD.IADD R182, R179, 0x1, R0 ;  /* 0x00000001b3b67824 */ /* 0x000fe200078e0200 */
[----:B-1----:R-:W-:Y:S01]  /*11c0*/  LOP3.LUT R3, R11, 0x7ffffffc, RZ, 0xc0, !PT ;  /* 0x7ffffffc0b037812 */ /* 0x002fe200078ec0ff */
[----:B------:R-:W-:Y:S01]  /*11d0*/  IMAD.IADD R177, R0, 0x1, R173 ;  /* 0x0000000100b17824 */ /* 0x000fe200078e02ad */
[----:B------:R-:W-:Y:S02]  /*11e0*/  SHF.R.S32.HI R221, RZ, 0x1f, R220 ;  /* 0x0000001fffdd7819 */ /* 0x000fe400000114dc */
[----:B------:R-:W-:Y:S01]  /*11f0*/  SHF.R.S32.HI R252, RZ, 0x1f, R223 ;  /* 0x0000001ffffc7819 */ /* 0x000fe200000114df */
[----:B------:R-:W-:Y:S01]  /*1200*/  IMAD.IADD R3, R16, 0x1, -R3 ;  /* 0x0000000110037824 */ /* 0x000fe200078e0a03 */
[----:B------:R-:W-:-:S02]  /*1210*/  IADD3 R194, R183, 0x800, RZ ;  /* 0x00000800b7c27810 */ /* 0x000fc40007ffe0ff */
[----:B--2---:R-:W-:Y:S01]  /*1220*/  SEL R6, R8, 0xffffffc0, !P2 ;  /* 0xffffffc008067807 */ /* 0x004fe20005000000 */
[----:B------:R-:W-:Y:S01]  /*1230*/  IMAD.SHL.U32 R233, R3, 0x2, RZ ;  /* 0x0000000203e97824 */ /* 0x000fe200078e00ff */
[----:B------:R-:W-:Y:S02]  /*1240*/  SEL R3, R13, 0xffffffe0, !P6 ;  /* 0xffffffe00d037807 */ /* 0x000fe40007000000 */
[----:B------:R-:W-:Y:S02]  /*1250*/  IADD3 R193, R183, 0x1000, RZ ;  /* 0x00001000b7c17810 */ /* 0x000fe40007ffe0ff */
[----:B------:R-:W-:Y:S01]  /*1260*/  IADD3 R15, R233, 0x88, RZ ;  /* 0x00000088e90f7810 */ /* 0x000fe20007ffe0ff */
[----:B------:R-:W-:Y:S01]  /*1270*/  IMAD.IADD R180, R179, 0x1, R3 ;  /* 0x00000001b3b47824 */ /* 0x000fe200078e0203 */
[----:B------:R-:W-:Y:S01]  /*1280*/  IADD3 R14, R233, 0x90, RZ ;  /* 0x00000090e90e7810 */ /* 0x000fe20007ffe0ff */
[----:B------:R-:W-:Y:S01]  /*1290*/  IMAD.IADD R174, R3, 0x1, R173 ;  /* 0x0000000103ae7824 */ /* 0x000fe200078e02ad */
[C---:B------:R-:W-:Y:S01]  /*12a0*/  IADD3 R13, R233.reuse, 0x98, RZ ;  /* 0x00000098e90d7810 */ /* 0x040fe20007ffe0ff */
[----:B------:R-:W-:Y:S01]  /*12b0*/  IMAD.IADD R181, R180, 0x1, R0 ;  /* 0x00000001b4b57824 */ /* 0x000fe200078e0200 */
[C---:B------:R-:W-:Y:S01]  /*12c0*/  IADD3 R12, R233.reuse, 0xa0, RZ ;  /* 0x000000a0e90c7810 */ /* 0x040fe20007ffe0ff */
[----:B------:R-:W-:Y:S01]  /*12d0*/  IMAD.IADD R176, R0, 0x1, R174 ;  /* 0x0000000100b07824 */ /* 0x000fe200078e02ae */
[----:B------:R-:W-:-:S02]  /*12e0*/  IADD3 R11, R233, 0xa8, RZ ;  /* 0x000000a8e90b7810 */ /* 0x000fc40007ffe0ff */
[----:B------:R-:W-:Y:S02]  /*12f0*/  SHF.R.S32.HI R16, RZ, 0x1f, R15 ;  /* 0x0000001fff107819 */ /* 0x000fe4000001140f */
[C---:B------:R-:W-:Y:S02]  /*1300*/  IADD3 R8, R233.reuse, 0x80, RZ ;  /* 0x00000080e9087810 */ /* 0x040fe40007ffe0ff */
[C---:B---3--:R-:W-:Y:S02]  /*1310*/  IADD3 R9, R233.reuse, 0xb0, RZ ;  /* 0x000000b0e9097810 */ /* 0x048fe40007ffe0ff */
[----:B------:R-:W-:Y:S02]  /*1320*/  SHF.R.S32.HI R15, RZ, 0x1f, R14 ;  /* 0x0000001fff0f7819 */ /* 0x000fe4000001140e */
[----:B------:R-:W-:Y:S02]  /*1330*/  IADD3 R8, R233, 0xb8, RZ ;  /* 0x000000b8e9087810 */ /* 0x000fe40007ffe0ff */
[----:B------:R-:W-:-:S02]  /*1340*/  SHF.R.S32.HI R14, RZ, 0x1f, R13 ;  /* 0x0000001fff0e7819 */ /* 0x000fc4000001140d */
[----:B------:R-:W-:Y:S02]  /*1350*/  SHF.R.S32.HI R13, RZ, 0x1f, R12 ;  /* 0x0000001fff0d7819 */ /* 0x000fe4000001140c */
[----:B------:R-:W-:Y:S02]  /*1360*/  SHF.R.S32.HI R12, RZ, 0x1f, R11 ;  /* 0x0000001fff0c7819 */ /* 0x000fe4000001140b */
[----:B------:R-:W-:Y:S01]  /*1370*/  SHF.R.S32.HI R11, RZ, 0x1f, R9 ;  /* 0x0000001fff0b7819 */ /* 0x000fe20000011409 */
[C---:B------:R-:W-:Y:S01]  /*1380*/  IMAD.IADD R11, R10.reuse, 0x1, R6 ;  /* 0x000000010a0b7824 */ /* 0x040fe200078e0206 */
[----:B------:R-:W-:Y:S01]  /*1390*/  SHF.R.S32.HI R9, RZ, 0x1f, R8 ;  /* 0x0000001fff097819 */ /* 0x000fe20000011408 */
[C---:B------:R-:W-:Y:S01]  /*13a0*/  IMAD.IADD R9, R10.reuse, 0x1, R7 ;  /* 0x000000010a097824 */ /* 0x040fe200078e0207 */
[C---:B------:R-:W-:Y:S02]  /*13b0*/  IADD3 R8, R10.reuse, -0x10, RZ ;  /* 0xfffffff00a087810 */ /* 0x040fe40007ffe0ff */
[----:B------:R-:W-:Y:S01]  /*13c0*/  @P0 IADD3 R8, R10, 0x10, RZ ;  /* 0x000000100a080810 */ /* 0x000fe20007ffe0ff */
[----:B------:R-:W-:Y:S01]  /*13d0*/  IMAD.IADD R2, R9, 0x1, R6 ;  /* 0x0000000109027824 */ /* 0x000fe200078e0206 */
[----:B------:R-:W-:Y:S01]  /*13e0*/  STL [R1+0x2c], R11 ;  /* 0x00002c0b01007387 */ /* 0x000fe20000100800 */
[----:B------:R-:W-:-:S02]  /*13f0*/  IADD3 R192, R183, 0x1800, RZ ;  /* 0x00001800b7c07810 */ /* 0x000fc40007ffe0ff */
[----:B------:R-:W-:Y:S01]  /*1400*/  IMAD.IADD R4, R6, 0x1, R8 ;  /* 0x0000000106047824 */ /* 0x000fe200078e0208 */
[----:B------:R-:W-:Y:S01]  /*1410*/  STL [R1+0x1c], R9 ;  /* 0x00001c0901007387 */ /* 0x000fe20000100800 */
[C---:B------:R-:W-:Y:S02]  /*1420*/  IADD3 R191, R183.reuse, 0x2000, RZ ;  /* 0x00002000b7bf7810 */ /* 0x040fe40007ffe0ff */
[C---:B------:R-:W-:Y:S01]  /*1430*/  IADD3 R190, R183.reuse, 0x2800, RZ ;  /* 0x00002800b7be7810 */ /* 0x040fe20007ffe0ff */
[----:B------:R1:W-:Y:S01]  /*1440*/  STL [R1+0x28], R2 ;  /* 0x0000280201007387 */ /* 0x0003e20000100800 */
[C---:B------:R-:W-:Y:S02]  /*1450*/  IADD3 R189, R183.reuse, 0x3000, RZ ;  /* 0x00003000b7bd7810 */ /* 0x040fe40007ffe0ff */
[C---:B------:R-:W-:Y:S01]  /*1460*/  IADD3 R188, R183.reuse, 0x3800, RZ ;  /* 0x00003800b7bc7810 */ /* 0x040fe20007ffe0ff */
[----:B------:R-:W-:Y:S01]  /*1470*/  STL [R1+0x14], R8 ;  /* 0x0000140801007387 */ /* 0x000fe20000100800 */
[----:B------:R-:W-:-:S02]  /*1480*/  IADD3 R187, R183, 0x4000, RZ ;  /* 0x00004000b7bb7810 */ /* 0x000fc40007ffe0ff */
[C---:B------:R-:W-:Y:S01]  /*1490*/  IADD3 R186, R183.reuse, 0x4800, RZ ;  /* 0x00004800b7ba7810 */ /* 0x040fe20007ffe0ff */
[----:B------:R-:W-:Y:S01]  /*14a0*/  STL [R1+0x24], R4 ;  /* 0x0000240401007387 */ /* 0x000fe20000100800 */
[C---:B------:R-:W-:Y:S02]  /*14b0*/  IADD3 R185, R183.reuse, 0x5000, RZ ;  /* 0x00005000b7b97810 */ /* 0x040fe40007ffe0ff */
[----:B------:R-:W-:Y:S01]  /*14c0*/  IADD3 R184, R183, 0x5800, RZ ;  /* 0x00005800b7b87810 */ /* 0x000fe20007ffe0ff */
[----:B-1----:R-:W-:-:S05]  /*14d0*/  IMAD.IADD R2, R7, 0x1, R8 ;  /* 0x0000000107027824 */ /* 0x002fca00078e0208 */
[----:B------:R1:W-:Y:S02]  /*14e0*/  STL [R1+0x18], R2 ;  /* 0x0000180201007387 */ /* 0x0003e40000100800 */
[----:B-1----:R-:W-:-:S05]  /*14f0*/  IMAD.IADD R2, R2, 0x1, R6 ;  /* 0x0000000102027824 */ /* 0x002fca00078e0206 */
[----:B------:R1:W-:Y:S02]  /*1500*/  STL [R1+0x20], R2 ;  /* 0x0000200201007387 */ /* 0x0003e40000100800 */
.L_x_103:
[----:B------:R-:W-:-:S04]  /*1510*/  IMAD.MOV.U32 R13, RZ, RZ, 0x4 ;  /* 0x00000004ff0d7424 */ /* 0x000fc800078e00ff */
[----:B-1----:R-:W-:-:S05]  /*1520*/  IMAD.WIDE R2, R227, R13, c[0x0][0x588] ;  /* 0x00016200e3027625 */ /* 0x002fca00078e020d */
[----:B------:R-:W2:Y:S01]  /*1530*/  LDG.E R228, [R2.64] ;  /* 0x0000000602e47981 */ /* 0x000ea2000c1e1900 */
[----:B------:R-:W-:Y:S01]  /*1540*/  ISETP.NE.U32.AND P1, PT, RZ, c[0x0][0x370], PT ;  /* 0x0000dc00ff007a0c */ /* 0x000fe20003f25070 */
[----:B------:R-:W-:Y:S01]  /*1550*/  CS2R R6, SRZ ;  /* 0x0000000000067805 */ /* 0x000fe2000001ff00 */
[----:B------:R-:W-:Y:S02]  /*1560*/  ISETP.NE.U32.AND P5, PT, RZ, c[0x0][0x360], PT ;  /* 0x0000d800ff007a0c */ /* 0x000fe40003fa5070 */
[----:B------:R-:W-:Y:S02]  /*1570*/  ISETP.NE.AND.EX P1, PT, RZ, c[0x0][0x374], PT, P1 ;  /* 0x0000dd00ff007a0c */ /* 0x000fe40003f25310 */
[----:B------:R-:W-:Y:S02]  /*1580*/  ISETP.NE.AND.EX P5, PT, RZ, c[0x0][0x364], PT, P5 ;  /* 0x0000d900ff007a0c */ /* 0x000fe40003fa5350 */
[----:B------:R-:W-:-:S04]  /*1590*/  ISETP.NE.U32.AND P3, PT, RZ, c[0x0][0x348], PT ;  /* 0x0000d200ff007a0c */ /* 0x000fc80003f65070 */
[----:B------:R-:W-:Y:S01]  /*15a0*/  ISETP.NE.AND.EX P3, PT, RZ, c[0x0][0x34c], PT, P3 ;  /* 0x0000d300ff007a0c */ /* 0x000fe20003f65330 */
[----:B------:R-:W-:Y:S01]  /*15b0*/  IMAD.MOV.U32 R10, RZ, RZ, RZ ;  /* 0x000000ffff0a7224 */ /* 0x000fe200078e00ff */
[----:B--2---:R-:W-:-:S03]  /*15c0*/  SHF.R.S32.HI R251, RZ, 0x1f, R228 ;  /* 0x0000001ffffb7819 */ /* 0x004fc600000114e4 */
[----:B------:R-:W-:-:S04]  /*15d0*/  @P1 LEA R2, P0, R228, c[0x0][0x370], 0x2 ;  /* 0x0000dc00e4021a11 */ /* 0x000fc800078010ff */
[C-C-:B------:R-:W-:Y:S02]  /*15e0*/  @P1 LEA.HI.X R3, R228.reuse, c[0x0][0x374], R251.reuse, 0x2, P0 ;  /* 0x0000dd00e4031a11 */ /* 0x140fe400000f14fb */
[----:B------:R-:W-:Y:S02]  /*15f0*/  ISETP.NE.U32.AND P0, PT, RZ, c[0x0][0x350], PT ;  /* 0x0000d400ff007a0c */ /* 0x000fe40003f05070 */
[C---:B------:R-:W-:Y:S01]  /*1600*/  LEA R4, P4, R228.reuse, c[0x0][0x348], 0x2 ;  /* 0x0000d200e4047a11 */ /* 0x040fe200078810ff */
[----:B------:R1:W5:Y:S01]  /*1610*/  @P1 LDG.E R7, [R2.64] ;  /* 0x0000000602071981 */ /* 0x000362000c1e1900 */
[----:B------:R-:W-:Y:S02]  /*1620*/  ISETP.NE.AND.EX P0, PT, RZ, c[0x0][0x354], PT, P0 ;  /* 0x0000d500ff007a0c */ /* 0x000fe40003f05300 */
[C---:B------:R-:W-:Y:S02]  /*1630*/  @P5 LEA R8, P1, R228.reuse, c[0x0][0x360], 0x2 ;  /* 0x0000d800e4085a11 */ /* 0x040fe400078210ff */
[----:B------:R-:W-:-:S02]  /*1640*/  LEA.HI.X R5, R228, c[0x0][0x34c], R251, 0x2, P4 ;  /* 0x0000d300e4057a11 */ /* 0x000fc400020f14fb */
[----:B------:R-:W-:-:S03]  /*1650*/  @P5 LEA.HI.X R9, R228, c[0x0][0x364], R251, 0x2, P1 ;  /* 0x0000d900e4095a11 */ /* 0x000fc600008f14fb */
[----:B------:R2:W5:Y:S04]  /*1660*/  @P3 LDG.E R6, [R4.64] ;  /* 0x0000000604063981 */ /* 0x000568000c1e1900 */
[----:B------:R2:W5:Y:S01]  /*1670*/  @P5 LDG.E R17, [R8.64] ;  /* 0x0000000608115981 */ /* 0x000562000c1e1900 */
[----:B-1----:R-:W-:-:S04]  /*1680*/  LEA R2, P2, R228, c[0x0][0x350], 0x2 ;  /* 0x0000d400e4027a11 */ /* 0x002fc800078410ff */
[----:B------:R-:W-:-:S05]  /*1690*/  LEA.HI.X R3, R228, c[0x0][0x354], R251, 0x2, P2 ;  /* 0x0000d500e4037a11 */ /* 0x000fca00010f14fb */
[----:B------:R2:W5:Y:S01]  /*16a0*/  @P0 LDG.E R10, [R2.64] ;  /* 0x00000006020a0981 */ /* 0x000562000c1e1900 */
[----:B------:R-:W-:Y:S01]  /*16b0*/  YIELD ;  /* 0x0000000000007946 */ /* 0x000fe20003800000 */
[----:B------:R-:W-:Y:S01]  /*16c0*/  LOP3.LUT R234, R226, 0xffff, RZ, 0xc0, !PT ;  /* 0x0000ffffe2ea7812 */ /* 0x000fe200078ec0ff */
[----:B------:R-:W-:Y:S05]  /*16d0*/  @P5 BRA `(.L_x_23) ;  /* 0x0000005000005947 */ /* 0x000fea0003800000 */
[----:B-----5:R-:W-:Y:S01]  /*16e0*/  MOV R17, c[0x0][0x168] ;  /* 0x00005a0000117a02 */ /* 0x020fe20000000f00 */
[----:B------:R-:W-:Y:S05]  /*16f0*/  @!P3 BRA `(.L_x_23) ;  /* 0x000000300000b947 */ /* 0x000fea0003800000 */
[----:B--2---:R-:W2:Y:S04]  /*1700*/  LDG.E R8, [R4.64] ;  /* 0x0000000604087981 */ /* 0x004ea8000c1e1900 */
[----:B------:R-:W2:Y:S02]  /*1710*/  LDG.E R0, [R4.64+0x4] ;  /* 0x0000040604007981 */ /* 0x000ea4000c1e1900 */
[----:B--2---:R-:W-:-:S02]  /*1720*/  IADD3 R17, -R8, R0, RZ ;  /* 0x0000000008117210 */ /* 0x004fc40007ffe1ff */
.L_x_23:
[----:B------:R-:W-:-:S04]  /*1730*/  ISETP.NE.U32.AND P1, PT, RZ, c[0x0][0x368], PT ;  /* 0x0000da00ff007a0c */ /* 0x000fc80003f25070 */
[----:B------:R-:W-:-:S13]  /*1740*/  ISETP.NE.AND.EX P1, PT, RZ, c[0x0][0x36c], PT, P1 ;  /* 0x0000db00ff007a0c */ /* 0x000fda0003f25310 */
[----:B------:R-:W-:Y:S05]  /*1750*/  @!P1 BRA `(.L_x_24) ;  /* 0x0000004000009947 */ /* 0x000fea0003800000 */
[----:B--2---:R-:W-:-:S04]  /*1760*/  LEA R2, P1, R228, c[0x0][0x368], 0x2 ;  /* 0x0000da00e4027a11 */ /* 0x004fc800078210ff */
[----:B------:R-:W-:-:S05]  /*1770*/  LEA.HI.X R3, R228, c[0x0][0x36c], R251, 0x2, P1 ;  /* 0x0000db00e4037a11 */ /* 0x000fca00008f14fb */
[----:B------:R1:W5:Y:S01]  /*1780*/  LDG.E R0, [R2.64] ;  /* 0x0000000602007981 */ /* 0x000362000c1e1900 */
[----:B------:R-:W-:Y:S05]  /*1790*/  BRA `(.L_x_25) ;  /* 0x0000005000007947 */ /* 0x000fea0003800000 */
.L_x_24:
[----:B------:R-:W-:Y:S01]  /*17a0*/  MOV R0, c[0x0][0x1d0] ;  /* 0x0000740000007a02 */ /* 0x000fe20000000f00 */
[----:B------:R-:W-:Y:S05]  /*17b0*/  @!P0 BRA `(.L_x_25) ;  /* 0x0000003000008947 */ /* 0x000fea0003800000 */
[----:B--2---:R-:W2:Y:S04]  /*17c0*/  LDG.E R4, [R2.64] ;  /* 0x0000000602047981 */ /* 0x004ea8000c1e1900 */
[----:B------:R-:W2:Y:S02]  /*17d0*/  LDG.E R0, [R2.64+0x4] ;  /* 0x0000040602007981 */ /* 0x000ea4000c1e1900 */
[----:B--2---:R-:W-:-:S04]  /*17e0*/  IADD3 R0, -R4, R0, RZ ;  /* 0x0000000004007210 */ /* 0x004fc80007ffe1ff */
.L_x_25:
[----:B-12---:R-:W-:Y:S01]  /*17f0*/  LOP3.LUT R2, R226, 0xff000000, RZ, 0xc0, !PT ;  /* 0xff000000e2027812 */ /* 0x006fe200078ec0ff */
[--C-:B-----5:R-:W-:Y:S01]  /*1800*/  IMAD.IADD R19, R0, 0x1, -R7.reuse ;  /* 0x0000000100137824 */ /* 0x120fe200078e0a07 */
[----:B------:R-:W-:Y:S01]  /*1810*/  LOP3.LUT R3, R226, 0xff0000, RZ, 0xc0, !PT ;  /* 0x00ff0000e2037812 */ /* 0x000fe200078ec0ff */
[----:B------:R-:W-:Y:S01]  /*1820*/  BSSY B0, `(.L_x_26) ;  /* 0x000002d000007945 */ /* 0x000fe20003800000 */
[----:B------:R-:W-:Y:S01]  /*1830*/  SHF.R.U32.HI R4, RZ, 0x8, R2 ;  /* 0x00000008ff047819 */ /* 0x000fe20000011602 */
[----:B------:R-:W-:Y:S01]  /*1840*/  IMAD.IADD R12, R10, 0x1, R7 ;  /* 0x000000010a0c7824 */ /* 0x000fe200078e0207 */
[----:B------:R-:W-:-:S02]  /*1850*/  ISETP.GE.AND P1, PT, R19, 0x1, PT ;  /* 0x000000011300780c */ /* 0x000fc40003f26270 */
[----:B------:R-:W-:Y:S02]  /*1860*/  LEA.HI R3, R3, R4, RZ, 0x10 ;  /* 0x0000000403037211 */ /* 0x000fe400078f80ff */
[----:B------:R-:W-:Y:S02]  /*1870*/  IADD3 R0, R19, 0x3f, RZ ;  /* 0x0000003f13007810 */ /* 0x000fe40007ffe0ff */
[----:B------:R-:W-:Y:S02]  /*1880*/  LOP3.LUT R14, R3, 0xff, RZ, 0xc0, !PT ;  /* 0x000000ff030e7812 */ /* 0x000fe400078ec0ff */
[----:B------:R-:W-:Y:S02]  /*1890*/  SHF.R.U32.HI R5, RZ, 0x10, R3 ;  /* 0x00000010ff057819 */ /* 0x000fe40000011603 */
[----:B------:R-:W-:Y:S01]  /*18a0*/  SHF.R.S32.HI R2, RZ, 0x1f, R0 ;  /* 0x0000001fff027819 */ /* 0x000fe20000011400 */
[----:B------:R1:W-:Y:S03]  /*18b0*/  STL [R1+0xc], R14 ;  /* 0x00000c0e01007387 */ /* 0x0003e60000100800 */
[----:B------:R-:W-:Y:S01]  /*18c0*/  LEA.HI R0, R2, R0, RZ, 0x6 ;  /* 0x0000000002007211 */ /* 0x000fe200078f30ff */
[----:B------:R1:W-:Y:S01]  /*18d0*/  STL [R1+0x8], R5 ;  /* 0x0000080501007387 */ /* 0x0003e20000100800 */
[----:B------:R-:W-:-:S02]  /*18e0*/  IMAD.MOV.U32 R2, RZ, RZ, RZ ;  /* 0x000000ffff027224 */ /* 0x000fc400078e00ff */
[----:B------:R-:W-:Y:S01]  /*18f0*/  SHF.R.S32.HI R8, RZ, 0x6, R0 ;  /* 0x00000006ff087819 */ /* 0x000fe20000011400 */
[----:B------:R-:W-:Y:S05]  /*1900*/  @!P1 BRA `(.L_x_27) ;  /* 0x000001e000009947 */ /* 0x000fea0003800000 */
[----:B------:R-:W-:-:S04]  /*1910*/  ISETP.NE.AND P1, PT, R5, RZ, PT ;  /* 0x000000ff0500720c */ /* 0x000fc80003f25270 */
[----:B------:R-:W-:-:S04]  /*1920*/  SEL R0, R5, c[0x0][0x338], P1 ;  /* 0x0000ce0005007a07 */ /* 0x000fc80000800000 */
[----:B------:R-:W-:Y:S02]  /*1930*/  IABS R3, R0 ;  /* 0x0000000000037213 */ /* 0x000fe40000000000 */
[----:B------:R-:W-:Y:S02]  /*1940*/  IADD3 R7, R8, -0x1, R0 ;  /* 0xffffffff08077810 */ /* 0x000fe40007ffe000 */
[----:B------:R-:W2:Y:S02]  /*1950*/  I2F.RP R2, R3 ;  /* 0x0000000300027306 */ /* 0x000ea40000209400 */
[----:B------:R-:W-:-:S06]  /*1960*/  IABS R11, R7 ;  /* 0x00000007000b7213 */ /* 0x000fcc0000000000 */
[----:B--2---:R-:W2:Y:S02]  /*1970*/  MUFU.RCP R2, R2 ;  /* 0x0000000200027308 */ /* 0x004ea40000001000 */
[----:B--2---:R-:W-:-:S06]  /*1980*/  IADD3 R2, R2, 0xffffffe, RZ ;  /* 0x0ffffffe02027810 */ /* 0x004fcc0007ffe0ff */
[----:B-1----:R-:W1:Y:S02]  /*1990*/  F2I.FTZ.U32.TRUNC.NTZ R5, R2 ;  /* 0x0000000200057305 */ /* 0x002e64000021f000 */
[----:B-1----:R-:W-:-:S04]  /*19a0*/  IMAD.MOV R2, RZ, RZ, -R5 ;  /* 0x000000ffff027224 */ /* 0x002fc800078e0a05 */
[----:B------:R-:W-:Y:S01]  /*19b0*/  IMAD.MOV.U32 R4, RZ, RZ, R2 ;  /* 0x000000ffff047224 */ /* 0x000fe200078e0002 */
[----:B------:R-:W-:-:S03]  /*19c0*/  IABS R2, R0 ;  /* 0x0000000000027213 */ /* 0x000fc60000000000 */
[----:B------:R-:W-:Y:S02]  /*19d0*/  IMAD R9, R4, R3, RZ ;  /* 0x0000000304097224 */ /* 0x000fe400078e02ff */
[----:B------:R-:W-:Y:S02]  /*19e0*/  IMAD.MOV.U32 R4, RZ, RZ, RZ ;  /* 0x000000ffff047224 */ /* 0x000fe400078e00ff */
[----:B------:R-:W-:Y:S02]  /*19f0*/  IMAD.MOV R10, RZ, RZ, -R2 ;  /* 0x000000ffff0a7224 */ /* 0x000fe400078e0a02 */
[----:B------:R-:W-:-:S04]  /*1a00*/  IMAD.HI.U32 R2, R5, R9, R4 ;  /* 0x0000000905027227 */ /* 0x000fc800078e0004 */
[----:B------:R-:W-:Y:S02]  /*1a10*/  IMAD.MOV.U32 R4, RZ, RZ, R11 ;  /* 0x000000ffff047224 */ /* 0x000fe400078e000b */
[----:B------:R-:W-:Y:S02]  /*1a20*/  IMAD.MOV.U32 R5, RZ, RZ, R10 ;  /* 0x000000ffff057224 */ /* 0x000fe400078e000a */
[----:B------:R-:W-:-:S04]  /*1a30*/  IMAD.HI.U32 R2, R2, R4, RZ ;  /* 0x0000000402027227 */ /* 0x000fc800078e00ff */
[----:B------:R-:W-:-:S05]  /*1a40*/  IMAD R4, R2, R5, R4 ;  /* 0x0000000502047224 */ /* 0x000fca00078e0204 */
[----:B------:R-:W-:-:S13]  /*1a50*/  ISETP.GT.U32.AND P2, PT, R3, R4, PT ;  /* 0x000000040300720c */ /* 0x000fda0003f44070 */
[----:B------:R-:W-:Y:S01]  /*1a60*/  @!P2 IMAD.IADD R4, R4, 0x1, -R3 ;  /* 0x000000010404a824 */ /* 0x000fe200078e0a03 */
[----:B------:R-:W-:Y:S02]  /*1a70*/  @!P2 IADD3 R2, R2, 0x1, RZ ;  /* 0x000000010202a810 */ /* 0x000fe40007ffe0ff */
[----:B------:R-:W-:Y:S02]  /*1a80*/  ISETP.NE.AND P2, PT, R0, RZ, PT ;  /* 0x000000ff0000720c */ /* 0x000fe40003f45270 */
[----:B------:R-:W-:Y:S02]  /*1a90*/  ISETP.GE.U32.AND P4, PT, R4, R3, PT ;  /* 0x000000030400720c */ /* 0x000fe40003f86070 */
[----:B------:R-:W-:-:S04]  /*1aa0*/  LOP3.LUT R3, R7, R0, RZ, 0x3c, !PT ;  /* 0x0000000007037212 */ /* 0x000fc800078e3cff */
[----:B------:R-:W-:-:S07]  /*1ab0*/  ISETP.GE.AND P1, PT, R3, RZ, PT ;  /* 0x000000ff0300720c */ /* 0x000fce0003f26270 */
[----:B------:R-:W-:-:S06]  /*1ac0*/  @P4 IADD3 R2, R2, 0x1, RZ ;  /* 0x0000000102024810 */ /* 0x000fcc0007ffe0ff */
[----:B------:R-:W-:Y:S01]  /*1ad0*/  @!P1 IMAD.MOV R2, RZ, RZ, -R2 ;  /* 0x000000ffff029224 */ /* 0x000fe200078e0a02 */
[----:B------:R-:W-:Y:S02]  /*1ae0*/  @!P2 LOP3.LUT R2, RZ, R0, RZ, 0x33, !PT ;  /* 0x00000000ff02a212 */ /* 0x000fe400078e33ff */
.L_x_27:
[----:B------:R-:W-:Y:S05]  /*1af0*/  BSYNC B0 ;  /* 0x0000000000007941 */ /* 0x000fea0003800000 */
.L_x_26:
[----:B------:R-:W-:Y:S01]  /*1b00*/  IMAD R226, R14, R2, RZ ;  /* 0x000000020ee27224 */ /* 0x000fe200078e02ff */
[----:B------:R-:W-:Y:S01]  /*1b10*/  PRMT R0, RZ, 0x7610, R0 ;  /* 0x00007610ff007816 */ /* 0x000fe20000000000 */
[----:B------:R-:W-:Y:S01]  /*1b20*/  CS2R R20, SRZ ;  /* 0x0000000000147805 */ /* 0x000fe2000001ff00 */
[----:B------:R-:W-:Y:S01]  /*1b30*/  CS2R R46, SRZ ;  /* 0x00000000002e7805 */ /* 0x000fe2000001ff00 */
[----:B------:R-:W-:Y:S01]  /*1b40*/  IMAD.IADD R2, R226, 0x1, R2 ;  /* 0x00000001e2027824 */ /* 0x000fe200078e0202 */
[----:B------:R-:W-:Y:S01]  /*1b50*/  CS2R R48, SRZ ;  /* 0x0000000000307805 */ /* 0x000fe2000001ff00 */
[----:B------:R-:W-:Y:S01]  /*1b60*/  CS2R R54, SRZ ;  /* 0x0000000000367805 */ /* 0x000fe2000001ff00 */
[----:B------:R-:W-:Y:S01]  /*1b70*/  CS2R R80, SRZ ;  /* 0x0000000000507805 */ /* 0x000fe2000001ff00 */
[----:B------:R-:W-:Y:S01]  /*1b80*/  CS2R R66, SRZ ;  /* 0x0000000000427805 */ /* 0x000fe2000001ff00 */
[----:B------:R-:W-:Y:S01]  /*1b90*/  IMNMX R23, R8, R2, PT ;  /* 0x0000000208177217 */ /* 0x000fe20003800200 */
[----:B------:R-:W-:Y:S01]  /*1ba0*/  CS2R R84, SRZ ;  /* 0x0000000000547805 */ /* 0x000fe2000001ff00 */
[----:B------:R-:W-:Y:S01]  /*1bb0*/  CS2R R70, SRZ ;  /* 0x0000000000467805 */ /* 0x000fe2000001ff00 */
[----:B------:R-:W-:Y:S01]  /*1bc0*/  CS2R R142, SRZ ;  /* 0x00000000008e7805 */ /* 0x000fe2000001ff00 */
[----:B------:R-:W-:Y:S01]  /*1bd0*/  ISETP.GT.AND P1, PT, R23, R226, PT ;  /* 0x000000e21700720c */ /* 0x000fe20003f24270 */
[----:B------:R2:W-:Y:S01]  /*1be0*/  STL [R1+0x4], R23 ;  /* 0x0000041701007387 */ /* 0x0005e20000100800 */
        /* <DEDUP_REMOVED lines=41> */
[----:B--2---:R-:W2:Y:S01]  /*1e80*/  LDL R4, [R1+0x30] ;  /* 0x0000300001047983 */ /* 0x004ea20000100800 */
[----:B------:R-:W-:-:S04]  /*1e90*/  ISETP.NE.U32.AND P2, PT, RZ, c[0x0][0x340], PT ;  /* 0x0000d000ff007a0c */ /* 0x000fc80003f45070 */
[----:B------:R-:W-:-:S13]  /*1ea0*/  ISETP.NE.AND.EX P2, PT, RZ, c[0x0][0x344], PT, P2 ;  /* 0x0000d100ff007a0c */ /* 0x000fda0003f45320 */
[----:B------:R-:W-:-:S05]  /*1eb0*/  @P2 IMAD.WIDE R2, R228, R13, c[0x0][0x340] ;  /* 0x0000d000e4022625 */ /* 0x000fca00078e020d */
[----:B------:R3:W4:Y:S01]  /*1ec0*/  @P2 LDG.E R13, [R2.64] ;  /* 0x00000006020d2981 */ /* 0x000722000c1e1900 */
[----:B------:R-:W-:Y:S02]  /*1ed0*/  SHF.R.S32.HI R0, RZ, 0x1f, R6 ;  /* 0x0000001fff007819 */ /* 0x000fe40000011406 */
[----:B------:R-:W-:Y:S01]  /*1ee0*/  ISETP.GE.AND P5, PT, R222, c[0x0][0x1d4], PT ;  /* 0x00007500de007a0c */ /* 0x000fe20003fa6270 */
[----:B------:R-:W5:Y:S01]  /*1ef0*/  S2R R9, SR_TID.X ;  /* 0x0000000000097919 */ /* 0x000f620000002100 */
[----:B------:R-:W-:Y:S01]  /*1f00*/  ISETP.GE.AND P4, PT, R220, c[0x0][0x1d4], PT ;  /* 0x00007500dc007a0c */ /* 0x000fe20003f86270 */
[----:B------:R-:W-:Y:S01]  /*1f10*/  IMAD R0, R0, c[0x0][0x178], RZ ;  /* 0x00005e0000007a24 */ /* 0x000fe200078e02ff */
[----:B------:R-:W-:Y:S02]  /*1f20*/  ISETP.GE.AND P6, PT, R223, c[0x0][0x1d4], PT ;  /* 0x00007500df007a0c */ /* 0x000fe40003fc6270 */
[----:B------:R-:W-:Y:S01]  /*1f30*/  SEL R7, RZ, 0x1, P4 ;  /* 0x00000001ff077807 */ /* 0x000fe20002000000 */
[----:B-1----:R-:W-:Y:S01]  /*1f40*/  IMAD R5, R6, c[0x0][0x17c], R0 ;  /* 0x00005f0006057a24 */ /* 0x002fe200078e0200 */
[----:B------:R-:W-:-:S02]  /*1f50*/  SEL R11, R228, RZ, !P3 ;  /* 0x000000ffe40b7207 */ /* 0x000fc40005800000 */
[----:B------:R-:W-:Y:S02]  /*1f60*/  P2R R21, PR, RZ, 0x20 ;  /* 0x00000020ff157803 */ /* 0x000fe40000000000 */
[----:B------:R-:W-:Y:S02]  /*1f70*/  P2R R20, PR, RZ, 0x10 ;  /* 0x00000010ff147803 */ /* 0x000fe40000000000 */
[----:B------:R-:W-:Y:S02]  /*1f80*/  ISETP.GE.AND P4, PT, R223, c[0x0][0x198], PT ;  /* 0x00006600df007a0c */ /* 0x000fe40003f86270 */
[----:B------:R-:W-:Y:S01]  /*1f90*/  IADD3 R76, R23, -0x1, RZ ;  /* 0xffffffff174c7810 */ /* 0x000fe20007ffe0ff */
[----:B---3--:R-:W-:Y:S01]  /*1fa0*/  IMAD.MOV.U32 R2, RZ, RZ, c[0x0][0x2c4] ;  /* 0x0000b100ff027624 */ /* 0x008fe200078e00ff */
[----:B-----5:R-:W-:-:S04]  /*1fb0*/  SHF.R.S32.HI R22, RZ, 0x1f, R9 ;  /* 0x0000001fff167819 */ /* 0x020fc80000011409 */
[----:B------:R-:W-:Y:S01]  /*1fc0*/  ISETP.NE.AND P1, PT, R2, 0x1, PT ;  /* 0x000000010200780c */ /* 0x000fe20003f25270 */
[----:B------:R-:W-:Y:S01]  /*1fd0*/  IMAD.WIDE.U32 R2, R6, c[0x0][0x178], RZ ;  /* 0x00005e0006027a25 */ /* 0x000fe200078e00ff */
[----:B------:R-:W-:-:S03]  /*1fe0*/  LEA.HI R22, R22, R9, RZ, 0x3 ;  /* 0x0000000916167211 */ /* 0x000fc600078f18ff */
[----:B------:R-:W-:Y:S01]  /*1ff0*/  IMAD.IADD R5, R3, 0x1, R5 ;  /* 0x0000000103057824 */ /* 0x000fe200078e0205 */
[----:B------:R-:W-:Y:S02]  /*2000*/  SHF.R.S32.HI R22, RZ, 0x3, R22 ;  /* 0x00000003ff167819 */ /* 0x000fe40000011416 */
[----:B------:R-:W-:-:S05]  /*2010*/  SEL R3, R251, RZ, !P3 ;  /* 0x000000fffb037207 */ /* 0x000fca0005800000 */
[----:B------:R-:W-:Y:S01]  /*2020*/  IMAD R16, R3, c[0x0][0x1c0], RZ ;  /* 0x0000700003107a24 */ /* 0x000fe200078e02ff */
[----:B--2---:R-:W-:Y:S02]  /*2030*/  LEA R10, R225, R4, 0x7 ;  /* 0x00000004e10a7211 */ /* 0x004fe400078e38ff */
[----:B------:R-:W-:Y:S02]  /*2040*/  SEL R4, RZ, 0xffffffff, P5 ;  /* 0xffffffffff047807 */ /* 0x000fe40002800000 */
[----:B------:R-:W-:Y:S01]  /*2050*/  ISETP.GE.AND P5, PT, R222, c[0x0][0x198], PT ;  /* 0x00006600de007a0c */ /* 0x000fe20003fa6270 */
[----:B------:R-:W-:Y:S01]  /*2060*/  @P1 IMAD.HI.U32 R6, R10, c[0x0][0x2c8], RZ ;  /* 0x0000b2000a061a27 */ /* 0x000fe200078e00ff */
[----:B------:R-:W-:-:S03]  /*2070*/  SHF.L.U32 R4, R4, 0x1, RZ ;  /* 0x0000000104047819 */ /* 0x000fc600000006ff */
[----:B------:R-:W-:Y:S01]  /*2080*/  IMAD.MOV.U32 R0, RZ, RZ, R10 ;  /* 0x000000ffff007224 */ /* 0x000fe200078e000a */
[----:B------:R-:W-:Y:S02]  /*2090*/  LOP3.LUT R18, R4, 0x2, R7, 0xe2, !PT ;  /* 0x0000000204127812 */ /* 0x000fe400078ee207 */
[----:B------:R-:W-:Y:S02]  /*20a0*/  @P1 SHF.R.U32.HI R0, RZ, c[0x0][0x2cc], R6 ;  /* 0x0000b300ff001a19 */ /* 0x000fe40000011606 */
[----:B------:R-:W-:Y:S02]  /*20b0*/  MOV R4, R2 ;  /* 0x0000000200047202 */ /* 0x000fe40000000f00 */
[----:B------:R-:W-:Y:S02]  /*20c0*/  SHF.R.S32.HI R6, RZ, 0x1f, R12 ;  /* 0x0000001fff067819 */ /* 0x000fe4000001140c */
[----:B------:R-:W-:Y:S01]  /*20d0*/  IADD3 R2, P1, R22, R12, RZ ;  /* 0x0000000c16027210 */ /* 0x000fe20007f3e0ff */
[----:B------:R-:W-:Y:S01]  /*20e0*/  IMAD.WIDE.U32 R4, R234, c[0x0][0x1b8], R4 ;  /* 0x00006e00ea047a25 */ /* 0x000fe200078e0004 */
[----:B------:R-:W-:-:S02]  /*20f0*/  SEL R12, RZ, 0x4, P6 ;  /* 0x00000004ff0c7807 */ /* 0x000fc40003000000 */
[----:B------:R-:W-:Y:S01]  /*2100*/  LEA.HI.X.SX32 R8, R22, R6, 0x1, P1 ;  /* 0x0000000616087211 */ /* 0x000fe200008f0eff */
[----:B------:R-:W-:Y:S01]  /*2110*/  IMAD R3, R234, c[0x0][0x1bc], R5 ;  /* 0x00006f00ea037a24 */ /* 0x000fe200078e0205 */
[----:B------:R-:W-:Y:S01]  /*2120*/  ISETP.GE.AND P1, PT, R220, c[0x0][0x198], PT ;  /* 0x00006600dc007a0c */ /* 0x000fe20003f26270 */
[----:B------:R-:W-:-:S04]  /*2130*/  IMAD.WIDE.U32 R6, R2, c[0x0][0x1e0], R220 ;  /* 0x0000780002067a25 */ /* 0x000fc800078e00dc */
[C---:B------:R-:W-:Y:S02]  /*2140*/  IMAD R15, R8.reuse, c[0x0][0x1e0], RZ ;  /* 0x00007800080f7a24 */ /* 0x040fe400078e02ff */
[----:B------:R-:W-:Y:S02]  /*2150*/  IMAD R14, R8, c[0x0][0x208], RZ ;  /* 0x00008200080e7a24 */ /* 0x000fe400078e02ff */
[----:B------:R-:W-:-:S04]  /*2160*/  IMAD.WIDE.U32 R8, R2, c[0x0][0x208], R220 ;  /* 0x0000820002087a25 */ /* 0x000fc800078e00dc */
[C---:B------:R-:W-:Y:S02]  /*2170*/  IMAD R15, R2.reuse, c[0x0][0x1e4], R15 ;  /* 0x00007900020f7a24 */ /* 0x040fe400078e020f */
[----:B------:R-:W-:Y:S01]  /*2180*/  IMAD R5, R2, c[0x0][0x20c], R14 ;  /* 0x0000830002057a24 */ /* 0x000fe200078e020e */
[----:B------:R-:W-:Y:S01]  /*2190*/  LOP3.LUT R14, R18, R12, RZ, 0xfc, !PT ;  /* 0x0000000c120e7212 */ /* 0x000fe200078efcff */
[----:B------:R-:W-:Y:S01]  /*21a0*/  IMAD.MOV.U32 R2, RZ, RZ, R4 ;  /* 0x000000ffff027224 */ /* 0x000fe200078e0004 */
[----:B------:R-:W-:Y:S01]  /*21b0*/  IADD3 R4, -R0, RZ, RZ ;  /* 0x000000ff00047210 */ /* 0x000fe20007ffe1ff */
[----:B------:R-:W-:Y:S01]  /*21c0*/  IMAD R12, R11, c[0x0][0x1c4], R16 ;  /* 0x000071000b0c7a24 */ /* 0x000fe200078e0210 */
[----:B------:R-:W-:Y:S01]  /*21d0*/  IADD3 R5, R9, R5, RZ ;  /* 0x0000000509057210 */ /* 0x000fe20007ffe0ff */
[----:B------:R-:W-:Y:S01]  /*21e0*/  IMAD.WIDE.U32 R2, R11, c[0x0][0x1c0], R2 ;  /* 0x000070000b027a25 */ /* 0x000fe200078e0002 */
[----:B------:R-:W-:-:S03]  /*21f0*/  SHF.R.S32.HI R11, RZ, 0x1f, R0 ;  /* 0x0000001fff0b7819 */ /* 0x000fc60000011400 */
[----:B------:R-:W-:Y:S01]  /*2200*/  IMAD R9, R4, c[0x0][0x2c4], R10 ;  /* 0x0000b10004097a24 */ /* 0x000fe200078e020a */
[----:B------:R-:W-:Y:S01]  /*2210*/  MOV R4, R8 ;  /* 0x0000000800047202 */ /* 0x000fe20000000f00 */
[----:B------:R-:W-:Y:S02]  /*2220*/  IMAD.IADD R3, R3, 0x1, R12 ;  /* 0x0000000103037824 */ /* 0x000fe400078e020c */
[----:B------:R-:W-:Y:S01]  /*2230*/  IMAD R8, R11, c[0x0][0x1b0], RZ ;  /* 0x00006c000b087a24 */ /* 0x000fe200078e02ff */
[----:B------:R-:W-:Y:S01]  /*2240*/  SHF.R.S32.HI R10, RZ, 0x1f, R9 ;  /* 0x0000001fff0a7819 */ /* 0x000fe20000011409 */
[----:B------:R-:W-:-:S04]  /*2250*/  IMAD.WIDE.U32 R2, R0, c[0x0][0x1b0], R2 ;  /* 0x00006c0000027a25 */ /* 0x000fc800078e0002 */
[----:B------:R-:W-:Y:S01]  /*2260*/  IMAD R8, R0, c[0x0][0x1b4], R8 ;  /* 0x00006d0000087a24 */ /* 0x000fe200078e0208 */
[----:B----4-:R-:W-:Y:S01]  /*2270*/  @P2 SHF.R.S32.HI R0, RZ, 0x1f, R13 ;  /* 0x0000001fff002819 */ /* 0x010fe2000001140d */
[----:B------:R-:W-:Y:S01]  /*2280*/  IMAD.IADD R7, R7, 0x1, R15 ;  /* 0x0000000107077824 */ /* 0x000fe200078e020f */
[----:B------:R-:W-:Y:S01]  /*2290*/  @!P2 MOV R0, R251 ;  /* 0x000000fb0000a202 */ /* 0x000fe20000000f00 */
[----:B------:R-:W-:Y:S02]  /*22a0*/  IMAD.IADD R3, R3, 0x1, R8 ;  /* 0x0000000103037824 */ /* 0x000fe400078e0208 */
[----:B------:R-:W-:Y:S01]  /*22b0*/  @!P2 IMAD.MOV.U32 R13, RZ, RZ, R228 ;  /* 0x000000ffff0da224 */ /* 0x000fe200078e00e4 */
[----:B------:R-:W-:Y:S01]  /*22c0*/  SEL R8, R0, RZ, !P0 ;  /* 0x000000ff00087207 */ /* 0x000fe20004000000 */
[----:B------:R-:W-:-:S03]  /*22d0*/  IMAD.WIDE.U32 R6, R234, c[0x0][0x1e8], R6 ;  /* 0x00007a00ea067a25 */ /* 0x000fc600078e0006 */
[----:B------:R-:W-:Y:S01]  /*22e0*/  SEL R0, R13, RZ, !P0 ;  /* 0x000000ff0d007207 */ /* 0x000fe20004000000 */
[----:B------:R-:W-:Y:S02]  /*22f0*/  IMAD R10, R10, c[0x0][0x1a8], RZ ;  /* 0x00006a000a0a7a24 */ /* 0x000fe400078e02ff */
[----:B------:R-:W-:-:S04]  /*2300*/  IMAD.WIDE.U32 R4, R234, c[0x0][0x210], R4 ;  /* 0x00008400ea047a25 */ /* 0x000fc800078e0004 */
[----:B------:R-:W-:Y:S02]  /*2310*/  IMAD R7, R234, c[0x0][0x1ec], R7 ;  /* 0x00007b00ea077a24 */ /* 0x000fe400078e0207 */
[C---:B------:R-:W-:Y:S02]  /*2320*/  IMAD R10, R9.reuse, c[0x0][0x1ac], R10 ;  /* 0x00006b00090a7a24 */ /* 0x040fe400078e020a */
[----:B------:R-:W-:-:S04]  /*2330*/  IMAD.WIDE.U32 R2, R9, c[0x0][0x1a8], R2 ;  /* 0x00006a0009027a25 */ /* 0x000fc800078e0002 */
[----:B------:R-:W-:Y:S01]  /*2340*/  IMAD R11, R8, c[0x0][0x1f0], RZ ;  /* 0x00007c00080b7a24 */ /* 0x000fe200078e02ff */
[----:B------:R-:W-:Y:S01]  /*2350*/  IADD3 R3, R3, R10, RZ ;  /* 0x0000000a03037210 */ /* 0x000fe20007ffe0ff */
[----:B------:R-:W-:Y:S01]  /*2360*/  IMAD R5, R234, c[0x0][0x214], R5 ;  /* 0x00008500ea057a24 */ /* 0x000fe200078e0205 */
[----:B------:R-:W-:Y:S01]  /*2370*/  LEA R12, P0, R2, c[0x0][0x160], 0x1 ;  /* 0x00005800020c7a11 */ /* 0x000fe200078008ff */
[----:B------:R-:W-:Y:S02]  /*2380*/  IMAD R8, R8, c[0x0][0x218], RZ ;  /* 0x0000860008087a24 */ /* 0x000fe400078e02ff */
[----:B------:R-:W-:Y:S01]  /*2390*/  IMAD R11, R0, c[0x0][0x1f4], R11 ;  /* 0x00007d00000b7a24 */ /* 0x000fe200078e020b */
[----:B------:R-:W-:Y:S01]  /*23a0*/  LEA.HI.X R10, R2, c[0x0][0x164], R3, 0x1, P0 ;  /* 0x00005900020a7a11 */ /* 0x000fe200000f0c03 */
[----:B------:R-:W-:-:S04]  /*23b0*/  IMAD.WIDE.U32 R208, R0, c[0x0][0x1f0], R6 ;  /* 0x00007c0000d07a25 */ /* 0x000fc800078e0006 */
[C---:B------:R-:W-:Y:S01]  /*23c0*/  IMAD R8, R0.reuse, c[0x0][0x21c], R8 ;  /* 0x0000870000087a24 */ /* 0x040fe200078e0208 */
[----:B------:R-:W-:Y:S01]  /*23d0*/  IADD3 R212, R209, R11, RZ ;  /* 0x0000000bd1d47210 */ /* 0x000fe20007ffe0ff */
[----:B------:R-:W-:-:S04]  /*23e0*/  IMAD.WIDE.U32 R210, R0, c[0x0][0x218], R4 ;  /* 0x0000860000d27a25 */ /* 0x000fc800078e0004 */
[----:B------:R-:W-:Y:S02]  /*23f0*/  IMAD R9, R225, 0x80, R22 ;  /* 0x00000080e1097824 */ /* 0x000fe400078e0216 */
[----:B------:R-:W-:Y:S01]  /*2400*/  IMAD.IADD R213, R211, 0x1, R8 ;  /* 0x00000001d3d57824 */ /* 0x000fe200078e0208 */
[----:B------:R-:W-:Y:S05]  /*2410*/  BRA.DIV ~URZ, `(.L_x_29) ;  /* 0x0000aa727f007947 */ /* 0x000fea000b800000 */
[----:B------:R1:W2:Y:S02]  /*2420*/  SHFL.IDX PT, R8, R10, RZ, 0x181f ;  /* 0x00181fff0a087589 */ /* 0x0002a400000e0000 */
.L_x_108:
[----:B------:R-:W-:Y:S05]  /*2430*/  BRA.DIV ~URZ, `(.L_x_30) ;  /* 0x0000aac27f007947 */ /* 0x000fea000b800000 */
[----:B------:R3:W4:Y:S02]  /*2440*/  SHFL.IDX PT, R0, R12, RZ, 0x181f ;  /* 0x00181fff0c007589 */ /* 0x00072400000e0000 */
.L_x_109:
[----:B------:R-:W-:Y:S01]  /*2450*/  IMAD R11, R17, c[0x0][0x2c4], RZ ;  /* 0x0000b100110b7a24 */ /* 0x000fe200078e02ff */
[----:B------:R-:W-:Y:S04]  /*2460*/  BSSY B0, `(.L_x_31) ;  /* 0x0000010000007945 */ /* 0x000fe80003800000 */
[----:B------:R-:W-:-:S13]  /*2470*/  ISETP.GE.AND P0, PT, R9, R11, PT ;  /* 0x0000000b0900720c */ /* 0x000fda0003f06270 */
[----:B------:R-:W-:Y:S05]  /*2480*/  @P0 BRA `(.L_x_32) ;  /* 0x000000d000000947 */ /* 0x000fea0003800000 */
[----:B------:R-:W5:Y:S01]  /*2490*/  LDL R2, [R1] ;  /* 0x0000000001027983 */ /* 0x000f620000100800 */
[----:B----4-:R-:W-:-:S04]  /*24a0*/  LEA R6, P0, R220, R0, 0x1 ;  /* 0x00000000dc067211 */ /* 0x010fc800078008ff */
[----:B--2---:R-:W-:Y:S02]  /*24b0*/  LEA.HI.X R7, R220, R8, R221, 0x1, P0 ;  /* 0x00000008dc077211 */ /* 0x004fe400000f0cdd */
[----:B------:R-:W-:-:S03]  /*24c0*/  LEA R4, P0, R222, R0, 0x1 ;  /* 0x00000000de047211 */ /* 0x000fc600078008ff */
[----:B------:R-:W-:Y:S01]  /*24d0*/  @!PT LDS RZ, [RZ] ;  /* 0x00000000fffff984 */ /* 0x000fe20000000800 */
[----:B------:R-:W-:Y:S01]  /*24e0*/  @!PT LDS RZ, [RZ] ;  /* 0x00000000fffff984 */ /* 0x000fe20000000800 */
[----:B------:R-:W-:Y:S01]  /*24f0*/  @!PT LDS RZ, [RZ] ;  /* 0x00000000fffff984 */ /* 0x000fe20000000800 */
[----:B------:R2:W-:Y:S01]  /*2500*/  LDGSTS.E.BYPASS.LTC128B.128 [R195+0xc100], [R6.64], !P1 ;  /* 0x0c10000006c37fae */ /* 0x0005e2000c901d46 */
[----:B-----5:R-:W-:Y:S02]  /*2510*/  LEA.HI.X R5, R222, R8, R2, 0x1, P0 ;  /* 0x00000008de057211 */ /* 0x020fe400000f0c02 */
[----:B------:R-:W-:-:S03]  /*2520*/  LEA R2, P0, R223, R0, 0x1 ;  /* 0x00000000df027211 */ /* 0x000fc600078008ff */
[----:B------:R2:W-:Y:S01]  /*2530*/  LDGSTS.E.BYPASS.LTC128B.128 [R195+0x10100], [R4.64], !P5 ;  /* 0x1010000004c37fae */ /* 0x0005e2000e901d46 */
[----:B------:R-:W-:-:S05]  /*2540*/  LEA.HI.X R3, R223, R8, R252, 0x1, P0 ;  /* 0x00000008df037211 */ /* 0x000fca00000f0cfc */
[----:B------:R2:W-:Y:S04]  /*2550*/  LDGSTS.E.BYPASS.LTC128B.128 [R195+0x14100], [R2.64], !P4 ;  /* 0x1410000002c37fae */ /* 0x0005e8000e101d46 */
.L_x_32:
[----:B------:R-:W-:Y:S05]  /*2560*/  BSYNC B0 ;  /* 0x0000000000007941 */ /* 0x000fea0003800000 */
.L_x_31:
[----:B------:R-:W-:Y:S05]  /*2570*/  BRA.DIV ~URZ, `(.L_x_33) ;  /* 0x0000a9e27f007947 */ /* 0x000fea000b800000 */
[----:B--2---:R2:W1:Y:S04]  /*2580*/  SHFL.IDX PT, R8, R10, 0x1, 0x181f ;  /* 0x00381f000a087f89 */ /* 0x00446800000e0000 */
[----:B----4-:R2:W4:Y:S02]  /*2590*/  SHFL.IDX PT, R0, R12, 0x1, 0x181f ;  /* 0x00381f000c007f89 */ /* 0x01052400000e0000 */
.L_x_110:
[----:B------:R-:W-:Y:S01]  /*25a0*/  IADD3 R2, R9, 0x20, RZ ;  /* 0x0000002009027810 */ /* 0x000fe20007ffe0ff */
[----:B------:R-:W-:Y:S03]  /*25b0*/  BSSY B0, `(.L_x_34) ;  /* 0x0000010000007945 */ /* 0x000fe60003800000 */
[----:B------:R-:W-:-:S13]  /*25c0*/  ISETP.GE.AND P0, PT, R2, R11, PT ;  /* 0x0000000b0200720c */ /* 0x000fda0003f06270 */
[----:B------:R-:W-:Y:S05]  /*25d0*/  @P0 BRA `(.L_x_35) ;  /* 0x000000d000000947 */ /* 0x000fea0003800000 */
[----:B------:R-:W5:Y:S01]  /*25e0*/  LDL R3, [R1] ;  /* 0x0000000001037983 */ /* 0x000f620000100800 */
[----:B----4-:R-:W-:-:S04]  /*25f0*/  LEA R6, P0, R220, R0, 0x1 ;  /* 0x00000000dc067211 */ /* 0x010fc800078008ff */
[----:B-1----:R-:W-:Y:S02]  /*2600*/  LEA.HI.X R7, R220, R8, R221, 0x1, P0 ;  /* 0x00000008dc077211 */ /* 0x002fe400000f0cdd */
        /* <DEDUP_REMOVED lines=10> */
.L_x_35:
[----:B------:R-:W-:Y:S05]  /*26b0*/  BSYNC B0 ;  /* 0x0000000000007941 */ /* 0x000fea0003800000 */
.L_x_34:
[----:B------:R-:W-:Y:S05]  /*26c0*/  BRA.DIV ~URZ, `(.L_x_36) ;  /* 0x0000a9527f007947 */ /* 0x000fea000b800000 */
[----:B-1----:R1:W2:Y:S02]  /*26d0*/  SHFL.IDX PT, R8, R10, 0x2, 0x181f ;  /* 0x00581f000a087f89 */ /* 0x0022a400000e0000 */
.L_x_111:
[----:B------:R-:W-:Y:S05]  /*26e0*/  BRA.DIV ~URZ, `(.L_x_37) ;  /* 0x0000a9a27f007947 */ /* 0x000fea000b800000 */
[----:B----4-:R4:W1:Y:S02]  /*26f0*/  SHFL.IDX PT, R0, R12, 0x2, 0x181f ;  /* 0x00581f000c007f89 */ /* 0x01086400000e0000 */
.L_x_112:
[----:B------:R-:W-:Y:S01]  /*2700*/  IADD3 R2, R9, 0x40, RZ ;  /* 0x0000004009027810 */ /* 0x000fe20007ffe0ff */
[----:B------:R-:W-:Y:S03]  /*2710*/  BSSY B0, `(.L_x_38) ;  /* 0x0000010000007945 */ /* 0x000fe60003800000 */
[----:B------:R-:W-:-:S13]  /*2720*/  ISETP.GE.AND P0, PT, R2, R11, PT ;  /* 0x0000000b0200720c */ /* 0x000fda0003f06270 */
[----:B------:R-:W-:Y:S05]  /*2730*/  @P0 BRA `(.L_x_39) ;  /* 0x000000d000000947 */ /* 0x000fea0003800000 */
[----:B------:R-:W5:Y:S01]  /*2740*/  LDL R3, [R1] ;  /* 0x0000000001037983 */ /* 0x000f620000100800 */
[----:B-1----:R-:W-:-:S04]  /*2750*/  LEA R6, P0, R220, R0, 0x1 ;  /* 0x00000000dc067211 */ /* 0x002fc800078008ff */
        /* <DEDUP_REMOVED lines=11> */
.L_x_39:
[----:B------:R-:W-:Y:S05]  /*2810*/  BSYNC B0 ;  /* 0x0000000000007941 */ /* 0x000fea0003800000 */
.L_x_38:
[----:B------:R-:W-:Y:S05]  /*2820*/  BRA.DIV ~URZ, `(.L_x_40) ;  /* 0x0000a8c27f007947 */ /* 0x000fea000b800000 */
[----:B-1----:R1:W3:Y:S04]  /*2830*/  SHFL.IDX PT, R7, R10, 0x3, 0x181f ;  /* 0x00781f000a077f89 */ /* 0x0022e800000e0000 */
[----:B------:R1:W4:Y:S02]  /*2840*/  SHFL.IDX PT, R0, R12, 0x3, 0x181f ;  /* 0x00781f000c007f89 */ /* 0x00032400000e0000 */
.L_x_113:
[----:B----4-:R-:W4:Y:S01]  /*2850*/  LDL R15, [R1] ;  /* 0x00000000010f7983 */ /* 0x010f220000100800 */
[----:B------:R-:W-:Y:S01]  /*2860*/  IADD3 R2, R9, 0x60, RZ ;  /* 0x0000006009027810 */ /* 0x000fe20007ffe0ff */
[----:B------:R-:W-:Y:S01]  /*2870*/  IMAD R100, R76, -0x40, R19 ;  /* 0xffffffc04c647824 */ /* 0x000fe200078e0213 */
[----:B-123--:R-:W-:Y:S01]  /*2880*/  SHF.R.S32.HI R12, RZ, 0x1f, R76 ;  /* 0x0000001fff0c7819 */ /* 0x00efe2000001144c */
[----:B------:R-:W1:Y:S01]  /*2890*/  S2R R4, SR_TID.X ;  /* 0x0000000000047919 */ /* 0x000e620000002100 */
[----:B------:R-:W-:-:S03]  /*28a0*/  ISETP.GE.AND P3, PT, R2, R11, PT ;  /* 0x0000000b0200720c */ /* 0x000fc60003f66270 */
[----:B------:R-:W-:Y:S01]  /*28b0*/  IMAD R6, R12, c[0x0][0x1e0], RZ ;  /* 0x000078000c067a24 */ /* 0x000fe200078e02ff */
[----:B------:R2:W5:Y:S03]  /*28c0*/  LDL R104, [R1+0x4] ;  /* 0x0000040001687983 */ /* 0x0005660000100800 */
[----:B------:R-:W-:-:S06]  /*28d0*/  IMAD R6, R76, c[0x0][0x1e4], R6 ;  /* 0x000079004c067a24 */ /* 0x000fcc00078e0206 */
[----:B------:R-:W-:-:S04]  /*28e0*/  @!P3 LEA R2, P0, R220, R0, 0x1 ;  /* 0x00000000dc02b211 */ /* 0x000fc800078008ff */
[----:B------:R-:W-:-:S05]  /*28f0*/  @!P3 LEA.HI.X R3, R220, R7, R221, 0x1, P0 ;  /* 0x00000007dc03b211 */ /* 0x000fca00000f0cdd */
[----:B------:R-:W-:Y:S01]  /*2900*/  @!PT LDS RZ, [RZ] ;  /* 0x00000000fffff984 */ /* 0x000fe20000000800 */
[----:B------:R-:W-:Y:S01]  /*2910*/  @!PT LDS RZ, [RZ] ;  /* 0x00000000fffff984 */ /* 0x000fe20000000800 */
[----:B------:R-:W-:Y:S01]  /*2920*/  @!PT LDS RZ, [RZ] ;  /* 0x00000000fffff984 */ /* 0x000fe20000000800 */
[----:B------:R3:W-:Y:S01]  /*2930*/  @!P3 LDGSTS.E.BYPASS.LTC128B.128 [R195+0xf100], [R2.64], !P1 ;  /* 0x0f10000002c3bfae */ /* 0x0007e2000c901d46 */
[----:B-1----:R-:W-:-:S04]  /*2940*/  SHF.R.S32.HI R13, RZ, 0x1f, R4 ;  /* 0x0000001fff0d7819 */ /* 0x002fc80000011404 */
[----:B------:R-:W-:Y:S01]  /*2950*/  LEA.HI R13, R13, R4, RZ, 0x3 ;  /* 0x000000040d0d7211 */ /* 0x000fe200078f18ff */
[----:B------:R-:W-:-:S03]  /*2960*/  IMAD.WIDE.U32 R4, R76, c[0x0][0x1e0], RZ ;  /* 0x000078004c047a25 */ /* 0x000fc600078e00ff */
[----:B------:R-:W-:Y:S02]  /*2970*/  SHF.R.S32.HI R13, RZ, 0x3, R13 ;  /* 0x00000003ff0d7819 */ /* 0x000fe4000001140d */
[----:B------:R-:W-:Y:S02]  /*2980*/  IADD3 R5, R5, R6, RZ ;  /* 0x0000000605057210 */ /* 0x000fe40007ffe0ff */
[----:B------:R-:W-:-:S05]  /*2990*/  IADD3 R8, -R13, R19, RZ ;  /* 0x000000130d087210 */ /* 0x000fca0007ffe1ff */
[----:B---3--:R-:W-:Y:S01]  /*29a0*/  IMAD R3, R76, -0x40, R8 ;  /* 0xffffffc04c037824 */ /* 0x008fe200078e0208 */
[----:B------:R-:W-:-:S04]  /*29b0*/  LEA R2, P0, R4, R208, 0x6 ;  /* 0x000000d004027211 */ /* 0x000fc800078030ff */
[C---:B------:R-:W-:Y:S02]  /*29c0*/  ISETP.GE.AND P1, PT, R3.reuse, 0x21, PT ;  /* 0x000000210300780c */ /* 0x040fe40003f26270 */
[----:B------:R-:W-:Y:S01]  /*29d0*/  LEA.HI.X R5, R4, R212, R5, 0x6, P0 ;  /* 0x000000d404057211 */ /* 0x000fe200000f3405 */
[----:B------:R-:W-:Y:S01]  /*29e0*/  IMAD.MOV.U32 R4, RZ, RZ, 0x20 ;  /* 0x00000020ff047424 */ /* 0x000fe200078e00ff */
[----:B------:R-:W-:-:S03]  /*29f0*/  ISETP.GE.AND P2, PT, R3, 0x1, PT ;  /* 0x000000010300780c */ /* 0x000fc60003f46270 */
[----:B------:R-:W-:-:S04]  /*2a00*/  IMAD.WIDE.U32 R8, R4, c[0x0][0x1e0], RZ ;  /* 0x0000780004087a25 */ /* 0x000fc800078e00ff */
[----:B------:R-:W-:Y:S02]  /*2a10*/  IMAD R11, R4, c[0x0][0x1e4], RZ ;  /* 0x00007900040b7a24 */ /* 0x000fe400078e02ff */
[----:B------:R-:W-:-:S04]  /*2a20*/  @P1 IADD3 R10, P0, R2, R8, RZ ;  /* 0x00000008020a1210 */ /* 0x000fc80007f1e0ff */
[----:B------:R-:W-:Y:S02]  /*2a30*/  @P1 IADD3.X R11, R5, R9, R11, P0, !PT ;  /* 0x00000009050b1210 */ /* 0x000fe400007fe40b */
[----:B------:R-:W-:-:S04]  /*2a40*/  @P2 LEA R4, P0, R2, c[0x0][0x1c8], 0x1 ;  /* 0x0000720002042a11 */ /* 0x000fc800078008ff */
[----:B------:R-:W-:Y:S02]  /*2a50*/  @P2 LEA.HI.X R5, R2, c[0x0][0x1cc], R5, 0x1, P0 ;  /* 0x0000730002052a11 */ /* 0x000fe400000f0c05 */
[----:B------:R-:W-:-:S04]  /*2a60*/  @!P3 LEA R8, P0, R222, R0, 0x1 ;  /* 0x00000000de08b211 */ /* 0x000fc800078008ff */
[-C--:B----4-:R-:W-:Y:S02]  /*2a70*/  @!P3 LEA.HI.X R9, R222, R7.reuse, R15, 0x1, P0 ;  /* 0x00000007de09b211 */ /* 0x090fe400000f0c0f */
[C---:B------:R-:W-:Y:S01]  /*2a80*/  @!P3 LEA R6, P0, R223.reuse, R0, 0x1 ;  /* 0x00000000df06b211 */ /* 0x040fe200078008ff */
[----:B------:R-:W-:Y:S02]  /*2a90*/  IMAD R0, R12, c[0x0][0x208], RZ ;  /* 0x000082000c007a24 */ /* 0x000fe400078e02ff */
[----:B------:R1:W-:Y:S01]  /*2aa0*/  @!P3 LDGSTS.E.BYPASS.LTC128B.128 [R195+0x13100], [R8.64], !P5 ;  /* 0x1310000008c3bfae */ /* 0x0003e2000e901d46 */
[----:B------:R-:W-:Y:S02]  /*2ab0*/  @!P3 LEA.HI.X R7, R223, R7, R252, 0x1, P0 ;  /* 0x00000007df07b211 */ /* 0x000fe400000f0cfc */
[----:B------:R-:W-:Y:S02]  /*2ac0*/  ISETP.NE.AND P5, PT, R21, RZ, PT ;  /* 0x000000ff1500720c */ /* 0x000fe40003fa5270 */
[----:B------:R-:W-:Y:S01]  /*2ad0*/  @P1 LEA R2, P0, R10, c[0x0][0x1c8], 0x1 ;  /* 0x000072000a021a11 */ /* 0x000fe200078008ff */
[----:B------:R3:W-:Y:S01]  /*2ae0*/  @!P3 LDGSTS.E.BYPASS.LTC128B.128 [R195+0x17100], [R6.64], !P4 ;  /* 0x1710000006c3bfae */ /* 0x0007e2000e101d46 */
[----:B------:R-:W-:-:S02]  /*2af0*/  ISETP.NE.AND P4, PT, R20, RZ, PT ;  /* 0x000000ff1400720c */ /* 0x000fc40003f85270 */
[----:B------:R-:W-:Y:S01]  /*2b00*/  @P1 LEA.HI.X R3, R10, c[0x0][0x1cc], R11, 0x1, P0 ;  /* 0x000073000a031a11 */ /* 0x000fe200000f0c0b */
[----:B------:R-:W0:Y:S01]  /*2b10*/  LDGDEPBAR ;  /* 0x00000000000079af */ /* 0x000e220000000000 */
[----:B------:R-:W-:Y:S03]  /*2b20*/  WARPSYNC 0xffffffff ;  /* 0xffffffff00007948 */ /* 0x000fe60003800000 */
[----:B------:R-:W-:Y:S06]  /*2b30*/  BAR.SYNC.DEFER_BLOCKING 0x0 ;  /* 0x0000000000007b1d */ /* 0x000fec0000010000 */
[----:B------:R-:W-:Y:S01]  /*2b40*/  @!PT LDS RZ, [RZ] ;  /* 0x00000000fffff984 */ /* 0x000fe20000000800 */
[----:B------:R-:W-:Y:S01]  /*2b50*/  @!PT LDS RZ, [RZ] ;  /* 0x00000000fffff984 */ /* 0x000fe20000000800 */
[----:B------:R-:W-:Y:S01]  /*2b60*/  @!PT LDS RZ, [RZ] ;  /* 0x00000000fffff984 */ /* 0x000fe20000000800 */
[----:B------:R4:W-:Y:S04]  /*2b70*/  @P2 LDGSTS.E.BYPASS.LTC128B.128 [R195+0x6100], [R4.64], !P4 ;  /* 0x0610000004c32fae */ /* 0x0009e8000e101d46 */
[----:B------:R4:W-:Y:S04]  /*2b80*/  @P2 LDGSTS.E.BYPASS.LTC128B.128 [R195+0x8100], [R4.64+0x80], !P5 ;  /* 0x0810008004c32fae */ /* 0x0009e8000e901d46 */
[----:B------:R4:W-:Y:S04]  /*2b90*/  @P2 LDGSTS.E.BYPASS.LTC128B.128 [R195+0xa100], [R4.64+0x100], !P6 ;  /* 0x0a10010004c32fae */ /* 0x0009e8000f101d46 */
[----:B------:R1:W-:Y:S04]  /*2ba0*/  @P1 LDGSTS.E.BYPASS.LTC128B.128 [R195+0x7100], [R2.64], !P4 ;  /* 0x0710000002c31fae */ /* 0x0003e8000e101d46 */
[----:B------:R1:W-:Y:S04]  /*2bb0*/  @P1 LDGSTS.E.BYPASS.LTC128B.128 [R195+0x9100], [R2.64+0x80], !P5 ;  /* 0x0910008002c31fae */ /* 0x0003e8000e901d46 */
[----:B------:R1:W-:Y:S04]  /*2bc0*/  @P1 LDGSTS.E.BYPASS.LTC128B.128 [R195+0xb100], [R2.64+0x100], !P6 ;  /* 0x0b10010002c31fae */ /* 0x0003e8000f101d46 */
[----:B------:R-:W0:Y:S01]  /*2bd0*/  LDGDEPBAR ;  /* 0x00000000000079af */ /* 0x000e220000000000 */
[----:B----4-:R-:W-:-:S02]  /*2be0*/  IMAD R4, R76, c[0x0][0x20c], R0 ;  /* 0x000083004c047a24 */ /* 0x010fc400078e0200 */
[----:B-1----:R-:W-:Y:S01]  /*2bf0*/  IMAD.WIDE.U32 R2, R76, c[0x0][0x208], RZ ;  /* 0x000082004c027a25 */ /* 0x002fe200078e00ff */
[----:B------:R-:W-:-:S04]  /*2c00*/  DEPBAR.LE SB0, 0x1 ;  /* 0x000080400000791a */ /* 0x000fc80000000000 */
[----:B------:R-:W-:-:S04]  /*2c10*/  DEPBAR.LE SB0, 0x0 ;  /* 0x000080000000791a */ /* 0x000fc80000000000 */
[----:B------:R-:W-:Y:S01]  /*2c20*/  BAR.SYNC.DEFER_BLOCKING 0x0 ;  /* 0x0000000000007b1d */ /* 0x000fe20000010000 */
[----:B------:R-:W-:Y:S02]  /*2c30*/  LEA R0, P0, R2, R210, 0x6 ;  /* 0x000000d202007211 */ /* 0x000fe400078030ff */
[----:B------:R-:W-:Y:S02]  /*2c40*/  IADD3 R3, R3, R4, RZ ;  /* 0x0000000403037210 */ /* 0x000fe40007ffe0ff */
[----:B------:R-:W-:Y:S02]  /*2c50*/  LOP3.LUT R4, R14, 0x1, RZ, 0xc0, !PT ;  /* 0x000000010e047812 */ /* 0x000fe400078ec0ff */
[----:B------:R-:W-:Y:S02]  /*2c60*/  LEA.HI.X R3, R2, R213, R3, 0x6, P0 ;  /* 0x000000d502037211 */ /* 0x000fe400000f3403 */
[----:B------:R-:W-:Y:S02]  /*2c70*/  LEA R2, P0, R0, c[0x0][0x1f8], 0x1 ;  /* 0x00007e0000027a11 */ /* 0x000fe400078008ff */
[----:B------:R-:W-:Y:S01]  /*2c80*/  ISETP.NE.U32.AND P2, PT, R4, 0x1, PT ;  /* 0x000000010400780c */ /* 0x000fe20003f45070 */
[----:B------:R-:W-:Y:S01]  /*2c90*/  IMAD.MOV.U32 R4, RZ, RZ, c[0x0][0x208] ;  /* 0x00008200ff047624 */ /* 0x000fe200078e00ff */
[----:B------:R-:W-:-:S02]  /*2ca0*/  LEA.HI.X R3, R0, c[0x0][0x1fc], R3, 0x1, P0 ;  /* 0x00007f0000037a11 */ /* 0x000fc400000f0c03 */
[----:B------:R-:W-:Y:S01]  /*2cb0*/  IADD3 R0, -R13, R100, RZ ;  /* 0x000000640d007210 */ /* 0x000fe20007ffe1ff */
[----:B------:R-:W-:Y:S04]  /*2cc0*/  LDSM.16.M88.4 R8, [R179] ;  /* 0x00000000b308783b */ /* 0x000fe80000000200 */
[----:B------:R-:W1:Y:S04]  /*2cd0*/  LDSM.16.M88.4 R32, [R172] ;  /* 0x00000000ac20783b */ /* 0x000e680000000200 */
[----:B------:R-:W4:Y:S01]  /*2ce0*/  LDSM.16.M88.4 R20, [R172+0x800] ;  /* 0x00080000ac14783b */ /* 0x000f220000000200 */
[----:B------:R-:W-:Y:S01]  /*2cf0*/  IMAD.MOV.U32 R5, RZ, RZ, c[0x0][0x20c] ;  /* 0x00008300ff057624 */ /* 0x000fe200078e00ff */
[----:B------:R-:W-:-:S02]  /*2d00*/  LEA R12, P0, R4, R2, 0x6 ;  /* 0x00000002040c7211 */ /* 0x000fc400078030ff */
[----:B------:R-:W1:Y:S01]  /*2d10*/  LDSM.16.M88.4 R24, [R172+0x1000] ;  /* 0x00100000ac18783b */ /* 0x000e620000000200 */
[----:B------:R-:W-:Y:S02]  /*2d20*/  LOP3.LUT P1, RZ, R14, 0x2, RZ, 0xc0, !PT ;  /* 0x000000020eff7812 */ /* 0x000fe4000782c0ff */
[----:B------:R-:W-:Y:S01]  /*2d30*/  ISETP.LT.OR P3, PT, R0, 0x1, P2 ;  /* 0x000000010000780c */ /* 0x000fe20001761670 */
[----:B------:R-:W2:Y:S01]  /*2d40*/  LDSM.16.M88.4 R16, [R172+0x1800] ;  /* 0x00180000ac10783b */ /* 0x000ea20000000200 */
[----:B------:R-:W-:Y:S02]  /*2d50*/  LEA.HI.X R13, R4, R3, R5, 0x6, P0 ;  /* 0x00000003040d7211 */ /* 0x000fe400000f3405 */
[----:B------:R-:W-:Y:S01]  /*2d60*/  ISETP.LT.OR P0, PT, R0, 0x1, !P1 ;  /* 0x000000010000780c */ /* 0x000fe20004f01670 */
[----:B---3--:R-:W-:Y:S04]  /*2d70*/  LDSM.16.M88.4 R4, [R180] ;  /* 0x00000000b404783b */ /* 0x008fe80000000200 */
[----:B------:R-:W3:Y:S04]  /*2d80*/  LDSM.16.M88.4 R36, [R183] ;  /* 0x00000000b724783b */ /* 0x000ee80000000200 */
[----:B------:R-:W2:Y:S04]  /*2d90*/  LDSM.16.M88.4 R56, [R194] ;  /* 0x00000000c238783b */ /* 0x000ea80000000200 */
[----:B------:R-:W2:Y:S04]  /*2da0*/  LDSM.16.M88.4 R60, [R193] ;  /* 0x00000000c13c783b */ /* 0x000ea80000000200 */
[----:B------:R-:W2:Y:S04]  /*2db0*/  LDSM.16.M88.4 R68, [R192] ;  /* 0x00000000c044783b */ /* 0x000ea80000000200 */
[----:B------:R-:W-:Y:S01]  /*2dc0*/  @!PT LDS RZ, [RZ] ;  /* 0x00000000fffff984 */ /* 0x000fe20000000800 */
[----:B------:R-:W-:Y:S01]  /*2dd0*/  @!PT LDS RZ, [RZ] ;  /* 0x00000000fffff984 */ /* 0x000fe20000000800 */
[----:B------:R-:W-:Y:S01]  /*2de0*/  @!PT LDS RZ, [RZ] ;  /* 0x00000000fffff984 */ /* 0x000fe20000000800 */
[----:B------:R2:W-:Y:S01]  /*2df0*/  LDGSTS.E.BYPASS.LTC128B.128 [R195+0x100], [R2.64], !P3 ;  /* 0x0010000002c37fae */ /* 0x0005e2000d901d46 */
[----:B------:R-:W-:-:S03]  /*2e00*/  LOP3.LUT P3, RZ, R14, 0x4, RZ, 0xc0, !PT ;  /* 0x000000040eff7812 */ /* 0x000fc6000786c0ff */
[----:B------:R2:W-:Y:S01]  /*2e10*/  LDGSTS.E.BYPASS.LTC128B.128 [R195+0x2100], [R2.64+0x80], !P0 ;  /* 0x0210008002c37fae */ /* 0x0005e2000c101d46 */
[C---:B------:R-:W-:Y:S02]  /*2e20*/  ISETP.LT.OR P0, PT, R0.reuse, 0x1, !P3 ;  /* 0x000000010000780c */ /* 0x040fe40005f01670 */
[C---:B------:R-:W-:Y:S02]  /*2e30*/  ISETP.LT.OR P2, PT, R0.reuse, 0x21, P2 ;  /* 0x000000210000780c */ /* 0x040fe40001741670 */
[C---:B------:R-:W-:Y:S02]  /*2e40*/  ISETP.LT.OR P1, PT, R0.reuse, 0x21, !P1 ;  /* 0x000000210000780c */ /* 0x040fe40004f21670 */
[----:B------:R-:W-:Y:S01]  /*2e50*/  ISETP.LT.OR P3, PT, R0, 0x21, !P3 ;  /* 0x000000210000780c */ /* 0x000fe20005f61670 */
[C---:B-1----:R-:W-:Y:S06]  /*2e60*/  HMMA.16816.F32.BF16 R28, R8.reuse, R32, RZ ;  /* 0x00000020081c723c */ /* 0x042fec00000418ff */
[----:B------:R1:W-:Y:S02]  /*2e70*/  LDGSTS.E.BYPASS.LTC128B.128 [R195+0x4100], [R2.64+0x100], !P0 ;  /* 0x0410010002c37fae */ /* 0x0003e4000c101d46 */
[C---:B------:R-:W-:Y:S02]  /*2e80*/  HMMA.16816.F32.BF16 R32, R8.reuse, R34, RZ ;  /* 0x000000220820723c */ /* 0x040fe400000418ff */
[----:B------:R1:W-:Y:S04]  /*2e90*/  LDGSTS.E.BYPASS.LTC128B.128 [R195+0x1100], [R12.64], !P2 ;  /* 0x011000000cc37fae */ /* 0x0003e8000d101d46 */
[----:B------:R1:W-:Y:S02]  /*2ea0*/  LDGSTS.E.BYPASS.LTC128B.128 [R195+0x3100], [R12.64+0x80], !P1 ;  /* 0x031000800cc37fae */ /* 0x0003e4000c901d46 */
[C---:B----4-:R-:W-:Y:S02]  /*2eb0*/  HMMA.16816.F32.BF16 R48, R8.reuse, R22, RZ ;  /* 0x000000160830723c */ /* 0x050fe400000418ff */
[----:B------:R1:W-:Y:S04]  /*2ec0*/  LDGSTS.E.BYPASS.LTC128B.128 [R195+0x5100], [R12.64+0x100], !P3 ;  /* 0x051001000cc37fae */ /* 0x0003e8000d901d46 */
[----:B------:R-:W-:Y:S02]  /*2ed0*/  LDSM.16.M88.4 R64, [R178] ;  /* 0x00000000b240783b */ /* 0x000fe40000000200 */
[C---:B------:R-:W-:Y:S02]  /*2ee0*/  HMMA.16816.F32.BF16 R40, R8.reuse, R20, RZ ;  /* 0x000000140828723c */ /* 0x040fe400000418ff */
[----:B------:R-:W4:Y:S04]  /*2ef0*/  LDSM.16.M88.4 R20, [R182] ;  /* 0x00000000b614783b */ /* 0x000f280000000200 */
[----:B------:R-:W4:Y:S02]  /*2f00*/  LDSM.16.M88.4 R72, [R178+0x800] ;  /* 0x00080000b248783b */ /* 0x000f240000000200 */
[C---:B------:R-:W-:Y:S02]  /*2f10*/  HMMA.16816.F32.BF16 R44, R8.reuse, R24, RZ ;  /* 0x00000018082c723c */ /* 0x040fe400000418ff */
[----:B------:R-:W4:Y:S04]  /*2f20*/  LDSM.16.M88.4 R84, [R178+0x1000] ;  /* 0x00100000b254783b */ /* 0x000f280000000200 */
[----:B------:R-:W-:Y:S02]  /*2f30*/  LDSM.16.M88.4 R80, [R175+0x800] ;  /* 0x00080000af50783b */ /* 0x000fe40000000200 */
[C---:B------:R-:W-:Y:S02]  /*2f40*/  HMMA.16816.F32.BF16 R24, R8.reuse, R26, RZ ;  /* 0x0000001a0818723c */ /* 0x040fe400000418ff */
[----:B------:R-:W-:Y:S04]  /*2f50*/  LDSM.16.M88.4 R92, [R175+0x1000] ;  /* 0x00100000af5c783b */ /* 0x000fe80000000200 */
[----:B------:R-:W-:Y:S02]  /*2f60*/  LDSM.16.M88.4 R88, [R172+0x3000] ;  /* 0x00300000ac58783b */ /* 0x000fe40000000200 */
[C---:B--2---:R-:W-:Y:S02]  /*2f70*/  HMMA.16816.F32.BF16 R52, R8.reuse, R16, RZ ;  /* 0x000000100834723c */ /* 0x044fe400000418ff */
[----:B------:R-:W0:Y:S06]  /*2f80*/  LDGDEPBAR ;  /* 0x00000000000079af */ /* 0x000e2c0000000000 */
[----:B-1----:R-:W-:Y:S01]  /*2f90*/  HMMA.16816.F32.BF16 R12, R8, R18, RZ ;  /* 0x00000012080c723c */ /* 0x002fe200000418ff */
[----:B------:R-:W-:Y:S07]  /*2fa0*/  LDSM.16.M88.4 R16, [R181] ;  /* 0x00000000b510783b */ /* 0x000fee0000000200 */
[C---:B---3--:R-:W-:Y:S08]  /*2fb0*/  HMMA.16816.F32.BF16 R8, R4.reuse, R36, R28 ;  /* 0x000000240408723c */ /* 0x048ff0000004181c */
[C---:B------:R-:W-:Y:S08]  /*2fc0*/  HMMA.16816.F32.BF16 R28, R4.reuse, R38, R32 ;  /* 0x00000026041c723c */ /* 0x040ff00000041820 */
[C---:B------:R-:W-:Y:S01]  /*2fd0*/  HMMA.16816.F32.BF16 R36, R4.reuse, R58, R48 ;  /* 0x0000003a0424723c */ /* 0x040fe20000041830 */
[----:B------:R-:W1:Y:S07]  /*2fe0*/  LDSM.16.M88.4 R48, [R178+0x1800] ;  /* 0x00180000b230783b */ /* 0x000e6e0000000200 */
[C---:B------:R-:W-:Y:S01]  /*2ff0*/  HMMA.16816.F32.BF16 R32, R4.reuse, R56, R40 ;  /* 0x000000380420723c */ /* 0x040fe20000041828 */
[----:B------:R-:W2:Y:S07]  /*3000*/  LDSM.16.M88.4 R56, [R175] ;  /* 0x00000000af38783b */ /* 0x000eae0000000200 */
[C---:B------:R-:W-:Y:S08]  /*3010*/  HMMA.16816.F32.BF16 R40, R4.reuse, R60, R44 ;  /* 0x0000003c0428723c */ /* 0x040ff0000004182c */
[C---:B------:R-:W-:Y:S01]  /*3020*/  HMMA.16816.F32.BF16 R44, R4.reuse, R62, R24 ;  /* 0x0000003e042c723c */ /* 0x040fe20000041818 */
[----:B------:R-:W3:Y:S07]  /*3030*/  LDSM.16.M88.4 R60, [R175+0x1800] ;  /* 0x00180000af3c783b */ /* 0x000eee0000000200 */
[C---:B------:R-:W-:Y:S08]  /*3040*/  HMMA.16816.F32.BF16 R52, R4.reuse, R68, R52 ;  /* 0x000000440434723c */ /* 0x040ff00000041834 */
[----:B------:R-:W-:Y:S01]  /*3050*/  HMMA.16816.F32.BF16 R24, R4, R70, R12 ;  /* 0x000000460418723c */ /* 0x000fe2000004180c */
[----:B------:R-:W-:Y:S04]  /*3060*/  LDSM.16.M88.4 R12, [R179+0x4000] ;  /* 0x00400000b30c783b */ /* 0x000fe80000000200 */
[----:B------:R-:W1:Y:S03]  /*3070*/  LDSM.16.M88.4 R68, [R172+0x2000] ;  /* 0x00200000ac44783b */ /* 0x000e660000000200 */
[C---:B----4-:R-:W-:Y:S08]  /*3080*/  HMMA.16816.F32.BF16 R8, R20.reuse, R64, R8 ;  /* 0x000000401408723c */ /* 0x050ff00000041808 */
[C---:B------:R-:W-:Y:S01]  /*3090*/  HMMA.16816.F32.BF16 R4, R20.reuse, R66, R28 ;  /* 0x000000421404723c */ /* 0x040fe2000004181c */
[----:B------:R-:W-:Y:S07]  /*30a0*/  LDSM.16.M88.4 R64, [R191] ;  /* 0x00000000bf40783b */ /* 0x000fee0000000200 */
[C---:B------:R-:W-:Y:S08]  /*30b0*/  HMMA.16816.F32.BF16 R32, R20.reuse, R72, R32 ;  /* 0x000000481420723c */ /* 0x040ff00000041820 */
[C---:B------:R-:W-:Y:S01]  /*30c0*/  HMMA.16816.F32.BF16 R36, R20.reuse, R74, R36 ;  /* 0x0000004a1424723c */ /* 0x040fe20000041824 */
[----:B------:R-:W4:Y:S07]  /*30d0*/  LDSM.16.M88.4 R72, [R172+0x2800] ;  /* 0x00280000ac48783b */ /* 0x000f2e0000000200 */
[C---:B------:R-:W-:Y:S08]  /*30e0*/  HMMA.16816.F32.BF16 R40, R20.reuse, R84, R40 ;  /* 0x000000541428723c */ /* 0x040ff00000041828 */
[C---:B------:R-:W-:Y:S01]  /*30f0*/  HMMA.16816.F32.BF16 R44, R20.reuse, R86, R44 ;  /* 0x00000056142c723c */ /* 0x040fe2000004182c */
[----:B------:R-:W-:Y:S07]  /*3100*/  LDSM.16.M88.4 R84, [R178+0x2800] ;  /* 0x00280000b254783b */ /* 0x000fee0000000200 */
[C---:B-1----:R-:W-:Y:S08]  /*3110*/  HMMA.16816.F32.BF16 R52, R20.reuse, R48, R52 ;  /* 0x000000301434723c */ /* 0x042ff00000041834 */
[----:B------:R-:W-:Y:S08]  /*3120*/  HMMA.16816.F32.BF16 R28, R20, R50, R24 ;  /* 0x00000032141c723c */ /* 0x000ff00000041818 */
[C---:B--2---:R-:W-:Y:S01]  /*3130*/  HMMA.16816.F32.BF16 R24, R16.reuse, R56, R8 ;  /* 0x000000381018723c */ /* 0x044fe20000041808 */
[----:B------:R-:W-:Y:S07]  /*3140*/  LDSM.16.M88.4 R8, [R180+0x4000] ;  /* 0x00400000b408783b */ /* 0x000fee0000000200 */
[C---:B------:R-:W-:Y:S01]  /*3150*/  HMMA.16816.F32.BF16 R20, R16.reuse, R58, R4 ;  /* 0x0000003a1014723c */ /* 0x040fe20000041804 */
[----:B------:R-:W1:Y:S07]  /*3160*/  LDSM.16.M88.4 R56, [R172+0x3800] ;  /* 0x00380000ac38783b */ /* 0x000e6e0000000200 */
[C---:B------:R-:W-:Y:S08]  /*3170*/  HMMA.16816.F32.BF16 R4, R16.reuse, R80, R32 ;  /* 0x000000501004723c */ /* 0x040ff00000041820 */
[C---:B------:R-:W-:Y:S01]  /*3180*/  HMMA.16816.F32.BF16 R36, R16.reuse, R82, R36 ;  /* 0x000000521024723c */ /* 0x040fe20000041824 */
[----:B------:R-:W2:Y:S07]  /*3190*/  LDSM.16.M88.4 R80, [R190] ;  /* 0x00000000be50783b */ /* 0x000eae0000000200 */
[C---:B------:R-:W-:Y:S08]  /*31a0*/  HMMA.16816.F32.BF16 R40, R16.reuse, R92, R40 ;  /* 0x0000005c1028723c */ /* 0x040ff00000041828 */
[C---:B------:R-:W-:Y:S01]  /*31b0*/  HMMA.16816.F32.BF16 R44, R16.reuse, R94, R44 ;  /* 0x0000005e102c723c */ /* 0x040fe2000004182c */
[----:B------:R-:W1:Y:S07]  /*31c0*/  LDSM.16.M88.4 R92, [R189] ;  /* 0x00000000bd5c783b */ /* 0x000e6e0000000200 */
[C---:B---3--:R-:W-:Y:S08]  /*31d0*/  HMMA.16816.F32.BF16 R52, R16.reuse, R60, R52 ;  /* 0x0000003c1034723c */ /* 0x048ff00000041834 */
[----:B------:R-:W-:Y:S01]  /*31e0*/  HMMA.16816.F32.BF16 R32, R16, R62, R28 ;  /* 0x0000003e1020723c */ /* 0x000fe2000004181c */
[----:B------:R-:W3:Y:S07]  /*31f0*/  LDSM.16.M88.4 R60, [R188] ;  /* 0x00000000bc3c783b */ /* 0x000eee0000000200 */
[C---:B------:R-:W-:Y:S08]  /*3200*/  HMMA.16816.F32.BF16 R28, R12.reuse, R68, R24 ;  /* 0x000000440c1c723c */ /* 0x040ff00000041818 */
[C---:B------:R-:W-:Y:S01]  /*3210*/  HMMA.16816.F32.BF16 R24, R12.reuse, R70, R20 ;  /* 0x000000460c18723c */ /* 0x040fe20000041814 */
[----:B------:R-:W-:Y:S07]  /*3220*/  LDSM.16.M88.4 R68, [R175+0x2000] ;  /* 0x00200000af44783b */ /* 0x000fee0000000200 */
[C---:B----4-:R-:W-:Y:S01]  /*3230*/  HMMA.16816.F32.BF16 R20, R12.reuse, R72, R4 ;  /* 0x000000480c14723c */ /* 0x050fe20000041804 */
[----:B------:R-:W-:Y:S07]  /*3240*/  LDSM.16.M88.4 R4, [R182+0x4000] ;  /* 0x00400000b604783b */ /* 0x000fee0000000200 */
[C---:B------:R-:W-:Y:S01]  /*3250*/  HMMA.16816.F32.BF16 R16, R12.reuse, R74, R36 ;  /* 0x0000004a0c10723c */ /* 0x040fe20000041824 */
[----:B------:R-:W4:Y:S07]  /*3260*/  LDSM.16.M88.4 R72, [R178+0x2000] ;  /* 0x00200000b248783b */ /* 0x000f2e0000000200 */
[C---:B------:R-:W-:Y:S08]  /*3270*/  HMMA.16816.F32.BF16 R40, R12.reuse, R88, R40 ;  /* 0x000000580c28723c */ /* 0x040ff00000041828 */
[C---:B------:R-:W-:Y:S01]  /*3280*/  HMMA.16816.F32.BF16 R48, R12.reuse, R90, R44 ;  /* 0x0000005a0c30723c */ /* 0x040fe2000004182c */
[----:B------:R-:W3:Y:S07]  /*3290*/  LDSM.16.M88.4 R88, [R178+0x3000] ;  /* 0x00300000b258783b */ /* 0x000eee0000000200 */
[C---:B-1----:R-:W-:Y:S08]  /*32a0*/  HMMA.16816.F32.BF16 R44, R12.reuse, R56, R52 ;  /* 0x000000380c2c723c */ /* 0x042ff00000041834 */
[----:B------:R-:W-:Y:S08]  /*32b0*/  HMMA.16816.F32.BF16 R36, R12, R58, R32 ;  /* 0x0000003a0c24723c */ /* 0x000ff00000041820 */
[C---:B------:R-:W-:Y:S08]  /*32c0*/  HMMA.16816.F32.BF16 R32, R8.reuse, R64, R28 ;  /* 0x000000400820723c */ /* 0x040ff0000004181c */
[C---:B------:R-:W-:Y:S01]  /*32d0*/  HMMA.16816.F32.BF16 R28, R8.reuse, R66, R24 ;  /* 0x00000042081c723c */ /* 0x040fe20000041818 */
[----:B------:R-:W1:Y:S07]  /*32e0*/  LDSM.16.M88.4 R64, [R178+0x3800] ;  /* 0x00380000b240783b */ /* 0x000e6e0000000200 */
[C---:B--2---:R-:W-:Y:S01]  /*32f0*/  HMMA.16816.F32.BF16 R24, R8.reuse, R80, R20 ;  /* 0x000000500818723c */ /* 0x044fe20000041814 */
[----:B------:R-:W2:Y:S07]  /*3300*/  LDSM.16.M88.4 R20, [R181+0x4000] ;  /* 0x00400000b514783b */ /* 0x000eae0000000200 */
[C---:B------:R-:W-:Y:S01]  /*3310*/  HMMA.16816.F32.BF16 R16, R8.reuse, R82, R16 ;  /* 0x000000520810723c */ /* 0x040fe20000041810 */
[----:B------:R-:W1:Y:S07]  /*3320*/  LDSM.16.M88.4 R80, [R175+0x2800] ;  /* 0x00280000af50783b */ /* 0x000e6e0000000200 */
[C---:B------:R-:W-:Y:S01]  /*3330*/  HMMA.16816.F32.BF16 R12, R8.reuse, R92, R40 ;  /* 0x0000005c080c723c */ /* 0x040fe20000041828 */
[----:B------:R-:W-:Y:S07]  /*3340*/  LDSM.16.M88.4 R40, [R175+0x3000] ;  /* 0x00300000af28783b */ /* 0x000fee0000000200 */
[C---:B------:R-:W-:Y:S08]  /*3350*/  HMMA.16816.F32.BF16 R56, R8.reuse, R94, R48 ;  /* 0x0000005e0838723c */ /* 0x040ff00000041830 */
[C---:B---3--:R-:W-:Y:S08]  /*3360*/  HMMA.16816.F32.BF16 R48, R8.reuse, R60, R44 ;  /* 0x0000003c0830723c */ /* 0x048ff0000004182c */
[----:B------:R-:W-:Y:S01]  /*3370*/  HMMA.16816.F32.BF16 R44, R8, R62, R36 ;  /* 0x0000003e082c723c */ /* 0x000fe20000041824 */
[----:B------:R-:W-:Y:S07]  /*3380*/  LDSM.16.M88.4 R60, [R172+0x4000] ;  /* 0x00400000ac3c783b */ /* 0x000fee0000000200 */
[C---:B----4-:R-:W-:Y:S08]  /*3390*/  HMMA.16816.F32.BF16 R36, R4.reuse, R72, R32 ;  /* 0x000000480424723c */ /* 0x050ff00000041820 */
[C---:B------:R-:W-:Y:S01]  /*33a0*/  HMMA.16816.F32.BF16 R52, R4.reuse, R86, R16 ;  /* 0x000000560434723c */ /* 0x040fe20000041810 */
[----:B------:R-:W3:Y:S07]  /*33b0*/  LDSM.16.M88.4 R16, [R179+0x8000] ;  /* 0x00800000b310783b */ /* 0x000eee0000000200 */
[C---:B------:R-:W-:Y:S08]  /*33c0*/  HMMA.16816.F32.BF16 R32, R4.reuse, R84, R24 ;  /* 0x000000540420723c */ /* 0x040ff00000041818 */
[C---:B------:R-:W-:Y:S01]  /*33d0*/  HMMA.16816.F32.BF16 R24, R4.reuse, R88, R12 ;  /* 0x000000580418723c */ /* 0x040fe2000004180c */
[----:B------:R-:W-:Y:S07]  /*33e0*/  LDSM.16.M88.4 R12, [R180+0x8000] ;  /* 0x00800000b40c783b */ /* 0x000fee0000000200 */
[C---:B------:R-:W-:Y:S01]  /*33f0*/  HMMA.16816.F32.BF16 R8, R4.reuse, R90, R56 ;  /* 0x0000005a0408723c */ /* 0x040fe20000041838 */
[----:B------:R-:W4:Y:S04]  /*3400*/  LDSM.16.M88.4 R88, [R175+0x3800] ;  /* 0x00380000af58783b */ /* 0x000f280000000200 */
[----:B------:R-:W-:Y:S03]  /*3410*/  LDSM.16.M88.4 R56, [R175+0x4000] ;  /* 0x00400000af38783b */ /* 0x000fe60000000200 */
[C---:B------:R-:W-:Y:S01]  /*3420*/  HMMA.16816.F32.BF16 R28, R4.reuse, R74, R28 ;  /* 0x0000004a041c723c */ /* 0x040fe2000004181c */
[----:B------:R-:W-:Y:S07]  /*3430*/  LDSM.16.M88.4 R72, [R172+0x5800] ;  /* 0x00580000ac48783b */ /* 0x000fee0000000200 */
[C---:B-1----:R-:W-:Y:S08]  /*3440*/  HMMA.16816.F32.BF16 R48, R4.reuse, R64, R48 ;  /* 0x000000400430723c */ /* 0x042ff00000041830 */
[----:B------:R-:W-:Y:S01]  /*3450*/  HMMA.16816.F32.BF16 R96, R4, R66, R44 ;  /* 0x000000420460723c */ /* 0x000fe2000004182c */
[----:B------:R-:W-:Y:S04]  /*3460*/  LDSM.16.M88.4 R64, [R186] ;  /* 0x00000000ba40783b */ /* 0x000fe80000000200 */
[----:B------:R-:W-:Y:S03]  /*3470*/  LDSM.16.M88.4 R44, [R172+0x5000] ;  /* 0x00500000ac2c783b */ /* 0x000fe60000000200 */
[C---:B--2---:R-:W-:Y:S01]  /*3480*/  HMMA.16816.F32.BF16 R4, R20.reuse, R68, R36 ;  /* 0x000000441404723c */ /* 0x044fe20000041824 */
[----:B------:R-:W1:Y:S07]  /*3490*/  LDSM.16.M88.4 R36, [R187] ;  /* 0x00000000bb24783b */ /* 0x000e6e0000000200 */
[C---:B------:R-:W-:Y:S08]  /*34a0*/  HMMA.16816.F32.BF16 R28, R20.reuse, R70, R28 ;  /* 0x00000046141c723c */ /* 0x040ff0000004181c */
[----:B------:R-:W-:Y:S01]  /*34b0*/  HMMA.16816.F32.BF16 R68, R20, R82, R52 ;  /* 0x000000521444723c */ /* 0x000fe20000041834 */
[----:B------:R-:W2:Y:S07]  /*34c0*/  LDSM.16.M88.4 R52, [R172+0x4800] ;  /* 0x00480000ac34783b */ /* 0x000eae0000000200 */
[----:B---3--:R-:W-:Y:S08]  /*34d0*/  HMMA.16816.F32.BF16 R4, R16, R60, R4 ;  /* 0x0000003c1004723c */ /* 0x008ff00000041804 */
[C---:B------:R-:W-:Y:S08]  /*34e0*/  HMMA.16816.F32.BF16 R32, R20.reuse, R80, R32 ;  /* 0x000000501420723c */ /* 0x040ff00000041820 */
[C---:B------:R-:W-:Y:S01]  /*34f0*/  HMMA.16816.F32.BF16 R80, R20.reuse, R42, R8 ;  /* 0x0000002a1450723c */ /* 0x040fe20000041808 */
[----:B------:R-:W-:Y:S07]  /*3500*/  LDSM.16.M88.4 R8, [R182+0x8000] ;  /* 0x00800000b608783b */ /* 0x000fee0000000200 */
[----:B----4-:R-:W-:Y:S01]  /*3510*/  HMMA.16816.F32.BF16 R92, R20, R88, R48 ;  /* 0x00000058145c723c */ /* 0x010fe20000041830 */
[----:B------:R-:W3:Y:S07]  /*3520*/  LDSM.16.M88.4 R48, [R178+0x4000] ;  /* 0x00400000b230783b */ /* 0x000eee0000000200 */
[----:B------:R-:W-:Y:S01]  /*3530*/  HMMA.16816.F32.BF16 R28, R16, R62, R28 ;  /* 0x0000003e101c723c */ /* 0x000fe2000004181c */
[----:B------:R-:W-:Y:S07]  /*3540*/  LDSM.16.M88.4 R60, [R178+0x4800] ;  /* 0x00480000b23c783b */ /* 0x000fee0000000200 */
[----:B------:R-:W-:Y:S08]  /*3550*/  HMMA.16816.F32.BF16 R84, R20, R40, R24 ;  /* 0x000000281454723c */ /* 0x000ff00000041818 */
[C---:B-1----:R-:W-:Y:S01]  /*3560*/  HMMA.16816.F32.BF16 R24, R12.reuse, R36, R4 ;  /* 0x000000240c18723c */ /* 0x042fe20000041804 */
[----:B------:R-:W1:Y:S07]  /*3570*/  LDSM.16.M88.4 R4, [R181+0x8000] ;  /* 0x00800000b504783b */ /* 0x000e6e0000000200 */
[----:B------:R-:W-:Y:S08]  /*3580*/  HMMA.16816.F32.BF16 R28, R12, R38, R28 ;  /* 0x000000260c1c723c */ /* 0x000ff0000004181c */
[----:B--2---:R-:W-:Y:S08]  /*3590*/  HMMA.16816.F32.BF16 R32, R16, R52, R32 ;  /* 0x000000341020723c */ /* 0x004ff00000041820 */
[----:B---3--:R-:W-:Y:S08]  /*35a0*/  HMMA.16816.F32.BF16 R24, R8, R48, R24 ;  /* 0x000000300818723c */ /* 0x008ff00000041818 */
[----:B------:R-:W-:Y:S01]  /*35b0*/  HMMA.16816.F32.BF16 R40, R16, R54, R68 ;  /* 0x000000361028723c */ /* 0x000fe20000041844 */
[----:B------:R-:W2:Y:S04]  /*35c0*/  LDSM.16.M88.4 R68, [R185] ;  /* 0x00000000b944783b */ /* 0x000ea80000000200 */
[----:B------:R-:W3:Y:S03]  /*35d0*/  LDSM.16.M88.4 R52, [R175+0x4800] ;  /* 0x00480000af34783b */ /* 0x000ee60000000200 */
[----:B------:R-:W-:Y:S08]  /*35e0*/  HMMA.16816.F32.BF16 R28, R8, R50, R28 ;  /* 0x00000032081c723c */ /* 0x000ff0000004181c */
[----:B------:R-:W-:Y:S08]  /*35f0*/  HMMA.16816.F32.BF16 R36, R12, R64, R32 ;  /* 0x000000400c24723c */ /* 0x000ff00000041820 */
[----:B-1----:R-:W-:Y:S08]  /*3600*/  HMMA.16816.F32.BF16 R48, R4, R56, R24 ;  /* 0x000000380430723c */ /* 0x002ff00000041818 */
[----:B------:R-:W-:Y:S08]  /*3610*/  HMMA.16816.F32.BF16 R88, R20, R90, R96 ;  /* 0x0000005a1458723c */ /* 0x000ff00000041860 */
[----:B------:R-:W-:Y:S08]  /*3620*/  HMMA.16816.F32.BF16 R20, R16, R44, R84 ;  /* 0x0000002c1014723c */ /* 0x000ff00000041854 */
[----:B------:R-:W-:Y:S08]  /*3630*/  HMMA.16816.F32.BF16 R32, R12, R66, R40 ;  /* 0x000000420c20723c */ /* 0x000ff00000041828 */
[----:B------:R-:W-:Y:S01]  /*3640*/  HMMA.16816.F32.BF16 R28, R4, R58, R28 ;  /* 0x0000003a041c723c */ /* 0x000fe2000004181c */
[----:B------:R-:W1:Y:S07]  /*3650*/  LDSM.16.M88.4 R56, [R178+0x5000] ;  /* 0x00500000b238783b */ /* 0x000e6e0000000200 */
[----:B------:R-:W-:Y:S01]  /*3660*/  HMMA.16816.F32.BF16 R36, R8, R60, R36 ;  /* 0x0000003c0824723c */ /* 0x000fe20000041824 */
[----:B------:R-:W-:-:S04]  /*3670*/  FMUL.FTZ R0, R48, c[0x0][0x320] ;  /* 0x0000c80030007a20 */ /* 0x000fc80000410000 */
[----:B------:R4:W1:Y:S03]  /*3680*/  MUFU.TANH R79, R0 ;  /* 0x00000000004f7308 */ /* 0x0008660000002400 */
[----:B------:R-:W-:Y:S08]  /*3690*/  HMMA.16816.F32.BF16 R44, R16, R46, R80 ;  /* 0x0000002e102c723c */ /* 0x000ff00000041850 */
[----:B--2---:R-:W-:Y:S01]  /*36a0*/  HMMA.16816.F32.BF16 R24, R12, R68, R20 ;  /* 0x000000440c18723c */ /* 0x004fe20000041814 */
[----:B----4-:R-:W-:-:S07]  /*36b0*/  FMUL.FTZ R0, R49, c[0x0][0x320] ;  /* 0x0000c80031007a20 */ /* 0x010fce0000410000 */
[----:B------:R-:W-:Y:S01]  /*36c0*/  HMMA.16816.F32.BF16 R20, R8, R62, R32 ;  /* 0x0000003e0814723c */ /* 0x000fe20000041820 */
[----:B------:R-:W2:Y:S01]  /*36d0*/  LDSM.16.M88.4 R60, [R184] ;  /* 0x00000000b83c783b */ /* 0x000ea20000000200 */
[----:B------:R4:W1:Y:S06]  /*36e0*/  MUFU.TANH R78, R0 ;  /* 0x00000000004e7308 */ /* 0x00086c0000002400 */
[----:B---3--:R-:W-:Y:S01]  /*36f0*/  HMMA.16816.F32.BF16 R36, R4, R52, R36 ;  /* 0x000000340424723c */ /* 0x008fe20000041824 */
[----:B----4-:R-:W-:-:S04]  /*3700*/  FMUL.FTZ R0, R50, c[0x0][0x320] ;  /* 0x0000c80032007a20 */ /* 0x010fc80000410000 */
[----:B------:R3:W4:Y:S03]  /*3710*/  MUFU.TANH R77, R0 ;  /* 0x00000000004d7308 */ /* 0x0007260000002400 */
[----:B------:R-:W-:Y:S01]  /*3720*/  HMMA.16816.F32.BF16 R64, R16, R72, R92 ;  /* 0x000000481040723c */ /* 0x000fe2000004185c */
[----:B---3--:R-:W-:Y:S02]  /*3730*/  FMUL.FTZ R0, R51, c[0x0][0x320] ;  /* 0x0000c80033007a20 */ /* 0x008fe40000410000 */
[----:B------:R-:W3:Y:S02]  /*3740*/  LDSM.16.M88.4 R48, [R175+0x5000] ;  /* 0x00500000af30783b */ /* 0x000ee40000000200 */
[----:B------:R1:W1:Y:S03]  /*3750*/  MUFU.TANH R73, R0 ;  /* 0x0000000000497308 */ /* 0x0002660000002400 */
[----:B------:R-:W-:Y:S01]  /*3760*/  HMMA.16816.F32.BF16 R40, R12, R70, R44 ;  /* 0x000000460c28723c */ /* 0x000fe2000004182c */
[----:B------:R-:W2:Y:S01]  /*3770*/  LDSM.16.M88.4 R44, [R178+0x5800] ;  /* 0x00580000b22c783b */ /* 0x000ea20000000200 */
[----:B-1----:R-:W-:-:S04]  /*3780*/  FMUL.FTZ R0, R28, c[0x0][0x320] ;  /* 0x0000c8001c007a20 */ /* 0x002fc80000410000 */
[----:B------:R1:W1:Y:S02]  /*3790*/  MUFU.TANH R72, R0 ;  /* 0x0000000000487308 */ /* 0x0002640000002400 */
[----:B------:R-:W-:Y:S01]  /*37a0*/  HMMA.16816.F32.BF16 R32, R8, R56, R24 ;  /* 0x000000380820723c */ /* 0x000fe20000041818 */
[----:B-1----:R-:W-:-:S05]  /*37b0*/  FMUL.FTZ R0, R29, c[0x0][0x320] ;  /* 0x0000c8001d007a20 */ /* 0x002fca0000410000 */
[----:B------:R1:W1:Y:S02]  /*37c0*/  MUFU.TANH R69, R0 ;  /* 0x0000000000457308 */ /* 0x0002640000002400 */
[----:B------:R-:W-:Y:S01]  /*37d0*/  HMMA.16816.F32.BF16 R24, R4, R54, R20 ;  /* 0x000000360418723c */ /* 0x000fe20000041814 */
[----:B-1----:R-:W-:-:S05]  /*37e0*/  FMUL.FTZ R0, R30, c[0x0][0x320] ;  /* 0x0000c8001e007a20 */ /* 0x002fca0000410000 */
[----:B------:R1:W1:Y:S02]  /*37f0*/  MUFU.TANH R68, R0 ;  /* 0x0000000000447308 */ /* 0x0002640000002400 */
[----:B------:R-:W-:Y:S01]  /*3800*/  HMMA.16816.F32.BF16 R16, R16, R74, R88 ;  /* 0x0000004a1010723c */ /* 0x000fe20000041858 */
[----:B-1----:R-:W-:-:S05]  /*3810*/  FMUL.FTZ R0, R31, c[0x0][0x320] ;  /* 0x0000c8001f007a20 */ /* 0x002fca0000410000 */
[----:B------:R1:W1:Y:S02]  /*3820*/  MUFU.TANH R56, R0 ;  /* 0x0000000000387308 */ /* 0x0002640000002400 */
[----:B--2---:R-:W-:Y:S01]  /*3830*/  HMMA.16816.F32.BF16 R20, R12, R60, R64 ;  /* 0x0000003c0c14723c */ /* 0x004fe20000041840 */
[----:B-1----:R-:W-:-:S05]  /*3840*/  FMUL.FTZ R0, R36, c[0x0][0x320] ;  /* 0x0000c80024007a20 */ /* 0x002fca0000410000 */
[----:B------:R1:W2:Y:S02]  /*3850*/  MUFU.TANH R55, R0 ;  /* 0x0000000000377308 */ /* 0x0002a40000002400 */
[----:B------:R-:W-:Y:S01]  /*3860*/  HMMA.16816.F32.BF16 R28, R8, R58, R40 ;  /* 0x0000003a081c723c */ /* 0x000fe20000041828 */
[----:B-1----:R-:W-:-:S05]  /*3870*/  FMUL.FTZ R0, R37, c[0x0][0x320] ;  /* 0x0000c80025007a20 */ /* 0x002fca0000410000 */
[----:B------:R1:W1:Y:S02]  /*3880*/  MUFU.TANH R54, R0 ;  /* 0x0000000000367308 */ /* 0x0002640000002400 */
[----:B---3--:R-:W-:Y:S01]  /*3890*/  HMMA.16816.F32.BF16 R32, R4, R48, R32 ;  /* 0x000000300420723c */ /* 0x008fe20000041820 */
[----:B-1----:R-:W-:-:S05]  /*38a0*/  FMUL.FTZ R0, R38, c[0x0][0x320] ;  /* 0x0000c80026007a20 */ /* 0x002fca0000410000 */
[----:B------:R1:W3:Y:S02]  /*38b0*/  MUFU.TANH R53, R0 ;  /* 0x0000000000357308 */ /* 0x0002e40000002400 */
[----:B------:R-:W-:Y:S01]  /*38c0*/  HMMA.16816.F32.BF16 R12, R12, R62, R16 ;  /* 0x0000003e0c0c723c */ /* 0x000fe20000041810 */
[----:B-1----:R-:W-:Y:S02]  /*38d0*/  FMUL.FTZ R0, R39, c[0x0][0x320] ;  /* 0x0000c80027007a20 */ /* 0x002fe40000410000 */
[----:B------:R-:W1:Y:S05]  /*38e0*/  LDSM.16.M88.4 R36, [R175+0x5800] ;  /* 0x00580000af24783b */ /* 0x000e6a0000000200 */
[----:B------:R-:W-:Y:S01]  /*38f0*/  HMMA.16816.F32.BF16 R16, R8, R44, R20 ;  /* 0x0000002c0810723c */ /* 0x000fe20000041814 */
[----:B------:R2:W1:Y:S01]  /*3900*/  MUFU.TANH R52, R0 ;  /* 0x0000000000347308 */ /* 0x0004620000002400 */
[----:B------:R-:W-:Y:S01]  /*3910*/  ISETP.GT.AND P0, PT, R76, R226, PT ;  /* 0x000000e24c00720c */ /* 0x000fe20003f04270 */
[----:B------:R-:W-:-:S04]  /*3920*/  DEPBAR.LE SB0, 0x0 ;  /* 0x000080000000791a */ /* 0x000fc80000000000 */
[----:B--2---:R-:W-:-:S04]  /*3930*/  FMUL.FTZ R0, R24, c[0x0][0x320] ;  /* 0x0000c80018007a20 */ /* 0x004fc80000410000 */
[----:B------:R2:W1:Y:S01]  /*3940*/  MUFU.TANH R43, R0 ;  /* 0x00000000002b7308 */ /* 0x0004620000002400 */
[----:B------:R-:W-:Y:S01]  /*3950*/  HMMA.16816.F32.BF16 R20, R4, R50, R28 ;  /* 0x000000320414723c */ /* 0x000fe2000004181c */
[----:B--2---:R-:W-:-:S06]  /*3960*/  FMUL.FTZ R0, R25, c[0x0][0x320] ;  /* 0x0000c80019007a20 */ /* 0x004fcc0000410000 */
[----:B------:R2:W1:Y:S02]  /*3970*/  MUFU.TANH R42, R0 ;  /* 0x00000000002a7308 */ /* 0x0004640000002400 */
[----:B--2---:R-:W-:-:S06]  /*3980*/  FMUL.FTZ R0, R26, c[0x0][0x320] ;  /* 0x0000c8001a007a20 */ /* 0x004fcc0000410000 */
[----:B------:R2:W1:Y:S02]  /*3990*/  MUFU.TANH R49, R0 ;  /* 0x0000000000317308 */ /* 0x0004640000002400 */
[----:B--2---:R-:W-:-:S06]  /*39a0*/  FMUL.FTZ R0, R27, c[0x0][0x320] ;  /* 0x0000c8001b007a20 */ /* 0x004fcc0000410000 */
[----:B------:R2:W1:Y:S01]  /*39b0*/  MUFU.TANH R48, R0 ;  /* 0x0000000000307308 */ /* 0x0004620000002400 */
[----:B------:R-:W-:Y:S01]  /*39c0*/  HMMA.16816.F32.BF16 R8, R8, R46, R12 ;  /* 0x0000002e0808723c */ /* 0x000fe2000004180c */
[----:B--2---:R-:W-:-:S06]  /*39d0*/  FMUL.FTZ R0, R32, c[0x0][0x320] ;  /* 0x0000c80020007a20 */ /* 0x004fcc0000410000 */
[----:B------:R2:W2:Y:S01]  /*39e0*/  MUFU.TANH R29, R0 ;  /* 0x00000000001d7308 */ /* 0x0004a20000002400 */
[----:B-1----:R-:W-:Y:S01]  /*39f0*/  HMMA.16816.F32.BF16 R12, R4, R36, R16 ;  /* 0x00000024040c723c */ /* 0x002fe20000041810 */
[----:B--2---:R-:W-:-:S06]  /*3a00*/  FMUL.FTZ R0, R33, c[0x0][0x320] ;  /* 0x0000c80021007a20 */ /* 0x004fcc0000410000 */
[----:B------:R1:W2:Y:S02]  /*3a10*/  MUFU.TANH R28, R0 ;  /* 0x00000000001c7308 */ /* 0x0002a40000002400 */
[----:B-1----:R-:W-:-:S06]  /*3a20*/  FMUL.FTZ R0, R34, c[0x0][0x320] ;  /* 0x0000c80022007a20 */ /* 0x002fcc0000410000 */
[----:B------:R1:W1:Y:S02]  /*3a30*/  MUFU.TANH R30, R0 ;  /* 0x00000000001e7308 */ /* 0x0002640000002400 */
[----:B-1----:R-:W-:-:S06]  /*3a40*/  FMUL.FTZ R0, R35, c[0x0][0x320] ;  /* 0x0000c80023007a20 */ /* 0x002fcc0000410000 */
[----:B------:R1:W1:Y:S02]  /*3a50*/  MUFU.TANH R27, R0 ;  /* 0x00000000001b7308 */ /* 0x0002640000002400 */
[----:B-1----:R-:W-:-:S06]  /*3a60*/  FMUL.FTZ R0, R20, c[0x0][0x320] ;  /* 0x0000c80014007a20 */ /* 0x002fcc0000410000 */
[----:B------:R1:W1:Y:S01]  /*3a70*/  MUFU.TANH R25, R0 ;  /* 0x0000000000197308 */ /* 0x0002620000002400 */
[----:B------:R-:W-:Y:S01]  /*3a80*/  HMMA.16816.F32.BF16 R4, R4, R38, R8 ;  /* 0x000000260404723c */ /* 0x000fe20000041808 */
[----:B-1----:R-:W-:-:S06]  /*3a90*/  FMUL.FTZ R0, R21, c[0x0][0x320] ;  /* 0x0000c80015007a20 */ /* 0x002fcc0000410000 */
[----:B------:R1:W1:Y:S02]  /*3aa0*/  MUFU.TANH R24, R0 ;  /* 0x0000000000187308 */ /* 0x0002640000002400 */
        /* <DEDUP_REMOVED lines=17> */
[----:B------:R1:W1:Y:S01]  /*3bc0*/  MUFU.TANH R19, R0 ;  /* 0x0000000000137308 */ /* 0x0002620000002400 */
[----:B------:R-:W-:Y:S01]  /*3bd0*/  BSSY B0, `(.L_x_41) ;  /* 0x000001c000007945 */ /* 0x000fe20003800000 */
[----:B-1----:R-:W-:-:S06]  /*3be0*/  FMUL.FTZ R0, R7, c[0x0][0x320] ;  /* 0x0000c80007007a20 */ /* 0x002fcc0000410000 */
[----:B------:R1:W1:Y:S01]  /*3bf0*/  MUFU.TANH R16, R0 ;  /* 0x0000000000107308 */ /* 0x0002620000002400 */
[----:B------:R-:W-:Y:S06]  /*3c00*/  BAR.SYNC.DEFER_BLOCKING 0x0 ;  /* 0x0000000000007b1d */ /* 0x000fec0000010000 */
[----:B------:R-:W-:Y:S05]  /*3c10*/  @!P0 BRA `(.L_x_42) ;  /* 0x0000017000008947 */ /* 0x000fea0003800000 */
[----:B-12345:R-:W-:Y:S01]  /*3c20*/  IADD3 R0, R104, -0x2, RZ ;  /* 0xfffffffe68007810 */ /* 0x03efe20007ffe0ff */
[----:B------:R-:W-:-:S03]  /*3c30*/  IMAD.MOV.U32 R6, RZ, RZ, c[0x0][0x1e4] ;  /* 0x00007900ff067624 */ /* 0x000fc600078e00ff */
[----:B------:R-:W-:Y:S01]  /*3c40*/  SHF.R.S32.HI R2, RZ, 0x1f, R0 ;  /* 0x0000001fff027819 */ /* 0x000fe20000011400 */
[----:B------:R-:W-:-:S04]  /*3c50*/  IMAD.WIDE.U32 R4, R0, c[0x0][0x1e0], RZ ;  /* 0x0000780000047a25 */ /* 0x000fc800078e00ff */
[----:B------:R-:W-:-:S04]  /*3c60*/  IMAD R2, R2, c[0x0][0x1e0], RZ ;  /* 0x0000780002027a24 */ /* 0x000fc800078e02ff */
[----:B------:R-:W-:Y:S01]  /*3c70*/  IMAD R2, R0, c[0x0][0x1e4], R2 ;  /* 0x0000790000027a24 */ /* 0x000fe200078e0202 */
[----:B------:R-:W-:-:S03]  /*3c80*/  LEA R0, P0, R4, R208, 0x6 ;  /* 0x000000d004007211 */ /* 0x000fc600078030ff */
[----:B------:R-:W-:Y:S01]  /*3c90*/  IMAD.IADD R3, R5, 0x1, R2 ;  /* 0x0000000105037824 */ /* 0x000fe200078e0202 */
[----:B------:R-:W-:Y:S01]  /*3ca0*/  LEA R2, P1, R0, c[0x0][0x1c8], 0x1 ;  /* 0x0000720000027a11 */ /* 0x000fe200078208ff */
[----:B------:R-:W-:-:S03]  /*3cb0*/  IMAD.MOV.U32 R5, RZ, RZ, c[0x0][0x1e0] ;  /* 0x00007800ff057624 */ /* 0x000fc600078e00ff */
[----:B------:R-:W-:Y:S02]  /*3cc0*/  LEA.HI.X R3, R4, R212, R3, 0x6, P0 ;  /* 0x000000d404037211 */ /* 0x000fe400000f3403 */
[----:B------:R-:W-:Y:S02]  /*3cd0*/  LEA R4, P0, R5, R2, 0x6 ;  /* 0x0000000205047211 */ /* 0x000fe400078030ff */
[----:B------:R-:W-:-:S04]  /*3ce0*/  LEA.HI.X R3, R0, c[0x0][0x1cc], R3, 0x1, P1 ;  /* 0x0000730000037a11 */ /* 0x000fc800008f0c03 */
[----:B------:R-:W-:Y:S01]  /*3cf0*/  LEA.HI.X R5, R5, R3, R6, 0x6, P0 ;  /* 0x0000000305057211 */ /* 0x000fe200000f3406 */
[----:B------:R-:W-:Y:S01]  /*3d00*/  @!PT LDS RZ, [RZ] ;  /* 0x00000000fffff984 */ /* 0x000fe20000000800 */
[----:B------:R-:W-:Y:S01]  /*3d10*/  @!PT LDS RZ, [RZ] ;  /* 0x00000000fffff984 */ /* 0x000fe20000000800 */
[----:B------:R-:W-:Y:S01]  /*3d20*/  @!PT LDS RZ, [RZ] ;  /* 0x00000000fffff984 */ /* 0x000fe20000000800 */
[----:B------:R1:W-:Y:S04]  /*3d30*/  LDGSTS.E.BYPASS.LTC128B.128 [R195+0x6100], [R2.64], !P4 ;  /* 0x0610000002c37fae */ /* 0x0003e8000e101d46 */
[----:B------:R1:W-:Y:S04]  /*3d40*/  LDGSTS.E.BYPASS.LTC128B.128 [R195+0x8100], [R2.64+0x80], !P5 ;  /* 0x0810008002c37fae */ /* 0x0003e8000e901d46 */
[----:B------:R1:W-:Y:S04]  /*3d50*/  LDGSTS.E.BYPASS.LTC128B.128 [R195+0xa100], [R2.64+0x100], !P6 ;  /* 0x0a10010002c37fae */ /* 0x0003e8000f101d46 */
[----:B------:R1:W-:Y:S04]  /*3d60*/  LDGSTS.E.BYPASS.LTC128B.128 [R195+0x7100], [R4.64], !P4 ;  /* 0x0710000004c37fae */ /* 0x0003e8000e101d46 */
[----:B------:R1:W-:Y:S04]  /*3d70*/  LDGSTS.E.BYPASS.LTC128B.128 [R195+0x9100], [R4.64+0x80], !P5 ;  /* 0x0910008004c37fae */ /* 0x0003e8000e901d46 */
[----:B------:R1:W-:Y:S02]  /*3d80*/  LDGSTS.E.BYPASS.LTC128B.128 [R195+0xb100], [R4.64+0x100], !P6 ;  /* 0x0b10010004c37fae */ /* 0x0003e4000f101d46 */
.L_x_42:
[----:B--234-:R-:W-:Y:S05]  /*3d90*/  BSYNC B0 ;  /* 0x0000000000007941 */ /* 0x01cfea0003800000 */
.L_x_41:
[----:B-1----:R-:W-:Y:S01]  /*3da0*/  IMAD.IADD R0, R100, 0x1, -R233 ;  /* 0x0000000164007824 */ /* 0x002fe200078e0ae9 */
[----:B------:R-:W-:Y:S04]  /*3db0*/  LDSM.16.MT88.4 R32, [R173] ;  /* 0x00000000ad20783b */ /* 0x000fe80000004200 */
[C---:B------:R-:W-:Y:S01]  /*3dc0*/  ISETP.GT.AND P6, PT, R0.reuse, RZ, PT ;  /* 0x000000ff0000720c */ /* 0x040fe20003fc4270 */
[----:B------:R-:W-:Y:S01]  /*3dd0*/  LDSM.16.MT88.4 R36, [R177+0x2000] ;  /* 0x00200000b124783b */ /* 0x000fe20000004200 */
[----:B------:R-:W-:-:S02]  /*3de0*/  ISETP.GT.AND P1, PT, R0, 0x1, PT ;  /* 0x000000010000780c */ /* 0x000fc40003f24270 */
[----:B------:R-:W-:Y:S01]  /*3df0*/  ISETP.GT.AND P0, PT, R0, 0x8, PT ;  /* 0x000000080000780c */ /* 0x000fe20003f04270 */
[----:B------:R-:W0:Y:S01]  /*3e00*/  LDGDEPBAR ;  /* 0x00000000000079af */ /* 0x000e220000000000 */
[----:B------:R-:W-:Y:S02]  /*3e10*/  FSEL R6, R79, -INF , P6 ;  /* 0xff8000004f067808 */ /* 0x000fe40003000000 */
[----:B------:R-:W-:Y:S02]  /*3e20*/  FSEL R7, R78, -INF , P1 ;  /* 0xff8000004e077808 */ /* 0x000fe40000800000 */
[----:B------:R-:W-:Y:S02]  /*3e30*/  ISETP.GT.AND P5, PT, R0, 0x9, PT ;  /* 0x000000090000780c */ /* 0x000fe40003fa4270 */
[----:B------:R-:W-:Y:S02]  /*3e40*/  FSEL R9, R72, -INF , P0 ;  /* 0xff80000048097808 */ /* 0x000fe40000000000 */
[----:B------:R-:W-:-:S02]  /*3e50*/  FMNMX.FTZ R2, R6, R7, !PT ;  /* 0x0000000706027209 */ /* 0x000fc40007810000 */
[C---:B------:R-:W-:Y:S02]  /*3e60*/  ISETP.GT.AND P4, PT, R0.reuse, 0x10, PT ;  /* 0x000000100000780c */ /* 0x040fe40003f84270 */
[----:B------:R-:W-:Y:S02]  /*3e70*/  FSEL R10, R69, -INF , P5 ;  /* 0xff800000450a7808 */ /* 0x000fe40002800000 */
[----:B------:R-:W-:Y:S02]  /*3e80*/  FMNMX.FTZ R2, R9, R2, !PT ;  /* 0x0000000209027209 */ /* 0x000fe40007810000 */
[----:B------:R-:W-:Y:S02]  /*3e90*/  ISETP.GT.AND P3, PT, R0, 0x11, PT ;  /* 0x000000110000780c */ /* 0x000fe40003f64270 */
[----:B------:R-:W-:Y:S02]  /*3ea0*/  FSEL R40, R55, -INF , P4 ;  /* 0xff80000037287808 */ /* 0x000fe40002000000 */
[----:B------:R-:W-:-:S02]  /*3eb0*/  FMNMX.FTZ R2, R10, R2, !PT ;  /* 0x000000020a027209 */ /* 0x000fc40007810000 */
[----:B------:R-:W-:Y:S02]  /*3ec0*/  ISETP.GT.AND P2, PT, R0, 0x18, PT ;  /* 0x000000180000780c */ /* 0x000fe40003f44270 */
[----:B------:R-:W-:Y:S02]  /*3ed0*/  FSEL R41, R54, -INF , P3 ;  /* 0xff80000036297808 */ /* 0x000fe40001800000 */
[----:B------:R-:W-:Y:S02]  /*3ee0*/  FMNMX.FTZ R2, R40, R2, !PT ;  /* 0x0000000228027209 */ /* 0x000fe40007810000 */
[----:B------:R-:W-:Y:S02]  /*3ef0*/  FSEL R12, R73, -INF , P1 ;  /* 0xff800000490c7808 */ /* 0x000fe40000800000 */
[----:B------:R-:W-:Y:S02]  /*3f00*/  FSEL R11, R77, -INF , P6 ;  /* 0xff8000004d0b7808 */ /* 0x000fe40003000000 */
[----:B------:R-:W-:-:S02]  /*3f10*/  ISETP.GT.AND P1, PT, R0, 0x19, PT ;  /* 0x000000190000780c */ /* 0x000fc40003f24270 */
[----:B------:R-:W-:Y:S02]  /*3f20*/  FSEL R43, R43, -INF , P2 ;  /* 0xff8000002b2b7808 */ /* 0x000fe40001000000 */
[----:B------:R-:W-:Y:S02]  /*3f30*/  FMNMX.FTZ R2, R41, R2, !PT ;  /* 0x0000000229027209 */ /* 0x000fe40007810000 */
[----:B------:R-:W-:Y:S02]  /*3f40*/  FSEL R13, R68, -INF , P0 ;  /* 0xff800000440d7808 */ /* 0x000fe40000000000 */
[----:B------:R-:W-:Y:S02]  /*3f50*/  ISETP.GT.AND P0, PT, R0, 0x20, PT ;  /* 0x000000200000780c */ /* 0x000fe40003f04270 */
[----:B------:R-:W-:Y:S02]  /*3f60*/  FSEL R42, R42, -INF , P1 ;  /* 0xff8000002a2a7808 */ /* 0x000fe40000800000 */
[----:B------:R-:W-:-:S02]  /*3f70*/  FMNMX.FTZ R3, R11, R12, !PT ;  /* 0x0000000c0b037209 */ /* 0x000fc40007810000 */
        /* <DEDUP_REMOVED lines=12> */
[----:B------:R-:W-:Y:S02]  /*4040*/  ISETP.GT.AND P4, PT, R0, 0x29, PT ;  /* 0x000000290000780c */ /* 0x000fe40003f84270 */
[----:B------:R-:W-:Y:S02]  /*4050*/  FSEL R103, R25, -INF , P5 ;  /* 0xff80000019677808 */ /* 0x000fe40002800000 */
[----:B------:R-:W-:Y:S02]  /*4060*/  FMNMX.FTZ R3, R44, R3, !PT ;  /* 0x000000032c037209 */ /* 0x000fe40007810000 */
[----:B------:R-:W-:Y:S02]  /*4070*/  FMNMX.FTZ R2, R102, R2, !PT ;  /* 0x0000000266027209 */ /* 0x000fe40007810000 */
[----:B------:R-:W-:Y:S02]  /*4080*/  ISETP.GT.AND P3, PT, R0, 0x30, PT ;  /* 0x000000300000780c */ /* 0x000fe40003f64270 */
[----:B------:R-:W-:-:S02]  /*4090*/  FSEL R45, R49, -INF , P2 ;  /* 0xff800000312d7808 */ /* 0x000fc40001000000 */
[----:B------:R-:W-:Y:S02]  /*40a0*/  FSEL R116, R24, -INF , P4 ;  /* 0xff80000018747808 */ /* 0x000fe40002000000 */
[----:B------:R-:W-:Y:S02]  /*40b0*/  FMNMX.FTZ R3, R47, R3, !PT ;  /* 0x000000032f037209 */ /* 0x000fe40007810000 */
[----:B------:R-:W-:Y:S02]  /*40c0*/  FMNMX.FTZ R2, R103, R2, !PT ;  /* 0x0000000267027209 */ /* 0x000fe40007810000 */
[----:B------:R-:W-:Y:S02]  /*40d0*/  ISETP.GT.AND P2, PT, R0, 0x31, PT ;  /* 0x000000310000780c */ /* 0x000fe40003f44270 */
[----:B------:R-:W-:Y:S02]  /*40e0*/  FSEL R46, R48, -INF , P1 ;  /* 0xff800000302e7808 */ /* 0x000fe40000800000 */
[----:B------:R-:W-:-:S02]  /*40f0*/  FSEL R125, R18, -INF , P3 ;  /* 0xff800000127d7808 */ /* 0x000fc40001800000 */
[----:B------:R-:W-:Y:S02]  /*4100*/  FMNMX.FTZ R3, R45, R3, !PT ;  /* 0x000000032d037209 */ /* 0x000fe40007810000 */
[----:B------:R-:W-:Y:S02]  /*4110*/  FMNMX.FTZ R2, R116, R2, !PT ;  /* 0x0000000274027209 */ /* 0x000fe40007810000 */
[----:B------:R-:W-:Y:S02]  /*4120*/  FSEL R118, R30, -INF , P0 ;  /* 0xff8000001e767808 */ /* 0x000fe40000000000 */
[C---:B------:R-:W-:Y:S01]  /*4130*/  ISETP.GT.AND P1, PT, R0.reuse, 0x38, PT ;  /* 0x000000380000780c */ /* 0x040fe20003f24270 */
[----:B------:R-:W-:Y:S01]  /*4140*/  LDSM.16.MT88.4 R28, [R174] ;  /* 0x00000000ae1c783b */ /* 0x000fe20000004200 */
[----:B------:R-:W-:Y:S02]  /*4150*/  ISETP.GT.AND P0, PT, R0, 0x39, PT ;  /* 0x000000390000780c */ /* 0x000fe40003f04270 */
[----:B------:R-:W-:-:S02]  /*4160*/  FSEL R126, R17, -INF , P2 ;  /* 0xff800000117e7808 */ /* 0x000fc40001000000 */
[----:B------:R-:W-:Y:S02]  /*4170*/  FMNMX.FTZ R3, R46, R3, !PT ;  /* 0x000000032e037209 */ /* 0x000fe40007810000 */
[----:B------:R-:W-:Y:S02]  /*4180*/  FMNMX.FTZ R0, R125, R2, !PT ;  /* 0x000000027d007209 */ /* 0x000fe40007810000 */
[----:B------:R-:W-:Y:S02]  /*4190*/  FSEL R119, R27, -INF , P6 ;  /* 0xff8000001b777808 */ /* 0x000fe40003000000 */
[----:B------:R-:W-:Y:S02]  /*41a0*/  FSEL R127, R15, -INF , P1 ;  /* 0xff8000000f7f7808 */ /* 0x000fe40000800000 */
[----:B------:R-:W-:Y:S02]  /*41b0*/  FMNMX.FTZ R2, R118, R3, !PT ;  /* 0x0000000376027209 */ /* 0x000fe40007810000 */
[----:B------:R-:W-:-:S02]  /*41c0*/  FMNMX.FTZ R0, R126, R0, !PT ;  /* 0x000000007e007209 */ /* 0x000fc40007810000 */
[----:B------:R-:W-:Y:S02]  /*41d0*/  FSEL R117, R26, -INF , P5 ;  /* 0xff8000001a757808 */ /* 0x000fe40002800000 */
[----:B------:R-:W-:Y:S01]  /*41e0*/  FSEL R219, R8, -INF , P0 ;  /* 0xff80000008db7808 */ /* 0x000fe20000000000 */
[----:B------:R-:W-:Y:S01]  /*41f0*/  LDSM.16.MT88.4 R24, [R177] ;  /* 0x00000000b118783b */ /* 0x000fe20000004200 */
[----:B------:R-:W-:Y:S02]  /*4200*/  FMNMX.FTZ R2, R119, R2, !PT ;  /* 0x0000000277027209 */ /* 0x000fe40007810000 */
[----:B------:R-:W-:Y:S02]  /*4210*/  FMNMX.FTZ R0, R127, R0, !PT ;  /* 0x000000007f007209 */ /* 0x000fe40007810000 */
[----:B------:R-:W-:Y:S02]  /*4220*/  FSEL R124, R22, -INF , P4 ;  /* 0xff800000167c7808 */ /* 0x000fe40002000000 */
[----:B------:R-:W-:-:S02]  /*4230*/  FMNMX.FTZ R2, R117, R2, !PT ;  /* 0x0000000275027209 */ /* 0x000fc40007810000 */
[----:B------:R-:W-:Y:S02]  /*4240*/  FMNMX.FTZ R0, R219, R0, !PT ;  /* 0x00000000db007209 */ /* 0x000fe40007810000 */
[----:B------:R-:W-:Y:S02]  /*4250*/  FSEL R229, R21, -INF , P3 ;  /* 0xff80000015e57808 */ /* 0x000fe40001800000 */
[----:B------:R-:W-:Y:S01]  /*4260*/  FMNMX.FTZ R2, R124, R2, !PT ;  /* 0x000000027c027209 */ /* 0x000fe20007810000 */
[----:B------:R-:W1:Y:S01]  /*4270*/  SHFL.BFLY PT, R4, R0, 0x2, 0x1f ;  /* 0x0c401f0000047f89 */ /* 0x000e6200000e0000 */
[----:B------:R-:W-:Y:S02]  /*4280*/  FSEL R230, R20, -INF , P2 ;  /* 0xff80000014e67808 */ /* 0x000fe40001000000 */
[----:B------:R-:W-:Y:S01]  /*4290*/  FMNMX.FTZ R2, R229, R2, !PT ;  /* 0x00000002e5027209 */ /* 0x000fe20007810000 */
[----:B------:R-:W-:Y:S01]  /*42a0*/  LDSM.16.MT88.4 R20, [R176] ;  /* 0x00000000b014783b */ /* 0x000fe20000004200 */
[----:B------:R-:W-:-:S02]  /*42b0*/  FSEL R232, R19, -INF , P1 ;  /* 0xff80000013e87808 */ /* 0x000fc40000800000 */
[----:B------:R-:W-:Y:S02]  /*42c0*/  FMNMX.FTZ R2, R230, R2, !PT ;  /* 0x00000002e6027209 */ /* 0x000fe40007810000 */
[----:B------:R-:W-:Y:S02]  /*42d0*/  FSEL R231, R16, -INF , P0 ;  /* 0xff80000010e77808 */ /* 0x000fe40000000000 */
[----:B------:R-:W-:Y:S01]  /*42e0*/  FMNMX.FTZ R2, R232, R2, !PT ;  /* 0x00000002e8027209 */ /* 0x000fe20007810000 */
[----:B------:R-:W-:Y:S03]  /*42f0*/  LDSM.16.MT88.4 R16, [R173+0x2000] ;  /* 0x00200000ad10783b */ /* 0x000fe60000004200 */
[----:B------:R-:W-:-:S05]  /*4300*/  FMNMX.FTZ R2, R231, R2, !PT ;  /* 0x00000002e7027209 */ /* 0x000fca0007810000 */
[----:B------:R-:W2:Y:S01]  /*4310*/  SHFL.BFLY PT, R3, R2, 0x2, 0x1f ;  /* 0x0c401f0002037f89 */ /* 0x000ea200000e0000 */
[----:B-1----:R-:W-:-:S05]  /*4320*/  FMNMX.FTZ R0, R0, R4, !PT ;  /* 0x0000000400007209 */ /* 0x002fca0007810000 */
[----:B------:R-:W1:Y:S01]  /*4330*/  SHFL.BFLY PT, R4, R0, 0x1, 0x1f ;  /* 0x0c201f0000047f89 */ /* 0x000e6200000e0000 */
[----:B--2---:R-:W-:-:S05]  /*4340*/  FMNMX.FTZ R3, R2, R3, !PT ;  /* 0x0000000302037209 */ /* 0x004fca0007810000 */
[----:B------:R-:W2:Y:S01]  /*4350*/  SHFL.BFLY PT, R5, R3, 0x1, 0x1f ;  /* 0x0c201f0003057f89 */ /* 0x000ea200000e0000 */
[----:B-1----:R-:W-:-:S04]  /*4360*/  FMNMX.FTZ R100, R0, R4, !PT ;  /* 0x0000000400647209 */ /* 0x002fc80007810000 */
[C---:B------:R-:W-:Y:S01]  /*4370*/  FSETP.NEU.FTZ.AND P0, PT, R100.reuse, -INF , PT ;  /* 0xff8000006400780b */ /* 0x040fe20003f1d000 */
[----:B------:R-:W-:-:S05]  /*4380*/  FMUL.FTZ R2, R100, c[0x0][0x2d0] ;  /* 0x0000b40064027a20 */ /* 0x000fca0000410000 */
[----:B------:R-:W-:-:S05]  /*4390*/  FSEL R2, R2, RZ, P0 ;  /* 0x000000ff02027208 */ /* 0x000fca0000000000 */
[----:B------:R-:W-:-:S04]  /*43a0*/  FFMA.FTZ R0, R6, c[0x0][0x2d0], -R2 ;  /* 0x0000b40006007a23 */ /* 0x000fc80000010802 */
[----:B------:R1:W-:Y:S01]  /*43b0*/  MUFU.EX2 R250, R0 ;  /* 0x0000000000fa7308 */ /* 0x0003e20000000800 */
[----:B--2---:R-:W-:Y:S01]  /*43c0*/  FMNMX.FTZ R8, R3, R5, !PT ;  /* 0x0000000503087209 */ /* 0x004fe20007810000 */
[----:B------:R-:W-:Y:S02]  /*43d0*/  FFMA.FTZ R3, R9, c[0x0][0x2d0], -R2 ;  /* 0x0000b40009037a23 */ /* 0x000fe40000010802 */
[----:B-----5:R-:W-:Y:S01]  /*43e0*/  IMAD.MOV.U32 R9, RZ, RZ, R104 ;  /* 0x000000ffff097224 */ /* 0x020fe200078e0068 */
[----:B------:R-:W-:-:S03]  /*43f0*/  FSETP.NEU.FTZ.AND P0, PT, R8, -INF , PT ;  /* 0xff8000000800780b */ /* 0x000fc60003f1d000 */
[----:B------:R2:W-:Y:S01]  /*4400*/  MUFU.EX2 R247, R3 ;  /* 0x0000000300f77308 */ /* 0x0005e20000000800 */
[----:B-1----:R-:W-:-:S07]  /*4410*/  FFMA.FTZ R0, R7, c[0x0][0x2d0], -R2 ;  /* 0x0000b40007007a23 */ /* 0x002fce0000010802 */
[----:B------:R1:W3:Y:S01]  /*4420*/  MUFU.EX2 R248, R0 ;  /* 0x0000000000f87308 */ /* 0x0002e20000000800 */
[----:B--2---:R-:W-:-:S07]  /*4430*/  FFMA.FTZ R3, R10, c[0x0][0x2d0], -R2 ;  /* 0x0000b4000a037a23 */ /* 0x004fce0000010802 */
[----:B------:R-:W2:Y:S01]  /*4440*/  MUFU.EX2 R249, R3 ;  /* 0x0000000300f97308 */ /* 0x000ea20000000800 */
[----:B-1----:R-:W-:Y:S01]  /*4450*/  FMUL.FTZ R0, R8, c[0x0][0x2d0] ;  /* 0x0000b40008007a20 */ /* 0x002fe20000410000 */
[----:B---3--:R-:W-:-:S04]  /*4460*/  F2FP.BF16.PACK_AB R4, R248, R250 ;  /* 0x000000faf804723e */ /* 0x008fc800000010ff */
[----:B------:R-:W-:Y:S02]  /*4470*/  FSEL R0, R0, RZ, P0 ;  /* 0x000000ff00007208 */ /* 0x000fe40000000000 */
[----:B--2---:R-:W-:-:S03]  /*4480*/  F2FP.BF16.PACK_AB R6, R249, R247 ;  /* 0x000000f7f906723e */ /* 0x004fc600000010ff */
[----:B------:R-:W-:-:S04]  /*4490*/  FFMA.FTZ R3, R11, c[0x0][0x2d0], -R0 ;  /* 0x0000b4000b037a23 */ /* 0x000fc80000010800 */
[----:B------:R1:W-:Y:S02]  /*44a0*/  MUFU.EX2 R245, R3 ;  /* 0x0000000300f57308 */ /* 0x0003e40000000800 */
[----:B-1----:R-:W-:-:S06]  /*44b0*/  FFMA.FTZ R3, R12, c[0x0][0x2d0], -R0 ;  /* 0x0000b4000c037a23 */ /* 0x002fcc0000010800 */
[----:B------:R1:W2:Y:S02]  /*44c0*/  MUFU.EX2 R244, R3 ;  /* 0x0000000300f47308 */ /* 0x0002a40000000800 */
[----:B-1----:R-:W-:Y:S01]  /*44d0*/  FFMA.FTZ R3, R13, c[0x0][0x2d0], -R0 ;  /* 0x0000b4000d037a23 */ /* 0x002fe20000010800 */
[----:B--2---:R-:W-:-:S05]  /*44e0*/  F2FP.BF16.PACK_AB R5, R244, R245 ;  /* 0x000000f5f405723e */ /* 0x004fca00000010ff */
[----:B------:R1:W-:Y:S02]  /*44f0*/  MUFU.EX2 R243, R3 ;  /* 0x0000000300f37308 */ /* 0x0003e40000000800 */
[----:B-1----:R-:W-:Y:S02]  /*4500*/  FFMA.FTZ R3, R14, c[0x0][0x2d0], -R0 ;  /* 0x0000b4000e037a23 */ /* 0x002fe40000010800 */
[----:B------:R-:W1:Y:S04]  /*4510*/  LDSM.16.MT88.4 R12, [R174+0x2000] ;  /* 0x00200000ae0c783b */ /* 0x000e680000004200 */
[----:B------:R-:W2:Y:S02]  /*4520*/  MUFU.EX2 R246, R3 ;  /* 0x0000000300f67308 */ /* 0x000ea40000000800 */
[----:B--2---:R-:W-:Y:S01]  /*4530*/  F2FP.BF16.PACK_AB R7, R246, R243 ;  /* 0x000000f3f607723e */ /* 0x004fe200000010ff */
[----:B------:R-:W-:-:S05]  /*4540*/  FFMA.FTZ R3, R40, c[0x0][0x2d0], -R2 ;  /* 0x0000b40028037a23 */ /* 0x000fca0000010802 */
[----:B------:R2:W-:Y:S01]  /*4550*/  MUFU.EX2 R240, R3 ;  /* 0x0000000300f07308 */ /* 0x0005e20000000800 */
[C---:B------:R-:W-:Y:S08]  /*4560*/  HMMA.16816.F32.BF16 R80, R4.reuse, R24, RZ ;  /* 0x000000180450723c */ /* 0x040ff000000418ff */
[----:B------:R-:W-:Y:S01]  /*4570*/  HMMA.16816.F32.BF16 R52, R4, R26, RZ ;  /* 0x0000001a0434723c */ /* 0x000fe200000418ff */
[----:B------:R-:W3:Y:S01]  /*4580*/  LDSM.16.MT88.4 R24, [R173+0x4000] ;  /* 0x00400000ad18783b */ /* 0x000ee20000004200 */
[----:B--2---:R-:W-:-:S06]  /*4590*/  FFMA.FTZ R3, R41, c[0x0][0x2d0], -R2 ;  /* 0x0000b40029037a23 */ /* 0x004fcc0000010802 */
[C---:B-1----:R-:W-:Y:S01]  /*45a0*/  HMMA.16816.F32.BF16 R68, R4.reuse, R12, RZ ;  /* 0x0000000c0444723c */ /* 0x042fe200000418ff */
[----:B------:R1:W2:Y:S07]  /*45b0*/  MUFU.EX2 R242, R3 ;  /* 0x0000000300f27308 */ /* 0x0002ae0000000800 */
[C---:B------:R-:W-:Y:S01]  /*45c0*/  HMMA.16816.F32.BF16 R96, R4.reuse, R14, RZ ;  /* 0x0000000e0460723c */ /* 0x040fe200000418ff */
[----:B------:R-:W4:Y:S07]  /*45d0*/  LDSM.16.MT88.4 R12, [R174+0x4000] ;  /* 0x00400000ae0c783b */ /* 0x000f2e0000004200 */
[----:B------:R-:W-:Y:S01]  /*45e0*/  HMMA.16816.F32.BF16 R76, R4, R20, RZ ;  /* 0x00000014044c723c */ /* 0x000fe200000418ff */
[----:B-1----:R-:W-:-:S04]  /*45f0*/  FFMA.FTZ R3, R43, c[0x0][0x2d0], -R2 ;  /* 0x0000b4002b037a23 */ /* 0x002fc80000010802 */
[----:B------:R1:W-:Y:S03]  /*4600*/  MUFU.EX2 R239, R3 ;  /* 0x0000000300ef7308 */ /* 0x0003e60000000800 */
[C---:B------:R-:W-:Y:S01]  /*4610*/  HMMA.16816.F32.BF16 R108, R4.reuse, R22, RZ ;  /* 0x00000016046c723c */ /* 0x040fe200000418ff */
[----:B------:R-:W2:Y:S07]  /*4620*/  LDSM.16.MT88.4 R20, [R176+0x4000] ;  /* 0x00400000b014783b */ /* 0x000eae0000004200 */
[----:B------:R-:W-:Y:S01]  /*4630*/  HMMA.16816.F32.BF16 R88, R4, R32, RZ ;  /* 0x000000200458723c */ /* 0x000fe200000418ff */
[----:B-1----:R-:W-:-:S07]  /*4640*/  FFMA.FTZ R3, R42, c[0x0][0x2d0], -R2 ;  /* 0x0000b4002a037a23 */ /* 0x002fce0000010802 */
[C---:B------:R-:W-:Y:S01]  /*4650*/  HMMA.16816.F32.BF16 R60, R4.reuse, R34, RZ ;  /* 0x00000022043c723c */ /* 0x040fe200000418ff */
[----:B------:R-:W1:Y:S01]  /*4660*/  LDSM.16.MT88.4 R32, [R176+0x2000] ;  /* 0x00200000b020783b */ /* 0x000e620000004200 */
[----:B------:R3:W1:Y:S06]  /*4670*/  MUFU.EX2 R241, R3 ;  /* 0x0000000300f17308 */ /* 0x00066c0000000800 */
[C---:B------:R-:W-:Y:S08]  /*4680*/  HMMA.16816.F32.BF16 R72, R4.reuse, R16, RZ ;  /* 0x000000100448723c */ /* 0x040ff000000418ff */
[----:B------:R-:W-:Y:S01]  /*4690*/  HMMA.16816.F32.BF16 R104, R4, R18, RZ ;  /* 0x000000120468723c */ /* 0x000fe200000418ff */
[----:B------:R-:W1:Y:S01]  /*46a0*/  LDSM.16.MT88.4 R16, [R177+0x4000] ;  /* 0x00400000b110783b */ /* 0x000e620000004200 */
[----:B---3--:R-:W-:-:S04]  /*46b0*/  FFMA.FTZ R3, R44, c[0x0][0x2d0], -R0 ;  /* 0x0000b4002c037a23 */ /* 0x008fc80000010800 */
[----:B------:R3:W-:Y:S02]  /*46c0*/  MUFU.EX2 R236, R3 ;  /* 0x0000000300ec7308 */ /* 0x0007e40000000800 */
[C---:B------:R-:W-:Y:S08]  /*46d0*/  HMMA.16816.F32.BF16 R84, R4.reuse, R28, RZ ;  /* 0x0000001c0454723c */ /* 0x040ff000000418ff */
[----:B------:R-:W-:Y:S01]  /*46e0*/  HMMA.16816.F32.BF16 R56, R4, R30, RZ ;  /* 0x0000001e0438723c */ /* 0x000fe200000418ff */
[----:B------:R-:W1:Y:S01]  /*46f0*/  LDSM.16.MT88.4 R28, [R173+0x800] ;  /* 0x00080000ad1c783b */ /* 0x000e620000004200 */
[----:B---3--:R-:W-:-:S06]  /*4700*/  FFMA.FTZ R3, R47, c[0x0][0x2d0], -R0 ;  /* 0x0000b4002f037a23 */ /* 0x008fcc0000010800 */
[C---:B------:R-:W-:Y:S01]  /*4710*/  HMMA.16816.F32.BF16 R40, R4.reuse, R24, RZ ;  /* 0x000000180428723c */ /* 0x040fe200000418ff */
[----:B------:R3:W1:Y:S07]  /*4720*/  MUFU.EX2 R238, R3 ;  /* 0x0000000300ee7308 */ /* 0x00066e0000000800 */
[C---:B------:R-:W-:Y:S01]  /*4730*/  HMMA.16816.F32.BF16 R112, R4.reuse, R26, RZ ;  /* 0x0000001a0470723c */ /* 0x040fe200000418ff */
[----:B------:R-:W1:Y:S07]  /*4740*/  LDSM.16.MT88.4 R24, [R174+0x800] ;  /* 0x00080000ae18783b */ /* 0x000e6e0000004200 */
[----:B----4-:R-:W-:Y:S01]  /*4750*/  HMMA.16816.F32.BF16 R120, R4, R12, RZ ;  /* 0x0000000c0478723c */ /* 0x010fe200000418ff */
[----:B---3--:R-:W-:-:S04]  /*4760*/  FFMA.FTZ R3, R45, c[0x0][0x2d0], -R0 ;  /* 0x0000b4002d037a23 */ /* 0x008fc80000010800 */
[----:B------:R3:W-:Y:S03]  /*4770*/  MUFU.EX2 R235, R3 ;  /* 0x0000000300eb7308 */ /* 0x0007e60000000800 */
[C---:B------:R-:W-:Y:S01]  /*4780*/  HMMA.16816.F32.BF16 R128, R4.reuse, R14, RZ ;  /* 0x0000000e0480723c */ /* 0x040fe200000418ff */
[----:B------:R-:W4:Y:S07]  /*4790*/  LDSM.16.MT88.4 R12, [R177+0x800] ;  /* 0x00080000b10c783b */ /* 0x000f2e0000004200 */
[----:B--2---:R-:W-:Y:S01]  /*47a0*/  HMMA.16816.F32.BF16 R140, R4, R20, RZ ;  /* 0x00000014048c723c */ /* 0x004fe200000418ff */
[----:B---3--:R-:W-:-:S07]  /*47b0*/  FFMA.FTZ R3, R46, c[0x0][0x2d0], -R0 ;  /* 0x0000b4002e037a23 */ /* 0x008fce0000010800 */
[C---:B------:R-:W-:Y:S01]  /*47c0*/  HMMA.16816.F32.BF16 R148, R4.reuse, R22, RZ ;  /* 0x000000160494723c */ /* 0x040fe200000418ff */
[----:B------:R-:W2:Y:S01]  /*47d0*/  LDSM.16.MT88.4 R20, [R176+0x800] ;  /* 0x00080000b014783b */ /* 0x000ea20000004200 */
[----:B------:R3:W1:Y:S06]  /*47e0*/  MUFU.EX2 R237, R3 ;  /* 0x0000000300ed7308 */ /* 0x00066c0000000800 */
[C---:B------:R-:W-:Y:S08]  /*47f0*/  HMMA.16816.F32.BF16 R64, R4.reuse, R36, RZ ;  /* 0x000000240440723c */ /* 0x040ff000000418ff */
[----:B------:R-:W-:Y:S01]  /*4800*/  HMMA.16816.F32.BF16 R48, R4, R38, RZ ;  /* 0x000000260430723c */ /* 0x000fe200000418ff */
[----:B---3--:R-:W-:-:S04]  /*4810*/  FFMA.FTZ R3, R101, c[0x0][0x2d0], -R2 ;  /* 0x0000b40065037a23 */ /* 0x008fc80000010802 */
[----:B------:R3:W-:Y:S03]  /*4820*/  MUFU.EX2 R218, R3 ;  /* 0x0000000300da7308 */ /* 0x0007e60000000800 */
[C---:B-1----:R-:W-:Y:S08]  /*4830*/  HMMA.16816.F32.BF16 R36, R4.reuse, R32, RZ ;  /* 0x000000200424723c */ /* 0x042ff000000418ff */
[----:B------:R-:W-:Y:S01]  /*4840*/  HMMA.16816.F32.BF16 R92, R4, R34, RZ ;  /* 0x00000022045c723c */ /* 0x000fe200000418ff */
[----:B------:R-:W-:Y:S01]  /*4850*/  LDSM.16.MT88.4 R32, [R173+0x4800] ;  /* 0x00480000ad20783b */ /* 0x000fe20000004200 */
[----:B---3--:R-:W-:-:S06]  /*4860*/  FFMA.FTZ R3, R102, c[0x0][0x2d0], -R2 ;  /* 0x0000b40066037a23 */ /* 0x008fcc0000010802 */
[C---:B------:R-:W-:Y:S01]  /*4870*/  HMMA.16816.F32.BF16 R132, R4.reuse, R16, RZ ;  /* 0x000000100484723c */ /* 0x040fe200000418ff */
[----:B------:R1:W3:Y:S07]  /*4880*/  MUFU.EX2 R217, R3 ;  /* 0x0000000300d97308 */ /* 0x0002ee0000000800 */
[----:B------:R-:W-:Y:S01]  /*4890*/  HMMA.16816.F32.BF16 R136, R4, R18, RZ ;  /* 0x000000120488723c */ /* 0x000fe200000418ff */
[----:B------:R-:W-:Y:S06]  /*48a0*/  LDSM.16.MT88.4 R16, [R176+0x2800] ;  /* 0x00280000b010783b */ /* 0x000fec0000004200 */
[----:B------:R-:W-:-:S02]  /*48b0*/  F2FP.BF16.PACK_AB R4, R242, R240 ;  /* 0x000000f0f204723e */ /* 0x000fc400000010ff */
[----:B------:R-:W-:Y:S01]  /*48c0*/  F2FP.BF16.PACK_AB R6, R241, R239 ;  /* 0x000000eff106723e */ /* 0x000fe200000010ff */
[--C-:B-1----:R-:W-:Y:S01]  /*48d0*/  FFMA.FTZ R3, R103, c[0x0][0x2d0], -R2.reuse ;  /* 0x0000b40067037a23 */ /* 0x102fe20000010802 */
[----:B------:R-:W-:Y:S02]  /*48e0*/  F2FP.BF16.PACK_AB R5, R238, R236 ;  /* 0x000000ecee05723e */ /* 0x000fe400000010ff */
[----:B------:R-:W-:Y:S01]  /*48f0*/  F2FP.BF16.PACK_AB R7, R237, R235 ;  /* 0x000000ebed07723e */ /* 0x000fe200000010ff */
[----:B------:R1:W-:Y:S06]  /*4900*/  MUFU.EX2 R216, R3 ;  /* 0x0000000300d87308 */ /* 0x0003ec0000000800 */
[C---:B------:R-:W-:Y:S08]  /*4910*/  HMMA.16816.F32.BF16 R200, R4.reuse, R28, R88 ;  /* 0x0000001c04c8723c */ /* 0x040ff00000041858 */
[----:B------:R-:W-:Y:S01]  /*4920*/  HMMA.16816.F32.BF16 R144, R4, R30, R60 ;  /* 0x0000001e0490723c */ /* 0x000fe2000004183c */
[----:B------:R-:W3:Y:S01]  /*4930*/  LDSM.16.MT88.4 R28, [R173+0x2800] ;  /* 0x00280000ad1c783b */ /* 0x000ee20000004200 */
[----:B-1----:R-:W-:-:S04]  /*4940*/  FFMA.FTZ R3, R116, c[0x0][0x2d0], -R2 ;  /* 0x0000b40074037a23 */ /* 0x002fc80000010802 */
[----:B------:R1:W1:Y:S02]  /*4950*/  MUFU.EX2 R215, R3 ;  /* 0x0000000300d77308 */ /* 0x0002640000000800 */
[C---:B------:R-:W-:Y:S08]  /*4960*/  HMMA.16816.F32.BF16 R164, R4.reuse, R24, R84 ;  /* 0x0000001804a4723c */ /* 0x040ff00000041854 */
[----:B------:R-:W-:Y:S01]  /*4970*/  HMMA.16816.F32.BF16 R84, R4, R26, R56 ;  /* 0x0000001a0454723c */ /* 0x000fe20000041838 */
[----:B------:R-:W3:Y:S01]  /*4980*/  LDSM.16.MT88.4 R24, [R174+0x2800] ;  /* 0x00280000ae18783b */ /* 0x000ee20000004200 */
[----:B-1----:R-:W-:-:S06]  /*4990*/  FFMA.FTZ R3, R118, c[0x0][0x2d0], -R0 ;  /* 0x0000b40076037a23 */ /* 0x002fcc0000010800 */
[C---:B----4-:R-:W-:Y:S01]  /*49a0*/  HMMA.16816.F32.BF16 R160, R4.reuse, R12, R80 ;  /* 0x0000000c04a0723c */ /* 0x050fe20000041850 */
[----:B------:R1:W-:Y:S07]  /*49b0*/  MUFU.EX2 R214, R3 ;  /* 0x0000000300d67308 */ /* 0x0003ee0000000800 */
[C---:B------:R-:W-:Y:S01]  /*49c0*/  HMMA.16816.F32.BF16 R88, R4.reuse, R14, R52 ;  /* 0x0000000e0458723c */ /* 0x040fe20000041834 */
[----:B------:R-:W4:Y:S07]  /*49d0*/  LDSM.16.MT88.4 R12, [R177+0x2800] ;  /* 0x00280000b10c783b */ /* 0x000f2e0000004200 */
[----:B--2---:R-:W-:Y:S01]  /*49e0*/  HMMA.16816.F32.BF16 R156, R4, R20, R76 ;  /* 0x00000014049c723c */ /* 0x004fe2000004184c */
[----:B-1----:R-:W-:-:S04]  /*49f0*/  FFMA.FTZ R3, R119, c[0x0][0x2d0], -R0 ;  /* 0x0000b40077037a23 */ /* 0x002fc80000010800 */
[----:B------:R1:W2:Y:S03]  /*4a00*/  MUFU.EX2 R103, R3 ;  /* 0x0000000300677308 */ /* 0x0002a60000000800 */
[C---:B------:R-:W-:Y:S01]  /*4a10*/  HMMA.16816.F32.BF16 R196, R4.reuse, R22, R108 ;  /* 0x0000001604c4723c */ /* 0x040fe2000004186c */
[----:B------:R-:W2:Y:S07]  /*4a20*/  LDSM.16.MT88.4 R20, [R177+0x4800] ;  /* 0x00480000b114783b */ /* 0x000eae0000004200 */
[----:B---3--:R-:W-:Y:S01]  /*4a30*/  HMMA.16816.F32.BF16 R168, R4, R30, R104 ;  /* 0x0000001e04a8723c */ /* 0x008fe20000041868 */
[----:B-1----:R-:W-:-:S07]  /*4a40*/  FFMA.FTZ R3, R117, c[0x0][0x2d0], -R0 ;  /* 0x0000b40075037a23 */ /* 0x002fce0000010800 */
[C---:B------:R-:W-:Y:S01]  /*4a50*/  HMMA.16816.F32.BF16 R108, R4.reuse, R24, R68 ;  /* 0x00000018046c723c */ /* 0x040fe20000041844 */
[----:B------:R-:W-:Y:S01]  /*4a60*/  LDSM.16.MT88.4 R116, [R174+0x1800] ;  /* 0x00180000ae74783b */ /* 0x000fe20000004200 */
[----:B------:R1:W-:Y:S06]  /*4a70*/  MUFU.EX2 R102, R3 ;  /* 0x0000000300667308 */ /* 0x0003ec0000000800 */
[C---:B------:R-:W-:Y:S01]  /*4a80*/  HMMA.16816.F32.BF16 R104, R4.reuse, R26, R96 ;  /* 0x0000001a0468723c */ /* 0x040fe20000041860 */
[----:B------:R-:W-:Y:S07]  /*4a90*/  LDSM.16.MT88.4 R24, [R174+0x1000] ;  /* 0x00100000ae18783b */ /* 0x000fee0000004200 */
[----:B------:R-:W-:Y:S01]  /*4aa0*/  HMMA.16816.F32.BF16 R152, R4, R28, R72 ;  /* 0x0000001c0498723c */ /* 0x000fe20000041848 */
[----:B------:R-:W3:Y:S01]  /*4ab0*/  LDSM.16.MT88.4 R28, [R174+0x4800] ;  /* 0x00480000ae1c783b */ /* 0x000ee20000004200 */
[----:B-1----:R-:W-:-:S04]  /*4ac0*/  FFMA.FTZ R3, R124, c[0x0][0x2d0], -R0 ;  /* 0x0000b4007c037a23 */ /* 0x002fc80000010800 */
[----:B------:R1:W1:Y:S02]  /*4ad0*/  MUFU.EX2 R101, R3 ;  /* 0x0000000300657308 */ /* 0x0002640000000800 */
[C---:B----4-:R-:W-:Y:S08]  /*4ae0*/  HMMA.16816.F32.BF16 R96, R4.reuse, R12, R64 ;  /* 0x0000000c0460723c */ /* 0x050ff00000041840 */
[----:B------:R-:W-:Y:S01]  /*4af0*/  HMMA.16816.F32.BF16 R68, R4, R14, R48 ;  /* 0x0000000e0444723c */ /* 0x000fe20000041830 */
[----:B------:R-:W4:Y:S01]  /*4b00*/  LDSM.16.MT88.4 R12, [R176+0x4800] ;  /* 0x00480000b00c783b */ /* 0x000f220000004200 */
[----:B-1----:R-:W-:-:S06]  /*4b10*/  FFMA.FTZ R3, R125, c[0x0][0x2d0], -R2 ;  /* 0x0000b4007d037a23 */ /* 0x002fcc0000010802 */
[C---:B------:R-:W-:Y:S08]  /*4b20*/  HMMA.16816.F32.BF16 R48, R4.reuse, R32, R40 ;  /* 0x000000200430723c */ /* 0x040ff00000041828 */
[C---:B------:R-:W-:Y:S01]  /*4b30*/  HMMA.16816.F32.BF16 R60, R4.reuse, R34, R112 ;  /* 0x00000022043c723c */ /* 0x040fe20000041870 */
[----:B------:R-:W1:Y:S07]  /*4b40*/  LDSM.16.MT88.4 R32, [R173+0x1000] ;  /* 0x00100000ad20783b */ /* 0x000e6e0000004200 */
[C---:B------:R-:W-:Y:S08]  /*4b50*/  HMMA.16816.F32.BF16 R52, R4.reuse, R16, R36 ;  /* 0x000000100434723c */ /* 0x040ff00000041824 */
[C---:B--2---:R-:W-:Y:S01]  /*4b60*/  HMMA.16816.F32.BF16 R36, R4.reuse, R20, R132 ;  /* 0x000000140424723c */ /* 0x044fe20000041884 */
[----:B------:R-:W-:Y:S07]  /*4b70*/  LDSM.16.MT88.4 R132, [R176+0x1800] ;  /* 0x00180000b084783b */ /* 0x000fee0000004200 */
[C---:B------:R-:W-:Y:S01]  /*4b80*/  HMMA.16816.F32.BF16 R56, R4.reuse, R22, R136 ;  /* 0x000000160438723c */ /* 0x040fe20000041888 */
[----:B------:R-:W2:Y:S07]  /*4b90*/  LDSM.16.MT88.4 R20, [R177+0x1000] ;  /* 0x00100000b114783b */ /* 0x000eae0000004200 */
[C---:B------:R-:W-:Y:S01]  /*4ba0*/  HMMA.16816.F32.BF16 R64, R4.reuse, R18, R92 ;  /* 0x000000120440723c */ /* 0x040fe2000004185c */
[----:B------:R-:W1:Y:S07]  /*4bb0*/  LDSM.16.MT88.4 R16, [R176+0x1000] ;  /* 0x00100000b010783b */ /* 0x000e6e0000004200 */
[C---:B---3--:R-:W-:Y:S08]  /*4bc0*/  HMMA.16816.F32.BF16 R44, R4.reuse, R28, R120 ;  /* 0x0000001c042c723c */ /* 0x048ff00000041878 */
[C---:B------:R-:W-:Y:S01]  /*4bd0*/  HMMA.16816.F32.BF16 R40, R4.reuse, R30, R128 ;  /* 0x0000001e0428723c */ /* 0x040fe20000041880 */
[----:B------:R-:W-:Y:S07]  /*4be0*/  LDSM.16.MT88.4 R28, [R173+0x5000] ;  /* 0x00500000ad1c783b */ /* 0x000fee0000004200 */
[C---:B----4-:R-:W-:Y:S08]  /*4bf0*/  HMMA.16816.F32.BF16 R72, R4.reuse, R12, R140 ;  /* 0x0000000c0448723c */ /* 0x050ff0000004188c */
[----:B------:R-:W-:Y:S01]  /*4c00*/  HMMA.16816.F32.BF16 R76, R4, R14, R148 ;  /* 0x0000000e044c723c */ /* 0x000fe20000041894 */
[----:B------:R-:W-:Y:S06]  /*4c10*/  LDSM.16.MT88.4 R12, [R176+0x3000] ;  /* 0x00300000b00c783b */ /* 0x000fec0000004200 */
[----:B------:R-:W-:-:S02]  /*4c20*/  F2FP.BF16.PACK_AB R4, R217, R218 ;  /* 0x000000dad904723e */ /* 0x000fc400000010ff */
[----:B------:R-:W-:Y:S02]  /*4c30*/  F2FP.BF16.PACK_AB R6, R215, R216 ;  /* 0x000000d8d706723e */ /* 0x000fe400000010ff */
[----:B------:R-:W-:Y:S02]  /*4c40*/  F2FP.BF16.PACK_AB R5, R103, R214 ;  /* 0x000000d66705723e */ /* 0x000fe400000010ff */
[----:B------:R-:W-:-:S07]  /*4c50*/  F2FP.BF16.PACK_AB R7, R101, R102 ;  /* 0x000000666507723e */ /* 0x000fce00000010ff */
[C---:B-1----:R-:W-:Y:S08]  /*4c60*/  HMMA.16816.F32.BF16 R204, R4.reuse, R32, R200 ;  /* 0x0000002004cc723c */ /* 0x042ff000000418c8 */
[C---:B------:R-:W-:Y:S01]  /*4c70*/  HMMA.16816.F32.BF16 R80, R4.reuse, R34, R144 ;  /* 0x000000220450723c */ /* 0x040fe20000041890 */
[----:B------:R-:W1:Y:S07]  /*4c80*/  LDSM.16.MT88.4 R32, [R173+0x3000] ;  /* 0x00300000ad20783b */ /* 0x000e6e0000004200 */
[C---:B--2---:R-:W-:Y:S08]  /*4c90*/  HMMA.16816.F32.BF16 R120, R4.reuse, R20, R160 ;  /* 0x000000140478723c */ /* 0x044ff000000418a0 */
[C---:B------:R-:W-:Y:S01]  /*4ca0*/  HMMA.16816.F32.BF16 R88, R4.reuse, R22, R88 ;  /* 0x000000160458723c */ /* 0x040fe20000041858 */
[----:B------:R-:W2:Y:S07]  /*4cb0*/  LDSM.16.MT88.4 R20, [R177+0x3000] ;  /* 0x00300000b114783b */ /* 0x000eae0000004200 */
[C---:B------:R-:W-:Y:S08]  /*4cc0*/  HMMA.16816.F32.BF16 R112, R4.reuse, R24, R164 ;  /* 0x000000180470723c */ /* 0x040ff000000418a4 */
[C---:B------:R-:W-:Y:S01]  /*4cd0*/  HMMA.16816.F32.BF16 R84, R4.reuse, R26, R84 ;  /* 0x0000001a0454723c */ /* 0x040fe20000041854 */
[----:B------:R-:W3:Y:S07]  /*4ce0*/  LDSM.16.MT88.4 R24, [R174+0x3000] ;  /* 0x00300000ae18783b */ /* 0x000eee0000004200 */
[C---:B------:R-:W-:Y:S08]  /*4cf0*/  HMMA.16816.F32.BF16 R128, R4.reuse, R16, R156 ;  /* 0x000000100480723c */ /* 0x040ff0000004189c */
[C---:B-1----:R-:W-:Y:S01]  /*4d00*/  HMMA.16816.F32.BF16 R148, R4.reuse, R32, R152 ;  /* 0x000000200494723c */ /* 0x042fe20000041898 */
[----:B------:R1:W-:Y:S06]  /*4d10*/  MUFU.EX2 R32, R3 ;  /* 0x0000000300207308 */ /* 0x0003ec0000000800 */
[----:B------:R-:W-:Y:S01]  /*4d20*/  IMAD.MOV.U32 R33, RZ, RZ, R9 ;  /* 0x000000ffff217224 */ /* 0x000fe200078e0009 */
[C---:B------:R-:W-:Y:S01]  /*4d30*/  HMMA.16816.F32.BF16 R92, R4.reuse, R18, R196 ;  /* 0x00000012045c723c */ /* 0x040fe200000418c4 */
[----:B------:R-:W4:Y:S07]  /*4d40*/  LDSM.16.MT88.4 R16, [R177+0x5000] ;  /* 0x00500000b110783b */ /* 0x000f2e0000004200 */
[----:B--2---:R-:W-:Y:S01]  /*4d50*/  HMMA.16816.F32.BF16 R160, R4, R22, R68 ;  /* 0x0000001604a0723c */ /* 0x004fe20000041844 */
[----:B-1----:R-:W-:-:S04]  /*4d60*/  FFMA.FTZ R3, R126, c[0x0][0x2d0], -R2 ;  /* 0x0000b4007e037a23 */ /* 0x002fc80000010802 */
[----:B------:R1:W2:Y:S03]  /*4d70*/  MUFU.EX2 R23, R3 ;  /* 0x0000000300177308 */ /* 0x0002a60000000800 */
[C---:B------:R-:W-:Y:S08]  /*4d80*/  HMMA.16816.F32.BF16 R196, R4.reuse, R20, R96 ;  /* 0x0000001404c4723c */ /* 0x040ff00000041860 */
[----:B---3--:R-:W-:Y:S01]  /*4d90*/  HMMA.16816.F32.BF16 R200, R4, R24, R108 ;  /* 0x0000001804c8723c */ /* 0x008fe2000004186c */
[----:B------:R-:W-:Y:S01]  /*4da0*/  LDSM.16.MT88.4 R108, [R173+0x1800] ;  /* 0x00180000ad6c783b */ /* 0x000fe20000004200 */
[--C-:B-1----:R-:W-:Y:S01]  /*4db0*/  FFMA.FTZ R3, R127, c[0x0][0x2d0], -R2.reuse ;  /* 0x0000b4007f037a23 */ /* 0x102fe20000010802 */
[----:B--2---:R-:W-:Y:S01]  /*4dc0*/  F2FP.BF16.PACK_AB R96, R23, R32 ;  /* 0x000000201760723e */ /* 0x004fe200000010ff */
[----:B------:R-:W-:-:S04]  /*4dd0*/  FFMA.FTZ R2, R219, c[0x0][0x2d0], -R2 ;  /* 0x0000b400db027a23 */ /* 0x000fc80000010802 */
[C---:B------:R-:W-:Y:S01]  /*4de0*/  HMMA.16816.F32.BF16 R164, R4.reuse, R26, R104 ;  /* 0x0000001a04a4723c */ /* 0x040fe20000041868 */
[----:B------:R-:W1:Y:S01]  /*4df0*/  LDSM.16.MT88.4 R24, [R174+0x5000] ;  /* 0x00500000ae18783b */ /* 0x000e620000004200 */
[----:B------:R-:W-:Y:S03]  /*4e00*/  MUFU.EX2 R22, R3 ;  /* 0x0000000300167308 */ /* 0x000fe60000000800 */
[----:B------:R-:W-:Y:S03]  /*4e10*/  LDSM.16.MT88.4 R124, [R177+0x1800] ;  /* 0x00180000b17c783b */ /* 0x000fe60000004200 */
[C---:B------:R-:W-:Y:S02]  /*4e20*/  HMMA.16816.F32.BF16 R156, R4.reuse, R12, R52 ;  /* 0x0000000c049c723c */ /* 0x040fe40000041834 */
[----:B------:R2:W3:Y:S06]  /*4e30*/  MUFU.EX2 R21, R2 ;  /* 0x0000000200157308 */ /* 0x0004ec0000000800 */
[C---:B------:R-:W-:Y:S01]  /*4e40*/  HMMA.16816.F32.BF16 R152, R4.reuse, R14, R64 ;  /* 0x0000000e0498723c */ /* 0x040fe20000041840 */
[----:B------:R-:W1:Y:S04]  /*4e50*/  LDSM.16.MT88.4 R12, [R176+0x5000] ;  /* 0x00500000b00c783b */ /* 0x000e680000004200 */
[----:B------:R-:W-:Y:S03]  /*4e60*/  LDSM.16.MT88.4 R64, [R176+0x3800] ;  /* 0x00380000b040783b */ /* 0x000fe60000004200 */
[----:B----4-:R-:W-:Y:S01]  /*4e70*/  HMMA.16816.F32.BF16 R140, R4, R16, R36 ;  /* 0x00000010048c723c */ /* 0x010fe20000041824 */
[----:B--2---:R-:W-:Y:S01]  /*4e80*/  FFMA.FTZ R2, R229, c[0x0][0x2d0], -R0 ;  /* 0x0000b400e5027a23 */ /* 0x004fe20000010800 */
[----:B---3--:R-:W-:-:S03]  /*4e90*/  F2FP.BF16.PACK_AB R98, R21, R22 ;  /* 0x000000161562723e */ /* 0x008fc600000010ff */
[----:B------:R2:W-:Y:S03]  /*4ea0*/  MUFU.EX2 R20, R2 ;  /* 0x0000000200147308 */ /* 0x0005e60000000800 */
[C---:B------:R-:W-:Y:S01]  /*4eb0*/  HMMA.16816.F32.BF16 R144, R4.reuse, R18, R56 ;  /* 0x000000120490723c */ /* 0x040fe20000041838 */
[----:B------:R-:W-:Y:S07]  /*4ec0*/  LDSM.16.MT88.4 R56, [R177+0x3800] ;  /* 0x00380000b138783b */ /* 0x000fee0000004200 */
[----:B------:R-:W-:Y:S01]  /*4ed0*/  HMMA.16816.F32.BF16 R68, R4, R28, R48 ;  /* 0x0000001c0444723c */ /* 0x000fe20000041830 */
[----:B------:R-:W-:Y:S01]  /*4ee0*/  LDSM.16.MT88.4 R48, [R174+0x3800] ;  /* 0x00380000ae30783b */ /* 0x000fe20000004200 */
[----:B--2---:R-:W-:-:S06]  /*4ef0*/  FFMA.FTZ R2, R230, c[0x0][0x2d0], -R0 ;  /* 0x0000b400e6027a23 */ /* 0x004fcc0000010800 */
[C---:B-1----:R-:W-:Y:S01]  /*4f00*/  HMMA.16816.F32.BF16 R136, R4.reuse, R24, R44 ;  /* 0x000000180488723c */ /* 0x042fe2000004182c */
[----:B------:R1:W2:Y:S07]  /*4f10*/  MUFU.EX2 R11, R2 ;  /* 0x00000002000b7308 */ /* 0x0002ae0000000800 */
[C---:B------:R-:W-:Y:S01]  /*4f20*/  HMMA.16816.F32.BF16 R24, R4.reuse, R26, R40 ;  /* 0x0000001a0418723c */ /* 0x040fe20000041828 */
[----:B------:R-:W3:Y:S07]  /*4f30*/  LDSM.16.MT88.4 R40, [R173+0x3800] ;  /* 0x00380000ad28783b */ /* 0x000eee0000004200 */
[----:B------:R-:W-:Y:S01]  /*4f40*/  HMMA.16816.F32.BF16 R16, R4, R12, R72 ;  /* 0x0000000c0410723c */ /* 0x000fe20000041848 */
[----:B------:R-:W4:Y:S01]  /*4f50*/  LDSM.16.MT88.4 R72, [R173+0x5800] ;  /* 0x00580000ad48783b */ /* 0x000f220000004200 */
[--C-:B-1----:R-:W-:Y:S01]  /*4f60*/  FFMA.FTZ R2, R232, c[0x0][0x2d0], -R0.reuse ;  /* 0x0000b400e8027a23 */ /* 0x102fe20000010800 */
[----:B--2---:R-:W-:Y:S01]  /*4f70*/  F2FP.BF16.PACK_AB R97, R11, R20 ;  /* 0x000000140b61723e */ /* 0x004fe200000010ff */
[----:B------:R-:W-:-:S02]  /*4f80*/  FFMA.FTZ R0, R231, c[0x0][0x2d0], -R0 ;  /* 0x0000b400e7007a23 */ /* 0x000fc40000010800 */
[----:B------:R1:W-:Y:S02]  /*4f90*/  MUFU.EX2 R10, R2 ;  /* 0x00000002000a7308 */ /* 0x0003e40000000800 */
[C---:B------:R-:W-:Y:S06]  /*4fa0*/  HMMA.16816.F32.BF16 R168, R4.reuse, R34, R168 ;  /* 0x0000002204a8723c */ /* 0x040fec00000418a8 */
[----:B------:R2:W2:Y:S02]  /*4fb0*/  MUFU.EX2 R9, R0 ;  /* 0x0000000000097308 */ /* 0x0004a40000000800 */
[----:B------:R-:W-:Y:S01]  /*4fc0*/  HMMA.16816.F32.BF16 R28, R4, R30, R60 ;  /* 0x0000001e041c723c */ /* 0x000fe2000004183c */
[----:B-1----:R-:W-:-:S07]  /*4fd0*/  FADD.FTZ R2, R250, R248 ;  /* 0x000000f8fa027221 */ /* 0x002fce0000010000 */
[----:B------:R-:W-:Y:S01]  /*4fe0*/  HMMA.16816.F32.BF16 R12, R4, R14, R76 ;  /* 0x0000000e040c723c */ /* 0x000fe2000004184c */
[----:B------:R-:W-:Y:S01]  /*4ff0*/  LDSM.16.MT88.4 R4, [R176+0x5800] ;  /* 0x00580000b004783b */ /* 0x000fe20000004200 */
[----:B------:R-:W-:Y:S02]  /*5000*/  FADD.FTZ R2, R247, R2 ;  /* 0x00000002f7027221 */ /* 0x000fe40000010000 */
[----:B--2---:R-:W-:Y:S01]  /*5010*/  FADD.FTZ R0, R245, R244 ;  /* 0x000000f4f5007221 */ /* 0x004fe20000010000 */
[----:B------:R-:W-:Y:S01]  /*5020*/  F2FP.BF16.PACK_AB R99, R9, R10 ;  /* 0x0000000a0963723e */ /* 0x000fe200000010ff */
[----:B------:R-:W-:Y:S02]  /*5030*/  FADD.FTZ R2, R249, R2 ;  /* 0x00000002f9027221 */ /* 0x000fe40000010000 */
[----:B------:R-:W-:Y:S02]  /*5040*/  FADD.FTZ R0, R243, R0 ;  /* 0x00000000f3007221 */ /* 0x000fe40000010000 */
[----:B------:R-:W-:-:S02]  /*5050*/  FADD.FTZ R2, R240, R2 ;  /* 0x00000002f0027221 */ /* 0x000fc40000010000 */
[----:B------:R-:W-:Y:S01]  /*5060*/  FADD.FTZ R0, R246, R0 ;  /* 0x00000000f6007221 */ /* 0x000fe20000010000 */
[C---:B------:R-:W-:Y:S01]  /*5070*/  HMMA.16816.F32.BF16 R104, R96.reuse, R108, R204 ;  /* 0x0000006c6068723c */ /* 0x040fe200000418cc */
        /* <DEDUP_REMOVED lines=9> */
[----:B------:R-:W-:Y:S01]  /*5110*/  HMMA.16816.F32.BF16 R108, R96, R110, R80 ;  /* 0x0000006e606c723c */ /* 0x000fe20000041850 */
[----:B------:R-:W1:Y:S01]  /*5120*/  LDSM.16.MT88.4 R80, [R174+0x5800] ;  /* 0x00580000ae50783b */ /* 0x000e620000004200 */
[----:B------:R-:W-:Y:S02]  /*5130*/  FADD.FTZ R2, R217, R2 ;  /* 0x00000002d9027221 */ /* 0x000fe40000010000 */
[----:B------:R-:W-:Y:S02]  /*5140*/  FADD.FTZ R0, R214, R0 ;  /* 0x00000000d6007221 */ /* 0x000fe40000010000 */
[----:B------:R-:W-:-:S02]  /*5150*/  FADD.FTZ R2, R216, R2 ;  /* 0x00000002d8027221 */ /* 0x000fc40000010000 */
[C---:B------:R-:W-:Y:S01]  /*5160*/  HMMA.16816.F32.BF16 R124, R96.reuse, R126, R88 ;  /* 0x0000007e607c723c */ /* 0x040fe20000041858 */
[----:B------:R-:W2:Y:S01]  /*5170*/  LDSM.16.MT88.4 R88, [R177+0x5800] ;  /* 0x00580000b158783b */ /* 0x000ea20000004200 */
[----:B------:R-:W-:Y:S02]  /*5180*/  FADD.FTZ R0, R103, R0 ;  /* 0x0000000067007221 */ /* 0x000fe40000010000 */
[----:B------:R-:W-:Y:S02]  /*5190*/  FADD.FTZ R2, R215, R2 ;  /* 0x00000002d7027221 */ /* 0x000fe40000010000 */
[----:B------:R-:W-:Y:S02]  /*51a0*/  FADD.FTZ R0, R102, R0 ;  /* 0x0000000066007221 */ /* 0x000fe40000010000 */
[----:B------:R-:W-:Y:S01]  /*51b0*/  FADD.FTZ R3, R32, R2 ;  /* 0x0000000220037221 */ /* 0x000fe20000010000 */
[----:B------:R-:W-:Y:S01]  /*51c0*/  HMMA.16816.F32.BF16 R112, R96, R116, R112 ;  /* 0x000000746070723c */ /* 0x000fe20000041870 */
[----:B------:R-:W-:-:S02]  /*51d0*/  FADD.FTZ R0, R101, R0 ;  /* 0x0000000065007221 */ /* 0x000fc40000010000 */
[----:B------:R-:W-:Y:S02]  /*51e0*/  FADD.FTZ R3, R23, R3 ;  /* 0x0000000317037221 */ /* 0x000fe40000010000 */
[----:B------:R-:W-:Y:S01]  /*51f0*/  FADD.FTZ R2, R20, R0 ;  /* 0x0000000014027221 */ /* 0x000fe20000010000 */
[----:B------:R-:W-:Y:S01]  /*5200*/  IADD3 R0, R33, -0x2, RZ ;  /* 0xfffffffe21007810 */ /* 0x000fe20007ffe0ff */
[----:B------:R-:W-:Y:S01]  /*5210*/  FADD.FTZ R3, R22, R3 ;  /* 0x0000000316037221 */ /* 0x000fe20000010000 */
[----:B------:R-:W-:Y:S01]  /*5220*/  HMMA.16816.F32.BF16 R116, R96, R118, R84 ;  /* 0x000000766074723c */ /* 0x000fe20000041854 */
[----:B------:R-:W-:Y:S01]  /*5230*/  FADD.FTZ R2, R11, R2 ;  /* 0x000000020b027221 */ /* 0x000fe20000010000 */
[----:B------:R-:W-:Y:S01]  /*5240*/  ISETP.GE.AND P0, PT, R0, R226, PT ;  /* 0x000000e20000720c */ /* 0x000fe20003f06270 */
[----:B------:R-:W-:Y:S02]  /*5250*/  FADD.FTZ R218, R21, R3 ;  /* 0x0000000315da7221 */ /* 0x000fe40000010000 */
[----:B------:R-:W-:-:S03]  /*5260*/  FADD.FTZ R2, R10, R2 ;  /* 0x000000020a027221 */ /* 0x000fc60000010000 */
[----:B------:R-:W-:Y:S01]  /*5270*/  HMMA.16816.F32.BF16 R128, R96, R132, R128 ;  /* 0x000000846080723c */ /* 0x000fe20000041880 */
[----:B------:R-:W-:-:S07]  /*5280*/  FADD.FTZ R219, R9, R2 ;  /* 0x0000000209db7221 */ /* 0x000fce0000010000 */
[C---:B------:R-:W-:Y:S08]  /*5290*/  HMMA.16816.F32.BF16 R132, R96.reuse, R134, R92 ;  /* 0x000000866084723c */ /* 0x040ff0000004185c */
[C---:B---3--:R-:W-:Y:S08]  /*52a0*/  HMMA.16816.F32.BF16 R36, R96.reuse, R40, R148 ;  /* 0x000000286024723c */ /* 0x048ff00000041894 */
[C---:B------:R-:W-:Y:S08]  /*52b0*/  HMMA.16816.F32.BF16 R44, R96.reuse, R48, R200 ;  /* 0x00000030602c723c */ /* 0x040ff000000418c8 */
[C---:B------:R-:W-:Y:S08]  /*52c0*/  HMMA.16816.F32.BF16 R52, R96.reuse, R56, R196 ;  /* 0x000000386034723c */ /* 0x040ff000000418c4 */
[C---:B------:R-:W-:Y:S08]  /*52d0*/  HMMA.16816.F32.BF16 R60, R96.reuse, R64, R156 ;  /* 0x00000040603c723c */ /* 0x040ff0000004189c */
[C---:B----4-:R-:W-:Y:S08]  /*52e0*/  HMMA.16816.F32.BF16 R68, R96.reuse, R72, R68 ;  /* 0x000000486044723c */ /* 0x050ff00000041844 */
        /* <DEDUP_REMOVED lines=8> */
[C---:B------:R-:W-:Y:S08]  /*5370*/  HMMA.16816.F32.BF16 R88, R96.reuse, R90, R144 ;  /* 0x0000005a6058723c */ /* 0x040ff00000041890 */
[C---:B------:R-:W-:Y:S08]  /*5380*/  HMMA.16816.F32.BF16 R92, R96.reuse, R4, R16 ;  /* 0x00000004605c723c */ /* 0x040ff00000041810 */
[----:B------:R-:W-:Y:S01]  /*5390*/  HMMA.16816.F32.BF16 R96, R96, R6, R12 ;  /* 0x000000066060723c */ /* 0x000fe2000004180c */
[----:B------:R-:W-:Y:S07]  /*53a0*/  @!UPT UIADD3 URZ, URZ, URZ, URZ ;  /* 0x0000003f3f3ff290 */ /* 0x000fee000fffe03f */
[----:B------:R-:W-:Y:S11]  /*53b0*/  @!P0 BRA `(.L_x_43) ;  /* 0x00002dc000008947 */ /* 0x000ff60003800000 */
[----:B------:R-:W-:Y:S02]  /*53c0*/  MOV R196, R0 ;  /* 0x0000000000c47202 */ /* 0x000fe40000000f00 */
[----:B------:R-:W-:-:S02]  /*53d0*/  MOV R102, R8 ;  /* 0x0000000800667202 */ /* 0x000fc40000000f00 */
[----:B------:R-:W-:Y:S02]  /*53e0*/  MOV R101, R100 ;  /* 0x0000006400657202 */ /* 0x000fe40000000f00 */
.L_x_44:
[----:B------:R-:W-:Y:S04]  /*53f0*/  DEPBAR.LE SB0, 0x0 ;  /* 0x000080000000791a */ /* 0x000fe80000000000 */
[----:B------:R-:W-:Y:S01]  /*5400*/  WARPSYNC 0xffffffff ;  /* 0xffffffff00007948 */ /* 0x000fe20003800000 */
[----:B------:R-:W-:Y:S01]  /*5410*/  BAR.SYNC.DEFER_BLOCKING 0x0 ;  /* 0x0000000000007b1d */ /* 0x000fe20000010000 */
[----:B------:R-:W-:Y:S01]  /*5420*/  SHF.R.S32.HI R0, RZ, 0x1f, R196 ;  /* 0x0000001fff007819 */ /* 0x000fe200000114c4 */
[----:B------:R-:W-:Y:S01]  /*5430*/  IMAD.WIDE.U32 R2, R196, c[0x0][0x208], RZ ;  /* 0x00008200c4027a25 */ /* 0x000fe200078e00ff */
[C---:B------:R-:W-:Y:S02]  /*5440*/  IADD3 R100, P1, R210.reuse, 0x40, RZ ;  /* 0x00000040d2647810 */ /* 0x040fe40007f3e0ff */
[----:B------:R-:W-:Y:S01]  /*5450*/  IADD3 R31, P2, R210, 0x80, RZ ;  /* 0x00000080d21f7810 */ /* 0x000fe20007f5e0ff */
[----:B------:R-:W-:Y:S01]  /*5460*/  IMAD R0, R0, c[0x0][0x208], RZ ;  /* 0x0000820000007a24 */ /* 0x000fe200078e02ff */
[----:B------:R-:W-:Y:S02]  /*5470*/  SHF.L.U32 R20, R2, 0x6, RZ ;  /* 0x0000000602147819 */ /* 0x000fe400000006ff */
[----:B------:R-:W-:Y:S01]  /*5480*/  MOV R21, c[0x0][0x208] ;  /* 0x0000820000157a02 */ /* 0x000fe20000000f00 */
[----:B------:R-:W-:Y:S01]  /*5490*/  IMAD R0, R196, c[0x0][0x20c], R0 ;  /* 0x00008300c4007a24 */ /* 0x000fe200078e0200 */
[----:B------:R-:W-:Y:S02]  /*54a0*/  IADD3 R29, P5, R20, R210, RZ ;  /* 0x000000d2141d7210 */ /* 0x000fe40007fbe0ff */
[-C--:B------:R-:W-:Y:S02]  /*54b0*/  IADD3.X R152, RZ, R213.reuse, RZ, P1, !PT ;  /* 0x000000d5ff987210 */ /* 0x080fe40000ffe4ff */
[----:B------:R-:W-:Y:S02]  /*54c0*/  IADD3 R0, R3, R0, RZ ;  /* 0x0000000003007210 */ /* 0x000fe40007ffe0ff */
[----:B------:R-:W-:Y:S02]  /*54d0*/  IADD3.X R103, RZ, R213, RZ, P2, !PT ;  /* 0x000000d5ff677210 */ /* 0x000fe400017fe4ff */
[----:B------:R-:W-:Y:S02]  /*54e0*/  SHF.L.U64.HI R0, R2, 0x6, R0 ;  /* 0x0000000602007819 */ /* 0x000fe40000010200 */
[----:B------:R-:W-:Y:S02]  /*54f0*/  LEA R2, P0, R21, R20, 0x5 ;  /* 0x0000001415027211 */ /* 0x000fe400078028ff */
[C---:B------:R-:W-:Y:S01]  /*5500*/  IADD3 R30, P3, R20.reuse, R100, RZ ;  /* 0x00000064141e7210 */ /* 0x040fe20007f7e0ff */
[----:B------:R-:W-:Y:S01]  /*5510*/  LDSM.16.M88.4 R32, [R179] ;  /* 0x00000000b320783b */ /* 0x000fe20000000200 */
[----:B------:R-:W-:Y:S02]  /*5520*/  IADD3 R28, P1, R20, R31, RZ ;  /* 0x0000001f141c7210 */ /* 0x000fe40007f3e0ff */
[----:B------:R-:W-:Y:S02]  /*5530*/  MOV R3, c[0x0][0x20c] ;  /* 0x0000830000037a02 */ /* 0x000fe40000000f00 */
[C---:B------:R-:W-:Y:S02]  /*5540*/  IADD3.X R148, R0.reuse, R213, RZ, P5, !PT ;  /* 0x000000d500947210 */ /* 0x040fe40002ffe4ff */
[C---:B------:R-:W-:Y:S01]  /*5550*/  LEA R168, P4, R29.reuse, c[0x0][0x1f8], 0x1 ;  /* 0x00007e001da87a11 */ /* 0x040fe200078808ff */
[----:B------:R-:W1:Y:S01]  /*5560*/  LDSM.16.M88.4 R8, [R172] ;  /* 0x00000000ac08783b */ /* 0x000e620000000200 */
[----:B------:R-:W-:Y:S02]  /*5570*/  IADD3.X R149, R0, R152, RZ, P3, !PT ;  /* 0x0000009800957210 */ /* 0x000fe40001ffe4ff */
[C---:B------:R-:W-:Y:S02]  /*5580*/  LEA R166, P2, R30.reuse, c[0x0][0x1f8], 0x1 ;  /* 0x00007e001ea67a11 */ /* 0x040fe400078408ff */
[----:B------:R-:W-:Y:S02]  /*5590*/  LEA.HI.X R169, R29, c[0x0][0x1fc], R148, 0x1, P4 ;  /* 0x00007f001da97a11 */ /* 0x000fe400020f0c94 */
[----:B------:R-:W-:Y:S01]  /*55a0*/  LEA.HI.X R167, R30, c[0x0][0x1fc], R149, 0x1, P2 ;  /* 0x00007f001ea77a11 */ /* 0x000fe200010f0c95 */
[----:B------:R-:W2:Y:S01]  /*55b0*/  LDSM.16.M88.4 R16, [R172+0x800] ;  /* 0x00080000ac10783b */ /* 0x000ea20000000200 */
[----:B------:R-:W-:Y:S02]  /*55c0*/  ISETP.GE.AND P2, PT, R223, c[0x0][0x1d4], PT ;  /* 0x00007500df007a0c */ /* 0x000fe40003f46270 */
[----:B------:R-:W-:Y:S02]  /*55d0*/  LEA.HI.X R3, R21, R0, R3, 0x5, P0 ;  /* 0x0000000015037211 */ /* 0x000fe400000f2c03 */
[----:B------:R-:W-:Y:S02]  /*55e0*/  LEA R164, P0, R28, c[0x0][0x1f8], 0x1 ;  /* 0x00007e001ca47a11 */ /* 0x000fe400078008ff */
[----:B------:R-:W-:Y:S01]  /*55f0*/  IADD3.X R0, R0, R103, RZ, P1, !PT ;  /* 0x0000006700007210 */ /* 0x000fe20000ffe4ff */
[----:B------:R-:W3:Y:S01]  /*5600*/  LDSM.16.M88.4 R24, [R172+0x1000] ;  /* 0x00100000ac18783b */ /* 0x000ee20000000200 */
[----:B------:R-:W-:Y:S02]  /*5610*/  ISETP.GE.AND P1, PT, R222, c[0x0][0x1d4], PT ;  /* 0x00007500de007a0c */ /* 0x000fe40003f26270 */
[----:B------:R-:W-:Y:S02]  /*5620*/  LEA.HI.X R165, R28, c[0x0][0x1fc], R0, 0x1, P0 ;  /* 0x00007f001ca57a11 */ /* 0x000fe400000f0c00 */
[----:B------:R-:W-:Y:S02]  /*5630*/  ISETP.GE.AND P0, PT, R220, c[0x0][0x1d4], PT ;  /* 0x00007500dc007a0c */ /* 0x000fe40003f06270 */
[C---:B------:R-:W-:Y:S01]  /*5640*/  IADD3 R100, P4, R2.reuse, R100, RZ ;  /* 0x0000006402647210 */ /* 0x040fe20007f9e0ff */
[----:B------:R-:W4:Y:S01]  /*5650*/  LDSM.16.M88.4 R136, [R172+0x1800] ;  /* 0x00180000ac88783b */ /* 0x000f220000000200 */
[----:B------:R-:W-:Y:S02]  /*5660*/  IADD3 R0, P3, R2, R31, RZ ;  /* 0x0000001f02007210 */ /* 0x000fe40007f7e0ff */
[C---:B------:R-:W-:Y:S02]  /*5670*/  IADD3.X R161, R3.reuse, R152, RZ, P4, !PT ;  /* 0x0000009803a17210 */ /* 0x040fe400027fe4ff */
[----:B------:R-:W-:Y:S02]  /*5680*/  LEA R160, P4, R100, c[0x0][0x1f8], 0x1 ;  /* 0x00007e0064a07a11 */ /* 0x000fe400078808ff */
[----:B------:R-:W-:Y:S01]  /*5690*/  IADD3 R2, P6, R2, R210, RZ ;  /* 0x000000d202027210 */ /* 0x000fe20007fde0ff */
[----:B------:R-:W-:Y:S01]  /*56a0*/  LDSM.16.M88.4 R140, [R180] ;  /* 0x00000000b48c783b */ /* 0x000fe20000000200 */
[----:B------:R-:W-:Y:S02]  /*56b0*/  LEA.HI.X R161, R100, c[0x0][0x1fc], R161, 0x1, P4 ;  /* 0x00007f0064a17a11 */ /* 0x000fe400020f0ca1 */
[C---:B------:R-:W-:Y:S02]  /*56c0*/  LEA R162, P5, R2.reuse, c[0x0][0x1f8], 0x1 ;  /* 0x00007e0002a27a11 */ /* 0x040fe400078a08ff */
[C---:B------:R-:W-:Y:S02]  /*56d0*/  IADD3.X R103, R3.reuse, R103, RZ, P3, !PT ;  /* 0x0000006703677210 */ /* 0x040fe40001ffe4ff */
[----:B------:R-:W-:Y:S01]  /*56e0*/  IADD3.X R3, R3, R213, RZ, P6, !PT ;  /* 0x000000d503037210 */ /* 0x000fe200037fe4ff */
[C---:B-1----:R-:W-:Y:S01]  /*56f0*/  HMMA.16816.F32.BF16 R4, R32.reuse, R8, RZ ;  /* 0x000000082004723c */ /* 0x042fe200000418ff */
[----:B------:R-:W1:Y:S02]  /*5700*/  LDSM.16.M88.4 R144, [R183] ;  /* 0x00000000b790783b */ /* 0x000e640000000200 */
[----:B------:R-:W-:Y:S05]  /*5710*/  LEA.HI.X R163, R2, c[0x0][0x1fc], R3, 0x1, P5 ;  /* 0x00007f0002a37a11 */ /* 0x000fea00028f0c03 */
[C---:B------:R-:W-:Y:S01]  /*5720*/  HMMA.16816.F32.BF16 R8, R32.reuse, R10, RZ ;  /* 0x0000000a2008723c */ /* 0x040fe200000418ff */
[----:B------:R-:W5:Y:S07]  /*5730*/  LDSM.16.M88.4 R148, [R194] ;  /* 0x00000000c294783b */ /* 0x000f6e0000000200 */
[C---:B--2---:R-:W-:Y:S01]  /*5740*/  HMMA.16816.F32.BF16 R12, R32.reuse, R16, RZ ;  /* 0x00000010200c723c */ /* 0x044fe200000418ff */
[----:B------:R-:W2:Y:S07]  /*5750*/  LDSM.16.M88.4 R152, [R193] ;  /* 0x00000000c198783b */ /* 0x000eae0000000200 */
[C---:B------:R-:W-:Y:S01]  /*5760*/  HMMA.16816.F32.BF16 R16, R32.reuse, R18, RZ ;  /* 0x000000122010723c */ /* 0x040fe200000418ff */
[----:B------:R-:W2:Y:S07]  /*5770*/  LDSM.16.M88.4 R156, [R192] ;  /* 0x00000000c09c783b */ /* 0x000eae0000000200 */
[C---:B---3--:R-:W-:Y:S01]  /*5780*/  HMMA.16816.F32.BF16 R20, R32.reuse, R24, RZ ;  /* 0x000000182014723c */ /* 0x048fe200000418ff */
[----:B------:R-:W-:Y:S01]  /*5790*/  @!PT LDS RZ, [RZ] ;  /* 0x00000000fffff984 */ /* 0x000fe20000000800 */
[----:B------:R-:W-:Y:S01]  /*57a0*/  @!PT LDS RZ, [RZ] ;  /* 0x00000000fffff984 */ /* 0x000fe20000000800 */
[----:B------:R-:W-:Y:S01]  /*57b0*/  @!PT LDS RZ, [RZ] ;  /* 0x00000000fffff984 */ /* 0x000fe20000000800 */
[----:B------:R3:W-:Y:S07]  /*57c0*/  LDGSTS.E.BYPASS.LTC128B.128 [R195+0x100], [R168.64], !P0 ;  /* 0x00100000a8c37fae */ /* 0x0007ee000c101d46 */
[C---:B------:R-:W-:Y:S01]  /*57d0*/  HMMA.16816.F32.BF16 R24, R32.reuse, R26, RZ ;  /* 0x0000001a2018723c */ /* 0x040fe200000418ff */
[----:B------:R2:W-:Y:S07]  /*57e0*/  LDGSTS.E.BYPASS.LTC128B.128 [R195+0x2100], [R166.64], !P1 ;  /* 0x02100000a6c37fae */ /* 0x0005ee000c901d46 */
[C---:B----4-:R-:W-:Y:S01]  /*57f0*/  HMMA.16816.F32.BF16 R28, R32.reuse, R136, RZ ;  /* 0x00000088201c723c */ /* 0x050fe200000418ff */
[----:B------:R2:W-:Y:S06]  /*5800*/  LDGSTS.E.BYPASS.LTC128B.128 [R195+0x4100], [R164.64], !P2 ;  /* 0x04100000a4c37fae */ /* 0x0005ec000d101d46 */
[C---:B------:R-:W-:Y:S01]  /*5810*/  LEA R136, P3, R0.reuse, c[0x0][0x1f8], 0x1 ;  /* 0x00007e0000887a11 */ /* 0x040fe200078608ff */
[----:B------:R-:W-:Y:S01]  /*5820*/  HMMA.16816.F32.BF16 R32, R32, R138, RZ ;  /* 0x0000008a2020723c */ /* 0x000fe200000418ff */
[----:B------:R4:W-:Y:S03]  /*5830*/  LDGSTS.E.BYPASS.LTC128B.128 [R195+0x1100], [R162.64], !P0 ;  /* 0x01100000a2c37fae */ /* 0x0009e6000c101d46 */
[----:B------:R-:W-:Y:S02]  /*5840*/  LEA.HI.X R137, R0, c[0x0][0x1fc], R103, 0x1, P3 ;  /* 0x00007f0000897a11 */ /* 0x000fe400018f0c67 */
[C---:B------:R-:W-:Y:S02]  /*5850*/  ISETP.GT.AND P3, PT, R196.reuse, R226, PT ;  /* 0x000000e2c400720c */ /* 0x040fe40003f64270 */
[C---:B-1----:R-:W-:Y:S01]  /*5860*/  HMMA.16816.F32.BF16 R4, R140.reuse, R144, R4 ;  /* 0x000000908c04723c */ /* 0x042fe20000041804 */
[----:B------:R4:W-:Y:S04]  /*5870*/  LDGSTS.E.BYPASS.LTC128B.128 [R195+0x3100], [R160.64], !P1 ;  /* 0x03100000a0c37fae */ /* 0x0009e8000c901d46 */
[----:B------:R-:W-:Y:S03]  /*5880*/  IADD3 R196, R196, -0x1, RZ ;  /* 0xffffffffc4c47810 */ /* 0x000fe60007ffe0ff */
[C---:B------:R-:W-:Y:S01]  /*5890*/  HMMA.16816.F32.BF16 R8, R140.reuse, R146, R8 ;  /* 0x000000928c08723c */ /* 0x040fe20000041808 */
[----:B------:R1:W-:Y:S07]  /*58a0*/  LDGSTS.E.BYPASS.LTC128B.128 [R195+0x5100], [R136.64], !P2 ;  /* 0x0510000088c37fae */ /* 0x0003ee000d101d46 */
[C---:B-----5:R-:W-:Y:S01]  /*58b0*/  HMMA.16816.F32.BF16 R12, R140.reuse, R148, R12 ;  /* 0x000000948c0c723c */ /* 0x060fe2000004180c */
[----:B--2---:R-:W-:Y:S07]  /*58c0*/  LDSM.16.M88.4 R164, [R178+0x800] ;  /* 0x00080000b2a4783b */ /* 0x004fee0000000200 */
[C---:B------:R-:W-:Y:S01]  /*58d0*/  HMMA.16816.F32.BF16 R16, R140.reuse, R150, R16 ;  /* 0x000000968c10723c */ /* 0x040fe20000041810 */
[----:B------:R-:W0:Y:S07]  /*58e0*/  LDGDEPBAR ;  /* 0x00000000000079af */ /* 0x000e2e0000000000 */
[C---:B------:R-:W-:Y:S01]  /*58f0*/  HMMA.16816.F32.BF16 R20, R140.reuse, R152, R20 ;  /* 0x000000988c14723c */ /* 0x040fe20000041814 */
[----:B----4-:R-:W-:Y:S07]  /*5900*/  LDSM.16.M88.4 R160, [R178] ;  /* 0x00000000b2a0783b */ /* 0x010fee0000000200 */
[C---:B------:R-:W-:Y:S01]  /*5910*/  HMMA.16816.F32.BF16 R24, R140.reuse, R154, R24 ;  /* 0x0000009a8c18723c */ /* 0x040fe20000041818 */
[----:B-1----:R-:W1:Y:S07]  /*5920*/  LDSM.16.M88.4 R136, [R182] ;  /* 0x00000000b688783b */ /* 0x002e6e0000000200 */
[C---:B------:R-:W-:Y:S01]  /*5930*/  HMMA.16816.F32.BF16 R28, R140.reuse, R156, R28 ;  /* 0x0000009c8c1c723c */ /* 0x040fe2000004181c */
[----:B---3--:R-:W2:Y:S07]  /*5940*/  LDSM.16.M88.4 R168, [R178+0x1000] ;  /* 0x00100000b2a8783b */ /* 0x008eae0000000200 */
[----:B------:R-:W-:Y:S01]  /*5950*/  HMMA.16816.F32.BF16 R32, R140, R158, R32 ;  /* 0x0000009e8c20723c */ /* 0x000fe20000041820 */
[----:B------:R-:W3:Y:S08]  /*5960*/  LDSM.16.M88.4 R144, [R178+0x1800] ;  /* 0x00180000b290783b */ /* 0x000ef00000000200 */
[----:B------:R-:W-:Y:S08]  /*5970*/  LDSM.16.M88.4 R148, [R181] ;  /* 0x00000000b594783b */ /* 0x000ff00000000200 */
[----:B------:R-:W4:Y:S01]  /*5980*/  LDSM.16.M88.4 R152, [R175] ;  /* 0x00000000af98783b */ /* 0x000f220000000200 */
[C---:B-1----:R-:W-:Y:S07]  /*5990*/  HMMA.16816.F32.BF16 R4, R136.reuse, R160, R4 ;  /* 0x000000a08804723c */ /* 0x042fee0000041804 */
[----:B------:R-:W1:Y:S01]  /*59a0*/  LDSM.16.M88.4 R140, [R175+0x800] ;  /* 0x00080000af8c783b */ /* 0x000e620000000200 */
[C---:B------:R-:W-:Y:S07]  /*59b0*/  HMMA.16816.F32.BF16 R8, R136.reuse, R162, R8 ;  /* 0x000000a28808723c */ /* 0x040fee0000041808 */
[----:B------:R-:W5:Y:S01]  /*59c0*/  LDSM.16.M88.4 R156, [R175+0x1000] ;  /* 0x00100000af9c783b */ /* 0x000f620000000200 */
[C---:B------:R-:W-:Y:S07]  /*59d0*/  HMMA.16816.F32.BF16 R12, R136.reuse, R164, R12 ;  /* 0x000000a4880c723c */ /* 0x040fee000004180c */
[----:B------:R-:W1:Y:S01]  /*59e0*/  LDSM.16.M88.4 R160, [R175+0x1800] ;  /* 0x00180000afa0783b */ /* 0x000e620000000200 */
[C---:B------:R-:W-:Y:S07]  /*59f0*/  HMMA.16816.F32.BF16 R16, R136.reuse, R166, R16 ;  /* 0x000000a68810723c */ /* 0x040fee0000041810 */
[----:B------:R-:W-:Y:S01]  /*5a00*/  LDSM.16.M88.4 R164, [R179+0x4000] ;  /* 0x00400000b3a4783b */ /* 0x000fe20000000200 */
[C---:B--2---:R-:W-:Y:S08]  /*5a10*/  HMMA.16816.F32.BF16 R20, R136.reuse, R168, R20 ;  /* 0x000000a88814723c */ /* 0x044ff00000041814 */
[C---:B------:R-:W-:Y:S01]  /*5a20*/  HMMA.16816.F32.BF16 R24, R136.reuse, R170, R24 ;  /* 0x000000aa8818723c */ /* 0x040fe20000041818 */
[----:B------:R-:W2:Y:S07]  /*5a30*/  LDSM.16.M88.4 R168, [R172+0x2000] ;  /* 0x00200000aca8783b */ /* 0x000eae0000000200 */
[C---:B---3--:R-:W-:Y:S08]  /*5a40*/  HMMA.16816.F32.BF16 R28, R136.reuse, R144, R28 ;  /* 0x00000090881c723c */ /* 0x048ff0000004181c */
[----:B------:R-:W-:Y:S01]  /*5a50*/  HMMA.16816.F32.BF16 R32, R136, R146, R32 ;  /* 0x000000928820723c */ /* 0x000fe20000041820 */
[----:B------:R-:W3:Y:S07]  /*5a60*/  LDSM.16.M88.4 R136, [R172+0x2800] ;  /* 0x00280000ac88783b */ /* 0x000eee0000000200 */
[C---:B----4-:R-:W-:Y:S01]  /*5a70*/  HMMA.16816.F32.BF16 R4, R148.reuse, R152, R4 ;  /* 0x000000989404723c */ /* 0x050fe20000041804 */
[----:B------:R-:W4:Y:S07]  /*5a80*/  LDSM.16.M88.4 R144, [R172+0x3000] ;  /* 0x00300000ac90783b */ /* 0x000f2e0000000200 */
[C---:B------:R-:W-:Y:S01]  /*5a90*/  HMMA.16816.F32.BF16 R8, R148.reuse, R154, R8 ;  /* 0x0000009a9408723c */ /* 0x040fe20000041808 */
[----:B------:R-:W-:Y:S07]  /*5aa0*/  LDSM.16.M88.4 R152, [R180+0x4000] ;  /* 0x00400000b498783b */ /* 0x000fee0000000200 */
[C---:B-1----:R-:W-:Y:S08]  /*5ab0*/  HMMA.16816.F32.BF16 R12, R148.reuse, R140, R12 ;  /* 0x0000008c940c723c */ /* 0x042ff0000004180c */
[C---:B------:R-:W-:Y:S01]  /*5ac0*/  HMMA.16816.F32.BF16 R16, R148.reuse, R142, R16 ;  /* 0x0000008e9410723c */ /* 0x040fe20000041810 */
[----:B------:R-:W1:Y:S07]  /*5ad0*/  LDSM.16.M88.4 R140, [R172+0x3800] ;  /* 0x00380000ac8c783b */ /* 0x000e6e0000000200 */
[C---:B-----5:R-:W-:Y:S08]  /*5ae0*/  HMMA.16816.F32.BF16 R20, R148.reuse, R156, R20 ;  /* 0x0000009c9414723c */ /* 0x060ff00000041814 */
[C---:B------:R-:W-:Y:S01]  /*5af0*/  HMMA.16816.F32.BF16 R24, R148.reuse, R158, R24 ;  /* 0x0000009e9418723c */ /* 0x040fe20000041818 */
[----:B------:R-:W5:Y:S07]  /*5b00*/  LDSM.16.M88.4 R156, [R191] ;  /* 0x00000000bf9c783b */ /* 0x000f6e0000000200 */
[C---:B------:R-:W-:Y:S08]  /*5b10*/  HMMA.16816.F32.BF16 R28, R148.reuse, R160, R28 ;  /* 0x000000a0941c723c */ /* 0x040ff0000004181c */
[----:B------:R-:W-:Y:S01]  /*5b20*/  HMMA.16816.F32.BF16 R32, R148, R162, R32 ;  /* 0x000000a29420723c */ /* 0x000fe20000041820 */
[----:B------:R-:W-:Y:S07]  /*5b30*/  LDSM.16.M88.4 R148, [R189] ;  /* 0x00000000bd94783b */ /* 0x000fee0000000200 */
[C---:B--2---:R-:W-:Y:S01]  /*5b40*/  HMMA.16816.F32.BF16 R4, R164.reuse, R168, R4 ;  /* 0x000000a8a404723c */ /* 0x044fe20000041804 */
[----:B------:R-:W-:Y:S07]  /*5b50*/  LDSM.16.M88.4 R160, [R182+0x4000] ;  /* 0x00400000b6a0783b */ /* 0x000fee0000000200 */
[C---:B------:R-:W-:Y:S01]  /*5b60*/  HMMA.16816.F32.BF16 R8, R164.reuse, R170, R8 ;  /* 0x000000aaa408723c */ /* 0x040fe20000041808 */
[----:B------:R-:W-:Y:S07]  /*5b70*/  LDSM.16.M88.4 R168, [R178+0x2000] ;  /* 0x00200000b2a8783b */ /* 0x000fee0000000200 */
[C---:B---3--:R-:W-:Y:S08]  /*5b80*/  HMMA.16816.F32.BF16 R12, R164.reuse, R136, R12 ;  /* 0x00000088a40c723c */ /* 0x048ff0000004180c */
[C---:B------:R-:W-:Y:S01]  /*5b90*/  HMMA.16816.F32.BF16 R16, R164.reuse, R138, R16 ;  /* 0x0000008aa410723c */ /* 0x040fe20000041810 */
[----:B------:R-:W2:Y:S07]  /*5ba0*/  LDSM.16.M88.4 R136, [R190] ;  /* 0x00000000be88783b */ /* 0x000eae0000000200 */
[C---:B----4-:R-:W-:Y:S08]  /*5bb0*/  HMMA.16816.F32.BF16 R20, R164.reuse, R144, R20 ;  /* 0x00000090a414723c */ /* 0x050ff00000041814 */
[C---:B------:R-:W-:Y:S01]  /*5bc0*/  HMMA.16816.F32.BF16 R24, R164.reuse, R146, R24 ;  /* 0x00000092a418723c */ /* 0x040fe20000041818 */
[----:B------:R-:W3:Y:S07]  /*5bd0*/  LDSM.16.M88.4 R144, [R188] ;  /* 0x00000000bc90783b */ /* 0x000eee0000000200 */
[C---:B-1----:R-:W-:Y:S08]  /*5be0*/  HMMA.16816.F32.BF16 R28, R164.reuse, R140, R28 ;  /* 0x0000008ca41c723c */ /* 0x042ff0000004181c */
[----:B------:R-:W-:Y:S01]  /*5bf0*/  HMMA.16816.F32.BF16 R32, R164, R142, R32 ;  /* 0x0000008ea420723c */ /* 0x000fe20000041820 */
[----:B------:R-:W1:Y:S07]  /*5c00*/  LDSM.16.M88.4 R140, [R178+0x2800] ;  /* 0x00280000b28c783b */ /* 0x000e6e0000000200 */
[C---:B-----5:R-:W-:Y:S01]  /*5c10*/  HMMA.16816.F32.BF16 R4, R152.reuse, R156, R4 ;  /* 0x0000009c9804723c */ /* 0x060fe20000041804 */
[----:B------:R-:W4:Y:S07]  /*5c20*/  LDSM.16.M88.4 R164, [R178+0x3000] ;  /* 0x00300000b2a4783b */ /* 0x000f2e0000000200 */
[C---:B------:R-:W-:Y:S01]  /*5c30*/  HMMA.16816.F32.BF16 R8, R152.reuse, R158, R8 ;  /* 0x0000009e9808723c */ /* 0x040fe20000041808 */
[----:B------:R-:W5:Y:S07]  /*5c40*/  LDSM.16.M88.4 R156, [R178+0x3800] ;  /* 0x00380000b29c783b */ /* 0x000f6e0000000200 */
[C---:B--2---:R-:W-:Y:S08]  /*5c50*/  HMMA.16816.F32.BF16 R12, R152.reuse, R136, R12 ;  /* 0x00000088980c723c */ /* 0x044ff0000004180c */
[C---:B------:R-:W-:Y:S01]  /*5c60*/  HMMA.16816.F32.BF16 R16, R152.reuse, R138, R16 ;  /* 0x0000008a9810723c */ /* 0x040fe20000041810 */
[----:B------:R-:W-:Y:S07]  /*5c70*/  LDSM.16.M88.4 R136, [R181+0x4000] ;  /* 0x00400000b588783b */ /* 0x000fee0000000200 */
[C---:B------:R-:W-:Y:S08]  /*5c80*/  HMMA.16816.F32.BF16 R20, R152.reuse, R148, R20 ;  /* 0x000000949814723c */ /* 0x040ff00000041814 */
[C---:B------:R-:W-:Y:S01]  /*5c90*/  HMMA.16816.F32.BF16 R24, R152.reuse, R150, R24 ;  /* 0x000000969818723c */ /* 0x040fe20000041818 */
[----:B------:R-:W-:Y:S07]  /*5ca0*/  LDSM.16.M88.4 R148, [R175+0x2800] ;  /* 0x00280000af94783b */ /* 0x000fee0000000200 */
[C---:B---3--:R-:W-:Y:S08]  /*5cb0*/  HMMA.16816.F32.BF16 R28, R152.reuse, R144, R28 ;  /* 0x00000090981c723c */ /* 0x048ff0000004181c */
[----:B------:R-:W-:Y:S01]  /*5cc0*/  HMMA.16816.F32.BF16 R32, R152, R146, R32 ;  /* 0x000000929820723c */ /* 0x000fe20000041820 */
[----:B------:R-:W2:Y:S07]  /*5cd0*/  LDSM.16.M88.4 R144, [R175+0x2000] ;  /* 0x00200000af90783b */ /* 0x000eae0000000200 */
[C---:B------:R-:W-:Y:S01]  /*5ce0*/  HMMA.16816.F32.BF16 R4, R160.reuse, R168, R4 ;  /* 0x000000a8a004723c */ /* 0x040fe20000041804 */
[----:B------:R-:W3:Y:S07]  /*5cf0*/  LDSM.16.M88.4 R152, [R175+0x3000] ;  /* 0x00300000af98783b */ /* 0x000eee0000000200 */
[C---:B------:R-:W-:Y:S01]  /*5d00*/  HMMA.16816.F32.BF16 R8, R160.reuse, R170, R8 ;  /* 0x000000aaa008723c */ /* 0x040fe20000041808 */
[----:B------:R-:W2:Y:S07]  /*5d10*/  LDSM.16.M88.4 R168, [R175+0x3800] ;  /* 0x00380000afa8783b */ /* 0x000eae0000000200 */
[C---:B-1----:R-:W-:Y:S08]  /*5d20*/  HMMA.16816.F32.BF16 R12, R160.reuse, R140, R12 ;  /* 0x0000008ca00c723c */ /* 0x042ff0000004180c */
[C---:B------:R-:W-:Y:S01]  /*5d30*/  HMMA.16816.F32.BF16 R16, R160.reuse, R142, R16 ;  /* 0x0000008ea010723c */ /* 0x040fe20000041810 */
[----:B------:R-:W-:Y:S07]  /*5d40*/  LDSM.16.M88.4 R140, [R179+0x8000] ;  /* 0x00800000b38c783b */ /* 0x000fee0000000200 */
[C---:B----4-:R-:W-:Y:S08]  /*5d50*/  HMMA.16816.F32.BF16 R20, R160.reuse, R164, R20 ;  /* 0x000000a4a014723c */ /* 0x050ff00000041814 */
[C---:B------:R-:W-:Y:S01]  /*5d60*/  HMMA.16816.F32.BF16 R24, R160.reuse, R166, R24 ;  /* 0x000000a6a018723c */ /* 0x040fe20000041818 */
[----:B------:R-:W1:Y:S07]  /*5d70*/  LDSM.16.M88.4 R164, [R172+0x4000] ;  /* 0x00400000aca4783b */ /* 0x000e6e0000000200 */
[C---:B-----5:R-:W-:Y:S08]  /*5d80*/  HMMA.16816.F32.BF16 R28, R160.reuse, R156, R28 ;  /* 0x0000009ca01c723c */ /* 0x060ff0000004181c */
[----:B------:R-:W-:Y:S01]  /*5d90*/  HMMA.16816.F32.BF16 R32, R160, R158, R32 ;  /* 0x0000009ea020723c */ /* 0x000fe20000041820 */
[----:B------:R-:W4:Y:S07]  /*5da0*/  LDSM.16.M88.4 R156, [R172+0x4800] ;  /* 0x00480000ac9c783b */ /* 0x000f2e0000000200 */
[C---:B--2---:R-:W-:Y:S01]  /*5db0*/  HMMA.16816.F32.BF16 R4, R136.reuse, R144, R4 ;  /* 0x000000908804723c */ /* 0x044fe20000041804 */
[----:B------:R-:W2:Y:S07]  /*5dc0*/  LDSM.16.M88.4 R160, [R172+0x5000] ;  /* 0x00500000aca0783b */ /* 0x000eae0000000200 */
[C---:B------:R-:W-:Y:S01]  /*5dd0*/  HMMA.16816.F32.BF16 R8, R136.reuse, R146, R8 ;  /* 0x000000928808723c */ /* 0x040fe20000041808 */
[----:B------:R-:W5:Y:S07]  /*5de0*/  LDSM.16.M88.4 R144, [R172+0x5800] ;  /* 0x00580000ac90783b */ /* 0x000f6e0000000200 */
[C---:B------:R-:W-:Y:S08]  /*5df0*/  HMMA.16816.F32.BF16 R12, R136.reuse, R148, R12 ;  /* 0x00000094880c723c */ /* 0x040ff0000004180c */
[C---:B------:R-:W-:Y:S01]  /*5e00*/  HMMA.16816.F32.BF16 R16, R136.reuse, R150, R16 ;  /* 0x000000968810723c */ /* 0x040fe20000041810 */
[----:B------:R-:W-:Y:S07]  /*5e10*/  LDSM.16.M88.4 R148, [R180+0x8000] ;  /* 0x00800000b494783b */ /* 0x000fee0000000200 */
[C---:B---3--:R-:W-:Y:S08]  /*5e20*/  HMMA.16816.F32.BF16 R20, R136.reuse, R152, R20 ;  /* 0x000000988814723c */ /* 0x048ff00000041814 */
[C---:B------:R-:W-:Y:S01]  /*5e30*/  HMMA.16816.F32.BF16 R24, R136.reuse, R154, R24 ;  /* 0x0000009a8818723c */ /* 0x040fe20000041818 */
[----:B------:R-:W3:Y:S07]  /*5e40*/  LDSM.16.M88.4 R152, [R187] ;  /* 0x00000000bb98783b */ /* 0x000eee0000000200 */
[C---:B------:R-:W-:Y:S08]  /*5e50*/  HMMA.16816.F32.BF16 R28, R136.reuse, R168, R28 ;  /* 0x000000a8881c723c */ /* 0x040ff0000004181c */
[----:B------:R-:W-:Y:S01]  /*5e60*/  HMMA.16816.F32.BF16 R32, R136, R170, R32 ;  /* 0x000000aa8820723c */ /* 0x000fe20000041820 */
[----:B------:R-:W3:Y:S07]  /*5e70*/  LDSM.16.M88.4 R136, [R186] ;  /* 0x00000000ba88783b */ /* 0x000eee0000000200 */
[C---:B-1----:R-:W-:Y:S01]  /*5e80*/  HMMA.16816.F32.BF16 R4, R140.reuse, R164, R4 ;  /* 0x000000a48c04723c */ /* 0x042fe20000041804 */
[----:B------:R-:W1:Y:S07]  /*5e90*/  LDSM.16.M88.4 R168, [R185] ;  /* 0x00000000b9a8783b */ /* 0x000e6e0000000200 */
[C---:B------:R-:W-:Y:S01]  /*5ea0*/  HMMA.16816.F32.BF16 R8, R140.reuse, R166, R8 ;  /* 0x000000a68c08723c */ /* 0x040fe20000041808 */
[----:B------:R-:W-:Y:S07]  /*5eb0*/  LDSM.16.M88.4 R164, [R178+0x4000] ;  /* 0x00400000b2a4783b */ /* 0x000fee0000000200 */
[C---:B----4-:R-:W-:Y:S08]  /*5ec0*/  HMMA.16816.F32.BF16 R12, R140.reuse, R156, R12 ;  /* 0x0000009c8c0c723c */ /* 0x050ff0000004180c */
[C---:B------:R-:W-:Y:S01]  /*5ed0*/  HMMA.16816.F32.BF16 R16, R140.reuse, R158, R16 ;  /* 0x0000009e8c10723c */ /* 0x040fe20000041810 */
[----:B------:R-:W4:Y:S07]  /*5ee0*/  LDSM.16.M88.4 R156, [R184] ;  /* 0x00000000b89c783b */ /* 0x000f2e0000000200 */
[C---:B--2---:R-:W-:Y:S08]  /*5ef0*/  HMMA.16816.F32.BF16 R20, R140.reuse, R160, R20 ;  /* 0x000000a08c14723c */ /* 0x044ff00000041814 */
[C---:B------:R-:W-:Y:S01]  /*5f00*/  HMMA.16816.F32.BF16 R24, R140.reuse, R162, R24 ;  /* 0x000000a28c18723c */ /* 0x040fe20000041818 */
[----:B------:R-:W2:Y:S07]  /*5f10*/  LDSM.16.M88.4 R160, [R182+0x8000] ;  /* 0x00800000b6a0783b */ /* 0x000eae0000000200 */
[C---:B-----5:R-:W-:Y:S08]  /*5f20*/  HMMA.16816.F32.BF16 R28, R140.reuse, R144, R28 ;  /* 0x000000908c1c723c */ /* 0x060ff0000004181c */
[----:B------:R-:W-:Y:S01]  /*5f30*/  HMMA.16816.F32.BF16 R32, R140, R146, R32 ;  /* 0x000000928c20723c */ /* 0x000fe20000041820 */
[----:B------:R-:W-:Y:S07]  /*5f40*/  LDSM.16.M88.4 R140, [R178+0x5000] ;  /* 0x00500000b28c783b */ /* 0x000fee0000000200 */
[C---:B---3--:R-:W-:Y:S01]  /*5f50*/  HMMA.16816.F32.BF16 R4, R148.reuse, R152, R4 ;  /* 0x000000989404723c */ /* 0x048fe20000041804 */
[----:B------:R-:W-:Y:S07]  /*5f60*/  LDSM.16.M88.4 R144, [R178+0x5800] ;  /* 0x00580000b290783b */ /* 0x000fee0000000200 */
[C---:B------:R-:W-:Y:S01]  /*5f70*/  HMMA.16816.F32.BF16 R8, R148.reuse, R154, R8 ;  /* 0x0000009a9408723c */ /* 0x040fe20000041808 */
[----:B------:R-:W-:Y:S07]  /*5f80*/  LDSM.16.M88.4 R152, [R181+0x8000] ;  /* 0x00800000b598783b */ /* 0x000fee0000000200 */
[C---:B------:R-:W-:Y:S08]  /*5f90*/  HMMA.16816.F32.BF16 R12, R148.reuse, R136, R12 ;  /* 0x00000088940c723c */ /* 0x040ff0000004180c */
[C---:B------:R-:W-:Y:S01]  /*5fa0*/  HMMA.16816.F32.BF16 R16, R148.reuse, R138, R16 ;  /* 0x0000008a9410723c */ /* 0x040fe20000041810 */
[----:B------:R-:W3:Y:S07]  /*5fb0*/  LDSM.16.M88.4 R136, [R178+0x4800] ;  /* 0x00480000b288783b */ /* 0x000eee0000000200 */
[C---:B-1----:R-:W-:Y:S08]  /*5fc0*/  HMMA.16816.F32.BF16 R20, R148.reuse, R168, R20 ;  /* 0x000000a89414723c */ /* 0x042ff00000041814 */
[C---:B------:R-:W-:Y:S01]  /*5fd0*/  HMMA.16816.F32.BF16 R24, R148.reuse, R170, R24 ;  /* 0x000000aa9418723c */ /* 0x040fe20000041818 */
[----:B------:R-:W1:Y:S07]  /*5fe0*/  LDSM.16.M88.4 R168, [R175+0x4000] ;  /* 0x00400000afa8783b */ /* 0x000e6e0000000200 */
[C---:B----4-:R-:W-:Y:S08]  /*5ff0*/  HMMA.16816.F32.BF16 R28, R148.reuse, R156, R28 ;  /* 0x0000009c941c723c */ /* 0x050ff0000004181c */
[----:B------:R-:W-:Y:S08]  /*6000*/  HMMA.16816.F32.BF16 R32, R148, R158, R32 ;  /* 0x0000009e9420723c */ /* 0x000ff00000041820 */
[C---:B--2---:R-:W-:Y:S08]  /*6010*/  HMMA.16816.F32.BF16 R4, R160.reuse, R164, R4 ;  /* 0x000000a4a004723c */ /* 0x044ff00000041804 */
[C---:B------:R-:W-:Y:S08]  /*6020*/  HMMA.16816.F32.BF16 R8, R160.reuse, R166, R8 ;  /* 0x000000a6a008723c */ /* 0x040ff00000041808 */
[C---:B---3--:R-:W-:Y:S08]  /*6030*/  HMMA.16816.F32.BF16 R12, R160.reuse, R136, R12 ;  /* 0x00000088a00c723c */ /* 0x048ff0000004180c */
[C---:B------:R-:W-:Y:S01]  /*6040*/  HMMA.16816.F32.BF16 R16, R160.reuse, R138, R16 ;  /* 0x0000008aa010723c */ /* 0x040fe20000041810 */
[----:B------:R-:W2:Y:S07]  /*6050*/  LDSM.16.M88.4 R136, [R175+0x4800] ;  /* 0x00480000af88783b */ /* 0x000eae0000000200 */
[C---:B------:R-:W-:Y:S08]  /*6060*/  HMMA.16816.F32.BF16 R20, R160.reuse, R140, R20 ;  /* 0x0000008ca014723c */ /* 0x040ff00000041814 */
[C---:B------:R-:W-:Y:S08]  /*6070*/  HMMA.16816.F32.BF16 R24, R160.reuse, R142, R24 ;  /* 0x0000008ea018723c */ /* 0x040ff00000041818 */
[C---:B------:R-:W-:Y:S08]  /*6080*/  HMMA.16816.F32.BF16 R28, R160.reuse, R144, R28 ;  /* 0x00000090a01c723c */ /* 0x040ff0000004181c */
[----:B------:R-:W-:Y:S08]  /*6090*/  HMMA.16816.F32.BF16 R32, R160, R146, R32 ;  /* 0x00000092a020723c */ /* 0x000ff00000041820 */
[C---:B-1----:R-:W-:Y:S08]  /*60a0*/  HMMA.16816.F32.BF16 R4, R152.reuse, R168, R4 ;  /* 0x000000a89804723c */ /* 0x042ff00000041804 */
[C---:B------:R-:W-:Y:S08]  /*60b0*/  HMMA.16816.F32.BF16 R8, R152.reuse, R170, R8 ;  /* 0x000000aa9808723c */ /* 0x040ff00000041808 */
[C---:B--2---:R-:W-:Y:S08]  /*60c0*/  HMMA.16816.F32.BF16 R12, R152.reuse, R136, R12 ;  /* 0x00000088980c723c */ /* 0x044ff0000004180c */
[C---:B------:R-:W-:Y:S04]  /*60d0*/  HMMA.16816.F32.BF16 R16, R152.reuse, R138, R16 ;  /* 0x0000008a9810723c */ /* 0x040fe80000041810 */
[----:B------:R-:W-:Y:S04]  /*60e0*/  FMUL.FTZ R0, R4, c[0x0][0x320] ;  /* 0x0000c80004007a20 */ /* 0x000fe80000410000 */
[----:B------:R1:W-:Y:S01]  /*60f0*/  MUFU.TANH R140, R0 ;  /* 0x00000000008c7308 */ /* 0x0003e20000002400 */
[----:B------:R-:W-:Y:S09]  /*6100*/  FMUL.FTZ R3, R11, c[0x0][0x320] ;  /* 0x0000c8000b037a20 */ /* 0x000ff20000410000 */
[----:B------:R-:W-:Y:S06]  /*6110*/  MUFU.TANH R144, R3 ;  /* 0x0000000300907308 */ /* 0x000fec0000002400 */
[----:B------:R-:W-:Y:S04]  /*6120*/  FMUL.FTZ R2, R16, c[0x0][0x320] ;  /* 0x0000c80010027a20 */ /* 0x000fe80000410000 */
[----:B------:R-:W-:Y:S01]  /*6130*/  MUFU.TANH R150, R2 ;  /* 0x0000000200967308 */ /* 0x000fe20000002400 */
[----:B-1----:R-:W-:Y:S09]  /*6140*/  FMUL.FTZ R0, R5, c[0x0][0x320] ;  /* 0x0000c80005007a20 */ /* 0x002ff20000410000 */
[----:B------:R1:W-:Y:S02]  /*6150*/  MUFU.TANH R141, R0 ;  /* 0x00000000008d7308 */ /* 0x0003e40000002400 */
[----:B-1----:R-:W-:Y:S08]  /*6160*/  FMUL.FTZ R0, R6, c[0x0][0x320] ;  /* 0x0000c80006007a20 */ /* 0x002ff00000410000 */
[----:B------:R1:W2:Y:S02]  /*6170*/  MUFU.TANH R146, R0 ;  /* 0x0000000000927308 */ /* 0x0002a40000002400 */
[----:B-1----:R-:W-:Y:S02]  /*6180*/  FMUL.FTZ R0, R7, c[0x0][0x320] ;  /* 0x0000c80007007a20 */ /* 0x002fe40000410000 */
[----:B------:R-:W1:Y:S06]  /*6190*/  LDSM.16.M88.4 R4, [R175+0x5000] ;  /* 0x00500000af04783b */ /* 0x000e6c0000000200 */
[----:B------:R3:W4:Y:S02]  /*61a0*/  MUFU.TANH R145, R0 ;  /* 0x0000000000917308 */ /* 0x0007240000002400 */
[----:B---3--:R-:W-:Y:S08]  /*61b0*/  FMUL.FTZ R0, R8, c[0x0][0x320] ;  /* 0x0000c80008007a20 */ /* 0x008ff00000410000 */
[----:B------:R3:W-:Y:S01]  /*61c0*/  MUFU.TANH R142, R0 ;  /* 0x00000000008e7308 */ /* 0x0007e20000002400 */
[C---:B-1----:R-:W-:Y:S08]  /*61d0*/  HMMA.16816.F32.BF16 R20, R152.reuse, R4, R20 ;  /* 0x000000049814723c */ /* 0x042ff00000041814 */
[C---:B------:R-:W-:Y:S04]  /*61e0*/  HMMA.16816.F32.BF16 R24, R152.reuse, R6, R24 ;  /* 0x000000069818723c */ /* 0x040fe80000041818 */
[----:B---3--:R-:W-:Y:S03]  /*61f0*/  FMUL.FTZ R0, R9, c[0x0][0x320] ;  /* 0x0000c80009007a20 */ /* 0x008fe60000410000 */
[----:B------:R-:W-:Y:S01]  /*6200*/  @P3 SHF.R.S32.HI R6, RZ, 0x1f, R196 ;  /* 0x0000001fff063819 */ /* 0x000fe200000114c4 */
[----:B------:R1:W-:Y:S04]  /*6210*/  MUFU.TANH R137, R0 ;  /* 0x0000000000897308 */ /* 0x0003e80000002400 */
[----:B------:R-:W-:Y:S04]  /*6220*/  @P3 IMAD R6, R6, c[0x0][0x1e0], RZ ;  /* 0x0000780006063a24 */ /* 0x000fe800078e02ff */
[----:B------:R-:W-:Y:S02]  /*6230*/  @P3 IMAD R6, R196, c[0x0][0x1e4], R6 ;  /* 0x00007900c4063a24 */ /* 0x000fe400078e0206 */
[----:B-1----:R-:W-:Y:S02]  /*6240*/  FMUL.FTZ R0, R10, c[0x0][0x320] ;  /* 0x0000c8000a007a20 */ /* 0x002fe40000410000 */
[----:B------:R-:W1:Y:S01]  /*6250*/  LDSM.16.M88.4 R8, [R175+0x5800] ;  /* 0x00580000af08783b */ /* 0x000e620000000200 */
[----:B------:R-:W-:Y:S04]  /*6260*/  DEPBAR.LE SB0, 0x0 ;  /* 0x000080000000791a */ /* 0x000fe80000000000 */
[----:B------:R3:W5:Y:S03]  /*6270*/  MUFU.TANH R143, R0 ;  /* 0x00000000008f7308 */ /* 0x0007660000002400 */
[----:B------:R-:W-:Y:S01]  /*6280*/  BAR.SYNC.DEFER_BLOCKING 0x0 ;  /* 0x0000000000007b1d */ /* 0x000fe20000010000 */
[----:B---3--:R-:W-:Y:S06]  /*6290*/  FMUL.FTZ R0, R12, c[0x0][0x320] ;  /* 0x0000c8000c007a20 */ /* 0x008fec0000410000 */
[----:B------:R3:W-:Y:S01]  /*62a0*/  MUFU.TANH R139, R0 ;  /* 0x00000000008b7308 */ /* 0x0007e20000002400 */
[C---:B-1----:R-:W-:Y:S07]  /*62b0*/  HMMA.16816.F32.BF16 R28, R152.reuse, R8, R28 ;  /* 0x00000008981c723c */ /* 0x042fee000004181c */
[----:B------:R-:W-:Y:S01]  /*62c0*/  @P3 MOV R9, c[0x0][0x1e4] ;  /* 0x0000790000093a02 */ /* 0x000fe20000000f00 */
[----:B------:R-:W-:Y:S04]  /*62d0*/  HMMA.16816.F32.BF16 R32, R152, R10, R32 ;  /* 0x0000000a9820723c */ /* 0x000fe80000041820 */
[----:B---3--:R-:W-:Y:S04]  /*62e0*/  FMUL.FTZ R0, R13, c[0x0][0x320] ;  /* 0x0000c8000d007a20 */ /* 0x008fe80000410000 */
[----:B------:R1:W-:Y:S08]  /*62f0*/  MUFU.TANH R147, R0 ;  /* 0x0000000000937308 */ /* 0x0003f00000002400 */
[----:B------:R-:W-:Y:S04]  /*6300*/  FMUL.FTZ R2, R31, c[0x0][0x320] ;  /* 0x0000c8001f027a20 */ /* 0x000fe80000410000 */
[----:B------:R2:W-:Y:S04]  /*6310*/  MUFU.TANH R215, R2 ;  /* 0x0000000200d77308 */ /* 0x0005e80000002400 */
[----:B------:R-:W-:Y:S06]  /*6320*/  FMUL.FTZ R3, R32, c[0x0][0x320] ;  /* 0x0000c80020037a20 */ /* 0x000fec0000410000 */
[----:B------:R3:W-:Y:S01]  /*6330*/  MUFU.TANH R216, R3 ;  /* 0x0000000300d87308 */ /* 0x0007e20000002400 */
[----:B-1----:R-:W-:Y:S09]  /*6340*/  FMUL.FTZ R0, R14, c[0x0][0x320] ;  /* 0x0000c8000e007a20 */ /* 0x002ff20000410000 */
[----:B------:R1:W1:Y:S01]  /*6350*/  MUFU.TANH R148, R0 ;  /* 0x0000000000947308 */ /* 0x0002620000002400 */
[----:B--2---:R-:W-:Y:S04]  /*6360*/  FMNMX.FTZ R2, R146, R102, !PT ;  /* 0x0000006692027209 */ /* 0x004fe80007810000 */
[----:B----4-:R-:W-:Y:S04]  /*6370*/  FMNMX.FTZ R2, R145, R2, !PT ;  /* 0x0000000291027209 */ /* 0x010fe80007810000 */
[----:B-----5:R-:W-:Y:S01]  /*6380*/  FMNMX.FTZ R2, R143, R2, !PT ;  /* 0x000000028f027209 */ /* 0x020fe20007810000 */
[----:B---3--:R-:W-:Y:S03]  /*6390*/  FMUL.FTZ R3, R33, c[0x0][0x320] ;  /* 0x0000c80021037a20 */ /* 0x008fe60000410000 */
[----:B------:R-:W-:Y:S01]  /*63a0*/  FMNMX.FTZ R2, R144, R2, !PT ;  /* 0x0000000290027209 */ /* 0x000fe20007810000 */
[----:B------:R2:W-:Y:S01]  /*63b0*/  MUFU.TANH R217, R3 ;  /* 0x0000000300d97308 */ /* 0x0005e20000002400 */
[----:B-1----:R-:W-:Y:S02]  /*63c0*/  FMUL.FTZ R0, R15, c[0x0][0x320] ;  /* 0x0000c8000f007a20 */ /* 0x002fe40000410000 */
[----:B------:R-:W-:Y:S07]  /*63d0*/  FMNMX.FTZ R2, R148, R2, !PT ;  /* 0x0000000294027209 */ /* 0x000fee0007810000 */
[----:B------:R1:W3:Y:S01]  /*63e0*/  MUFU.TANH R149, R0 ;  /* 0x0000000000957308 */ /* 0x0002e20000002400 */
[----:B--2---:R-:W-:Y:S09]  /*63f0*/  FMUL.FTZ R3, R34, c[0x0][0x320] ;  /* 0x0000c80022037a20 */ /* 0x004ff20000410000 */
[----:B------:R-:W-:Y:S01]  /*6400*/  MUFU.TANH R103, R3 ;  /* 0x0000000300677308 */ /* 0x000fe20000002400 */
[----:B-1----:R-:W-:Y:S01]  /*6410*/  FMUL.FTZ R0, R17, c[0x0][0x320] ;  /* 0x0000c80011007a20 */ /* 0x002fe20000410000 */
[----:B---3--:R-:W-:Y:S08]  /*6420*/  FMNMX.FTZ R2, R149, R2, !PT ;  /* 0x0000000295027209 */ /* 0x008ff00007810000 */
[----:B------:R1:W-:Y:S02]  /*6430*/  MUFU.TANH R151, R0 ;  /* 0x0000000000977308 */ /* 0x0003e40000002400 */
[----:B-1----:R-:W-:Y:S08]  /*6440*/  FMUL.FTZ R0, R18, c[0x0][0x320] ;  /* 0x0000c80012007a20 */ /* 0x002ff00000410000 */
[----:B------:R1:W2:Y:S02]  /*6450*/  MUFU.TANH R156, R0 ;  /* 0x00000000009c7308 */ /* 0x0002a40000002400 */
[----:B-1----:R-:W-:Y:S01]  /*6460*/  FMUL.FTZ R0, R19, c[0x0][0x320] ;  /* 0x0000c80013007a20 */ /* 0x002fe20000410000 */
[----:B--2---:R-:W-:Y:S07]  /*6470*/  FMNMX.FTZ R2, R156, R2, !PT ;  /* 0x000000029c027209 */ /* 0x004fee0007810000 */
[----:B------:R1:W2:Y:S02]  /*6480*/  MUFU.TANH R157, R0 ;  /* 0x00000000009d7308 */ /* 0x0002a40000002400 */
[----:B-1----:R-:W-:Y:S01]  /*6490*/  FMUL.FTZ R0, R20, c[0x0][0x320] ;  /* 0x0000c80014007a20 */ /* 0x002fe20000410000 */
[----:B--2---:R-:W-:Y:S07]  /*64a0*/  FMNMX.FTZ R3, R157, R2, !PT ;  /* 0x000000029d037209 */ /* 0x004fee0007810000 */
[----:B------:R1:W-:Y:S02]  /*64b0*/  MUFU.TANH R165, R0 ;  /* 0x0000000000a57308 */ /* 0x0003e40000002400 */
[----:B-1----:R-:W-:Y:S08]  /*64c0*/  FMUL.FTZ R0, R21, c[0x0][0x320] ;  /* 0x0000c80015007a20 */ /* 0x002ff00000410000 */
        /* <DEDUP_REMOVED lines=8> */
[----:B------:R1:W2:Y:S02]  /*6550*/  MUFU.TANH R203, R0 ;  /* 0x0000000000cb7308 */ /* 0x0002a40000002400 */
[----:B-1----:R-:W-:Y:S08]  /*6560*/  FMUL.FTZ R0, R25, c[0x0][0x320] ;  /* 0x0000c80019007a20 */ /* 0x002ff00000410000 */
[----:B------:R1:W3:Y:S02]  /*6570*/  MUFU.TANH R205, R0 ;  /* 0x0000000000cd7308 */ /* 0x0002e40000002400 */
[----:B-1----:R-:W-:Y:S08]  /*6580*/  FMUL.FTZ R0, R26, c[0x0][0x320] ;  /* 0x0000c8001a007a20 */ /* 0x002ff00000410000 */
[----:B------:R1:W4:Y:S02]  /*6590*/  MUFU.TANH R206, R0 ;  /* 0x0000000000ce7308 */ /* 0x0003240000002400 */
[----:B-1----:R-:W-:Y:S08]  /*65a0*/  FMUL.FTZ R0, R27, c[0x0][0x320] ;  /* 0x0000c8001b007a20 */ /* 0x002ff00000410000 */
[----:B------:R1:W-:Y:S02]  /*65b0*/  MUFU.TANH R207, R0 ;  /* 0x0000000000cf7308 */ /* 0x0003e40000002400 */
[----:B-1----:R-:W-:Y:S08]  /*65c0*/  FMUL.FTZ R0, R28, c[0x0][0x320] ;  /* 0x0000c8001c007a20 */ /* 0x002ff00000410000 */
[----:B------:R1:W5:Y:S02]  /*65d0*/  MUFU.TANH R154, R0 ;  /* 0x00000000009a7308 */ /* 0x0003640000002400 */
[----:B-1----:R-:W-:Y:S08]  /*65e0*/  FMUL.FTZ R0, R29, c[0x0][0x320] ;  /* 0x0000c8001d007a20 */ /* 0x002ff00000410000 */
[----:B------:R1:W1:Y:S02]  /*65f0*/  MUFU.TANH R155, R0 ;  /* 0x00000000009b7308 */ /* 0x0002640000002400 */
[----:B-1----:R-:W-:Y:S08]  /*6600*/  FMUL.FTZ R0, R30, c[0x0][0x320] ;  /* 0x0000c8001e007a20 */ /* 0x002ff00000410000 */
[----:B------:R1:W1:Y:S02]  /*6610*/  MUFU.TANH R214, R0 ;  /* 0x0000000000d67308 */ /* 0x0002640000002400 */
[----:B-1----:R-:W-:Y:S04]  /*6620*/  FMNMX.FTZ R0, R140, R101, !PT ;  /* 0x000000658c007209 */ /* 0x002fe80007810000 */
[----:B------:R-:W-:Y:S04]  /*6630*/  FMNMX.FTZ R0, R141, R0, !PT ;  /* 0x000000008d007209 */ /* 0x000fe80007810000 */
[----:B------:R-:W-:Y:S04]  /*6640*/  FMNMX.FTZ R0, R142, R0, !PT ;  /* 0x000000008e007209 */ /* 0x000fe80007810000 */
[----:B------:R-:W-:Y:S04]  /*6650*/  FMNMX.FTZ R0, R137, R0, !PT ;  /* 0x0000000089007209 */ /* 0x000fe80007810000 */
[----:B------:R-:W-:Y:S04]  /*6660*/  FMNMX.FTZ R0, R139, R0, !PT ;  /* 0x000000008b007209 */ /* 0x000fe80007810000 */
[----:B------:R-:W-:Y:S04]  /*6670*/  FMNMX.FTZ R0, R147, R0, !PT ;  /* 0x0000000093007209 */ /* 0x000fe80007810000 */
[----:B------:R-:W-:Y:S04]  /*6680*/  FMNMX.FTZ R0, R150, R0, !PT ;  /* 0x0000000096007209 */ /* 0x000fe80007810000 */
[----:B------:R-:W-:Y:S04]  /*6690*/  FMNMX.FTZ R0, R151, R0, !PT ;  /* 0x0000000097007209 */ /* 0x000fe80007810000 */
[----:B------:R-:W-:Y:S04]  /*66a0*/  FMNMX.FTZ R0, R165, R0, !PT ;  /* 0x00000000a5007209 */ /* 0x000fe80007810000 */
[----:B------:R-:W-:Y:S01]  /*66b0*/  FMNMX.FTZ R2, R166, R0, !PT ;  /* 0x00000000a6027209 */ /* 0x000fe20007810000 */
[----:B------:R-:W-:Y:S03]  /*66c0*/  FMUL.FTZ R0, R35, c[0x0][0x320] ;  /* 0x0000c80023007a20 */ /* 0x000fe60000410000 */
[----:B--2---:R-:W-:Y:S01]  /*66d0*/  FMNMX.FTZ R2, R203, R2, !PT ;  /* 0x00000002cb027209 */ /* 0x004fe20007810000 */
[----:B------:R3:W1:Y:S03]  /*66e0*/  MUFU.TANH R136, R0 ;  /* 0x0000000000887308 */ /* 0x0006660000002400 */
[----:B---3--:R-:W-:Y:S02]  /*66f0*/  FMNMX.FTZ R0, R205, R2, !PT ;  /* 0x00000002cd007209 */ /* 0x008fe40007810000 */
[----:B----4-:R-:W-:Y:S02]  /*6700*/  FMNMX.FTZ R2, R206, R3, !PT ;  /* 0x00000003ce027209 */ /* 0x010fe40007810000 */
[----:B-----5:R-:W-:Y:S02]  /*6710*/  FMNMX.FTZ R0, R154, R0, !PT ;  /* 0x000000009a007209 */ /* 0x020fe40007810000 */
[----:B------:R-:W-:Y:S02]  /*6720*/  FMNMX.FTZ R2, R207, R2, !PT ;  /* 0x00000002cf027209 */ /* 0x000fe40007810000 */
[----:B------:R-:W-:Y:S02]  /*6730*/  FMNMX.FTZ R0, R155, R0, !PT ;  /* 0x000000009b007209 */ /* 0x000fe40007810000 */
[----:B------:R-:W-:Y:S02]  /*6740*/  FMNMX.FTZ R2, R214, R2, !PT ;  /* 0x00000002d6027209 */ /* 0x000fe40007810000 */
[----:B------:R-:W-:Y:S02]  /*6750*/  FMNMX.FTZ R3, R216, R0, !PT ;  /* 0x00000000d8037209 */ /* 0x000fe40007810000 */
[----:B------:R-:W-:Y:S02]  /*6760*/  FMNMX.FTZ R0, R215, R2, !PT ;  /* 0x00000002d7007209 */ /* 0x000fe40007810000 */
[----:B------:R-:W-:Y:S02]  /*6770*/  FMNMX.FTZ R3, R217, R3, !PT ;  /* 0x00000003d9037209 */ /* 0x000fe40007810000 */
[----:B------:R-:W-:Y:S03]  /*6780*/  FMNMX.FTZ R0, R103, R0, !PT ;  /* 0x0000000067007209 */ /* 0x000fe60007810000 */
[----:B------:R-:W2:Y:S01]  /*6790*/  SHFL.BFLY PT, R4, R3, 0x2, 0x1f ;  /* 0x0c401f0003047f89 */ /* 0x000ea200000e0000 */
[----:B-1----:R-:W-:Y:S07]  /*67a0*/  FMNMX.FTZ R0, R136, R0, !PT ;  /* 0x0000000088007209 */ /* 0x002fee0007810000 */
[----:B------:R-:W1:Y:S01]  /*67b0*/  SHFL.BFLY PT, R2, R0, 0x2, 0x1f ;  /* 0x0c401f0000027f89 */ /* 0x000e6200000e0000 */
[----:B--2---:R-:W-:Y:S07]  /*67c0*/  FMNMX.FTZ R4, R3, R4, !PT ;  /* 0x0000000403047209 */ /* 0x004fee0007810000 */
[----:B------:R-:W2:Y:S01]  /*67d0*/  SHFL.BFLY PT, R5, R4, 0x1, 0x1f ;  /* 0x0c201f0004057f89 */ /* 0x000ea200000e0000 */
[----:B-1----:R-:W-:Y:S07]  /*67e0*/  FMNMX.FTZ R0, R0, R2, !PT ;  /* 0x0000000200007209 */ /* 0x002fee0007810000 */
[----:B------:R-:W1:Y:S01]  /*67f0*/  SHFL.BFLY PT, R3, R0, 0x1, 0x1f ;  /* 0x0c201f0000037f89 */ /* 0x000e6200000e0000 */
[----:B--2---:R-:W-:Y:S01]  /*6800*/  FMNMX.FTZ R100, R4, R5, !PT ;  /* 0x0000000504647209 */ /* 0x004fe20007810000 */
[----:B------:R-:W-:Y:S04]  /*6810*/  @P3 IMAD.WIDE.U32 R4, R196, c[0x0][0x1e0], RZ ;  /* 0x00007800c4043a25 */ /* 0x000fe800078e00ff */
[C---:B------:R-:W-:Y:S01]  /*6820*/  FMUL.FTZ R138, R100.reuse, c[0x0][0x2d0] ;  /* 0x0000b400648a7a20 */ /* 0x040fe20000410000 */
[----:B------:R-:W-:Y:S01]  /*6830*/  @P3 IADD3 R6, R5, R6, RZ ;  /* 0x0000000605063210 */ /* 0x000fe20007ffe0ff */
[----:B------:R-:W-:Y:S01]  /*6840*/  FADD.FTZ R2, -R100, R101 ;  /* 0x0000006564027221 */ /* 0x000fe20000010100 */
[----:B------:R-:W-:Y:S01]  /*6850*/  @P3 SHF.L.U32 R5, R4, 0x6, RZ ;  /* 0x0000000604053819 */ /* 0x000fe200000006ff */
[----:B------:R-:W-:Y:S01]  /*6860*/  FFMA.FTZ R10, R140, c[0x0][0x2d0], -R138 ;  /* 0x0000b4008c0a7a23 */ /* 0x000fe2000001088a */
[----:B------:R-:W-:Y:S01]  /*6870*/  @P3 SHF.L.U64.HI R4, R4, 0x6, R6 ;  /* 0x0000000604043819 */ /* 0x000fe20000010206 */
[--C-:B------:R-:W-:Y:S01]  /*6880*/  FFMA.FTZ R15, R142, c[0x0][0x2d0], -R138.reuse ;  /* 0x0000b4008e0f7a23 */ /* 0x100fe2000001088a */
[----:B------:R-:W-:Y:S01]  /*6890*/  @P3 MOV R6, c[0x0][0x1e0] ;  /* 0x0000780000063a02 */ /* 0x000fe20000000f00 */
[----:B------:R2:W-:Y:S01]  /*68a0*/  MUFU.EX2 R201, R10 ;  /* 0x0000000a00c97308 */ /* 0x0005e20000000800 */
[----:B------:R-:W-:Y:S02]  /*68b0*/  @P3 IADD3 R8, P6, R5, R208, RZ ;  /* 0x000000d005083210 */ /* 0x000fe40007fde0ff */
[----:B------:R-:W-:Y:S02]  /*68c0*/  @P3 LEA R7, P4, R6, R5, 0x5 ;  /* 0x0000000506073211 */ /* 0x000fe400078828ff */
[----:B------:R-:W-:Y:S02]  /*68d0*/  @P3 LEA R18, P5, R8, c[0x0][0x1c8], 0x1 ;  /* 0x0000720008123a11 */ /* 0x000fe400078a08ff */
[----:B------:R-:W-:Y:S01]  /*68e0*/  @P3 LEA.HI.X R6, R6, R4, R9, 0x5, P4 ;  /* 0x0000000406063211 */ /* 0x000fe200020f2c09 */
[----:B------:R-:W-:Y:S01]  /*68f0*/  FFMA.FTZ R9, R141, c[0x0][0x2d0], -R138 ;  /* 0x0000b4008d097a23 */ /* 0x000fe2000001088a */
[----:B-1----:R-:W-:Y:S01]  /*6900*/  FMNMX.FTZ R3, R0, R3, !PT ;  /* 0x0000000300037209 */ /* 0x002fe20007810000 */
[----:B------:R-:W-:Y:S01]  /*6910*/  MUFU.EX2 R199, R15 ;  /* 0x0000000f00c77308 */ /* 0x000fe20000000800 */
[----:B------:R-:W-:Y:S03]  /*6920*/  FMUL.FTZ R0, R2, c[0x0][0x2d0] ;  /* 0x0000b40002007a20 */ /* 0x000fe60000410000 */
[----:B------:R-:W-:Y:S04]  /*6930*/  FMUL.FTZ R101, R3, c[0x0][0x2d0] ;  /* 0x0000b40003657a20 */ /* 0x000fe80000410000 */
[----:B------:R-:W-:Y:S02]  /*6940*/  FFMA.FTZ R103, R103, c[0x0][0x2d0], -R101 ;  /* 0x0000b40067677a23 */ /* 0x000fe40000010865 */
[----:B------:R1:W-:Y:S01]  /*6950*/  MUFU.EX2 R200, R9 ;  /* 0x0000000900c87308 */ /* 0x0003e20000000800 */
[-C--:B--2---:R-:W-:Y:S02]  /*6960*/  @P3 IADD3.X R10, R4, R212.reuse, RZ, P6, !PT ;  /* 0x000000d4040a3210 */ /* 0x084fe400037fe4ff */
[----:B------:R-:W-:Y:S02]  /*6970*/  @P3 IADD3 R11, P6, R208, 0x40, RZ ;  /* 0x00000040d00b3810 */ /* 0x000fe40007fde0ff */
[----:B------:R-:W-:Y:S02]  /*6980*/  @P3 LEA.HI.X R19, R8, c[0x0][0x1cc], R10, 0x1, P5 ;  /* 0x0000730008133a11 */ /* 0x000fe400028f0c0a */
[----:B------:R-:W-:Y:S03]  /*6990*/  @P3 IADD3 R8, P5, R208, 0x80, RZ ;  /* 0x00000080d0083810 */ /* 0x000fe60007fbe0ff */
[----:B------:R2:W3:Y:S01]  /*69a0*/  MUFU.EX2 R2, R0 ;  /* 0x0000000000027308 */ /* 0x0004e20000000800 */
[C---:B------:R-:W-:Y:S01]  /*69b0*/  @P3 IADD3 R10, P4, R5.reuse, R11, RZ ;  /* 0x0000000b050a3210 */ /* 0x040fe20007f9e0ff */
[----:B------:R4:W-:Y:S01]  /*69c0*/  @P3 LDGSTS.E.BYPASS.LTC128B.128 [R195+0x6100], [R18.64], !P0 ;  /* 0x0610000012c33fae */ /* 0x0009e2000c101d46 */
[----:B------:R-:W-:Y:S02]  /*69d0*/  @P3 IADD3.X R16, RZ, R212, RZ, P5, !PT ;  /* 0x000000d4ff103210 */ /* 0x000fe40002ffe4ff */
[----:B------:R-:W-:Y:S05]  /*69e0*/  @P3 IADD3 R5, P5, R5, R8, RZ ;  /* 0x0000000805053210 */ /* 0x000fea0007fbe0ff */
[----:B------:R-:W-:Y:S01]  /*69f0*/  MUFU.EX2 R103, R103 ;  /* 0x0000006700677308 */ /* 0x000fe20000000800 */
[----:B-1----:R-:W-:Y:S02]  /*6a00*/  @P3 IADD3.X R9, RZ, R212, RZ, P6, !PT ;  /* 0x000000d4ff093210 */ /* 0x002fe400037fe4ff */
[----:B------:R-:W-:Y:S02]  /*6a10*/  @P3 LEA R14, P6, R10, c[0x0][0x1c8], 0x1 ;  /* 0x000072000a0e3a11 */ /* 0x000fe400078c08ff */
[C---:B------:R-:W-:Y:S02]  /*6a20*/  @P3 IADD3.X R13, R4.reuse, R9, RZ, P4, !PT ;  /* 0x00000009040d3210 */ /* 0x040fe400027fe4ff */
[----:B------:R-:W-:Y:S02]  /*6a30*/  @P3 LEA R12, P4, R5, c[0x0][0x1c8], 0x1 ;  /* 0x00007200050c3a11 */ /* 0x000fe400078808ff */
[----:B------:R-:W-:Y:S02]  /*6a40*/  @P3 IADD3.X R4, R4, R16, RZ, P5, !PT ;  /* 0x0000001004043210 */ /* 0x000fe40002ffe4ff */
[----:B------:R-:W-:Y:S01]  /*6a50*/  @P3 LEA.HI.X R15, R10, c[0x0][0x1cc], R13, 0x1, P6 ;  /* 0x000073000a0f3a11 */ /* 0x000fe200030f0c0d */
[----:B--2---:R-:W-:Y:S01]  /*6a60*/  FADD.FTZ R0, -R3, R102 ;  /* 0x0000006603007221 */ /* 0x004fe20000010100 */
[----:B------:R-:W-:Y:S01]  /*6a70*/  @P3 LEA.HI.X R13, R5, c[0x0][0x1cc], R4, 0x1, P4 ;  /* 0x00007300050d3a11 */ /* 0x000fe200020f0c04 */
[--C-:B------:R-:W-:Y:S01]  /*6a80*/  FFMA.FTZ R4, R137, c[0x0][0x2d0], -R138.reuse ;  /* 0x0000b40089047a23 */ /* 0x100fe2000001088a */
[C---:B------:R-:W-:Y:S01]  /*6a90*/  @P3 IADD3 R11, P6, R7.reuse, R11, RZ ;  /* 0x0000000b070b3210 */ /* 0x040fe20007fde0ff */
[----:B------:R1:W-:Y:S01]  /*6aa0*/  @P3 LDGSTS.E.BYPASS.LTC128B.128 [R195+0x8100], [R14.64], !P1 ;  /* 0x081000000ec33fae */ /* 0x0003e2000c901d46 */
[C---:B------:R-:W-:Y:S01]  /*6ab0*/  @P3 IADD3 R10, P5, R7.reuse, R208, RZ ;  /* 0x000000d0070a3210 */ /* 0x040fe20007fbe0ff */
[----:B------:R2:W-:Y:S01]  /*6ac0*/  MUFU.EX2 R198, R4 ;  /* 0x0000000400c67308 */ /* 0x0005e20000000800 */
[----:B------:R-:W-:Y:S01]  /*6ad0*/  @P3 IADD3 R5, P4, R7, R8, RZ ;  /* 0x0000000807053210 */ /* 0x000fe20007f9e0ff */
[----:B------:R-:W-:Y:S01]  /*6ae0*/  FFMA.FTZ R102, R139, c[0x0][0x2d0], -R138 ;  /* 0x0000b4008b667a23 */ /* 0x000fe2000001088a */
[----:B------:R-:W-:Y:S01]  /*6af0*/  @P3 IADD3.X R17, R6, R9, RZ, P6, !PT ;  /* 0x0000000906113210 */ /* 0x000fe200037fe4ff */
[----:B------:R-:W-:Y:S01]  /*6b00*/  FMUL.FTZ R0, R0, c[0x0][0x2d0] ;  /* 0x0000b40000007a20 */ /* 0x000fe20000410000 */
[----:B------:R-:W-:Y:S01]  /*6b10*/  @P3 LEA R8, P6, R10, c[0x0][0x1c8], 0x1 ;  /* 0x000072000a083a11 */ /* 0x000fe200078c08ff */
[----:B------:R1:W-:Y:S01]  /*6b20*/  @P3 LDGSTS.E.BYPASS.LTC128B.128 [R195+0xa100], [R12.64], !P2 ;  /* 0x0a1000000cc33fae */ /* 0x0003e2000d101d46 */
[----:B------:R-:W-:Y:S01]  /*6b30*/  @P3 IADD3.X R7, R6, R212, RZ, P5, !PT ;  /* 0x000000d406073210 */ /* 0x000fe20002ffe4ff */
[----:B---3--:R-:W-:Y:S01]  /*6b40*/  FMUL.FTZ R24, R2, R124 ;  /* 0x0000007c02187220 */ /* 0x008fe20000410000 */
[----:B------:R-:W-:Y:S01]  /*6b50*/  @P3 IADD3.X R16, R6, R16, RZ, P4, !PT ;  /* 0x0000001006103210 */ /* 0x000fe200027fe4ff */
[----:B------:R3:W-:Y:S01]  /*6b60*/  MUFU.EX2 R197, R102 ;  /* 0x0000006600c57308 */ /* 0x0007e20000000800 */
[----:B------:R-:W-:Y:S01]  /*6b70*/  @P3 LEA.HI.X R9, R10, c[0x0][0x1cc], R7, 0x1, P6 ;  /* 0x000073000a093a11 */ /* 0x000fe200030f0c07 */
[----:B------:R-:W-:Y:S01]  /*6b80*/  FFMA.FTZ R10, R146, c[0x0][0x2d0], -R101 ;  /* 0x0000b400920a7a23 */ /* 0x000fe20000010865 */
[C---:B------:R-:W-:Y:S01]  /*6b90*/  @P3 LEA R6, P5, R11.reuse, c[0x0][0x1c8], 0x1 ;  /* 0x000072000b063a11 */ /* 0x040fe200078a08ff */
[C---:B------:R-:W-:Y:S02]  /*6ba0*/  FMUL.FTZ R25, R2.reuse, R125 ;  /* 0x0000007d02197220 */ /* 0x040fe40000410000 */
[----:B------:R5:W-:Y:S01]  /*6bb0*/  @P3 LDGSTS.E.BYPASS.LTC128B.128 [R195+0x7100], [R8.64], !P0 ;  /* 0x0710000008c33fae */ /* 0x000be2000c101d46 */
[----:B------:R-:W-:Y:S01]  /*6bc0*/  @P3 LEA.HI.X R7, R11, c[0x0][0x1cc], R17, 0x1, P5 ;  /* 0x000073000b073a11 */ /* 0x000fe200028f0c11 */
[C---:B------:R-:W-:Y:S02]  /*6bd0*/  FMUL.FTZ R17, R2.reuse, R117 ;  /* 0x0000007502117220 */ /* 0x040fe40000410000 */
[----:B------:R4:W-:Y:S01]  /*6be0*/  MUFU.EX2 R164, R10 ;  /* 0x0000000a00a47308 */ /* 0x0009e20000000800 */
[C---:B------:R-:W-:Y:S02]  /*6bf0*/  FMUL.FTZ R32, R2.reuse, R132 ;  /* 0x0000008402207220 */ /* 0x040fe40000410000 */
[C---:B------:R-:W-:Y:S01]  /*6c00*/  FMUL.FTZ R33, R2.reuse, R133 ;  /* 0x0000008502217220 */ /* 0x040fe20000410000 */
[C---:B--2---:R-:W-:Y:S01]  /*6c10*/  @P3 LEA R4, P4, R5.reuse, c[0x0][0x1c8], 0x1 ;  /* 0x0000720005043a11 */ /* 0x044fe200078808ff */
[----:B------:R2:W-:Y:S01]  /*6c20*/  @P3 LDGSTS.E.BYPASS.LTC128B.128 [R195+0x9100], [R6.64], !P1 ;  /* 0x0910000006c33fae */ /* 0x0005e2000c901d46 */
[C---:B------:R-:W-:Y:S02]  /*6c30*/  FMUL.FTZ R36, R2.reuse, R36 ;  /* 0x0000002402247220 */ /* 0x040fe40000410000 */
[----:B------:R-:W-:Y:S01]  /*6c40*/  @P3 LEA.HI.X R5, R5, c[0x0][0x1cc], R16, 0x1, P4 ;  /* 0x0000730005053a11 */ /* 0x000fe200020f0c10 */
[C---:B------:R-:W-:Y:S01]  /*6c50*/  FMUL.FTZ R16, R2.reuse, R116 ;  /* 0x0000007402107220 */ /* 0x040fe20000410000 */
[----:B------:R-:W2:Y:S01]  /*6c60*/  MUFU.EX2 R0, R0 ;  /* 0x0000000000007308 */ /* 0x000ea20000000800 */
[C---:B------:R-:W-:Y:S02]  /*6c70*/  FMUL.FTZ R37, R2.reuse, R37 ;  /* 0x0000002502257220 */ /* 0x040fe40000410000 */
[----:B------:R2:W-:Y:S01]  /*6c80*/  @P3 LDGSTS.E.BYPASS.LTC128B.128 [R195+0xb100], [R4.64], !P2 ;  /* 0x0b10000004c33fae */ /* 0x0005e2000d101d46 */
[--C-:B---3--:R-:W-:Y:S02]  /*6c90*/  FFMA.FTZ R102, R147, c[0x0][0x2d0], -R138.reuse ;  /* 0x0000b40093667a23 */ /* 0x108fe4000001088a */
[C---:B------:R-:W-:Y:S02]  /*6ca0*/  FMUL.FTZ R40, R2.reuse, R40 ;  /* 0x0000002802287220 */ /* 0x040fe40000410000 */
[C---:B------:R-:W-:Y:S02]  /*6cb0*/  FMUL.FTZ R41, R2.reuse, R41 ;  /* 0x0000002902297220 */ /* 0x040fe40000410000 */
[----:B------:R3:W-:Y:S01]  /*6cc0*/  MUFU.EX2 R171, R102 ;  /* 0x0000006600ab7308 */ /* 0x0007e20000000800 */
[----:B-1----:R-:W1:Y:S01]  /*6cd0*/  LDSM.16.MT88.4 R12, [R173] ;  /* 0x00000000ad0c783b */ /* 0x002e620000004200 */
[C---:B------:R-:W-:Y:S02]  /*6ce0*/  FMUL.FTZ R44, R2.reuse, R44 ;  /* 0x0000002c022c7220 */ /* 0x040fe40000410000 */
[--C-:B----4-:R-:W-:Y:S02]  /*6cf0*/  FFMA.FTZ R10, R145, c[0x0][0x2d0], -R101.reuse ;  /* 0x0000b400910a7a23 */ /* 0x110fe40000010865 */
[--C-:B-----5:R-:W-:Y:S02]  /*6d00*/  FFMA.FTZ R8, R143, c[0x0][0x2d0], -R101.reuse ;  /* 0x0000b4008f087a23 */ /* 0x120fe40000010865 */
[C---:B------:R-:W-:Y:S01]  /*6d10*/  FMUL.FTZ R9, R2.reuse, R109 ;  /* 0x0000006d02097220 */ /* 0x040fe20000410000 */
[----:B------:R-:W4:Y:S01]  /*6d20*/  LDSM.16.MT88.4 R20, [R174] ;  /* 0x00000000ae14783b */ /* 0x000f220000004200 */
[----:B------:R-:W5:Y:S01]  /*6d30*/  MUFU.EX2 R163, R10 ;  /* 0x0000000a00a37308 */ /* 0x000f620000000800 */
[C---:B------:R-:W-:Y:S02]  /*6d40*/  FMUL.FTZ R45, R2.reuse, R45 ;  /* 0x0000002d022d7220 */ /* 0x040fe40000410000 */
[----:B------:R-:W-:Y:S02]  /*6d50*/  FMUL.FTZ R48, R2, R48 ;  /* 0x0000003002307220 */ /* 0x000fe40000410000 */
[----:B--2---:R-:W-:Y:S01]  /*6d60*/  FMUL.FTZ R6, R0, R106 ;  /* 0x0000006a00067220 */ /* 0x004fe20000410000 */
[----:B------:R-:W-:Y:S01]  /*6d70*/  F2FP.BF16.PACK_AB R106, R198, R199 ;  /* 0x000000c7c66a723e */ /* 0x000fe200000010ff */
[C---:B------:R-:W-:Y:S01]  /*6d80*/  FMUL.FTZ R7, R0.reuse, R107 ;  /* 0x0000006b00077220 */ /* 0x040fe20000410000 */
[----:B------:R-:W2:Y:S01]  /*6d90*/  LDSM.16.MT88.4 R28, [R177] ;  /* 0x00000000b11c783b */ /* 0x000ea20000004200 */
[----:B------:R-:W-:Y:S01]  /*6da0*/  FMUL.FTZ R11, R0, R111 ;  /* 0x0000006f000b7220 */ /* 0x000fe20000410000 */
[----:B------:R1:W-:Y:S01]  /*6db0*/  MUFU.EX2 R162, R8 ;  /* 0x0000000800a27308 */ /* 0x0003e20000000800 */
[--C-:B------:R-:W-:Y:S02]  /*6dc0*/  FFMA.FTZ R4, R144, c[0x0][0x2d0], -R101.reuse ;  /* 0x0000b40090047a23 */ /* 0x100fe40000010865 */
[----:B------:R-:W-:Y:S02]  /*6dd0*/  FMUL.FTZ R5, R2, R105 ;  /* 0x0000006902057220 */ /* 0x000fe40000410000 */
[--C-:B---3--:R-:W-:Y:S01]  /*6de0*/  FFMA.FTZ R102, R148, c[0x0][0x2d0], -R101.reuse ;  /* 0x0000b40094667a23 */ /* 0x108fe20000010865 */
[----:B------:R-:W-:Y:S01]  /*6df0*/  LDSM.16.MT88.4 R140, [R173+0x3800] ;  /* 0x00380000ad8c783b */ /* 0x000fe20000004200 */
[C---:B------:R-:W-:Y:S02]  /*6e00*/  FMUL.FTZ R18, R0.reuse, R118 ;  /* 0x0000007600127220 */ /* 0x040fe40000410000 */
[C---:B------:R-:W-:Y:S01]  /*6e10*/  FMUL.FTZ R19, R0.reuse, R119 ;  /* 0x0000007700137220 */ /* 0x040fe20000410000 */
[----:B------:R-:W3:Y:S01]  /*6e20*/  MUFU.EX2 R161, R4 ;  /* 0x0000000400a17308 */ /* 0x000ee20000000800 */
[C---:B------:R-:W-:Y:S02]  /*6e30*/  FMUL.FTZ R26, R0.reuse, R126 ;  /* 0x0000007e001a7220 */ /* 0x040fe40000410000 */
[C---:B------:R-:W-:Y:S01]  /*6e40*/  FMUL.FTZ R27, R0.reuse, R127 ;  /* 0x0000007f001b7220 */ /* 0x040fe20000410000 */
[----:B-----5:R-:W-:Y:S01]  /*6e50*/  F2FP.BF16.PACK_AB R105, R163, R164 ;  /* 0x000000a4a369723e */ /* 0x020fe200000010ff */
[C---:B------:R-:W-:Y:S01]  /*6e60*/  FMUL.FTZ R10, R0.reuse, R110 ;  /* 0x0000006e000a7220 */ /* 0x040fe20000410000 */
[----:B------:R-:W-:Y:S01]  /*6e70*/  LDSM.16.MT88.4 R116, [R174+0x2000] ;  /* 0x00200000ae74783b */ /* 0x000fe20000004200 */
[C---:B------:R-:W-:Y:S02]  /*6e80*/  FMUL.FTZ R34, R0.reuse, R134 ;  /* 0x0000008600227220 */ /* 0x040fe40000410000 */
[C---:B------:R-:W-:Y:S01]  /*6e90*/  FMUL.FTZ R35, R0.reuse, R135 ;  /* 0x0000008700237220 */ /* 0x040fe20000410000 */
[----:B------:R5:W-:Y:S01]  /*6ea0*/  MUFU.EX2 R160, R102 ;  /* 0x0000006600a07308 */ /* 0x000be20000000800 */
[C---:B------:R-:W-:Y:S02]  /*6eb0*/  FMUL.FTZ R38, R0.reuse, R38 ;  /* 0x0000002600267220 */ /* 0x040fe40000410000 */
[----:B------:R-:W-:Y:S01]  /*6ec0*/  FMUL.FTZ R39, R0, R39 ;  /* 0x0000002700277220 */ /* 0x000fe20000410000 */
[----:B------:R-:W-:Y:S01]  /*6ed0*/  LDSM.16.MT88.4 R124, [R176+0x800] ;  /* 0x00080000b07c783b */ /* 0x000fe20000004200 */
[----:B-1----:R-:W-:Y:S02]  /*6ee0*/  FMUL.FTZ R8, R2, R108 ;  /* 0x0000006c02087220 */ /* 0x002fe40000410000 */
[C---:B------:R-:W-:Y:S02]  /*6ef0*/  FMUL.FTZ R42, R0.reuse, R42 ;  /* 0x0000002a002a7220 */ /* 0x040fe40000410000 */
[C---:B------:R-:W-:Y:S02]  /*6f00*/  FMUL.FTZ R43, R0.reuse, R43 ;  /* 0x0000002b002b7220 */ /* 0x040fe40000410000 */
[C---:B------:R-:W-:Y:S01]  /*6f10*/  FMUL.FTZ R46, R0.reuse, R46 ;  /* 0x0000002e002e7220 */ /* 0x040fe20000410000 */
[----:B------:R-:W1:Y:S01]  /*6f20*/  LDSM.16.MT88.4 R108, [R176] ;  /* 0x00000000b06c783b */ /* 0x000e620000004200 */
[----:B------:R-:W-:Y:S01]  /*6f30*/  FMUL.FTZ R47, R0, R47 ;  /* 0x0000002f002f7220 */ /* 0x000fe20000410000 */
[----:B---3--:R-:W-:Y:S01]  /*6f40*/  F2FP.BF16.PACK_AB R107, R161, R162 ;  /* 0x000000a2a16b723e */ /* 0x008fe200000010ff */
[----:B------:R-:W-:Y:S01]  /*6f50*/  FMUL.FTZ R4, R2, R104 ;  /* 0x0000006802047220 */ /* 0x000fe20000410000 */
[----:B------:R-:W-:Y:S01]  /*6f60*/  F2FP.BF16.PACK_AB R104, R200, R201 ;  /* 0x000000c9c868723e */ /* 0x000fe200000010ff */
[----:B------:R-:W-:Y:S02]  /*6f70*/  FMUL.FTZ R49, R2, R49 ;  /* 0x0000003102317220 */ /* 0x000fe40000410000 */
[C---:B------:R-:W-:Y:S01]  /*6f80*/  FMUL.FTZ R50, R0.reuse, R50 ;  /* 0x0000003200327220 */ /* 0x040fe20000410000 */
[----:B------:R-:W-:Y:S01]  /*6f90*/  LDSM.16.MT88.4 R132, [R174+0x2800] ;  /* 0x00280000ae84783b */ /* 0x000fe20000004200 */
[----:B------:R-:W-:Y:S02]  /*6fa0*/  FMUL.FTZ R51, R0, R51 ;  /* 0x0000003300337220 */ /* 0x000fe40000410000 */
[C---:B------:R-:W-:Y:S05]  /*6fb0*/  HMMA.16816.F32.BF16 R4, R104.reuse, R12, R4 ;  /* 0x0000000c6804723c */ /* 0x040fea0000041804 */
[----:B------:R-:W-:Y:S01]  /*6fc0*/  LDSM.16.MT88.4 R144, [R176+0x3800] ;  /* 0x00380000b090783b */ /* 0x000fe20000004200 */
[C---:B------:R-:W-:Y:S02]  /*6fd0*/  FMUL.FTZ R52, R2.reuse, R52 ;  /* 0x0000003402347220 */ /* 0x040fe40000410000 */
[C---:B------:R-:W-:Y:S04]  /*6fe0*/  HMMA.16816.F32.BF16 R8, R104.reuse, R14, R8 ;  /* 0x0000000e6808723c */ /* 0x040fe80000041808 */
[C---:B------:R-:W-:Y:S01]  /*6ff0*/  FMUL.FTZ R12, R2.reuse, R112 ;  /* 0x00000070020c7220 */ /* 0x040fe20000410000 */
[----:B------:R-:W0:Y:S01]  /*7000*/  LDGDEPBAR ;  /* 0x00000000000079af */ /* 0x000e220000000000 */
[----:B------:R-:W-:Y:S02]  /*7010*/  FMUL.FTZ R13, R2, R113 ;  /* 0x00000071020d7220 */ /* 0x000fe40000410000 */
[C---:B------:R-:W-:Y:S04]  /*7020*/  FMUL.FTZ R14, R0.reuse, R114 ;  /* 0x00000072000e7220 */ /* 0x040fe80000410000 */
[----:B------:R-:W-:Y:S02]  /*7030*/  FMUL.FTZ R15, R0, R115 ;  /* 0x00000073000f7220 */ /* 0x000fe40000410000 */
[----:B------:R-:W3:Y:S01]  /*7040*/  LDSM.16.MT88.4 R112, [R173+0x2000] ;  /* 0x00200000ad70783b */ /* 0x000ee20000004200 */
[----:B------:R-:W-:Y:S02]  /*7050*/  FMUL.FTZ R53, R2, R53 ;  /* 0x0000003502357220 */ /* 0x000fe40000410000 */
[C---:B------:R-:W-:Y:S02]  /*7060*/  FMUL.FTZ R54, R0.reuse, R54 ;  /* 0x0000003600367220 */ /* 0x040fe40000410000 */
[C---:B----4-:R-:W-:Y:S03]  /*7070*/  HMMA.16816.F32.BF16 R12, R104.reuse, R20, R12 ;  /* 0x00000014680c723c */ /* 0x050fe6000004180c */
[----:B------:R-:W-:Y:S02]  /*7080*/  FMUL.FTZ R55, R0, R55 ;  /* 0x0000003700377220 */ /* 0x000fe40000410000 */
[C---:B------:R-:W-:Y:S02]  /*7090*/  FMUL.FTZ R56, R2.reuse, R56 ;  /* 0x0000003802387220 */ /* 0x040fe40000410000 */
[C---:B------:R-:W-:Y:S01]  /*70a0*/  FMUL.FTZ R20, R2.reuse, R120 ;  /* 0x0000007802147220 */ /* 0x040fe20000410000 */
[C---:B------:R-:W-:Y:S04]  /*70b0*/  HMMA.16816.F32.BF16 R16, R104.reuse, R22, R16 ;  /* 0x000000166810723c */ /* 0x040fe80000041810 */
[----:B------:R-:W-:Y:S02]  /*70c0*/  FMUL.FTZ R21, R2, R121 ;  /* 0x0000007902157220 */ /* 0x000fe40000410000 */
[--C-:B-----5:R-:W-:Y:S02]  /*70d0*/  FFMA.FTZ R102, R149, c[0x0][0x2d0], -R101.reuse ;  /* 0x0000b40095667a23 */ /* 0x120fe40000010865 */
[C---:B------:R-:W-:Y:S02]  /*70e0*/  FMUL.FTZ R22, R0.reuse, R122 ;  /* 0x0000007a00167220 */ /* 0x040fe40000410000 */
[----:B------:R4:W5:Y:S02]  /*70f0*/  MUFU.EX2 R159, R102 ;  /* 0x00000066009f7308 */ /* 0x0009640000000800 */
[----:B------:R-:W-:Y:S02]  /*7100*/  FMUL.FTZ R23, R0, R123 ;  /* 0x0000007b00177220 */ /* 0x000fe40000410000 */
[----:B------:R-:W-:Y:S01]  /*7110*/  LDSM.16.MT88.4 R120, [R177+0x800] ;  /* 0x00080000b178783b */ /* 0x000fe20000004200 */
[----:B------:R-:W-:Y:S02]  /*7120*/  FMUL.FTZ R57, R2, R57 ;  /* 0x0000003902397220 */ /* 0x000fe40000410000 */
[C---:B------:R-:W-:Y:S02]  /*7130*/  FMUL.FTZ R58, R0.reuse, R58 ;  /* 0x0000003a003a7220 */ /* 0x040fe40000410000 */
[C---:B--2---:R-:W-:Y:S03]  /*7140*/  HMMA.16816.F32.BF16 R20, R104.reuse, R28, R20 ;  /* 0x0000001c6814723c */ /* 0x044fe60000041814 */
[----:B------:R-:W-:Y:S02]  /*7150*/  FMUL.FTZ R59, R0, R59 ;  /* 0x0000003b003b7220 */ /* 0x000fe40000410000 */
[C---:B------:R-:W-:Y:S02]  /*7160*/  FMUL.FTZ R60, R2.reuse, R60 ;  /* 0x0000003c023c7220 */ /* 0x040fe40000410000 */
[C---:B------:R-:W-:Y:S01]  /*7170*/  FMUL.FTZ R28, R2.reuse, R128 ;  /* 0x00000080021c7220 */ /* 0x040fe20000410000 */
[C---:B------:R-:W-:Y:S04]  /*7180*/  HMMA.16816.F32.BF16 R24, R104.reuse, R30, R24 ;  /* 0x0000001e6818723c */ /* 0x040fe80000041818 */
[C---:B------:R-:W-:Y:S02]  /*7190*/  FMUL.FTZ R29, R2.reuse, R129 ;  /* 0x00000081021d7220 */ /* 0x040fe40000410000 */
[----:B------:R-:W-:Y:S02]  /*71a0*/  FMUL.FTZ R61, R2, R61 ;  /* 0x0000003d023d7220 */ /* 0x000fe40000410000 */
[C---:B------:R-:W-:Y:S04]  /*71b0*/  FMUL.FTZ R30, R0.reuse, R130 ;  /* 0x00000082001e7220 */ /* 0x040fe80000410000 */
[C---:B------:R-:W-:Y:S02]  /*71c0*/  FMUL.FTZ R31, R0.reuse, R131 ;  /* 0x00000083001f7220 */ /* 0x040fe40000410000 */
[----:B------:R-:W-:Y:S01]  /*71d0*/  LDSM.16.MT88.4 R128, [R173+0x2800] ;  /* 0x00280000ad80783b */ /* 0x000fe20000004200 */
[C---:B------:R-:W-:Y:S02]  /*71e0*/  FMUL.FTZ R62, R0.reuse, R62 ;  /* 0x0000003e003e7220 */ /* 0x040fe40000410000 */
[----:B------:R-:W-:Y:S02]  /*71f0*/  FMUL.FTZ R63, R0, R63 ;  /* 0x0000003f003f7220 */ /* 0x000fe40000410000 */
[C---:B-1----:R-:W-:Y:S03]  /*7200*/  HMMA.16816.F32.BF16 R28, R104.reuse, R108, R28 ;  /* 0x0000006c681c723c */ /* 0x042fe6000004181c */
[--C-:B----4-:R-:W-:Y:S02]  /*7210*/  FFMA.FTZ R102, R150, c[0x0][0x2d0], -R138.reuse ;  /* 0x0000b40096667a23 */ /* 0x110fe4000001088a */
[C---:B------:R-:W-:Y:S02]  /*7220*/  FMUL.FTZ R64, R2.reuse, R64 ;  /* 0x0000004002407220 */ /* 0x040fe40000410000 */
[----:B------:R-:W-:Y:S01]  /*7230*/  FMUL.FTZ R65, R2, R65 ;  /* 0x0000004102417220 */ /* 0x000fe20000410000 */
[C---:B------:R-:W-:Y:S01]  /*7240*/  HMMA.16816.F32.BF16 R32, R104.reuse, R110, R32 ;  /* 0x0000006e6820723c */ /* 0x040fe20000041820 */
[----:B------:R-:W1:Y:S01]  /*7250*/  LDSM.16.MT88.4 R108, [R177+0x2000] ;  /* 0x00200000b16c783b */ /* 0x000e620000004200 */
[----:B------:R2:W-:Y:S02]  /*7260*/  MUFU.EX2 R170, R102 ;  /* 0x0000006600aa7308 */ /* 0x0005e40000000800 */
[C---:B------:R-:W-:Y:S02]  /*7270*/  FMUL.FTZ R66, R0.reuse, R66 ;  /* 0x0000004200427220 */ /* 0x040fe40000410000 */
[----:B------:R-:W-:Y:S02]  /*7280*/  FMUL.FTZ R67, R0, R67 ;  /* 0x0000004300437220 */ /* 0x000fe40000410000 */
[C---:B---3--:R-:W-:Y:S04]  /*7290*/  HMMA.16816.F32.BF16 R36, R104.reuse, R112, R36 ;  /* 0x000000706824723c */ /* 0x048fe80000041824 */
[C---:B------:R-:W-:Y:S02]  /*72a0*/  FMUL.FTZ R68, R2.reuse, R68 ;  /* 0x0000004402447220 */ /* 0x040fe40000410000 */
[----:B------:R-:W-:Y:S02]  /*72b0*/  FMUL.FTZ R69, R2, R69 ;  /* 0x0000004502457220 */ /* 0x000fe40000410000 */
[C---:B------:R-:W-:Y:S01]  /*72c0*/  HMMA.16816.F32.BF16 R40, R104.reuse, R114, R40 ;  /* 0x000000726828723c */ /* 0x040fe20000041828 */
[----:B------:R-:W3:Y:S03]  /*72d0*/  LDSM.16.MT88.4 R112, [R176+0x2000] ;  /* 0x00200000b070783b */ /* 0x000ee60000004200 */
[C---:B------:R-:W-:Y:S02]  /*72e0*/  FMUL.FTZ R70, R0.reuse, R70 ;  /* 0x0000004600467220 */ /* 0x040fe40000410000 */
[----:B------:R-:W-:Y:S02]  /*72f0*/  FMUL.FTZ R71, R0, R71 ;  /* 0x0000004700477220 */ /* 0x000fe40000410000 */
[C---:B------:R-:W-:Y:S04]  /*7300*/  HMMA.16816.F32.BF16 R44, R104.reuse, R116, R44 ;  /* 0x00000074682c723c */ /* 0x040fe8000004182c */
[--C-:B--2---:R-:W-:Y:S02]  /*7310*/  FFMA.FTZ R102, R151, c[0x0][0x2d0], -R138.reuse ;  /* 0x0000b40097667a23 */ /* 0x104fe4000001088a */
[C---:B------:R-:W-:Y:S02]  /*7320*/  FMUL.FTZ R72, R2.reuse, R72 ;  /* 0x0000004802487220 */ /* 0x040fe40000410000 */
[C---:B------:R-:W-:Y:S01]  /*7330*/  HMMA.16816.F32.BF16 R48, R104.reuse, R118, R48 ;  /* 0x000000766830723c */ /* 0x040fe20000041830 */
[----:B------:R2:W4:Y:S01]  /*7340*/  MUFU.EX2 R169, R102 ;  /* 0x0000006600a97308 */ /* 0x0005220000000800 */
[----:B------:R-:W4:Y:S02]  /*7350*/  LDSM.16.MT88.4 R116, [R173+0x4000] ;  /* 0x00400000ad74783b */ /* 0x000f240000004200 */
[----:B------:R-:W-:Y:S02]  /*7360*/  FMUL.FTZ R73, R2, R73 ;  /* 0x0000004902497220 */ /* 0x000fe40000410000 */
[C---:B------:R-:W-:Y:S02]  /*7370*/  FMUL.FTZ R74, R0.reuse, R74 ;  /* 0x0000004a004a7220 */ /* 0x040fe40000410000 */
[----:B------:R-:W-:Y:S01]  /*7380*/  FMUL.FTZ R75, R0, R75 ;  /* 0x0000004b004b7220 */ /* 0x000fe20000410000 */
[C---:B-1----:R-:W-:Y:S03]  /*7390*/  HMMA.16816.F32.BF16 R52, R104.reuse, R108, R52 ;  /* 0x0000006c6834723c */ /* 0x042fe60000041834 */
[C---:B------:R-:W-:Y:S02]  /*73a0*/  FMUL.FTZ R76, R2.reuse, R76 ;  /* 0x0000004c024c7220 */ /* 0x040fe40000410000 */
[----:B------:R-:W-:Y:S02]  /*73b0*/  FMUL.FTZ R77, R2, R77 ;  /* 0x0000004d024d7220 */ /* 0x000fe40000410000 */
[C---:B------:R-:W-:Y:S01]  /*73c0*/  FMUL.FTZ R78, R0.reuse, R78 ;  /* 0x0000004e004e7220 */ /* 0x040fe20000410000 */
[C---:B------:R-:W-:Y:S01]  /*73d0*/  HMMA.16816.F32.BF16 R56, R104.reuse, R110, R56 ;  /* 0x0000006e6838723c */ /* 0x040fe20000041838 */
[----:B------:R-:W1:Y:S03]  /*73e0*/  LDSM.16.MT88.4 R108, [R174+0x4000] ;  /* 0x00400000ae6c783b */ /* 0x000e660000004200 */
[----:B------:R-:W-:Y:S02]  /*73f0*/  FMUL.FTZ R79, R0, R79 ;  /* 0x0000004f004f7220 */ /* 0x000fe40000410000 */
[----:B------:R-:W-:Y:S02]  /*7400*/  FMUL.FTZ R80, R2, R80 ;  /* 0x0000005002507220 */ /* 0x000fe40000410000 */
[C---:B---3--:R-:W-:Y:S04]  /*7410*/  HMMA.16816.F32.BF16 R60, R104.reuse, R112, R60 ;  /* 0x00000070683c723c */ /* 0x048fe8000004183c */
[--C-:B--2---:R-:W-:Y:S02]  /*7420*/  FFMA.FTZ R102, R156, c[0x0][0x2d0], -R101.reuse ;  /* 0x0000b4009c667a23 */ /* 0x104fe40000010865 */
[----:B------:R-:W-:Y:S02]  /*7430*/  FMUL.FTZ R81, R2, R81 ;  /* 0x0000005102517220 */ /* 0x000fe40000410000 */
[C---:B------:R-:W-:Y:S01]  /*7440*/  HMMA.16816.F32.BF16 R64, R104.reuse, R114, R64 ;  /* 0x000000726840723c */ /* 0x040fe20000041840 */
[----:B------:R2:W-:Y:S01]  /*7450*/  MUFU.EX2 R158, R102 ;  /* 0x00000066009e7308 */ /* 0x0005e20000000800 */
[----:B------:R-:W3:Y:S02]  /*7460*/  LDSM.16.MT88.4 R112, [R177+0x4000] ;  /* 0x00400000b170783b */ /* 0x000ee40000004200 */
[C---:B------:R-:W-:Y:S02]  /*7470*/  FMUL.FTZ R82, R0.reuse, R82 ;  /* 0x0000005200527220 */ /* 0x040fe40000410000 */
[----:B------:R-:W-:Y:S02]  /*7480*/  FMUL.FTZ R83, R0, R83 ;  /* 0x0000005300537220 */ /* 0x000fe40000410000 */
[C---:B------:R-:W-:Y:S01]  /*7490*/  FMUL.FTZ R84, R2.reuse, R84 ;  /* 0x0000005402547220 */ /* 0x040fe20000410000 */
[C---:B----4-:R-:W-:Y:S03]  /*74a0*/  HMMA.16816.F32.BF16 R68, R104.reuse, R116, R68 ;  /* 0x000000746844723c */ /* 0x050fe60000041844 */
[----:B------:R-:W-:Y:S02]  /*74b0*/  FMUL.FTZ R85, R2, R85 ;  /* 0x0000005502557220 */ /* 0x000fe40000410000 */
[C---:B------:R-:W-:Y:S02]  /*74c0*/  FMUL.FTZ R86, R0.reuse, R86 ;  /* 0x0000005600567220 */ /* 0x040fe40000410000 */
[----:B------:R-:W-:Y:S01]  /*74d0*/  FMUL.FTZ R87, R0, R87 ;  /* 0x0000005700577220 */ /* 0x000fe20000410000 */
[C---:B------:R-:W-:Y:S01]  /*74e0*/  HMMA.16816.F32.BF16 R72, R104.reuse, R118, R72 ;  /* 0x000000766848723c */ /* 0x040fe20000041848 */
[----:B------:R-:W4:Y:S03]  /*74f0*/  LDSM.16.MT88.4 R116, [R176+0x4000] ;  /* 0x00400000b074783b */ /* 0x000f260000004200 */
[C---:B------:R-:W-:Y:S02]  /*7500*/  FMUL.FTZ R88, R2.reuse, R88 ;  /* 0x0000005802587220 */ /* 0x040fe40000410000 */
[----:B------:R-:W-:Y:S02]  /*7510*/  FMUL.FTZ R89, R2, R89 ;  /* 0x0000005902597220 */ /* 0x000fe40000410000 */
[C---:B-1----:R-:W-:Y:S04]  /*7520*/  HMMA.16816.F32.BF16 R76, R104.reuse, R108, R76 ;  /* 0x0000006c684c723c */ /* 0x042fe8000004184c */
[----:B--2---:R-:W-:Y:S02]  /*7530*/  FFMA.FTZ R102, R157, c[0x0][0x2d0], -R101 ;  /* 0x0000b4009d667a23 */ /* 0x004fe40000010865 */
[C---:B------:R-:W-:Y:S02]  /*7540*/  FMUL.FTZ R90, R0.reuse, R90 ;  /* 0x0000005a005a7220 */ /* 0x040fe40000410000 */
[C---:B------:R-:W-:Y:S01]  /*7550*/  HMMA.16816.F32.BF16 R80, R104.reuse, R110, R80 ;  /* 0x0000006e6850723c */ /* 0x040fe20000041850 */
[----:B------:R1:W2:Y:S01]  /*7560*/  MUFU.EX2 R157, R102 ;  /* 0x00000066009d7308 */ /* 0x0002a20000000800 */
[----:B------:R-:W2:Y:S02]  /*7570*/  LDSM.16.MT88.4 R108, [R173+0x800] ;  /* 0x00080000ad6c783b */ /* 0x000ea40000004200 */
[----:B------:R-:W-:Y:S02]  /*7580*/  FMUL.FTZ R91, R0, R91 ;  /* 0x0000005b005b7220 */ /* 0x000fe40000410000 */
[C---:B------:R-:W-:Y:S02]  /*7590*/  FMUL.FTZ R92, R2.reuse, R92 ;  /* 0x0000005c025c7220 */ /* 0x040fe40000410000 */
[----:B------:R-:W-:Y:S01]  /*75a0*/  FMUL.FTZ R93, R2, R93 ;  /* 0x0000005d025d7220 */ /* 0x000fe20000410000 */
[C---:B---3--:R-:W-:Y:S03]  /*75b0*/  HMMA.16816.F32.BF16 R84, R104.reuse, R112, R84 ;  /* 0x000000706854723c */ /* 0x048fe60000041854 */
[C---:B------:R-:W-:Y:S02]  /*75c0*/  FMUL.FTZ R94, R0.reuse, R94 ;  /* 0x0000005e005e7220 */ /* 0x040fe40000410000 */
[----:B------:R-:W-:Y:S02]  /*75d0*/  FMUL.FTZ R95, R0, R95 ;  /* 0x0000005f005f7220 */ /* 0x000fe40000410000 */
[C---:B------:R-:W-:Y:S01]  /*75e0*/  FMUL.FTZ R96, R2.reuse, R96 ;  /* 0x0000006002607220 */ /* 0x040fe20000410000 */
[C---:B------:R-:W-:Y:S01]  /*75f0*/  HMMA.16816.F32.BF16 R88, R104.reuse, R114, R88 ;  /* 0x000000726858723c */ /* 0x040fe20000041858 */
[----:B------:R-:W3:Y:S03]  /*7600*/  LDSM.16.MT88.4 R112, [R174+0x800] ;  /* 0x00080000ae70783b */ /* 0x000ee60000004200 */
[----:B------:R-:W-:Y:S02]  /*7610*/  FMUL.FTZ R97, R2, R97 ;  /* 0x0000006102617220 */ /* 0x000fe40000410000 */
[C---:B------:R-:W-:Y:S02]  /*7620*/  FMUL.FTZ R98, R0.reuse, R98 ;  /* 0x0000006200627220 */ /* 0x040fe40000410000 */
[C---:B----4-:R-:W-:Y:S04]  /*7630*/  HMMA.16816.F32.BF16 R92, R104.reuse, R116, R92 ;  /* 0x00000074685c723c */ /* 0x050fe8000004185c */
[----:B-1----:R-:W-:Y:S02]  /*7640*/  FFMA.FTZ R102, R165, c[0x0][0x2d0], -R138 ;  /* 0x0000b400a5667a23 */ /* 0x002fe4000001088a */
[----:B------:R-:W-:Y:S02]  /*7650*/  FMUL.FTZ R99, R0, R99 ;  /* 0x0000006300637220 */ /* 0x000fe40000410000 */
[----:B------:R1:W4:Y:S01]  /*7660*/  MUFU.EX2 R168, R102 ;  /* 0x0000006600a87308 */ /* 0x0003220000000800 */
[----:B------:R-:W-:Y:S03]  /*7670*/  FFMA.FTZ R2, R2, R218, R201 ;  /* 0x000000da02027223 */ /* 0x000fe600000100c9 */
[----:B------:R-:W-:Y:S01]  /*7680*/  FFMA.FTZ R0, R0, R219, R164 ;  /* 0x000000db00007223 */ /* 0x000fe200000100a4 */
[----:B------:R-:W-:Y:S01]  /*7690*/  HMMA.16816.F32.BF16 R96, R104, R118, R96 ;  /* 0x000000766860723c */ /* 0x000fe20000041860 */
[----:B------:R-:W4:Y:S02]  /*76a0*/  LDSM.16.MT88.4 R116, [R177+0x2800] ;  /* 0x00280000b174783b */ /* 0x000f240000004200 */
[----:B------:R-:W-:Y:S02]  /*76b0*/  FADD.FTZ R2, R200, R2 ;  /* 0x00000002c8027221 */ /* 0x000fe40000010000 */
[----:B------:R-:W-:Y:S02]  /*76c0*/  FADD.FTZ R0, R163, R0 ;  /* 0x00000000a3007221 */ /* 0x000fe40000010000 */
[----:B------:R-:W-:Y:S01]  /*76d0*/  F2FP.BF16.PACK_AB R104, R171, R197 ;  /* 0x000000c5ab68723e */ /* 0x000fe200000010ff */
[----:B------:R-:W-:Y:S01]  /*76e0*/  FADD.FTZ R2, R199, R2 ;  /* 0x00000002c7027221 */ /* 0x000fe20000010000 */
[----:B-----5:R-:W-:Y:S03]  /*76f0*/  F2FP.BF16.PACK_AB R105, R159, R160 ;  /* 0x000000a09f69723e */ /* 0x020fe600000010ff */
[----:B------:R-:W-:Y:S01]  /*7700*/  F2FP.BF16.PACK_AB R106, R169, R170 ;  /* 0x000000aaa96a723e */ /* 0x000fe200000010ff */
[----:B------:R-:W-:Y:S01]  /*7710*/  FADD.FTZ R0, R162, R0 ;  /* 0x00000000a2007221 */ /* 0x000fe20000010000 */
[----:B--2---:R-:W-:Y:S01]  /*7720*/  F2FP.BF16.PACK_AB R107, R157, R158 ;  /* 0x0000009e9d6b723e */ /* 0x004fe200000010ff */
[----:B------:R-:W-:Y:S02]  /*7730*/  FADD.FTZ R2, R198, R2 ;  /* 0x00000002c6027221 */ /* 0x000fe40000010000 */
[----:B------:R-:W-:Y:S02]  /*7740*/  FADD.FTZ R0, R161, R0 ;  /* 0x00000000a1007221 */ /* 0x000fe40000010000 */
[----:B-1----:R-:W-:Y:S02]  /*7750*/  FFMA.FTZ R102, R166, c[0x0][0x2d0], -R138 ;  /* 0x0000b400a6667a23 */ /* 0x002fe4000001088a */
[C---:B------:R-:W-:Y:S02]  /*7760*/  HMMA.16816.F32.BF16 R4, R104.reuse, R108, R4 ;  /* 0x0000006c6804723c */ /* 0x040fe40000041804 */
[----:B------:R1:W2:Y:S01]  /*7770*/  MUFU.EX2 R167, R102 ;  /* 0x0000006600a77308 */ /* 0x0002a20000000800 */
[----:B------:R-:W-:Y:S02]  /*7780*/  FADD.FTZ R2, R197, R2 ;  /* 0x00000002c5027221 */ /* 0x000fe40000010000 */
[----:B------:R-:W-:Y:S02]  /*7790*/  FADD.FTZ R0, R160, R0 ;  /* 0x00000000a0007221 */ /* 0x000fe40000010000 */
[----:B------:R-:W-:Y:S01]  /*77a0*/  FADD.FTZ R2, R171, R2 ;  /* 0x00000002ab027221 */ /* 0x000fe20000010000 */
[C---:B------:R-:W-:Y:S01]  /*77b0*/  HMMA.16816.F32.BF16 R8, R104.reuse, R110, R8 ;  /* 0x0000006e6808723c */ /* 0x040fe20000041808 */
[----:B------:R-:W5:Y:S03]  /*77c0*/  LDSM.16.MT88.4 R108, [R176+0x2800] ;  /* 0x00280000b06c783b */ /* 0x000f660000004200 */
[----:B------:R-:W-:Y:S02]  /*77d0*/  FADD.FTZ R0, R159, R0 ;  /* 0x000000009f007221 */ /* 0x000fe40000010000 */
[----:B------:R-:W-:Y:S02]  /*77e0*/  FADD.FTZ R2, R170, R2 ;  /* 0x00000002aa027221 */ /* 0x000fe40000010000 */
[C---:B---3--:R-:W-:Y:S04]  /*77f0*/  HMMA.16816.F32.BF16 R12, R104.reuse, R112, R12 ;  /* 0x00000070680c723c */ /* 0x048fe8000004180c */
[----:B------:R-:W-:Y:S02]  /*7800*/  FADD.FTZ R0, R158, R0 ;  /* 0x000000009e007221 */ /* 0x000fe40000010000 */
[----:B------:R-:W-:Y:S02]  /*7810*/  FADD.FTZ R2, R169, R2 ;  /* 0x00000002a9027221 */ /* 0x000fe40000010000 */
[C---:B------:R-:W-:Y:S01]  /*7820*/  HMMA.16816.F32.BF16 R16, R104.reuse, R114, R16 ;  /* 0x000000726810723c */ /* 0x040fe20000041810 */
[----:B------:R-:W3:Y:S03]  /*7830*/  LDSM.16.MT88.4 R112, [R173+0x4800] ;  /* 0x00480000ad70783b */ /* 0x000ee60000004200 */
[--C-:B-1----:R-:W-:Y:S02]  /*7840*/  FFMA.FTZ R102, R202, c[0x0][0x2d0], -R101.reuse ;  /* 0x0000b400ca667a23 */ /* 0x102fe40000010865 */
[----:B------:R-:W-:Y:S02]  /*7850*/  FADD.FTZ R0, R157, R0 ;  /* 0x000000009d007221 */ /* 0x000fe40000010000 */
[C---:B------:R-:W-:Y:S01]  /*7860*/  HMMA.16816.F32.BF16 R20, R104.reuse, R120, R20 ;  /* 0x000000786814723c */ /* 0x040fe20000041814 */
[----:B------:R1:W1:Y:S03]  /*7870*/  MUFU.EX2 R153, R102 ;  /* 0x0000006600997308 */ /* 0x0002660000000800 */
[----:B----4-:R-:W-:Y:S04]  /*7880*/  FADD.FTZ R2, R168, R2 ;  /* 0x00000002a8027221 */ /* 0x010fe80000010000 */
[C---:B------:R-:W-:Y:S01]  /*7890*/  HMMA.16816.F32.BF16 R24, R104.reuse, R122, R24 ;  /* 0x0000007a6818723c */ /* 0x040fe20000041818 */
[----:B------:R-:W4:Y:S03]  /*78a0*/  LDSM.16.MT88.4 R120, [R174+0x4800] ;  /* 0x00480000ae78783b */ /* 0x000f260000004200 */
[----:B--2---:R-:W-:Y:S04]  /*78b0*/  FADD.FTZ R2, R167, R2 ;  /* 0x00000002a7027221 */ /* 0x004fe80000010000 */
[C---:B------:R-:W-:Y:S08]  /*78c0*/  HMMA.16816.F32.BF16 R28, R104.reuse, R124, R28 ;  /* 0x0000007c681c723c */ /* 0x040ff0000004181c */
[C---:B------:R-:W-:Y:S01]  /*78d0*/  HMMA.16816.F32.BF16 R32, R104.reuse, R126, R32 ;  /* 0x0000007e6820723c */ /* 0x040fe20000041820 */
[----:B------:R-:W-:Y:S03]  /*78e0*/  LDSM.16.MT88.4 R124, [R177+0x1000] ;  /* 0x00100000b17c783b */ /* 0x000fe60000004200 */
[--C-:B-1----:R-:W-:Y:S02]  /*78f0*/  FFMA.FTZ R102, R204, c[0x0][0x2d0], -R101.reuse ;  /* 0x0000b400cc667a23 */ /* 0x102fe40000010865 */
[----:B------:R-:W-:Y:S02]  /*7900*/  FADD.FTZ R0, R153, R0 ;  /* 0x0000000099007221 */ /* 0x000fe40000010000 */
[C---:B------:R-:W-:Y:S01]  /*7910*/  HMMA.16816.F32.BF16 R36, R104.reuse, R128, R36 ;  /* 0x000000806824723c */ /* 0x040fe20000041824 */
[----:B------:R1:W2:Y:S07]  /*7920*/  MUFU.EX2 R152, R102 ;  /* 0x0000006600987308 */ /* 0x0002ae0000000800 */
[C---:B------:R-:W-:Y:S01]  /*7930*/  HMMA.16816.F32.BF16 R40, R104.reuse, R130, R40 ;  /* 0x000000826828723c */ /* 0x040fe20000041828 */
[----:B------:R-:W-:Y:S07]  /*7940*/  LDSM.16.MT88.4 R128, [R176+0x1000] ;  /* 0x00100000b080783b */ /* 0x000fee0000004200 */
[C---:B------:R-:W-:Y:S08]  /*7950*/  HMMA.16816.F32.BF16 R44, R104.reuse, R132, R44 ;  /* 0x00000084682c723c */ /* 0x040ff0000004182c */
[C---:B------:R-:W-:Y:S01]  /*7960*/  HMMA.16816.F32.BF16 R48, R104.reuse, R134, R48 ;  /* 0x000000866830723c */ /* 0x040fe20000041830 */
[----:B------:R-:W-:Y:S03]  /*7970*/  LDSM.16.MT88.4 R132, [R173+0x3000] ;  /* 0x00300000ad84783b */ /* 0x000fe60000004200 */
[----:B-1----:R-:W-:Y:S02]  /*7980*/  FFMA.FTZ R102, R203, c[0x0][0x2d0], -R138 ;  /* 0x0000b400cb667a23 */ /* 0x002fe4000001088a */
[----:B--2---:R-:W-:Y:S02]  /*7990*/  FADD.FTZ R0, R152, R0 ;  /* 0x0000000098007221 */ /* 0x004fe40000010000 */
[C---:B------:R-:W-:Y:S01]  /*79a0*/  HMMA.16816.F32.BF16 R52, R104.reuse, R116, R52 ;  /* 0x000000746834723c */ /* 0x040fe20000041834 */
[----:B------:R1:W2:Y:S07]  /*79b0*/  MUFU.EX2 R166, R102 ;  /* 0x0000006600a67308 */ /* 0x0002ae0000000800 */
[C---:B------:R-:W-:Y:S01]  /*79c0*/  HMMA.16816.F32.BF16 R56, R104.reuse, R118, R56 ;  /* 0x000000766838723c */ /* 0x040fe20000041838 */
[----:B------:R-:W4:Y:S07]  /*79d0*/  LDSM.16.MT88.4 R116, [R177+0x4800] ;  /* 0x00480000b174783b */ /* 0x000f2e0000004200 */
[C---:B-----5:R-:W-:Y:S08]  /*79e0*/  HMMA.16816.F32.BF16 R60, R104.reuse, R108, R60 ;  /* 0x0000006c683c723c */ /* 0x060ff0000004183c */
[C---:B------:R-:W-:Y:S01]  /*79f0*/  HMMA.16816.F32.BF16 R64, R104.reuse, R110, R64 ;  /* 0x0000006e6840723c */ /* 0x040fe20000041840 */
[----:B------:R-:W5:Y:S03]  /*7a00*/  LDSM.16.MT88.4 R108, [R176+0x4800] ;  /* 0x00480000b06c783b */ /* 0x000f660000004200 */
[----:B-1----:R-:W-:Y:S02]  /*7a10*/  FFMA.FTZ R102, R205, c[0x0][0x2d0], -R138 ;  /* 0x0000b400cd667a23 */ /* 0x002fe4000001088a */
[----:B--2---:R-:W-:Y:S02]  /*7a20*/  FADD.FTZ R2, R166, R2 ;  /* 0x00000002a6027221 */ /* 0x004fe40000010000 */
[C---:B---3--:R-:W-:Y:S01]  /*7a30*/  HMMA.16816.F32.BF16 R68, R104.reuse, R112, R68 ;  /* 0x000000706844723c */ /* 0x048fe20000041844 */
[----:B------:R1:W-:Y:S07]  /*7a40*/  MUFU.EX2 R165, R102 ;  /* 0x0000006600a57308 */ /* 0x0003ee0000000800 */
[C---:B------:R-:W-:Y:S01]  /*7a50*/  HMMA.16816.F32.BF16 R72, R104.reuse, R114, R72 ;  /* 0x000000726848723c */ /* 0x040fe20000041848 */
[----:B------:R-:W2:Y:S07]  /*7a60*/  LDSM.16.MT88.4 R112, [R173+0x1000] ;  /* 0x00100000ad70783b */ /* 0x000eae0000004200 */
[C---:B----4-:R-:W-:Y:S08]  /*7a70*/  HMMA.16816.F32.BF16 R76, R104.reuse, R120, R76 ;  /* 0x00000078684c723c */ /* 0x050ff0000004184c */
[C---:B------:R-:W-:Y:S01]  /*7a80*/  HMMA.16816.F32.BF16 R80, R104.reuse, R122, R80 ;  /* 0x0000007a6850723c */ /* 0x040fe20000041850 */
[----:B------:R-:W3:Y:S03]  /*7a90*/  LDSM.16.MT88.4 R120, [R174+0x1000] ;  /* 0x00100000ae78783b */ /* 0x000ee60000004200 */
[--C-:B-1----:R-:W-:Y:S04]  /*7aa0*/  FFMA.FTZ R102, R206, c[0x0][0x2d0], -R101.reuse ;  /* 0x0000b400ce667a23 */ /* 0x102fe80000010865 */
[C---:B------:R-:W-:Y:S01]  /*7ab0*/  HMMA.16816.F32.BF16 R84, R104.reuse, R116, R84 ;  /* 0x000000746854723c */ /* 0x040fe20000041854 */
[----:B------:R1:W4:Y:S07]  /*7ac0*/  MUFU.EX2 R151, R102 ;  /* 0x0000006600977308 */ /* 0x00032e0000000800 */
[C---:B------:R-:W-:Y:S01]  /*7ad0*/  HMMA.16816.F32.BF16 R88, R104.reuse, R118, R88 ;  /* 0x000000766858723c */ /* 0x040fe20000041858 */
[----:B------:R-:W2:Y:S07]  /*7ae0*/  LDSM.16.MT88.4 R116, [R174+0x3000] ;  /* 0x00300000ae74783b */ /* 0x000eae0000004200 */
[C---:B-----5:R-:W-:Y:S08]  /*7af0*/  HMMA.16816.F32.BF16 R92, R104.reuse, R108, R92 ;  /* 0x0000006c685c723c */ /* 0x060ff0000004185c */
[----:B------:R-:W-:Y:S01]  /*7b00*/  HMMA.16816.F32.BF16 R96, R104, R110, R96 ;  /* 0x0000006e6860723c */ /* 0x000fe20000041860 */
[----:B------:R-:W5:Y:S03]  /*7b10*/  LDSM.16.MT88.4 R108, [R177+0x3000] ;  /* 0x00300000b16c783b */ /* 0x000f660000004200 */
[--C-:B-1----:R-:W-:Y:S02]  /*7b20*/  FFMA.FTZ R102, R207, c[0x0][0x2d0], -R101.reuse ;  /* 0x0000b400cf667a23 */ /* 0x102fe40000010865 */
[----:B----4-:R-:W-:Y:S01]  /*7b30*/  FADD.FTZ R0, R151, R0 ;  /* 0x0000000097007221 */ /* 0x010fe20000010000 */
[----:B------:R-:W-:Y:S01]  /*7b40*/  F2FP.BF16.PACK_AB R104, R167, R168 ;  /* 0x000000a8a768723e */ /* 0x000fe200000010ff */
[----:B------:R-:W1:Y:S01]  /*7b50*/  MUFU.EX2 R150, R102 ;  /* 0x0000006600967308 */ /* 0x000e620000000800 */
[----:B------:R-:W-:Y:S03]  /*7b60*/  F2FP.BF16.PACK_AB R105, R152, R153 ;  /* 0x000000999869723e */ /* 0x000fe600000010ff */
[----:B------:R-:W-:Y:S02]  /*7b70*/  F2FP.BF16.PACK_AB R106, R165, R166 ;  /* 0x000000a6a56a723e */ /* 0x000fe400000010ff */
[----:B-1----:R-:W-:Y:S01]  /*7b80*/  F2FP.BF16.PACK_AB R107, R150, R151 ;  /* 0x00000097966b723e */ /* 0x002fe200000010ff */
[--C-:B------:R-:W-:Y:S04]  /*7b90*/  FFMA.FTZ R102, R154, c[0x0][0x2d0], -R138.reuse ;  /* 0x0000b4009a667a23 */ /* 0x100fe8000001088a */
[----:B------:R1:W-:Y:S02]  /*7ba0*/  MUFU.EX2 R156, R102 ;  /* 0x00000066009c7308 */ /* 0x0003e40000000800 */
[C---:B--2---:R-:W-:Y:S08]  /*7bb0*/  HMMA.16816.F32.BF16 R4, R104.reuse, R112, R4 ;  /* 0x000000706804723c */ /* 0x044ff00000041804 */
[C---:B------:R-:W-:Y:S01]  /*7bc0*/  HMMA.16816.F32.BF16 R8, R104.reuse, R114, R8 ;  /* 0x000000726808723c */ /* 0x040fe20000041808 */
[----:B------:R-:W2:Y:S07]  /*7bd0*/  LDSM.16.MT88.4 R112, [R176+0x3000] ;  /* 0x00300000b070783b */ /* 0x000eae0000004200 */
[C---:B---3--:R-:W-:Y:S04]  /*7be0*/  HMMA.16816.F32.BF16 R12, R104.reuse, R120, R12 ;  /* 0x00000078680c723c */ /* 0x048fe8000004180c */
[--C-:B-1----:R-:W-:Y:S04]  /*7bf0*/  FFMA.FTZ R102, R155, c[0x0][0x2d0], -R138.reuse ;  /* 0x0000b4009b667a23 */ /* 0x102fe8000001088a */
[C---:B------:R-:W-:Y:S01]  /*7c00*/  HMMA.16816.F32.BF16 R16, R104.reuse, R122, R16 ;  /* 0x0000007a6810723c */ /* 0x040fe20000041810 */
[----:B------:R-:W1:Y:S01]  /*7c10*/  LDSM.16.MT88.4 R120, [R173+0x5000] ;  /* 0x00500000ad78783b */ /* 0x000e620000004200 */
[----:B------:R3:W4:Y:S06]  /*7c20*/  MUFU.EX2 R155, R102 ;  /* 0x00000066009b7308 */ /* 0x00072c0000000800 */
[C---:B------:R-:W-:Y:S08]  /*7c30*/  HMMA.16816.F32.BF16 R20, R104.reuse, R124, R20 ;  /* 0x0000007c6814723c */ /* 0x040ff00000041814 */
[C---:B------:R-:W-:Y:S01]  /*7c40*/  HMMA.16816.F32.BF16 R24, R104.reuse, R126, R24 ;  /* 0x0000007e6818723c */ /* 0x040fe20000041818 */
[----:B------:R-:W-:Y:S07]  /*7c50*/  LDSM.16.MT88.4 R124, [R174+0x1800] ;  /* 0x00180000ae7c783b */ /* 0x000fee0000004200 */
[C---:B------:R-:W-:Y:S04]  /*7c60*/  HMMA.16816.F32.BF16 R28, R104.reuse, R128, R28 ;  /* 0x00000080681c723c */ /* 0x040fe8000004181c */
[--C-:B---3--:R-:W-:Y:S04]  /*7c70*/  FFMA.FTZ R102, R214, c[0x0][0x2d0], -R101.reuse ;  /* 0x0000b400d6667a23 */ /* 0x108fe80000010865 */
[C---:B------:R-:W-:Y:S01]  /*7c80*/  HMMA.16816.F32.BF16 R32, R104.reuse, R130, R32 ;  /* 0x000000826820723c */ /* 0x040fe20000041820 */
[----:B------:R-:W-:Y:S01]  /*7c90*/  LDSM.16.MT88.4 R128, [R177+0x1800] ;  /* 0x00180000b180783b */ /* 0x000fe20000004200 */
[----:B------:R3:W-:Y:S06]  /*7ca0*/  MUFU.EX2 R149, R102 ;  /* 0x0000006600957308 */ /* 0x0007ec0000000800 */
[C---:B------:R-:W-:Y:S08]  /*7cb0*/  HMMA.16816.F32.BF16 R36, R104.reuse, R132, R36 ;  /* 0x000000846824723c */ /* 0x040ff00000041824 */
[C---:B------:R-:W-:Y:S01]  /*7cc0*/  HMMA.16816.F32.BF16 R40, R104.reuse, R134, R40 ;  /* 0x000000866828723c */ /* 0x040fe20000041828 */
[----:B------:R-:W-:Y:S07]  /*7cd0*/  LDSM.16.MT88.4 R132, [R176+0x1800] ;  /* 0x00180000b084783b */ /* 0x000fee0000004200 */
[C---:B------:R-:W-:Y:S04]  /*7ce0*/  HMMA.16816.F32.BF16 R44, R104.reuse, R116, R44 ;  /* 0x00000074682c723c */ /* 0x040fe8000004182c */
[--C-:B---3--:R-:W-:Y:S02]  /*7cf0*/  FFMA.FTZ R102, R215, c[0x0][0x2d0], -R101.reuse ;  /* 0x0000b400d7667a23 */ /* 0x108fe40000010865 */
[----:B------:R-:W-:Y:S01]  /*7d00*/  FFMA.FTZ R101, R136, c[0x0][0x2d0], -R101 ;  /* 0x0000b40088657a23 */ /* 0x000fe20000010865 */
[----:B----4-:R-:W-:Y:S01]  /*7d10*/  F2FP.BF16.PACK_AB R136, R155, R156 ;  /* 0x0000009c9b88723e */ /* 0x010fe200000010ff */
[C---:B------:R-:W-:Y:S01]  /*7d20*/  HMMA.16816.F32.BF16 R48, R104.reuse, R118, R48 ;  /* 0x000000766830723c */ /* 0x040fe20000041830 */
[----:B------:R-:W3:Y:S01]  /*7d30*/  LDSM.16.MT88.4 R116, [R174+0x5000] ;  /* 0x00500000ae74783b */ /* 0x000ee20000004200 */
[----:B------:R-:W4:Y:S06]  /*7d40*/  MUFU.EX2 R148, R102 ;  /* 0x0000006600947308 */ /* 0x000f2c0000000800 */
[C---:B-----5:R-:W-:Y:S04]  /*7d50*/  HMMA.16816.F32.BF16 R52, R104.reuse, R108, R52 ;  /* 0x0000006c6834723c */ /* 0x060fe80000041834 */
[----:B------:R-:W5:Y:S04]  /*7d60*/  MUFU.EX2 R101, R101 ;  /* 0x0000006500657308 */ /* 0x000f680000000800 */
[C---:B------:R-:W-:Y:S01]  /*7d70*/  HMMA.16816.F32.BF16 R56, R104.reuse, R110, R56 ;  /* 0x0000006e6838723c */ /* 0x040fe20000041838 */
[----:B------:R-:W3:Y:S07]  /*7d80*/  LDSM.16.MT88.4 R108, [R177+0x5000] ;  /* 0x00500000b16c783b */ /* 0x000eee0000004200 */
[C---:B--2---:R-:W-:Y:S04]  /*7d90*/  HMMA.16816.F32.BF16 R60, R104.reuse, R112, R60 ;  /* 0x00000070683c723c */ /* 0x044fe8000004183c */
[----:B----4-:R-:W-:Y:S01]  /*7da0*/  F2FP.BF16.PACK_AB R137, R148, R149 ;  /* 0x000000959489723e */ /* 0x010fe200000010ff */
[--C-:B------:R-:W-:Y:S03]  /*7db0*/  FFMA.FTZ R102, R216, c[0x0][0x2d0], -R138.reuse ;  /* 0x0000b400d8667a23 */ /* 0x100fe6000001088a */
[C---:B------:R-:W-:Y:S01]  /*7dc0*/  HMMA.16816.F32.BF16 R64, R104.reuse, R114, R64 ;  /* 0x000000726840723c */ /* 0x040fe20000041840 */
[----:B------:R-:W2:Y:S01]  /*7dd0*/  LDSM.16.MT88.4 R112, [R176+0x5000] ;  /* 0x00500000b070783b */ /* 0x000ea20000004200 */
[----:B------:R4:W-:Y:S02]  /*7de0*/  MUFU.EX2 R154, R102 ;  /* 0x00000066009a7308 */ /* 0x0009e40000000800 */
[----:B-----5:R-:W-:Y:S04]  /*7df0*/  F2FP.BF16.PACK_AB R139, R101, R103 ;  /* 0x00000067658b723e */ /* 0x020fe800000010ff */
[C---:B-1----:R-:W-:Y:S08]  /*7e00*/  HMMA.16816.F32.BF16 R68, R104.reuse, R120, R68 ;  /* 0x000000786844723c */ /* 0x042ff00000041844 */
[C---:B------:R-:W-:Y:S01]  /*7e10*/  HMMA.16816.F32.BF16 R72, R104.reuse, R122, R72 ;  /* 0x0000007a6848723c */ /* 0x040fe20000041848 */
[----:B------:R-:W1:Y:S07]  /*7e20*/  LDSM.16.MT88.4 R120, [R173+0x1800] ;  /* 0x00180000ad78783b */ /* 0x000e6e0000004200 */
[C---:B---3--:R-:W-:Y:S04]  /*7e30*/  HMMA.16816.F32.BF16 R76, R104.reuse, R116, R76 ;  /* 0x00000074684c723c */ /* 0x048fe8000004184c */
[----:B----4-:R-:W-:Y:S04]  /*7e40*/  FFMA.FTZ R102, R217, c[0x0][0x2d0], -R138 ;  /* 0x0000b400d9667a23 */ /* 0x010fe8000001088a */
[C---:B------:R-:W-:Y:S02]  /*7e50*/  HMMA.16816.F32.BF16 R80, R104.reuse, R118, R80 ;  /* 0x000000766850723c */ /* 0x040fe40000041850 */
[----:B------:R-:W3:Y:S06]  /*7e60*/  MUFU.EX2 R102, R102 ;  /* 0x0000006600667308 */ /* 0x000eec0000000800 */
[C---:B------:R-:W-:Y:S08]  /*7e70*/  HMMA.16816.F32.BF16 R84, R104.reuse, R108, R84 ;  /* 0x0000006c6854723c */ /* 0x040ff00000041854 */
[C---:B------:R-:W-:Y:S08]  /*7e80*/  HMMA.16816.F32.BF16 R88, R104.reuse, R110, R88 ;  /* 0x0000006e6858723c */ /* 0x040ff00000041858 */
[C---:B--2---:R-:W-:Y:S04]  /*7e90*/  HMMA.16816.F32.BF16 R92, R104.reuse, R112, R92 ;  /* 0x00000070685c723c */ /* 0x044fe8000004185c */
[----:B---3--:R-:W-:Y:S04]  /*7ea0*/  F2FP.BF16.PACK_AB R138, R102, R154 ;  /* 0x0000009a668a723e */ /* 0x008fe800000010ff */
[----:B------:R-:W-:Y:S08]  /*7eb0*/  HMMA.16816.F32.BF16 R96, R104, R114, R96 ;  /* 0x000000726860723c */ /* 0x000ff00000041860 */
[C---:B-1----:R-:W-:Y:S01]  /*7ec0*/  HMMA.16816.F32.BF16 R104, R136.reuse, R120, R4 ;  /* 0x000000788868723c */ /* 0x042fe20000041804 */
[----:B------:R-:W1:Y:S07]  /*7ed0*/  LDSM.16.MT88.4 R4, [R174+0x3800] ;  /* 0x00380000ae04783b */ /* 0x000e6e0000004200 */
[C---:B------:R-:W-:Y:S01]  /*7ee0*/  HMMA.16816.F32.BF16 R108, R136.reuse, R122, R8 ;  /* 0x0000007a886c723c */ /* 0x040fe20000041808 */
[----:B------:R-:W2:Y:S07]  /*7ef0*/  LDSM.16.MT88.4 R8, [R177+0x3800] ;  /* 0x00380000b108783b */ /* 0x000eae0000004200 */
[C---:B------:R-:W-:Y:S01]  /*7f00*/  HMMA.16816.F32.BF16 R112, R136.reuse, R124, R12 ;  /* 0x0000007c8870723c */ /* 0x040fe2000004180c */
[----:B------:R-:W3:Y:S07]  /*7f10*/  LDSM.16.MT88.4 R12, [R173+0x5800] ;  /* 0x00580000ad0c783b */ /* 0x000eee0000004200 */
[C---:B------:R-:W-:Y:S01]  /*7f20*/  HMMA.16816.F32.BF16 R116, R136.reuse, R126, R16 ;  /* 0x0000007e8874723c */ /* 0x040fe20000041810 */
[----:B------:R-:W4:Y:S07]  /*7f30*/  LDSM.16.MT88.4 R16, [R174+0x5800] ;  /* 0x00580000ae10783b */ /* 0x000f2e0000004200 */
[C---:B------:R-:W-:Y:S01]  /*7f40*/  HMMA.16816.F32.BF16 R120, R136.reuse, R128, R20 ;  /* 0x000000808878723c */ /* 0x040fe20000041814 */
[----:B------:R-:W5:Y:S07]  /*7f50*/  LDSM.16.MT88.4 R20, [R177+0x5800] ;  /* 0x00580000b114783b */ /* 0x000f6e0000004200 */
[C---:B------:R-:W-:Y:S08]  /*7f60*/  HMMA.16816.F32.BF16 R124, R136.reuse, R130, R24 ;  /* 0x00000082887c723c */ /* 0x040ff00000041818 */
[C---:B------:R-:W-:Y:S08]  /*7f70*/  HMMA.16816.F32.BF16 R128, R136.reuse, R132, R28 ;  /* 0x000000848880723c */ /* 0x040ff0000004181c */
[C---:B------:R-:W-:Y:S08]  /*7f80*/  HMMA.16816.F32.BF16 R132, R136.reuse, R134, R32 ;  /* 0x000000868884723c */ /* 0x040ff00000041820 */
[C---:B------:R-:W-:Y:S08]  /*7f90*/  HMMA.16816.F32.BF16 R36, R136.reuse, R140, R36 ;  /* 0x0000008c8824723c */ /* 0x040ff00000041824 */
[C---:B------:R-:W-:Y:S08]  /*7fa0*/  HMMA.16816.F32.BF16 R40, R136.reuse, R142, R40 ;  /* 0x0000008e8828723c */ /* 0x040ff00000041828 */
[C---:B-1----:R-:W-:Y:S08]  /*7fb0*/  HMMA.16816.F32.BF16 R44, R136.reuse, R4, R44 ;  /* 0x00000004882c723c */ /* 0x042ff0000004182c */
[C---:B------:R-:W-:Y:S01]  /*7fc0*/  HMMA.16816.F32.BF16 R48, R136.reuse, R6, R48 ;  /* 0x000000068830723c */ /* 0x040fe20000041830 */
[----:B------:R-:W1:Y:S07]  /*7fd0*/  LDSM.16.MT88.4 R4, [R176+0x5800] ;  /* 0x00580000b004783b */ /* 0x000e6e0000004200 */
[C---:B--2---:R-:W-:Y:S07]  /*7fe0*/  HMMA.16816.F32.BF16 R52, R136.reuse, R8, R52 ;  /* 0x000000088834723c */ /* 0x044fee0000041834 */
[-C--:B------:R-:W-:Y:S01]  /*7ff0*/  MOV R8, R3.reuse ;  /* 0x0000000300087202 */ /* 0x080fe20000000f00 */
[C---:B------:R-:W-:Y:S08]  /*8000*/  HMMA.16816.F32.BF16 R56, R136.reuse, R10, R56 ;  /* 0x0000000a8838723c */ /* 0x040ff00000041838 */
[C---:B------:R-:W-:Y:S08]  /*8010*/  HMMA.16816.F32.BF16 R60, R136.reuse, R144, R60 ;  /* 0x00000090883c723c */ /* 0x040ff0000004183c */
[C---:B------:R-:W-:Y:S08]  /*8020*/  HMMA.16816.F32.BF16 R64, R136.reuse, R146, R64 ;  /* 0x000000928840723c */ /* 0x040ff00000041840 */
[C---:B---3--:R-:W-:Y:S08]  /*8030*/  HMMA.16816.F32.BF16 R68, R136.reuse, R12, R68 ;  /* 0x0000000c8844723c */ /* 0x048ff00000041844 */
[C---:B------:R-:W-:Y:S08]  /*8040*/  HMMA.16816.F32.BF16 R72, R136.reuse, R14, R72 ;  /* 0x0000000e8848723c */ /* 0x040ff00000041848 */
[C---:B----4-:R-:W-:Y:S08]  /*8050*/  HMMA.16816.F32.BF16 R76, R136.reuse, R16, R76 ;  /* 0x00000010884c723c */ /* 0x050ff0000004184c */
[C---:B------:R-:W-:Y:S08]  /*8060*/  HMMA.16816.F32.BF16 R80, R136.reuse, R18, R80 ;  /* 0x000000128850723c */ /* 0x040ff00000041850 */
[C---:B-----5:R-:W-:Y:S08]  /*8070*/  HMMA.16816.F32.BF16 R84, R136.reuse, R20, R84 ;  /* 0x000000148854723c */ /* 0x060ff00000041854 */
[C---:B------:R-:W-:Y:S08]  /*8080*/  HMMA.16816.F32.BF16 R88, R136.reuse, R22, R88 ;  /* 0x000000168858723c */ /* 0x040ff00000041858 */
[C---:B-1----:R-:W-:Y:S07]  /*8090*/  HMMA.16816.F32.BF16 R92, R136.reuse, R4, R92 ;  /* 0x00000004885c723c */ /* 0x042fee000004185c */
[----:B------:R-:W-:Y:S01]  /*80a0*/  FADD.FTZ R4, R165, R2 ;  /* 0x00000002a5047221 */ /* 0x000fe20000010000 */
[----:B------:R-:W-:Y:S04]  /*80b0*/  HMMA.16816.F32.BF16 R96, R136, R6, R96 ;  /* 0x000000068860723c */ /* 0x000fe80000041860 */
[----:B------:R-:W-:Y:S02]  /*80c0*/  FADD.FTZ R2, R150, R0 ;  /* 0x0000000096027221 */ /* 0x000fe40000010000 */
[----:B------:R-:W-:Y:S02]  /*80d0*/  FADD.FTZ R0, R156, R4 ;  /* 0x000000049c007221 */ /* 0x000fe40000010000 */
[----:B------:R-:W-:Y:S04]  /*80e0*/  FADD.FTZ R2, R149, R2 ;  /* 0x0000000295027221 */ /* 0x000fe80000010000 */
[----:B------:R-:W-:Y:S02]  /*80f0*/  FADD.FTZ R0, R155, R0 ;  /* 0x000000009b007221 */ /* 0x000fe40000010000 */
[----:B------:R-:W-:Y:S02]  /*8100*/  FADD.FTZ R4, R148, R2 ;  /* 0x0000000294047221 */ /* 0x000fe40000010000 */
[----:B------:R-:W-:Y:S02]  /*8110*/  FADD.FTZ R2, R154, R0 ;  /* 0x000000009a027221 */ /* 0x000fe40000010000 */
[----:B------:R-:W-:Y:S02]  /*8120*/  FADD.FTZ R0, R103, R4 ;  /* 0x0000000467007221 */ /* 0x000fe40000010000 */
[----:B------:R-:W-:Y:S01]  /*8130*/  FADD.FTZ R218, R102, R2 ;  /* 0x0000000266da7221 */ /* 0x000fe20000010000 */
[----:B------:R-:W-:Y:S01]  /*8140*/  MOV R102, R3 ;  /* 0x0000000300667202 */ /* 0x000fe20000000f00 */
[----:B------:R-:W-:Y:S01]  /*8150*/  FADD.FTZ R219, R101, R0 ;  /* 0x0000000065db7221 */ /* 0x000fe20000010000 */
[----:B------:R-:W-:Y:S01]  /*8160*/  MOV R101, R100 ;  /* 0x0000006400657202 */ /* 0x000fe20000000f00 */
[----:B------:R-:W-:-:S05]  /*8170*/  @P3 BRA `(.L_x_44) ;  /* 0xffffd27000003947 */ /* 0x000fca000383ffff */
.L_x_43:
[----:B------:R-:W-:Y:S05]  /*8180*/  BRA.DIV ~URZ, `(.L_x_45) ;  /* 0x000050227f007947 */ /* 0x000fea000b800000 */
[----:B------:R-:W1:Y:S04]  /*8190*/  SHFL.BFLY PT, R0, R218, 0x2, 0x1f ;  /* 0x0c401f00da007f89 */ /* 0x000e6800000e0000 */
[----:B------:R-:W2:Y:S01]  /*81a0*/  SHFL.BFLY PT, R2, R219, 0x2, 0x1f ;  /* 0x0c401f00db027f89 */ /* 0x000ea200000e0000 */
[----:B-1----:R-:W-:-:S02]  /*81b0*/  FADD.FTZ R0, R0, R218 ;  /* 0x000000da00007221 */ /* 0x002fc40000010000 */
[----:B--2---:R-:W-:-:S03]  /*81c0*/  FADD.FTZ R4, R2, R219 ;  /* 0x000000db02047221 */ /* 0x004fc60000010000 */
[----:B------:R-:W1:Y:S04]  /*81d0*/  SHFL.BFLY PT, R5, R0, 0x1, 0x1f ;  /* 0x0c201f0000057f89 */ /* 0x000e6800000e0000 */
[----:B------:R2:W3:Y:S01]  /*81e0*/  SHFL.BFLY PT, R3, R4, 0x1, 0x1f ;  /* 0x0c201f0004037f89 */ /* 0x0004e200000e0000 */
[----:B-1----:R-:W-:-:S05]  /*81f0*/  FADD.FTZ R0, R0, R5 ;  /* 0x0000000500007221 */ /* 0x002fca0000010000 */
.L_x_114:
[----:B------:R-:W-:Y:S01]  /*8200*/  FSETP.NE.FTZ.AND P1, PT, R0, RZ, PT ;  /* 0x000000ff0000720b */ /* 0x000fe20003f35000 */
[----:B---3--:R-:W-:Y:S01]  /*8210*/  FADD.FTZ R3, R3, R4 ;  /* 0x0000000403037221 */ /* 0x008fe20000010000 */
[----:B------:R-:W-:Y:S02]  /*8220*/  MOV R2, RZ ;  /* 0x000000ff00027202 */ /* 0x000fe40000000f00 */
[----:B------:R-:W-:Y:S02]  /*8230*/  MOV R21, 0xff800000 ;  /* 0xff80000000157802 */ /* 0x000fe40000000f00 */
[----:B------:R-:W-:-:S02]  /*8240*/  FSETP.NE.FTZ.AND P0, PT, R3, RZ, PT ;  /* 0x000000ff0300720b */ /* 0x000fc40003f15000 */
[----:B------:R-:W-:-:S05]  /*8250*/  MOV R20, 0xff800000 ;  /* 0xff80000000147802 */ /* 0x000fca0000000f00 */
[----:B------:R-:W1:Y:S01]  /*8260*/  @P1 MUFU.LG2 R5, R0 ;  /* 0x0000000000051308 */ /* 0x000e620000000c00 */
[----:B--2---:R-:W-:-:S05]  /*8270*/  @P1 MOV R4, 0x3f317218 ;  /* 0x3f31721800041802 */ /* 0x004fca0000000f00 */
[----:B------:R-:W-:Y:S02]  /*8280*/  @P1 FMUL.FTZ R4, R4, c[0x0][0x2d0] ;  /* 0x0000b40004041a20 */ /* 0x000fe40000410000 */
[----:B------:R2:W3:Y:S01]  /*8290*/  @P1 MUFU.RCP R2, R0 ;  /* 0x0000000000021308 */ /* 0x0004e20000001000 */
[----:B-1----:R-:W-:-:S04]  /*82a0*/  @P1 FMUL.FTZ R5, R5, 0.69314718246459960938 ;  /* 0x3f31721805051820 */ /* 0x002fc80000410000 */
[----:B------:R-:W-:Y:S01]  /*82b0*/  @P1 FFMA.FTZ R21, R4, R100, R5 ;  /* 0x0000006404151223 */ /* 0x000fe20000010005 */
[----:B------:R-:W-:Y:S02]  /*82c0*/  MOV R4, 0x1 ;  /* 0x0000000100047802 */ /* 0x000fe40000000f00 */
[----:B--2---:R-:W-:Y:S01]  /*82d0*/  MOV R0, RZ ;  /* 0x000000ff00007202 */ /* 0x004fe20000000f00 */
[C---:B---3--:R-:W-:Y:S02]  /*82e0*/  FMUL.FTZ R140, R2.reuse, R68 ;  /* 0x00000044028c7220 */ /* 0x048fe40000410000 */
[C---:B------:R-:W-:Y:S02]  /*82f0*/  FMUL.FTZ R141, R2.reuse, R69 ;  /* 0x00000045028d7220 */ /* 0x040fe40000410000 */
[C---:B------:R-:W-:Y:S01]  /*8300*/  FMUL.FTZ R138, R2.reuse, R104 ;  /* 0x00000068028a7220 */ /* 0x040fe20000410000 */
[----:B------:R-:W1:Y:S01]  /*8310*/  @P0 MUFU.RCP R0, R3 ;  /* 0x0000000300000308 */ /* 0x000e620000001000 */
        /* <DEDUP_REMOVED lines=45> */
[----:B------:R2:W3:Y:S01]  /*85f0*/  @P0 MUFU.LG2 R2, R3 ;  /* 0x0000000300020308 */ /* 0x0004e20000000c00 */
[C---:B-1----:R-:W-:Y:S02]  /*8600*/  FMUL.FTZ R88, R0.reuse, R118 ;  /* 0x0000007600587220 */ /* 0x042fe40000410000 */
[C---:B------:R-:W-:Y:S02]  /*8610*/  FMUL.FTZ R89, R0.reuse, R119 ;  /* 0x0000007700597220 */ /* 0x040fe40000410000 */
[C---:B------:R-:W-:Y:S02]  /*8620*/  FMUL.FTZ R150, R0.reuse, R126 ;  /* 0x0000007e00967220 */ /* 0x040fe40000410000 */
[----:B------:R-:W-:-:S02]  /*8630*/  FMUL.FTZ R151, R0, R127 ;  /* 0x0000007f00977220 */ /* 0x000fc40000410000 */
[C---:B------:R-:W-:Y:S02]  /*8640*/  FMUL.FTZ R118, R0.reuse, R134 ;  /* 0x0000008600767220 */ /* 0x040fe40000410000 */
[C---:B------:R-:W-:Y:S02]  /*8650*/  FMUL.FTZ R119, R0.reuse, R135 ;  /* 0x0000008700777220 */ /* 0x040fe40000410000 */
[C---:B------:R-:W-:Y:S02]  /*8660*/  FMUL.FTZ R146, R0.reuse, R110 ;  /* 0x0000006e00927220 */ /* 0x040fe40000410000 */
[----:B------:R-:W-:Y:S01]  /*8670*/  FMUL.FTZ R147, R0, R111 ;  /* 0x0000006f00937220 */ /* 0x000fe20000410000 */
[----:B--2---:R-:W-:Y:S01]  /*8680*/  @P0 MOV R3, 0x3f317218 ;  /* 0x3f31721800030802 */ /* 0x004fe20000000f00 */
[----:B---3--:R-:W-:Y:S02]  /*8690*/  @P0 FMUL.FTZ R2, R2, 0.69314718246459960938 ;  /* 0x3f31721802020820 */ /* 0x008fe40000410000 */
[----:B------:R-:W-:-:S02]  /*86a0*/  FMUL.FTZ R144, R0, R114 ;  /* 0x0000007200907220 */ /* 0x000fc40000410000 */
[----:B------:R-:W-:Y:S02]  /*86b0*/  @P0 FMUL.FTZ R3, R3, c[0x0][0x2d0] ;  /* 0x0000b40003030a20 */ /* 0x000fe40000410000 */
        /* <DEDUP_REMOVED lines=38> */
[----:B------:R-:W-:Y:S01]  /*8920*/  FMUL.FTZ R47, R0, R99 ;  /* 0x00000063002f7220 */ /* 0x000fe20000410000 */
[----:B------:R-:W-:Y:S01]  /*8930*/  PRMT R0, R4, 0x7610, R0 ;  /* 0x0000761004007816 */ /* 0x000fe20000000000 */
[----:B------:R-:W-:Y:S02]  /*8940*/  @P0 FFMA.FTZ R20, R3, R8, R2 ;  /* 0x0000000803140223 */ /* 0x000fe40000010002 */
.L_x_28:
[----:B--2---:R-:W2:Y:S01]  /*8950*/  S2R R2, SR_TID.X ;  /* 0x0000000000027919 */ /* 0x004ea20000002100 */
[----:B------:R-:W-:Y:S01]  /*8960*/  BSSY B0, `(.L_x_46) ;  /* 0x0000010000007945 */ /* 0x000fe20003800000 */
[----:B--2---:R-:W-:-:S13]  /*8970*/  LOP3.LUT P0, RZ, R2, 0xff, RZ, 0xc0, !PT ;  /* 0x000000ff02ff7812 */ /* 0x004fda000780c0ff */
[----:B------:R-:W-:Y:S05]  /*8980*/  @P0 BRA `(.L_x_47) ;  /* 0x000000d000000947 */ /* 0x000fea0003800000 */
[----:B------:R-:W2:Y:S01]  /*8990*/  S2R R4, SR_LANEID ;  /* 0x0000000000047919 */ /* 0x000ea20000000000 */
[----:B------:R-:W-:Y:S01]  /*89a0*/  VOTEU.ANY UR4, UPT, PT ;  /* 0x0000000000047886 */ /* 0x000fe200038e0100 */
[----:B-1----:R-:W-:Y:S01]  /*89b0*/  IMAD.MOV.U32 R5, RZ, RZ, c[0x0][0x564] ;  /* 0x00015900ff057624 */ /* 0x002fe200078e00ff */
[----:B------:R-:W2:Y:S08]  /*89c0*/  FLO.U32 R3, UR4 ;  /* 0x0000000400037d00 */ /* 0x000eb000080e0000 */
[----:B------:R-:W1:Y:S01]  /*89d0*/  POPC R2, UR4 ;  /* 0x0000000400027d09 */ /* 0x000e620008000000 */
[----:B--2---:R-:W-:Y:S01]  /*89e0*/  ISETP.EQ.U32.AND P0, PT, R3, R4, PT ;  /* 0x000000040300720c */ /* 0x004fe20003f02070 */
[----:B------:R-:W-:-:S12]  /*89f0*/  IMAD.MOV.U32 R4, RZ, RZ, c[0x0][0x560] ;  /* 0x00015800ff047624 */ /* 0x000fd800078e00ff */
[----:B-1----:R1:W2:Y:S04]  /*8a00*/  @P0 ATOMG.E.ADD.STRONG.GPU PT, R2, [R4.64], R2 ;  /* 0x00000002040209a8 */ /* 0x0022a800081ee1c6 */
[----:B-1----:R-:W1:Y:S04]  /*8a10*/  S2R R4, SR_LTMASK ;  /* 0x0000000000047919 */ /* 0x002e680000003900 */
[----:B--2---:R1:W2:Y:S02]  /*8a20*/  SHFL.IDX PT, R3, R2, R3, 0x1f ;  /* 0x00001f0302037589 */ /* 0x0042a400000e0000 */
[----:B-1----:R-:W-:-:S06]  /*8a30*/  LOP3.LUT R2, R4, UR4, RZ, 0xc0, !PT ;  /* 0x0000000404027c12 */ /* 0x002fcc000f8ec0ff */
[----:B------:R-:W2:Y:S02]  /*8a40*/  POPC R2, R2 ;  /* 0x0000000200027309 */ /* 0x000ea40000000000 */
[----:B--2---:R-:W-:-:S06]  /*8a50*/  IADD3 R224, R3, c[0x0][0xc], R2 ;  /* 0x0000030003e07a10 */ /* 0x004fcc0007ffe002 */
.L_x_47:
[----:B------:R-:W-:Y:S05]  /*8a60*/  BSYNC B0 ;  /* 0x0000000000007941 */ /* 0x000fea0003800000 */
.L_x_46:
[----:B------:R-:W-:Y:S01]  /*8a70*/  PRMT R0, R0, 0x9910, RZ ;  /* 0x0000991000007816 */ /* 0x000fe200000000ff */
[----:B------:R-:W-:Y:S01]  /*8a80*/  BSSY B1, `(.L_x_48) ;  /* 0x000034d000017945 */ /* 0x000fe20003800000 */
[----:B------:R-:W-:Y:S02]  /*8a90*/  IMAD.MOV.U32 R78, RZ, RZ, R224 ;  /* 0x000000ffff4e7224 */ /* 0x000fe400078e00e0 */
[----:B------:R-:W-:-:S13]  /*8aa0*/  ISETP.NE.AND P0, PT, R0, RZ, PT ;  /* 0x000000ff0000720c */ /* 0x000fda0003f05270 */
[----:B------:R-:W-:Y:S05]  /*8ab0*/  @!P0 BRA `(.L_x_49) ;  /* 0x0000283000008947 */ /* 0x000fea0003800000 */
[----:B------:R-:W2:Y:S04]  /*8ac0*/  LDL R12, [R1+0x10] ;  /* 0x00001000010c7983 */ /* 0x000ea80000100800 */
[----:B------:R-:W3:Y:S04]  /*8ad0*/  LDL R11, [R1+0x14] ;  /* 0x00001400010b7983 */ /* 0x000ee80000100800 */
[----:B------:R-:W4:Y:S04]  /*8ae0*/  LDL R8, [R1+0x1c] ;  /* 0x00001c0001087983 */ /* 0x000f280000100800 */
[----:B------:R-:W4:Y:S04]  /*8af0*/  LDL R10, [R1+0x18] ;  /* 0x00001800010a7983 */ /* 0x000f280000100800 */
[----:B------:R-:W4:Y:S04]  /*8b00*/  LDL R7, [R1+0x2c] ;  /* 0x00002c0001077983 */ /* 0x000f280000100800 */
[----:B------:R-:W4:Y:S04]  /*8b10*/  LDL R6, [R1+0x24] ;  /* 0x0000240001067983 */ /* 0x000f280000100800 */
[----:B-1----:R-:W4:Y:S04]  /*8b20*/  LDL R5, [R1+0x28] ;  /* 0x0000280001057983 */ /* 0x002f280000100800 */
[----:B------:R-:W4:Y:S01]  /*8b30*/  LDL R9, [R1+0x20] ;  /* 0x0000200001097983 */ /* 0x000f220000100800 */
[----:B------:R-:W-:Y:S01]  /*8b40*/  WARPSYNC 0xffffffff ;  /* 0xffffffff00007948 */ /* 0x000fe20003800000 */
[----:B------:R-:W-:-:S02]  /*8b50*/  F2FP.BF16.PACK_AB R0, R139, R138 ;  /* 0x0000008a8b00723e */ /* 0x000fc400000010ff */
[----:B------:R-:W-:Y:S01]  /*8b60*/  BAR.SYNC.DEFER_BLOCKING 0x1, 0x100 ;  /* 0x0044000000007b1d */ /* 0x000fe20000010000 */
[----:B------:R-:W-:Y:S02]  /*8b70*/  F2FP.BF16.PACK_AB R2, R149, R148 ;  /* 0x000000949502723e */ /* 0x000fe400000010ff */
[----:B------:R-:W-:Y:S02]  /*8b80*/  F2FP.BF16.PACK_AB R3, R101, R100 ;  /* 0x000000646503723e */ /* 0x000fe400000010ff */
[----:B------:R-:W-:Y:S02]  /*8b90*/  F2FP.BF16.PACK_AB R4, R123, R122 ;  /* 0x0000007a7b04723e */ /* 0x000fe400000010ff */
[----:B------:R-:W-:-:S04]  /*8ba0*/  ISETP.NE.U32.AND P2, PT, RZ, c[0x0][0x508], PT ;  /* 0x00014200ff007a0c */ /* 0x000fc80003f45070 */
[----:B------:R-:W-:Y:S02]  /*8bb0*/  ISETP.NE.AND.EX P2, PT, RZ, c[0x0][0x50c], PT, P2 ;  /* 0x00014300ff007a0c */ /* 0x000fe40003f45320 */
[----:B------:R-:W-:-:S04]  /*8bc0*/  ISETP.NE.U32.AND P1, PT, RZ, c[0x0][0x500], PT ;  /* 0x00014000ff007a0c */ /* 0x000fc80003f25070 */
[----:B------:R-:W-:Y:S01]  /*8bd0*/  ISETP.NE.AND.EX P1, PT, RZ, c[0x0][0x504], PT, P1 ;  /* 0x00014100ff007a0c */ /* 0x000fe20003f25310 */
[----:B--2---:R1:W-:Y:S04]  /*8be0*/  STS [R12], R0 ;  /* 0x000000000c007388 */ /* 0x0043e80000000800 */
[----:B------:R2:W-:Y:S04]  /*8bf0*/  STS [R12+0x400], R2 ;  /* 0x000400020c007388 */ /* 0x0005e80000000800 */
[----:B---3--:R3:W-:Y:S01]  /*8c00*/  STS [R11], R3 ;  /* 0x000000030b007388 */ /* 0x0087e20000000800 */
[----:B-1----:R-:W-:-:S02]  /*8c10*/  F2FP.BF16.PACK_AB R0, R147, R146 ;  /* 0x000000929300723e */ /* 0x002fc400000010ff */
[----:B--2---:R-:W-:-:S03]  /*8c20*/  F2FP.BF16.PACK_AB R2, R103, R102 ;  /* 0x000000666702723e */ /* 0x004fc600000010ff */
[----:B------:R1:W-:Y:S01]  /*8c30*/  STS [R11+0x400], R0 ;  /* 0x000400000b007388 */ /* 0x0003e20000000800 */
[----:B---3--:R-:W-:-:S03]  /*8c40*/  F2FP.BF16.PACK_AB R3, R145, R144 ;  /* 0x000000909103723e */ /* 0x008fc600000010ff */
[----:B----4-:R2:W-:Y:S04]  /*8c50*/  STS [R8], R2 ;  /* 0x0000000208007388 */ /* 0x0105e80000000800 */
[----:B------:R3:W-:Y:S01]  /*8c60*/  STS [R8+0x400], R3 ;  /* 0x0004000308007388 */ /* 0x0007e20000000800 */
[----:B-1----:R-:W-:Y:S02]  /*8c70*/  F2FP.BF16.PACK_AB R0, R105, R104 ;  /* 0x000000686900723e */ /* 0x002fe400000010ff */
[----:B--2---:R-:W-:-:S03]  /*8c80*/  F2FP.BF16.PACK_AB R2, R89, R88 ;  /* 0x000000585902723e */ /* 0x004fc600000010ff */
[----:B------:R1:W-:Y:S01]  /*8c90*/  STS [R10], R0 ;  /* 0x000000000a007388 */ /* 0x0003e20000000800 */
[----:B---3--:R-:W-:-:S03]  /*8ca0*/  F2FP.BF16.PACK_AB R3, R109, R108 ;  /* 0x0000006c6d03723e */ /* 0x008fc600000010ff */
[----:B------:R2:W-:Y:S04]  /*8cb0*/  STS [R10+0x400], R2 ;  /* 0x000400020a007388 */ /* 0x0005e80000000800 */
[----:B------:R3:W-:Y:S01]  /*8cc0*/  STS [R7], R3 ;  /* 0x0000000307007388 */ /* 0x0007e20000000800 */
[----:B-1----:R-:W-:Y:S02]  /*8cd0*/  F2FP.BF16.PACK_AB R0, R93, R92 ;  /* 0x0000005c5d00723e */ /* 0x002fe400000010ff */
[----:B--2---:R-:W-:-:S03]  /*8ce0*/  F2FP.BF16.PACK_AB R2, R113, R112 ;  /* 0x000000707102723e */ /* 0x004fc600000010ff */
[----:B------:R1:W-:Y:S01]  /*8cf0*/  STS [R7+0x400], R0 ;  /* 0x0004000007007388 */ /* 0x0003e20000000800 */
[----:B---3--:R-:W-:-:S03]  /*8d00*/  F2FP.BF16.PACK_AB R3, R151, R150 ;  /* 0x000000969703723e */ /* 0x008fc600000010ff */
[----:B------:R2:W-:Y:S04]  /*8d10*/  STS [R6], R2 ;  /* 0x0000000206007388 */ /* 0x0005e80000000800 */
        /* <DEDUP_REMOVED lines=11> */
[----:B------:R2:W-:Y:S04]  /*8dd0*/  STS [R12+0x4000], R2 ;  /* 0x004000020c007388 */ /* 0x0005e80000000800 */
[----:B------:R3:W-:Y:S01]  /*8de0*/  STS [R12+0x4400], R3 ;  /* 0x004400030c007388 */ /* 0x0007e20000000800 */
        /* <DEDUP_REMOVED lines=29> */
[----:B------:R3:W-:Y:S04]  /*8fc0*/  STS [R12+0x8000], R4 ;  /* 0x008000040c007388 */ /* 0x0007e80000000800 */
[----:B------:R4:W-:Y:S01]  /*8fd0*/  STS [R12+0x8400], R2 ;  /* 0x008400020c007388 */ /* 0x0009e20000000800 */
[----:B-1----:R-:W-:Y:S02]  /*8fe0*/  F2FP.BF16.PACK_AB R0, R69, R68 ;  /* 0x000000444500723e */ /* 0x002fe400000010ff */
[----:B--2---:R-:W-:-:S03]  /*8ff0*/  F2FP.BF16.PACK_AB R3, R73, R72 ;  /* 0x000000484903723e */ /* 0x004fc600000010ff */
[----:B------:R1:W-:Y:S01]  /*9000*/  STS [R11+0x8000], R0 ;  /* 0x008000000b007388 */ /* 0x0003e20000000800 */
[----:B---3--:R-:W-:Y:S02]  /*9010*/  F2FP.BF16.PACK_AB R4, R59, R58 ;  /* 0x0000003a3b04723e */ /* 0x008fe400000010ff */
[----:B----4-:R-:W-:-:S03]  /*9020*/  F2FP.BF16.PACK_AB R2, R63, R62 ;  /* 0x0000003e3f02723e */ /* 0x010fc600000010ff */
[----:B------:R2:W-:Y:S04]  /*9030*/  STS [R11+0x8400], R4 ;  /* 0x008400040b007388 */ /* 0x0005e80000000800 */
[----:B------:R3:W-:Y:S04]  /*9040*/  STS [R8+0x8000], R3 ;  /* 0x0080000308007388 */ /* 0x0007e80000000800 */
[----:B------:R4:W-:Y:S01]  /*9050*/  STS [R8+0x8400], R2 ;  /* 0x0084000208007388 */ /* 0x0009e20000000800 */
[----:B-1----:R-:W-:-:S05]  /*9060*/  F2FP.BF16.PACK_AB R0, R77, R76 ;  /* 0x0000004c4d00723e */ /* 0x002fca00000010ff */
[----:B------:R1:W-:Y:S01]  /*9070*/  STS [R10+0x8000], R0 ;  /* 0x008000000a007388 */ /* 0x0003e20000000800 */
[----:B--2---:R-:W-:Y:S02]  /*9080*/  F2FP.BF16.PACK_AB R4, R75, R74 ;  /* 0x0000004a4b04723e */ /* 0x004fe400000010ff */
[----:B---3--:R-:W-:-:S03]  /*9090*/  F2FP.BF16.PACK_AB R3, R143, R142 ;  /* 0x0000008e8f03723e */ /* 0x008fc600000010ff */
[----:B------:R2:W-:Y:S01]  /*90a0*/  STS [R10+0x8400], R4 ;  /* 0x008400040a007388 */ /* 0x0005e20000000800 */
[----:B----4-:R-:W-:-:S03]  /*90b0*/  F2FP.BF16.PACK_AB R2, R71, R70 ;  /* 0x000000464702723e */ /* 0x010fc600000010ff */
[----:B------:R3:W-:Y:S04]  /*90c0*/  STS [R7+0x8000], R3 ;  /* 0x0080000307007388 */ /* 0x0007e80000000800 */
[----:B------:R3:W-:Y:S01]  /*90d0*/  STS [R7+0x8400], R2 ;  /* 0x0084000207007388 */ /* 0x0007e20000000800 */
[----:B------:R-:W-:-:S03]  /*90e0*/  IMAD.MOV.U32 R12, RZ, RZ, c[0x0][0x388] ;  /* 0x0000e200ff0c7624 */ /* 0x000fc600078e00ff */
[----:B------:R-:W4:Y:S01]  /*90f0*/  LDL.LU R8, [R1+0x8] ;  /* 0x0000080001087983 */ /* 0x000f220000300800 */
[----:B-1----:R-:W-:-:S05]  /*9100*/  F2FP.BF16.PACK_AB R0, R85, R84 ;  /* 0x000000545500723e */ /* 0x002fca00000010ff */
[----:B------:R1:W-:Y:S01]  /*9110*/  STS [R6+0x8000], R0 ;  /* 0x0080000006007388 */ /* 0x0003e20000000800 */
[----:B--2---:R-:W-:Y:S02]  /*9120*/  @P2 LEA R4, P0, R228, c[0x0][0x508], 0x2 ;  /* 0x00014200e4042a11 */ /* 0x004fe400078010ff */
[----:B---3--:R-:W-:Y:S02]  /*9130*/  F2FP.BF16.PACK_AB R3, R67, R66 ;  /* 0x000000424303723e */ /* 0x008fe400000010ff */
[----:B------:R-:W-:-:S03]  /*9140*/  F2FP.BF16.PACK_AB R2, R81, R80 ;  /* 0x000000505102723e */ /* 0x000fc600000010ff */
[----:B------:R2:W-:Y:S04]  /*9150*/  STS [R6+0x8400], R3 ;  /* 0x0084000306007388 */ /* 0x0005e80000000800 */
[----:B------:R3:W-:Y:S01]  /*9160*/  STS [R5+0x8000], R2 ;  /* 0x0080000205007388 */ /* 0x0007e20000000800 */
[----:B-1----:R-:W-:-:S05]  /*9170*/  F2FP.BF16.PACK_AB R0, R55, R54 ;  /* 0x000000363700723e */ /* 0x002fca00000010ff */
[----:B------:R1:W-:Y:S01]  /*9180*/  STS [R5+0x8400], R0 ;  /* 0x0084000005007388 */ /* 0x0003e20000000800 */
[----:B--2---:R-:W-:Y:S01]  /*9190*/  F2FP.BF16.PACK_AB R3, R49, R48 ;  /* 0x000000303103723e */ /* 0x004fe200000010ff */
[----:B------:R-:W-:Y:S02]  /*91a0*/  IMAD.MOV.U32 R6, RZ, RZ, 0x4 ;  /* 0x00000004ff067424 */ /* 0x000fe400078e00ff */
[----:B---3--:R-:W-:Y:S02]  /*91b0*/  IMAD.MOV.U32 R2, RZ, RZ, RZ ;  /* 0x000000ffff027224 */ /* 0x008fe400078e00ff */
[----:B------:R-:W-:Y:S01]  /*91c0*/  STS [R9+0x8000], R3 ;  /* 0x0080000309007388 */ /* 0x000fe20000000800 */
[C---:B------:R-:W-:Y:S01]  /*91d0*/  IMAD.WIDE R6, R228.reuse, R6, c[0x0][0x500] ;  /* 0x00014000e4067625 */ /* 0x040fe200078e0206 */
[----:B-1----:R-:W-:Y:S02]  /*91e0*/  F2FP.BF16.PACK_AB R0, R47, R46 ;  /* 0x0000002e2f00723e */ /* 0x002fe400000010ff */
[----:B------:R-:W-:-:S03]  /*91f0*/  @P2 LEA.HI.X R5, R228, c[0x0][0x50c], R251, 0x2, P0 ;  /* 0x00014300e4052a11 */ /* 0x000fc600000f14fb */
[----:B------:R1:W-:Y:S04]  /*9200*/  STS [R9+0x8400], R0 ;  /* 0x0084000009007388 */ /* 0x0003e80000000800 */
[----:B------:R-:W-:Y:S06]  /*9210*/  BAR.SYNC.DEFER_BLOCKING 0x1, 0x100 ;  /* 0x0044000000007b1d */ /* 0x000fec0000010000 */
[----:B------:R2:W5:Y:S04]  /*9220*/  @P2 LDG.E R12, [R4.64] ;  /* 0x00000006040c2981 */ /* 0x000568000c1e1900 */
[----:B------:R2:W5:Y:S01]  /*9230*/  @P1 LDG.E R2, [R6.64] ;  /* 0x0000000606021981 */ /* 0x000562000c1e1900 */
[----:B----4-:R-:W-:-:S04]  /*9240*/  ISETP.NE.AND P0, PT, R8, RZ, PT ;  /* 0x000000ff0800720c */ /* 0x010fc80003f05270 */
[----:B-1----:R-:W-:Y:S01]  /*9250*/  SEL R0, R8, c[0x0][0x3d4], P0 ;  /* 0x0000f50008007a07 */ /* 0x002fe20000000000 */
[----:B------:R-:W-:Y:S05]  /*9260*/  @P2 BRA `(.L_x_50) ;  /* 0x0000004000002947 */ /* 0x000fea0003800000 */
[----:B--2---:R-:W-:Y:S05]  /*9270*/  @!P1 BRA `(.L_x_50) ;  /* 0x0000003000009947 */ /* 0x004fea0003800000 */
[----:B-----5:R1:W2:Y:S04]  /*9280*/  LDG.E R12, [R6.64] ;  /* 0x00000006060c7981 */ /* 0x0202a8000c1e1900 */
[----:B-1----:R-:W2:Y:S02]  /*9290*/  LDG.E R6, [R6.64+0x4] ;  /* 0x0000040606067981 */ /* 0x002ea4000c1e1900 */
[----:B--2---:R-:W-:Y:S02]  /*92a0*/  IADD3 R12, -R12, R6, RZ ;  /* 0x000000060c0c7210 */ /* 0x004fe40007ffe1ff */
.L_x_50:
[----:B--2---:R-:W2:Y:S04]  /*92b0*/  LDL R3, [R1+0x3c] ;  /* 0x00003c0001037983 */ /* 0x004ea80000100800 */
[----:B------:R-:W3:Y:S01]  /*92c0*/  LDL R13, [R1+0xc] ;  /* 0x00000c00010d7983 */ /* 0x000ee20000100800 */
[----:B------:R-:W-:Y:S01]  /*92d0*/  IMAD.MOV.U32 R10, RZ, RZ, 0x368 ;  /* 0x00000368ff0a7424 */ /* 0x000fe200078e00ff */
[----:B------:R-:W-:Y:S01]  /*92e0*/  ISETP.GT.AND P3, PT, R0, 0x1, PT ;  /* 0x000000010000780c */ /* 0x000fe20003f64270 */
[----:B------:R-:W-:Y:S01]  /*92f0*/  IMAD.MOV.U32 R0, RZ, RZ, c[0x0][0x4e8] ;  /* 0x00013a00ff007624 */ /* 0x000fe200078e00ff */
[----:B------:R-:W4:Y:S01]  /*9300*/  LDL R22, [R1+0x38] ;  /* 0x0000380001167983 */ /* 0x000f220000100800 */
[----:B------:R-:W-:-:S02]  /*9310*/  ISETP.NE.U32.AND P0, PT, RZ, c[0x0][0x500], PT ;  /* 0x00014000ff007a0c */ /* 0x000fc40003f05070 */
[----:B------:R-:W-:Y:S02]  /*9320*/  SEL R10, R10, 0x328, P3 ;  /* 0x000003280a0a7807 */ /* 0x000fe40001800000 */
[----:B------:R-:W-:Y:S02]  /*9330*/  ISETP.NE.AND.EX P0, PT, RZ, c[0x0][0x504], PT, P0 ;  /* 0x00014100ff007a0c */ /* 0x000fe40003f05300 */
[----:B------:R-:W1:Y:S01]  /*9340*/  LDC.64 R6, c[0x0][R10+0x170] ;  /* 0x00005c000a067b82 */ /* 0x000e620000000a00 */
[----:B------:R-:W-:Y:S02]  /*9350*/  ISETP.NE.AND P2, PT, R0, 0x1, PT ;  /* 0x000000010000780c */ /* 0x000fe40003f45270 */
[----:B------:R-:W-:Y:S02]  /*9360*/  SEL R0, R228, RZ, !P0 ;  /* 0x000000ffe4007207 */ /* 0x000fe40004000000 */
[----:B------:R-:W-:-:S03]  /*9370*/  SEL R5, R251, RZ, !P0 ;  /* 0x000000fffb057207 */ /* 0x000fc60004000000 */
[----:B------:R-:W1:Y:S08]  /*9380*/  LDC.64 R14, c[0x0][R10+0x168] ;  /* 0x00005a000a0e7b82 */ /* 0x000e700000000a00 */
[----:B------:R1:W2:Y:S08]  /*9390*/  LDC.64 R18, c[0x0][R10+0x178] ;  /* 0x00005e000a127b82 */ /* 0x0002b00000000a00 */
[----:B------:R1:W2:Y:S01]  /*93a0*/  LDC.64 R16, c[0x0][R10+0x160] ;  /* 0x000058000a107b82 */ /* 0x0002a20000000a00 */
[----:B------:R-:W1:Y:S02]  /*93b0*/  S2R R23, SR_TID.X ;  /* 0x0000000000177919 */ /* 0x000e640000002100 */
[----:B-1----:R-:W-:-:S04]  /*93c0*/  IMAD R4, R7, R0, RZ ;  /* 0x0000000007047224 */ /* 0x002fc800078e02ff */
[C---:B------:R-:W-:Y:S02]  /*93d0*/  IMAD R11, R6.reuse, R5, R4 ;  /* 0x00000005060b7224 */ /* 0x040fe400078e0204 */
[----:B------:R-:W-:-:S04]  /*93e0*/  IMAD.WIDE.U32 R6, R6, R0, RZ ;  /* 0x0000000006067225 */ /* 0x000fc800078e00ff */
[----:B------:R-:W-:-:S04]  /*93f0*/  IMAD.WIDE.U32 R8, R14, R234, RZ ;  /* 0x000000ea0e087225 */ /* 0x000fc800078e00ff */
[----:B------:R-:W-:Y:S01]  /*9400*/  IMAD R10, R15, R234, RZ ;  /* 0x000000ea0f0a7224 */ /* 0x000fe200078e02ff */
[--C-:B-----5:R-:W-:Y:S02]  /*9410*/  IADD3 R14, P1, P0, R6, R8, R2.reuse ;  /* 0x00000008060e7210 */ /* 0x120fe4000783e002 */
[----:B------:R-:W-:Y:S02]  /*9420*/  SHF.R.S32.HI R6, RZ, 0x1f, R2 ;  /* 0x0000001fff067819 */ /* 0x000fe40000011402 */
[----:B------:R-:W-:-:S04]  /*9430*/  SHF.R.S32.HI R15, RZ, 0x1f, R23 ;  /* 0x0000001fff0f7819 */ /* 0x000fc80000011417 */
[----:B------:R-:W-:-:S04]  /*9440*/  LEA.HI R15, R15, R23, RZ, 0x5 ;  /* 0x000000170f0f7211 */ /* 0x000fc800078f28ff */
[----:B------:R-:W-:-:S05]  /*9450*/  LOP3.LUT R15, R15, 0xffffffe0, RZ, 0xc0, !PT ;  /* 0xffffffe00f0f7812 */ /* 0x000fca00078ec0ff */
[----:B------:R-:W-:Y:S02]  /*9460*/  IMAD.IADD R15, R23, 0x1, -R15 ;  /* 0x00000001170f7824 */ /* 0x000fe400078e0a0f */
[----:B--2---:R-:W-:-:S04]  /*9470*/  IMAD R3, R225, 0x80, R3 ;  /* 0x00000080e1037824 */ /* 0x004fc800078e0203 */
[----:B------:R-:W-:-:S04]  /*9480*/  @P2 IMAD.HI.U32 R5, R3, c[0x0][0x4ec], RZ ;  /* 0x00013b0003052a27 */ /* 0x000fc800078e00ff */
[----:B------:R-:W-:Y:S01]  /*9490*/  IMAD.MOV.U32 R4, RZ, RZ, R3 ;  /* 0x000000ffff047224 */ /* 0x000fe200078e0003 */
[----:B------:R-:W-:Y:S02]  /*94a0*/  @P2 SHF.R.U32.HI R4, RZ, c[0x0][0x4f0], R5 ;  /* 0x00013c00ff042a19 */ /* 0x000fe40000011605 */
[----:B---3--:R-:W-:Y:S01]  /*94b0*/  SEL R5, R13, RZ, P3 ;  /* 0x000000ff0d057207 */ /* 0x008fe20001800000 */
[----:B------:R-:W-:Y:S02]  /*94c0*/  IMAD.IADD R13, R7, 0x1, R11 ;  /* 0x00000001070d7824 */ /* 0x000fe400078e020b */
[----:B------:R-:W-:Y:S02]  /*94d0*/  IMAD.IADD R7, R9, 0x1, R10 ;  /* 0x0000000109077824 */ /* 0x000fe400078e020a */
[----:B------:R-:W-:Y:S02]  /*94e0*/  IMAD.MOV R10, RZ, RZ, -R4 ;  /* 0x000000ffff0a7224 */ /* 0x000fe400078e0a04 */
[----:B------:R-:W-:-:S02]  /*94f0*/  IMAD R11, R19, R5, RZ ;  /* 0x00000005130b7224 */ /* 0x000fc400078e02ff */
[----:B------:R-:W-:Y:S01]  /*9500*/  IMAD.WIDE.U32 R8, R18, R5, RZ ;  /* 0x0000000512087225 */ /* 0x000fe200078e00ff */
[----:B------:R-:W-:-:S03]  /*9510*/  IADD3.X R13, R13, R7, R6, P1, P0 ;  /* 0x000000070d0d7210 */ /* 0x000fc60000fe0406 */
[----:B------:R-:W-:Y:S01]  /*9520*/  IMAD R5, R10, c[0x0][0x4e8], R3 ;  /* 0x00013a000a057a24 */ /* 0x000fe200078e0203 */
[----:B------:R-:W-:Y:S01]  /*9530*/  IADD3 R8, P1, P0, R4, R14, R8 ;  /* 0x0000000e04087210 */ /* 0x000fe2000783e008 */
[----:B------:R-:W-:Y:S01]  /*9540*/  IMAD.IADD R11, R9, 0x1, R11 ;  /* 0x00000001090b7824 */ /* 0x000fe200078e020b */
[----:B------:R-:W-:Y:S01]  /*9550*/  SHF.R.S32.HI R7, RZ, 0x1f, R4 ;  /* 0x0000001fff077819 */ /* 0x000fe20000011404 */
[----:B------:R-:W-:Y:S01]  /*9560*/  IMAD R4, R17, R5, RZ ;  /* 0x0000000511047224 */ /* 0x000fe200078e02ff */
[----:B------:R-:W-:Y:S02]  /*9570*/  SHF.R.S32.HI R10, RZ, 0x1f, R5 ;  /* 0x0000001fff0a7819 */ /* 0x000fe40000011405 */
[----:B------:R-:W-:Y:S01]  /*9580*/  IADD3.X R9, R7, R13, R11, P1, P0 ;  /* 0x0000000d07097210 */ /* 0x000fe20000fe040b */
[----:B------:R-:W-:Y:S02]  /*9590*/  IMAD.MOV.U32 R11, RZ, RZ, c[0x0][0x4a8] ;  /* 0x00012a00ff0b7624 */ /* 0x000fe400078e00ff */
[----:B------:R-:W-:-:S02]  /*95a0*/  IMAD R7, R16, R10, R4 ;  /* 0x0000000a10077224 */ /* 0x000fc400078e0204 */
[----:B------:R-:W-:Y:S01]  /*95b0*/  IMAD.WIDE.U32 R4, R16, R5, R8 ;  /* 0x0000000510047225 */ /* 0x000fe200078e0008 */
[----:B------:R-:W-:-:S03]  /*95c0*/  SEL R8, R11, c[0x0][0x450], P3 ;  /* 0x000114000b087a07 */ /* 0x000fc60001800000 */
[----:B------:R-:W-:Y:S01]  /*95d0*/  IMAD.MOV.U32 R9, RZ, RZ, c[0x0][0x4ac] ;  /* 0x00012b00ff097624 */ /* 0x000fe200078e00ff */
[----:B------:R-:W-:Y:S01]  /*95e0*/  LEA R8, P0, R4, R8, 0x2 ;  /* 0x0000000804087211 */ /* 0x000fe200078010ff */
[----:B------:R-:W-:-:S03]  /*95f0*/  IMAD.IADD R5, R5, 0x1, R7 ;  /* 0x0000000105057824 */ /* 0x000fc600078e0207 */
[----:B------:R-:W-:-:S04]  /*9600*/  SEL R9, R9, c[0x0][0x454], P3 ;  /* 0x0001150009097a07 */ /* 0x000fc80001800000 */
[----:B------:R-:W-:Y:S01]  /*9610*/  LEA.HI.X R4, R4, R9, R5, 0x2, P0 ;  /* 0x0000000904047211 */ /* 0x000fe200000f1405 */
[----:B------:R-:W-:Y:S01]  /*9620*/  SHFL.IDX PT, R10, R8, RZ, 0x1c1f ;  /* 0x001c1fff080a7589 */ /* 0x000fe200000e0000 */
[----:B----4-:R-:W-:-:S03]  /*9630*/  IMAD R5, R225, 0x80, R22 ;  /* 0x00000080e1057824 */ /* 0x010fc600078e0216 */
[----:B------:R-:W1:Y:S04]  /*9640*/  SHFL.IDX PT, R11, R4, RZ, 0x1c1f ;  /* 0x001c1fff040b7589 */ /* 0x000e6800000e0000 */
[----:B------:R-:W-:Y:S04]  /*9650*/  SHFL.IDX PT, R8, R8, 0x1, 0x1c1f ;  /* 0x003c1f0008087f89 */ /* 0x000fe800000e0000 */
[----:B------:R2:W3:Y:S01]  /*9660*/  SHFL.IDX PT, R9, R4, 0x1, 0x1c1f ;  /* 0x003c1f0004097f89 */ /* 0x0004e200000e0000 */
[----:B------:R-:W-:Y:S02]  /*9670*/  LOP3.LUT P0, RZ, R15, 0x3, RZ, 0xc0, !PT ;  /* 0x000000030fff7812 */ /* 0x000fe4000780c0ff */
[----:B------:R-:W-:Y:S01]  /*9680*/  IADD3 R7, R5, 0x8, RZ ;  /* 0x0000000805077810 */ /* 0x000fe20007ffe0ff */
[----:B--2---:R-:W-:-:S05]  /*9690*/  IMAD R4, R12, c[0x0][0x4e8], RZ ;  /* 0x00013a000c047a24 */ /* 0x004fca00078e02ff */
[-C--:B------:R-:W-:Y:S02]  /*96a0*/  ISETP.GE.OR P1, PT, R5, R4.reuse, P0 ;  /* 0x000000040500720c */ /* 0x080fe40000726670 */
[----:B------:R-:W-:-:S11]  /*96b0*/  ISETP.GE.OR P0, PT, R7, R4, P0 ;  /* 0x000000040700720c */ /* 0x000fd60000706670 */
[----:B-1----:R1:W-:Y:S01]  /*96c0*/  @!P1 ST.E [R10.64], R21 ;  /* 0x000000150a009985 */ /* 0x0023e2000c101906 */
[----:B------:R-:W-:-:S03]  /*96d0*/  ISETP.GE.AND P1, PT, R5, R4, PT ;  /* 0x000000040500720c */ /* 0x000fc60003f26270 */
[----:B---3--:R1:W-:Y:S01]  /*96e0*/  @!P0 ST.E [R8.64], R20 ;  /* 0x0000001408008985 */ /* 0x0083e2000c101906 */
[----:B------:R-:W-:Y:S01]  /*96f0*/  ISETP.GE.AND P0, PT, R7, R4, PT ;  /* 0x000000040700720c */ /* 0x000fe20003f06270 */
[----:B------:R-:W-:Y:S05]  /*9700*/  @P3 BRA `(.L_x_51) ;  /* 0x0000085000003947 */ /* 0x000fea0003800000 */
[----:B------:R-:W2:Y:S01]  /*9710*/  LDL R15, [R1+0x30] ;  /* 0x00003000010f7983 */ /* 0x000ea20000100800 */
[----:B------:R-:W-:Y:S01]  /*9720*/  IMAD R3, R6, c[0x0][0x3a0], RZ ;  /* 0x0000e80006037a24 */ /* 0x000fe200078e02ff */
[----:B-1----:R-:W-:Y:S01]  /*9730*/  SHF.R.S32.HI R8, RZ, 0x1f, R0 ;  /* 0x0000001fff087819 */ /* 0x002fe20000011400 */
[C---:B------:R-:W-:Y:S01]  /*9740*/  IMAD.WIDE.U32 R6, R2.reuse, c[0x0][0x3a0], RZ ;  /* 0x0000e80002067a25 */ /* 0x040fe200078e00ff */
[----:B------:R1:W3:Y:S03]  /*9750*/  LDS.128 R24, [R195+0x80] ;  /* 0x00008000c3187984 */ /* 0x0002e60000000c00 */
[----:B------:R-:W-:Y:S01]  /*9760*/  IMAD R2, R2, c[0x0][0x3a4], R3 ;  /* 0x0000e90002027a24 */ /* 0x000fe200078e0203 */
[----:B------:R1:W4:Y:S04]  /*9770*/  LDS.128 R36, [R195+0x1080] ;  /* 0x00108000c3247984 */ /* 0x0003280000000c00 */
[----:B------:R-:W-:Y:S01]  /*9780*/  IADD3 R3, R7, R2, RZ ;  /* 0x0000000207037210 */ /* 0x000fe20007ffe0ff */
[----:B------:R1:W1:Y:S01]  /*9790*/  LDS.128 R48, [R195+0x2080] ;  /* 0x00208000c3307984 */ /* 0x0002620000000c00 */
[----:B------:R-:W-:-:S03]  /*97a0*/  MOV R2, R6 ;  /* 0x0000000600027202 */ /* 0x000fc60000000f00 */
[----:B------:R1:W1:Y:S02]  /*97b0*/  LDS.128 R56, [R195+0x3080] ;  /* 0x00308000c3387984 */ /* 0x0002640000000c00 */
[----:B------:R-:W-:Y:S02]  /*97c0*/  IMAD.WIDE.U32 R6, R234, c[0x0][0x3e8], R2 ;  /* 0x0000fa00ea067a25 */ /* 0x000fe400078e0002 */
[----:B------:R1:W1:Y:S02]  /*97d0*/  LDS.128 R20, [R195+0x4080] ;  /* 0x00408000c3147984 */ /* 0x0002640000000c00 */
[----:B------:R-:W-:Y:S02]  /*97e0*/  IMAD R3, R8, c[0x0][0x3f0], RZ ;  /* 0x0000fc0008037a24 */ /* 0x000fe400078e02ff */
[----:B------:R1:W1:Y:S01]  /*97f0*/  LDS.128 R32, [R195+0x5080] ;  /* 0x00508000c3207984 */ /* 0x0002620000000c00 */
[----:B------:R-:W-:-:S03]  /*9800*/  IMAD R7, R234, c[0x0][0x3ec], R7 ;  /* 0x0000fb00ea077a24 */ /* 0x000fc600078e0207 */
[----:B------:R1:W1:Y:S01]  /*9810*/  LDS.128 R44, [R195+0x6080] ;  /* 0x00608000c32c7984 */ /* 0x0002620000000c00 */
[----:B------:R-:W-:-:S03]  /*9820*/  IMAD.WIDE.U32 R6, R0, c[0x0][0x3f0], R6 ;  /* 0x0000fc0000067a25 */ /* 0x000fc600078e0006 */
[----:B------:R1:W1:Y:S04]  /*9830*/  LDS.128 R52, [R195+0x7080] ;  /* 0x00708000c3347984 */ /* 0x0002680000000c00 */
[----:B------:R1:W1:Y:S04]  /*9840*/  LDS.128 R16, [R195+0x8080] ;  /* 0x00808000c3107984 */ /* 0x0002680000000c00 */
[----:B------:R1:W1:Y:S04]  /*9850*/  LDS.128 R28, [R195+0x9080] ;  /* 0x00908000c31c7984 */ /* 0x0002680000000c00 */
[----:B------:R1:W1:Y:S04]  /*9860*/  LDS.128 R40, [R195+0xa080] ;  /* 0x00a08000c3287984 */ /* 0x0002680000000c00 */
[----:B------:R1:W1:Y:S04]  /*9870*/  LDS.128 R60, [R195+0xb080] ;  /* 0x00b08000c33c7984 */ /* 0x0002680000000c00 */
[----:B------:R-:W5:Y:S02]  /*9880*/  S2R R10, SR_TID.X ;  /* 0x00000000000a7919 */ /* 0x000f640000002100 */
[----:B-----5:R-:W-:-:S04]  /*9890*/  SHF.R.S32.HI R9, RZ, 0x1f, R10 ;  /* 0x0000001fff097819 */ /* 0x020fc8000001140a */
[----:B------:R-:W-:-:S04]  /*98a0*/  LEA.HI R9, R9, R10, RZ, 0x3 ;  /* 0x0000000a09097211 */ /* 0x000fc800078f18ff */
[----:B------:R-:W-:-:S04]  /*98b0*/  SHF.R.S32.HI R9, RZ, 0x3, R9 ;  /* 0x00000003ff097819 */ /* 0x000fc80000011409 */
[C---:B------:R-:W-:Y:S02]  /*98c0*/  LEA R11, R225.reuse, R9, 0x7 ;  /* 0x00000009e10b7211 */ /* 0x040fe400078e38ff */
[----:B--2---:R-:W-:-:S04]  /*98d0*/  LEA R5, R225, R15, 0x7 ;  /* 0x0000000fe1057211 */ /* 0x004fc800078e38ff */
[----:B------:R-:W-:Y:S01]  /*98e0*/  MOV R2, R5 ;  /* 0x0000000500027202 */ /* 0x000fe20000000f00 */
[----:B------:R-:W-:-:S05]  /*98f0*/  @P2 IMAD.HI.U32 R8, R5, c[0x0][0x4ec], RZ ;  /* 0x00013b0005082a27 */ /* 0x000fca00078e00ff */
[----:B------:R-:W-:Y:S01]  /*9900*/  @P2 SHF.R.U32.HI R2, RZ, c[0x0][0x4f0], R8 ;  /* 0x00013c00ff022a19 */ /* 0x000fe20000011608 */
[----:B------:R-:W-:-:S03]  /*9910*/  IMAD R8, R0, c[0x0][0x3f4], R3 ;  /* 0x0000fd0000087a24 */ /* 0x000fc600078e0203 */
[----:B------:R-:W-:Y:S02]  /*9920*/  SHF.R.S32.HI R3, RZ, 0x1f, R2 ;  /* 0x0000001fff037819 */ /* 0x000fe40000011402 */
[----:B------:R-:W-:Y:S02]  /*9930*/  IADD3 R0, -R2, RZ, RZ ;  /* 0x000000ff02007210 */ /* 0x000fe40007ffe1ff */
[----:B------:R-:W-:Y:S01]  /*9940*/  IADD3 R7, R7, R8, RZ ;  /* 0x0000000807077210 */ /* 0x000fe20007ffe0ff */
[----:B------:R-:W-:Y:S02]  /*9950*/  IMAD R3, R3, c[0x0][0x3e0], RZ ;  /* 0x0000f80003037a24 */ /* 0x000fe400078e02ff */
[----:B------:R-:W-:Y:S02]  /*9960*/  IMAD R0, R0, c[0x0][0x4e8], R5 ;  /* 0x00013a0000007a24 */ /* 0x000fe400078e0205 */
[C---:B------:R-:W-:Y:S02]  /*9970*/  IMAD R8, R2.reuse, c[0x0][0x3e4], R3 ;  /* 0x0000f90002087a24 */ /* 0x040fe400078e0203 */
[----:B------:R-:W-:Y:S01]  /*9980*/  IMAD.WIDE.U32 R2, R2, c[0x0][0x3e0], R6 ;  /* 0x0000f80002027a25 */ /* 0x000fe200078e0006 */
[----:B------:R-:W-:-:S04]  /*9990*/  SHF.R.S32.HI R5, RZ, 0x1f, R0 ;  /* 0x0000001fff057819 */ /* 0x000fc80000011400 */
[----:B------:R-:W-:Y:S01]  /*99a0*/  IADD3 R3, R3, R8, RZ ;  /* 0x0000000803037210 */ /* 0x000fe20007ffe0ff */
[----:B------:R-:W-:-:S04]  /*99b0*/  IMAD R5, R5, c[0x0][0x3d8], RZ ;  /* 0x0000f60005057a24 */ /* 0x000fc800078e02ff */
[----:B------:R-:W-:-:S04]  /*99c0*/  IMAD.WIDE.U32 R2, R0, c[0x0][0x3d8], R2 ;  /* 0x0000f60000027a25 */ /* 0x000fc800078e0002 */
[----:B------:R-:W-:Y:S01]  /*99d0*/  IMAD R0, R0, c[0x0][0x3dc], R5 ;  /* 0x0000f70000007a24 */ /* 0x000fe200078e0205 */
[----:B------:R-:W-:-:S04]  /*99e0*/  LEA R13, P0, R2, c[0x0][0x380], 0x1 ;  /* 0x0000e000020d7a11 */ /* 0x000fc800078008ff */
[----:B------:R-:W-:-:S04]  /*99f0*/  IADD3 R0, R3, R0, RZ ;  /* 0x0000000003007210 */ /* 0x000fc80007ffe0ff */
[----:B------:R-:W-:Y:S01]  /*9a00*/  LEA.HI.X R12, R2, c[0x0][0x384], R0, 0x1, P0 ;  /* 0x0000e100020c7a11 */ /* 0x000fe200000f0c00 */
[----:B------:R-:W-:Y:S05]  /*9a10*/  BRA.DIV ~URZ, `(.L_x_52) ;  /* 0x000039027f007947 */ /* 0x000fea000b800000 */
[----:B-1-34-:R1:W2:Y:S02]  /*9a20*/  SHFL.IDX PT, R10, R12, RZ, 0x181f ;  /* 0x00181fff0c0a7589 */ /* 0x01a2a400000e0000 */
.L_x_115:
[----:B------:R-:W-:Y:S05]  /*9a30*/  BRA.DIV ~URZ, `(.L_x_53) ;  /* 0x000039527f007947 */ /* 0x000fea000b800000 */
[----:B------:R3:W4:Y:S02]  /*9a40*/  SHFL.IDX PT, R0, R13, RZ, 0x181f ;  /* 0x00181fff0d007589 */ /* 0x00072400000e0000 */
.L_x_116:
[----:B------:R-:W-:Y:S01]  /*9a50*/  ISETP.GE.AND P0, PT, R11, R4, PT ;  /* 0x000000040b00720c */ /* 0x000fe20003f06270 */
[----:B------:R-:W-:-:S12]  /*9a60*/  BSSY B0, `(.L_x_54) ;  /* 0x000000f000007945 */ /* 0x000fd80003800000 */
[----:B------:R-:W-:Y:S05]  /*9a70*/  @P0 BRA `(.L_x_55) ;  /* 0x000000d000000947 */ /* 0x000fea0003800000 */
[----:B------:R-:W5:Y:S01]  /*9a80*/  LDL R5, [R1] ;  /* 0x0000000001057983 */ /* 0x000f620000100800 */
[----:B------:R-:W-:Y:S02]  /*9a90*/  ISETP.GE.AND P5, PT, R220, c[0x0][0x3c8], PT ;  /* 0x0000f200dc007a0c */ /* 0x000fe40003fa6270 */
[----:B------:R-:W-:Y:S02]  /*9aa0*/  ISETP.GE.AND P4, PT, R222, c[0x0][0x3c8], PT ;  /* 0x0000f200de007a0c */ /* 0x000fe40003f86270 */
[----:B------:R-:W-:-:S09]  /*9ab0*/  ISETP.GE.AND P3, PT, R223, c[0x0][0x3c8], PT ;  /* 0x0000f200df007a0c */ /* 0x000fd20003f66270 */
[-C--:B----4-:R-:W-:Y:S02]  /*9ac0*/  @!P5 LEA R8, P2, R220, R0.reuse, 0x1 ;  /* 0x00000000dc08d211 */ /* 0x090fe400078408ff */
[-C--:B------:R-:W-:Y:S02]  /*9ad0*/  @!P4 LEA R6, P1, R222, R0.reuse, 0x1 ;  /* 0x00000000de06c211 */ /* 0x080fe400078208ff */
[C---:B------:R-:W-:Y:S02]  /*9ae0*/  @!P3 LEA R2, P0, R223.reuse, R0, 0x1 ;  /* 0x00000000df02b211 */ /* 0x040fe400078008ff */
[-C--:B--2---:R-:W-:Y:S02]  /*9af0*/  @!P5 LEA.HI.X R9, R220, R10.reuse, R221, 0x1, P2 ;  /* 0x0000000adc09d211 */ /* 0x084fe400010f0cdd */
[----:B------:R-:W-:-:S03]  /*9b00*/  @!P3 LEA.HI.X R3, R223, R10, R252, 0x1, P0 ;  /* 0x0000000adf03b211 */ /* 0x000fc600000f0cfc */
[----:B------:R2:W-:Y:S01]  /*9b10*/  @!P5 ST.E.128 [R8.64], R24 ;  /* 0x000000180800d985 */ /* 0x0005e2000c101d06 */
[----:B-----5:R-:W-:-:S05]  /*9b20*/  @!P4 LEA.HI.X R7, R222, R10, R5, 0x1, P1 ;  /* 0x0000000ade07c211 */ /* 0x020fca00008f0c05 */
[----:B------:R2:W-:Y:S04]  /*9b30*/  @!P4 ST.E.128 [R6.64], R20 ;  /* 0x000000140600c985 */ /* 0x0005e8000c101d06 */
[----:B------:R2:W-:Y:S02]  /*9b40*/  @!P3 ST.E.128 [R2.64], R16 ;  /* 0x000000100200b985 */ /* 0x0005e4000c101d06 */
.L_x_55:
[----:B------:R-:W-:Y:S05]  /*9b50*/  BSYNC B0 ;  /* 0x0000000000007941 */ /* 0x000fea0003800000 */
.L_x_54:
[----:B------:R-:W-:Y:S05]  /*9b60*/  BRA.DIV ~URZ, `(.L_x_56) ;  /* 0x000038827f007947 */ /* 0x000fea000b800000 */
[----:B--2---:R2:W1:Y:S04]  /*9b70*/  SHFL.IDX PT, R10, R12, 0x1, 0x181f ;  /* 0x00381f000c0a7f89 */ /* 0x00446800000e0000 */
[----:B----4-:R2:W4:Y:S02]  /*9b80*/  SHFL.IDX PT, R0, R13, 0x1, 0x181f ;  /* 0x00381f000d007f89 */ /* 0x01052400000e0000 */
.L_x_117:
[----:B------:R-:W-:Y:S01]  /*9b90*/  IADD3 R2, R11, 0x20, RZ ;  /* 0x000000200b027810 */ /* 0x000fe20007ffe0ff */
[----:B------:R-:W-:Y:S03]  /*9ba0*/  BSSY B0, `(.L_x_57) ;  /* 0x0000010000007945 */ /* 0x000fe60003800000 */
[----:B------:R-:W-:-:S13]  /*9bb0*/  ISETP.GE.AND P0, PT, R2, R4, PT ;  /* 0x000000040200720c */ /* 0x000fda0003f06270 */
        /* <DEDUP_REMOVED lines=8> */
[-C--:B-1----:R-:W-:Y:S02]  /*9c40*/  @!P2 LEA.HI.X R9, R220, R10.reuse, R221, 0x1, P5 ;  /* 0x0000000adc09a211 */ /* 0x082fe400028f0cdd */
[----:B------:R-:W-:-:S03]  /*9c50*/  @!P0 LEA.HI.X R3, R223, R10, R252, 0x1, P3 ;  /* 0x0000000adf038211 */ /* 0x000fc600018f0cfc */
[----:B------:R1:W-:Y:S01]  /*9c60*/  @!P2 ST.E.128 [R8.64], R36 ;  /* 0x000000240800a985 */ /* 0x0003e2000c101d06 */
[----:B-----5:R-:W-:-:S05]  /*9c70*/  @!P1 LEA.HI.X R7, R222, R10, R5, 0x1, P4 ;  /* 0x0000000ade079211 */ /* 0x020fca00020f0c05 */
[----:B------:R1:W-:Y:S04]  /*9c80*/  @!P1 ST.E.128 [R6.64], R32 ;  /* 0x0000002006009985 */ /* 0x0003e8000c101d06 */
[----:B------:R1:W-:Y:S02]  /*9c90*/  @!P0 ST.E.128 [R2.64], R28 ;  /* 0x0000001c02008985 */ /* 0x0003e4000c101d06 */
.L_x_58:
[----:B------:R-:W-:Y:S05]  /*9ca0*/  BSYNC B0 ;  /* 0x0000000000007941 */ /* 0x000fea0003800000 */
.L_x_57:
[----:B------:R-:W-:Y:S05]  /*9cb0*/  BRA.DIV ~URZ, `(.L_x_59) ;  /* 0x000037f27f007947 */ /* 0x000fea000b800000 */
[----:B-1----:R1:W2:Y:S02]  /*9cc0*/  SHFL.IDX PT, R10, R12, 0x2, 0x181f ;  /* 0x00581f000c0a7f89 */ /* 0x0022a400000e0000 */
.L_x_118:
[----:B------:R-:W-:Y:S05]  /*9cd0*/  BRA.DIV ~URZ, `(.L_x_60) ;  /* 0x000038427f007947 */ /* 0x000fea000b800000 */
[----:B----4-:R4:W1:Y:S02]  /*9ce0*/  SHFL.IDX PT, R0, R13, 0x2, 0x181f ;  /* 0x00581f000d007f89 */ /* 0x01086400000e0000 */
.L_x_119:
        /* <DEDUP_REMOVED lines=8> */
[-C--:B-1----:R-:W-:Y:S02]  /*9d70*/  @!P2 LEA R8, P5, R220, R0.reuse, 0x1 ;  /* 0x00000000dc08a211 */ /* 0x082fe400078a08ff */
        /* <DEDUP_REMOVED lines=8> */
.L_x_62:
[----:B------:R-:W-:Y:S05]  /*9e00*/  BSYNC B0 ;  /* 0x0000000000007941 */ /* 0x000fea0003800000 */
.L_x_61:
[----:B------:R-:W-:Y:S05]  /*9e10*/  BRA.DIV ~URZ, `(.L_x_63) ;  /* 0x000037627f007947 */ /* 0x000fea000b800000 */
[----:B-1----:R1:W3:Y:S04]  /*9e20*/  SHFL.IDX PT, R6, R12, 0x3, 0x181f ;  /* 0x00781f000c067f89 */ /* 0x0022e800000e0000 */
[----:B------:R1:W4:Y:S02]  /*9e30*/  SHFL.IDX PT, R0, R13, 0x3, 0x181f ;  /* 0x00781f000d007f89 */ /* 0x00032400000e0000 */
.L_x_120:
[----:B------:R-:W-:-:S04]  /*9e40*/  IADD3 R2, R11, 0x60, RZ ;  /* 0x000000600b027810 */ /* 0x000fc80007ffe0ff */
[----:B------:R-:W-:-:S13]  /*9e50*/  ISETP.GE.AND P0, PT, R2, R4, PT ;  /* 0x000000040200720c */ /* 0x000fda0003f06270 */
[----:B------:R-:W-:Y:S05]  /*9e60*/  @P0 BRA `(.L_x_64) ;  /* 0x000020e000000947 */ /* 0x000fea0003800000 */
[----:B------:R-:W5:Y:S01]  /*9e70*/  LDL R7, [R1] ;  /* 0x0000000001077983 */ /* 0x000f620000100800 */
[----:B------:R-:W-:Y:S02]  /*9e80*/  ISETP.GE.AND P1, PT, R220, c[0x0][0x3c8], PT ;  /* 0x0000f200dc007a0c */ /* 0x000fe40003f26270 */
[----:B------:R-:W-:-:S11]  /*9e90*/  ISETP.GE.AND P0, PT, R222, c[0x0][0x3c8], PT ;  /* 0x0000f200de007a0c */ /* 0x000fd60003f06270 */
[-C--:B----4-:R-:W-:Y:S02]  /*9ea0*/  @!P1 LEA R4, P3, R220, R0.reuse, 0x1 ;  /* 0x00000000dc049211 */ /* 0x090fe400078608ff */
[----:B------:R-:W-:Y:S02]  /*9eb0*/  @!P0 LEA R2, P2, R222, R0, 0x1 ;  /* 0x00000000de028211 */ /* 0x000fe400078408ff */
[----:B---3--:R-:W-:-:S05]  /*9ec0*/  @!P1 LEA.HI.X R5, R220, R6, R221, 0x1, P3 ;  /* 0x00000006dc059211 */ /* 0x008fca00018f0cdd */
[----:B------:R3:W-:Y:S01]  /*9ed0*/  @!P1 ST.E.128 [R4.64], R56 ;  /* 0x0000003804009985 */ /* 0x0007e2000c101d06 */
[----:B-----5:R-:W-:-:S05]  /*9ee0*/  @!P0 LEA.HI.X R3, R222, R6, R7, 0x1, P2 ;  /* 0x00000006de038211 */ /* 0x020fca00010f0c07 */
[----:B------:R3:W-:Y:S01]  /*9ef0*/  @!P0 ST.E.128 [R2.64], R52 ;  /* 0x0000003402008985 */ /* 0x0007e2000c101d06 */
[----:B------:R-:W-:-:S13]  /*9f00*/  ISETP.GE.AND P0, PT, R223, c[0x0][0x3c8], PT ;  /* 0x0000f200df007a0c */ /* 0x000fda0003f06270 */
[----:B------:R-:W-:Y:S05]  /*9f10*/  @P0 BRA `(.L_x_64) ;  /* 0x0000203000000947 */ /* 0x000fea0003800000 */
[----:B---3--:R-:W-:-:S04]  /*9f20*/  LEA R2, P0, R223, R0, 0x1 ;  /* 0x00000000df027211 */ /* 0x008fc800078008ff */
[----:B------:R-:W-:-:S05]  /*9f30*/  LEA.HI.X R3, R223, R6, R252, 0x1, P0 ;  /* 0x00000006df037211 */ /* 0x000fca00000f0cfc */
[----:B------:R3:W-:Y:S01]  /*9f40*/  ST.E.128 [R2.64], R60 ;  /* 0x0000003c02007985 */ /* 0x0007e2000c101d06 */
[----:B------:R-:W-:Y:S05]  /*9f50*/  BRA `(.L_x_64) ;  /* 0x00001ff000007947 */ /* 0x000fea0003800000 */
.L_x_51:
[----:B------:R-:W2:Y:S01]  /*9f60*/  LDL.LU R7, [R1+0xc] ;  /* 0x00000c0001077983 */ /* 0x000ea20000300800 */
[----:B------:R-:W-:Y:S02]  /*9f70*/  IMAD R6, R6, c[0x0][0x408], RZ ;  /* 0x0001020006067a24 */ /* 0x000fe400078e02ff */
[----:B------:R-:W-:-:S04]  /*9f80*/  IMAD.WIDE.U32 R4, R2, c[0x0][0x408], RZ ;  /* 0x0001020002047a25 */ /* 0x000fc800078e00ff */
[----:B------:R-:W-:Y:S02]  /*9f90*/  IMAD R2, R2, c[0x0][0x40c], R6 ;  /* 0x0001030002027a24 */ /* 0x000fe400078e0206 */
[----:B------:R-:W-:-:S03]  /*9fa0*/  @P2 IMAD.HI.U32 R6, R3, c[0x0][0x4ec], RZ ;  /* 0x00013b0003062a27 */ /* 0x000fc600078e00ff */
[----:B------:R-:W-:Y:S02]  /*9fb0*/  IADD3 R5, R5, R2, RZ ;  /* 0x0000000205057210 */ /* 0x000fe40007ffe0ff */
[----:B------:R-:W-:-:S03]  /*9fc0*/  SHF.R.S32.HI R2, RZ, 0x1f, R0 ;  /* 0x0000001fff027819 */ /* 0x000fc60000011400 */
[----:B------:R-:W-:-:S04]  /*9fd0*/  IMAD.WIDE.U32 R4, R234, c[0x0][0x438], R4 ;  /* 0x00010e00ea047a25 */ /* 0x000fc800078e0004 */
[----:B------:R-:W-:Y:S02]  /*9fe0*/  IMAD R2, R2, c[0x0][0x440], RZ ;  /* 0x0001100002027a24 */ /* 0x000fe400078e02ff */
[----:B------:R-:W-:Y:S02]  /*9ff0*/  IMAD R5, R234, c[0x0][0x43c], R5 ;  /* 0x00010f00ea057a24 */ /* 0x000fe400078e0205 */
[C---:B------:R-:W-:Y:S02]  /*a000*/  IMAD R2, R0.reuse, c[0x0][0x444], R2 ;  /* 0x0001110000027a24 */ /* 0x040fe400078e0202 */
[----:B------:R-:W-:Y:S01]  /*a010*/  IMAD.WIDE.U32 R4, R0, c[0x0][0x440], R4 ;  /* 0x0001100000047a25 */ /* 0x000fe200078e0004 */
[----:B------:R-:W-:Y:S02]  /*a020*/  MOV R0, R3 ;  /* 0x0000000300007202 */ /* 0x000fe40000000f00 */
[----:B------:R-:W-:Y:S02]  /*a030*/  @P2 SHF.R.U32.HI R0, RZ, c[0x0][0x4f0], R6 ;  /* 0x00013c00ff002a19 */ /* 0x000fe40000011606 */
[----:B------:R-:W-:-:S02]  /*a040*/  IADD3 R5, R5, R2, RZ ;  /* 0x0000000205057210 */ /* 0x000fc40007ffe0ff */
[----:B------:R-:W-:Y:S02]  /*a050*/  SHF.R.S32.HI R2, RZ, 0x1f, R0 ;  /* 0x0000001fff027819 */ /* 0x000fe40000011400 */
[----:B------:R-:W-:-:S03]  /*a060*/  IADD3 R6, -R0, RZ, RZ ;  /* 0x000000ff00067210 */ /* 0x000fc60007ffe1ff */
[----:B------:R-:W-:Y:S02]  /*a070*/  IMAD R2, R2, c[0x0][0x430], RZ ;  /* 0x00010c0002027a24 */ /* 0x000fe400078e02ff */
[----:B------:R-:W-:Y:S02]  /*a080*/  IMAD R6, R6, c[0x0][0x4e8], R3 ;  /* 0x00013a0006067a24 */ /* 0x000fe400078e0203 */
[----:B--2---:R-:W-:-:S04]  /*a090*/  IMAD.WIDE.U32 R4, R7, c[0x0][0x448], R4 ;  /* 0x0001120007047a25 */ /* 0x004fc800078e0004 */
        /* <DEDUP_REMOVED lines=12> */
[----:B------:R2:W3:Y:S02]  /*a160*/  SHFL.IDX PT, R4, R27, RZ, 0x1c1f ;  /* 0x001c1fff1b047589 */ /* 0x0004e400000e0000 */
.L_x_121:
[----:B------:R-:W-:Y:S05]  /*a170*/  BRA.DIV ~URZ, `(.L_x_66) ;  /* 0x000035327f007947 */ /* 0x000fea000b800000 */
[----:B------:R4:W1:Y:S02]  /*a180*/  SHFL.IDX PT, R0, R28, RZ, 0x1c1f ;  /* 0x001c1fff1c007589 */ /* 0x00086400000e0000 */
.L_x_122:
[C---:B------:R-:W-:Y:S01]  /*a190*/  IADD3 R13, R233.reuse, 0x8, RZ ;  /* 0x00000008e90d7810 */ /* 0x040fe20007ffe0ff */
[----:B------:R-:W-:Y:S01]  /*a1a0*/  BSSY B0, `(.L_x_67) ;  /* 0x0000097000007945 */ /* 0x000fe20003800000 */
[C---:B------:R-:W-:Y:S02]  /*a1b0*/  IADD3 R12, R233.reuse, 0x10, RZ ;  /* 0x00000010e90c7810 */ /* 0x040fe40007ffe0ff */
[C---:B------:R-:W-:Y:S02]  /*a1c0*/  IADD3 R15, R233.reuse, 0x18, RZ ;  /* 0x00000018e90f7810 */ /* 0x040fe40007ffe0ff */
[C---:B------:R-:W-:Y:S02]  /*a1d0*/  IADD3 R14, R233.reuse, 0x20, RZ ;  /* 0x00000020e90e7810 */ /* 0x040fe40007ffe0ff */
[C---:B------:R-:W-:Y:S02]  /*a1e0*/  IADD3 R16, R233.reuse, 0x28, RZ ;  /* 0x00000028e9107810 */ /* 0x040fe40007ffe0ff */
[----:B------:R-:W-:-:S02]  /*a1f0*/  IADD3 R17, R233, 0x30, RZ ;  /* 0x00000030e9117810 */ /* 0x000fc40007ffe0ff */
[C---:B------:R-:W-:Y:S02]  /*a200*/  IADD3 R18, R233.reuse, 0x38, RZ ;  /* 0x00000038e9127810 */ /* 0x040fe40007ffe0ff */
[C---:B-1----:R-:W-:Y:S02]  /*a210*/  IADD3 R20, R233.reuse, 0x40, RZ ;  /* 0x00000040e9147810 */ /* 0x042fe40007ffe0ff */
[C---:B------:R-:W-:Y:S02]  /*a220*/  IADD3 R19, R233.reuse, 0x48, RZ ;  /* 0x00000048e9137810 */ /* 0x040fe40007ffe0ff */
[C---:B------:R-:W-:Y:S02]  /*a230*/  IADD3 R21, R233.reuse, 0x50, RZ ;  /* 0x00000050e9157810 */ /* 0x040fe40007ffe0ff */
[C---:B------:R-:W-:Y:S02]  /*a240*/  IADD3 R22, R233.reuse, 0x58, RZ ;  /* 0x00000058e9167810 */ /* 0x040fe40007ffe0ff */
[----:B------:R-:W-:-:S02]  /*a250*/  IADD3 R23, R233, 0x60, RZ ;  /* 0x00000060e9177810 */ /* 0x000fc40007ffe0ff */
[C---:B------:R-:W-:Y:S02]  /*a260*/  IADD3 R45, R233.reuse, 0x80, RZ ;  /* 0x00000080e92d7810 */ /* 0x040fe40007ffe0ff */
[C---:B------:R-:W-:Y:S02]  /*a270*/  IADD3 R25, R233.reuse, 0x68, RZ ;  /* 0x00000068e9197810 */ /* 0x040fe40007ffe0ff */
[C---:B------:R-:W-:Y:S02]  /*a280*/  IADD3 R24, R233.reuse, 0x70, RZ ;  /* 0x00000070e9187810 */ /* 0x040fe40007ffe0ff */
[----:B------:R-:W-:Y:S02]  /*a290*/  IADD3 R26, R233, 0x78, RZ ;  /* 0x00000078e91a7810 */ /* 0x000fe40007ffe0ff */
[----:B------:R-:W-:Y:S02]  /*a2a0*/  SHF.R.S32.HI R44, RZ, 0x1f, R45 ;  /* 0x0000001fff2c7819 */ /* 0x000fe4000001142d */
[----:B------:R-:W-:-:S02]  /*a2b0*/  SHF.R.S32.HI R30, RZ, 0x1f, R13 ;  /* 0x0000001fff1e7819 */ /* 0x000fc4000001140d */
[----:B------:R-:W-:Y:S02]  /*a2c0*/  SHF.R.S32.HI R29, RZ, 0x1f, R12 ;  /* 0x0000001fff1d7819 */ /* 0x000fe4000001140c */
[----:B------:R-:W-:Y:S02]  /*a2d0*/  SHF.R.S32.HI R32, RZ, 0x1f, R15 ;  /* 0x0000001fff207819 */ /* 0x000fe4000001140f */
[----:B------:R-:W-:Y:S02]  /*a2e0*/  SHF.R.S32.HI R31, RZ, 0x1f, R14 ;  /* 0x0000001fff1f7819 */ /* 0x000fe4000001140e */
[----:B------:R-:W-:Y:S02]  /*a2f0*/  SHF.R.S32.HI R33, RZ, 0x1f, R16 ;  /* 0x0000001fff217819 */ /* 0x000fe40000011410 */
        /* <DEDUP_REMOVED lines=9> */
[----:B------:R-:W-:Y:S01]  /*a390*/  SHF.R.S32.HI R43, RZ, 0x1f, R26 ;  /* 0x0000001fff2b7819 */ /* 0x000fe2000001141a */
[----:B------:R-:W-:Y:S05]  /*a3a0*/  @P1 BRA `(.L_x_68) ;  /* 0x0000076000001947 */ /* 0x000fea0003800000 */
[----:B------:R-:W-:Y:S02]  /*a3b0*/  ISETP.GE.AND P4, PT, R233, c[0x0][0x3c8], PT ;  /* 0x0000f200e9007a0c */ /* 0x000fe40003f86270 */
[----:B------:R-:W-:Y:S02]  /*a3c0*/  ISETP.GE.AND P2, PT, R13, c[0x0][0x3c8], PT ;  /* 0x0000f2000d007a0c */ /* 0x000fe40003f46270 */
[----:B------:R-:W-:Y:S02]  /*a3d0*/  ISETP.GE.AND P5, PT, R12, c[0x0][0x3c8], PT ;  /* 0x0000f2000c007a0c */ /* 0x000fe40003fa6270 */
[----:B------:R-:W-:Y:S02]  /*a3e0*/  ISETP.GE.AND P1, PT, R15, c[0x0][0x3c8], PT ;  /* 0x0000f2000f007a0c */ /* 0x000fe40003f26270 */
[----:B------:R-:W-:-:S02]  /*a3f0*/  ISETP.GE.AND P6, PT, R14, c[0x0][0x3c8], PT ;  /* 0x0000f2000e007a0c */ /* 0x000fc40003fc6270 */
[C---:B------:R-:W-:Y:S02]  /*a400*/  IADD3 R11, R233.reuse, 0x88, RZ ;  /* 0x00000088e90b7810 */ /* 0x040fe40007ffe0ff */
[C---:B------:R-:W-:Y:S01]  /*a410*/  IADD3 R5, R233.reuse, 0x90, RZ ;  /* 0x00000090e9057810 */ /* 0x040fe20007ffe0ff */
[----:B------:R-:W-:Y:S01]  /*a420*/  @!P4 IMAD.MOV.U32 R6, RZ, RZ, R0 ;  /* 0x000000ffff06c224 */ /* 0x000fe200078e0000 */
[----:B------:R-:W-:Y:S01]  /*a430*/  IADD3 R79, R233, 0x88, RZ ;  /* 0x00000088e94f7810 */ /* 0x000fe20007ffe0ff */
[----:B---3--:R-:W-:Y:S01]  /*a440*/  @!P4 IMAD.MOV.U32 R7, RZ, RZ, R4 ;  /* 0x000000ffff07c224 */ /* 0x008fe200078e0004 */
[----:B------:R-:W-:Y:S02]  /*a450*/  @!P2 LEA R2, P3, R13, R0, 0x2 ;  /* 0x000000000d02a211 */ /* 0x000fe400078610ff */
[----:B------:R-:W-:Y:S01]  /*a460*/  SHF.R.S32.HI R79, RZ, 0x1f, R79 ;  /* 0x0000001fff4f7819 */ /* 0x000fe2000001144f */
[----:B------:R-:W-:Y:S01]  /*a470*/  @!P4 IMAD.WIDE R6, R233, 0x4, R6 ;  /* 0x00000004e906c825 */ /* 0x000fe200078e0206 */
[----:B------:R-:W-:-:S02]  /*a480*/  @!P2 LEA.HI.X R3, R13, R4, R30, 0x2, P3 ;  /* 0x000000040d03a211 */ /* 0x000fc400018f141e */
[C---:B------:R-:W-:Y:S02]  /*a490*/  IADD3 R10, R233.reuse, 0x98, RZ ;  /* 0x00000098e90a7810 */ /* 0x040fe40007ffe0ff */
[----:B------:R1:W-:Y:S01]  /*a4a0*/  @!P4 ST.E.64 [R6.64], R138 ;  /* 0x0000008a0600c985 */ /* 0x0003e2000c101b06 */
[C---:B------:R-:W-:Y:S02]  /*a4b0*/  IADD3 R83, R233.reuse, 0xa8, RZ ;  /* 0x000000a8e9537810 */ /* 0x040fe40007ffe0ff */
[C---:B------:R-:W-:Y:S01]  /*a4c0*/  IADD3 R82, R233.reuse, 0xa0, RZ ;  /* 0x000000a0e9527810 */ /* 0x040fe20007ffe0ff */
[----:B------:R3:W-:Y:S01]  /*a4d0*/  @!P2 ST.E.64 [R2.64], R100 ;  /* 0x000000640200a985 */ /* 0x0007e2000c101b06 */
[----:B------:R-:W-:Y:S02]  /*a4e0*/  ISETP.GE.AND P2, PT, R16, c[0x0][0x3c8], PT ;  /* 0x0000f20010007a0c */ /* 0x000fe40003f46270 */
[----:B------:R-:W-:Y:S02]  /*a4f0*/  SHF.R.S32.HI R82, RZ, 0x1f, R82 ;  /* 0x0000001fff527819 */ /* 0x000fe40000011452 */
[----:B------:R-:W-:-:S04]  /*a500*/  IADD3 R86, R233, 0xa8, RZ ;  /* 0x000000a8e9567810 */ /* 0x000fc80007ffe0ff */
[----:B------:R-:W-:Y:S02]  /*a510*/  SHF.R.S32.HI R86, RZ, 0x1f, R86 ;  /* 0x0000001fff567819 */ /* 0x000fe40000011456 */
[CC--:B-1----:R-:W-:Y:S02]  /*a520*/  @!P5 LEA R6, P4, R12.reuse, R0.reuse, 0x2 ;  /* 0x000000000c06d211 */ /* 0x0c2fe400078810ff */
[C---:B---3--:R-:W-:Y:S02]  /*a530*/  @!P1 LEA R2, P3, R15.reuse, R0, 0x2 ;  /* 0x000000000f029211 */ /* 0x048fe400078610ff */
[-C--:B------:R-:W-:Y:S02]  /*a540*/  @!P5 LEA.HI.X R7, R12, R4.reuse, R29, 0x2, P4 ;  /* 0x000000040c07d211 */ /* 0x080fe400020f141d */
[----:B------:R-:W-:-:S03]  /*a550*/  @!P1 LEA.HI.X R3, R15, R4, R32, 0x2, P3 ;  /* 0x000000040f039211 */ /* 0x000fc600018f1420 */
[----:B------:R1:W-:Y:S01]  /*a560*/  @!P5 ST.E.64 [R6.64], R102 ;  /* 0x000000660600d985 */ /* 0x0003e2000c101b06 */
[----:B------:R-:W-:-:S03]  /*a570*/  ISETP.GE.AND P5, PT, R17, c[0x0][0x3c8], PT ;  /* 0x0000f20011007a0c */ /* 0x000fc60003fa6270 */
[----:B------:R3:W-:Y:S01]  /*a580*/  @!P1 ST.E.64 [R2.64], R104 ;  /* 0x0000006802009985 */ /* 0x0007e2000c101b06 */
[----:B------:R-:W-:Y:S02]  /*a590*/  ISETP.GE.AND P1, PT, R18, c[0x0][0x3c8], PT ;  /* 0x0000f20012007a0c */ /* 0x000fe40003f26270 */
[-C--:B-1----:R-:W-:Y:S02]  /*a5a0*/  @!P6 LEA R6, P4, R14, R0.reuse, 0x2 ;  /* 0x000000000e06e211 */ /* 0x082fe400078810ff */
[----:B---3--:R-:W-:Y:S02]  /*a5b0*/  @!P2 LEA R2, P3, R16, R0, 0x2 ;  /* 0x000000001002a211 */ /* 0x008fe400078610ff */
[-C--:B------:R-:W-:Y:S02]  /*a5c0*/  @!P6 LEA.HI.X R7, R14, R4.reuse, R31, 0x2, P4 ;  /* 0x000000040e07e211 */ /* 0x080fe400020f141f */
[----:B------:R-:W-:-:S03]  /*a5d0*/  @!P2 LEA.HI.X R3, R16, R4, R33, 0x2, P3 ;  /* 0x000000041003a211 */ /* 0x000fc600018f1421 */
[----:B------:R1:W-:Y:S01]  /*a5e0*/  @!P6 ST.E.64 [R6.64], R108 ;  /* 0x0000006c0600e985 */ /* 0x0003e2000c101b06 */
[----:B------:R-:W-:-:S03]  /*a5f0*/  ISETP.GE.AND P6, PT, R20, c[0x0][0x3c8], PT ;  /* 0x0000f20014007a0c */ /* 0x000fc60003fc6270 */
[----:B------:R3:W-:Y:S01]  /*a600*/  @!P2 ST.E.64 [R2.64], R112 ;  /* 0x000000700200a985 */ /* 0x0007e2000c101b06 */
[----:B------:R-:W-:Y:S02]  /*a610*/  ISETP.GE.AND P2, PT, R19, c[0x0][0x3c8], PT ;  /* 0x0000f20013007a0c */ /* 0x000fe40003f46270 */
        /* <DEDUP_REMOVED lines=27> */
[----:B------:R-:W-:Y:S02]  /*a7d0*/  @!P2 LEA.HI.X R3, R25, R4, R42, 0x2, P3 ;  /* 0x000000041903a211 */ /* 0x000fe400018f142a */
[----:B------:R-:W-:Y:S01]  /*a7e0*/  ISETP.GE.AND P4, PT, R11, c[0x0][0x3c8], PT ;  /* 0x0000f2000b007a0c */ /* 0x000fe20003f86270 */
[----:B------:R1:W-:Y:S01]  /*a7f0*/  @!P6 ST.E.64 [R6.64], R52 ;  /* 0x000000340600e985 */ /* 0x0003e2000c101b06 */
[----:B------:R-:W-:-:S03]  /*a800*/  ISETP.GE.AND P6, PT, R45, c[0x0][0x3c8], PT ;  /* 0x0000f2002d007a0c */ /* 0x000fc60003fc6270 */
[----:B------:R3:W-:Y:S01]  /*a810*/  @!P2 ST.E.64 [R2.64], R56 ;  /* 0x000000380200a985 */ /* 0x0007e2000c101b06 */
[-C--:B-1----:R-:W-:Y:S02]  /*a820*/  @!P5 LEA R6, P3, R24, R0.reuse, 0x2 ;  /* 0x000000001806d211 */ /* 0x082fe400078610ff */
[----:B---3--:R-:W-:Y:S02]  /*a830*/  @!P1 LEA R2, P2, R26, R0, 0x2 ;  /* 0x000000001a029211 */ /* 0x008fe400078410ff */
[-C--:B------:R-:W-:Y:S02]  /*a840*/  @!P5 LEA.HI.X R7, R24, R4.reuse, R41, 0x2, P3 ;  /* 0x000000041807d211 */ /* 0x080fe400018f1429 */
[----:B------:R-:W-:Y:S02]  /*a850*/  @!P1 LEA.HI.X R3, R26, R4, R43, 0x2, P2 ;  /* 0x000000041a039211 */ /* 0x000fe400010f142b */
[----:B------:R-:W-:Y:S01]  /*a860*/  ISETP.GE.AND P3, PT, R5, c[0x0][0x3c8], PT ;  /* 0x0000f20005007a0c */ /* 0x000fe20003f66270 */
[----:B------:R1:W-:Y:S01]  /*a870*/  @!P5 ST.E.64 [R6.64], R60 ;  /* 0x0000003c0600d985 */ /* 0x0003e2000c101b06 */
[----:B------:R-:W-:-:S03]  /*a880*/  @!P6 LEA R8, P2, R45, R0, 0x2 ;  /* 0x000000002d08e211 */ /* 0x000fc600078410ff */
[----:B------:R3:W-:Y:S01]  /*a890*/  @!P1 ST.E.64 [R2.64], R64 ;  /* 0x0000004002009985 */ /* 0x0007e2000c101b06 */
[----:B------:R-:W-:Y:S02]  /*a8a0*/  @!P6 LEA.HI.X R9, R45, R4, R44, 0x2, P2 ;  /* 0x000000042d09e211 */ /* 0x000fe400010f142c */
[----:B------:R-:W-:Y:S02]  /*a8b0*/  ISETP.GE.AND P1, PT, R10, c[0x0][0x3c8], PT ;  /* 0x0000f2000a007a0c */ /* 0x000fe40003f26270 */
[----:B------:R-:W-:Y:S01]  /*a8c0*/  IADD3 R45, R233, 0xa0, RZ ;  /* 0x000000a0e92d7810 */ /* 0x000fe20007ffe0ff */
[----:B------:R-:W-:Y:S03]  /*a8d0*/  @!P6 ST.E.64 [R8.64], R140 ;  /* 0x0000008c0800e985 */ /* 0x000fe6000c101b06 */
[----:B------:R-:W-:Y:S02]  /*a8e0*/  ISETP.GE.AND P6, PT, R45, c[0x0][0x3c8], PT ;  /* 0x0000f2002d007a0c */ /* 0x000fe40003fc6270 */
[----:B-1----:R-:W-:-:S02]  /*a8f0*/  @!P3 LEA R6, P2, R5, R0, 0x2 ;  /* 0x000000000506b211 */ /* 0x002fc400078410ff */
[----:B---3--:R-:W-:-:S04]  /*a900*/  @!P4 LEA R2, P5, R11, R0, 0x2 ;  /* 0x000000000b02c211 */ /* 0x008fc800078a10ff */
[-C--:B------:R-:W-:Y:S02]  /*a910*/  @!P4 LEA.HI.X R3, R11, R4.reuse, R79, 0x2, P5 ;  /* 0x000000040b03c211 */ /* 0x080fe400028f144f */
[C---:B------:R-:W-:Y:S02]  /*a920*/  IADD3 R11, R233.reuse, 0x90, RZ ;  /* 0x00000090e90b7810 */ /* 0x040fe40007ffe0ff */
[----:B------:R-:W-:Y:S01]  /*a930*/  IADD3 R79, R233, 0xb0, RZ ;  /* 0x000000b0e94f7810 */ /* 0x000fe20007ffe0ff */
[----:B------:R1:W-:Y:S01]  /*a940*/  @!P4 ST.E.64 [R2.64], R68 ;  /* 0x000000440200c985 */ /* 0x0003e2000c101b06 */
[----:B------:R-:W-:Y:S02]  /*a950*/  SHF.R.S32.HI R11, RZ, 0x1f, R11 ;  /* 0x0000001fff0b7819 */ /* 0x000fe4000001140b */
[----:B------:R-:W-:Y:S02]  /*a960*/  ISETP.GE.AND P5, PT, R83, c[0x0][0x3c8], PT ;  /* 0x0000f20053007a0c */ /* 0x000fe40003fa6270 */
[----:B------:R-:W-:-:S02]  /*a970*/  @!P3 LEA.HI.X R7, R5, R4, R11, 0x2, P2 ;  /* 0x000000040507b211 */ /* 0x000fc400010f140b */
[C---:B------:R-:W-:Y:S02]  /*a980*/  IADD3 R11, R233.reuse, 0x98, RZ ;  /* 0x00000098e90b7810 */ /* 0x040fe40007ffe0ff */
[----:B------:R-:W-:Y:S01]  /*a990*/  IADD3 R5, R233, 0xb8, RZ ;  /* 0x000000b8e9057810 */ /* 0x000fe20007ffe0ff */
[----:B------:R3:W-:Y:S01]  /*a9a0*/  @!P3 ST.E.64 [R6.64], R72 ;  /* 0x000000480600b985 */ /* 0x0007e2000c101b06 */
[----:B------:R-:W-:Y:S02]  /*a9b0*/  SHF.R.S32.HI R11, RZ, 0x1f, R11 ;  /* 0x0000001fff0b7819 */ /* 0x000fe4000001140b */
[----:B------:R-:W-:Y:S02]  /*a9c0*/  ISETP.GE.AND P4, PT, R79, c[0x0][0x3c8], PT ;  /* 0x0000f2004f007a0c */ /* 0x000fe40003f86270 */
[----:B------:R-:W-:Y:S02]  /*a9d0*/  ISETP.GE.AND P3, PT, R5, c[0x0][0x3c8], PT ;  /* 0x0000f20005007a0c */ /* 0x000fe40003f66270 */
[----:B-1----:R-:W-:-:S04]  /*a9e0*/  @!P1 LEA R2, P2, R10, R0, 0x2 ;  /* 0x000000000a029211 */ /* 0x002fc800078410ff */
[----:B------:R-:W-:Y:S02]  /*a9f0*/  @!P1 LEA.HI.X R3, R10, R4, R11, 0x2, P2 ;  /* 0x000000040a039211 */ /* 0x000fe400010f140b */
[----:B------:R-:W-:-:S03]  /*aa00*/  @!P6 LEA R10, P2, R45, R0, 0x2 ;  /* 0x000000002d0ae211 */ /* 0x000fc600078410ff */
[----:B------:R1:W-:Y:S01]  /*aa10*/  @!P1 ST.E.64 [R2.64], R76 ;  /* 0x0000004c02009985 */ /* 0x0003e2000c101b06 */
[----:B------:R-:W-:Y:S02]  /*aa20*/  @!P6 LEA.HI.X R11, R45, R4, R82, 0x2, P2 ;  /* 0x000000042d0be211 */ /* 0x000fe400010f1452 */
[-C--:B------:R-:W-:Y:S02]  /*aa30*/  @!P5 LEA R8, P1, R83, R0.reuse, 0x2 ;  /* 0x000000005308d211 */ /* 0x080fe400078210ff */
[C---:B------:R-:W-:Y:S01]  /*aa40*/  IADD3 R82, R233.reuse, 0xb0, RZ ;  /* 0x000000b0e9527810 */ /* 0x040fe20007ffe0ff */
[----:B------:R2:W-:Y:S01]  /*aa50*/  @!P6 ST.E.64 [R10.64], R142 ;  /* 0x0000008e0a00e985 */ /* 0x0005e2000c101b06 */
[----:B------:R-:W-:Y:S02]  /*aa60*/  IADD3 R45, R233, 0xb8, RZ ;  /* 0x000000b8e92d7810 */ /* 0x000fe40007ffe0ff */
[----:B---3--:R-:W-:Y:S02]  /*aa70*/  @!P4 LEA R6, P2, R79, R0, 0x2 ;  /* 0x000000004f06c211 */ /* 0x008fe400078410ff */
[----:B------:R-:W-:-:S02]  /*aa80*/  SHF.R.S32.HI R82, RZ, 0x1f, R82 ;  /* 0x0000001fff527819 */ /* 0x000fc40000011452 */
[-C--:B------:R-:W-:Y:S02]  /*aa90*/  @!P5 LEA.HI.X R9, R83, R4.reuse, R86, 0x2, P1 ;  /* 0x000000045309d211 */ /* 0x080fe400008f1456 */
[----:B------:R-:W-:Y:S02]  /*aaa0*/  SHF.R.S32.HI R45, RZ, 0x1f, R45 ;  /* 0x0000001fff2d7819 */ /* 0x000fe4000001142d */
[----:B------:R-:W-:Y:S01]  /*aab0*/  @!P4 LEA.HI.X R7, R79, R4, R82, 0x2, P2 ;  /* 0x000000044f07c211 */ /* 0x000fe200010f1452 */
[----:B------:R2:W-:Y:S04]  /*aac0*/  @!P5 ST.E.64 [R8.64], R84 ;  /* 0x000000540800d985 */ /* 0x0005e8000c101b06 */
[----:B------:R2:W-:Y:S01]  /*aad0*/  @!P4 ST.E.64 [R6.64], R80 ;  /* 0x000000500600c985 */ /* 0x0005e2000c101b06 */
[----:B-1----:R-:W-:-:S04]  /*aae0*/  @!P3 LEA R2, P1, R5, R0, 0x2 ;  /* 0x000000000502b211 */ /* 0x002fc800078210ff */
[----:B------:R-:W-:-:S05]  /*aaf0*/  @!P3 LEA.HI.X R3, R5, R4, R45, 0x2, P1 ;  /* 0x000000040503b211 */ /* 0x000fca00008f142d */
[----:B------:R2:W-:Y:S04]  /*ab00*/  @!P3 ST.E.64 [R2.64], R48 ;  /* 0x000000300200b985 */ /* 0x0005e8000c101b06 */
.L_x_68:
[----:B------:R-:W-:Y:S05]  /*ab10*/  BSYNC B0 ;  /* 0x0000000000007941 */ /* 0x000fea0003800000 */
.L_x_67:
[----:B------:R-:W-:Y:S05]  /*ab20*/  BRA.DIV ~URZ, `(.L_x_69) ;  /* 0x00002be27f007947 */ /* 0x000fea000b800000 */
[----:B---3--:R1:W3:Y:S04]  /*ab30*/  SHFL.IDX PT, R4, R27, 0x1, 0x1c1f ;  /* 0x003c1f001b047f89 */ /* 0x0082e800000e0000 */
[----:B------:R1:W2:Y:S02]  /*ab40*/  SHFL.IDX PT, R0, R28, 0x1, 0x1c1f ;  /* 0x003c1f001c007f89 */ /* 0x0002a400000e0000 */
.L_x_123:
[----:B------:R-:W-:Y:S05]  /*ab50*/  @P0 BRA `(.L_x_64) ;  /* 0x000013f000000947 */ /* 0x000fea0003800000 */
[----:B------:R-:W-:Y:S02]  /*ab60*/  ISETP.GE.AND P2, PT, R13, c[0x0][0x3c8], PT ;  /* 0x0000f2000d007a0c */ /* 0x000fe40003f46270 */
[----:B------:R-:W-:Y:S02]  /*ab70*/  ISETP.GE.AND P1, PT, R12, c[0x0][0x3c8], PT ;  /* 0x0000f2000c007a0c */ /* 0x000fe40003f26270 */
[----:B------:R-:W-:Y:S02]  /*ab80*/  ISETP.GE.AND P3, PT, R233, c[0x0][0x3c8], PT ;  /* 0x0000f200e9007a0c */ /* 0x000fe40003f66270 */
[----:B------:R-:W-:-:S02]  /*ab90*/  ISETP.GE.AND P6, PT, R14, c[0x0][0x3c8], PT ;  /* 0x0000f2000e007a0c */ /* 0x000fc40003fc6270 */
[----:B------:R-:W-:Y:S02]  /*aba0*/  ISETP.GE.AND P0, PT, R15, c[0x0][0x3c8], PT ;  /* 0x0000f2000f007a0c */ /* 0x000fe40003f06270 */
[C---:B------:R-:W-:Y:S02]  /*abb0*/  IADD3 R5, R233.reuse, 0x80, RZ ;  /* 0x00000080e9057810 */ /* 0x040fe40007ffe0ff */
[----:B------:R-:W-:Y:S02]  /*abc0*/  IADD3 R52, R233, 0x88, RZ ;  /* 0x00000088e9347810 */ /* 0x000fe40007ffe0ff */
[CC--:B--2---:R-:W-:Y:S02]  /*abd0*/  @!P2 LEA R10, P5, R13.reuse, R0.reuse, 0x2 ;  /* 0x000000000d0aa211 */ /* 0x0c4fe400078a10ff */
[C---:B------:R-:W-:Y:S02]  /*abe0*/  @!P1 LEA R8, P4, R12.reuse, R0, 0x2 ;  /* 0x000000000c089211 */ /* 0x040fe400078810ff */
[-C--:B---3--:R-:W-:Y:S01]  /*abf0*/  @!P2 LEA.HI.X R11, R13, R4.reuse, R30, 0x2, P5 ;  /* 0x000000040d0ba211 */ /* 0x088fe200028f141e */
[----:B------:R-:W-:Y:S01]  /*ac00*/  @!P3 IMAD.MOV.U32 R13, RZ, RZ, R4 ;  /* 0x000000ffff0db224 */ /* 0x000fe200078e0004 */
[----:B------:R-:W-:Y:S01]  /*ac10*/  @!P1 LEA.HI.X R9, R12, R4, R29, 0x2, P4 ;  /* 0x000000040c099211 */ /* 0x000fe200020f141d */
[----:B------:R-:W-:Y:S01]  /*ac20*/  @!P3 IMAD.MOV.U32 R12, RZ, RZ, R0 ;  /* 0x000000ffff0cb224 */ /* 0x000fe200078e0000 */
[----:B------:R-:W-:-:S02]  /*ac30*/  @!P6 LEA R2, P4, R14, R0, 0x2 ;  /* 0x000000000e02e211 */ /* 0x000fc400078810ff */
[----:B------:R-:W-:Y:S01]  /*ac40*/  @!P0 LEA R6, P5, R15, R0, 0x2 ;  /* 0x000000000f068211 */ /* 0x000fe200078a10ff */
[----:B------:R-:W-:Y:S01]  /*ac50*/  @!P3 IMAD.WIDE R12, R233, 0x4, R12 ;  /* 0x00000004e90cb825 */ /* 0x000fe200078e020c */
[-C--:B------:R-:W-:Y:S02]  /*ac60*/  @!P6 LEA.HI.X R3, R14, R4.reuse, R31, 0x2, P4 ;  /* 0x000000040e03e211 */ /* 0x080fe400020f141f */
[----:B------:R-:W-:Y:S02]  /*ac70*/  ISETP.GE.AND P4, PT, R16, c[0x0][0x3c8], PT ;  /* 0x0000f20010007a0c */ /* 0x000fe40003f86270 */
[----:B------:R2:W-:Y:S01]  /*ac80*/  @!P3 ST.E.64 [R12.64], R148 ;  /* 0x000000940c00b985 */ /* 0x0005e2000c101b06 */
[----:B------:R-:W-:Y:S02]  /*ac90*/  @!P0 LEA.HI.X R7, R15, R4, R32, 0x2, P5 ;  /* 0x000000040f078211 */ /* 0x000fe400028f1420 */
[----:B------:R-:W-:Y:S01]  /*aca0*/  ISETP.GE.AND P3, PT, R17, c[0x0][0x3c8], PT ;  /* 0x0000f20011007a0c */ /* 0x000fe20003f66270 */
[----:B------:R-:W-:Y:S01]  /*acb0*/  @!P2 ST.E.64 [R10.64], R146 ;  /* 0x000000920a00a985 */ /* 0x000fe2000c101b06 */
[----:B------:R-:W-:-:S02]  /*acc0*/  ISETP.GE.AND P2, PT, R18, c[0x0][0x3c8], PT ;  /* 0x0000f20012007a0c */ /* 0x000fc40003f46270 */
[C---:B------:R-:W-:Y:S01]  /*acd0*/  IADD3 R45, R233.reuse, 0x90, RZ ;  /* 0x00000090e92d7810 */ /* 0x040fe20007ffe0ff */
[----:B------:R3:W-:Y:S01]  /*ace0*/  @!P1 ST.E.64 [R8.64], R144 ;  /* 0x0000009008009985 */ /* 0x0007e2000c101b06 */
[----:B------:R-:W-:Y:S02]  /*acf0*/  ISETP.GE.AND P1, PT, R20, c[0x0][0x3c8], PT ;  /* 0x0000f20014007a0c */ /* 0x000fe40003f26270 */
[----:B-1----:R-:W-:Y:S01]  /*ad00*/  IADD3 R27, R233, 0x98, RZ ;  /* 0x00000098e91b7810 */ /* 0x002fe20007ffe0ff */
[----:B------:R1:W-:Y:S01]  /*ad10*/  @!P0 ST.E.64 [R6.64], R88 ;  /* 0x0000005806008985 */ /* 0x0003e2000c101b06 */
[----:B------:R-:W-:Y:S02]  /*ad20*/  ISETP.GE.AND P0, PT, R19, c[0x0][0x3c8], PT ;  /* 0x0000f20013007a0c */ /* 0x000fe40003f06270 */
[C---:B------:R-:W-:Y:S01]  /*ad30*/  IADD3 R53, R233.reuse, 0x88, RZ ;  /* 0x00000088e9357810 */ /* 0x040fe20007ffe0ff */
[----:B------:R5:W-:Y:S01]  /*ad40*/  @!P6 ST.E.64 [R2.64], R92 ;  /* 0x0000005c0200e985 */ /* 0x000be2000c101b06 */
[----:B------:R-:W-:-:S02]  /*ad50*/  IADD3 R49, R233, 0x90, RZ ;  /* 0x00000090e9317810 */ /* 0x000fc40007ffe0ff */
[----:B------:R-:W-:Y:S02]  /*ad60*/  SHF.R.S32.HI R53, RZ, 0x1f, R53 ;  /* 0x0000001fff357819 */ /* 0x000fe40000011435 */
[C---:B------:R-:W-:Y:S02]  /*ad70*/  IADD3 R48, R233.reuse, 0xa0, RZ ;  /* 0x000000a0e9307810 */ /* 0x040fe40007ffe0ff */
[----:B------:R-:W-:Y:S02]  /*ad80*/  SHF.R.S32.HI R49, RZ, 0x1f, R49 ;  /* 0x0000001fff317819 */ /* 0x000fe40000011431 */
[----:B----4-:R-:W-:Y:S02]  /*ad90*/  IADD3 R28, R233, 0xa8, RZ ;  /* 0x000000a8e91c7810 */ /* 0x010fe40007ffe0ff */
[----:B--2---:R-:W-:-:S04]  /*ada0*/  @!P4 LEA R12, P5, R16, R0, 0x2 ;  /* 0x00000000100cc211 */ /* 0x004fc800078a10ff */
[----:B------:R-:W-:Y:S02]  /*adb0*/  @!P4 LEA.HI.X R13, R16, R4, R33, 0x2, P5 ;  /* 0x00000004100dc211 */ /* 0x000fe400028f1421 */
[----:B---3--:R-:W-:-:S03]  /*adc0*/  @!P3 LEA R8, P6, R17, R0, 0x2 ;  /* 0x000000001108b211 */ /* 0x008fc600078c10ff */
[----:B------:R2:W-:Y:S01]  /*add0*/  @!P4 ST.E.64 [R12.64], R150 ;  /* 0x000000960c00c985 */ /* 0x0005e2000c101b06 */
[----:B------:R-:W-:Y:S02]  /*ade0*/  ISETP.GE.AND P4, PT, R23, c[0x0][0x3c8], PT ;  /* 0x0000f20017007a0c */ /* 0x000fe40003f86270 */
[C---:B-1----:R-:W-:Y:S02]  /*adf0*/  @!P2 LEA R6, P5, R18.reuse, R0, 0x2 ;  /* 0x000000001206a211 */ /* 0x042fe400078a10ff */
[-C--:B------:R-:W-:Y:S02]  /*ae00*/  @!P3 LEA.HI.X R9, R17, R4.reuse, R34, 0x2, P6 ;  /* 0x000000041109b211 */ /* 0x080fe400030f1422 */
[----:B------:R-:W-:Y:S02]  /*ae10*/  @!P2 LEA.HI.X R7, R18, R4, R35, 0x2, P5 ;  /* 0x000000041207a211 */ /* 0x000fe400028f1423 */
[-C--:B-----5:R-:W-:Y:S01]  /*ae20*/  @!P1 LEA R2, P6, R20, R0.reuse, 0x2 ;  /* 0x0000000014029211 */ /* 0x0a0fe200078c10ff */
[----:B------:R-:W-:Y:S01]  /*ae30*/  @!P3 ST.E.64 [R8.64], R126 ;  /* 0x0000007e0800b985 */ /* 0x000fe2000c101b06 */
[----:B------:R-:W-:-:S02]  /*ae40*/  @!P0 LEA R10, P5, R19, R0, 0x2 ;  /* 0x00000000130a8211 */ /* 0x000fc400078a10ff */
[-C--:B------:R-:W-:Y:S01]  /*ae50*/  @!P1 LEA.HI.X R3, R20, R4.reuse, R37, 0x2, P6 ;  /* 0x0000000414039211 */ /* 0x080fe200030f1425 */
[----:B------:R-:W-:Y:S01]  /*ae60*/  @!P2 ST.E.64 [R6.64], R118 ;  /* 0x000000760600a985 */ /* 0x000fe2000c101b06 */
[----:B------:R-:W-:Y:S02]  /*ae70*/  @!P0 LEA.HI.X R11, R19, R4, R36, 0x2, P5 ;  /* 0x00000004130b8211 */ /* 0x000fe400028f1424 */
[----:B------:R-:W-:Y:S01]  /*ae80*/  ISETP.GE.AND P6, PT, R21, c[0x0][0x3c8], PT ;  /* 0x0000f20015007a0c */ /* 0x000fe20003fc6270 */
[----:B------:R1:W-:Y:S01]  /*ae90*/  @!P1 ST.E.64 [R2.64], R96 ;  /* 0x0000006002009985 */ /* 0x0003e2000c101b06 */
[----:B------:R-:W-:Y:S02]  /*aea0*/  ISETP.GE.AND P5, PT, R22, c[0x0][0x3c8], PT ;  /* 0x0000f20016007a0c */ /* 0x000fe40003fa6270 */
[----:B------:R-:W-:Y:S01]  /*aeb0*/  ISETP.GE.AND P3, PT, R25, c[0x0][0x3c8], PT ;  /* 0x0000f20019007a0c */ /* 0x000fe20003f66270 */
[----:B------:R3:W-:Y:S01]  /*aec0*/  @!P0 ST.E.64 [R10.64], R106 ;  /* 0x0000006a0a008985 */ /* 0x0007e2000c101b06 */
[----:B------:R-:W-:-:S09]  /*aed0*/  ISETP.GE.AND P2, PT, R24, c[0x0][0x3c8], PT ;  /* 0x0000f20018007a0c */ /* 0x000fd20003f46270 */
[----:B--2---:R-:W-:-:S04]  /*aee0*/  @!P5 LEA R12, P0, R22, R0, 0x2 ;  /* 0x00000000160cd211 */ /* 0x004fc800078010ff */
[----:B------:R-:W-:Y:S02]  /*aef0*/  @!P5 LEA.HI.X R13, R22, R4, R39, 0x2, P0 ;  /* 0x00000004160dd211 */ /* 0x000fe400000f1427 */
[----:B-1----:R-:W-:-:S04]  /*af00*/  @!P6 LEA R2, P1, R21, R0, 0x2 ;  /* 0x000000001502e211 */ /* 0x002fc800078210ff */
[----:B------:R-:W-:Y:S02]  /*af10*/  @!P6 LEA.HI.X R3, R21, R4, R38, 0x2, P1 ;  /* 0x000000041503e211 */ /* 0x000fe400008f1426 */
[C---:B---3--:R-:W-:Y:S02]  /*af20*/  @!P3 LEA R10, P0, R25.reuse, R0, 0x2 ;  /* 0x00000000190ab211 */ /* 0x048fe400078010ff */
[----:B------:R-:W-:Y:S01]  /*af30*/  ISETP.GE.AND P1, PT, R26, c[0x0][0x3c8], PT ;  /* 0x0000f2001a007a0c */ /* 0x000fe20003f26270 */
[----:B------:R1:W-:Y:S01]  /*af40*/  @!P6 ST.E.64 [R2.64], R110 ;  /* 0x0000006e0200e985 */ /* 0x0003e2000c101b06 */
[----:B------:R-:W-:Y:S02]  /*af50*/  @!P3 LEA.HI.X R11, R25, R4, R42, 0x2, P0 ;  /* 0x00000004190bb211 */ /* 0x000fe400000f142a */
[----:B------:R-:W-:Y:S01]  /*af60*/  ISETP.GE.AND P0, PT, R5, c[0x0][0x3c8], PT ;  /* 0x0000f20005007a0c */ /* 0x000fe20003f06270 */
[----:B------:R-:W-:Y:S01]  /*af70*/  @!P5 ST.E.64 [R12.64], R152 ;  /* 0x000000980c00d985 */ /* 0x000fe2000c101b06 */
[----:B-1----:R-:W-:-:S04]  /*af80*/  @!P4 LEA R2, P6, R23, R0, 0x2 ;  /* 0x000000001702c211 */ /* 0x002fc800078c10ff */
[----:B------:R-:W-:Y:S02]  /*af90*/  @!P4 LEA.HI.X R3, R23, R4, R40, 0x2, P6 ;  /* 0x000000041703c211 */ /* 0x000fe400030f1428 */
[----:B------:R-:W-:-:S03]  /*afa0*/  @!P2 LEA R8, P6, R24, R0, 0x2 ;  /* 0x000000001808a211 */ /* 0x000fc600078c10ff */
[----:B------:R1:W-:Y:S01]  /*afb0*/  @!P4 ST.E.64 [R2.64], R130 ;  /* 0x000000820200c985 */ /* 0x0003e2000c101b06 */
[----:B------:R-:W-:Y:S02]  /*afc0*/  ISETP.GE.AND P4, PT, R52, c[0x0][0x3c8], PT ;  /* 0x0000f20034007a0c */ /* 0x000fe40003f86270 */
[----:B------:R-:W-:Y:S01]  /*afd0*/  @!P2 LEA.HI.X R9, R24, R4, R41, 0x2, P6 ;  /* 0x000000041809a211 */ /* 0x000fe200030f1429 */
[----:B------:R-:W-:Y:S01]  /*afe0*/  @!P3 ST.E.64 [R10.64], R134 ;  /* 0x000000860a00b985 */ /* 0x000fe2000c101b06 */
[----:B------:R-:W-:Y:S02]  /*aff0*/  ISETP.GE.AND P3, PT, R45, c[0x0][0x3c8], PT ;  /* 0x0000f2002d007a0c */ /* 0x000fe40003f66270 */
[----:B------:R-:W-:Y:S01]  /*b000*/  @!P1 LEA R6, P6, R26, R0, 0x2 ;  /* 0x000000001a069211 */ /* 0x000fe200078c10ff */
[----:B------:R-:W-:Y:S01]  /*b010*/  @!P2 ST.E.64 [R8.64], R122 ;  /* 0x0000007a0800a985 */ /* 0x000fe2000c101b06 */
[----:B------:R-:W-:Y:S02]  /*b020*/  ISETP.GE.AND P2, PT, R48, c[0x0][0x3c8], PT ;  /* 0x0000f20030007a0c */ /* 0x000fe40003f46270 */
[----:B------:R-:W-:-:S05]  /*b030*/  @!P1 LEA.HI.X R7, R26, R4, R43, 0x2, P6 ;  /* 0x000000041a079211 */ /* 0x000fca00030f142b */
[----:B------:R2:W-:Y:S01]  /*b040*/  @!P1 ST.E.64 [R6.64], R114 ;  /* 0x0000007206009985 */ /* 0x0005e2000c101b06 */
[----:B------:R-:W-:Y:S02]  /*b050*/  ISETP.GE.AND P1, PT, R28, c[0x0][0x3c8], PT ;  /* 0x0000f2001c007a0c */ /* 0x000fe40003f26270 */
[----:B-1----:R-:W-:-:S04]  /*b060*/  @!P0 LEA R2, P5, R5, R0, 0x2 ;  /* 0x0000000005028211 */ /* 0x002fc800078a10ff */
[----:B------:R-:W-:Y:S02]  /*b070*/  @!P0 LEA.HI.X R3, R5, R4, R44, 0x2, P5 ;  /* 0x0000000405038211 */ /* 0x000fe400028f142c */
[----:B------:R-:W-:Y:S02]  /*b080*/  ISETP.GE.AND P5, PT, R27, c[0x0][0x3c8], PT ;  /* 0x0000f2001b007a0c */ /* 0x000fe40003fa6270 */
[----:B------:R-:W-:Y:S01]  /*b090*/  IADD3 R5, R233, 0xb0, RZ ;  /* 0x000000b0e9057810 */ /* 0x000fe20007ffe0ff */
[----:B------:R1:W-:Y:S01]  /*b0a0*/  @!P0 ST.E.64 [R2.64], R50 ;  /* 0x0000003202008985 */ /* 0x0003e2000c101b06 */
[----:B--2---:R-:W-:-:S04]  /*b0b0*/  @!P4 LEA R6, P0, R52, R0, 0x2 ;  /* 0x000000003406c211 */ /* 0x004fc800078010ff */
[----:B------:R-:W-:Y:S02]  /*b0c0*/  @!P4 LEA.HI.X R7, R52, R4, R53, 0x2, P0 ;  /* 0x000000043407c211 */ /* 0x000fe400000f1435 */
[----:B------:R-:W-:-:S03]  /*b0d0*/  ISETP.GE.AND P0, PT, R5, c[0x0][0x3c8], PT ;  /* 0x0000f20005007a0c */ /* 0x000fc60003f06270 */
[----:B------:R2:W-:Y:S01]  /*b0e0*/  @!P4 ST.E.64 [R6.64], R58 ;  /* 0x0000003a0600c985 */ /* 0x0005e2000c101b06 */
[-C--:B------:R-:W-:Y:S02]  /*b0f0*/  @!P5 LEA R10, P4, R27, R0.reuse, 0x2 ;  /* 0x000000001b0ad211 */ /* 0x080fe400078810ff */
[----:B-1----:R-:W-:-:S04]  /*b100*/  @!P3 LEA R2, P6, R45, R0, 0x2 ;  /* 0x000000002d02b211 */ /* 0x002fc800078c10ff */
[----:B------:R-:W-:Y:S02]  /*b110*/  @!P3 LEA.HI.X R3, R45, R4, R49, 0x2, P6 ;  /* 0x000000042d03b211 */ /* 0x000fe400030f1431 */
[C---:B------:R-:W-:Y:S02]  /*b120*/  IADD3 R45, R233.reuse, 0x98, RZ ;  /* 0x00000098e92d7810 */ /* 0x040fe40007ffe0ff */
[----:B------:R-:W-:Y:S01]  /*b130*/  IADD3 R49, R233, 0xa0, RZ ;  /* 0x000000a0e9317810 */ /* 0x000fe20007ffe0ff */
[----:B------:R1:W-:Y:S01]  /*b140*/  @!P3 ST.E.64 [R2.64], R62 ;  /* 0x0000003e0200b985 */ /* 0x0003e2000c101b06 */
[----:B------:R-:W-:Y:S02]  /*b150*/  SHF.R.S32.HI R45, RZ, 0x1f, R45 ;  /* 0x0000001fff2d7819 */ /* 0x000fe4000001142d */
[----:B------:R-:W-:Y:S02]  /*b160*/  @!P2 LEA R8, P6, R48, R0, 0x2 ;  /* 0x000000003008a211 */ /* 0x000fe400078c10ff */
[----:B------:R-:W-:-:S02]  /*b170*/  @!P5 LEA.HI.X R11, R27, R4, R45, 0x2, P4 ;  /* 0x000000041b0bd211 */ /* 0x000fc400020f142d */
[C---:B------:R-:W-:Y:S02]  /*b180*/  IADD3 R45, R233.reuse, 0xa8, RZ ;  /* 0x000000a8e92d7810 */ /* 0x040fe40007ffe0ff */
[----:B------:R-:W-:Y:S01]  /*b190*/  IADD3 R27, R233, 0xb0, RZ ;  /* 0x000000b0e91b7810 */ /* 0x000fe20007ffe0ff */
[----:B------:R3:W-:Y:S01]  /*b1a0*/  @!P5 ST.E.64 [R10.64], R74 ;  /* 0x0000004a0a00d985 */ /* 0x0007e2000c101b06 */
[----:B------:R-:W-:Y:S02]  /*b1b0*/  SHF.R.S32.HI R49, RZ, 0x1f, R49 ;  /* 0x0000001fff317819 */ /* 0x000fe40000011431 */
[----:B--2---:R-:W-:Y:S02]  /*b1c0*/  @!P1 LEA R6, P3, R28, R0, 0x2 ;  /* 0x000000001c069211 */ /* 0x004fe400078610ff */
[----:B------:R-:W-:Y:S02]  /*b1d0*/  SHF.R.S32.HI R45, RZ, 0x1f, R45 ;  /* 0x0000001fff2d7819 */ /* 0x000fe4000001142d */
[----:B------:R-:W-:-:S02]  /*b1e0*/  SHF.R.S32.HI R27, RZ, 0x1f, R27 ;  /* 0x0000001fff1b7819 */ /* 0x000fc4000001141b */
[-C--:B------:R-:W-:Y:S02]  /*b1f0*/  @!P2 LEA.HI.X R9, R48, R4.reuse, R49, 0x2, P6 ;  /* 0x000000043009a211 */ /* 0x080fe400030f1431 */
[----:B------:R-:W-:-:S03]  /*b200*/  @!P1 LEA.HI.X R7, R28, R4, R45, 0x2, P3 ;  /* 0x000000041c079211 */ /* 0x000fc600018f142d */
[----:B------:R3:W-:Y:S04]  /*b210*/  @!P2 ST.E.64 [R8.64], R70 ;  /* 0x000000460800a985 */ /* 0x0007e8000c101b06 */
[----:B------:R3:W-:Y:S01]  /*b220*/  @!P1 ST.E.64 [R6.64], R66 ;  /* 0x0000004206009985 */ /* 0x0007e2000c101b06 */
[----:B-1----:R-:W-:-:S04]  /*b230*/  @!P0 LEA R2, P4, R5, R0, 0x2 ;  /* 0x0000000005028211 */ /* 0x002fc800078810ff */
[----:B------:R-:W-:Y:S02]  /*b240*/  @!P0 LEA.HI.X R3, R5, R4, R27, 0x2, P4 ;  /* 0x0000000405038211 */ /* 0x000fe400020f141b */
[----:B------:R-:W-:-:S03]  /*b250*/  IADD3 R5, R233, 0xb8, RZ ;  /* 0x000000b8e9057810 */ /* 0x000fc60007ffe0ff */
[----:B------:R3:W-:Y:S01]  /*b260*/  @!P0 ST.E.64 [R2.64], R54 ;  /* 0x0000003602008985 */ /* 0x0007e2000c101b06 */
[----:B------:R-:W-:-:S13]  /*b270*/  ISETP.GE.AND P0, PT, R5, c[0x0][0x3c8], PT ;  /* 0x0000f20005007a0c */ /* 0x000fda0003f06270 */
[----:B------:R-:W-:Y:S05]  /*b280*/  @P0 BRA `(.L_x_64) ;  /* 0x00000cc000000947 */ /* 0x000fea0003800000 */
[----:B------:R-:W-:Y:S02]  /*b290*/  IADD3 R27, R233, 0xb8, RZ ;  /* 0x000000b8e91b7810 */ /* 0x000fe40007ffe0ff */
[----:B---3--:R-:W-:Y:S02]  /*b2a0*/  LEA R2, P0, R5, R0, 0x2 ;  /* 0x0000000005027211 */ /* 0x008fe400078010ff */
[----:B------:R-:W-:-:S04]  /*b2b0*/  SHF.R.S32.HI R27, RZ, 0x1f, R27 ;  /* 0x0000001fff1b7819 */ /* 0x000fc8000001141b */
[----:B------:R-:W-:-:S05]  /*b2c0*/  LEA.HI.X R3, R5, R4, R27, 0x2, P0 ;  /* 0x0000000405037211 */ /* 0x000fca00000f141b */
[----:B------:R1:W-:Y:S01]  /*b2d0*/  ST.E.64 [R2.64], R46 ;  /* 0x0000002e02007985 */ /* 0x0003e2000c101b06 */
[----:B------:R-:W-:Y:S05]  /*b2e0*/  BRA `(.L_x_64) ;  /* 0x00000c6000007947 */ /* 0x000fea0003800000 */
.L_x_49:
[----:B------:R-:W-:Y:S01]  /*b2f0*/  ISETP.NE.U32.AND P1, PT, RZ, c[0x0][0x508], PT ;  /* 0x00014200ff007a0c */ /* 0x000fe20003f25070 */
[----:B------:R-:W2:Y:S01]  /*b300*/  LDL.LU R6, [R1+0x8] ;  /* 0x0000080001067983 */ /* 0x000ea20000300800 */
[----:B------:R-:W-:Y:S01]  /*b310*/  ISETP.NE.U32.AND P2, PT, RZ, c[0x0][0x500], PT ;  /* 0x00014000ff007a0c */ /* 0x000fe20003f45070 */
[----:B------:R-:W-:Y:S01]  /*b320*/  IMAD.MOV.U32 R4, RZ, RZ, 0x4 ;  /* 0x00000004ff047424 */ /* 0x000fe200078e00ff */
[----:B------:R-:W-:Y:S01]  /*b330*/  ISETP.NE.AND.EX P1, PT, RZ, c[0x0][0x50c], PT, P1 ;  /* 0x00014300ff007a0c */ /* 0x000fe20003f25310 */
[----:B------:R-:W-:Y:S01]  /*b340*/  IMAD.MOV.U32 R0, RZ, RZ, RZ ;  /* 0x000000ffff007224 */ /* 0x000fe200078e00ff */
[----:B------:R-:W-:Y:S01]  /*b350*/  ISETP.NE.AND.EX P2, PT, RZ, c[0x0][0x504], PT, P2 ;  /* 0x00014100ff007a0c */ /* 0x000fe20003f45320 */
[----:B------:R-:W-:Y:S02]  /*b360*/  IMAD.MOV.U32 R18, RZ, RZ, c[0x0][0x388] ;  /* 0x0000e200ff127624 */ /* 0x000fe400078e00ff */
[----:B-1----:R-:W-:-:S08]  /*b370*/  IMAD.WIDE R4, R228, R4, c[0x0][0x500] ;  /* 0x00014000e4047625 */ /* 0x002fd000078e0204 */
[C---:B------:R-:W-:Y:S02]  /*b380*/  @P1 LEA R2, P0, R228.reuse, c[0x0][0x508], 0x2 ;  /* 0x00014200e4021a11 */ /* 0x040fe400078010ff */
[----:B------:R1:W5:Y:S02]  /*b390*/  @P2 LDG.E R0, [R4.64] ;  /* 0x0000000604002981 */ /* 0x000364000c1e1900 */
[----:B------:R-:W-:-:S05]  /*b3a0*/  @P1 LEA.HI.X R3, R228, c[0x0][0x50c], R251, 0x2, P0 ;  /* 0x00014300e4031a11 */ /* 0x000fca00000f14fb */
[----:B------:R1:W5:Y:S01]  /*b3b0*/  @P1 LDG.E R18, [R2.64] ;  /* 0x0000000602121981 */ /* 0x000362000c1e1900 */
[----:B--2---:R-:W-:-:S04]  /*b3c0*/  ISETP.NE.AND P0, PT, R6, RZ, PT ;  /* 0x000000ff0600720c */ /* 0x004fc80003f05270 */
[----:B------:R-:W-:Y:S01]  /*b3d0*/  SEL R17, R6, c[0x0][0x3d4], P0 ;  /* 0x0000f50006117a07 */ /* 0x000fe20000000000 */
[----:B------:R-:W-:Y:S05]  /*b3e0*/  @P1 BRA `(.L_x_70) ;  /* 0x0000004000001947 */ /* 0x000fea0003800000 */
[----:B-1----:R-:W-:Y:S05]  /*b3f0*/  @!P2 BRA `(.L_x_70) ;  /* 0x000000300000a947 */ /* 0x002fea0003800000 */
[----:B------:R1:W2:Y:S04]  /*b400*/  LDG.E R2, [R4.64] ;  /* 0x0000000604027981 */ /* 0x0002a8000c1e1900 */
[----:B-1----:R-:W2:Y:S02]  /*b410*/  LDG.E R4, [R4.64+0x4] ;  /* 0x0000040604047981 */ /* 0x002ea4000c1e1900 */
[----:B--2--5:R-:W-:Y:S02]  /*b420*/  IADD3 R18, -R2, R4, RZ ;  /* 0x0000000402127210 */ /* 0x024fe40007ffe1ff */
.L_x_70:
[----:B-1----:R-:W1:Y:S01]  /*b430*/  S2R R3, SR_TID.X ;  /* 0x0000000000037919 */ /* 0x002e620000002100 */
[----:B------:R-:W-:Y:S01]  /*b440*/  BSSY B0, `(.L_x_71) ;  /* 0x0000036000007945 */ /* 0x000fe20003800000 */
[----:B------:R-:W-:Y:S02]  /*b450*/  SEL R8, R228, RZ, !P2 ;  /* 0x000000ffe4087207 */ /* 0x000fe40005000000 */
[----:B------:R-:W-:-:S02]  /*b460*/  SEL R20, R251, RZ, !P2 ;  /* 0x000000fffb147207 */ /* 0x000fc40005000000 */
[----:B-----5:R-:W-:Y:S02]  /*b470*/  SHF.R.S32.HI R16, RZ, 0x1f, R0 ;  /* 0x0000001fff107819 */ /* 0x020fe40000011400 */
[----:B-1----:R-:W-:-:S13]  /*b480*/  ISETP.GT.AND P0, PT, R3, 0x7f, PT ;  /* 0x0000007f0300780c */ /* 0x002fda0003f04270 */
[----:B------:R-:W-:Y:S05]  /*b490*/  @P0 BRA `(.L_x_72) ;  /* 0x0000030000000947 */ /* 0x000fea0003800000 */
[----:B------:R-:W-:Y:S01]  /*b4a0*/  IMAD R2, R18, c[0x0][0x4e8], RZ ;  /* 0x00013a0012027a24 */ /* 0x000fe200078e02ff */
[----:B------:R-:W-:-:S04]  /*b4b0*/  LEA R9, R225, R3, 0x7 ;  /* 0x00000003e1097211 */ /* 0x000fc800078e38ff */
[----:B------:R-:W-:-:S13]  /*b4c0*/  ISETP.GE.AND P0, PT, R9, R2, PT ;  /* 0x000000020900720c */ /* 0x000fda0003f06270 */
[----:B------:R-:W-:Y:S05]  /*b4d0*/  @P0 BRA `(.L_x_72) ;  /* 0x000002c000000947 */ /* 0x000fea0003800000 */
[----:B------:R-:W2:Y:S01]  /*b4e0*/  LDL.LU R21, [R1+0xc] ;  /* 0x00000c0001157983 */ /* 0x000ea20000300800 */
[----:B------:R-:W-:Y:S01]  /*b4f0*/  IMAD.MOV.U32 R2, RZ, RZ, 0x368 ;  /* 0x00000368ff027424 */ /* 0x000fe200078e00ff */
[----:B------:R-:W-:-:S04]  /*b500*/  ISETP.GT.AND P2, PT, R17, 0x1, PT ;  /* 0x000000011100780c */ /* 0x000fc80003f44270 */
[----:B------:R-:W-:-:S04]  /*b510*/  SEL R2, R2, 0x328, P2 ;  /* 0x0000032802027807 */ /* 0x000fc80001000000 */
[----:B------:R1:W3:Y:S08]  /*b520*/  LDC.64 R10, c[0x0][R2+0x170] ;  /* 0x00005c00020a7b82 */ /* 0x0002f00000000a00 */
[----:B------:R1:W4:Y:S08]  /*b530*/  LDC.64 R6, c[0x0][R2+0x168] ;  /* 0x00005a0002067b82 */ /* 0x0003300000000a00 */
[----:B------:R1:W5:Y:S08]  /*b540*/  LDC.64 R14, c[0x0][R2+0x178] ;  /* 0x00005e00020e7b82 */ /* 0x0003700000000a00 */
[----:B------:R1:W2:Y:S02]  /*b550*/  LDC.64 R12, c[0x0][R2+0x160] ;  /* 0x00005800020c7b82 */ /* 0x0002a40000000a00 */
[----:B-1----:R-:W-:-:S02]  /*b560*/  IMAD.MOV.U32 R2, RZ, RZ, c[0x0][0x4e8] ;  /* 0x00013a00ff027624 */ /* 0x002fc400078e00ff */
[-C--:B---3--:R-:W-:Y:S02]  /*b570*/  IMAD R3, R11, R8.reuse, RZ ;  /* 0x000000080b037224 */ /* 0x088fe400078e02ff */
[----:B------:R-:W-:Y:S01]  /*b580*/  IMAD.WIDE.U32 R4, R10, R8, RZ ;  /* 0x000000080a047225 */ /* 0x000fe200078e00ff */
[----:B------:R-:W-:Y:S02]  /*b590*/  ISETP.NE.AND P0, PT, R2, 0x1, PT ;  /* 0x000000010200780c */ /* 0x000fe40003f05270 */
[----:B------:R-:W-:Y:S01]  /*b5a0*/  MOV R2, R9 ;  /* 0x0000000900027202 */ /* 0x000fe20000000f00 */
[----:B------:R-:W-:Y:S02]  /*b5b0*/  IMAD R10, R10, R20, R3 ;  /* 0x000000140a0a7224 */ /* 0x000fe400078e0203 */
[-C--:B----4-:R-:W-:Y:S02]  /*b5c0*/  IMAD R11, R7, R234.reuse, RZ ;  /* 0x000000ea070b7224 */ /* 0x090fe400078e02ff */
[----:B------:R-:W-:-:S04]  /*b5d0*/  IMAD.WIDE.U32 R6, R6, R234, RZ ;  /* 0x000000ea06067225 */ /* 0x000fc800078e00ff */
[----:B------:R-:W-:Y:S01]  /*b5e0*/  IMAD.IADD R11, R7, 0x1, R11 ;  /* 0x00000001070b7824 */ /* 0x000fe200078e020b */
[----:B------:R-:W-:Y:S01]  /*b5f0*/  IADD3 R7, R5, R10, RZ ;  /* 0x0000000a05077210 */ /* 0x000fe20007ffe0ff */
[----:B------:R-:W-:-:S05]  /*b600*/  @P0 IMAD.HI.U32 R19, R9, c[0x0][0x4ec], RZ ;  /* 0x00013b0009130a27 */ /* 0x000fca00078e00ff */
[----:B------:R-:W-:Y:S02]  /*b610*/  @P0 SHF.R.U32.HI R2, RZ, c[0x0][0x4f0], R19 ;  /* 0x00013c00ff020a19 */ /* 0x000fe40000011613 */
[----:B------:R-:W-:-:S03]  /*b620*/  IADD3 R19, P1, P0, R4, R6, R0 ;  /* 0x0000000604137210 */ /* 0x000fc6000783e000 */
[----:B------:R-:W-:Y:S01]  /*b630*/  IMAD.MOV R6, RZ, RZ, -R2 ;  /* 0x000000ffff067224 */ /* 0x000fe200078e0a02 */
[----:B--2---:R-:W-:-:S05]  /*b640*/  SEL R3, R21, RZ, P2 ;  /* 0x000000ff15037207 */ /* 0x004fca0001000000 */
[-C--:B-----5:R-:W-:Y:S02]  /*b650*/  IMAD R10, R15, R3.reuse, RZ ;  /* 0x000000030f0a7224 */ /* 0x0a0fe400078e02ff */
[----:B------:R-:W-:-:S04]  /*b660*/  IMAD.WIDE.U32 R4, R14, R3, RZ ;  /* 0x000000030e047225 */ /* 0x000fc800078e00ff */
[----:B------:R-:W-:Y:S01]  /*b670*/  IMAD R3, R6, c[0x0][0x4e8], R9 ;  /* 0x00013a0006037a24 */ /* 0x000fe200078e0209 */
[----:B------:R-:W-:Y:S02]  /*b680*/  IADD3.X R9, R7, R11, R16, P1, P0 ;  /* 0x0000000b07097210 */ /* 0x000fe40000fe0410 */
[----:B------:R-:W-:Y:S02]  /*b690*/  IADD3 R7, R5, R10, RZ ;  /* 0x0000000a05077210 */ /* 0x000fe40007ffe0ff */
[----:B------:R-:W-:Y:S02]  /*b6a0*/  IADD3 R4, P1, P0, R2, R19, R4 ;  /* 0x0000001302047210 */ /* 0x000fe4000783e004 */
[----:B------:R-:W-:Y:S01]  /*b6b0*/  SHF.R.S32.HI R5, RZ, 0x1f, R2 ;  /* 0x0000001fff057819 */ /* 0x000fe20000011402 */
[----:B------:R-:W-:Y:S01]  /*b6c0*/  IMAD R2, R13, R3, RZ ;  /* 0x000000030d027224 */ /* 0x000fe200078e02ff */
[----:B------:R-:W-:Y:S02]  /*b6d0*/  SHF.R.S32.HI R6, RZ, 0x1f, R3 ;  /* 0x0000001fff067819 */ /* 0x000fe40000011403 */
[----:B------:R-:W-:Y:S01]  /*b6e0*/  IADD3.X R5, R5, R9, R7, P1, P0 ;  /* 0x0000000905057210 */ /* 0x000fe20000fe0407 */
[----:B------:R-:W-:-:S02]  /*b6f0*/  IMAD.MOV.U32 R7, RZ, RZ, c[0x0][0x4a8] ;  /* 0x00012a00ff077624 */ /* 0x000fc400078e00ff */
[C---:B------:R-:W-:Y:S02]  /*b700*/  IMAD R6, R12.reuse, R6, R2 ;  /* 0x000000060c067224 */ /* 0x040fe400078e0202 */
[----:B------:R-:W-:Y:S01]  /*b710*/  IMAD.WIDE.U32 R2, R12, R3, R4 ;  /* 0x000000030c027225 */ /* 0x000fe200078e0004 */
[----:B------:R-:W-:Y:S02]  /*b720*/  MOV R5, c[0x0][0x4ac] ;  /* 0x00012b0000057a02 */ /* 0x000fe40000000f00 */
[----:B------:R-:W-:Y:S01]  /*b730*/  SEL R4, R7, c[0x0][0x450], P2 ;  /* 0x0001140007047a07 */ /* 0x000fe20001000000 */
[----:B------:R-:W-:Y:S01]  /*b740*/  IMAD.IADD R3, R3, 0x1, R6 ;  /* 0x0000000103037824 */ /* 0x000fe200078e0206 */
[----:B------:R-:W-:Y:S02]  /*b750*/  SEL R5, R5, c[0x0][0x454], P2 ;  /* 0x0001150005057a07 */ /* 0x000fe40001000000 */
[----:B------:R-:W-:-:S04]  /*b760*/  LEA R4, P0, R2, R4, 0x2 ;  /* 0x0000000402047211 */ /* 0x000fc800078010ff */
[----:B------:R-:W-:Y:S02]  /*b770*/  LEA.HI.X R5, R2, R5, R3, 0x2, P0 ;  /* 0x0000000502057211 */ /* 0x000fe400000f1403 */
[----:B------:R-:W-:-:S05]  /*b780*/  MOV R2, 0xff800000 ;  /* 0xff80000000027802 */ /* 0x000fca0000000f00 */
[----:B------:R1:W-:Y:S02]  /*b790*/  STG.E [R4.64], R2 ;  /* 0x0000000204007986 */ /* 0x0003e4000c101906 */
.L_x_72:
[----:B------:R-:W-:Y:S05]  /*b7a0*/  BSYNC B0 ;  /* 0x0000000000007941 */ /* 0x000fea0003800000 */
.L_x_71:
[----:B------:R-:W-:-:S13]  /*b7b0*/  ISETP.GT.AND P0, PT, R17, 0x1, PT ;  /* 0x000000011100780c */ /* 0x000fda0003f04270 */
[----:B------:R-:W-:Y:S05]  /*b7c0*/  @P0 BRA `(.L_x_64) ;  /* 0x0000078000000947 */ /* 0x000fea0003800000 */
[----:B-1----:R-:W2:Y:S01]  /*b7d0*/  LDL R5, [R1+0x30] ;  /* 0x0000300001057983 */ /* 0x002ea20000100800 */
[----:B------:R-:W-:Y:S01]  /*b7e0*/  MOV R2, c[0x0][0x4e8] ;  /* 0x00013a0000027a02 */ /* 0x000fe20000000f00 */
[----:B------:R-:W-:Y:S02]  /*b7f0*/  IMAD R4, R16, c[0x0][0x3a0], RZ ;  /* 0x0000e80010047a24 */ /* 0x000fe400078e02ff */
[----:B------:R-:W1:Y:S01]  /*b800*/  S2R R10, SR_TID.X ;  /* 0x00000000000a7919 */ /* 0x000e620000002100 */
[----:B------:R-:W-:Y:S01]  /*b810*/  ISETP.NE.AND P0, PT, R2, 0x1, PT ;  /* 0x000000010200780c */ /* 0x000fe20003f05270 */
[----:B------:R-:W-:-:S04]  /*b820*/  IMAD.WIDE.U32 R2, R0, c[0x0][0x3a0], RZ ;  /* 0x0000e80000027a25 */ /* 0x000fc800078e00ff */
[----:B------:R-:W-:-:S05]  /*b830*/  IMAD R0, R0, c[0x0][0x3a4], R4 ;  /* 0x0000e90000007a24 */ /* 0x000fca00078e0204 */
[----:B------:R-:W-:-:S05]  /*b840*/  IADD3 R3, R3, R0, RZ ;  /* 0x0000000003037210 */ /* 0x000fca0007ffe0ff */
[----:B------:R-:W-:-:S04]  /*b850*/  IMAD.WIDE.U32 R2, R234, c[0x0][0x3e8], R2 ;  /* 0x0000fa00ea027a25 */ /* 0x000fc800078e0002 */
[----:B------:R-:W-:-:S04]  /*b860*/  IMAD R3, R234, c[0x0][0x3ec], R3 ;  /* 0x0000fb00ea037a24 */ /* 0x000fc800078e0203 */
[----:B------:R-:W-:Y:S01]  /*b870*/  IMAD.WIDE.U32 R2, R8, c[0x0][0x3f0], R2 ;  /* 0x0000fc0008027a25 */ /* 0x000fe200078e0002 */
[----:B-1----:R-:W-:-:S04]  /*b880*/  SHF.R.S32.HI R9, RZ, 0x1f, R10 ;  /* 0x0000001fff097819 */ /* 0x002fc8000001140a */
[----:B------:R-:W-:-:S04]  /*b890*/  LEA.HI R9, R9, R10, RZ, 0x3 ;  /* 0x0000000a09097211 */ /* 0x000fc800078f18ff */
[----:B------:R-:W-:-:S04]  /*b8a0*/  SHF.R.S32.HI R9, RZ, 0x3, R9 ;  /* 0x00000003ff097819 */ /* 0x000fc80000011409 */
[C---:B------:R-:W-:Y:S02]  /*b8b0*/  LEA R11, R225.reuse, R9, 0x7 ;  /* 0x00000009e10b7211 */ /* 0x040fe400078e38ff */
[----:B--2---:R-:W-:Y:S01]  /*b8c0*/  LEA R4, R225, R5, 0x7 ;  /* 0x00000005e1047211 */ /* 0x004fe200078e38ff */
[----:B------:R-:W-:-:S03]  /*b8d0*/  IMAD R5, R20, c[0x0][0x3f0], RZ ;  /* 0x0000fc0014057a24 */ /* 0x000fc600078e02ff */
[----:B------:R-:W-:Y:S01]  /*b8e0*/  MOV R0, R4 ;  /* 0x0000000400007202 */ /* 0x000fe20000000f00 */
[----:B------:R-:W-:-:S04]  /*b8f0*/  @P0 IMAD.HI.U32 R6, R4, c[0x0][0x4ec], RZ ;  /* 0x00013b0004060a27 */ /* 0x000fc800078e00ff */
[----:B------:R-:W-:Y:S01]  /*b900*/  IMAD R7, R8, c[0x0][0x3f4], R5 ;  /* 0x0000fd0008077a24 */ /* 0x000fe200078e0205 */
[----:B------:R-:W-:-:S04]  /*b910*/  @P0 SHF.R.U32.HI R0, RZ, c[0x0][0x4f0], R6 ;  /* 0x00013c00ff000a19 */ /* 0x000fc80000011606 */
        /* <DEDUP_REMOVED lines=16> */
[----:B------:R1:W2:Y:S02]  /*ba20*/  SHFL.IDX PT, R8, R9, RZ, 0x181f ;  /* 0x00181fff09087589 */ /* 0x0002a400000e0000 */
.L_x_124:
[----:B------:R-:W-:Y:S05]  /*ba30*/  BRA.DIV ~URZ, `(.L_x_74) ;  /* 0x00001e027f007947 */ /* 0x000fea000b800000 */
[----:B------:R3:W4:Y:S02]  /*ba40*/  SHFL.IDX PT, R0, R12, RZ, 0x181f ;  /* 0x00181fff0c007589 */ /* 0x00072400000e0000 */
.L_x_125:
[----:B------:R-:W-:Y:S01]  /*ba50*/  IMAD R10, R18, c[0x0][0x4e8], RZ ;  /* 0x00013a00120a7a24 */ /* 0x000fe200078e02ff */
[----:B------:R-:W-:Y:S04]  /*ba60*/  BSSY B0, `(.L_x_75) ;  /* 0x0000010000007945 */ /* 0x000fe80003800000 */
        /* <DEDUP_REMOVED lines=11> */
[----:B------:R2:W-:Y:S01]  /*bb20*/  @!P2 ST.E.128 [R6.64], RZ ;  /* 0x000000ff0600a985 */ /* 0x0005e2000c101d06 */
[----:B-----5:R-:W-:-:S05]  /*bb30*/  @!P1 LEA.HI.X R5, R222, R8, R13, 0x1, P4 ;  /* 0x00000008de059211 */ /* 0x020fca00020f0c0d */
[----:B------:R2:W-:Y:S04]  /*bb40*/  @!P1 ST.E.128 [R4.64], RZ ;  /* 0x000000ff04009985 */ /* 0x0005e8000c101d06 */
[----:B------:R2:W-:Y:S02]  /*bb50*/  @!P0 ST.E.128 [R2.64], RZ ;  /* 0x000000ff02008985 */ /* 0x0005e4000c101d06 */
.L_x_76:
[----:B------:R-:W-:Y:S05]  /*bb60*/  BSYNC B0 ;  /* 0x0000000000007941 */ /* 0x000fea0003800000 */
.L_x_75:
[----:B------:R-:W-:Y:S05]  /*bb70*/  BRA.DIV ~URZ, `(.L_x_77) ;  /* 0x00001d227f007947 */ /* 0x000fea000b800000 */
[----:B--2---:R2:W1:Y:S04]  /*bb80*/  SHFL.IDX PT, R8, R9, 0x1, 0x181f ;  /* 0x00381f0009087f89 */ /* 0x00446800000e0000 */
[----:B----4-:R2:W4:Y:S02]  /*bb90*/  SHFL.IDX PT, R0, R12, 0x1, 0x181f ;  /* 0x00381f000c007f89 */ /* 0x01052400000e0000 */
.L_x_126:
        /* <DEDUP_REMOVED lines=13> */
[----:B------:R1:W-:Y:S01]  /*bc70*/  @!P2 ST.E.128 [R6.64], RZ ;  /* 0x000000ff0600a985 */ /* 0x0003e2000c101d06 */
[----:B-----5:R-:W-:-:S05]  /*bc80*/  @!P1 LEA.HI.X R5, R222, R8, R13, 0x1, P4 ;  /* 0x00000008de059211 */ /* 0x020fca00020f0c0d */
[----:B------:R1:W-:Y:S04]  /*bc90*/  @!P1 ST.E.128 [R4.64], RZ ;  /* 0x000000ff04009985 */ /* 0x0003e8000c101d06 */
[----:B------:R1:W-:Y:S02]  /*bca0*/  @!P0 ST.E.128 [R2.64], RZ ;  /* 0x000000ff02008985 */ /* 0x0003e4000c101d06 */
.L_x_79:
[----:B------:R-:W-:Y:S05]  /*bcb0*/  BSYNC B0 ;  /* 0x0000000000007941 */ /* 0x000fea0003800000 */
.L_x_78:
[----:B------:R-:W-:Y:S05]  /*bcc0*/  BRA.DIV ~URZ, `(.L_x_80) ;  /* 0x00001c927f007947 */ /* 0x000fea000b800000 */
[----:B-1----:R1:W2:Y:S02]  /*bcd0*/  SHFL.IDX PT, R8, R9, 0x2, 0x181f ;  /* 0x00581f0009087f89 */ /* 0x0022a400000e0000 */
.L_x_127:
[----:B------:R-:W-:Y:S05]  /*bce0*/  BRA.DIV ~URZ, `(.L_x_81) ;  /* 0x00001ce27f007947 */ /* 0x000fea000b800000 */
[----:B----4-:R4:W1:Y:S02]  /*bcf0*/  SHFL.IDX PT, R0, R12, 0x2, 0x181f ;  /* 0x00581f000c007f89 */ /* 0x01086400000e0000 */
.L_x_128:
        /* <DEDUP_REMOVED lines=17> */
.L_x_83:
[----:B------:R-:W-:Y:S05]  /*be10*/  BSYNC B0 ;  /* 0x0000000000007941 */ /* 0x000fea0003800000 */
.L_x_82:
[----:B------:R-:W-:Y:S05]  /*be20*/  BRA.DIV ~URZ, `(.L_x_84) ;  /* 0x00001c027f007947 */ /* 0x000fea000b800000 */
[----:B--2---:R2:W3:Y:S04]  /*be30*/  SHFL.IDX PT, R8, R9, 0x3, 0x181f ;  /* 0x00781f0009087f89 */ /* 0x0044e800000e0000 */
[----:B-1----:R2:W1:Y:S02]  /*be40*/  SHFL.IDX PT, R0, R12, 0x3, 0x181f ;  /* 0x00781f000c007f89 */ /* 0x00246400000e0000 */
.L_x_129:
[----:B------:R-:W-:-:S04]  /*be50*/  IADD3 R11, R11, 0x60, RZ ;  /* 0x000000600b0b7810 */ /* 0x000fc80007ffe0ff */
[----:B------:R-:W-:-:S13]  /*be60*/  ISETP.GE.AND P0, PT, R11, R10, PT ;  /* 0x0000000a0b00720c */ /* 0x000fda0003f06270 */
[----:B------:R-:W-:Y:S05]  /*be70*/  @P0 BRA `(.L_x_64) ;  /* 0x000000d000000947 */ /* 0x000fea0003800000 */
[----:B--2---:R-:W2:Y:S01]  /*be80*/  LDL R9, [R1] ;  /* 0x0000000001097983 */ /* 0x004ea20000100800 */
[----:B------:R-:W-:Y:S02]  /*be90*/  ISETP.GE.AND P2, PT, R220, c[0x0][0x3c8], PT ;  /* 0x0000f200dc007a0c */ /* 0x000fe40003f46270 */
[----:B------:R-:W-:Y:S02]  /*bea0*/  ISETP.GE.AND P1, PT, R222, c[0x0][0x3c8], PT ;  /* 0x0000f200de007a0c */ /* 0x000fe40003f26270 */
[----:B------:R-:W-:-:S09]  /*beb0*/  ISETP.GE.AND P0, PT, R223, c[0x0][0x3c8], PT ;  /* 0x0000f200df007a0c */ /* 0x000fd20003f06270 */
[-C--:B-1----:R-:W-:Y:S02]  /*bec0*/  @!P2 LEA R6, P5, R220, R0.reuse, 0x1 ;  /* 0x00000000dc06a211 */ /* 0x082fe400078a08ff */
[-C--:B------:R-:W-:Y:S02]  /*bed0*/  @!P1 LEA R4, P4, R222, R0.reuse, 0x1 ;  /* 0x00000000de049211 */ /* 0x080fe400078808ff */
[C---:B------:R-:W-:Y:S02]  /*bee0*/  @!P0 LEA R2, P3, R223.reuse, R0, 0x1 ;  /* 0x00000000df028211 */ /* 0x040fe400078608ff */
[-C--:B---3--:R-:W-:Y:S02]  /*bef0*/  @!P2 LEA.HI.X R7, R220, R8.reuse, R221, 0x1, P5 ;  /* 0x00000008dc07a211 */ /* 0x088fe400028f0cdd */
[----:B------:R-:W-:-:S03]  /*bf00*/  @!P0 LEA.HI.X R3, R223, R8, R252, 0x1, P3 ;  /* 0x00000008df038211 */ /* 0x000fc600018f0cfc */
[----:B------:R1:W-:Y:S01]  /*bf10*/  @!P2 ST.E.128 [R6.64], RZ ;  /* 0x000000ff0600a985 */ /* 0x0003e2000c101d06 */
[----:B--2---:R-:W-:-:S05]  /*bf20*/  @!P1 LEA.HI.X R5, R222, R8, R9, 0x1, P4 ;  /* 0x00000008de059211 */ /* 0x004fca00020f0c09 */
[----:B------:R1:W-:Y:S04]  /*bf30*/  @!P1 ST.E.128 [R4.64], RZ ;  /* 0x000000ff04009985 */ /* 0x0003e8000c101d06 */
[----:B------:R1:W-:Y:S02]  /*bf40*/  @!P0 ST.E.128 [R2.64], RZ ;  /* 0x000000ff02008985 */ /* 0x0003e4000c101d06 */
.L_x_64:
[----:B------:R-:W-:Y:S05]  /*bf50*/  BSYNC B1 ;  /* 0x0000000000017941 */ /* 0x000fea0003800000 */
.L_x_48:
[----:B-12-4-:R-:W2:Y:S02]  /*bf60*/  LDL R0, [R1+0x34] ;  /* 0x0000340001007983 */ /* 0x016ea40000100800 */
[----:B--2---:R-:W-:-:S13]  /*bf70*/  ISETP.NE.AND P0, PT, R0, RZ, PT ;  /* 0x000000ff0000720c */ /* 0x004fda0003f05270 */
[----:B------:R-:W-:Y:S01]  /*bf80*/  @P0 WARPSYNC 0xffffffff ;  /* 0xffffffff00000948 */ /* 0x000fe20003800000 */
[----:B------:R-:W-:Y:S06]  /*bf90*/  @P0 BAR.SYNC.DEFER_BLOCKING 0x5, 0x100 ;  /* 0x0144000000000b1d */ /* 0x000fec0000010000 */
[----:B------:R-:W1:Y:S04]  /*bfa0*/  @P0 LDS.128 R224, [0x18100] ;  /* 0x01810000ffe00984 */ /* 0x000e680000000c00 */
[----:B------:R-:W-:Y:S06]  /*bfb0*/  @P0 BAR.ARV 0x4, 0x100 ;  /* 0x0104000000000b1d */ /* 0x000fec0000002000 */
[----:B------:R-:W-:Y:S05]  /*bfc0*/  @P0 BRA `(.L_x_85) ;  /* 0x00000ae000000947 */ /* 0x000fea0003800000 */
[----:B------:R-:W2:Y:S01]  /*bfd0*/  S2R R0, SR_TID.X ;  /* 0x0000000000007919 */ /* 0x000ea20000002100 */
[----:B---3--:R-:W-:Y:S01]  /*bfe0*/  IMAD.MOV.U32 R7, RZ, RZ, RZ ;  /* 0x000000ffff077224 */ /* 0x008fe200078e00ff */
[----:B--2---:R-:W-:-:S04]  /*bff0*/  LOP3.LUT R14, R0, 0x1f, RZ, 0xc0, !PT ;  /* 0x0000001f000e7812 */ /* 0x004fc800078ec0ff */
[----:B------:R-:W-:Y:S01]  /*c000*/  ISETP.NE.AND P5, PT, R14, 0x1f, PT ;  /* 0x0000001f0e00780c */ /* 0x000fe20003fa5270 */
[----:B------:R-:W-:Y:S10]  /*c010*/  BRA.DIV ~URZ, `(.L_x_86) ;  /* 0x00001ad27f007947 */ /* 0x000ff4000b800000 */
[----:B------:R2:W3:Y:S02]  /*c020*/  SHFL.IDX PT, R9, R78, RZ, 0x1f ;  /* 0x00001fff4e097589 */ /* 0x0004e400000e0000 */
.L_x_130:
[----:B------:R-:W-:Y:S05]  /*c030*/  BRA.DIV ~URZ, `(.L_x_87) ;  /* 0x00001b227f007947 */ /* 0x000fea000b800000 */
[----:B------:R4:W2:Y:S02]  /*c040*/  SHFL.IDX PT, R8, R78, 0x1, 0x1f ;  /* 0x00201f004e087f89 */ /* 0x0008a400000e0000 */
.L_x_131:
[----:B-1----:R-:W-:Y:S02]  /*c050*/  IMAD.IADD R0, R227, 0x1, R14 ;  /* 0x00000001e3007824 */ /* 0x002fe400078e020e */
[----:B------:R-:W-:-:S03]  /*c060*/  IMAD.MOV.U32 R6, RZ, RZ, RZ ;  /* 0x000000ffff067224 */ /* 0x000fc600078e00ff */
[----:B------:R-:W-:-:S13]  /*c070*/  ISETP.GE.OR P0, PT, R0, c[0x0][0x53c], !P5 ;  /* 0x00014f0000007a0c */ /* 0x000fda0006f06670 */
[----:B------:R-:W-:Y:S01]  /*c080*/  @!P0 IMAD.MOV.U32 R2, RZ, RZ, 0x4 ;  /* 0x00000004ff028424 */ /* 0x000fe200078e00ff */
[----:B------:R-:W-:-:S03]  /*c090*/  @!P0 MOV R3, 0x4 ;  /* 0x0000000400038802 */ /* 0x000fc60000000f00 */
[----:B------:R-:W-:-:S04]  /*c0a0*/  @!P0 IMAD.WIDE R4, R0, R2, c[0x0][0x580] ;  /* 0x0001600000048625 */ /* 0x000fc800078e0202 */
[----:B------:R-:W-:Y:S01]  /*c0b0*/  @!P0 IMAD.WIDE R2, R0, R3, c[0x0][0x578] ;  /* 0x00015e0000028625 */ /* 0x000fe200078e0203 */
[----:B------:R-:W5:Y:S04]  /*c0c0*/  @!P0 LDG.E R6, [R4.64] ;  /* 0x0000000604068981 */ /* 0x000f68000c1e1900 */
[----:B------:R-:W5:Y:S01]  /*c0d0*/  @!P0 LDG.E R7, [R2.64] ;  /* 0x0000000602078981 */ /* 0x000f62000c1e1900 */
[C---:B------:R-:W-:Y:S02]  /*c0e0*/  ISETP.GE.U32.AND P4, PT, R14.reuse, 0x10, PT ;  /* 0x000000100e00780c */ /* 0x040fe40003f86070 */
[C---:B------:R-:W-:Y:S02]  /*c0f0*/  ISETP.GE.U32.AND P3, PT, R14.reuse, 0x8, PT ;  /* 0x000000080e00780c */ /* 0x040fe40003f66070 */
[----:B------:R-:W-:-:S02]  /*c100*/  ISETP.GE.U32.AND P2, PT, R14, 0x4, PT ;  /* 0x000000040e00780c */ /* 0x000fc40003f46070 */
[C---:B------:R-:W-:Y:S02]  /*c110*/  ISETP.GE.U32.AND P1, PT, R14.reuse, 0x2, PT ;  /* 0x000000020e00780c */ /* 0x040fe40003f26070 */
[----:B------:R-:W-:Y:S02]  /*c120*/  ISETP.NE.AND P0, PT, R14, RZ, PT ;  /* 0x000000ff0e00720c */ /* 0x000fe40003f05270 */
[----:B------:R-:W-:Y:S01]  /*c130*/  MOV R13, RZ ;  /* 0x000000ff000d7202 */ /* 0x000fe20000000f00 */
[----:B-----5:R-:W-:Y:S01]  /*c140*/  IMAD R0, R7, R6, RZ ;  /* 0x0000000607007224 */ /* 0x020fe200078e02ff */
[----:B------:R-:W-:Y:S07]  /*c150*/  BRA.DIV ~URZ, `(.L_x_88) ;  /* 0x00001a727f007947 */ /* 0x000fee000b800000 */
[----:B------:R1:W4:Y:S02]  /*c160*/  SHFL.UP PT, R4, R0, 0x1, RZ ;  /* 0x0420000000047989 */ /* 0x00032400000e00ff */
.L_x_132:
[----:B----4-:R-:W-:-:S04]  /*c170*/  SEL R4, R4, RZ, P0 ;  /* 0x000000ff04047207 */ /* 0x010fc80000000000 */
        /* <DEDUP_REMOVED lines=14> */
[----:B------:R1:W4:Y:S02]  /*c260*/  SHFL.IDX PT, R0, R4, 0x1f, 0x1f ;  /* 0x03e01f0004007f89 */ /* 0x00032400000e0000 */
.L_x_133:
[----:B----4-:R-:W-:Y:S01]  /*c270*/  IMAD R0, R0, c[0x0][0x538], RZ ;  /* 0x00014e0000007a24 */ /* 0x010fe200078e02ff */
[----:B------:R-:W-:Y:S04]  /*c280*/  BSSY B1, `(.L_x_90) ;  /* 0x000007d000017945 */ /* 0x000fe80003800000 */
[----:B--2---:R-:W-:-:S04]  /*c290*/  IADD3 R8, R0, R8, RZ ;  /* 0x0000000800087210 */ /* 0x004fc80007ffe0ff */
[----:B---3--:R-:W-:-:S13]  /*c2a0*/  ISETP.GT.AND P6, PT, R8, R9, PT ;  /* 0x000000090800720c */ /* 0x008fda0003fc4270 */
[----:B------:R-:W-:Y:S05]  /*c2b0*/  @P6 BRA `(.L_x_91) ;  /* 0x0000024000006947 */ /* 0x000fea0003800000 */
.L_x_95:
[----:B------:R-:W-:-:S04]  /*c2c0*/  IADD3 R0, R227, 0x1f, RZ ;  /* 0x0000001fe3007810 */ /* 0x000fc80007ffe0ff */
[----:B------:R-:W-:-:S13]  /*c2d0*/  ISETP.GE.AND P6, PT, R0, c[0x0][0x53c], PT ;  /* 0x00014f0000007a0c */ /* 0x000fda0003fc6270 */
[----:B------:R-:W-:Y:S05]  /*c2e0*/  @P6 BRA `(.L_x_92) ;  /* 0x0000072000006947 */ /* 0x000fea0003800000 */
[----:B------:R-:W-:Y:S01]  /*c2f0*/  MOV R227, R0 ;  /* 0x0000000000e37202 */ /* 0x000fe20000000f00 */
[----:B------:R-:W-:-:S03]  /*c300*/  CS2R R6, SRZ ;  /* 0x0000000000067805 */ /* 0x000fc6000001ff00 */
[----:B------:R-:W-:-:S04]  /*c310*/  IADD3 R0, R227, R14, RZ ;  /* 0x0000000ee3007210 */ /* 0x000fc80007ffe0ff */
[----:B------:R-:W-:-:S13]  /*c320*/  ISETP.GE.OR P6, PT, R0, c[0x0][0x53c], !P5 ;  /* 0x00014f0000007a0c */ /* 0x000fda0006fc6670 */
[----:B------:R-:W-:Y:S02]  /*c330*/  @!P6 MOV R2, 0x4 ;  /* 0x000000040002e802 */ /* 0x000fe40000000f00 */
[----:B------:R-:W-:-:S03]  /*c340*/  @!P6 MOV R3, 0x4 ;  /* 0x000000040003e802 */ /* 0x000fc60000000f00 */
[----:B-1----:R-:W-:-:S04]  /*c350*/  @!P6 IMAD.WIDE R4, R0, R2, c[0x0][0x580] ;  /* 0x000160000004e625 */ /* 0x002fc800078e0202 */
[----:B------:R-:W-:Y:S01]  /*c360*/  @!P6 IMAD.WIDE R2, R0, R3, c[0x0][0x578] ;  /* 0x00015e000002e625 */ /* 0x000fe200078e0203 */
[----:B------:R-:W2:Y:S04]  /*c370*/  @!P6 LDG.E R6, [R4.64] ;  /* 0x000000060406e981 */ /* 0x000ea8000c1e1900 */
[----:B------:R-:W2:Y:S02]  /*c380*/  @!P6 LDG.E R7, [R2.64] ;  /* 0x000000060207e981 */ /* 0x000ea4000c1e1900 */
[----:B--2---:R-:W-:Y:S01]  /*c390*/  IMAD R0, R7, R6, RZ ;  /* 0x0000000607007224 */ /* 0x004fe200078e02ff */
[----:B------:R-:W-:Y:S05]  /*c3a0*/  BRA.DIV ~URZ, `(.L_x_93) ;  /* 0x00001a027f007947 */ /* 0x000fea000b800000 */
[----:B------:R1:W2:Y:S02]  /*c3b0*/  SHFL.UP PT, R2, R0, 0x1, RZ ;  /* 0x0420000000027989 */ /* 0x0002a400000e00ff */
.L_x_134:
[----:B--2---:R-:W-:-:S04]  /*c3c0*/  SEL R2, R2, RZ, P0 ;  /* 0x000000ff02027207 */ /* 0x004fc80000000000 */
        /* <DEDUP_REMOVED lines=14> */
[----:B------:R1:W2:Y:S02]  /*c4b0*/  SHFL.IDX PT, R0, R4, 0x1f, 0x1f ;  /* 0x03e01f0004007f89 */ /* 0x0002a400000e0000 */
.L_x_135:
[----:B--2---:R-:W-:-:S05]  /*c4c0*/  IMAD R0, R0, c[0x0][0x538], RZ ;  /* 0x00014e0000007a24 */ /* 0x004fca00078e02ff */
[----:B------:R-:W-:-:S04]  /*c4d0*/  IADD3 R8, R0, R8, RZ ;  /* 0x0000000800087210 */ /* 0x000fc80007ffe0ff */
[----:B------:R-:W-:-:S13]  /*c4e0*/  ISETP.GT.AND P6, PT, R8, R9, PT ;  /* 0x000000090800720c */ /* 0x000fda0003fc4270 */
[----:B-1----:R-:W-:Y:S05]  /*c4f0*/  @!P6 BRA `(.L_x_95) ;  /* 0xfffffdc00000e947 */ /* 0x002fea000383ffff */
.L_x_91:
[----:B------:R-:W-:-:S05]  /*c500*/  IADD3 R12, -R0, R8, RZ ;  /* 0x00000008000c7210 */ /* 0x000fca0007ffe1ff */
[----:B------:R-:W-:-:S05]  /*c510*/  IMAD R0, R4, c[0x0][0x538], R12 ;  /* 0x00014e0004007a24 */ /* 0x000fca00078e020c */
[----:B------:R-:W-:Y:S01]  /*c520*/  ISETP.GT.AND P0, PT, R0, R9, PT ;  /* 0x000000090000720c */ /* 0x000fe20003f04270 */
[----:B------:R-:W-:-:S12]  /*c530*/  BRA.DIV ~URZ, `(.L_x_96) ;  /* 0x00001a627f007947 */ /* 0x000fd8000b800000 */
[----:B------:R-:W-:-:S04]  /*c540*/  VOTE.ANY R11, PT, !P0 ;  /* 0x00000000000b7806 */ /* 0x000fc800040e0100 */
.L_x_136:
[----:B------:R2:W3:Y:S01]  /*c550*/  POPC R10, R11 ;  /* 0x0000000b000a7309 */ /* 0x0004e20000000000 */
[----:B------:R-:W-:Y:S05]  /*c560*/  BRA.DIV ~URZ, `(.L_x_97) ;  /* 0x00001a827f007947 */ /* 0x000fea000b800000 */
[----:B---3--:R3:W4:Y:S04]  /*c570*/  SHFL.IDX PT, R8, R6, R10, 0x1f ;  /* 0x00001f0a06087589 */ /* 0x00872800000e0000 */
[----:B------:R3:W1:Y:S02]  /*c580*/  SHFL.IDX PT, R7, R7, R10, 0x1f ;  /* 0x00001f0a07077589 */ /* 0x00066400000e0000 */
.L_x_137:
[----:B------:R-:W-:Y:S01]  /*c590*/  ISETP.NE.AND P0, PT, R11, RZ, PT ;  /* 0x000000ff0b00720c */ /* 0x000fe20003f05270 */
[----:B------:R-:W-:-:S12]  /*c5a0*/  BSSY B0, `(.L_x_98) ;  /* 0x0000005000007945 */ /* 0x000fd80003800000 */
[----:B------:R-:W-:Y:S05]  /*c5b0*/  @!P0 BRA `(.L_x_99) ;  /* 0x0000003000008947 */ /* 0x000fea0003800000 */
[----:B------:R-:W-:Y:S01]  /*c5c0*/  IADD3 R3, R10, -0x1, RZ ;  /* 0xffffffff0a037810 */ /* 0x000fe20007ffe0ff */
[----:B------:R-:W-:Y:S05]  /*c5d0*/  BRA.DIV ~URZ, `(.L_x_100) ;  /* 0x00001ae27f007947 */ /* 0x000fea000b800000 */
[----:B------:R2:W3:Y:S02]  /*c5e0*/  SHFL.IDX PT, R13, R4, R3, 0x1f ;  /* 0x00001f03040d7589 */ /* 0x0004e400000e0000 */
.L_x_99:
[----:B------:R-:W-:Y:S05]  /*c5f0*/  BSYNC B0 ;  /* 0x0000000000007941 */ /* 0x000fea0003800000 */
.L_x_98:
[----:B----4-:R-:W-:Y:S01]  /*c600*/  IABS R2, R8 ;  /* 0x0000000800027213 */ /* 0x010fe20000000000 */
[----:B---3--:R-:W-:Y:S01]  /*c610*/  IMAD R224, R13, c[0x0][0x538], R12 ;  /* 0x00014e000de07a24 */ /* 0x008fe200078e020c */
[----:B-12---:R-:W-:Y:S01]  /*c620*/  IABS R3, R7 ;  /* 0x0000000700037213 */ /* 0x006fe20000000000 */
[----:B------:R-:W-:Y:S01]  /*c630*/  IMAD.IADD R227, R10, 0x1, R227 ;  /* 0x000000010ae37824 */ /* 0x000fe200078e02e3 */
[----:B------:R-:W1:Y:S01]  /*c640*/  I2F.RP R4, R2 ;  /* 0x0000000200047306 */ /* 0x000e620000209400 */
[----:B------:R-:W-:Y:S01]  /*c650*/  IMAD.IADD R9, R9, 0x1, -R224 ;  /* 0x0000000109097824 */ /* 0x000fe200078e0ae0 */
[----:B------:R-:W-:-:S04]  /*c660*/  MOV R6, R3 ;  /* 0x0000000300067202 */ /* 0x000fc80000000f00 */
[----:B------:R-:W-:Y:S02]  /*c670*/  IABS R11, R9 ;  /* 0x00000009000b7213 */ /* 0x000fe40000000000 */
[----:B------:R-:W-:Y:S08]  /*c680*/  I2F.RP R12, R6 ;  /* 0x00000006000c7306 */ /* 0x000ff00000209400 */
[----:B-1----:R-:W1:Y:S02]  /*c690*/  MUFU.RCP R4, R4 ;  /* 0x0000000400047308 */ /* 0x002e640000001000 */
[----:B-1----:R-:W-:-:S06]  /*c6a0*/  IADD3 R4, R4, 0xffffffe, RZ ;  /* 0x0ffffffe04047810 */ /* 0x002fcc0007ffe0ff */
[----:B------:R-:W1:Y:S02]  /*c6b0*/  F2I.FTZ.U32.TRUNC.NTZ R5, R4 ;  /* 0x0000000400057305 */ /* 0x000e64000021f000 */
[----:B-1----:R-:W-:-:S04]  /*c6c0*/  IMAD.MOV R0, RZ, RZ, -R5 ;  /* 0x000000ffff007224 */ /* 0x002fc800078e0a05 */
[----:B------:R-:W-:Y:S01]  /*c6d0*/  IMAD.MOV.U32 R4, RZ, RZ, R0 ;  /* 0x000000ffff047224 */ /* 0x000fe200078e0000 */
[----:B------:R-:W-:-:S03]  /*c6e0*/  IABS R0, R8 ;  /* 0x0000000800007213 */ /* 0x000fc60000000000 */
[----:B------:R-:W-:Y:S02]  /*c6f0*/  IMAD R3, R4, R2, RZ ;  /* 0x0000000204037224 */ /* 0x000fe400078e02ff */
[----:B------:R-:W-:Y:S02]  /*c700*/  IMAD.MOV.U32 R4, RZ, RZ, RZ ;  /* 0x000000ffff047224 */ /* 0x000fe400078e00ff */
[----:B------:R-:W-:Y:S02]  /*c710*/  IMAD.MOV R0, RZ, RZ, -R0 ;  /* 0x000000ffff007224 */ /* 0x000fe400078e0a00 */
[----:B------:R-:W-:-:S03]  /*c720*/  IMAD.HI.U32 R5, R5, R3, R4 ;  /* 0x0000000305057227 */ /* 0x000fc600078e0004 */
[----:B------:R-:W-:Y:S01]  /*c730*/  MOV R4, R0 ;  /* 0x0000000000047202 */ /* 0x000fe20000000f00 */
        /* <DEDUP_REMOVED lines=13> */
[----:B------:R-:W-:Y:S01]  /*c810*/  @P2 IADD3 R0, R0, 0x1, RZ ;  /* 0x0000000100002810 */ /* 0x000fe20007ffe0ff */
[----:B-1----:R-:W-:-:S06]  /*c820*/  IMAD.MOV R2, RZ, RZ, -R3 ;  /* 0x000000ffff027224 */ /* 0x002fcc00078e0a03 */
[----:B------:R-:W-:Y:S01]  /*c830*/  @!P0 IMAD.MOV R0, RZ, RZ, -R0 ;  /* 0x000000ffff008224 */ /* 0x000fe200078e0a00 */
[----:B------:R-:W-:Y:S02]  /*c840*/  @!P1 LOP3.LUT R0, RZ, R8, RZ, 0x33, !PT ;  /* 0x00000008ff009212 */ /* 0x000fe400078e33ff */
[----:B------:R-:W-:Y:S02]  /*c850*/  MOV R4, R2 ;  /* 0x0000000200047202 */ /* 0x000fe40000000f00 */
[----:B------:R-:W-:Y:S02]  /*c860*/  IABS R2, R7 ;  /* 0x0000000700027213 */ /* 0x000fe40000000000 */
[----:B------:R-:W-:Y:S01]  /*c870*/  IABS R11, R0 ;  /* 0x00000000000b7213 */ /* 0x000fe20000000000 */
[----:B------:R-:W-:Y:S02]  /*c880*/  IMAD R4, R4, R6, RZ ;  /* 0x0000000604047224 */ /* 0x000fe400078e02ff */
[----:B------:R-:W-:-:S02]  /*c890*/  IMAD.MOV R5, RZ, RZ, -R2 ;  /* 0x000000ffff057224 */ /* 0x000fc400078e0a02 */
[----:B------:R-:W-:-:S04]  /*c8a0*/  IMAD.MOV.U32 R2, RZ, RZ, RZ ;  /* 0x000000ffff027224 */ /* 0x000fc800078e00ff */
[----:B------:R-:W-:Y:S01]  /*c8b0*/  IMAD.HI.U32 R2, R3, R4, R2 ;  /* 0x0000000403027227 */ /* 0x000fe200078e0002 */
[----:B------:R-:W-:-:S03]  /*c8c0*/  MOV R4, R5 ;  /* 0x0000000500047202 */ /* 0x000fc60000000f00 */
[----:B------:R-:W-:-:S04]  /*c8d0*/  IMAD.MOV.U32 R3, RZ, RZ, R11 ;  /* 0x000000ffff037224 */ /* 0x000fc800078e000b */
        /* <DEDUP_REMOVED lines=13> */
[----:B------:R-:W-:-:S04]  /*c9b0*/  @!P1 LOP3.LUT R2, RZ, R7, RZ, 0x33, !PT ;  /* 0x00000007ff029212 */ /* 0x000fc800078e33ff */
[----:B------:R-:W-:Y:S01]  /*c9c0*/  IADD3 R3, -R2, RZ, RZ ;  /* 0x000000ff02037210 */ /* 0x000fe20007ffe1ff */
[----:B------:R-:W-:-:S04]  /*c9d0*/  IMAD R2, R7, 0x1000000, R2 ;  /* 0x0100000007027824 */ /* 0x000fc800078e0202 */
[----:B------:R-:W-:-:S04]  /*c9e0*/  IMAD R0, R7, R3, R0 ;  /* 0x0000000307007224 */ /* 0x000fc800078e0200 */
[----:B------:R-:W-:Y:S01]  /*c9f0*/  IMAD R226, R0, 0x10000, R2 ;  /* 0x0001000000e27824 */ /* 0x000fe200078e0202 */
[----:B------:R-:W-:Y:S05]  /*ca00*/  BRA `(.L_x_101) ;  /* 0x0000004000007947 */ /* 0x000fea0003800000 */
.L_x_92:
[----:B------:R-:W-:Y:S01]  /*ca10*/  IMAD.MOV.U32 R224, RZ, RZ, R9 ;  /* 0x000000ffffe07224 */ /* 0x000fe200078e0009 */
[----:B------:R-:W-:Y:S01]  /*ca20*/  MOV R226, RZ ;  /* 0x000000ff00e27202 */ /* 0x000fe20000000f00 */
[----:B------:R-:W-:Y:S01]  /*ca30*/  IMAD.MOV.U32 R225, RZ, RZ, RZ ;  /* 0x000000ffffe17224 */ /* 0x000fe200078e00ff */
[----:B------:R-:W-:Y:S02]  /*ca40*/  MOV R227, c[0x0][0x53c] ;  /* 0x00014f0000e37a02 */ /* 0x000fe40000000f00 */
.L_x_101:
[----:B------:R-:W-:Y:S05]  /*ca50*/  BSYNC B1 ;  /* 0x0000000000017941 */ /* 0x000fea0003800000 */
.L_x_90:
[----:B------:R-:W-:Y:S01]  /*ca60*/  WARPSYNC 0xffffffff ;  /* 0xffffffff00007948 */ /* 0x000fe20003800000 */
[----:B------:R-:W-:Y:S01]  /*ca70*/  BAR.SYNC.DEFER_BLOCKING 0x4, 0x100 ;  /* 0x0104000000007b1d */ /* 0x000fe20000010000 */
[----:B------:R-:W-:-:S13]  /*ca80*/  ISETP.NE.AND P0, PT, R14, RZ, PT ;  /* 0x000000ff0e00720c */ /* 0x000fda0003f05270 */
[----:B------:R2:W-:Y:S04]  /*ca90*/  @!P0 STS.128 [0x18100], R224 ;  /* 0x018100e0ff008388 */ /* 0x0005e80000000c00 */
[----:B------:R-:W-:Y:S06]  /*caa0*/  BAR.ARV 0x5, 0x100 ;  /* 0x0144000000007b1d */ /* 0x000fec0000002000 */
.L_x_85:
[----:B-1----:R-:W-:-:S13]  /*cab0*/  ISETP.GE.AND P0, PT, R227, c[0x0][0x53c], PT ;  /* 0x00014f00e3007a0c */ /* 0x002fda0003f06270 */
[----:B--23--:R-:W-:Y:S01]  /*cac0*/  @P0 CALL.REL.NOINC `(.L_x_102) ;  /* 0x0000001000000944 */ /* 0x00cfe20003c00000 */
[----:B------:R-:W-:Y:S05]  /*cad0*/  BRA `(.L_x_103) ;  /* 0xffff4a3000007947 */ /* 0x000fea000383ffff */
.L_x_102:
[----:B------:R-:W-:Y:S05]  /*cae0*/  EXIT ;  /* 0x000000000000794d */ /* 0x000fea0003800000 */
.L_x_14:
[----:B------:R-:W-:Y:S01]  /*caf0*/  IMAD.MOV.U32 R0, RZ, RZ, R5 ;  /* 0x000000ffff007224 */ /* 0x000fe200078e0005 */
[----:B------:R-:W-:Y:S02]  /*cb00*/  MOV R2, 0x1 ;  /* 0x0000000100027802 */ /* 0x000fe40000000f00 */
[----:B------:R-:W-:Y:S02]  /*cb10*/  MOV R3, 0xcb30 ;  /* 0x0000cb3000037802 */ /* 0x000fe40000000f00 */
[----:B--2---:R-:W-:Y:S05]  /*cb20*/  CALL.REL.NOINC `($__internal_2_$__cuda_sm70_shflsync_up_p) ;  /* 0x0000169000007944 */ /* 0x004fea0003c00000 */
[----:B------:R-:W-:Y:S01]  /*cb30*/  MOV R0, R4 ;  /* 0x0000000400007202 */ /* 0x000fe20000000f00 */
[----:B------:R-:W-:Y:S05]  /*cb40*/  BRA `(.L_x_104) ;  /* 0xffff390000007947 */ /* 0x000fea000383ffff */
.L_x_15:
[----:B------:R-:W-:Y:S01]  /*cb50*/  IMAD.MOV.U32 R0, RZ, RZ, R5 ;  /* 0x000000ffff007224 */ /* 0x000fe200078e0005 */
[----:B------:R-:W-:Y:S02]  /*cb60*/  MOV R2, 0x2 ;  /* 0x0000000200027802 */ /* 0x000fe40000000f00 */
[----:B------:R-:W-:Y:S02]  /*cb70*/  MOV R3, 0xcb90 ;  /* 0x0000cb9000037802 */ /* 0x000fe40000000f00 */
[----:B--2---:R-:W-:Y:S05]  /*cb80*/  CALL.REL.NOINC `($__internal_2_$__cuda_sm70_shflsync_up_p) ;  /* 0x0000163000007944 */ /* 0x004fea0003c00000 */
[----:B------:R-:W-:Y:S01]  /*cb90*/  SEL R0, R4, RZ, P4 ;  /* 0x000000ff04007207 */ /* 0x000fe20002000000 */
[----:B------:R-:W-:Y:S01]  /*cba0*/  IMAD.MOV.U32 R2, RZ, RZ, 0x4 ;  /* 0x00000004ff027424 */ /* 0x000fe200078e00ff */
[----:B------:R-:W-:-:S03]  /*cbb0*/  MOV R3, 0xcbe0 ;  /* 0x0000cbe000037802 */ /* 0x000fc60000000f00 */
[----:B------:R-:W-:Y:S02]  /*cbc0*/  IMAD.IADD R0, R5, 0x1, R0 ;  /* 0x0000000105007824 */ /* 0x000fe400078e0200 */
[----:B------:R-:W-:Y:S05]  /*cbd0*/  CALL.REL.NOINC `($__internal_2_$__cuda_sm70_shflsync_up_p) ;  /* 0x000015e000007944 */ /* 0x000fea0003c00000 */
        /* <DEDUP_REMOVED lines=13> */
[----:B------:R-:W-:Y:S01]  /*ccb0*/  IMAD.IADD R4, R0, 0x1, R4 ;  /* 0x0000000100047824 */ /* 0x000fe200078e0204 */
[----:B------:R-:W-:-:S03]  /*ccc0*/  MOV R0, 0x1f ;  /* 0x0000001f00007802 */ /* 0x000fc60000000f00 */
[----:B------:R-:W-:Y:S02]  /*ccd0*/  IMAD.MOV.U32 R5, RZ, RZ, R4 ;  /* 0x000000ffff057224 */ /* 0x000fe400078e0004 */
[----:B------:R-:W-:Y:S05]  /*cce0*/  CALL.REL.NOINC `($__internal_1_$__cuda_sm70_shflsync_idx_p) ;  /* 0x0000148000007944 */ /* 0x000fea0003c00000 */
[----:B------:R-:W-:Y:S05]  /*ccf0*/  BRA `(.L_x_105) ;  /* 0xffff385000007947 */ /* 0x000fea000383ffff */
.L_x_17:
[----:B------:R-:W-:Y:S02]  /*cd00*/  SEL R0, RZ, 0x1, P0 ;  /* 0x00000001ff007807 */ /* 0x000fe40000000000 */
[----:B------:R-:W-:Y:S02]  /*cd10*/  MOV R2, 0xcd30 ;  /* 0x0000cd3000027802 */ /* 0x000fe40000000f00 */
[----:B------:R-:W-:Y:S05]  /*cd20*/  CALL.REL.NOINC `($__internal_3_$__cuda_sm70_votesync_ballot) ;  /* 0x0000150000007944 */ /* 0x000fea0003c00000 */
[----:B------:R-:W-:Y:S01]  /*cd30*/  MOV R6, R0 ;  /* 0x0000000000067202 */ /* 0x000fe20000000f00 */
[----:B------:R-:W-:Y:S05]  /*cd40*/  BRA `(.L_x_106) ;  /* 0xffff389000007947 */ /* 0x000fea000383ffff */
.L_x_18:
[----:B------:R-:W-:Y:S01]  /*cd50*/  IMAD.MOV.U32 R5, RZ, RZ, R8 ;  /* 0x000000ffff057224 */ /* 0x000fe200078e0008 */
[----:B--2---:R-:W-:Y:S01]  /*cd60*/  MOV R3, R227 ;  /* 0x000000e300037202 */ /* 0x004fe20000000f00 */
[----:B------:R-:W-:Y:S01]  /*cd70*/  IMAD.MOV.U32 R0, RZ, RZ, 0x1f ;  /* 0x0000001fff007424 */ /* 0x000fe200078e00ff */
[----:B------:R-:W-:Y:S02]  /*cd80*/  MOV R2, 0xcda0 ;  /* 0x0000cda000027802 */ /* 0x000fe40000000f00 */
[----:B-1----:R-:W-:Y:S05]  /*cd90*/  CALL.REL.NOINC `($__internal_1_$__cuda_sm70_shflsync_idx_p) ;  /* 0x000013d000007944 */ /* 0x002fea0003c00000 */
[----:B------:R-:W-:Y:S01]  /*cda0*/  IMAD.MOV.U32 R11, RZ, RZ, R0 ;  /* 0x000000ffff0b7224 */ /* 0x000fe200078e0000 */
[----:B------:R-:W-:Y:S01]  /*cdb0*/  MOV R5, R7 ;  /* 0x0000000700057202 */ /* 0x000fe20000000f00 */
[----:B------:R-:W-:Y:S01]  /*cdc0*/  IMAD.MOV.U32 R7, RZ, RZ, RZ ;  /* 0x000000ffff077224 */ /* 0x000fe200078e00ff */
[----:B------:R-:W-:Y:S01]  /*cdd0*/  MOV R3, R227 ;  /* 0x000000e300037202 */ /* 0x000fe20000000f00 */
[----:B------:R-:W-:Y:S01]  /*cde0*/  IMAD.MOV.U32 R0, RZ, RZ, 0x1f ;  /* 0x0000001fff007424 */ /* 0x000fe200078e00ff */
[----:B------:R-:W-:-:S02]  /*cdf0*/  MOV R2, 0xce10 ;  /* 0x0000ce1000027802 */ /* 0x000fc40000000f00 */
[----:B------:R-:W-:Y:S05]  /*ce00*/  CALL.REL.NOINC `($__internal_1_$__cuda_sm70_shflsync_idx_p) ;  /* 0x0000136000007944 */ /* 0x000fea0003c00000 */
[----:B------:R-:W-:Y:S01]  /*ce10*/  MOV R10, R0 ;  /* 0x00000000000a7202 */ /* 0x000fe20000000f00 */
[----:B------:R-:W-:Y:S05]  /*ce20*/  BRA `(.L_x_107) ;  /* 0xffff380000007947 */ /* 0x000fea000383ffff */
.L_x_21:
[----:B------:R-:W-:Y:S01]  /*ce30*/  IMAD.MOV.U32 R5, RZ, RZ, R4 ;  /* 0x000000ffff057224 */ /* 0x000fe200078e0004 */
[----:B------:R-:W-:-:S02]  /*ce40*/  MOV R0, 0x1f ;  /* 0x0000001f00007802 */ /* 0x000fc40000000f00 */
[----:B------:R-:W-:Y:S02]  /*ce50*/  MOV R2, 0xce70 ;  /* 0x0000ce7000027802 */ /* 0x000fe40000000f00 */
[----:B-1----:R-:W-:Y:S05]  /*ce60*/  CALL.REL.NOINC `($__internal_1_$__cuda_sm70_shflsync_idx_p) ;  /* 0x0000130000007944 */ /* 0x002fea0003c00000 */
[----:B------:R-:W-:Y:S01]  /*ce70*/  MOV R7, R0 ;  /* 0x0000000000077202 */ /* 0x000fe20000000f00 */
[----:B------:R-:W-:Y:S05]  /*ce80*/  BRA `(.L_x_20) ;  /* 0xffff380000007947 */ /* 0x000fea000383ffff */
.L_x_29:
[----:B------:R-:W-:Y:S01]  /*ce90*/  IMAD.MOV.U32 R5, RZ, RZ, R10 ;  /* 0x000000ffff057224 */ /* 0x000fe200078e000a */
[----:B------:R-:W-:Y:S01]  /*cea0*/  MOV R3, RZ ;  /* 0x000000ff00037202 */ /* 0x000fe20000000f00 */
[----:B------:R-:W-:Y:S01]  /*ceb0*/  IMAD.MOV.U32 R0, RZ, RZ, 0x181f ;  /* 0x0000181fff007424 */ /* 0x000fe200078e00ff */
[----:B------:R-:W-:Y:S02]  /*cec0*/  MOV R2, 0xcee0 ;  /* 0x0000cee000027802 */ /* 0x000fe40000000f00 */
[----:B------:R-:W-:Y:S05]  /*ced0*/  CALL.REL.NOINC `($__internal_1_$__cuda_sm70_shflsync_idx_p) ;  /* 0x0000129000007944 */ /* 0x000fea0003c00000 */
[----:B------:R-:W-:Y:S01]  /*cee0*/  MOV R8, R0 ;  /* 0x0000000000087202 */ /* 0x000fe20000000f00 */
[----:B------:R-:W-:Y:S05]  /*cef0*/  BRA `(.L_x_108) ;  /* 0xffff553000007947 */ /* 0x000fea000383ffff */
.L_x_30:
[----:B------:R-:W-:Y:S01]  /*cf00*/  IMAD.MOV.U32 R5, RZ, RZ, R12 ;  /* 0x000000ffff057224 */ /* 0x000fe200078e000c */
[----:B------:R-:W-:Y:S01]  /*cf10*/  MOV R3, RZ ;  /* 0x000000ff00037202 */ /* 0x000fe20000000f00 */
[----:B------:R-:W-:Y:S01]  /*cf20*/  IMAD.MOV.U32 R0, RZ, RZ, 0x181f ;  /* 0x0000181fff007424 */ /* 0x000fe200078e00ff */
[----:B------:R-:W-:Y:S02]  /*cf30*/  MOV R2, 0xcf50 ;  /* 0x0000cf5000027802 */ /* 0x000fe40000000f00 */
[----:B-12---:R-:W-:Y:S05]  /*cf40*/  CALL.REL.NOINC `($__internal_1_$__cuda_sm70_shflsync_idx_p) ;  /* 0x0000122000007944 */ /* 0x006fea0003c00000 */
[----:B------:R-:W-:Y:S05]  /*cf50*/  BRA `(.L_x_109) ;  /* 0xffff54f000007947 */ /* 0x000fea000383ffff */
.L_x_33:
[----:B--2---:R-:W-:Y:S01]  /*cf60*/  IMAD.MOV.U32 R5, RZ, RZ, R10 ;  /* 0x000000ffff057224 */ /* 0x004fe200078e000a */
[----:B------:R-:W-:Y:S01]  /*cf70*/  MOV R3, 0x1 ;  /* 0x0000000100037802 */ /* 0x000fe20000000f00 */
[----:B----4-:R-:W-:Y:S01]  /*cf80*/  IMAD.MOV.U32 R0, RZ, RZ, 0x181f ;  /* 0x0000181fff007424 */ /* 0x010fe200078e00ff */
[----:B------:R-:W-:-:S02]  /*cf90*/  MOV R2, 0xcfb0 ;  /* 0x0000cfb000027802 */ /* 0x000fc40000000f00 */
[----:B-1-3--:R-:W-:Y:S05]  /*cfa0*/  CALL.REL.NOINC `($__internal_1_$__cuda_sm70_shflsync_idx_p) ;  /* 0x000011c000007944 */ /* 0x00afea0003c00000 */
[----:B------:R-:W-:Y:S01]  /*cfb0*/  IMAD.MOV.U32 R8, RZ, RZ, R0 ;  /* 0x000000ffff087224 */ /* 0x000fe200078e0000 */
[----:B------:R-:W-:Y:S01]  /*cfc0*/  MOV R3, 0x1 ;  /* 0x0000000100037802 */ /* 0x000fe20000000f00 */
[----:B------:R-:W-:Y:S01]  /*cfd0*/  IMAD.MOV.U32 R5, RZ, RZ, R12 ;  /* 0x000000ffff057224 */ /* 0x000fe200078e000c */
[----:B------:R-:W-:-:S02]  /*cfe0*/  MOV R0, 0x181f ;  /* 0x0000181f00007802 */ /* 0x000fc40000000f00 */
[----:B------:R-:W-:Y:S02]  /*cff0*/  MOV R2, 0xd010 ;  /* 0x0000d01000027802 */ /* 0x000fe40000000f00 */
[----:B------:R-:W-:Y:S05]  /*d000*/  CALL.REL.NOINC `($__internal_1_$__cuda_sm70_shflsync_idx_p) ;  /* 0x0000116000007944 */ /* 0x000fea0003c00000 */
[----:B------:R-:W-:Y:S05]  /*d010*/  BRA `(.L_x_110) ;  /* 0xffff558000007947 */ /* 0x000fea000383ffff */
.L_x_36:
[----:B-1----:R-:W-:Y:S01]  /*d020*/  IMAD.MOV.U32 R5, RZ, RZ, R10 ;  /* 0x000000ffff057224 */ /* 0x002fe200078e000a */
[----:B------:R-:W-:Y:S01]  /*d030*/  MOV R3, 0x2 ;  /* 0x0000000200037802 */ /* 0x000fe20000000f00 */
[----:B----4-:R-:W-:Y:S01]  /*d040*/  IMAD.MOV.U32 R0, RZ, RZ, 0x181f ;  /* 0x0000181fff007424 */ /* 0x010fe200078e00ff */
[----:B------:R-:W-:Y:S02]  /*d050*/  MOV R2, 0xd070 ;  /* 0x0000d07000027802 */ /* 0x000fe40000000f00 */
[----:B--23--:R-:W-:Y:S05]  /*d060*/  CALL.REL.NOINC `($__internal_1_$__cuda_sm70_shflsync_idx_p) ;  /* 0x0000110000007944 */ /* 0x00cfea0003c00000 */
[----:B------:R-:W-:Y:S01]  /*d070*/  MOV R8, R0 ;  /* 0x0000000000087202 */ /* 0x000fe20000000f00 */
[----:B------:R-:W-:Y:S05]  /*d080*/  BRA `(.L_x_111) ;  /* 0xffff565000007947 */ /* 0x000fea000383ffff */
.L_x_37:
[----:B------:R-:W-:Y:S01]  /*d090*/  IMAD.MOV.U32 R5, RZ, RZ, R12 ;  /* 0x000000ffff057224 */ /* 0x000fe200078e000c */
[----:B------:R-:W-:Y:S01]  /*d0a0*/  MOV R3, 0x2 ;  /* 0x0000000200037802 */ /* 0x000fe20000000f00 */
[----:B----4-:R-:W-:Y:S01]  /*d0b0*/  IMAD.MOV.U32 R0, RZ, RZ, 0x181f ;  /* 0x0000181fff007424 */ /* 0x010fe200078e00ff */
[----:B------:R-:W-:Y:S02]  /*d0c0*/  MOV R2, 0xd0e0 ;  /* 0x0000d0e000027802 */ /* 0x000fe40000000f00 */
[----:B-123--:R-:W-:Y:S05]  /*d0d0*/  CALL.REL.NOINC `($__internal_1_$__cuda_sm70_shflsync_idx_p) ;  /* 0x0000109000007944 */ /* 0x00efea0003c00000 */
[----:B------:R-:W-:Y:S05]  /*d0e0*/  BRA `(.L_x_112) ;  /* 0xffff561000007947 */ /* 0x000fea000383ffff */
.L_x_40:
[----:B-1----:R-:W-:Y:S01]  /*d0f0*/  IMAD.MOV.U32 R5, RZ, RZ, R10 ;  /* 0x000000ffff057224 */ /* 0x002fe200078e000a */
[----:B------:R-:W-:Y:S01]  /*d100*/  MOV R3, 0x3 ;  /* 0x0000000300037802 */ /* 0x000fe20000000f00 */
[----:B------:R-:W-:Y:S01]  /*d110*/  IMAD.MOV.U32 R0, RZ, RZ, 0x181f ;  /* 0x0000181fff007424 */ /* 0x000fe200078e00ff */
[----:B------:R-:W-:-:S02]  /*d120*/  MOV R2, 0xd140 ;  /* 0x0000d14000027802 */ /* 0x000fc40000000f00 */
[----:B--234-:R-:W-:Y:S05]  /*d130*/  CALL.REL.NOINC `($__internal_1_$__cuda_sm70_shflsync_idx_p) ;  /* 0x0000103000007944 */ /* 0x01cfea0003c00000 */
[----:B------:R-:W-:Y:S01]  /*d140*/  IMAD.MOV.U32 R7, RZ, RZ, R0 ;  /* 0x000000ffff077224 */ /* 0x000fe200078e0000 */
[----:B------:R-:W-:Y:S01]  /*d150*/  MOV R3, 0x3 ;  /* 0x0000000300037802 */ /* 0x000fe20000000f00 */
[----:B------:R-:W-:Y:S01]  /*d160*/  IMAD.MOV.U32 R5, RZ, RZ, R12 ;  /* 0x000000ffff057224 */ /* 0x000fe200078e000c */
[----:B------:R-:W-:-:S02]  /*d170*/  MOV R0, 0x181f ;  /* 0x0000181f00007802 */ /* 0x000fc40000000f00 */
[----:B------:R-:W-:Y:S02]  /*d180*/  MOV R2, 0xd1a0 ;  /* 0x0000d1a000027802 */ /* 0x000fe40000000f00 */
[----:B------:R-:W-:Y:S05]  /*d190*/  CALL.REL.NOINC `($__internal_1_$__cuda_sm70_shflsync_idx_p) ;  /* 0x00000fd000007944 */ /* 0x000fea0003c00000 */
[----:B------:R-:W-:Y:S05]  /*d1a0*/  BRA `(.L_x_113) ;  /* 0xffff56a000007947 */ /* 0x000fea000383ffff */
.L_x_45:
[----:B------:R-:W-:Y:S01]  /*d1b0*/  IMAD.MOV.U32 R2, RZ, RZ, R218 ;  /* 0x000000ffff027224 */ /* 0x000fe200078e00da */
[----:B------:R-:W-:Y:S01]  /*d1c0*/  MOV R7, 0x1f ;  /* 0x0000001f00077802 */ /* 0x000fe20000000f00 */
[----:B------:R-:W-:Y:S01]  /*d1d0*/  IMAD.MOV.U32 R5, RZ, RZ, 0x2 ;  /* 0x00000002ff057424 */ /* 0x000fe200078e00ff */
[----:B------:R-:W-:Y:S02]  /*d1e0*/  MOV R6, 0xffffffff ;  /* 0xffffffff00067802 */ /* 0x000fe40000000f00 */
[----:B------:R-:W-:Y:S02]  /*d1f0*/  MOV R3, 0xd210 ;  /* 0x0000d21000037802 */ /* 0x000fe40000000f00 */
[----:B------:R-:W-:Y:S05]  /*d200*/  CALL.REL.NOINC `($__internal_0_$__cuda_sm70_shflsync_bfly_p) ;  /* 0x00000f1000007944 */ /* 0x000fea0003c00000 */
[----:B------:R-:W-:Y:S01]  /*d210*/  FADD.FTZ R0, R218, R5 ;  /* 0x00000005da007221 */ /* 0x000fe20000010000 */
[----:B------:R-:W-:Y:S02]  /*d220*/  MOV R5, 0x1 ;  /* 0x0000000100057802 */ /* 0x000fe40000000f00 */
[----:B------:R-:W-:Y:S02]  /*d230*/  MOV R3, 0xd260 ;  /* 0x0000d26000037802 */ /* 0x000fe40000000f00 */
[----:B------:R-:W-:-:S02]  /*d240*/  MOV R2, R0 ;  /* 0x0000000000027202 */ /* 0x000fc40000000f00 */
[----:B------:R-:W-:Y:S05]  /*d250*/  CALL.REL.NOINC `($__internal_0_$__cuda_sm70_shflsync_bfly_p) ;  /* 0x00000ec000007944 */ /* 0x000fea0003c00000 */
[----:B------:R-:W-:Y:S01]  /*d260*/  FADD.FTZ R0, R0, R5 ;  /* 0x0000000500007221 */ /* 0x000fe20000010000 */
[----:B------:R-:W-:-:S02]  /*d270*/  MOV R2, R219 ;  /* 0x000000db00027202 */ /* 0x000fc40000000f00 */
[----:B------:R-:W-:Y:S02]  /*d280*/  MOV R5, 0x2 ;  /* 0x0000000200057802 */ /* 0x000fe40000000f00 */
[----:B------:R-:W-:Y:S02]  /*d290*/  MOV R3, 0xd2b0 ;  /* 0x0000d2b000037802 */ /* 0x000fe40000000f00 */
[----:B------:R-:W-:Y:S05]  /*d2a0*/  CALL.REL.NOINC `($__internal_0_$__cuda_sm70_shflsync_bfly_p) ;  /* 0x00000e7000007944 */ /* 0x000fea0003c00000 */
[----:B------:R-:W-:Y:S01]  /*d2b0*/  FADD.FTZ R4, R219, R5 ;  /* 0x00000005db047221 */ /* 0x000fe20000010000 */
[----:B------:R-:W-:Y:S02]  /*d2c0*/  MOV R5, 0x1 ;  /* 0x0000000100057802 */ /* 0x000fe40000000f00 */
[----:B------:R-:W-:Y:S02]  /*d2d0*/  MOV R3, 0xd300 ;  /* 0x0000d30000037802 */ /* 0x000fe40000000f00 */
[----:B------:R-:W-:Y:S02]  /*d2e0*/  MOV R2, R4 ;  /* 0x0000000400027202 */ /* 0x000fe40000000f00 */
[----:B------:R-:W-:Y:S05]  /*d2f0*/  CALL.REL.NOINC `($__internal_0_$__cuda_sm70_shflsync_bfly_p) ;  /* 0x00000e2000007944 */ /* 0x000fea0003c00000 */
[----:B------:R-:W-:Y:S01]  /*d300*/  MOV R3, R5 ;  /* 0x0000000500037202 */ /* 0x000fe20000000f00 */
[----:B------:R-:W-:Y:S05]  /*d310*/  BRA `(.L_x_114) ;  /* 0xffffaee000007947 */ /* 0x000fea000383ffff */
.L_x_52:
[----:B-1-34-:R-:W-:Y:S01]  /*d320*/  IMAD.MOV.U32 R5, RZ, RZ, R12 ;  /* 0x000000ffff057224 */ /* 0x01afe200078e000c */
[----:B------:R-:W-:Y:S01]  /*d330*/  MOV R3, RZ ;  /* 0x000000ff00037202 */ /* 0x000fe20000000f00 */
[----:B------:R-:W-:Y:S01]  /*d340*/  IMAD.MOV.U32 R0, RZ, RZ, 0x181f ;  /* 0x0000181fff007424 */ /* 0x000fe200078e00ff */
[----:B------:R-:W-:-:S02]  /*d350*/  MOV R2, 0xd370 ;  /* 0x0000d37000027802 */ /* 0x000fc40000000f00 */
[----:B------:R-:W-:Y:S05]  /*d360*/  CALL.REL.NOINC `($__internal_1_$__cuda_sm70_shflsync_idx_p) ;  /* 0x00000e0000007944 */ /* 0x000fea0003c00000 */
[----:B------:R-:W-:Y:S01]  /*d370*/  MOV R10, R0 ;  /* 0x00000000000a7202 */ /* 0x000fe20000000f00 */
[----:B------:R-:W-:Y:S05]  /*d380*/  BRA `(.L_x_115) ;  /* 0xffffc6a000007947 */ /* 0x000fea000383ffff */
.L_x_53:
[----:B------:R-:W-:Y:S01]  /*d390*/  IMAD.MOV.U32 R5, RZ, RZ, R13 ;  /* 0x000000ffff057224 */ /* 0x000fe200078e000d */
[----:B------:R-:W-:Y:S01]  /*d3a0*/  MOV R3, RZ ;  /* 0x000000ff00037202 */ /* 0x000fe20000000f00 */
[----:B------:R-:W-:Y:S01]  /*d3b0*/  IMAD.MOV.U32 R0, RZ, RZ, 0x181f ;  /* 0x0000181fff007424 */ /* 0x000fe200078e00ff */
[----:B------:R-:W-:-:S02]  /*d3c0*/  MOV R2, 0xd3e0 ;  /* 0x0000d3e000027802 */ /* 0x000fc40000000f00 */
[----:B-12---:R-:W-:Y:S05]  /*d3d0*/  CALL.REL.NOINC `($__internal_1_$__cuda_sm70_shflsync_idx_p) ;  /* 0x00000d9000007944 */ /* 0x006fea0003c00000 */
[----:B------:R-:W-:Y:S05]  /*d3e0*/  BRA `(.L_x_116) ;  /* 0xffffc66000007947 */ /* 0x000fea000383ffff */
.L_x_56:
[----:B------:R-:W-:Y:S01]  /*d3f0*/  IMAD.MOV.U32 R5, RZ, RZ, R12 ;  /* 0x000000ffff057224 */ /* 0x000fe200078e000c */
[----:B--2---:R-:W-:Y:S01]  /*d400*/  MOV R3, 0x1 ;  /* 0x0000000100037802 */ /* 0x004fe20000000f00 */
        /* <DEDUP_REMOVED lines=10> */
.L_x_59:
[----:B------:R-:W-:Y:S01]  /*d4b0*/  IMAD.MOV.U32 R5, RZ, RZ, R12 ;  /* 0x000000ffff057224 */ /* 0x000fe200078e000c */
[----:B-1----:R-:W-:Y:S01]  /*d4c0*/  MOV R3, 0x2 ;  /* 0x0000000200037802 */ /* 0x002fe20000000f00 */
[----:B----4-:R-:W-:Y:S01]  /*d4d0*/  IMAD.MOV.U32 R0, RZ, RZ, 0x181f ;  /* 0x0000181fff007424 */ /* 0x010fe200078e00ff */
[----:B------:R-:W-:Y:S02]  /*d4e0*/  MOV R2, 0xd500 ;  /* 0x0000d50000027802 */ /* 0x000fe40000000f00 */
[----:B--23--:R-:W-:Y:S05]  /*d4f0*/  CALL.REL.NOINC `($__internal_1_$__cuda_sm70_shflsync_idx_p) ;  /* 0x00000c7000007944 */ /* 0x00cfea0003c00000 */
[----:B------:R-:W-:Y:S01]  /*d500*/  MOV R10, R0 ;  /* 0x00000000000a7202 */ /* 0x000fe20000000f00 */
[----:B------:R-:W-:Y:S05]  /*d510*/  BRA `(.L_x_118) ;  /* 0xffffc7b000007947 */ /* 0x000fea000383ffff */
.L_x_60:
[----:B------:R-:W-:Y:S01]  /*d520*/  IMAD.MOV.U32 R5, RZ, RZ, R13 ;  /* 0x000000ffff057224 */ /* 0x000fe200078e000d */
[----:B------:R-:W-:Y:S01]  /*d530*/  MOV R3, 0x2 ;  /* 0x0000000200037802 */ /* 0x000fe20000000f00 */
[----:B----4-:R-:W-:Y:S01]  /*d540*/  IMAD.MOV.U32 R0, RZ, RZ, 0x181f ;  /* 0x0000181fff007424 */ /* 0x010fe200078e00ff */
[----:B------:R-:W-:Y:S02]  /*d550*/  MOV R2, 0xd570 ;  /* 0x0000d57000027802 */ /* 0x000fe40000000f00 */
[----:B-123--:R-:W-:Y:S05]  /*d560*/  CALL.REL.NOINC `($__internal_1_$__cuda_sm70_shflsync_idx_p) ;  /* 0x00000c0000007944 */ /* 0x00efea0003c00000 */
[----:B------:R-:W-:Y:S05]  /*d570*/  BRA `(.L_x_119) ;  /* 0xffffc77000007947 */ /* 0x000fea000383ffff */
.L_x_63:
[----:B------:R-:W-:Y:S01]  /*d580*/  IMAD.MOV.U32 R5, RZ, RZ, R12 ;  /* 0x000000ffff057224 */ /* 0x000fe200078e000c */
[----:B-1----:R-:W-:Y:S01]  /*d590*/  MOV R3, 0x3 ;  /* 0x0000000300037802 */ /* 0x002fe20000000f00 */
        /* <DEDUP_REMOVED lines=10> */
.L_x_65:
[----:B------:R-:W-:Y:S01]  /*d640*/  IMAD.MOV.U32 R5, RZ, RZ, R27 ;  /* 0x000000ffff057224 */ /* 0x000fe200078e001b */
[----:B------:R-:W-:Y:S01]  /*d650*/  MOV R3, RZ ;  /* 0x000000ff00037202 */ /* 0x000fe20000000f00 */
[----:B------:R-:W-:Y:S01]  /*d660*/  IMAD.MOV.U32 R0, RZ, RZ, 0x1c1f ;  /* 0x00001c1fff007424 */ /* 0x000fe200078e00ff */
[----:B------:R-:W-:Y:S02]  /*d670*/  MOV R2, 0xd690 ;  /* 0x0000d69000027802 */ /* 0x000fe40000000f00 */
[----:B-1----:R-:W-:Y:S05]  /*d680*/  CALL.REL.NOINC `($__internal_1_$__cuda_sm70_shflsync_idx_p) ;  /* 0x00000ae000007944 */ /* 0x002fea0003c00000 */
[----:B------:R-:W-:Y:S01]  /*d690*/  MOV R4, R0 ;  /* 0x0000000000047202 */ /* 0x000fe20000000f00 */
[----:B------:R-:W-:Y:S05]  /*d6a0*/  BRA `(.L_x_121) ;  /* 0xffffcac000007947 */ /* 0x000fea000383ffff */
.L_x_66:
[----:B------:R-:W-:Y:S01]  /*d6b0*/  IMAD.MOV.U32 R5, RZ, RZ, R28 ;  /* 0x000000ffff057224 */ /* 0x000fe200078e001c */
[----:B------:R-:W-:Y:S01]  /*d6c0*/  MOV R3, RZ ;  /* 0x000000ff00037202 */ /* 0x000fe20000000f00 */
[----:B------:R-:W-:Y:S01]  /*d6d0*/  IMAD.MOV.U32 R0, RZ, RZ, 0x1c1f ;  /* 0x00001c1fff007424 */ /* 0x000fe200078e00ff */
[----:B------:R-:W-:Y:S02]  /*d6e0*/  MOV R2, 0xd700 ;  /* 0x0000d70000027802 */ /* 0x000fe40000000f00 */
[----:B-123--:R-:W-:Y:S05]  /*d6f0*/  CALL.REL.NOINC `($__internal_1_$__cuda_sm70_shflsync_idx_p) ;  /* 0x00000a7000007944 */ /* 0x00efea0003c00000 */
[----:B------:R-:W-:Y:S05]  /*d700*/  BRA `(.L_x_122) ;  /* 0xffffca8000007947 */ /* 0x000fea000383ffff */
.L_x_69:
[----:B------:R-:W-:Y:S01]  /*d710*/  IMAD.MOV.U32 R5, RZ, RZ, R27 ;  /* 0x000000ffff057224 */ /* 0x000fe200078e001b */
[----:B--2---:R-:W-:Y:S01]  /*d720*/  MOV R3, 0x1 ;  /* 0x0000000100037802 */ /* 0x004fe20000000f00 */
[----:B------:R-:W-:Y:S01]  /*d730*/  IMAD.MOV.U32 R0, RZ, RZ, 0x1c1f ;  /* 0x00001c1fff007424 */ /* 0x000fe200078e00ff */
[----:B------:R-:W-:-:S02]  /*d740*/  MOV R2, 0xd760 ;  /* 0x0000d76000027802 */ /* 0x000fc40000000f00 */
[----:B---34-:R-:W-:Y:S05]  /*d750*/  CALL.REL.NOINC `($__internal_1_$__cuda_sm70_shflsync_idx_p) ;  /* 0x00000a1000007944 */ /* 0x018fea0003c00000 */
[----:B------:R-:W-:Y:S01]  /*d760*/  IMAD.MOV.U32 R4, RZ, RZ, R0 ;  /* 0x000000ffff047224 */ /* 0x000fe200078e0000 */
[----:B------:R-:W-:Y:S01]  /*d770*/  MOV R3, 0x1 ;  /* 0x0000000100037802 */ /* 0x000fe20000000f00 */
[----:B------:R-:W-:Y:S01]  /*d780*/  IMAD.MOV.U32 R5, RZ, RZ, R28 ;  /* 0x000000ffff057224 */ /* 0x000fe200078e001c */
[----:B------:R-:W-:-:S02]  /*d790*/  MOV R0, 0x1c1f ;  /* 0x00001c1f00007802 */ /* 0x000fc40000000f00 */
[----:B------:R-:W-:Y:S02]  /*d7a0*/  MOV R2, 0xd7c0 ;  /* 0x0000d7c000027802 */ /* 0x000fe40000000f00 */
[----:B------:R-:W-:Y:S05]  /*d7b0*/  CALL.REL.NOINC `($__internal_1_$__cuda_sm70_shflsync_idx_p) ;  /* 0x000009b000007944 */ /* 0x000fea0003c00000 */
[----:B------:R-:W-:Y:S05]  /*d7c0*/  BRA `(.L_x_123) ;  /* 0xffffd38000007947 */ /* 0x000fea000383ffff */
.L_x_73:
[----:B------:R-:W-:Y:S01]  /*d7d0*/  IMAD.MOV.U32 R5, RZ, RZ, R9 ;  /* 0x000000ffff057224 */ /* 0x000fe200078e0009 */
[----:B------:R-:W-:Y:S01]  /*d7e0*/  MOV R3, RZ ;  /* 0x000000ff00037202 */ /* 0x000fe20000000f00 */
[----:B------:R-:W-:Y:S01]  /*d7f0*/  IMAD.MOV.U32 R0, RZ, RZ, 0x181f ;  /* 0x0000181fff007424 */ /* 0x000fe200078e00ff */
[----:B------:R-:W-:Y:S02]  /*d800*/  MOV R2, 0xd820 ;  /* 0x0000d82000027802 */ /* 0x000fe40000000f00 */
[----:B------:R-:W-:Y:S05]  /*d810*/  CALL.REL.NOINC `($__internal_1_$__cuda_sm70_shflsync_idx_p) ;  /* 0x0000095000007944 */ /* 0x000fea0003c00000 */
[----:B------:R-:W-:Y:S01]  /*d820*/  MOV R8, R0 ;  /* 0x0000000000087202 */ /* 0x000fe20000000f00 */
[----:B------:R-:W-:Y:S05]  /*d830*/  BRA `(.L_x_124) ;  /* 0xffffe1f000007947 */ /* 0x000fea000383ffff */
.L_x_74:
[----:B------:R-:W-:Y:S01]  /*d840*/  IMAD.MOV.U32 R5, RZ, RZ, R12 ;  /* 0x000000ffff057224 */ /* 0x000fe200078e000c */
[----:B------:R-:W-:Y:S01]  /*d850*/  MOV R3, RZ ;  /* 0x000000ff00037202 */ /* 0x000fe20000000f00 */
[----:B------:R-:W-:Y:S01]  /*d860*/  IMAD.MOV.U32 R0, RZ, RZ, 0x181f ;  /* 0x0000181fff007424 */ /* 0x000fe200078e00ff */
[----:B------:R-:W-:Y:S02]  /*d870*/  MOV R2, 0xd890 ;  /* 0x0000d89000027802 */ /* 0x000fe40000000f00 */
[----:B-12---:R-:W-:Y:S05]  /*d880*/  CALL.REL.NOINC `($__internal_1_$__cuda_sm70_shflsync_idx_p) ;  /* 0x000008e000007944 */ /* 0x006fea0003c00000 */
[----:B------:R-:W-:Y:S05]  /*d890*/  BRA `(.L_x_125) ;  /* 0xffffe1b000007947 */ /* 0x000fea000383ffff */
.L_x_77:
        /* <DEDUP_REMOVED lines=12> */
.L_x_80:
[----:B-1----:R-:W-:Y:S01]  /*d960*/  IMAD.MOV.U32 R5, RZ, RZ, R9 ;  /* 0x000000ffff057224 */ /* 0x002fe200078e0009 */
[----:B------:R-:W-:Y:S01]  /*d970*/  MOV R3, 0x2 ;  /* 0x0000000200037802 */ /* 0x000fe20000000f00 */
[----:B----4-:R-:W-:Y:S01]  /*d980*/  IMAD.MOV.U32 R0, RZ, RZ, 0x181f ;  /* 0x0000181fff007424 */ /* 0x010fe200078e00ff */
[----:B------:R-:W-:Y:S02]  /*d990*/  MOV R2, 0xd9b0 ;  /* 0x0000d9b000027802 */ /* 0x000fe40000000f00 */
[----:B--23--:R-:W-:Y:S05]  /*d9a0*/  CALL.REL.NOINC `($__internal_1_$__cuda_sm70_shflsync_idx_p) ;  /* 0x000007c000007944 */ /* 0x00cfea0003c00000 */
[----:B------:R-:W-:Y:S01]  /*d9b0*/  MOV R8, R0 ;  /* 0x0000000000087202 */ /* 0x000fe20000000f00 */
[----:B------:R-:W-:Y:S05]  /*d9c0*/  BRA `(.L_x_127) ;  /* 0xffffe31000007947 */ /* 0x000fea000383ffff */
.L_x_81:
[----:B------:R-:W-:Y:S01]  /*d9d0*/  IMAD.MOV.U32 R5, RZ, RZ, R12 ;  /* 0x000000ffff057224 */ /* 0x000fe200078e000c */
[----:B------:R-:W-:Y:S01]  /*d9e0*/  MOV R3, 0x2 ;  /* 0x0000000200037802 */ /* 0x000fe20000000f00 */
[----:B----4-:R-:W-:Y:S01]  /*d9f0*/  IMAD.MOV.U32 R0, RZ, RZ, 0x181f ;  /* 0x0000181fff007424 */ /* 0x010fe200078e00ff */
[----:B------:R-:W-:Y:S02]  /*da00*/  MOV R2, 0xda20 ;  /* 0x0000da2000027802 */ /* 0x000fe40000000f00 */
[----:B-123--:R-:W-:Y:S05]  /*da10*/  CALL.REL.NOINC `($__internal_1_$__cuda_sm70_shflsync_idx_p) ;  /* 0x0000075000007944 */ /* 0x00efea0003c00000 */
[----:B------:R-:W-:Y:S05]  /*da20*/  BRA `(.L_x_128) ;  /* 0xffffe2d000007947 */ /* 0x000fea000383ffff */
.L_x_84:
        /* <DEDUP_REMOVED lines=12> */
.L_x_86:
[----:B------:R-:W-:Y:S01]  /*daf0*/  IMAD.MOV.U32 R5, RZ, RZ, R78 ;  /* 0x000000ffff057224 */ /* 0x000fe200078e004e */
[----:B------:R-:W-:Y:S01]  /*db00*/  MOV R3, RZ ;  /* 0x000000ff00037202 */ /* 0x000fe20000000f00 */
[----:B------:R-:W-:Y:S01]  /*db10*/  IMAD.MOV.U32 R0, RZ, RZ, 0x1f ;  /* 0x0000001fff007424 */ /* 0x000fe200078e00ff */
[----:B------:R-:W-:Y:S02]  /*db20*/  MOV R2, 0xdb40 ;  /* 0x0000db4000027802 */ /* 0x000fe40000000f00 */
[----:B-1----:R-:W-:Y:S05]  /*db30*/  CALL.REL.NOINC `($__internal_1_$__cuda_sm70_shflsync_idx_p) ;  /* 0x0000063000007944 */ /* 0x002fea0003c00000 */
[----:B------:R-:W-:Y:S01]  /*db40*/  MOV R9, R0 ;  /* 0x0000000000097202 */ /* 0x000fe20000000f00 */
[----:B------:R-:W-:Y:S05]  /*db50*/  BRA `(.L_x_130) ;  /* 0xffffe4d000007947 */ /* 0x000fea000383ffff */
.L_x_87:
[----:B------:R-:W-:Y:S01]  /*db60*/  IMAD.MOV.U32 R5, RZ, RZ, R78 ;  /* 0x000000ffff057224 */ /* 0x000fe200078e004e */
[----:B------:R-:W-:Y:S01]  /*db70*/  MOV R3, 0x1 ;  /* 0x0000000100037802 */ /* 0x000fe20000000f00 */
[----:B------:R-:W-:Y:S01]  /*db80*/  IMAD.MOV.U32 R0, RZ, RZ, 0x1f ;  /* 0x0000001fff007424 */ /* 0x000fe200078e00ff */
[----:B------:R-:W-:Y:S02]  /*db90*/  MOV R2, 0xdbb0 ;  /* 0x0000dbb000027802 */ /* 0x000fe40000000f00 */
[----:B-123--:R-:W-:Y:S05]  /*dba0*/  CALL.REL.NOINC `($__internal_1_$__cuda_sm70_shflsync_idx_p) ;  /* 0x000005c000007944 */ /* 0x00efea0003c00000 */
[----:B------:R-:W-:Y:S01]  /*dbb0*/  MOV R8, R0 ;  /* 0x0000000000087202 */ /* 0x000fe20000000f00 */
[----:B------:R-:W-:Y:S05]  /*dbc0*/  BRA `(.L_x_131) ;  /* 0xffffe48000007947 */ /* 0x000fea000383ffff */
.L_x_88:
[----:B------:R-:W-:Y:S02]  /*dbd0*/  MOV R2, 0x1 ;  /* 0x0000000100027802 */ /* 0x000fe40000000f00 */
[----:B------:R-:W-:-:S02]  /*dbe0*/  MOV R3, 0xdc00 ;  /* 0x0000dc0000037802 */ /* 0x000fc40000000f00 */
[----:B--234-:R-:W-:Y:S05]  /*dbf0*/  CALL.REL.NOINC `($__internal_2_$__cuda_sm70_shflsync_up_p) ;  /* 0x000005c000007944 */ /* 0x01cfea0003c00000 */
[----:B------:R-:W-:Y:S05]  /*dc00*/  BRA `(.L_x_132) ;  /* 0xffffe56000007947 */ /* 0x000fea000383ffff */
.L_x_89:
[----:B------:R-:W-:Y:S02]  /*dc10*/  MOV R2, 0x2 ;  /* 0x0000000200027802 */ /* 0x000fe40000000f00 */
[----:B------:R-:W-:-:S02]  /*dc20*/  MOV R3, 0xdc40 ;  /* 0x0000dc4000037802 */ /* 0x000fc40000000f00 */
[----:B--23--:R-:W-:Y:S05]  /*dc30*/  CALL.REL.NOINC `($__internal_2_$__cuda_sm70_shflsync_up_p) ;  /* 0x0000058000007944 */ /* 0x00cfea0003c00000 */
        /* <DEDUP_REMOVED lines=23> */
.L_x_93:
[----:B------:R-:W-:Y:S02]  /*ddb0*/  MOV R2, 0x1 ;  /* 0x0000000100027802 */ /* 0x000fe40000000f00 */
[----:B------:R-:W-:Y:S02]  /*ddc0*/  MOV R3, 0xdde0 ;  /* 0x0000dde000037802 */ /* 0x000fe40000000f00 */
[----:B------:R-:W-:Y:S05]  /*ddd0*/  CALL.REL.NOINC `($__internal_2_$__cuda_sm70_shflsync_up_p) ;  /* 0x000003e000007944 */ /* 0x000fea0003c00000 */
[----:B------:R-:W-:Y:S01]  /*dde0*/  MOV R2, R4 ;  /* 0x0000000400027202 */ /* 0x000fe20000000f00 */
[----:B------:R-:W-:Y:S05]  /*ddf0*/  BRA `(.L_x_134) ;  /* 0xffffe5c000007947 */ /* 0x000fea000383ffff */
.L_x_94:
[----:B------:R-:W-:Y:S02]  /*de00*/  MOV R2, 0x2 ;  /* 0x0000000200027802 */ /* 0x000fe40000000f00 */
[----:B------:R-:W-:Y:S02]  /*de10*/  MOV R3, 0xde30 ;  /* 0x0000de3000037802 */ /* 0x000fe40000000f00 */
        /* <DEDUP_REMOVED lines=24> */
.L_x_96:
[----:B------:R-:W-:Y:S02]  /*dfa0*/  SEL R0, RZ, 0x1, P0 ;  /* 0x00000001ff007807 */ /* 0x000fe40000000000 */
[----:B------:R-:W-:Y:S02]  /*dfb0*/  MOV R2, 0xdfd0 ;  /* 0x0000dfd000027802 */ /* 0x000fe40000000f00 */
[----:B-1----:R-:W-:Y:S05]  /*dfc0*/  CALL.REL.NOINC `($__internal_3_$__cuda_sm70_votesync_ballot) ;  /* 0x0000026000007944 */ /* 0x002fea0003c00000 */
[----:B------:R-:W-:Y:S01]  /*dfd0*/  MOV R11, R0 ;  /* 0x00000000000b7202 */ /* 0x000fe20000000f00 */
[----:B------:R-:W-:Y:S05]  /*dfe0*/  BRA `(.L_x_136) ;  /* 0xffffe56000007947 */ /* 0x000fea000383ffff */
.L_x_97:
[----:B------:R-:W-:Y:S01]  /*dff0*/  IMAD.MOV.U32 R5, RZ, RZ, R6 ;  /* 0x000000ffff057224 */ /* 0x000fe200078e0006 */
[----:B---3--:R-:W-:Y:S01]  /*e000*/  MOV R3, R10 ;  /* 0x0000000a00037202 */ /* 0x008fe20000000f00 */
[----:B------:R-:W-:Y:S01]  /*e010*/  IMAD.MOV.U32 R0, RZ, RZ, 0x1f ;  /* 0x0000001fff007424 */ /* 0x000fe200078e00ff */
[----:B------:R-:W-:Y:S02]  /*e020*/  MOV R2, 0xe040 ;  /* 0x0000e04000027802 */ /* 0x000fe40000000f00 */
[----:B-12---:R-:W-:Y:S05]  /*e030*/  CALL.REL.NOINC `($__internal_1_$__cuda_sm70_shflsync_idx_p) ;  /* 0x0000013000007944 */ /* 0x006fea0003c00000 */
[----:B------:R-:W-:Y:S01]  /*e040*/  IMAD.MOV.U32 R8, RZ, RZ, R0 ;  /* 0x000000ffff087224 */ /* 0x000fe200078e0000 */
[----:B------:R-:W-:Y:S01]  /*e050*/  MOV R3, R10 ;  /* 0x0000000a00037202 */ /* 0x000fe20000000f00 */
[----:B------:R-:W-:Y:S01]  /*e060*/  IMAD.MOV.U32 R5, RZ, RZ, R7 ;  /* 0x000000ffff057224 */ /* 0x000fe200078e0007 */
[----:B------:R-:W-:Y:S02]  /*e070*/  MOV R0, 0x1f ;  /* 0x0000001f00007802 */ /* 0x000fe40000000f00 */
[----:B------:R-:W-:-:S02]  /*e080*/  MOV R2, 0xe0a0 ;  /* 0x0000e0a000027802 */ /* 0x000fc40000000f00 */
[----:B------:R-:W-:Y:S05]  /*e090*/  CALL.REL.NOINC `($__internal_1_$__cuda_sm70_shflsync_idx_p) ;  /* 0x000000d000007944 */ /* 0x000fea0003c00000 */
[----:B------:R-:W-:Y:S01]  /*e0a0*/  MOV R7, R0 ;  /* 0x0000000000077202 */ /* 0x000fe20000000f00 */
[----:B------:R-:W-:Y:S05]  /*e0b0*/  BRA `(.L_x_137) ;  /* 0xffffe4d000007947 */ /* 0x000fea000383ffff */
.L_x_100:
[----:B------:R-:W-:Y:S01]  /*e0c0*/  IMAD.MOV.U32 R5, RZ, RZ, R4 ;  /* 0x000000ffff057224 */ /* 0x000fe200078e0004 */
[----:B------:R-:W-:-:S02]  /*e0d0*/  MOV R0, 0x1f ;  /* 0x0000001f00007802 */ /* 0x000fc40000000f00 */
[----:B------:R-:W-:Y:S02]  /*e0e0*/  MOV R2, 0xe100 ;  /* 0x0000e10000027802 */ /* 0x000fe40000000f00 */
[----:B-1234-:R-:W-:Y:S05]  /*e0f0*/  CALL.REL.NOINC `($__internal_1_$__cuda_sm70_shflsync_idx_p) ;  /* 0x0000007000007944 */ /* 0x01efea0003c00000 */
[----:B------:R-:W-:Y:S01]  /*e100*/  MOV R13, R0 ;  /* 0x00000000000d7202 */ /* 0x000fe20000000f00 */
[----:B------:R-:W-:Y:S05]  /*e110*/  BRA `(.L_x_99) ;  /* 0xffffe4d000007947 */ /* 0x000fea000383ffff */
        .weak           $__internal_0_$__cuda_sm70_shflsync_bfly_p
        .type           $__internal_0_$__cuda_sm70_shflsync_bfly_p,@function
        .size           $__internal_0_$__cuda_sm70_shflsync_bfly_p,($__internal_1_$__cuda_sm70_shflsync_idx_p - $__internal_0_$__cuda_sm70_shflsync_bfly_p)
$__internal_0_$__cuda_sm70_shflsync_bfly_p:
[----:B------:R-:W-:Y:S04]  /*e120*/  WARPSYNC R6 ;  /* 0x0000000600007348 */ /* 0x000fe80003800000 */
[----:B------:R1:W2:Y:S02]  /*e130*/  SHFL.BFLY PT, R5, R2, R5, R7 ;  /* 0x0c00000502057389 */ /* 0x0002a400000e0007 */
[----:B-1----:R-:W-:Y:S02]  /*e140*/  MOV R2, R3 ;  /* 0x0000000300027202 */ /* 0x002fe40000000f00 */
[----:B------:R-:W-:-:S04]  /*e150*/  MOV R3, 0x0 ;  /* 0x0000000000037802 */ /* 0x000fc80000000f00 */
[----:B--2---:R-:W-:Y:S05]  /*e160*/  RET.REL.NODEC R2 `(_ZN7cutlass13device_kernelIN5flash19enable_sm80_to_sm89INS1_16FlashAttnFwdSm80INS1_25CollectiveMainloopFwdSm80ILi8ELi1ELb0EN4cute5tupleIJNS5_1CILi128EEENS7_ILi64EEENS7_ILi192EEEEEELi192ENS_10bfloat16_tEfNS_4arch4Sm80ELb0ELb0ELb1ELb1ELb0ELb0ELb1ELb1EEENS1_21CollectiveEpilogueFwdINS6_IJS8_SA_S9_EEENS6_IJNS7_ILi1EEESI_SI_EEESC_SE_Li256ELb1ELb1ELb1ELb0EEENS1_36VarlenDynamicPersistentTileSchedulerILi128ELi64ELi256ELi256ELb1ELb1ELb0ELb0ELb1ELb1EEEEEEEEEvNT_6ParamsE) ;  /* 0xffff1e9002007950 */ /* 0x004fea0003c3ffff */
        .weak           $__internal_1_$__cuda_sm70_shflsync_idx_p
        .type           $__internal_1_$__cuda_sm70_shflsync_idx_p,@function
        .size           $__internal_1_$__cuda_sm70_shflsync_idx_p,($__internal_2_$__cuda_sm70_shflsync_up_p - $__internal_1_$__cuda_sm70_shflsync_idx_p)
$__internal_1_$__cuda_sm70_shflsync_idx_p:
[----:B------:R-:W-:-:S04]  /*e170*/  MOV R79, 0xffffffff ;  /* 0xffffffff004f7802 */ /* 0x000fc80000000f00 */
[----:B------:R-:W-:Y:S04]  /*e180*/  WARPSYNC R79 ;  /* 0x0000004f00007348 */ /* 0x000fe80003800000 */
[----:B------:R1:W2:Y:S02]  /*e190*/  SHFL.IDX PT, R0, R5, R3, R0 ;  /* 0x0000000305007389 */ /* 0x0002a400000e0000 */
[----:B-1----:R-:W-:-:S04]  /*e1a0*/  MOV R3, 0x0 ;  /* 0x0000000000037802 */ /* 0x002fc80000000f00 */
[----:B--2---:R-:W-:Y:S05]  /*e1b0*/  RET.REL.NODEC R2 `(_ZN7cutlass13device_kernelIN5flash19enable_sm80_to_sm89INS1_16FlashAttnFwdSm80INS1_25CollectiveMainloopFwdSm80ILi8ELi1ELb0EN4cute5tupleIJNS5_1CILi128EEENS7_ILi64EEENS7_ILi192EEEEEELi192ENS_10bfloat16_tEfNS_4arch4Sm80ELb0ELb0ELb1ELb1ELb0ELb0ELb1ELb1EEENS1_21CollectiveEpilogueFwdINS6_IJS8_SA_S9_EEENS6_IJNS7_ILi1EEESI_SI_EEESC_SE_Li256ELb1ELb1ELb1ELb0EEENS1_36VarlenDynamicPersistentTileSchedulerILi128ELi64ELi256ELi256ELb1ELb1ELb0ELb0ELb1ELb1EEEEEEEEEvNT_6ParamsE) ;  /* 0xffff1e4002007950 */ /* 0x004fea0003c3ffff */
        .weak           $__internal_2_$__cuda_sm70_shflsync_up_p
        .type           $__internal_2_$__cuda_sm70_shflsync_up_p,@function
        .size           $__internal_2_$__cuda_sm70_shflsync_up_p,($__internal_3_$__cuda_sm70_votesync_ballot - $__internal_2_$__cuda_sm70_shflsync_up_p)
$__internal_2_$__cuda_sm70_shflsync_up_p:
[----:B------:R-:W-:Y:S02]  /*e1c0*/  IMAD.MOV.U32 R4, RZ, RZ, RZ ;  /* 0x000000ffff047224 */ /* 0x000fe400078e00ff */
[----:B------:R-:W-:-:S04]  /*e1d0*/  IMAD.MOV.U32 R10, RZ, RZ, -0x1 ;  /* 0xffffffffff0a7424 */ /* 0x000fc800078e00ff */
[----:B------:R-:W-:Y:S04]  /*e1e0*/  WARPSYNC R10 ;  /* 0x0000000a00007348 */ /* 0x000fe80003800000 */
[----:B------:R1:W2:Y:S02]  /*e1f0*/  SHFL.UP PT, R4, R0, R2, R4 ;  /* 0x0400000200047389 */ /* 0x0002a400000e0004 */
[----:B-1----:R-:W-:Y:S02]  /*e200*/  MOV R2, R3 ;  /* 0x0000000300027202 */ /* 0x002fe40000000f00 */
[----:B------:R-:W-:-:S04]  /*e210*/  MOV R3, 0x0 ;  /* 0x0000000000037802 */ /* 0x000fc80000000f00 */
[----:B--2---:R-:W-:Y:S05]  /*e220*/  RET.REL.NODEC R2 `(_ZN7cutlass13device_kernelIN5flash19enable_sm80_to_sm89INS1_16FlashAttnFwdSm80INS1_25CollectiveMainloopFwdSm80ILi8ELi1ELb0EN4cute5tupleIJNS5_1CILi128EEENS7_ILi64EEENS7_ILi192EEEEEELi192ENS_10bfloat16_tEfNS_4arch4Sm80ELb0ELb0ELb1ELb1ELb0ELb0ELb1ELb1EEENS1_21CollectiveEpilogueFwdINS6_IJS8_SA_S9_EEENS6_IJNS7_ILi1EEESI_SI_EEESC_SE_Li256ELb1ELb1ELb1ELb0EEENS1_36VarlenDynamicPersistentTileSchedulerILi128ELi64ELi256ELi256ELb1ELb1ELb0ELb0ELb1ELb1EEEEEEEEEvNT_6ParamsE) ;  /* 0xffff1dd002007950 */ /* 0x004fea0003c3ffff */
        .weak           $__internal_3_$__cuda_sm70_votesync_ballot
        .type           $__internal_3_$__cuda_sm70_votesync_ballot,@function
        .size           $__internal_3_$__cuda_sm70_votesync_ballot,(.L_x_2468 - $__internal_3_$__cuda_sm70_votesync_ballot)
$__internal_3_$__cuda_sm70_votesync_ballot:
[----:B------:R-:W-:Y:S01]  /*e230*/  ISETP.NE.U32.AND P0, PT, R0, 0x1, PT ;  /* 0x000000010000780c */ /* 0x000fe20003f05070 */
[----:B------:R-:W-:-:S04]  /*e240*/  IMAD.MOV.U32 R3, RZ, RZ, -0x1 ;  /* 0xffffffffff037424 */ /* 0x000fc800078e00ff */
[----:B------:R-:W-:Y:S08]  /*e250*/  WARPSYNC R3 ;  /* 0x0000000300007348 */ /* 0x000ff00003800000 */
[----:B------:R-:W-:-:S04]  /*e260*/  VOTE.ANY R0, PT, !P0 ;  /* 0x0000000000007806 */ /* 0x000fc800040e0100 */
[----:B------:R-:W-:Y:S01]  /*e270*/  LOP3.LUT R0, R0, R3, RZ, 0xc0, !PT ;  /* 0x0000000300007212 */ /* 0x000fe200078ec0ff */
[----:B------:R-:W-:-:S04]  /*e280*/  IMAD.MOV.U32 R3, RZ, RZ, 0x0 ;  /* 0x00000000ff037424 */ /* 0x000fc800078e00ff */
[----:B------:R-:W-:Y:S05]  /*e290*/  RET.REL.NODEC R2 `(_ZN7cutlass13device_kernelIN5flash19enable_sm80_to_sm89INS1_16FlashAttnFwdSm80INS1_25CollectiveMainloopFwdSm80ILi8ELi1ELb0EN4cute5tupleIJNS5_1CILi128EEENS7_ILi64EEENS7_ILi192EEEEEELi192ENS_10bfloat16_tEfNS_4arch4Sm80ELb0ELb0ELb1ELb1ELb0ELb0ELb1ELb1EEENS1_21CollectiveEpilogueFwdINS6_IJS8_SA_S9_EEENS6_IJNS7_ILi1EEESI_SI_EEESC_SE_Li256ELb1ELb1ELb1ELb0EEENS1_36VarlenDynamicPersistentTileSchedulerILi128ELi64ELi256ELi256ELb1ELb1ELb0ELb0ELb1ELb1EEEEEEEEEvNT_6ParamsE) ;  /* 0xffff1d6002007950 */ /* 0x000fea0003c3ffff */
.L_x_138:
        /* <DEDUP_REMOVED lines=14> */
.L_x_2468:


//--------------------- .text._ZN7cutlass13device_kernelIN5flash19enable_sm80_to_sm89INS1_16FlashAttnFwdSm80INS1_25CollectiveMainloopFwdSm80ILi8ELi1ELb0EN4cute5tupleIJNS5_1CILi128EEENS7_ILi64EEENS7_ILi192EEEEEELi192ENS_10bfloat16_tEfNS_4arch4Sm80ELb0ELb0ELb1ELb1ELb0ELb1ELb1ELb1EEENS1_21CollectiveEpilogueFwdINS6_IJS8_SA_S9_EEENS6_IJNS7_ILi1EEESI_SI_EEESC_SE_Li256ELb1ELb1ELb1ELb0EEENS1_36VarlenDynamicPersistentTileSchedulerILi128ELi64ELi256ELi256ELb1ELb1ELb0ELb0ELb1ELb1EEEEEEEEEvNT_6ParamsE --------------------------
	.section	.text._ZN7cutlass13device_kernelIN5flash19enable_sm80_to_sm89INS1_16FlashAttnFwdSm80INS1_25CollectiveMainloopFwdSm80ILi8ELi1ELb0EN4cute5tupleIJNS5_1CILi128EEENS7_ILi64EEENS7_ILi192EEEEEELi192ENS_10bfloat16_tEfNS_4arch4Sm80ELb0ELb0ELb1ELb1ELb0ELb1ELb1ELb1EEENS1_21CollectiveEpilogueFwdINS6_IJS8_SA_S9_EEENS6_IJNS7_ILi1EEESI_SI_EEESC_SE_Li256ELb1ELb1ELb1ELb0EEENS1_36VarlenDynamicPersistentTileSchedulerILi128ELi64ELi256ELi256ELb1ELb1ELb0ELb0ELb1ELb1EEEEEEEEEvNT_6ParamsE,"ax",@progbits
	.sectioninfo	@"SHI_REGISTERS=255"
	.align	128
.text._ZN7cutlass13device_kernelIN5flash19enable_sm80_to_sm89INS1_16FlashAttnFwdSm80INS1_25CollectiveMainloopFwdSm80ILi8ELi1ELb0EN4cute5tupleIJNS5_1CILi128EEENS7_ILi64EEENS7_ILi192EEEEEELi192ENS_10bfloat16_tEfNS_4arch4Sm80ELb0ELb0ELb1ELb1ELb0ELb1ELb1ELb1EEENS1_21CollectiveEpilogueFwdINS6_IJS8_SA_S9_EEENS6_IJNS7_ILi1EEESI_SI_EEESC_SE_Li256ELb1ELb1ELb1ELb0EEENS1_36VarlenDynamicPersistentTileSchedulerILi128ELi64ELi256ELi256ELb1ELb1ELb0ELb0ELb1ELb1EEEEEEEEEvNT_6ParamsE:
        .type           _ZN7cutlass13device_kernelIN5flash19enable_sm80_to_sm89INS1_16FlashAttnFwdSm80INS1_25CollectiveMainloopFwdSm80ILi8ELi1ELb0EN4cute5tupleIJNS5_1CILi128EEENS7_ILi64EEENS7_ILi192EEEEEELi192ENS_10bfloat16_tEfNS_4arch4Sm80ELb0ELb0ELb1ELb1ELb0ELb1ELb1ELb1EEENS1_21CollectiveEpilogueFwdINS6_IJS8_SA_S9_EEENS6_IJNS7_ILi1EEESI_SI_EEESC_SE_Li256ELb1ELb1ELb1ELb0EEENS1_36VarlenDynamicPersistentTileSchedulerILi128ELi64ELi256ELi256ELb1ELb1ELb0ELb0ELb1ELb1EEEEEEEEEvNT_6ParamsE,@function
        .size           _ZN7cutlass13device_kernelIN5flash19enable_sm80_to_sm89INS1_16FlashAttnFwdSm80INS1_25CollectiveMainloopFwdSm80ILi8ELi1ELb0EN4cute5tupleIJNS5_1CILi128EEENS7_ILi64EEENS7_ILi192EEEEEELi192ENS_10bfloat16_tEfNS_4arch4Sm80ELb0ELb0ELb1ELb1ELb0ELb1ELb1ELb1EEENS1_21CollectiveEpilogueFwdINS6_IJS8_SA_S9_EEENS6_IJNS7_ILi1EEESI_SI_EEESC_SE_Li256ELb1ELb1ELb1ELb0EEENS1_36VarlenDynamicPersistentTileSchedulerILi128ELi64ELi256ELi256ELb1ELb1ELb0ELb0ELb1ELb1EEEEEEEEEvNT_6ParamsE,(.L_x_2473 - _ZN7cutlass13device_kernelIN5flash19enable_sm80_to_sm89INS1_16FlashAttnFwdSm80INS1_25CollectiveMainloopFwdSm80ILi8ELi1ELb0EN4cute5tupleIJNS5_1CILi128EEENS7_ILi64EEENS7_ILi192EEEEEELi192ENS_10bfloat16_tEfNS_4arch4Sm80ELb0ELb0ELb1ELb1ELb0ELb1ELb1ELb1EEENS1_21CollectiveEpilogueFwdINS6_IJS8_SA_S9_EEENS6_IJNS7_ILi1EEESI_SI_EEESC_SE_Li256ELb1ELb1ELb1ELb0EEENS1_36VarlenDynamicPersistentTileSchedulerILi128ELi64ELi256ELi256ELb1ELb1ELb0ELb0ELb1ELb1EEEEEEEEEvNT_6ParamsE)
        .other          _ZN7cutlass13device_kernelIN5flash19enable_sm80_to_sm89INS1_16FlashAttnFwdSm80INS1_25CollectiveMainloopFwdSm80ILi8ELi1ELb0EN4cute5tupleIJNS5_1CILi128EEENS7_ILi64EEENS7_ILi192EEEEEELi192ENS_10bfloat16_tEfNS_4arch4Sm80ELb0ELb0ELb1ELb1ELb0ELb1ELb1ELb1EEENS1_21CollectiveEpilogueFwdINS6_IJS8_SA_S9_EEENS6_IJNS7_ILi1EEESI_SI_EEESC_SE_Li256ELb1ELb1ELb1ELb0EEENS1_36VarlenDynamicPersistentTileSchedulerILi128ELi64ELi256ELi256ELb1ELb1ELb0ELb0ELb1ELb1EEEEEEEEEvNT_6ParamsE,@"STO_CUDA_ENTRY STV_DEFAULT"
_ZN7cutlass13device_kernelIN5flash19enable_sm80_to_sm89INS1_16FlashAttnFwdSm80INS1_25CollectiveMainloopFwdSm80ILi8ELi1ELb0EN4cute5tupleIJNS5_1CILi128EEENS7_ILi64EEENS7_ILi192EEEEEELi192ENS_10bfloat16_tEfNS_4arch4Sm80ELb0ELb0ELb1ELb1ELb0ELb1ELb1ELb1EEENS1_21CollectiveEpilogueFwdINS6_IJS8_SA_S9_EEENS6_IJNS7_ILi1EEESI_SI_EEESC_SE_Li256ELb1ELb1ELb1ELb0EEENS1_36VarlenDynamicPersistentTileSchedulerILi128ELi64ELi256ELi256ELb1ELb1ELb0ELb0ELb1ELb1EEEEEEEEEvNT_6ParamsE:
        /* <DEDUP_REMOVED lines=13> */
[----:B------:R-:W-:-:S02]  /*00d0*/  IMAD.MOV.U32 R8, RZ, RZ, RZ ;  /* 0x000000ffff087224 */ /* 0x000fc400078e00ff */
[----:B------:R-:W-:Y:S01]  /*00e0*/  IMAD.MOV.U32 R7, RZ, RZ, RZ ;  /* 0x000000ffff077224 */ /* 0x000fe200078e00ff */
        /* <DEDUP_REMOVED lines=13> */
[----:B------:R-:W-:Y:S02]  /*01c0*/  ISETP.GE.U32.AND P1, PT, R15, 0x10, PT ;  /* 0x000000100f00780c */ /* 0x000fe40003f26070 */
[----:B------:R-:W-:Y:S01]  /*01d0*/  MOV R10, RZ ;  /* 0x000000ff000a7202 */ /* 0x000fe20000000f00 */
[----:B---3--:R-:W-:-:S05]  /*01e0*/  IMAD R4, R8, R7, RZ ;  /* 0x0000000708047224 */ /* 0x008fca00078e02ff */
[----:B------:R-:W3:Y:S02]  /*01f0*/  SHFL.UP PT, R0, R4, 0x1, RZ ;  /* 0x0420000004007989 */ /* 0x000ee400000e00ff */
[----:B---3--:R-:W-:-:S05]  /*0200*/  SEL R0, R0, RZ, P5 ;  /* 0x000000ff00007207 */ /* 0x008fca0002800000 */
[----:B------:R-:W-:-:S05]  /*0210*/  IMAD.IADD R4, R4, 0x1, R0 ;  /* 0x0000000104047824 */ /* 0x000fca00078e0200 */
[----:B------:R-:W3:Y:S02]  /*0220*/  SHFL.UP PT, R0, R4, 0x2, RZ ;  /* 0x0440000004007989 */ /* 0x000ee400000e00ff */
[----:B---3--:R-:W-:-:S04]  /*0230*/  SEL R0, R0, RZ, P4 ;  /* 0x000000ff00007207 */ /* 0x008fc80002000000 */
[----:B------:R-:W-:-:S05]  /*0240*/  IADD3 R4, R4, R0, RZ ;  /* 0x0000000004047210 */ /* 0x000fca0007ffe0ff */
        /* <DEDUP_REMOVED lines=16> */
.L_x_144:
        /* <DEDUP_REMOVED lines=17> */
.L_x_300:
        /* <DEDUP_REMOVED lines=16> */
.L_x_301:
[----:B---3--:R-:W-:-:S05]  /*0560*/  IMAD R0, R0, c[0x0][0x538], RZ ;  /* 0x00014e0000007a24 */ /* 0x008fca00078e02ff */
[----:B------:R-:W-:-:S04]  /*0570*/  IADD3 R6, R0, R6, RZ ;  /* 0x0000000600067210 */ /* 0x000fc80007ffe0ff */
[----:B------:R-:W-:-:S13]  /*0580*/  ISETP.GT.AND P0, PT, R6, UR4, PT ;  /* 0x0000000406007c0c */ /* 0x000fda000bf04270 */
[----:B-12---:R-:W-:Y:S05]  /*0590*/  @!P0 BRA `(.L_x_144) ;  /* 0xfffffdb000008947 */ /* 0x006fea000383ffff */
.L_x_140:
[----:B------:R-:W-:-:S05]  /*05a0*/  IADD3 R13, -R0, R6, RZ ;  /* 0x00000006000d7210 */ /* 0x000fca0007ffe1ff */
[----:B------:R-:W-:-:S05]  /*05b0*/  IMAD R0, R4, c[0x0][0x538], R13 ;  /* 0x00014e0004007a24 */ /* 0x000fca00078e020d */
[----:B------:R-:W-:Y:S01]  /*05c0*/  ISETP.GT.AND P0, PT, R0, UR4, PT ;  /* 0x0000000400007c0c */ /* 0x000fe2000bf04270 */
[----:B------:R-:W-:-:S12]  /*05d0*/  BRA.DIV ~URZ, `(.L_x_145) ;  /* 0x000178727f007947 */ /* 0x000fd8000b800000 */
[----:B------:R-:W-:-:S04]  /*05e0*/  VOTE.ANY R5, PT, !P0 ;  /* 0x0000000000057806 */ /* 0x000fc800040e0100 */
.L_x_302:
[----:B------:R1:W3:Y:S01]  /*05f0*/  POPC R14, R5 ;  /* 0x00000005000e7309 */ /* 0x0002e20000000000 */
[----:B------:R-:W-:Y:S05]  /*0600*/  BRA.DIV ~URZ, `(.L_x_146) ;  /* 0x000178927f007947 */ /* 0x000fea000b800000 */
[----:B---3--:R3:W4:Y:S01]  /*0610*/  SHFL.IDX PT, R12, R8, R14, 0x1f ;  /* 0x00001f0e080c7589 */ /* 0x00872200000e0000 */
[----:B------:R-:W-:-:S03]  /*0620*/  MOV R6, RZ ;  /* 0x000000ff00067202 */ /* 0x000fc60000000f00 */
[----:B------:R3:W1:Y:S04]  /*0630*/  SHFL.IDX PT, R11, R7, R14, 0x1f ;  /* 0x00001f0e070b7589 */ /* 0x00066800000e0000 */
.L_x_303:
[----:B------:R-:W-:Y:S01]  /*0640*/  ISETP.NE.AND P0, PT, R5, RZ, PT ;  /* 0x000000ff0500720c */ /* 0x000fe20003f05270 */
[----:B------:R-:W-:-:S12]  /*0650*/  BSSY B0, `(.L_x_147) ;  /* 0x0000005000007945 */ /* 0x000fd80003800000 */
[----:B------:R-:W-:Y:S05]  /*0660*/  @!P0 BRA `(.L_x_148) ;  /* 0x0000003000008947 */ /* 0x000fea0003800000 */
[----:B------:R-:W-:Y:S01]  /*0670*/  IADD3 R3, R14, -0x1, RZ ;  /* 0xffffffff0e037810 */ /* 0x000fe20007ffe0ff */
[----:B------:R-:W-:Y:S05]  /*0680*/  BRA.DIV ~URZ, `(.L_x_149) ;  /* 0x000178f27f007947 */ /* 0x000fea000b800000 */
[----:B------:R3:W4:Y:S02]  /*0690*/  SHFL.IDX PT, R6, R4, R3, 0x1f ;  /* 0x00001f0304067589 */ /* 0x00072400000e0000 */
.L_x_148:
[----:B------:R-:W-:Y:S05]  /*06a0*/  BSYNC B0 ;  /* 0x0000000000007941 */ /* 0x000fea0003800000 */
.L_x_147:
[----:B----4-:R-:W-:Y:S01]  /*06b0*/  IABS R0, R12 ;  /* 0x0000000c00007213 */ /* 0x010fe20000000000 */
[----:B--2---:R-:W-:Y:S02]  /*06c0*/  IMAD R244, R6, c[0x0][0x538], R13 ;  /* 0x00014e0006f47a24 */ /* 0x004fe400078e020d */
[----:B------:R-:W-:Y:S02]  /*06d0*/  IMAD.IADD R247, R14, 0x1, R10 ;  /* 0x000000010ef77824 */ /* 0x000fe400078e020a */
[----:B-1----:R-:W-:Y:S01]  /*06e0*/  IMAD.MOV.U32 R5, RZ, RZ, R0 ;  /* 0x000000ffff057224 */ /* 0x002fe200078e0000 */
[----:B------:R-:W-:Y:S02]  /*06f0*/  IABS R0, R11 ;  /* 0x0000000b00007213 */ /* 0x000fe40000000000 */
[----:B------:R-:W-:Y:S01]  /*0700*/  IADD3 R245, -R244, UR4, RZ ;  /* 0x00000004f4f57c10 */ /* 0x000fe2000fffe1ff */
[----:B------:R-:W1:Y:S02]  /*0710*/  I2F.RP R2, R5 ;  /* 0x0000000500027306 */ /* 0x000e640000209400 */
[----:B---3--:R-:W-:Y:S01]  /*0720*/  IMAD.MOV.U32 R7, RZ, RZ, R0 ;  /* 0x000000ffff077224 */ /* 0x008fe200078e0000 */
[----:B------:R-:W-:-:S02]  /*0730*/  IABS R6, R245 ;  /* 0x000000f500067213 */ /* 0x000fc40000000000 */
[----:B------:R-:W-:-:S03]  /*0740*/  IABS R0, R12 ;  /* 0x0000000c00007213 */ /* 0x000fc60000000000 */
[----:B------:R-:W-:Y:S01]  /*0750*/  I2F.RP R8, R7 ;  /* 0x0000000700087306 */ /* 0x000fe20000209400 */
[----:B------:R-:W-:-:S07]  /*0760*/  IADD3 R0, RZ, -R0, RZ ;  /* 0x80000000ff007210 */ /* 0x000fce0007ffe0ff */
[----:B-1----:R-:W1:Y:S02]  /*0770*/  MUFU.RCP R2, R2 ;  /* 0x0000000200027308 */ /* 0x002e640000001000 */
[----:B-1----:R-:W-:-:S06]  /*0780*/  IADD3 R2, R2, 0xffffffe, RZ ;  /* 0x0ffffffe02027810 */ /* 0x002fcc0007ffe0ff */
[----:B------:R-:W1:Y:S02]  /*0790*/  F2I.FTZ.U32.TRUNC.NTZ R3, R2 ;  /* 0x0000000200037305 */ /* 0x000e64000021f000 */
        /* <DEDUP_REMOVED lines=8> */
[----:B------:R-:W-:Y:S02]  /*0820*/  ISETP.GT.U32.AND P0, PT, R5, R0, PT ;  /* 0x000000000500720c */ /* 0x000fe40003f04070 */
[----:B-1----:R-:W-:-:S11]  /*0830*/  IADD3 R3, R3, 0xffffffe, RZ ;  /* 0x0ffffffe03037810 */ /* 0x002fd60007ffe0ff */
[----:B------:R-:W-:Y:S01]  /*0840*/  @!P0 IMAD.IADD R0, R0, 0x1, -R5 ;  /* 0x0000000100008824 */ /* 0x000fe200078e0a05 */
[----:B------:R-:W-:Y:S02]  /*0850*/  @!P0 IADD3 R2, R2, 0x1, RZ ;  /* 0x0000000102028810 */ /* 0x000fe40007ffe0ff */
[----:B------:R-:W-:Y:S01]  /*0860*/  ISETP.NE.AND P0, PT, R12, RZ, PT ;  /* 0x000000ff0c00720c */ /* 0x000fe20003f05270 */
[----:B------:R-:W1:Y:S01]  /*0870*/  F2I.FTZ.U32.TRUNC.NTZ R3, R3 ;  /* 0x0000000300037305 */ /* 0x000e62000021f000 */
[----:B------:R-:W-:Y:S02]  /*0880*/  ISETP.GE.U32.AND P2, PT, R0, R5, PT ;  /* 0x000000050000720c */ /* 0x000fe40003f46070 */
[----:B------:R-:W-:-:S04]  /*0890*/  LOP3.LUT R0, R245, R12, RZ, 0x3c, !PT ;  /* 0x0000000cf5007212 */ /* 0x000fc800078e3cff */
[----:B------:R-:W-:-:S07]  /*08a0*/  ISETP.GE.AND P1, PT, R0, RZ, PT ;  /* 0x000000ff0000720c */ /* 0x000fce0003f26270 */
[----:B------:R-:W-:Y:S02]  /*08b0*/  @P2 IADD3 R2, R2, 0x1, RZ ;  /* 0x0000000102022810 */ /* 0x000fe40007ffe0ff */
[----:B-1----:R-:W-:-:S03]  /*08c0*/  IADD3 R0, RZ, -R3, RZ ;  /* 0x80000003ff007210 */ /* 0x002fc60007ffe0ff */
[----:B------:R-:W-:Y:S02]  /*08d0*/  IMAD.MOV.U32 R4, RZ, RZ, R2 ;  /* 0x000000ffff047224 */ /* 0x000fe400078e0002 */
[----:B------:R-:W-:Y:S01]  /*08e0*/  IMAD.MOV.U32 R2, RZ, RZ, R0 ;  /* 0x000000ffff027224 */ /* 0x000fe200078e0000 */
[----:B------:R-:W-:Y:S01]  /*08f0*/  IABS R0, R11 ;  /* 0x0000000b00007213 */ /* 0x000fe20000000000 */
[----:B------:R-:W-:Y:S01]  /*0900*/  @!P1 IMAD.MOV R4, RZ, RZ, -R4 ;  /* 0x000000ffff049224 */ /* 0x000fe200078e0a04 */
[----:B------:R-:W-:Y:S01]  /*0910*/  @!P0 LOP3.LUT R4, RZ, R12, RZ, 0x33, !PT ;  /* 0x0000000cff048212 */ /* 0x000fe200078e33ff */
[----:B------:R-:W-:Y:S01]  /*0920*/  IMAD R5, R2, R7, RZ ;  /* 0x0000000702057224 */ /* 0x000fe200078e02ff */
[----:B------:R-:W-:Y:S01]  /*0930*/  MOV R2, RZ ;  /* 0x000000ff00027202 */ /* 0x000fe20000000f00 */
[----:B------:R-:W-:Y:S01]  /*0940*/  IMAD.MOV R6, RZ, RZ, -R0 ;  /* 0x000000ffff067224 */ /* 0x000fe200078e0a00 */
[----:B------:R-:W-:-:S03]  /*0950*/  IABS R8, R4 ;  /* 0x0000000400087213 */ /* 0x000fc60000000000 */
        /* <DEDUP_REMOVED lines=22> */
.L_x_141:
[----:B--2---:R-:W-:Y:S01]  /*0ac0*/  IMAD.MOV.U32 R245, RZ, RZ, RZ ;  /* 0x000000fffff57224 */ /* 0x004fe200078e00ff */
[----:B------:R-:W-:Y:S01]  /*0ad0*/  MOV R246, RZ ;  /* 0x000000ff00f67202 */ /* 0x000fe20000000f00 */
[----:B------:R-:W-:Y:S01]  /*0ae0*/  IMAD.U32 R244, RZ, RZ, UR4 ;  /* 0x00000004fff47e24 */ /* 0x000fe2000f8e00ff */
[----:B------:R-:W-:Y:S02]  /*0af0*/  MOV R247, c[0x0][0x53c] ;  /* 0x00014f0000f77a02 */ /* 0x000fe40000000f00 */
.L_x_150:
[----:B------:R-:W-:Y:S01]  /*0b00*/  ISETP.NE.AND P0, PT, R15, RZ, PT ;  /* 0x000000ff0f00720c */ /* 0x000fe20003f05270 */
[----:B------:R-:W-:-:S12]  /*0b10*/  WARPSYNC 0xffffffff ;  /* 0xffffffff00007948 */ /* 0x000fd80003800000 */
[----:B------:R1:W-:Y:S04]  /*0b20*/  @!P0 STS.128 [0x18100], R244 ;  /* 0x018100f4ff008388 */ /* 0x0003e80000000c00 */
[----:B------:R-:W-:Y:S06]  /*0b30*/  BAR.ARV 0x5, 0x100 ;  /* 0x0144000000007b1d */ /* 0x000fec0000002000 */
.L_x_139:
[----:B-12---:R-:W-:-:S13]  /*0b40*/  ISETP.GE.AND P0, PT, R247, c[0x0][0x53c], PT ;  /* 0x00014f00f7007a0c */ /* 0x006fda0003f06270 */
[----:B------:R-:W-:Y:S05]  /*0b50*/  @P0 EXIT ;  /* 0x000000000000094d */ /* 0x000fea0003800000 */
[----:B------:R-:W1:Y:S02]  /*0b60*/  S2R R12, SR_TID.X ;  /* 0x00000000000c7919 */ /* 0x000e640000002100 */
[----:B-1----:R-:W-:-:S04]  /*0b70*/  SHF.R.S32.HI R10, RZ, 0x1f, R12 ;  /* 0x0000001fff0a7819 */ /* 0x002fc8000001140c */
[CC--:B------:R-:W-:Y:S02]  /*0b80*/  LEA.HI R9, R10.reuse, R12.reuse, RZ, 0x3 ;  /* 0x0000000c0a097211 */ /* 0x0c0fe400078f18ff */
[----:B------:R-:W-:Y:S02]  /*0b90*/  LEA.HI R2, R10, R12, RZ, 0x4 ;  /* 0x0000000c0a027211 */ /* 0x000fe400078f20ff */
[----:B------:R-:W-:Y:S02]  /*0ba0*/  LOP3.LUT R4, R9, 0xfffffff8, RZ, 0xc0, !PT ;  /* 0xfffffff809047812 */ /* 0x000fe400078ec0ff */
[----:B------:R-:W-:Y:S02]  /*0bb0*/  SHF.R.S32.HI R21, RZ, 0x3, R9 ;  /* 0x00000003ff157819 */ /* 0x000fe40000011409 */
[----:B------:R-:W-:Y:S01]  /*0bc0*/  SHF.R.S32.HI R3, RZ, 0x4, R2 ;  /* 0x00000004ff037819 */ /* 0x000fe20000011402 */
[----:B------:R-:W-:Y:S01]  /*0bd0*/  IMAD.IADD R11, R12, 0x1, -R4 ;  /* 0x000000010c0b7824 */ /* 0x000fe200078e0a04 */
[C---:B------:R-:W-:Y:S01]  /*0be0*/  LOP3.LUT R0, R2.reuse, 0xfffffff0, RZ, 0xc0, !PT ;  /* 0xfffffff002007812 */ /* 0x040fe200078ec0ff */
[----:B------:R-:W-:Y:S01]  /*0bf0*/  IMAD.SHL.U32 R5, R21, 0x40, RZ ;  /* 0x0000004015057824 */ /* 0x000fe200078e00ff */
[----:B------:R-:W-:Y:S01]  /*0c00*/  LEA.HI R4, R2, R3, RZ, 0x1 ;  /* 0x0000000302047211 */ /* 0x000fe200078f08ff */
[----:B------:R-:W-:-:S02]  /*0c10*/  IMAD.SHL.U32 R232, R11, 0x8, RZ ;  /* 0x000000080be87824 */ /* 0x000fc400078e00ff */
[----:B------:R-:W-:Y:S01]  /*0c20*/  IMAD.IADD R2, R12, 0x1, -R0 ;  /* 0x000000010c027824 */ /* 0x000fe200078e0a00 */
[----:B------:R-:W-:Y:S01]  /*0c30*/  LOP3.LUT R0, R5, 0x1c0, RZ, 0xc0, !PT ;  /* 0x000001c005007812 */ /* 0x000fe200078ec0ff */
[----:B------:R-:W-:Y:S01]  /*0c40*/  IMAD.SHL.U32 R7, R11, 0x40, RZ ;  /* 0x000000400b077824 */ /* 0x000fe200078e00ff */
[----:B------:R-:W-:Y:S02]  /*0c50*/  LOP3.LUT R4, R4, 0xfffffffe, RZ, 0xc0, !PT ;  /* 0xfffffffe04047812 */ /* 0x000fe400078ec0ff */
[----:B------:R-:W-:Y:S02]  /*0c60*/  SHF.R.S32.HI R8, RZ, 0x1f, R2 ;  /* 0x0000001fff087819 */ /* 0x000fe40000011402 */
[----:B------:R-:W-:Y:S01]  /*0c70*/  LOP3.LUT R6, R0, 0x38, R232, 0xf8, !PT ;  /* 0x0000003800067812 */ /* 0x000fe200078ef8e8 */
[----:B------:R-:W-:Y:S01]  /*0c80*/  IMAD.IADD R15, R3, 0x1, -R4 ;  /* 0x00000001030f7824 */ /* 0x000fe200078e0a04 */
[----:B------:R-:W-:Y:S02]  /*0c90*/  SHF.R.U32.HI R5, RZ, 0x3, R0 ;  /* 0x00000003ff057819 */ /* 0x000fe40000011600 */
[----:B------:R-:W-:-:S02]  /*0ca0*/  LEA.HI R16, R8, R2, RZ, 0x3 ;  /* 0x0000000208107211 */ /* 0x000fc400078f18ff */
[----:B------:R-:W-:Y:S02]  /*0cb0*/  LOP3.LUT R6, R6, R5, RZ, 0x3c, !PT ;  /* 0x0000000506067212 */ /* 0x000fe400078e3cff */
[----:B------:R-:W-:Y:S02]  /*0cc0*/  LOP3.LUT R0, R7, 0x1c0, RZ, 0xc0, !PT ;  /* 0x000001c007007812 */ /* 0x000fe400078ec0ff */
[----:B------:R-:W-:Y:S02]  /*0cd0*/  LOP3.LUT R5, R16, 0xfffffff8, RZ, 0xc0, !PT ;  /* 0xfffffff810057812 */ /* 0x000fe400078ec0ff */
[-C--:B------:R-:W-:Y:S02]  /*0ce0*/  LEA.HI R3, R10, R12.reuse, RZ, 0x6 ;  /* 0x0000000c0a037211 */ /* 0x080fe400078f30ff */
[----:B------:R-:W-:Y:S01]  /*0cf0*/  LOP3.LUT R4, R0, 0x8, R9, 0xf8, !PT ;  /* 0x0000000800047812 */ /* 0x000fe200078ef809 */
[----:B------:R-:W-:Y:S01]  /*0d00*/  IMAD.IADD R7, R2, 0x1, -R5 ;  /* 0x0000000102077824 */ /* 0x000fe200078e0a05 */
[----:B------:R-:W-:Y:S01]  /*0d10*/  SHF.R.U32.HI R0, RZ, 0x3, R0 ;  /* 0x00000003ff007819 */ /* 0x000fe20000011600 */
[----:B------:R-:W-:Y:S01]  /*0d20*/  IMAD.SHL.U32 R3, R3, 0x8, RZ ;  /* 0x0000000803037824 */ /* 0x000fe200078e00ff */
[----:B------:R-:W-:-:S02]  /*0d30*/  LEA.HI R5, R10, R12, RZ, 0x2 ;  /* 0x0000000c0a057211 */ /* 0x000fc400078f10ff */
[----:B------:R-:W-:Y:S02]  /*0d40*/  LOP3.LUT R17, R4, R0, RZ, 0x3c, !PT ;  /* 0x0000000004117212 */ /* 0x000fe400078e3cff */
[----:B------:R-:W-:Y:S02]  /*0d50*/  LEA.HI R2, R10, R12, RZ, 0x5 ;  /* 0x0000000c0a027211 */ /* 0x000fe400078f28ff */
[--C-:B------:R-:W-:Y:S02]  /*0d60*/  SHF.R.S32.HI R229, RZ, 0x2, R5.reuse ;  /* 0x00000002ffe57819 */ /* 0x100fe40000011405 */
[----:B------:R-:W-:Y:S02]  /*0d70*/  SHF.R.S32.HI R0, RZ, 0x1f, R5 ;  /* 0x0000001fff007819 */ /* 0x000fe40000011405 */
[----:B------:R-:W-:Y:S02]  /*0d80*/  LOP3.LUT R203, R6, 0x7ffffe00, R3, 0xf8, !PT ;  /* 0x7ffffe0006cb7812 */ /* 0x000fe400078ef803 */
[----:B------:R-:W-:-:S02]  /*0d90*/  SHF.R.S32.HI R6, RZ, 0x5, R2 ;  /* 0x00000005ff067819 */ /* 0x000fc40000011402 */
[----:B------:R-:W-:Y:S01]  /*0da0*/  SHF.R.S32.HI R3, RZ, 0x1f, R2 ;  /* 0x0000001fff037819 */ /* 0x000fe20000011402 */
[----:B------:R-:W-:Y:S01]  /*0db0*/  IMAD.SHL.U32 R203, R203, 0x2, RZ ;  /* 0x00000002cbcb7824 */ /* 0x000fe200078e00ff */
[----:B------:R-:W-:Y:S01]  /*0dc0*/  LEA.HI R0, R0, R229, RZ, 0x3 ;  /* 0x000000e500007211 */ /* 0x000fe200078f18ff */
[----:B------:R-:W-:Y:S01]  /*0dd0*/  IMAD.SHL.U32 R14, R6, 0x400, RZ ;  /* 0x00000400060e7824 */ /* 0x000fe200078e00ff */
[----:B------:R-:W-:Y:S02]  /*0de0*/  LOP3.LUT R2, R2, 0xffffffe0, RZ, 0xc0, !PT ;  /* 0xffffffe002027812 */ /* 0x000fe400078ec0ff */
[----:B------:R-:W-:Y:S02]  /*0df0*/  LOP3.LUT R4, R5, 0xfffffffc, RZ, 0xc0, !PT ;  /* 0xfffffffc05047812 */ /* 0x000fe400078ec0ff */
[----:B------:R-:W-:Y:S01]  /*0e00*/  LEA.HI R3, R3, R6, RZ, 0x3 ;  /* 0x0000000603037211 */ /* 0x000fe200078f18ff */
[----:B------:R-:W-:Y:S01]  /*0e10*/  IMAD.IADD R5, R12, 0x1, -R2 ;  /* 0x000000010c057824 */ /* 0x000fe200078e0a02 */
[----:B------:R-:W-:Y:S01]  /*0e20*/  LOP3.LUT R0, R0, 0xfffffff8, RZ, 0xc0, !PT ;  /* 0xfffffff800007812 */ /* 0x000fe200078ec0ff */
[----:B------:R-:W-:Y:S01]  /*0e30*/  IMAD.IADD R22, R12, 0x1, -R4 ;  /* 0x000000010c167824 */ /* 0x000fe200078e0a04 */
[----:B------:R-:W-:-:S02]  /*0e40*/  LOP3.LUT R2, R3, 0xffffff8, RZ, 0xc0, !PT ;  /* 0x0ffffff803027812 */ /* 0x000fc400078ec0ff */
[----:B------:R-:W-:Y:S01]  /*0e50*/  SHF.R.S32.HI R4, RZ, 0x1f, R5 ;  /* 0x0000001fff047819 */ /* 0x000fe20000011405 */
[C---:B------:R-:W-:Y:S01]  /*0e60*/  IMAD.IADD R3, R229.reuse, 0x1, -R0 ;  /* 0x00000001e5037824 */ /* 0x040fe200078e0a00 */
[----:B------:R-:W-:Y:S01]  /*0e70*/  IADD3 R18, R229, 0x40, RZ ;  /* 0x00000040e5127810 */ /* 0x000fe20007ffe0ff */
[----:B------:R-:W-:Y:S01]  /*0e80*/  IMAD.SHL.U32 R106, R22, 0x4, RZ ;  /* 0x00000004166a7824 */ /* 0x000fe200078e00ff */
[----:B------:R-:W-:Y:S01]  /*0e90*/  LEA.HI R0, R4, R5, RZ, 0x2 ;  /* 0x0000000504007211 */ /* 0x000fe200078f10ff */
[----:B------:R-:W-:Y:S01]  /*0ea0*/  IMAD.IADD R8, R6, 0x1, -R2 ;  /* 0x0000000106087824 */ /* 0x000fe200078e0a02 */
[----:B------:R-:W-:Y:S01]  /*0eb0*/  LOP3.LUT R9, R3, 0x1, RZ, 0xc0, !PT ;  /* 0x0000000103097812 */ /* 0x000fe200078ec0ff */
[----:B------:R-:W-:Y:S01]  /*0ec0*/  IMAD.SHL.U32 R100, R22, 0x8, RZ ;  /* 0x0000000816647824 */ /* 0x000fe200078e00ff */
[----:B------:R-:W-:Y:S02]  /*0ed0*/  IADD3 R140, R106, 0x20, RZ ;  /* 0x000000206a8c7810 */ /* 0x000fe40007ffe0ff */
[----:B------:R-:W-:-:S02]  /*0ee0*/  ISETP.NE.U32.AND P0, PT, R9, 0x1, PT ;  /* 0x000000010900780c */ /* 0x000fc40003f05070 */
[C---:B------:R-:W-:Y:S01]  /*0ef0*/  IADD3 R105, R106.reuse, 0x40, RZ ;  /* 0x000000406a697810 */ /* 0x040fe20007ffe0ff */
[C---:B------:R-:W-:Y:S01]  /*0f00*/  IMAD.IADD R2, R106.reuse, 0x1, R140 ;  /* 0x000000016a027824 */ /* 0x040fe200078e028c */
[C---:B------:R-:W-:Y:S01]  /*0f10*/  R2P PR, R3.reuse, 0x6 ;  /* 0x0000000603007804 */ /* 0x040fe20000000000 */
[----:B------:R-:W-:Y:S01]  /*0f20*/  IMAD.SHL.U32 R3, R3, 0x40, RZ ;  /* 0x0000004003037824 */ /* 0x000fe200078e00ff */
[----:B------:R-:W-:Y:S01]  /*0f30*/  SHF.R.S32.HI R4, RZ, 0x2, R0 ;  /* 0x00000002ff047819 */ /* 0x000fe20000011400 */
[----:B------:R-:W-:Y:S01]  /*0f40*/  IMAD.IADD R0, R106, 0x1, R105 ;  /* 0x000000016a007824 */ /* 0x000fe200078e0269 */
[----:B------:R-:W-:Y:S02]  /*0f50*/  SHF.R.S32.HI R5, RZ, 0x1f, R2 ;  /* 0x0000001fff057819 */ /* 0x000fe40000011402 */
[----:B------:R-:W-:Y:S01]  /*0f60*/  LOP3.LUT R20, R3, 0x1c0, RZ, 0xc0, !PT ;  /* 0x000001c003147812 */ /* 0x000fe200078ec0ff */
[----:B------:R-:W-:Y:S01]  /*0f70*/  IMAD R9, R8, 0x10, R4 ;  /* 0x0000001008097824 */ /* 0x000fe200078e0204 */
[----:B------:R-:W-:Y:S01]  /*0f80*/  SHF.R.S32.HI R4, RZ, 0x1f, R0 ;  /* 0x0000001fff047819 */ /* 0x000fe20000011400 */
[----:B------:R-:W-:Y:S01]  /*0f90*/  IMAD.SHL.U32 R3, R15, 0x8, RZ ;  /* 0x000000080f037824 */ /* 0x000fe200078e00ff */
[----:B------:R-:W-:-:S02]  /*0fa0*/  LEA.HI R8, R5, R2, RZ, 0x3 ;  /* 0x0000000205087211 */ /* 0x000fc400078f18ff */
[----:B------:R-:W-:Y:S01]  /*0fb0*/  LEA.HI R13, R5, R2, RZ, 0x6 ;  /* 0x00000002050d7211 */ /* 0x000fe200078f30ff */
[----:B------:R-:W-:Y:S01]  /*0fc0*/  IMAD.SHL.U32 R2, R7, 0x40, RZ ;  /* 0x0000004007027824 */ /* 0x000fe200078e00ff */
[----:B------:R-:W-:Y:S01]  /*0fd0*/  SHF.R.U32.HI R19, RZ, 0x3, R20 ;  /* 0x00000003ff137819 */ /* 0x000fe20000011614 */
[----:B------:R1:W-:Y:S01]  /*0fe0*/  STL [R1+0x50], R9 ;  /* 0x0000500901007387 */ /* 0x0003e20000100800 */
[CC--:B------:R-:W-:Y:S02]  /*0ff0*/  LEA.HI R10, R4.reuse, R0.reuse, RZ, 0x3 ;  /* 0x00000000040a7211 */ /* 0x0c0fe400078f18ff */
[----:B------:R-:W-:Y:S01]  /*1000*/  LEA.HI R12, R4, R0, RZ, 0x6 ;  /* 0x00000000040c7211 */ /* 0x000fe200078f30ff */
[----:B------:R-:W-:Y:S01]  /*1010*/  IMAD R0, R15, 0x200, R17 ;  /* 0x000002000f007824 */ /* 0x000fe200078e0211 */
[----:B------:R-:W-:Y:S01]  /*1020*/  LOP3.LUT R4, R19, R20, RZ, 0xfc, !PT ;  /* 0x0000001413047212 */ /* 0x000fe200078efcff */
[----:B------:R-:W-:Y:S01]  /*1030*/  STL [R1+0x4], R20 ;  /* 0x0000041401007387 */ /* 0x000fe20000100800 */
[----:B------:R-:W-:-:S02]  /*1040*/  LOP3.LUT P6, RZ, R7, 0x2, RZ, 0xc0, !PT ;  /* 0x0000000207ff7812 */ /* 0x000fc400078cc0ff */
[----:B------:R-:W-:Y:S01]  /*1050*/  LOP3.LUT P5, RZ, R7, 0x4, RZ, 0xc0, !PT ;  /* 0x0000000407ff7812 */ /* 0x000fe200078ac0ff */
[----:B------:R-:W-:Y:S01]  /*1060*/  STL [R1+0x8], R19 ;  /* 0x0000081301007387 */ /* 0x000fe20000100800 */
[----:B------:R-:W-:Y:S02]  /*1070*/  LOP3.LUT R2, R2, 0x1c0, RZ, 0xc0, !PT ;  /* 0x000001c002027812 */ /* 0x000fe400078ec0ff */
[----:B------:R-:W-:Y:S02]  /*1080*/  SHF.R.S32.HI R7, RZ, 0x1f, R18 ;  /* 0x0000001fff077819 */ /* 0x000fe40000011412 */
[----:B------:R-:W-:Y:S02]  /*1090*/  LOP3.LUT R5, R2, 0x8, R3, 0xf8, !PT ;  /* 0x0000000802057812 */ /* 0x000fe400078ef803 */
[----:B------:R-:W-:Y:S01]  /*10a0*/  SHF.R.U32.HI R3, RZ, 0x3, R2 ;  /* 0x00000003ff037819 */ /* 0x000fe20000011602 */
[----:B------:R-:W-:Y:S01]  /*10b0*/  IMAD.SHL.U32 R2, R18, 0x40, RZ ;  /* 0x0000004012027824 */ /* 0x000fe200078e00ff */
[----:B------:R-:W-:-:S02]  /*10c0*/  LOP3.LUT P4, RZ, R11, 0x2, RZ, 0xc0, !PT ;  /* 0x000000020bff7812 */ /* 0x000fc4000788c0ff */
[----:B------:R-:W-:Y:S02]  /*10d0*/  LOP3.LUT P3, RZ, R11, 0x4, RZ, 0xc0, !PT ;  /* 0x000000040bff7812 */ /* 0x000fe4000786c0ff */
[----:B------:R-:W-:Y:S01]  /*10e0*/  LOP3.LUT R24, R2, 0x1c0, RZ, 0xc0, !PT ;  /* 0x000001c002187812 */ /* 0x000fe200078ec0ff */
[----:B------:R-:W-:Y:S01]  /*10f0*/  IMAD.SHL.U32 R2, R16, 0x40, RZ ;  /* 0x0000004010027824 */ /* 0x000fe200078e00ff */
[----:B------:R-:W-:Y:S01]  /*1100*/  LEA R180, R0, 0x6100, 0x1 ;  /* 0x0000610000b47811 */ /* 0x000fe200078e08ff */
[----:B-1----:R-:W-:Y:S01]  /*1110*/  IMAD R9, R22, 0x2, R14 ;  /* 0x0000000216097824 */ /* 0x002fe200078e020e */
[----:B------:R-:W-:Y:S02]  /*1120*/  SHF.R.U32.HI R15, RZ, 0x3, R24 ;  /* 0x00000003ff0f7819 */ /* 0x000fe40000011618 */
[----:B------:R-:W-:Y:S01]  /*1130*/  IADD3 R191, R180, 0x20, RZ ;  /* 0x00000020b4bf7810 */ /* 0x000fe20007ffe0ff */
[----:B------:R-:W-:Y:S01]  /*1140*/  IMAD.IADD R17, R9, 0x1, R4 ;  /* 0x0000000109117824 */ /* 0x000fe200078e0204 */
[----:B------:R-:W-:Y:S01]  /*1150*/  LEA.HI R4, R7, R18, RZ, 0x3 ;  /* 0x0000001207047211 */ /* 0x000fe200078f18ff */
[----:B------:R-:W-:Y:S01]  /*1160*/  IMAD.SHL.U32 R18, R6, 0x200, RZ ;  /* 0x0000020006127824 */ /* 0x000fe200078e00ff */
[----:B------:R-:W-:-:S02]  /*1170*/  LOP3.LUT R9, R5, R3, RZ, 0x3c, !PT ;  /* 0x0000000305097212 */ /* 0x000fc400078e3cff */
[--C-:B------:R-:W-:Y:S01]  /*1180*/  LOP3.LUT R6, R24, 0x38, R8.reuse, 0xf8, !PT ;  /* 0x0000003818067812 */ /* 0x100fe200078ef808 */
[----:B------:R-:W-:Y:S01]  /*1190*/  IMAD.SHL.U32 R3, R4, 0x40, RZ ;  /* 0x0000004004037824 */ /* 0x000fe200078e00ff */
[----:B------:R-:W-:Y:S02]  /*11a0*/  LOP3.LUT R4, R20, 0x38, R8, 0xf8, !PT ;  /* 0x0000003814047812 */ /* 0x000fe400078ef808 */
[----:B------:R-:W-:Y:S01]  /*11b0*/  LOP3.LUT R5, R2, 0xfffffe00, RZ, 0xc0, !PT ;  /* 0xfffffe0002057812 */ /* 0x000fe200078ec0ff */
[----:B------:R-:W-:Y:S01]  /*11c0*/  IMAD.SHL.U32 R2, R12, 0x80, RZ ;  /* 0x000000800c027824 */ /* 0x000fe200078e00ff */
[----:B------:R-:W-:Y:S01]  /*11d0*/  LOP3.LUT R23, R3, 0xfffffe00, RZ, 0xc0, !PT ;  /* 0xfffffe0003177812 */ /* 0x000fe200078ec0ff */
[----:B------:R-:W-:Y:S01]  /*11e0*/  IMAD.SHL.U32 R3, R13, 0x80, RZ ;  /* 0x000000800d037824 */ /* 0x000fe200078e00ff */
[--C-:B------:R-:W-:Y:S02]  /*11f0*/  LOP3.LUT R7, R20, 0x38, R10.reuse, 0xf8, !PT ;  /* 0x0000003814077812 */ /* 0x100fe400078ef80a */
[----:B------:R-:W-:Y:S01]  /*1200*/  LOP3.LUT R10, R24, 0x38, R10, 0xf8, !PT ;  /* 0x00000038180a7812 */ /* 0x000fe200078ef80a */
[----:B------:R-:W-:Y:S01]  /*1210*/  STL [R1+0x38], R23 ;  /* 0x0000381701007387 */ /* 0x000fe20000100800 */
[----:B------:R-:W-:-:S02]  /*1220*/  LOP3.LUT R3, R3, 0xffffe000, RZ, 0xc0, !PT ;  /* 0xffffe00003037812 */ /* 0x000fc400078ec0ff */
[----:B------:R-:W-:Y:S02]  /*1230*/  LOP3.LUT R8, R4, R19, RZ, 0x3c, !PT ;  /* 0x0000001304087212 */ /* 0x000fe400078e3cff */
[-C--:B------:R-:W-:Y:S02]  /*1240*/  LOP3.LUT R6, R6, R15.reuse, RZ, 0x3c, !PT ;  /* 0x0000000f06067212 */ /* 0x080fe400078e3cff */
[----:B------:R-:W-:Y:S02]  /*1250*/  LOP3.LUT R4, R10, R15, RZ, 0x3c, !PT ;  /* 0x0000000f0a047212 */ /* 0x000fe400078e3cff */
[----:B------:R-:W-:Y:S02]  /*1260*/  LOP3.LUT R2, R2, 0xffffe000, RZ, 0xc0, !PT ;  /* 0xffffe00002027812 */ /* 0x000fe400078ec0ff */
[-C--:B------:R-:W-:Y:S02]  /*1270*/  IADD3 R15, R8, R3.reuse, R18 ;  /* 0x00000003080f7210 */ /* 0x080fe40007ffe012 */
[----:B------:R-:W-:Y:S01]  /*1280*/  IADD3 R13, R6, R3, R23 ;  /* 0x00000003060d7210 */ /* 0x000fe20007ffe017 */
[----:B------:R-:W-:Y:S01]  /*1290*/  IMAD R3, R11, 0x20, R21 ;  /* 0x000000200b037824 */ /* 0x000fe200078e0215 */
[----:B------:R-:W-:Y:S01]  /*12a0*/  IADD3 R10, R4, R2, R23 ;  /* 0x00000002040a7210 */ /* 0x000fe20007ffe017 */
[----:B------:R-:W-:Y:S01]  /*12b0*/  IMAD.MOV.U32 R6, RZ, RZ, 0x40 ;  /* 0x00000040ff067424 */ /* 0x000fe200078e00ff */
[----:B------:R-:W-:-:S02]  /*12c0*/  IADD3 R4, R9, R5, R14 ;  /* 0x0000000509047210 */ /* 0x000fc40007ffe00e */
[----:B------:R-:W-:Y:S01]  /*12d0*/  LOP3.LUT R5, R9, R5, RZ, 0xfc, !PT ;  /* 0x0000000509057212 */ /* 0x000fe200078efcff */
[----:B------:R1:W-:Y:S01]  /*12e0*/  STL [R1+0x3c], R3 ;  /* 0x00003c0301007387 */ /* 0x0003e20000100800 */
[----:B------:R-:W-:Y:S01]  /*12f0*/  LOP3.LUT R7, R7, R19, RZ, 0x3c, !PT ;  /* 0x0000001307077212 */ /* 0x000fe200078e3cff */
[----:B------:R-:W-:Y:S01]  /*1300*/  IMAD.MOV.U32 R9, RZ, RZ, 0x20 ;  /* 0x00000020ff097424 */ /* 0x000fe200078e00ff */
[----:B------:R-:W-:Y:S02]  /*1310*/  LEA R13, R13, 0xc100, 0x1 ;  /* 0x0000c1000d0d7811 */ /* 0x000fe400078e08ff */
[----:B------:R-:W-:Y:S02]  /*1320*/  IADD3 R12, R7, R2, R18 ;  /* 0x00000002070c7210 */ /* 0x000fe40007ffe012 */
[----:B------:R-:W-:Y:S02]  /*1330*/  SEL R8, R9, 0xffffffe0, !P1 ;  /* 0xffffffe009087807 */ /* 0x000fe40004800000 */
[----:B------:R-:W-:-:S02]  /*1340*/  SEL R2, R6, 0xffffffc0, !P3 ;  /* 0xffffffc006027807 */ /* 0x000fc40005800000 */
[C---:B------:R-:W-:Y:S02]  /*1350*/  SEL R7, R6.reuse, 0xffffffc0, !P2 ;  /* 0xffffffc006077807 */ /* 0x040fe40005000000 */
[----:B------:R-:W-:Y:S01]  /*1360*/  SEL R0, R6, 0xffffffc0, !P5 ;  /* 0xffffffc006007807 */ /* 0x000fe20006800000 */
[----:B------:R-:W-:Y:S01]  /*1370*/  IMAD.IADD R186, R180, 0x1, R2 ;  /* 0x00000001b4ba7824 */ /* 0x000fe200078e0202 */
[----:B------:R-:W-:Y:S02]  /*1380*/  LEA R11, R12, 0xc100, 0x1 ;  /* 0x0000c1000c0b7811 */ /* 0x000fe400078e08ff */
[----:B------:R-:W-:Y:S02]  /*1390*/  LEA R6, R17, 0x80, 0x1 ;  /* 0x0000008011067811 */ /* 0x000fe400078e08ff */
[----:B------:R-:W-:Y:S02]  /*13a0*/  @P4 IADD3 R191, R180, -0x20, RZ ;  /* 0xffffffe0b4bf4810 */ /* 0x000fe40007ffe0ff */
[----:B------:R-:W-:-:S02]  /*13b0*/  LEA R10, R10, 0xc100, 0x1 ;  /* 0x0000c1000a0a7811 */ /* 0x000fc400078e08ff */
[----:B------:R-:W-:Y:S01]  /*13c0*/  LEA R187, R4, 0xc100, 0x1 ;  /* 0x0000c10004bb7811 */ /* 0x000fe200078e08ff */
[----:B------:R-:W-:Y:S01]  /*13d0*/  IMAD.IADD R183, R2, 0x1, R191 ;  /* 0x0000000102b77824 */ /* 0x000fe200078e02bf */
[----:B-1----:R-:W-:Y:S01]  /*13e0*/  LOP3.LUT R3, R20, 0x18, R100, 0xf8, !PT ;  /* 0x0000001814037812 */ /* 0x002fe200078ef864 */
[----:B------:R-:W-:Y:S01]  /*13f0*/  IMAD.IADD R2, R6, 0x1, R7 ;  /* 0x0000000106027824 */ /* 0x000fe200078e0207 */
[----:B------:R-:W-:Y:S01]  /*1400*/  LEA R181, R5, 0x100, 0x1 ;  /* 0x0000010005b57811 */ /* 0x000fe200078e08ff */
[----:B------:R-:W-:Y:S01]  /*1410*/  IMAD.IADD R190, R187, 0x1, R0 ;  /* 0x00000001bbbe7824 */ /* 0x000fe200078e0200 */
[----:B------:R-:W-:Y:S02]  /*1420*/  LOP3.LUT R213, R18, R3, R19, 0xf6, !PT ;  /* 0x0000000312d57212 */ /* 0x000fe400078ef613 */
[----:B------:R-:W-:Y:S01]  /*1430*/  SEL R3, R9, 0xffffffe0, !P6 ;  /* 0xffffffe009037807 */ /* 0x000fe20007000000 */
[----:B------:R-:W-:Y:S01]  /*1440*/  IMAD.IADD R185, R0, 0x1, R181 ;  /* 0x0000000100b97824 */ /* 0x000fe200078e02b5 */
[----:B------:R-:W-:-:S02]  /*1450*/  LEA R9, R15, 0xc100, 0x1 ;  /* 0x0000c1000f097811 */ /* 0x000fc400078e08ff */
[----:B------:R-:W-:Y:S01]  /*1460*/  LEA R213, R213, 0x100, 0x1 ;  /* 0x00000100d5d57811 */ /* 0x000fe200078e08ff */
[----:B------:R-:W-:Y:S01]  /*1470*/  IMAD.IADD R188, R187, 0x1, R3 ;  /* 0x00000001bbbc7824 */ /* 0x000fe200078e0203 */
[----:B------:R-:W-:Y:S01]  /*1480*/  SHF.R.S32.HI R101, RZ, 0x1f, R100 ;  /* 0x0000001fff657819 */ /* 0x000fe20000011464 */
[----:B------:R1:W-:Y:S01]  /*1490*/  STL [R1+0x4c], R9 ;  /* 0x00004c0901007387 */ /* 0x0003e20000100800 */
[----:B------:R-:W-:Y:S01]  /*14a0*/  IMAD.IADD R182, R3, 0x1, R181 ;  /* 0x0000000103b67824 */ /* 0x000fe200078e02b5 */
[----:B------:R-:W-:Y:S01]  /*14b0*/  IADD3 R143, R106, 0x10, RZ ;  /* 0x000000106a8f7810 */ /* 0x000fe20007ffe0ff */
[----:B------:R-:W-:Y:S01]  /*14c0*/  IMAD.IADD R189, R188, 0x1, R0 ;  /* 0x00000001bcbd7824 */ /* 0x000fe200078e0200 */
[----:B------:R-:W-:Y:S01]  /*14d0*/  STL [R1+0x48], R13 ;  /* 0x0000480d01007387 */ /* 0x000fe20000100800 */
[----:B------:R-:W-:Y:S01]  /*14e0*/  IMAD.IADD R184, R0, 0x1, R182 ;  /* 0x0000000100b87824 */ /* 0x000fe200078e02b6 */
[C---:B------:R-:W-:Y:S01]  /*14f0*/  IADD3 R142, R106.reuse, 0x30, RZ ;  /* 0x000000306a8e7810 */ /* 0x040fe20007ffe0ff */
[----:B------:R-:W-:Y:S01]  /*1500*/  IMAD.IADD R214, R213, 0x1, R7 ;  /* 0x00000001d5d67824 */ /* 0x000fe200078e0207 */
[----:B------:R2:W-:Y:S01]  /*1510*/  STL [R1+0x44], R11 ;  /* 0x0000440b01007387 */ /* 0x0005e20000100800 */
[----:B------:R-:W-:-:S02]  /*1520*/  IADD3 R141, R106, 0x50, RZ ;  /* 0x000000506a8d7810 */ /* 0x000fc40007ffe0ff */
[C---:B------:R-:W-:Y:S01]  /*1530*/  IADD3 R231, R232.reuse, 0x40, RZ ;  /* 0x00000040e8e77810 */ /* 0x040fe20007ffe0ff */
[----:B------:R-:W-:Y:S01]  /*1540*/  STL [R1+0x40], R10 ;  /* 0x0000400a01007387 */ /* 0x000fe20000100800 */
[----:B------:R-:W-:Y:S02]  /*1550*/  IADD3 R230, R232, 0x80, RZ ;  /* 0x00000080e8e67810 */ /* 0x000fe40007ffe0ff */
[C---:B------:R-:W-:Y:S02]  /*1560*/  IADD3 R202, R191.reuse, 0x800, RZ ;  /* 0x00000800bfca7810 */ /* 0x040fe40007ffe0ff */
[C---:B------:R-:W-:Y:S02]  /*1570*/  IADD3 R201, R191.reuse, 0x1000, RZ ;  /* 0x00001000bfc97810 */ /* 0x040fe40007ffe0ff */
[C---:B------:R-:W-:Y:S02]  /*1580*/  IADD3 R200, R191.reuse, 0x1800, RZ ;  /* 0x00001800bfc87810 */ /* 0x040fe40007ffe0ff */
[----:B------:R-:W-:-:S02]  /*1590*/  IADD3 R199, R191, 0x2000, RZ ;  /* 0x00002000bfc77810 */ /* 0x000fc40007ffe0ff */
[C---:B------:R-:W-:Y:S02]  /*15a0*/  IADD3 R198, R191.reuse, 0x2800, RZ ;  /* 0x00002800bfc67810 */ /* 0x040fe40007ffe0ff */
[C---:B-1----:R-:W-:Y:S02]  /*15b0*/  IADD3 R9, R6.reuse, -0x10, RZ ;  /* 0xfffffff006097810 */ /* 0x042fe40007ffe0ff */
[C---:B------:R-:W-:Y:S02]  /*15c0*/  @P0 IADD3 R9, R6.reuse, 0x10, RZ ;  /* 0x0000001006090810 */ /* 0x040fe40007ffe0ff */
[C---:B------:R-:W-:Y:S02]  /*15d0*/  IADD3 R197, R191.reuse, 0x3000, RZ ;  /* 0x00003000bfc57810 */ /* 0x040fe40007ffe0ff */
[----:B------:R-:W-:Y:S01]  /*15e0*/  IADD3 R196, R191, 0x3800, RZ ;  /* 0x00003800bfc47810 */ /* 0x000fe20007ffe0ff */
[----:B------:R-:W-:Y:S01]  /*15f0*/  IMAD.IADD R3, R7, 0x1, R9 ;  /* 0x0000000107037824 */ /* 0x000fe200078e0209 */
[C---:B------:R-:W-:Y:S01]  /*1600*/  IADD3 R195, R191.reuse, 0x4000, RZ ;  /* 0x00004000bfc37810 */ /* 0x040fe20007ffe0ff */
[----:B--2---:R-:W-:Y:S01]  /*1610*/  IMAD.IADD R11, R6, 0x1, R8 ;  /* 0x00000001060b7824 */ /* 0x004fe200078e0208 */
[----:B------:R-:W-:-:S02]  /*1620*/  IADD3 R194, R191, 0x4800, RZ ;  /* 0x00004800bfc27810 */ /* 0x000fc40007ffe0ff */
[C---:B------:R-:W-:Y:S02]  /*1630*/  IADD3 R193, R191.reuse, 0x5000, RZ ;  /* 0x00005000bfc17810 */ /* 0x040fe40007ffe0ff */
[----:B------:R-:W-:Y:S01]  /*1640*/  STL [R1+0x24], R11 ;  /* 0x0000240b01007387 */ /* 0x000fe20000100800 */
[----:B------:R-:W-:-:S03]  /*1650*/  IADD3 R192, R191, 0x5800, RZ ;  /* 0x00005800bfc07810 */ /* 0x000fc60007ffe0ff */
[----:B------:R1:W-:Y:S04]  /*1660*/  STL [R1+0x34], R2 ;  /* 0x0000340201007387 */ /* 0x0003e80000100800 */
[----:B------:R-:W-:Y:S01]  /*1670*/  STL [R1+0x1c], R9 ;  /* 0x00001c0901007387 */ /* 0x000fe20000100800 */
[----:B-1----:R-:W-:-:S05]  /*1680*/  IMAD.IADD R2, R7, 0x1, R11 ;  /* 0x0000000107027824 */ /* 0x002fca00078e020b */
[----:B------:R1:W-:Y:S02]  /*1690*/  STL [R1+0x30], R2 ;  /* 0x0000300201007387 */ /* 0x0003e40000100800 */
[----:B-1----:R-:W-:-:S04]  /*16a0*/  IMAD.IADD R2, R8, 0x1, R9 ;  /* 0x0000000108027824 */ /* 0x002fc800078e0209 */
[----:B------:R-:W-:Y:S01]  /*16b0*/  IMAD.IADD R0, R7, 0x1, R2 ;  /* 0x0000000107007824 */ /* 0x000fe200078e0202 */
[----:B------:R1:W-:Y:S04]  /*16c0*/  STL [R1+0x20], R2 ;  /* 0x0000200201007387 */ /* 0x0003e80000100800 */
[----:B------:R1:W-:Y:S04]  /*16d0*/  STL [R1+0x2c], R3 ;  /* 0x00002c0301007387 */ /* 0x0003e80000100800 */
[----:B------:R1:W-:Y:S02]  /*16e0*/  STL [R1+0x28], R0 ;  /* 0x0000280001007387 */ /* 0x0003e40000100800 */
.L_x_299:
[----:B------:R-:W-:-:S04]  /*16f0*/  IMAD.MOV.U32 R12, RZ, RZ, 0x4 ;  /* 0x00000004ff0c7424 */ /* 0x000fc800078e00ff */
[----:B-1----:R-:W-:-:S05]  /*1700*/  IMAD.WIDE R2, R247, R12, c[0x0][0x588] ;  /* 0x00016200f7027625 */ /* 0x002fca00078e020c */
[----:B------:R-:W2:Y:S01]  /*1710*/  LDG.E R235, [R2.64] ;  /* 0x0000000602eb7981 */ /* 0x000ea2000c1e1900 */
[----:B------:R-:W-:Y:S01]  /*1720*/  ISETP.NE.U32.AND P4, PT, RZ, c[0x0][0x360], PT ;  /* 0x0000d800ff007a0c */ /* 0x000fe20003f85070 */
[----:B------:R-:W-:Y:S01]  /*1730*/  IMAD.MOV.U32 R138, RZ, RZ, RZ ;  /* 0x000000ffff8a7224 */ /* 0x000fe200078e00ff */
[----:B------:R-:W-:Y:S02]  /*1740*/  ISETP.NE.U32.AND P0, PT, RZ, c[0x0][0x370], PT ;  /* 0x0000dc00ff007a0c */ /* 0x000fe40003f05070 */
[----:B------:R-:W-:Y:S02]  /*1750*/  ISETP.NE.AND.EX P4, PT, RZ, c[0x0][0x364], PT, P4 ;  /* 0x0000d900ff007a0c */ /* 0x000fe40003f85340 */
[----:B------:R-:W-:Y:S02]  /*1760*/  ISETP.NE.AND.EX P2, PT, RZ, c[0x0][0x374], PT, P0 ;  /* 0x0000dd00ff007a0c */ /* 0x000fe40003f45300 */
[----:B------:R-:W-:Y:S02]  /*1770*/  ISETP.NE.U32.AND P3, PT, RZ, c[0x0][0x348], PT ;  /* 0x0000d200ff007a0c */ /* 0x000fe40003f65070 */
[----:B------:R-:W-:-:S02]  /*1780*/  ISETP.NE.U32.AND P5, PT, RZ, c[0x0][0x358], PT ;  /* 0x0000d600ff007a0c */ /* 0x000fc40003fa5070 */
[----:B------:R-:W-:Y:S02]  /*1790*/  ISETP.NE.AND.EX P3, PT, RZ, c[0x0][0x34c], PT, P3 ;  /* 0x0000d300ff007a0c */ /* 0x000fe40003f65330 */
[----:B------:R-:W-:Y:S01]  /*17a0*/  ISETP.NE.AND.EX P5, PT, RZ, c[0x0][0x35c], PT, P5 ;  /* 0x0000d700ff007a0c */ /* 0x000fe20003fa5350 */
[----:B------:R-:W-:Y:S02]  /*17b0*/  IMAD.MOV.U32 R174, RZ, RZ, RZ ;  /* 0x000000ffffae7224 */ /* 0x000fe400078e00ff */
[----:B------:R-:W-:Y:S02]  /*17c0*/  IMAD.MOV.U32 R137, RZ, RZ, RZ ;  /* 0x000000ffff897224 */ /* 0x000fe400078e00ff */
[----:B------:R-:W-:Y:S01]  /*17d0*/  IMAD.MOV.U32 R11, RZ, RZ, RZ ;  /* 0x000000ffff0b7224 */ /* 0x000fe200078e00ff */
[----:B--2---:R-:W-:Y:S02]  /*17e0*/  SHF.R.S32.HI R135, RZ, 0x1f, R235 ;  /* 0x0000001fff877819 */ /* 0x004fe400000114eb */
[----:B------:R-:W-:-:S02]  /*17f0*/  @P4 LEA R2, P0, R235, c[0x0][0x360], 0x2 ;  /* 0x0000d800eb024a11 */ /* 0x000fc400078010ff */
[C---:B------:R-:W-:Y:S02]  /*1800*/  @P2 LEA R4, P1, R235.reuse, c[0x0][0x370], 0x2 ;  /* 0x0000dc00eb042a11 */ /* 0x040fe400078210ff */
[C-C-:B------:R-:W-:Y:S02]  /*1810*/  @P4 LEA.HI.X R3, R235.reuse, c[0x0][0x364], R135.reuse, 0x2, P0 ;  /* 0x0000d900eb034a11 */ /* 0x140fe400000f1487 */
[----:B------:R-:W-:Y:S02]  /*1820*/  ISETP.NE.U32.AND P0, PT, RZ, c[0x0][0x350], PT ;  /* 0x0000d400ff007a0c */ /* 0x000fe40003f05070 */
[----:B------:R-:W-:Y:S01]  /*1830*/  @P2 LEA.HI.X R5, R235, c[0x0][0x374], R135, 0x2, P1 ;  /* 0x0000dd00eb052a11 */ /* 0x000fe200008f1487 */
[----:B------:R1:W5:Y:S01]  /*1840*/  @P4 LDG.E R175, [R2.64] ;  /* 0x0000000602af4981 */ /* 0x000362000c1e1900 */
[----:B------:R-:W-:-:S03]  /*1850*/  ISETP.NE.AND.EX P6, PT, RZ, c[0x0][0x354], PT, P0 ;  /* 0x0000d500ff007a0c */ /* 0x000fc60003fc5300 */
[----:B------:R2:W5:Y:S01]  /*1860*/  @P2 LDG.E R138, [R4.64] ;  /* 0x00000006048a2981 */ /* 0x000562000c1e1900 */
[----:B------:R-:W-:-:S04]  /*1870*/  LEA R6, P2, R235, c[0x0][0x348], 0x2 ;  /* 0x0000d200eb067a11 */ /* 0x000fc800078410ff */
[----:B------:R-:W-:-:S05]  /*1880*/  LEA.HI.X R7, R235, c[0x0][0x34c], R135, 0x2, P2 ;  /* 0x0000d300eb077a11 */ /* 0x000fca00010f1487 */
[----:B------:R3:W5:Y:S01]  /*1890*/  @P3 LDG.E R174, [R6.64] ;  /* 0x0000000606ae3981 */ /* 0x000762000c1e1900 */
[C---:B-1----:R-:W-:Y:S02]  /*18a0*/  LEA R2, P0, R235.reuse, c[0x0][0x358], 0x2 ;  /* 0x0000d600eb027a11 */ /* 0x042fe400078010ff */
[C---:B--2---:R-:W-:Y:S02]  /*18b0*/  LEA R4, P1, R235.reuse, c[0x0][0x350], 0x2 ;  /* 0x0000d400eb047a11 */ /* 0x044fe400078210ff */
[C-C-:B------:R-:W-:Y:S02]  /*18c0*/  LEA.HI.X R3, R235.reuse, c[0x0][0x35c], R135.reuse, 0x2, P0 ;  /* 0x0000d700eb037a11 */ /* 0x140fe400000f1487 */
[----:B------:R-:W-:-:S03]  /*18d0*/  LEA.HI.X R5, R235, c[0x0][0x354], R135, 0x2, P1 ;  /* 0x0000d500eb057a11 */ /* 0x000fc600008f1487 */
[----:B------:R3:W5:Y:S04]  /*18e0*/  @P5 LDG.E R11, [R2.64] ;  /* 0x00000006020b5981 */ /* 0x000768000c1e1900 */
[----:B------:R3:W5:Y:S01]  /*18f0*/  @P6 LDG.E R137, [R4.64] ;  /* 0x0000000604896981 */ /* 0x000762000c1e1900 */
[----:B------:R-:W-:-:S05]  /*1900*/  LOP3.LUT R15, R246, 0xffff, RZ, 0xc0, !PT ;  /* 0x0000fffff60f7812 */ /* 0x000fca00078ec0ff */
[----:B------:R3:W-:Y:S01]  /*1910*/  STL [R1], R15 ;  /* 0x0000000f01007387 */ /* 0x0007e20000100800 */
[----:B------:R-:W-:Y:S01]  /*1920*/  YIELD ;  /* 0x0000000000007946 */ /* 0x000fe20003800000 */
[----:B------:R-:W-:Y:S05]  /*1930*/  @P4 BRA `(.L_x_151) ;  /* 0x0000005000004947 */ /* 0x000fea0003800000 */
[----:B-----5:R-:W-:Y:S01]  /*1940*/  MOV R175, c[0x0][0x168] ;  /* 0x00005a0000af7a02 */ /* 0x020fe20000000f00 */
[----:B------:R-:W-:Y:S05]  /*1950*/  @!P3 BRA `(.L_x_151) ;  /* 0x000000300000b947 */ /* 0x000fea0003800000 */
[----:B------:R-:W2:Y:S04]  /*1960*/  LDG.E R8, [R6.64] ;  /* 0x0000000606087981 */ /* 0x000ea8000c1e1900 */
[----:B------:R-:W2:Y:S02]  /*1970*/  LDG.E R0, [R6.64+0x4] ;  /* 0x0000040606007981 */ /* 0x000ea4000c1e1900 */
[----:B--2---:R-:W-:Y:S02]  /*1980*/  IADD3 R175, -R8, R0, RZ ;  /* 0x0000000008af7210 */ /* 0x004fe40007ffe1ff */
.L_x_151:
[----:B------:R-:W-:-:S04]  /*1990*/  ISETP.NE.U32.AND P0, PT, RZ, c[0x0][0x368], PT ;  /* 0x0000da00ff007a0c */ /* 0x000fc80003f05070 */
[----:B------:R-:W-:-:S13]  /*19a0*/  ISETP.NE.AND.EX P0, PT, RZ, c[0x0][0x36c], PT, P0 ;  /* 0x0000db00ff007a0c */ /* 0x000fda0003f05300 */
[----:B------:R-:W-:Y:S05]  /*19b0*/  @!P0 BRA `(.L_x_152) ;  /* 0x0000004000008947 */ /* 0x000fea0003800000 */
[----:B---3--:R-:W-:-:S04]  /*19c0*/  LEA R6, P0, R235, c[0x0][0x368], 0x2 ;  /* 0x0000da00eb067a11 */ /* 0x008fc800078010ff */
[----:B------:R-:W-:-:S05]  /*19d0*/  LEA.HI.X R7, R235, c[0x0][0x36c], R135, 0x2, P0 ;  /* 0x0000db00eb077a11 */ /* 0x000fca00000f1487 */
[----:B------:R1:W5:Y:S01]  /*19e0*/  LDG.E R6, [R6.64] ;  /* 0x0000000606067981 */ /* 0x000362000c1e1900 */
[----:B------:R-:W-:Y:S05]  /*19f0*/  BRA `(.L_x_153) ;  /* 0x0000005000007947 */ /* 0x000fea0003800000 */
.L_x_152:
[----:B---3--:R-:W-:Y:S01]  /*1a00*/  MOV R6, c[0x0][0x1d0] ;  /* 0x0000740000067a02 */ /* 0x008fe20000000f00 */
[----:B------:R-:W-:Y:S05]  /*1a10*/  @!P6 BRA `(.L_x_153) ;  /* 0x000000300000e947 */ /* 0x000fea0003800000 */
[----:B------:R-:W2:Y:S04]  /*1a20*/  LDG.E R6, [R4.64] ;  /* 0x0000000604067981 */ /* 0x000ea8000c1e1900 */
[----:B------:R-:W2:Y:S02]  /*1a30*/  LDG.E R0, [R4.64+0x4] ;  /* 0x0000040604007981 */ /* 0x000ea4000c1e1900 */
[----:B--2---:R-:W-:Y:S02]  /*1a40*/  IADD3 R6, -R6, R0, RZ ;  /* 0x0000000006067210 */ /* 0x004fe40007ffe1ff */
.L_x_153:
[----:B------:R2:W3:Y:S04]  /*1a50*/  @P5 LDG.E R5, [R2.64] ;  /* 0x0000000602055981 */ /* 0x0004e8000c1e1900 */
[----:B------:R2:W3:Y:S01]  /*1a60*/  @P5 LDG.E R4, [R2.64+0x4] ;  /* 0x0000040602045981 */ /* 0x0004e2000c1e1900 */
[----:B------:R-:W-:Y:S01]  /*1a70*/  ISETP.NE.U32.AND P0, PT, RZ, c[0x0][0x378], PT ;  /* 0x0000de00ff007a0c */ /* 0x000fe20003f05070 */
[----:B-----5:R-:W-:-:S03]  /*1a80*/  IMAD.MOV.U32 R134, RZ, RZ, R6 ;  /* 0x000000ffff867224 */ /* 0x020fc600078e0006 */
[----:B------:R-:W-:Y:S02]  /*1a90*/  ISETP.NE.AND.EX P1, PT, RZ, c[0x0][0x37c], PT, P0 ;  /* 0x0000df00ff007a0c */ /* 0x000fe40003f25300 */
[----:B------:R-:W-:-:S04]  /*1aa0*/  LOP3.LUT R0, R246, 0xff000000, RZ, 0xc0, !PT ;  /* 0xff000000f6007812 */ /* 0x000fc800078ec0ff */
[----:B------:R-:W-:-:S07]  /*1ab0*/  SHF.R.U32.HI R0, RZ, 0x8, R0 ;  /* 0x00000008ff007819 */ /* 0x000fce0000011600 */
[----:B--2---:R-:W-:-:S04]  /*1ac0*/  @P1 LEA R2, P0, R235, c[0x0][0x378], 0x2 ;  /* 0x0000de00eb021a11 */ /* 0x004fc800078010ff */
[----:B------:R-:W-:-:S05]  /*1ad0*/  @P1 LEA.HI.X R3, R235, c[0x0][0x37c], R135, 0x2, P0 ;  /* 0x0000df00eb031a11 */ /* 0x000fca00000f1487 */
[----:B------:R2:W5:Y:S01]  /*1ae0*/  @P1 LDG.E R134, [R2.64] ;  /* 0x0000000602861981 */ /* 0x000562000c1e1900 */
[----:B------:R-:W-:Y:S01]  /*1af0*/  IMAD.MOV.U32 R78, RZ, RZ, c[0x0][0x228] ;  /* 0x00008a00ff4e7624 */ /* 0x000fe200078e00ff */
[----:B------:R-:W-:Y:S01]  /*1b00*/  BSSY B0, `(.L_x_154) ;  /* 0x000002f000007945 */ /* 0x000fe20003800000 */
[----:B-1----:R-:W-:Y:S01]  /*1b10*/  IMAD.IADD R7, R6, 0x1, -R138 ;  /* 0x0000000106077824 */ /* 0x002fe200078e0a8a */
[----:B--2---:R-:W-:-:S04]  /*1b20*/  LOP3.LUT R2, R246, 0xff0000, RZ, 0xc0, !PT ;  /* 0x00ff0000f6027812 */ /* 0x004fc800078ec0ff */
[----:B------:R-:W-:-:S04]  /*1b30*/  LEA.HI R3, R2, R0, RZ, 0x10 ;  /* 0x0000000002037211 */ /* 0x000fc800078f80ff */
[----:B------:R-:W-:Y:S02]  /*1b40*/  SHF.R.U32.HI R8, RZ, 0x10, R3 ;  /* 0x00000010ff087819 */ /* 0x000fe40000011603 */
[----:B------:R-:W-:Y:S02]  /*1b50*/  LOP3.LUT R13, R3, 0xff, RZ, 0xc0, !PT ;  /* 0x000000ff030d7812 */ /* 0x000fe400078ec0ff */
[C---:B------:R-:W-:Y:S01]  /*1b60*/  ISETP.NE.AND P1, PT, R8.reuse, RZ, PT ;  /* 0x000000ff0800720c */ /* 0x040fe20003f25270 */
[----:B------:R1:W-:Y:S03]  /*1b70*/  STL [R1+0x14], R8 ;  /* 0x0000140801007387 */ /* 0x0003e60000100800 */
[----:B------:R-:W-:Y:S01]  /*1b80*/  SEL R133, R8, c[0x0][0x338], P1 ;  /* 0x0000ce0008857a07 */ /* 0x000fe20000800000 */
[----:B------:R1:W-:Y:S01]  /*1b90*/  STL [R1+0x18], R13 ;  /* 0x0000180d01007387 */ /* 0x0003e20000100800 */
[----:B---3--:R-:W-:-:S04]  /*1ba0*/  @P5 IMAD.IADD R78, R4, 0x1, -R5 ;  /* 0x00000001044e5824 */ /* 0x008fc800078e0a05 */
[----:B------:R-:W-:-:S05]  /*1bb0*/  IMAD.IADD R176, R7, 0x1, R78 ;  /* 0x0000000107b07824 */ /* 0x000fca00078e024e */
[C---:B------:R-:W-:Y:S02]  /*1bc0*/  ISETP.GE.AND P0, PT, R176.reuse, 0x1, PT ;  /* 0x00000001b000780c */ /* 0x040fe40003f06270 */
[----:B------:R-:W-:-:S04]  /*1bd0*/  IADD3 R0, R176, 0x3f, RZ ;  /* 0x0000003fb0007810 */ /* 0x000fc80007ffe0ff */
[----:B------:R-:W-:-:S04]  /*1be0*/  SHF.R.S32.HI R2, RZ, 0x1f, R0 ;  /* 0x0000001fff027819 */ /* 0x000fc80000011400 */
[----:B------:R-:W-:Y:S01]  /*1bf0*/  LEA.HI R2, R2, R0, RZ, 0x6 ;  /* 0x0000000002027211 */ /* 0x000fe200078f30ff */
[----:B------:R-:W-:-:S03]  /*1c00*/  IMAD.MOV.U32 R0, RZ, RZ, RZ ;  /* 0x000000ffff007224 */ /* 0x000fc600078e00ff */
[----:B------:R-:W-:Y:S01]  /*1c10*/  SHF.R.S32.HI R136, RZ, 0x6, R2 ;  /* 0x00000006ff887819 */ /* 0x000fe20000011402 */
[----:B------:R-:W-:Y:S05]  /*1c20*/  @!P0 BRA `(.L_x_155) ;  /* 0x000001c000008947 */ /* 0x000fea0003800000 */
[----:B-1----:R-:W-:Y:S01]  /*1c30*/  IABS R2, R133 ;  /* 0x0000008500027213 */ /* 0x002fe20000000000 */
[----:B------:R-:W-:Y:S01]  /*1c40*/  IMAD.MOV.U32 R4, RZ, RZ, RZ ;  /* 0x000000ffff047224 */ /* 0x000fe200078e00ff */
[----:B------:R-:W-:Y:S02]  /*1c50*/  IADD3 R8, R136, -0x1, R133 ;  /* 0xffffffff88087810 */ /* 0x000fe40007ffe085 */
[----:B------:R-:W1:Y:S02]  /*1c60*/  I2F.RP R0, R2 ;  /* 0x0000000200007306 */ /* 0x000e640000209400 */
[----:B------:R-:W-:-:S06]  /*1c70*/  IABS R10, R8 ;  /* 0x00000008000a7213 */ /* 0x000fcc0000000000 */
[----:B-1----:R-:W1:Y:S02]  /*1c80*/  MUFU.RCP R0, R0 ;  /* 0x0000000000007308 */ /* 0x002e640000001000 */
[----:B-1----:R-:W-:-:S06]  /*1c90*/  IADD3 R0, R0, 0xffffffe, RZ ;  /* 0x0ffffffe00007810 */ /* 0x002fcc0007ffe0ff */
[----:B------:R-:W1:Y:S02]  /*1ca0*/  F2I.FTZ.U32.TRUNC.NTZ R5, R0 ;  /* 0x0000000000057305 */ /* 0x000e64000021f000 */
[----:B-1----:R-:W-:-:S04]  /*1cb0*/  IMAD.MOV R0, RZ, RZ, -R5 ;  /* 0x000000ffff007224 */ /* 0x002fc800078e0a05 */
[----:B------:R-:W-:Y:S01]  /*1cc0*/  IMAD.MOV.U32 R3, RZ, RZ, R0 ;  /* 0x000000ffff037224 */ /* 0x000fe200078e0000 */
[----:B------:R-:W-:-:S03]  /*1cd0*/  IABS R0, R133 ;  /* 0x0000008500007213 */ /* 0x000fc60000000000 */
[----:B------:R-:W-:Y:S02]  /*1ce0*/  IMAD R3, R3, R2, RZ ;  /* 0x0000000203037224 */ /* 0x000fe400078e02ff */
        /* <DEDUP_REMOVED lines=16> */
.L_x_155:
[----:B-1----:R-:W-:Y:S05]  /*1df0*/  BSYNC B0 ;  /* 0x0000000000007941 */ /* 0x002fea0003800000 */
.L_x_154:
[----:B------:R-:W-:-:S04]  /*1e00*/  IMAD R2, R13, R0, RZ ;  /* 0x000000000d027224 */ /* 0x000fc800078e02ff */
[C---:B------:R-:W-:Y:S02]  /*1e10*/  IMAD.IADD R0, R2.reuse, 0x1, R0 ;  /* 0x0000000102007824 */ /* 0x040fe400078e0200 */
[----:B------:R-:W-:-:S03]  /*1e20*/  IMAD R3, R2, 0x40, -R7 ;  /* 0x0000004002037824 */ /* 0x000fc600078e0a07 */
[----:B------:R-:W-:Y:S02]  /*1e30*/  IMNMX R0, R136, R0, PT ;  /* 0x0000000088007217 */ /* 0x000fe40003800200 */
[----:B------:R-:W-:-:S03]  /*1e40*/  IMNMX R3, RZ, R3, !PT ;  /* 0x00000003ff037217 */ /* 0x000fc60007800200 */
[----:B------:R-:W-:Y:S01]  /*1e50*/  IMAD R0, R0, 0x40, -R7 ;  /* 0x0000004000007824 */ /* 0x000fe200078e0a07 */
[----:B------:R-:W-:-:S04]  /*1e60*/  SHF.R.U32.HI R128, RZ, 0x6, R3 ;  /* 0x00000006ff807819 */ /* 0x000fc80000011603 */
[----:B------:R-:W-:-:S04]  /*1e70*/  IMNMX R0, R0, R78, PT ;  /* 0x0000004e00007217 */ /* 0x000fc80003800200 */
[----:B------:R-:W-:-:S13]  /*1e80*/  ISETP.GT.AND P0, PT, R0, R3, PT ;  /* 0x000000030000720c */ /* 0x000fda0003f04270 */
[----:B------:R-:W-:Y:S01]  /*1e90*/  @P0 IADD3 R2, R0, 0x3f, RZ ;  /* 0x0000003f00020810 */ /* 0x000fe20007ffe0ff */
[----:B------:R-:W-:-:S03]  /*1ea0*/  IMAD.MOV.U32 R0, RZ, RZ, R128 ;  /* 0x000000ffff007224 */ /* 0x000fc600078e0080 */
[----:B------:R-:W-:-:S04]  /*1eb0*/  @P0 SHF.R.S32.HI R3, RZ, 0x1f, R2 ;  /* 0x0000001fff030819 */ /* 0x000fc80000011402 */
[----:B------:R-:W-:-:S04]  /*1ec0*/  @P0 LEA.HI R2, R3, R2, RZ, 0x6 ;  /* 0x0000000203020211 */ /* 0x000fc800078f30ff */
[----:B------:R-:W-:-:S04]  /*1ed0*/  @P0 SHF.R.S32.HI R0, RZ, 0x6, R2 ;  /* 0x00000006ff000819 */ /* 0x000fc80000011402 */
[----:B------:R-:W-:-:S13]  /*1ee0*/  ISETP.GT.AND P0, PT, R0, R128, PT ;  /* 0x000000800000720c */ /* 0x000fda0003f04270 */
[----:B------:R-:W-:Y:S05]  /*1ef0*/  @!P0 BRA `(.L_x_156) ;  /* 0x00004f2000008947 */ /* 0x000fea0003800000 */
[----:B------:R-:W-:Y:S01]  /*1f00*/  ISETP.NE.U32.AND P0, PT, RZ, c[0x0][0x340], PT ;  /* 0x0000d000ff007a0c */ /* 0x000fe20003f05070 */
[----:B------:R-:W1:Y:S03]  /*1f10*/  S2R R4, SR_TID.X ;  /* 0x0000000000047919 */ /* 0x000e660000002100 */
[----:B------:R-:W-:-:S13]  /*1f20*/  ISETP.NE.AND.EX P2, PT, RZ, c[0x0][0x344], PT, P0 ;  /* 0x0000d100ff007a0c */ /* 0x000fda0003f45300 */
[----:B------:R-:W-:-:S05]  /*1f30*/  @P2 IMAD.WIDE R2, R235, R12, c[0x0][0x340] ;  /* 0x0000d000eb022625 */ /* 0x000fca00078e020c */
[----:B------:R2:W3:Y:S01]  /*1f40*/  @P2 LDG.E R10, [R2.64] ;  /* 0x00000006020a2981 */ /* 0x0004e2000c1e1900 */
[----:B-1----:R-:W-:-:S04]  /*1f50*/  SHF.R.S32.HI R5, RZ, 0x1f, R4 ;  /* 0x0000001fff057819 */ /* 0x002fc80000011404 */
[----:B------:R-:W-:-:S04]  /*1f60*/  LEA.HI R5, R5, R4, RZ, 0x3 ;  /* 0x0000000405057211 */ /* 0x000fc800078f18ff */
[----:B------:R-:W-:-:S04]  /*1f70*/  SHF.R.S32.HI R5, RZ, 0x3, R5 ;  /* 0x00000003ff057819 */ /* 0x000fc80000011405 */
[----:B------:R-:W-:Y:S02]  /*1f80*/  IADD3 R127, P0, R5, R11, RZ ;  /* 0x0000000b057f7210 */ /* 0x000fe40007f1e0ff */
[----:B------:R-:W-:Y:S02]  /*1f90*/  SHF.R.S32.HI R233, RZ, 0x1f, R232 ;  /* 0x0000001fffe97819 */ /* 0x000fe400000114e8 */
[----:B--2---:R-:W-:-:S04]  /*1fa0*/  SHF.R.S32.HI R2, RZ, 0x1f, R5 ;  /* 0x0000001fff027819 */ /* 0x004fc80000011405 */
[----:B------:R-:W-:Y:S01]  /*1fb0*/  LEA.HI.X.SX32 R130, R11, R2, 0x1, P0 ;  /* 0x000000020b827211 */ /* 0x000fe200000f0eff */
[----:B------:R-:W-:-:S04]  /*1fc0*/  IMAD.WIDE.U32 R2, R127, c[0x0][0x238], R232 ;  /* 0x00008e007f027a25 */ /* 0x000fc800078e00e8 */
[----:B------:R-:W-:-:S04]  /*1fd0*/  IMAD R4, R130, c[0x0][0x238], RZ ;  /* 0x00008e0082047a24 */ /* 0x000fc800078e02ff */
[----:B------:R-:W-:Y:S01]  /*1fe0*/  IMAD R4, R127, c[0x0][0x23c], R4 ;  /* 0x00008f007f047a24 */ /* 0x000fe200078e0204 */
[----:B------:R-:W-:-:S03]  /*1ff0*/  IADD3 R60, R0, -0x1, RZ ;  /* 0xffffffff003c7810 */ /* 0x000fc60007ffe0ff */
[----:B------:R-:W-:Y:S01]  /*2000*/  IMAD.IADD R3, R3, 0x1, R4 ;  /* 0x0000000103037824 */ /* 0x000fe200078e0204 */
[----:B------:R-:W-:Y:S01]  /*2010*/  SEL R11, R135, RZ, !P5 ;  /* 0x000000ff870b7207 */ /* 0x000fe20006800000 */
[----:B------:R-:W-:Y:S02]  /*2020*/  IMAD.IADD R104, R78, 0x1, -R5 ;  /* 0x000000014e687824 */ /* 0x000fe400078e0a05 */
[----:B------:R-:W-:Y:S01]  /*2030*/  IMAD.WIDE.U32 R2, R15, c[0x0][0x240], R2 ;  /* 0x000090000f027a25 */ /* 0x000fe200078e0002 */
[----:B------:R-:W-:-:S03]  /*2040*/  SEL R13, R235, RZ, !P5 ;  /* 0x000000ffeb0d7207 */ /* 0x000fc60006800000 */
[----:B------:R-:W-:Y:S02]  /*2050*/  IMAD.MOV.U32 R14, RZ, RZ, c[0x0][0x238] ;  /* 0x00008e00ff0e7624 */ /* 0x000fe400078e00ff */
[----:B------:R-:W-:Y:S02]  /*2060*/  IMAD.MOV.U32 R145, RZ, RZ, 0x6 ;  /* 0x00000006ff917424 */ /* 0x000fe400078e00ff */
[----:B------:R-:W-:Y:S02]  /*2070*/  IMAD R3, R15, c[0x0][0x244], R3 ;  /* 0x000091000f037a24 */ /* 0x000fe400078e0203 */
[----:B------:R-:W-:Y:S02]  /*2080*/  IMAD R4, R11, c[0x0][0x248], RZ ;  /* 0x000092000b047a24 */ /* 0x000fe400078e02ff */
[----:B------:R-:W-:Y:S01]  /*2090*/  IMAD R0, R60, -0x40, R104 ;  /* 0xffffffc03c007824 */ /* 0x000fe200078e0268 */
[----:B------:R-:W-:Y:S01]  /*20a0*/  SHF.L.U64.HI R147, R14, R145, c[0x0][0x23c] ;  /* 0x00008f000e937619 */ /* 0x000fe20000010291 */
[----:B------:R-:W-:-:S02]  /*20b0*/  IMAD R4, R13, c[0x0][0x24c], R4 ;  /* 0x000093000d047a24 */ /* 0x000fc400078e0204 */
[----:B------:R-:W-:Y:S01]  /*20c0*/  IMAD.WIDE.U32 R96, R13, c[0x0][0x248], R2 ;  /* 0x000092000d607a25 */ /* 0x000fe200078e0002 */
[----:B------:R-:W-:Y:S02]  /*20d0*/  ISETP.GE.AND P1, PT, R0, 0x1, PT ;  /* 0x000000010000780c */ /* 0x000fe40003f26270 */
[----:B------:R-:W-:Y:S01]  /*20e0*/  SHF.L.U32 R151, R14, 0x6, RZ ;  /* 0x000000060e977819 */ /* 0x000fe200000006ff */
[----:B------:R-:W-:Y:S01]  /*20f0*/  IMAD R2, R147, R60, RZ ;  /* 0x0000003c93027224 */ /* 0x000fe200078e02ff */
[----:B------:R-:W-:Y:S01]  /*2100*/  SHF.R.S32.HI R3, RZ, 0x1f, R60 ;  /* 0x0000001fff037819 */ /* 0x000fe2000001143c */
[----:B------:R-:W-:Y:S02]  /*2110*/  IMAD.IADD R87, R97, 0x1, R4 ;  /* 0x0000000161577824 */ /* 0x000fe400078e0204 */
[----:B------:R-:W-:Y:S02]  /*2120*/  IMAD.MOV.U32 R86, RZ, RZ, R96 ;  /* 0x000000ffff567224 */ /* 0x000fe400078e0060 */
[----:B------:R-:W-:-:S02]  /*2130*/  IMAD R2, R3, R151, R2 ;  /* 0x0000009703027224 */ /* 0x000fc400078e0202 */
[----:B------:R-:W-:Y:S01]  /*2140*/  IMAD.WIDE.U32 R4, R60, R151, R86 ;  /* 0x000000973c047225 */ /* 0x000fe200078e0056 */
[----:B------:R-:W-:-:S03]  /*2150*/  ISETP.GE.AND P5, PT, R232, c[0x0][0x1d4], PT ;  /* 0x00007500e8007a0c */ /* 0x000fc60003fa6270 */
[----:B------:R-:W-:Y:S01]  /*2160*/  IMAD.IADD R8, R6, 0x1, R137 ;  /* 0x0000000106087824 */ /* 0x000fe200078e0289 */
[----:B------:R-:W-:Y:S02]  /*2170*/  IADD3 R9, R5, R2, RZ ;  /* 0x0000000205097210 */ /* 0x000fe40007ffe0ff */
[----:B------:R-:W-:Y:S02]  /*2180*/  @P1 LEA R2, P0, R4, c[0x0][0x220], 0x1 ;  /* 0x0000880004021a11 */ /* 0x000fe400078008ff */
[----:B------:R-:W-:Y:S02]  /*2190*/  ISETP.GE.AND P4, PT, R231, c[0x0][0x1d4], PT ;  /* 0x00007500e7007a0c */ /* 0x000fe40003f86270 */
[----:B------:R-:W-:Y:S02]  /*21a0*/  SHF.R.S32.HI R12, RZ, 0x1f, R8 ;  /* 0x0000001fff0c7819 */ /* 0x000fe40000011408 */
[----:B------:R-:W-:Y:S02]  /*21b0*/  ISETP.GE.AND P3, PT, R230, c[0x0][0x1d4], PT ;  /* 0x00007500e6007a0c */ /* 0x000fe40003f66270 */
[----:B------:R-:W-:-:S02]  /*21c0*/  @P1 LEA.HI.X R3, R4, c[0x0][0x224], R9, 0x1, P0 ;  /* 0x0000890004031a11 */ /* 0x000fc400000f0c09 */
[----:B------:R-:W-:Y:S01]  /*21d0*/  ISETP.GT.AND P0, PT, R0, 0x20, PT ;  /* 0x000000200000780c */ /* 0x000fe20003f04270 */
[----:B------:R-:W-:Y:S02]  /*21e0*/  IMAD R5, R12, c[0x0][0x1e0], RZ ;  /* 0x000078000c057a24 */ /* 0x000fe400078e02ff */
[----:B------:R-:W-:Y:S01]  /*21f0*/  IMAD.MOV.U32 R146, RZ, RZ, 0x5 ;  /* 0x00000005ff927424 */ /* 0x000fe200078e00ff */
[----:B------:R-:W-:Y:S01]  /*2200*/  @!PT LDS RZ, [RZ] ;  /* 0x00000000fffff984 */ /* 0x000fe20000000800 */
[----:B------:R-:W-:Y:S01]  /*2210*/  @!PT LDS RZ, [RZ] ;  /* 0x00000000fffff984 */ /* 0x000fe20000000800 */
[----:B------:R-:W-:Y:S01]  /*2220*/  @!PT LDS RZ, [RZ] ;  /* 0x00000000fffff984 */ /* 0x000fe20000000800 */
[----:B------:R1:W-:Y:S01]  /*2230*/  @P1 LDGSTS.E.BYPASS.LTC128B.128 [R203+0x6100], [R2.64], !P5 ;  /* 0x0610000002cb1fae */ /* 0x0003e2000e901d46 */
[----:B------:R-:W-:-:S03]  /*2240*/  IMAD.WIDE.U32 R6, R8, c[0x0][0x1e0], RZ ;  /* 0x0000780008067a25 */ /* 0x000fc600078e00ff */
[----:B------:R1:W-:Y:S01]  /*2250*/  @P1 LDGSTS.E.BYPASS.LTC128B.128 [R203+0x8100], [R2.64+0x80], !P4 ;  /* 0x0810008002cb1fae */ /* 0x0003e2000e101d46 */
[----:B------:R-:W-:Y:S02]  /*2260*/  IMAD R0, R8, c[0x0][0x1e4], R5 ;  /* 0x0000790008007a24 */ /* 0x000fe400078e0205 */
[C---:B------:R-:W-:Y:S01]  /*2270*/  IMAD.SHL.U32 R152, R14.reuse, 0x20, RZ ;  /* 0x000000200e987824 */ /* 0x040fe200078e00ff */
[----:B------:R1:W-:Y:S01]  /*2280*/  @P1 LDGSTS.E.BYPASS.LTC128B.128 [R203+0xa100], [R2.64+0x100], !P3 ;  /* 0x0a10010002cb1fae */ /* 0x0003e2000d901d46 */
[----:B------:R-:W-:Y:S01]  /*2290*/  IMAD.IADD R5, R7, 0x1, R0 ;  /* 0x0000000107057824 */ /* 0x000fe200078e0200 */
[----:B------:R-:W-:Y:S02]  /*22a0*/  SHF.L.U64.HI R146, R14, R146, c[0x0][0x23c] ;  /* 0x00008f000e927619 */ /* 0x000fe40000010292 */
[----:B------:R-:W-:Y:S02]  /*22b0*/  @P0 IADD3 R0, P1, R152, R4, RZ ;  /* 0x0000000498000210 */ /* 0x000fe40007f3e0ff */
[----:B------:R-:W-:-:S02]  /*22c0*/  MOV R4, R6 ;  /* 0x0000000600047202 */ /* 0x000fc40000000f00 */
[----:B------:R-:W-:-:S03]  /*22d0*/  SHF.R.S32.HI R6, RZ, 0x1f, R229 ;  /* 0x0000001fff067819 */ /* 0x000fc600000114e5 */
[----:B------:R-:W-:-:S04]  /*22e0*/  IMAD.WIDE.U32 R4, R15, c[0x0][0x1e8], R4 ;  /* 0x00007a000f047a25 */ /* 0x000fc800078e0004 */
[----:B-1----:R-:W-:Y:S01]  /*22f0*/  @P0 IMAD.X R3, R9, 0x1, R146, P1 ;  /* 0x0000000109030824 */ /* 0x002fe200008e0692 */
[----:B------:R-:W-:-:S04]  /*2300*/  @P0 LEA R2, P1, R0, c[0x0][0x220], 0x1 ;  /* 0x0000880000020a11 */ /* 0x000fc800078208ff */
[----:B------:R-:W-:Y:S01]  /*2310*/  @P0 LEA.HI.X R3, R0, c[0x0][0x224], R3, 0x1, P1 ;  /* 0x0000890000030a11 */ /* 0x000fe200008f0c03 */
[----:B------:R-:W-:-:S04]  /*2320*/  IMAD R5, R15, c[0x0][0x1ec], R5 ;  /* 0x00007b000f057a24 */ /* 0x000fc800078e0205 */
[----:B------:R1:W-:Y:S04]  /*2330*/  @P0 LDGSTS.E.BYPASS.LTC128B.128 [R203+0x7100], [R2.64], !P5 ;  /* 0x0710000002cb0fae */ /* 0x0003e8000e901d46 */
[----:B------:R1:W-:Y:S04]  /*2340*/  @P0 LDGSTS.E.BYPASS.LTC128B.128 [R203+0x9100], [R2.64+0x80], !P4 ;  /* 0x0910008002cb0fae */ /* 0x0003e8000e101d46 */
[----:B------:R1:W-:Y:S01]  /*2350*/  @P0 LDGSTS.E.BYPASS.LTC128B.128 [R203+0xb100], [R2.64+0x100], !P3 ;  /* 0x0b10010002cb0fae */ /* 0x0003e2000d901d46 */
[----:B------:R-:W-:Y:S01]  /*2360*/  IMAD.WIDE.U32 R154, R229, c[0x0][0x1e0], RZ ;  /* 0x00007800e59a7a25 */ /* 0x000fe200078e00ff */
[----:B------:R-:W-:-:S02]  /*2370*/  IADD3 R25, R100, 0x40, RZ ;  /* 0x0000004064197810 */ /* 0x000fc40007ffe0ff */
[C---:B------:R-:W-:Y:S01]  /*2380*/  IADD3 R24, R100.reuse, 0x20, RZ ;  /* 0x0000002064187810 */ /* 0x040fe20007ffe0ff */
[----:B------:R-:W-:Y:S01]  /*2390*/  IMAD.MOV.U32 R153, RZ, RZ, c[0x0][0x27c] ;  /* 0x00009f00ff997624 */ /* 0x000fe200078e00ff */
[----:B------:R-:W0:Y:S01]  /*23a0*/  LDGDEPBAR ;  /* 0x00000000000079af */ /* 0x000e220000000000 */
[----:B------:R-:W-:Y:S01]  /*23b0*/  WARPSYNC 0xffffffff ;  /* 0xffffffff00007948 */ /* 0x000fe20003800000 */
[----:B------:R-:W-:Y:S02]  /*23c0*/  ISETP.GE.AND P0, PT, R100, c[0x0][0x27c], PT ;  /* 0x00009f0064007a0c */ /* 0x000fe40003f06270 */
[----:B------:R-:W-:Y:S02]  /*23d0*/  ISETP.GE.AND P1, PT, R24, c[0x0][0x27c], PT ;  /* 0x00009f0018007a0c */ /* 0x000fe40003f26270 */
[----:B------:R-:W-:Y:S02]  /*23e0*/  SHF.R.S32.HI R107, RZ, 0x1f, R106 ;  /* 0x0000001fff6b7819 */ /* 0x000fe4000001146a */
[----:B-----5:R-:W-:-:S02]  /*23f0*/  SHF.R.S32.HI R29, RZ, 0x1f, R134 ;  /* 0x0000001fff1d7819 */ /* 0x020fc40000011486 */
[----:B---3--:R-:W-:Y:S02]  /*2400*/  @P2 SHF.R.S32.HI R0, RZ, 0x1f, R10 ;  /* 0x0000001fff002819 */ /* 0x008fe4000001140a */
[----:B------:R-:W-:Y:S01]  /*2410*/  @!P2 MOV R0, R135 ;  /* 0x000000870000a202 */ /* 0x000fe20000000f00 */
[----:B------:R-:W-:-:S03]  /*2420*/  @!P2 IMAD.MOV.U32 R10, RZ, RZ, R235 ;  /* 0x000000ffff0aa224 */ /* 0x000fc600078e00eb */
[----:B------:R-:W-:Y:S01]  /*2430*/  SEL R20, R0, RZ, !P6 ;  /* 0x000000ff00147207 */ /* 0x000fe20007000000 */
[----:B------:R-:W-:Y:S01]  /*2440*/  IMAD R0, R6, c[0x0][0x1e0], RZ ;  /* 0x0000780006007a24 */ /* 0x000fe200078e02ff */
[----:B------:R-:W-:-:S03]  /*2450*/  SEL R22, R10, RZ, !P6 ;  /* 0x000000ff0a167207 */ /* 0x000fc60007000000 */
[----:B-1----:R-:W-:Y:S02]  /*2460*/  IMAD R2, R20, c[0x0][0x1f0], RZ ;  /* 0x00007c0014027a24 */ /* 0x002fe400078e02ff */
[----:B------:R-:W-:Y:S02]  /*2470*/  IMAD R0, R229, c[0x0][0x1e4], R0 ;  /* 0x00007900e5007a24 */ /* 0x000fe400078e0200 */
[C---:B------:R-:W-:Y:S02]  /*2480*/  IMAD R2, R22.reuse, c[0x0][0x1f4], R2 ;  /* 0x00007d0016027a24 */ /* 0x040fe400078e0202 */
[----:B------:R-:W-:Y:S01]  /*2490*/  IMAD.WIDE.U32 R74, R22, c[0x0][0x1f0], R4 ;  /* 0x00007c00164a7a25 */ /* 0x000fe200078e0004 */
[----:B------:R-:W-:Y:S02]  /*24a0*/  ISETP.GE.AND P2, PT, R25, c[0x0][0x27c], PT ;  /* 0x00009f0019007a0c */ /* 0x000fe40003f46270 */
[----:B------:R-:W-:Y:S01]  /*24b0*/  IADD3 R129, R155, R0, RZ ;  /* 0x000000009b817210 */ /* 0x000fe20007ffe0ff */
[----:B------:R-:W-:-:S02]  /*24c0*/  IMAD.SHL.U32 R5, R153, 0x2, RZ ;  /* 0x0000000299057824 */ /* 0x000fc400078e00ff */
[----:B------:R-:W-:Y:S02]  /*24d0*/  IMAD.IADD R76, R75, 0x1, R2 ;  /* 0x000000014b4c7824 */ /* 0x000fe400078e0202 */
[----:B------:R-:W2:Y:S01]  /*24e0*/  LDL R34, [R1+0x4] ;  /* 0x0000040001227983 */ /* 0x000ea20000100800 */
[----:B------:R-:W-:Y:S01]  /*24f0*/  IMAD R0, R11, c[0x0][0x268], RZ ;  /* 0x00009a000b007a24 */ /* 0x000fe200078e02ff */
[----:B------:R-:W-:Y:S01]  /*2500*/  IADD3 R19, -R5, c[0x0][0x1d4], RZ ;  /* 0x0000750005137a10 */ /* 0x000fe20007ffe1ff */
[----:B------:R-:W-:Y:S01]  /*2510*/  IMAD.WIDE.U32 R2, R15, c[0x0][0x260], R232 ;  /* 0x000098000f027a25 */ /* 0x000fe200078e00e8 */
[----:B------:R-:W3:Y:S01]  /*2520*/  LDL R33, [R1+0x8] ;  /* 0x0000080001217983 */ /* 0x000ee20000100800 */
[----:B------:R-:W-:Y:S02]  /*2530*/  IADD3 R132, P6, R229, R8, RZ ;  /* 0x00000008e5847210 */ /* 0x000fe40007fde0ff */
[----:B------:R-:W-:Y:S01]  /*2540*/  IMAD R31, R13, c[0x0][0x26c], R0 ;  /* 0x00009b000d1f7a24 */ /* 0x000fe200078e0200 */
[----:B------:R-:W1:Y:S01]  /*2550*/  S2R R30, SR_TID.X ;  /* 0x00000000001e7919 */ /* 0x000e620000002100 */
[----:B------:R-:W-:Y:S01]  /*2560*/  IMAD R3, R15, c[0x0][0x264], R3 ;  /* 0x000099000f037a24 */ /* 0x000fe200078e0203 */
[CC--:B------:R-:W-:Y:S01]  /*2570*/  SEL R17, R5.reuse, R19.reuse, !P0 ;  /* 0x0000001305117207 */ /* 0x0c0fe20004000000 */
[----:B------:R-:W-:Y:S01]  /*2580*/  IMAD R0, R6, c[0x0][0x280], RZ ;  /* 0x0000a00006007a24 */ /* 0x000fe200078e02ff */
[CC--:B------:R-:W-:Y:S01]  /*2590*/  SEL R18, R5.reuse, R19.reuse, !P1 ;  /* 0x0000001305127207 */ /* 0x0c0fe20004800000 */
[----:B------:R-:W-:Y:S01]  /*25a0*/  IMAD.X R131, R12, 0x1, R6, P6 ;  /* 0x000000010c837824 */ /* 0x000fe200030e0606 */
[----:B------:R-:W-:Y:S01]  /*25b0*/  SEL R19, R5, R19, !P2 ;  /* 0x0000001305137207 */ /* 0x000fe20005000000 */
[----:B------:R-:W-:Y:S01]  /*25c0*/  IMAD.WIDE.U32 R80, R13, c[0x0][0x268], R2 ;  /* 0x00009a000d507a25 */ /* 0x000fe200078e0002 */
[----:B------:R-:W-:-:S03]  /*25d0*/  SEL R21, RZ, c[0x0][0x27c], !P0 ;  /* 0x00009f00ff157a07 */ /* 0x000fc60004000000 */
[----:B------:R-:W-:Y:S01]  /*25e0*/  IMAD R20, R20, c[0x0][0x218], RZ ;  /* 0x0000860014147a24 */ /* 0x000fe200078e02ff */
[----:B------:R-:W-:Y:S01]  /*25f0*/  ULDC.U8 UR4, c[0x0][0x298] ;  /* 0x0000a60000047ab9 */ /* 0x000fe20000000000 */
[----:B------:R-:W-:Y:S01]  /*2600*/  IMAD R8, R6, c[0x0][0x290], RZ ;  /* 0x0000a40006087a24 */ /* 0x000fe200078e02ff */
[----:B------:R-:W-:Y:S01]  /*2610*/  ISETP.GE.AND P6, PT, R153, 0x1, PT ;  /* 0x000000019900780c */ /* 0x000fe20003fc6270 */
[C---:B------:R-:W-:Y:S02]  /*2620*/  IMAD R0, R229.reuse, c[0x0][0x284], R0 ;  /* 0x0000a100e5007a24 */ /* 0x040fe400078e0200 */
[----:B------:R-:W-:-:S04]  /*2630*/  IMAD.WIDE.U32 R4, R229, c[0x0][0x280], R106 ;  /* 0x0000a000e5047a25 */ /* 0x000fc800078e006a */
[----:B------:R-:W-:-:S04]  /*2640*/  IMAD.WIDE.U32 R2, R15, c[0x0][0x210], R100 ;  /* 0x000084000f027a25 */ /* 0x000fc800078e0064 */
[----:B------:R-:W-:-:S04]  /*2650*/  IMAD.WIDE.U32 R12, R229, c[0x0][0x280], R100 ;  /* 0x0000a000e50c7a25 */ /* 0x000fc800078e0064 */
[----:B------:R-:W-:Y:S02]  /*2660*/  IMAD R16, R229, c[0x0][0x294], R8 ;  /* 0x0000a500e5107a24 */ /* 0x000fe400078e0208 */
[----:B------:R-:W-:Y:S02]  /*2670*/  IMAD.IADD R9, R5, 0x1, R0 ;  /* 0x0000000105097824 */ /* 0x000fe400078e0200 */
[----:B------:R-:W-:Y:S02]  /*2680*/  IMAD R11, R15, c[0x0][0x214], R3 ;  /* 0x000085000f0b7a24 */ /* 0x000fe400078e0203 */
[----:B------:R-:W-:Y:S02]  /*2690*/  IMAD.IADD R5, R0, 0x1, R13 ;  /* 0x0000000100057824 */ /* 0x000fe400078e020d */
[----:B------:R-:W-:Y:S02]  /*26a0*/  IMAD.MOV.U32 R8, RZ, RZ, R4 ;  /* 0x000000ffff087224 */ /* 0x000fe400078e0004 */
[----:B------:R-:W-:-:S04]  /*26b0*/  IMAD.WIDE.U32 R14, R229, c[0x0][0x290], R100 ;  /* 0x0000a400e50e7a25 */ /* 0x000fc800078e0064 */
[----:B------:R-:W-:Y:S02]  /*26c0*/  IMAD.IADD R0, R100, 0x1, R21 ;  /* 0x0000000164007824 */ /* 0x000fe400078e0215 */
[----:B------:R-:W-:Y:S01]  /*26d0*/  IMAD.MOV.U32 R4, RZ, RZ, R12 ;  /* 0x000000ffff047224 */ /* 0x000fe200078e000c */
[----:B------:R-:W-:Y:S01]  /*26e0*/  SEL R12, RZ, c[0x0][0x27c], !P1 ;  /* 0x00009f00ff0c7a07 */ /* 0x000fe20004800000 */
[----:B------:R-:W-:Y:S01]  /*26f0*/  IMAD.IADD R3, R16, 0x1, R15 ;  /* 0x0000000110037824 */ /* 0x000fe200078e020f */
[----:B------:R-:W-:Y:S01]  /*2700*/  SHF.R.S32.HI R13, RZ, 0x1f, R0 ;  /* 0x0000001fff0d7819 */ /* 0x000fe20000011400 */
[----:B------:R-:W-:Y:S01]  /*2710*/  IMAD.WIDE.U32 R6, R229, c[0x0][0x290], R106 ;  /* 0x0000a400e5067a25 */ /* 0x000fe200078e006a */
[----:B------:R-:W-:-:S03]  /*2720*/  SEL R15, RZ, c[0x0][0x27c], !P2 ;  /* 0x00009f00ff0f7a07 */ /* 0x000fc60005000000 */
[----:B------:R-:W-:Y:S02]  /*2730*/  IMAD.IADD R12, R24, 0x1, R12 ;  /* 0x00000001180c7824 */ /* 0x000fe400078e020c */
[----:B------:R-:W-:Y:S01]  /*2740*/  IMAD.MOV.U32 R10, RZ, RZ, R2 ;  /* 0x000000ffff0a7224 */ /* 0x000fe200078e0002 */
[CC--:B------:R-:W-:Y:S01]  /*2750*/  LEA.HI R23, R13.reuse, R0.reuse, RZ, 0x6 ;  /* 0x000000000d177211 */ /* 0x0c0fe200078f30ff */
[----:B------:R-:W-:Y:S01]  /*2760*/  IMAD.MOV.U32 R2, RZ, RZ, R14 ;  /* 0x000000ffff027224 */ /* 0x000fe200078e000e */
[----:B------:R-:W-:Y:S01]  /*2770*/  LEA.HI R14, R13, R0, RZ, 0x3 ;  /* 0x000000000d0e7211 */ /* 0x000fe200078f18ff */
[----:B------:R-:W-:Y:S01]  /*2780*/  IMAD.IADD R0, R25, 0x1, R15 ;  /* 0x0000000119007824 */ /* 0x000fe200078e020f */
[----:B------:R-:W-:Y:S01]  /*2790*/  SHF.R.S32.HI R15, RZ, 0x1f, R12 ;  /* 0x0000001fff0f7819 */ /* 0x000fe2000001140c */
[----:B------:R-:W-:Y:S01]  /*27a0*/  IMAD.IADD R7, R7, 0x1, R16 ;  /* 0x0000000107077824 */ /* 0x000fe200078e0210 */
[----:B------:R-:W-:Y:S02]  /*27b0*/  SHF.R.S32.HI R16, RZ, 0x1f, R17 ;  /* 0x0000001fff107819 */ /* 0x000fe40000011411 */
[----:B-1----:R-:W-:-:S02]  /*27c0*/  SHF.R.S32.HI R32, RZ, 0x1f, R30 ;  /* 0x0000001fff207819 */ /* 0x002fc4000001141e */
[CC--:B------:R-:W-:Y:S02]  /*27d0*/  LEA.HI R13, R15.reuse, R12.reuse, RZ, 0x3 ;  /* 0x0000000c0f0d7211 */ /* 0x0c0fe400078f18ff */
[----:B------:R-:W-:Y:S02]  /*27e0*/  LEA.HI R21, R15, R12, RZ, 0x6 ;  /* 0x0000000c0f157211 */ /* 0x000fe400078f30ff */
[----:B------:R-:W-:Y:S02]  /*27f0*/  LEA.HI R28, R16, R17, RZ, 0x4 ;  /* 0x00000011101c7211 */ /* 0x000fe400078f20ff */
[----:B------:R-:W-:Y:S02]  /*2800*/  SHF.R.S32.HI R15, RZ, 0x1f, R19 ;  /* 0x0000001fff0f7819 */ /* 0x000fe40000011413 */
[----:B------:R-:W-:Y:S02]  /*2810*/  SHF.R.S32.HI R16, RZ, 0x1f, R0 ;  /* 0x0000001fff107819 */ /* 0x000fe40000011400 */
[----:B------:R-:W-:-:S02]  /*2820*/  LEA.HI R32, R32, R30, RZ, 0x5 ;  /* 0x0000001e20207211 */ /* 0x000fc400078f28ff */
[----:B------:R-:W-:Y:S02]  /*2830*/  SHF.R.S32.HI R17, RZ, 0x1f, R18 ;  /* 0x0000001fff117819 */ /* 0x000fe40000011412 */
[----:B------:R-:W-:Y:S01]  /*2840*/  LEA.HI R19, R15, R19, RZ, 0x4 ;  /* 0x000000130f137211 */ /* 0x000fe200078f20ff */
[----:B------:R-:W-:Y:S01]  /*2850*/  IMAD.SHL.U32 R15, R23, 0x40, RZ ;  /* 0x00000040170f7824 */ /* 0x000fe200078e00ff */
[CC--:B------:R-:W-:Y:S02]  /*2860*/  LEA.HI R12, R16.reuse, R0.reuse, RZ, 0x3 ;  /* 0x00000000100c7211 */ /* 0x0c0fe400078f18ff */
[----:B------:R-:W-:Y:S01]  /*2870*/  LEA.HI R26, R16, R0, RZ, 0x6 ;  /* 0x00000000101a7211 */ /* 0x000fe200078f30ff */
[----:B------:R-:W-:Y:S01]  /*2880*/  IMAD.SHL.U32 R0, R21, 0x40, RZ ;  /* 0x0000004015007824 */ /* 0x000fe200078e00ff */
[----:B------:R-:W-:Y:S02]  /*2890*/  SHF.R.S32.HI R32, RZ, 0x5, R32 ;  /* 0x00000005ff207819 */ /* 0x000fe40000011420 */
[----:B------:R-:W-:-:S02]  /*28a0*/  LEA.HI R27, R17, R18, RZ, 0x4 ;  /* 0x00000012111b7211 */ /* 0x000fc400078f20ff */
[----:B------:R-:W-:Y:S01]  /*28b0*/  LOP3.LUT R18, R15, 0x7ffff000, RZ, 0xc0, !PT ;  /* 0x7ffff0000f127812 */ /* 0x000fe200078ec0ff */
[----:B------:R-:W-:Y:S01]  /*28c0*/  IMAD.SHL.U32 R32, R32, 0x200, RZ ;  /* 0x0000020020207824 */ /* 0x000fe200078e00ff */
[----:B------:R-:W-:Y:S01]  /*28d0*/  LOP3.LUT R15, R0, 0x7ffff000, RZ, 0xc0, !PT ;  /* 0x7ffff000000f7812 */ /* 0x000fe200078ec0ff */
[C---:B------:R-:W-:Y:S02]  /*28e0*/  IMAD R30, R22.reuse, c[0x0][0x21c], R20 ;  /* 0x00008700161e7a24 */ /* 0x040fe400078e0214 */
[----:B------:R-:W-:Y:S01]  /*28f0*/  IMAD.WIDE.U32 R98, R22, c[0x0][0x218], R10 ;  /* 0x0000860016627a25 */ /* 0x000fe200078e000a */
[----:B------:R-:W-:-:S04]  /*2900*/  SHF.R.S32.HI R10, RZ, 0x4, R27 ;  /* 0x00000004ff0a7819 */ /* 0x000fc8000001141b */
[----:B------:R-:W-:-:S05]  /*2910*/  LEA.HI.SX32 R10, R13, R10, 0x1d ;  /* 0x0000000a0d0a7211 */ /* 0x000fca00078feaff */
[----:B------:R-:W-:Y:S02]  /*2920*/  IMAD.SHL.U32 R79, R10, 0x8, RZ ;  /* 0x000000080a4f7824 */ /* 0x000fe400078e00ff */
[----:B------:R-:W-:Y:S02]  /*2930*/  IMAD.MOV.U32 R148, RZ, RZ, c[0x0][0x1e0] ;  /* 0x00007800ff947624 */ /* 0x000fe400078e00ff */
[----:B------:R-:W-:Y:S02]  /*2940*/  IMAD.MOV.U32 R149, RZ, RZ, c[0x0][0x280] ;  /* 0x0000a000ff957624 */ /* 0x000fe400078e00ff */
[----:B------:R-:W-:Y:S01]  /*2950*/  IMAD.MOV.U32 R150, RZ, RZ, c[0x0][0x290] ;  /* 0x0000a400ff967624 */ /* 0x000fe200078e00ff */
[----:B------:R-:W-:Y:S01]  /*2960*/  IADD3 R126, P1, P0, R74, R154, R100 ;  /* 0x0000009a4a7e7210 */ /* 0x000fe2000783e064 */
[----:B------:R-:W-:Y:S01]  /*2970*/  IMAD.WIDE.U32 R94, R134, c[0x0][0x280], R8 ;  /* 0x0000a000865e7a25 */ /* 0x000fe200078e0008 */
[----:B------:R-:W-:Y:S02]  /*2980*/  LOP3.LUT R103, R14, 0xfffffff8, RZ, 0xc0, !PT ;  /* 0xfffffff80e677812 */ /* 0x000fe400078ec0ff */
[----:B------:R-:W-:Y:S01]  /*2990*/  LOP3.LUT R102, R13, 0xfffffff8, RZ, 0xc0, !PT ;  /* 0xfffffff80d667812 */ /* 0x000fe200078ec0ff */
[----:B------:R-:W-:Y:S01]  /*29a0*/  IMAD.WIDE.U32 R92, R134, c[0x0][0x290], R6 ;  /* 0x0000a400865c7a25 */ /* 0x000fe200078e0006 */
[----:B------:R-:W-:-:S03]  /*29b0*/  LOP3.LUT R85, R12, 0xfffffff8, RZ, 0xc0, !PT ;  /* 0xfffffff80c557812 */ /* 0x000fc600078ec0ff */
[----:B------:R-:W-:Y:S01]  /*29c0*/  IMAD.WIDE.U32 R90, R134, c[0x0][0x280], R4 ;  /* 0x0000a000865a7a25 */ /* 0x000fe200078e0004 */
[----:B------:R-:W-:-:S03]  /*29d0*/  SHF.L.U64.HI R139, R148, R145, c[0x0][0x1e4] ;  /* 0x00007900948b7619 */ /* 0x000fc60000010291 */
[----:B------:R-:W-:Y:S01]  /*29e0*/  IMAD.WIDE.U32 R88, R134, c[0x0][0x290], R2 ;  /* 0x0000a40086587a25 */ /* 0x000fe200078e0002 */
[CC--:B------:R-:W-:Y:S02]  /*29f0*/  SHF.L.U64.HI R144, R149.reuse, R145.reuse, c[0x0][0x284] ;  /* 0x0000a10095907619 */ /* 0x0c0fe40000010291 */
[----:B------:R-:W-:Y:S01]  /*2a00*/  SHF.L.U64.HI R145, R150, R145, c[0x0][0x294] ;  /* 0x0000a50096917619 */ /* 0x000fe20000010291 */
[----:B------:R-:W-:Y:S01]  /*2a10*/  IMAD.SHL.U32 R148, R148, 0x40, RZ ;  /* 0x0000004094947824 */ /* 0x000fe200078e00ff */
[----:B------:R-:W-:Y:S01]  /*2a20*/  ISETP.NE.AND P6, PT, RZ, UR4, PT ;  /* 0x00000004ff007c0c */ /* 0x000fe2000bfc5270 */
[----:B------:R-:W-:Y:S01]  /*2a30*/  IMAD.SHL.U32 R149, R149, 0x40, RZ ;  /* 0x0000004095957824 */ /* 0x000fe200078e00ff */
[----:B------:R-:W-:Y:S01]  /*2a40*/  IADD3.X R125, R76, R129, R101, P1, P0 ;  /* 0x000000814c7d7210 */ /* 0x000fe20000fe0465 */
[----:B------:R-:W-:Y:S01]  /*2a50*/  IMAD.SHL.U32 R150, R150, 0x40, RZ ;  /* 0x0000004096967824 */ /* 0x000fe200078e00ff */
[----:B------:R-:W-:Y:S01]  /*2a60*/  SHF.R.S32.HI R118, RZ, 0x1f, R103 ;  /* 0x0000001fff767819 */ /* 0x000fe20000011467 */
[----:B------:R-:W-:Y:S01]  /*2a70*/  IMAD.IADD R84, R81, 0x1, R31 ;  /* 0x0000000151547824 */ /* 0x000fe200078e021f */
[----:B------:R-:W-:Y:S01]  /*2a80*/  SHF.R.S32.HI R117, RZ, 0x1f, R102 ;  /* 0x0000001fff757819 */ /* 0x000fe20000011466 */
[----:B------:R-:W-:Y:S01]  /*2a90*/  IMAD.IADD R124, R99, 0x1, R30 ;  /* 0x00000001637c7824 */ /* 0x000fe200078e021e */
[----:B------:R-:W-:-:S02]  /*2aa0*/  SHF.R.S32.HI R116, RZ, 0x1f, R85 ;  /* 0x0000001fff747819 */ /* 0x000fc40000011455 */
[----:B------:R-:W-:Y:S02]  /*2ab0*/  SHF.R.S32.HI R112, RZ, 0x1f, R79 ;  /* 0x0000001fff707819 */ /* 0x000fe4000001144f */
[C---:B--2---:R-:W-:Y:S02]  /*2ac0*/  LOP3.LUT R17, R34.reuse, 0x38, R13, 0xf8, !PT ;  /* 0x0000003822117812 */ /* 0x044fe400078ef80d */
[----:B------:R-:W-:Y:S02]  /*2ad0*/  LOP3.LUT R16, R34, 0x38, R14, 0xf8, !PT ;  /* 0x0000003822107812 */ /* 0x000fe400078ef80e */
[-C--:B---3--:R-:W-:Y:S02]  /*2ae0*/  LOP3.LUT R0, R17, R33.reuse, RZ, 0x3c, !PT ;  /* 0x0000002111007212 */ /* 0x088fe400078e3cff */
[----:B------:R-:W-:Y:S02]  /*2af0*/  LOP3.LUT R16, R16, R33, RZ, 0x3c, !PT ;  /* 0x0000002110107212 */ /* 0x000fe400078e3cff */
[----:B------:R-:W-:-:S02]  /*2b00*/  IADD3 R22, R0, R15, R32 ;  /* 0x0000000f00167210 */ /* 0x000fc40007ffe020 */
[----:B------:R-:W-:Y:S02]  /*2b10*/  SHF.R.S32.HI R0, RZ, 0x4, R28 ;  /* 0x00000004ff007819 */ /* 0x000fe4000001141c */
[----:B------:R-:W-:Y:S02]  /*2b20*/  SHF.R.S32.HI R15, RZ, 0x4, R19 ;  /* 0x00000004ff0f7819 */ /* 0x000fe40000011413 */
[----:B------:R-:W-:Y:S01]  /*2b30*/  IADD3 R23, R16, R18, R32 ;  /* 0x0000001210177210 */ /* 0x000fe20007ffe020 */
[----:B------:R-:W-:Y:S01]  /*2b40*/  IMAD.SHL.U32 R16, R26, 0x40, RZ ;  /* 0x000000401a107824 */ /* 0x000fe200078e00ff */
[----:B------:R-:W-:Y:S02]  /*2b50*/  LEA.HI.SX32 R11, R14, R0, 0x1d ;  /* 0x000000000e0b7211 */ /* 0x000fe400078feaff */
[----:B------:R-:W-:Y:S02]  /*2b60*/  LEA.HI.SX32 R0, R12, R15, 0x1d ;  /* 0x0000000f0c007211 */ /* 0x000fe400078feaff */
[----:B------:R-:W-:-:S02]  /*2b70*/  SHF.R.S32.HI R15, RZ, 0x1f, R11 ;  /* 0x0000001fff0f7819 */ /* 0x000fc4000001140b */
[----:B------:R-:W-:Y:S02]  /*2b80*/  SHF.R.S32.HI R17, RZ, 0x1f, R0 ;  /* 0x0000001fff117819 */ /* 0x000fe40000011400 */
[----:B------:R-:W-:Y:S01]  /*2b90*/  LOP3.LUT R21, R16, 0x7ffff000, RZ, 0xc0, !PT ;  /* 0x7ffff00010157812 */ /* 0x000fe200078ec0ff */
[----:B------:R-:W-:Y:S01]  /*2ba0*/  IMAD.SHL.U32 R82, R11, 0x8, RZ ;  /* 0x000000080b527824 */ /* 0x000fe200078e00ff */
[----:B------:R-:W-:Y:S01]  /*2bb0*/  SHF.R.S32.HI R16, RZ, 0x1f, R10 ;  /* 0x0000001fff107819 */ /* 0x000fe2000001140a */
[----:B------:R-:W-:Y:S01]  /*2bc0*/  IMAD.SHL.U32 R83, R0, 0x8, RZ ;  /* 0x0000000800537824 */ /* 0x000fe200078e00ff */
[----:B------:R-:W-:Y:S02]  /*2bd0*/  LEA.HI R18, R15, R11, RZ, 0x3 ;  /* 0x0000000b0f127211 */ /* 0x000fe400078f18ff */
[----:B------:R-:W-:Y:S02]  /*2be0*/  LEA.HI R11, R17, R0, RZ, 0x3 ;  /* 0x00000000110b7211 */ /* 0x000fe400078f18ff */
[----:B------:R-:W-:-:S02]  /*2bf0*/  LOP3.LUT R0, R34, 0x38, R79, 0xf8, !PT ;  /* 0x0000003822007812 */ /* 0x000fc400078ef84f */
[----:B------:R-:W-:Y:S02]  /*2c00*/  LEA.HI R16, R16, R10, RZ, 0x3 ;  /* 0x0000000a10107211 */ /* 0x000fe400078f18ff */
[----:B------:R-:W-:Y:S01]  /*2c10*/  LOP3.LUT R19, R34, 0x38, R12, 0xf8, !PT ;  /* 0x0000003822137812 */ /* 0x000fe200078ef80c */
[----:B------:R-:W-:Y:S01]  /*2c20*/  IMAD.SHL.U32 R18, R18, 0x200, RZ ;  /* 0x0000020012127824 */ /* 0x000fe200078e00ff */
[C---:B------:R-:W-:Y:S02]  /*2c30*/  LOP3.LUT R10, R34.reuse, 0x38, R82, 0xf8, !PT ;  /* 0x00000038220a7812 */ /* 0x040fe400078ef852 */
[----:B------:R-:W-:Y:S02]  /*2c40*/  LOP3.LUT R15, R34, 0x38, R83, 0xf8, !PT ;  /* 0x00000038220f7812 */ /* 0x000fe400078ef853 */
[-C--:B------:R-:W-:Y:S01]  /*2c50*/  LOP3.LUT R17, R0, R33.reuse, RZ, 0x3c, !PT ;  /* 0x0000002100117212 */ /* 0x080fe200078e3cff */
[----:B------:R-:W-:Y:S01]  /*2c60*/  IMAD.SHL.U32 R0, R11, 0x200, RZ ;  /* 0x000002000b007824 */ /* 0x000fe200078e00ff */
[-C--:B------:R-:W-:Y:S01]  /*2c70*/  LOP3.LUT R20, R19, R33.reuse, RZ, 0x3c, !PT ;  /* 0x0000002113147212 */ /* 0x080fe200078e3cff */
[----:B------:R-:W-:Y:S01]  /*2c80*/  IMAD.SHL.U32 R16, R16, 0x200, RZ ;  /* 0x0000020010107824 */ /* 0x000fe200078e00ff */
[----:B------:R-:W-:-:S02]  /*2c90*/  LOP3.LUT R19, R10, R33, RZ, 0x3c, !PT ;  /* 0x000000210a137212 */ /* 0x000fc400078e3cff */
[----:B------:R-:W-:Y:S02]  /*2ca0*/  LOP3.LUT R10, R15, R33, RZ, 0x3c, !PT ;  /* 0x000000210f0a7212 */ /* 0x000fe400078e3cff */
[----:B------:R-:W-:Y:S02]  /*2cb0*/  LOP3.LUT R15, R18, 0x7ffff000, RZ, 0xc0, !PT ;  /* 0x7ffff000120f7812 */ /* 0x000fe400078ec0ff */
[----:B------:R-:W-:Y:S02]  /*2cc0*/  LOP3.LUT R0, R0, 0x7ffff000, RZ, 0xc0, !PT ;  /* 0x7ffff00000007812 */ /* 0x000fe400078ec0ff */
[----:B------:R-:W-:Y:S02]  /*2cd0*/  LOP3.LUT R11, R16, 0x7ffff000, RZ, 0xc0, !PT ;  /* 0x7ffff000100b7812 */ /* 0x000fe400078ec0ff */
[--C-:B------:R-:W-:Y:S02]  /*2ce0*/  IADD3 R18, R19, R15, R32.reuse ;  /* 0x0000000f13127210 */ /* 0x100fe40007ffe020 */
[--C-:B------:R-:W-:Y:S01]  /*2cf0*/  IADD3 R15, R10, R0, R32.reuse ;  /* 0x000000000a0f7210 */ /* 0x100fe20007ffe020 */
[----:B------:R-:W-:Y:S01]  /*2d00*/  IMAD R0, R29, c[0x0][0x280], RZ ;  /* 0x0000a0001d007a24 */ /* 0x000fe200078e02ff */
[--C-:B------:R-:W-:Y:S01]  /*2d10*/  IADD3 R16, R17, R11, R32.reuse ;  /* 0x0000000b11107210 */ /* 0x100fe20007ffe020 */
[----:B------:R-:W-:Y:S01]  /*2d20*/  IMAD R11, R29, c[0x0][0x290], RZ ;  /* 0x0000a4001d0b7a24 */ /* 0x000fe200078e02ff */
[----:B------:R-:W-:Y:S01]  /*2d30*/  IADD3 R20, R20, R21, R32 ;  /* 0x0000001514147210 */ /* 0x000fe20007ffe020 */
[----:B------:R-:W-:-:S02]  /*2d40*/  IMAD R10, R134, c[0x0][0x284], R0 ;  /* 0x0000a100860a7a24 */ /* 0x000fc400078e0200 */
[----:B------:R-:W-:Y:S01]  /*2d50*/  IMAD R0, R134, c[0x0][0x294], R11 ;  /* 0x0000a50086007a24 */ /* 0x000fe200078e020b */
[----:B------:R-:W-:Y:S01]  /*2d60*/  SHF.R.S32.HI R113, RZ, 0x1f, R82 ;  /* 0x0000001fff717819 */ /* 0x000fe20000011452 */
[----:B------:R-:W-:Y:S01]  /*2d70*/  IMAD.IADD R123, R95, 0x1, R10 ;  /* 0x000000015f7b7824 */ /* 0x000fe200078e020a */
[----:B------:R-:W-:Y:S01]  /*2d80*/  SHF.R.S32.HI R111, RZ, 0x1f, R83 ;  /* 0x0000001fff6f7819 */ /* 0x000fe20000011453 */
[----:B------:R-:W-:Y:S02]  /*2d90*/  IMAD.IADD R121, R10, 0x1, R91 ;  /* 0x000000010a797824 */ /* 0x000fe400078e025b */
[----:B------:R-:W-:Y:S02]  /*2da0*/  IMAD.IADD R122, R93, 0x1, R0 ;  /* 0x000000015d7a7824 */ /* 0x000fe400078e0200 */
[----:B------:R-:W-:Y:S02]  /*2db0*/  IMAD.IADD R115, R0, 0x1, R89 ;  /* 0x0000000100737824 */ /* 0x000fe400078e0259 */
[----:B------:R-:W-:-:S02]  /*2dc0*/  IMAD.SHL.U32 R120, R23, 0x2, RZ ;  /* 0x0000000217787824 */ /* 0x000fc400078e00ff */
[----:B------:R-:W-:Y:S02]  /*2dd0*/  IMAD.SHL.U32 R119, R22, 0x2, RZ ;  /* 0x0000000216777824 */ /* 0x000fe400078e00ff */
[----:B------:R-:W-:Y:S02]  /*2de0*/  IMAD.SHL.U32 R114, R20, 0x2, RZ ;  /* 0x0000000214727824 */ /* 0x000fe400078e00ff */
[----:B------:R-:W-:Y:S02]  /*2df0*/  IMAD.SHL.U32 R110, R18, 0x2, RZ ;  /* 0x00000002126e7824 */ /* 0x000fe400078e00ff */
[----:B------:R-:W-:Y:S02]  /*2e00*/  IMAD.SHL.U32 R109, R16, 0x2, RZ ;  /* 0x00000002106d7824 */ /* 0x000fe400078e00ff */
[----:B------:R-:W-:Y:S01]  /*2e10*/  IMAD.SHL.U32 R108, R15, 0x2, RZ ;  /* 0x000000020f6c7824 */ /* 0x000fe200078e00ff */
[----:B------:R-:W-:Y:S06]  /*2e20*/  BAR.SYNC.DEFER_BLOCKING 0x0 ;  /* 0x0000000000007b1d */ /* 0x000fec0000010000 */
.L_x_181:
[-C--:B------:R-:W-:Y:S01]  /*2e30*/  IMAD R0, R139, R60.reuse, RZ ;  /* 0x0000003c8b007224 */ /* 0x080fe200078e02ff */
[----:B------:R-:W-:Y:S01]  /*2e40*/  SHF.R.S32.HI R77, RZ, 0x1f, R60 ;  /* 0x0000001fff4d7819 */ /* 0x000fe2000001143c */
[----:B------:R-:W-:Y:S01]  /*2e50*/  IMAD.WIDE.U32 R10, R148, R60, RZ ;  /* 0x0000003c940a7225 */ /* 0x000fe200078e00ff */
[----:B------:R-:W-:Y:S04]  /*2e60*/  DEPBAR.LE SB0, 0x0 ;  /* 0x000080000000791a */ /* 0x000fe80000000000 */
[----:B------:R-:W-:Y:S01]  /*2e70*/  WARPSYNC 0xffffffff ;  /* 0xffffffff00007948 */ /* 0x000fe20003800000 */
[----:B------:R-:W-:Y:S01]  /*2e80*/  BAR.SYNC.DEFER_BLOCKING 0x0 ;  /* 0x0000000000007b1d */ /* 0x000fe20000010000 */
[----:B------:R-:W-:Y:S01]  /*2e90*/  ISETP.GE.AND P2, PT, R153, 0x1, PT ;  /* 0x000000019900780c */ /* 0x000fe20003f46270 */
[----:B-1----:R-:W-:Y:S01]  /*2ea0*/  IMAD R2, R77, R148, R0 ;  /* 0x000000944d027224 */ /* 0x002fe200078e0200 */
[----:B------:R-:W-:Y:S03]  /*2eb0*/  IADD3 R0, P1, R126, R10, RZ ;  /* 0x0000000a7e007210 */ /* 0x000fe60007f3e0ff */
[----:B------:R-:W-:Y:S01]  /*2ec0*/  IMAD.IADD R12, R11, 0x1, R2 ;  /* 0x000000010b0c7824 */ /* 0x000fe200078e0202 */
[----:B------:R-:W-:Y:S03]  /*2ed0*/  LEA R50, P0, R0, c[0x0][0x1c8], 0x1 ;  /* 0x0000720000327a11 */ /* 0x000fe600078008ff */
[----:B------:R-:W-:Y:S05]  /*2ee0*/  IMAD.X R2, R12, 0x1, R125, P1 ;  /* 0x000000010c027824 */ /* 0x000fea00008e067d */
[----:B------:R-:W-:Y:S01]  /*2ef0*/  LEA.HI.X R51, R0, c[0x0][0x1cc], R2, 0x1, P0 ;  /* 0x0000730000337a11 */ /* 0x000fe200000f0c02 */
[----:B------:R-:W-:Y:S01]  /*2f00*/  BSSY B1, `(.L_x_157) ;  /* 0x0000389000017945 */ /* 0x000fe20003800000 */
[----:B------:R-:W-:-:S05]  /*2f10*/  @!P2 BRA `(.L_x_158) ;  /* 0x000036d00000a947 */ /* 0x000fca0003800000 */
[-C--:B------:R-:W-:Y:S02]  /*2f20*/  IMAD R2, R144, R60.reuse, RZ ;  /* 0x0000003c90027224 */ /* 0x080fe400078e02ff */
[-C--:B------:R-:W-:Y:S02]  /*2f30*/  IMAD R0, R145, R60.reuse, RZ ;  /* 0x0000003c91007224 */ /* 0x080fe400078e02ff */
[----:B------:R-:W-:Y:S02]  /*2f40*/  IMAD R4, R60, -0x40, R78 ;  /* 0xffffffc03c047824 */ /* 0x000fe400078e024e */
[-C--:B------:R-:W-:Y:S04]  /*2f50*/  IMAD.WIDE.U32 R8, R149, R60.reuse, RZ ;  /* 0x0000003c95087225 */ /* 0x080fe800078e00ff */
[----:B------:R-:W-:Y:S04]  /*2f60*/  IMAD.WIDE.U32 R14, R150, R60, RZ ;  /* 0x0000003c960e7225 */ /* 0x000fe800078e00ff */
[C---:B------:R-:W-:Y:S02]  /*2f70*/  IMAD R3, R77.reuse, R149, R2 ;  /* 0x000000954d037224 */ /* 0x040fe400078e0202 */
[----:B------:R-:W-:Y:S01]  /*2f80*/  IMAD R2, R77, R150, R0 ;  /* 0x000000964d027224 */ /* 0x000fe200078e0200 */
[----:B------:R-:W-:Y:S02]  /*2f90*/  IMNMX R0, R4, 0x40, PT ;  /* 0x0000004004007817 */ /* 0x000fe40003800200 */
[----:B------:R-:W-:Y:S02]  /*2fa0*/  IADD3 R26, R9, R3, RZ ;  /* 0x00000003091a7210 */ /* 0x000fe40007ffe0ff */
[----:B------:R-:W-:Y:S01]  /*2fb0*/  IADD3 R27, R15, R2, RZ ;  /* 0x000000020f1b7210 */ /* 0x000fe20007ffe0ff */
[----:B------:R-:W-:-:S05]  /*2fc0*/  @!P6 BRA `(.L_x_159) ;  /* 0x00001b500000e947 */ /* 0x000fca0003800000 */
[----:B------:R-:W-:Y:S01]  /*2fd0*/  ISETP.GE.AND P1, PT, R229, R0, PT ;  /* 0x00000000e500720c */ /* 0x000fe20003f26270 */
[----:B------:R-:W-:Y:S01]  /*2fe0*/  BSSY B0, `(.L_x_160) ;  /* 0x000003a000007945 */ /* 0x000fe20003800000 */
        /* <DEDUP_REMOVED lines=12> */
[----:B------:R-:W-:-:S05]  /*30b0*/  @P1 BRA `(.L_x_161) ;  /* 0x000002c000001947 */ /* 0x000fca0003800000 */
[----:B------:R-:W-:Y:S01]  /*30c0*/  IADD3 R0, P0, R94, R8, RZ ;  /* 0x000000085e007210 */ /* 0x000fe20007f1e0ff */
[----:B------:R-:W-:Y:S01]  /*30d0*/  CS2R R28, SRZ ;  /* 0x00000000001c7805 */ /* 0x000fe2000001ff00 */
[----:B------:R-:W-:Y:S01]  /*30e0*/  CS2R R6, SRZ ;  /* 0x0000000000067805 */ /* 0x000fe2000001ff00 */
[----:B------:R-:W-:Y:S01]  /*30f0*/  CS2R R34, SRZ ;  /* 0x0000000000227805 */ /* 0x000fe2000001ff00 */
[----:B------:R-:W-:Y:S01]  /*3100*/  CS2R R12, SRZ ;  /* 0x00000000000c7805 */ /* 0x000fe2000001ff00 */
[----:B------:R-:W-:Y:S01]  /*3110*/  IMAD.X R3, R26, 0x1, R123, P0 ;  /* 0x000000011a037824 */ /* 0x000fe200000e067b */
[----:B------:R-:W-:Y:S01]  /*3120*/  IADD3 R2, P0, R92, R14, RZ ;  /* 0x0000000e5c027210 */ /* 0x000fe20007f1e0ff */
[----:B------:R-:W-:Y:S01]  /*3130*/  CS2R R36, SRZ ;  /* 0x0000000000247805 */ /* 0x000fe2000001ff00 */
[----:B------:R-:W-:Y:S01]  /*3140*/  CS2R R16, SRZ ;  /* 0x0000000000107805 */ /* 0x000fe2000001ff00 */
[----:B------:R-:W-:Y:S01]  /*3150*/  CS2R R38, SRZ ;  /* 0x0000000000267805 */ /* 0x000fe2000001ff00 */
[----:B------:R-:W-:Y:S01]  /*3160*/  CS2R R18, SRZ ;  /* 0x0000000000127805 */ /* 0x000fe2000001ff00 */
[----:B------:R-:W-:Y:S01]  /*3170*/  IMAD.X R5, R27, 0x1, R122, P0 ;  /* 0x000000011b057824 */ /* 0x000fe200000e067a */
[C---:B------:R-:W-:Y:S01]  /*3180*/  LEA R8, P0, R0.reuse, c[0x0][0x270], 0x1 ;  /* 0x00009c0000087a11 */ /* 0x040fe200078008ff */
[----:B------:R-:W-:Y:S01]  /*3190*/  CS2R R40, SRZ ;  /* 0x0000000000287805 */ /* 0x000fe2000001ff00 */
[----:B------:R-:W-:Y:S01]  /*31a0*/  CS2R R20, SRZ ;  /* 0x0000000000147805 */ /* 0x000fe2000001ff00 */
[----:B------:R-:W-:Y:S01]  /*31b0*/  CS2R R42, SRZ ;  /* 0x00000000002a7805 */ /* 0x000fe2000001ff00 */
[----:B------:R-:W-:Y:S02]  /*31c0*/  LEA.HI.X R9, R0, c[0x0][0x274], R3, 0x1, P0 ;  /* 0x00009d0000097a11 */ /* 0x000fe400000f0c03 */
[C---:B------:R-:W-:Y:S04]  /*31d0*/  LEA R4, P0, R2.reuse, c[0x0][0x288], 0x1 ;  /* 0x0000a20002047a11 */ /* 0x040fe800078008ff */
[----:B------:R-:W-:Y:S02]  /*31e0*/  LEA.HI.X R5, R2, c[0x0][0x28c], R5, 0x1, P0 ;  /* 0x0000a30002057a11 */ /* 0x000fe400000f0c05 */
[----:B------:R-:W-:Y:S01]  /*31f0*/  ISETP.GE.AND P0, PT, R106, c[0x0][0x27c], PT ;  /* 0x00009f006a007a0c */ /* 0x000fe20003f06270 */
[----:B------:R-:W-:Y:S11]  /*3200*/  CS2R R2, SRZ ;  /* 0x0000000000027805 */ /* 0x000ff6000001ff00 */
[----:B------:R-:W-:Y:S01]  /*3210*/  @!UPT UIADD3 URZ, URZ, URZ, URZ ;  /* 0x0000003f3f3ff290 */ /* 0x000fe2000fffe03f */
[----:B------:R1:W5:Y:S04]  /*3220*/  @!P0 LDG.E.64 R2, [R8.64] ;  /* 0x0000000608028981 */ /* 0x000368000c1e1b00 */
[----:B------:R1:W5:Y:S01]  /*3230*/  @!P0 LDG.E.64 R28, [R4.64] ;  /* 0x00000006041c8981 */ /* 0x000362000c1e1b00 */
[----:B------:R-:W-:Y:S11]  /*3240*/  ISETP.GE.AND P0, PT, R143, c[0x0][0x27c], PT ;  /* 0x00009f008f007a0c */ /* 0x000ff60003f06270 */
[----:B------:R-:W-:Y:S02]  /*3250*/  @!UPT UIADD3 URZ, URZ, URZ, URZ ;  /* 0x0000003f3f3ff290 */ /* 0x000fe4000fffe03f */
[----:B------:R1:W5:Y:S04]  /*3260*/  @!P0 LDG.E.64 R6, [R8.64+0x20] ;  /* 0x0000200608068981 */ /* 0x000368000c1e1b00 */
[----:B------:R1:W5:Y:S01]  /*3270*/  @!P0 LDG.E.64 R34, [R4.64+0x20] ;  /* 0x0000200604228981 */ /* 0x000362000c1e1b00 */
        /* <DEDUP_REMOVED lines=15> */
[----:B------:R1:W5:Y:S02]  /*3370*/  @!P0 LDG.E.64 R42, [R4.64+0xa0] ;  /* 0x0000a006042a8981 */ /* 0x000364000c1e1b00 */
.L_x_161:
[----:B------:R-:W-:Y:S05]  /*3380*/  BSYNC B0 ;  /* 0x0000000000007941 */ /* 0x000fea0003800000 */
.L_x_160:
[----:B------:R-:W-:-:S05]  /*3390*/  @P1 BRA `(.L_x_162) ;  /* 0x000033f000001947 */ /* 0x000fca0003800000 */
[----:B-----5:R-:W-:Y:S01]  /*33a0*/  MOV R0, R19 ;  /* 0x0000001300007202 */ /* 0x020fe20000000f00 */
[----:B-1----:R-:W-:Y:S01]  /*33b0*/  IMAD.MOV.U32 R8, RZ, RZ, R20 ;  /* 0x000000ffff087224 */ /* 0x002fe200078e0014 */
[----:B------:R-:W-:Y:S01]  /*33c0*/  ISETP.GE.AND P0, PT, R100, c[0x0][0x1d4], PT ;  /* 0x0000750064007a0c */ /* 0x000fe20003f06270 */
[----:B------:R-:W-:Y:S01]  /*33d0*/  IMAD.MOV.U32 R5, RZ, RZ, R21 ;  /* 0x000000ffff057224 */ /* 0x000fe200078e0015 */
[----:B------:R-:W-:Y:S01]  /*33e0*/  BSSY B0, `(.L_x_163) ;  /* 0x0000054000007945 */ /* 0x000fe20003800000 */
[----:B------:R-:W-:Y:S03]  /*33f0*/  IMAD.MOV.U32 R4, RZ, RZ, R18 ;  /* 0x000000ffff047224 */ /* 0x000fe600078e0012 */
[----:B------:R-:W-:Y:S01]  /*3400*/  PRMT R27, R5, 0x5410, R8 ;  /* 0x00005410051b7816 */ /* 0x000fe20000000008 */
[----:B------:R-:W-:Y:S01]  /*3410*/  IMAD.MOV.U32 R8, RZ, RZ, R16 ;  /* 0x000000ffff087224 */ /* 0x000fe200078e0010 */
[----:B------:R-:W-:Y:S01]  /*3420*/  PRMT R26, R0, 0x5410, R4 ;  /* 0x00005410001a7816 */ /* 0x000fe20000000004 */
[----:B------:R-:W-:Y:S01]  /*3430*/  IMAD.MOV.U32 R5, RZ, RZ, R17 ;  /* 0x000000ffff057224 */ /* 0x000fe200078e0011 */
[----:B------:R-:W-:Y:S01]  /*3440*/  MOV R4, R12 ;  /* 0x0000000c00047202 */ /* 0x000fe20000000f00 */
        /* <DEDUP_REMOVED lines=11> */
[----:B------:R-:W-:Y:S02]  /*3500*/  MOV R8, R40 ;  /* 0x0000002800087202 */ /* 0x000fe40000000f00 */
[----:B------:R-:W-:Y:S02]  /*3510*/  MOV R0, R39 ;  /* 0x0000002700007202 */ /* 0x000fe40000000f00 */
[----:B------:R-:W-:Y:S01]  /*3520*/  PRMT R47, R8, 0x5410, R5 ;  /* 0x00005410082f7816 */ /* 0x000fe20000000005 */
[----:B------:R-:W-:Y:S01]  /*3530*/  IMAD.MOV.U32 R8, RZ, RZ, R36 ;  /* 0x000000ffff087224 */ /* 0x000fe200078e0024 */
[----:B------:R-:W-:Y:S01]  /*3540*/  PRMT R46, R4, 0x5410, R0 ;  /* 0x00005410042e7816 */ /* 0x000fe20000000000 */
[----:B------:R-:W-:Y:S01]  /*3550*/  IMAD.MOV.U32 R5, RZ, RZ, R37 ;  /* 0x000000ffff057224 */ /* 0x000fe200078e0025 */
[----:B------:R-:W-:Y:S01]  /*3560*/  MOV R4, R34 ;  /* 0x0000002200047202 */ /* 0x000fe20000000f00 */
[----:B------:R-:W-:Y:S03]  /*3570*/  IMAD.MOV.U32 R0, RZ, RZ, R35 ;  /* 0x000000ffff007224 */ /* 0x000fe600078e0023 */
[----:B------:R-:W-:Y:S02]  /*3580*/  PRMT R45, R8, 0x5410, R5 ;  /* 0x00005410082d7816 */ /* 0x000fe40000000005 */
[----:B------:R-:W-:Y:S01]  /*3590*/  PRMT R44, R4, 0x5410, R0 ;  /* 0x00005410042c7816 */ /* 0x000fe20000000000 */
[----:B------:R-:W-:-:S05]  /*35a0*/  @P0 BRA `(.L_x_164) ;  /* 0x0000037000000947 */ /* 0x000fca0003800000 */
[----:B------:R-:W-:Y:S01]  /*35b0*/  ISETP.GE.AND P0, PT, R106, c[0x0][0x27c], PT ;  /* 0x00009f006a007a0c */ /* 0x000fe20003f06270 */
[----:B------:R-:W1:Y:S01]  /*35c0*/  LDS.128 R8, [R213+0x6000] ;  /* 0x00600000d5087984 */ /* 0x000e620000000c00 */
[----:B------:R-:W-:Y:S01]  /*35d0*/  MOV R4, R2 ;  /* 0x0000000200047202 */ /* 0x000fe20000000f00 */
[----:B------:R-:W-:Y:S02]  /*35e0*/  IMAD.MOV.U32 R30, RZ, RZ, R28 ;  /* 0x000000ffff1e7224 */ /* 0x000fe400078e001c */
[--C-:B------:R-:W-:Y:S08]  /*35f0*/  IMAD.MOV.U32 R31, RZ, RZ, R29.reuse ;  /* 0x000000ffff1f7224 */ /* 0x100ff000078e001d */
[----:B------:R-:W-:Y:S02]  /*3600*/  @!P0 SHF.R.U64 R28, R28, 0x10, R29 ;  /* 0x000000101c1c8819 */ /* 0x000fe4000000121d */
[--C-:B------:R-:W-:Y:S01]  /*3610*/  @!P0 SHF.R.U64 R5, R2, 0x10, R3.reuse ;  /* 0x0000001002058819 */ /* 0x100fe20000001203 */
[----:B------:R-:W-:Y:S01]  /*3620*/  IMAD.MOV.U32 R2, RZ, RZ, R3 ;  /* 0x000000ffff027224 */ /* 0x000fe200078e0003 */
[----:B------:R-:W-:Y:S02]  /*3630*/  @!P0 SHF.R.U32.HI R14, RZ, 0x10, R29 ;  /* 0x00000010ff0e8819 */ /* 0x000fe4000001161d */
[----:B------:R-:W-:Y:S02]  /*3640*/  @!P0 SHF.R.U32.HI R0, RZ, 0x10, R3 ;  /* 0x00000010ff008819 */ /* 0x000fe40000011603 */
[----:B------:R-:W-:Y:S02]  /*3650*/  @!P0 PRMT R30, R30, 0x5410, R28 ;  /* 0x000054101e1e8816 */ /* 0x000fe4000000001c */
[----:B------:R-:W-:Y:S02]  /*3660*/  @!P0 PRMT R4, R4, 0x5410, R5 ;  /* 0x0000541004048816 */ /* 0x000fe40000000005 */
[----:B------:R-:W-:Y:S01]  /*3670*/  @!P0 PRMT R32, R31, 0x5410, R14 ;  /* 0x000054101f208816 */ /* 0x000fe2000000000e */
[----:B------:R-:W-:Y:S01]  /*3680*/  @!P0 IMAD.U32 R5, R30, 0x10000, RZ ;  /* 0x000100001e058824 */ /* 0x000fe200078e00ff */
[----:B------:R-:W-:Y:S02]  /*3690*/  @!P0 PRMT R14, R2, 0x5410, R0 ;  /* 0x00005410020e8816 */ /* 0x000fe40000000000 */
[----:B------:R-:W-:Y:S02]  /*36a0*/  @!P0 SHF.L.U32 R3, R4, 0x10, RZ ;  /* 0x0000001004038819 */ /* 0x000fe400000006ff */
[----:B------:R-:W-:Y:S02]  /*36b0*/  @!P0 LOP3.LUT R29, R30, 0xffff0000, RZ, 0xc0, !PT ;  /* 0xffff00001e1d8812 */ /* 0x000fe400078ec0ff */
[----:B------:R-:W-:Y:S01]  /*36c0*/  @!P0 LOP3.LUT R4, R4, 0xffff0000, RZ, 0xc0, !PT ;  /* 0xffff000004048812 */ /* 0x000fe200078ec0ff */
[C---:B-1----:R-:W-:Y:S01]  /*36d0*/  @!P0 IMAD.U32 R28, R8.reuse, 0x10000, RZ ;  /* 0x00010000081c8824 */ /* 0x042fe200078e00ff */
[----:B------:R-:W-:Y:S02]  /*36e0*/  @!P0 LOP3.LUT R0, R8, 0xffff0000, RZ, 0xc0, !PT ;  /* 0xffff000008008812 */ /* 0x000fe400078ec0ff */
[C---:B------:R-:W-:Y:S02]  /*36f0*/  @!P0 LOP3.LUT R2, R9.reuse, 0xffff0000, RZ, 0xc0, !PT ;  /* 0xffff000009028812 */ /* 0x040fe400078ec0ff */
[----:B------:R-:W-:Y:S01]  /*3700*/  @!P0 SHF.L.U32 R30, R9, 0x10, RZ ;  /* 0x00000010091e8819 */ /* 0x000fe200000006ff */
[C---:B------:R-:W-:Y:S02]  /*3710*/  @!P0 FMUL.FTZ R31, R0.reuse, R5 ;  /* 0x00000005001f8220 */ /* 0x040fe40000410000 */
[----:B------:R-:W-:Y:S02]  /*3720*/  @!P0 FMUL.FTZ R0, R0, R3 ;  /* 0x0000000300008220 */ /* 0x000fe40000410000 */
[----:B------:R-:W-:Y:S02]  /*3730*/  @!P0 FMUL.FTZ R33, R2, R29 ;  /* 0x0000001d02218220 */ /* 0x000fe40000410000 */
[----:B------:R-:W-:Y:S01]  /*3740*/  @!P0 FFMA.FTZ R54, R28, R3, -R31 ;  /* 0x000000031c368223 */ /* 0x000fe2000001081f */
[C---:B------:R-:W-:Y:S01]  /*3750*/  @!P0 LOP3.LUT R3, R10.reuse, 0xffff0000, RZ, 0xc0, !PT ;  /* 0xffff00000a038812 */ /* 0x040fe200078ec0ff */
[----:B------:R-:W-:Y:S01]  /*3760*/  @!P0 FFMA.FTZ R0, R5, R28, R0 ;  /* 0x0000001c05008223 */ /* 0x000fe20000010000 */
[----:B------:R-:W-:Y:S01]  /*3770*/  @!P0 SHF.L.U32 R31, R10, 0x10, RZ ;  /* 0x000000100a1f8819 */ /* 0x000fe200000006ff */
[C---:B------:R-:W-:Y:S01]  /*3780*/  @!P0 IMAD.U32 R28, R32.reuse, 0x10000, RZ ;  /* 0x00010000201c8824 */ /* 0x040fe200078e00ff */
[----:B------:R-:W-:Y:S01]  /*3790*/  @!P0 LOP3.LUT R32, R32, 0xffff0000, RZ, 0xc0, !PT ;  /* 0xffff000020208812 */ /* 0x000fe200078ec0ff */
[C---:B------:R-:W-:Y:S01]  /*37a0*/  @!P0 IMAD.U32 R5, R14.reuse, 0x10000, RZ ;  /* 0x000100000e058824 */ /* 0x040fe200078e00ff */
[----:B------:R-:W-:Y:S01]  /*37b0*/  @!P0 LOP3.LUT R14, R14, 0xffff0000, RZ, 0xc0, !PT ;  /* 0xffff00000e0e8812 */ /* 0x000fe200078ec0ff */
[-C--:B------:R-:W-:Y:S02]  /*37c0*/  @!P0 FMUL.FTZ R2, R2, R4.reuse ;  /* 0x0000000402028220 */ /* 0x080fe40000410000 */
[----:B------:R-:W-:Y:S01]  /*37d0*/  @!P0 FFMA.FTZ R53, R30, R4, -R33 ;  /* 0x000000041e358223 */ /* 0x000fe20000010821 */
[----:B------:R-:W-:Y:S01]  /*37e0*/  @!P0 LOP3.LUT R4, R11, 0xffff0000, RZ, 0xc0, !PT ;  /* 0xffff00000b048812 */ /* 0x000fe200078ec0ff */
[----:B------:R-:W-:Y:S01]  /*37f0*/  @!P0 FMUL.FTZ R49, R3, R28 ;  /* 0x0000001c03318220 */ /* 0x000fe20000410000 */
[----:B------:R-:W-:Y:S01]  /*3800*/  @!P0 SHF.L.U32 R33, R11, 0x10, RZ ;  /* 0x000000100b218819 */ /* 0x000fe200000006ff */
[----:B------:R-:W-:Y:S02]  /*3810*/  @!P0 FMUL.FTZ R3, R3, R5 ;  /* 0x0000000503038220 */ /* 0x000fe40000410000 */
[C---:B------:R-:W-:Y:S02]  /*3820*/  @!P0 FMUL.FTZ R52, R4.reuse, R32 ;  /* 0x0000002004348220 */ /* 0x040fe40000410000 */
[----:B------:R-:W-:Y:S02]  /*3830*/  @!P0 FMUL.FTZ R4, R4, R14 ;  /* 0x0000000e04048220 */ /* 0x000fe40000410000 */
[----:B------:R-:W-:Y:S02]  /*3840*/  @!P0 FFMA.FTZ R2, R29, R30, R2 ;  /* 0x0000001e1d028223 */ /* 0x000fe40000010002 */
[----:B------:R-:W-:Y:S02]  /*3850*/  @!P0 FFMA.FTZ R3, R28, R31, R3 ;  /* 0x0000001f1c038223 */ /* 0x000fe40000010003 */
[----:B------:R-:W-:Y:S01]  /*3860*/  @!P0 FFMA.FTZ R49, R31, R5, -R49 ;  /* 0x000000051f318223 */ /* 0x000fe20000010831 */
[----:B------:R-:W-:Y:S01]  /*3870*/  @!P0 F2FP.BF16.PACK_AB R5, R0, R54 ;  /* 0x000000360005823e */ /* 0x000fe200000010ff */
[----:B------:R-:W-:Y:S01]  /*3880*/  @!P0 FFMA.FTZ R52, R33, R14, -R52 ;  /* 0x0000000e21348223 */ /* 0x000fe20000010834 */
[----:B------:R-:W-:Y:S01]  /*3890*/  @!P0 F2FP.BF16.PACK_AB R2, R2, R53 ;  /* 0x000000350202823e */ /* 0x000fe200000010ff */
[----:B------:R-:W-:Y:S01]  /*38a0*/  @!P0 FFMA.FTZ R4, R32, R33, R4 ;  /* 0x0000002120048223 */ /* 0x000fe20000010004 */
[----:B------:R-:W-:Y:S01]  /*38b0*/  @!P0 F2FP.BF16.PACK_AB R3, R3, R49 ;  /* 0x000000310303823e */ /* 0x000fe200000010ff */
[----:B------:R-:W-:Y:S01]  /*38c0*/  @!P0 IMAD.MOV.U32 R8, RZ, RZ, R5 ;  /* 0x000000ffff088224 */ /* 0x000fe200078e0005 */
[----:B------:R-:W-:Y:S02]  /*38d0*/  @!P0 MOV R9, R2 ;  /* 0x0000000200098202 */ /* 0x000fe40000000f00 */
[----:B------:R-:W-:Y:S01]  /*38e0*/  @!P0 F2FP.BF16.PACK_AB R0, R4, R52 ;  /* 0x000000340400823e */ /* 0x000fe200000010ff */
[----:B------:R-:W-:Y:S03]  /*38f0*/  @!P0 IMAD.MOV.U32 R10, RZ, RZ, R3 ;  /* 0x000000ffff0a8224 */ /* 0x000fe600078e0003 */
[----:B------:R-:W-:Y:S05]  /*3900*/  @!P0 MOV R11, R0 ;  /* 0x00000000000b8202 */ /* 0x000fea0000000f00 */
[----:B------:R1:W-:Y:S02]  /*3910*/  STG.E.128 [R50.64], R8 ;  /* 0x0000000832007986 */ /* 0x0003e4000c101d06 */
.L_x_164:
[----:B------:R-:W-:Y:S05]  /*3920*/  BSYNC B0 ;  /* 0x0000000000007941 */ /* 0x000fea0003800000 */
.L_x_163:
[----:B------:R-:W-:Y:S01]  /*3930*/  ISETP.GE.AND P0, PT, R24, c[0x0][0x1d4], PT ;  /* 0x0000750018007a0c */ /* 0x000fe20003f06270 */
[----:B------:R-:W-:Y:S01]  /*3940*/  @!UPT UIADD3 URZ, URZ, URZ, URZ ;  /* 0x0000003f3f3ff290 */ /* 0x000fe2000fffe03f */
[----:B------:R-:W-:Y:S11]  /*3950*/  BSSY B0, `(.L_x_165) ;  /* 0x0000036000007945 */ /* 0x000ff60003800000 */
[----:B------:R-:W-:-:S05]  /*3960*/  @P0 BRA `(.L_x_166) ;  /* 0x0000034000000947 */ /* 0x000fca0003800000 */
[----:B------:R-:W-:Y:S01]  /*3970*/  ISETP.GE.AND P0, PT, R143, c[0x0][0x27c], PT ;  /* 0x00009f008f007a0c */ /* 0x000fe20003f06270 */
[----:B-1----:R-:W1:Y:S11]  /*3980*/  LDS.128 R8, [R214+0x6000] ;  /* 0x00600000d6087984 */ /* 0x002e760000000c00 */
[----:B------:R-:W-:Y:S01]  /*3990*/  @!UPT UIADD3 URZ, URZ, URZ, URZ ;  /* 0x0000003f3f3ff290 */ /* 0x000fe2000fffe03f */
[----:B------:R-:W-:Y:S02]  /*39a0*/  @!P0 SHF.R.U64 R3, R34, 0x10, R35 ;  /* 0x0000001022038819 */ /* 0x000fe40000001223 */
[----:B------:R-:W-:Y:S02]  /*39b0*/  @!P0 SHF.R.U64 R0, R6, 0x10, R7 ;  /* 0x0000001006008819 */ /* 0x000fe40000001207 */
[----:B------:R-:W-:Y:S02]  /*39c0*/  @!P0 SHF.R.U32.HI R5, RZ, 0x10, R35 ;  /* 0x00000010ff058819 */ /* 0x000fe40000011623 */
[----:B------:R-:W-:Y:S02]  /*39d0*/  @!P0 SHF.R.U32.HI R2, RZ, 0x10, R7 ;  /* 0x00000010ff028819 */ /* 0x000fe40000011607 */
[C---:B------:R-:W-:Y:S02]  /*39e0*/  @!P0 PRMT R4, R44.reuse, 0x5410, R3 ;  /* 0x000054102c048816 */ /* 0x040fe40000000003 */
[C---:B------:R-:W-:Y:S02]  /*39f0*/  @!P0 PRMT R0, R15.reuse, 0x5432, R0 ;  /* 0x000054320f008816 */ /* 0x040fe40000000000 */
[----:B------:R-:W-:Y:S01]  /*3a00*/  @!P0 PRMT R29, R44, 0x5432, R5 ;  /* 0x000054322c1d8816 */ /* 0x000fe20000000005 */
[----:B------:R-:W-:Y:S01]  /*3a10*/  @!P0 IMAD.U32 R7, R4, 0x10000, RZ ;  /* 0x0001000004078824 */ /* 0x000fe200078e00ff */
[----:B------:R-:W-:Y:S01]  /*3a20*/  @!P0 PRMT R5, R15, 0x5410, R2 ;  /* 0x000054100f058816 */ /* 0x000fe20000000002 */
[----:B------:R-:W-:Y:S01]  /*3a30*/  @!P0 IMAD.U32 R6, R0, 0x10000, RZ ;  /* 0x0001000000068824 */ /* 0x000fe200078e00ff */
[----:B------:R-:W-:Y:S02]  /*3a40*/  @!P0 LOP3.LUT R15, R4, 0xffff0000, RZ, 0xc0, !PT ;  /* 0xffff0000040f8812 */ /* 0x000fe400078ec0ff */
[----:B------:R-:W-:Y:S01]  /*3a50*/  @!P0 LOP3.LUT R4, R0, 0xffff0000, RZ, 0xc0, !PT ;  /* 0xffff000000048812 */ /* 0x000fe200078ec0ff */
[C---:B-1----:R-:W-:Y:S01]  /*3a60*/  @!P0 IMAD.U32 R28, R9.reuse, 0x10000, RZ ;  /* 0x00010000091c8824 */ /* 0x042fe200078e00ff */
[C---:B------:R-:W-:Y:S02]  /*3a70*/  @!P0 LOP3.LUT R2, R8.reuse, 0xffff0000, RZ, 0xc0, !PT ;  /* 0xffff000008028812 */ /* 0x040fe400078ec0ff */
[----:B------:R-:W-:Y:S02]  /*3a80*/  @!P0 LOP3.LUT R3, R9, 0xffff0000, RZ, 0xc0, !PT ;  /* 0xffff000009038812 */ /* 0x000fe400078ec0ff */
[----:B------:R-:W-:Y:S01]  /*3a90*/  @!P0 SHF.L.U32 R14, R8, 0x10, RZ ;  /* 0x00000010080e8819 */ /* 0x000fe200000006ff */
[C---:B------:R-:W-:Y:S02]  /*3aa0*/  @!P0 FMUL.FTZ R30, R2.reuse, R7 ;  /* 0x00000007021e8220 */ /* 0x040fe40000410000 */
[----:B------:R-:W-:Y:S02]  /*3ab0*/  @!P0 FMUL.FTZ R0, R2, R6 ;  /* 0x0000000602008220 */ /* 0x000fe40000410000 */
[C---:B------:R-:W-:Y:S02]  /*3ac0*/  @!P0 FMUL.FTZ R31, R3.reuse, R15 ;  /* 0x0000000f031f8220 */ /* 0x040fe40000410000 */
[----:B------:R-:W-:Y:S01]  /*3ad0*/  @!P0 FMUL.FTZ R2, R3, R4 ;  /* 0x0000000403028220 */ /* 0x000fe20000410000 */
[----:B------:R-:W-:Y:S01]  /*3ae0*/  @!P0 LOP3.LUT R3, R10, 0xffff0000, RZ, 0xc0, !PT ;  /* 0xffff00000a038812 */ /* 0x000fe200078ec0ff */
[----:B------:R-:W-:Y:S01]  /*3af0*/  @!P0 FFMA.FTZ R34, R14, R6, -R30 ;  /* 0x000000060e228223 */ /* 0x000fe2000001081e */
[----:B------:R-:W-:Y:S01]  /*3b00*/  @!P0 SHF.L.U32 R30, R11, 0x10, RZ ;  /* 0x000000100b1e8819 */ /* 0x000fe200000006ff */
[----:B------:R-:W-:Y:S01]  /*3b10*/  @!P0 FFMA.FTZ R0, R7, R14, R0 ;  /* 0x0000000e07008223 */ /* 0x000fe20000010000 */
[----:B------:R-:W-:Y:S01]  /*3b20*/  @!P0 SHF.L.U32 R14, R10, 0x10, RZ ;  /* 0x000000100a0e8819 */ /* 0x000fe200000006ff */
[C---:B------:R-:W-:Y:S01]  /*3b30*/  @!P0 IMAD.U32 R7, R29.reuse, 0x10000, RZ ;  /* 0x000100001d078824 */ /* 0x040fe200078e00ff */
[----:B------:R-:W-:Y:S01]  /*3b40*/  @!P0 LOP3.LUT R29, R29, 0xffff0000, RZ, 0xc0, !PT ;  /* 0xffff00001d1d8812 */ /* 0x000fe200078ec0ff */
[C---:B------:R-:W-:Y:S01]  /*3b50*/  @!P0 IMAD.U32 R6, R5.reuse, 0x10000, RZ ;  /* 0x0001000005068824 */ /* 0x040fe200078e00ff */
[----:B------:R-:W-:Y:S01]  /*3b60*/  @!P0 LOP3.LUT R5, R5, 0xffff0000, RZ, 0xc0, !PT ;  /* 0xffff000005058812 */ /* 0x000fe200078ec0ff */
[----:B------:R-:W-:Y:S01]  /*3b70*/  @!P0 FFMA.FTZ R33, R28, R4, -R31 ;  /* 0x000000041c218223 */ /* 0x000fe2000001081f */
[----:B------:R-:W-:Y:S01]  /*3b80*/  @!P0 LOP3.LUT R4, R11, 0xffff0000, RZ, 0xc0, !PT ;  /* 0xffff00000b048812 */ /* 0x000fe200078ec0ff */
[C---:B------:R-:W-:Y:S02]  /*3b90*/  @!P0 FMUL.FTZ R31, R3.reuse, R7 ;  /* 0x00000007031f8220 */ /* 0x040fe40000410000 */
        /* <DEDUP_REMOVED lines=10> */
[----:B------:R-:W-:Y:S02]  /*3c40*/  @!P0 F2FP.BF16.PACK_AB R3, R3, R31 ;  /* 0x0000001f0303823e */ /* 0x000fe400000010ff */
[----:B------:R-:W-:Y:S01]  /*3c50*/  @!P0 MOV R9, R2 ;  /* 0x0000000200098202 */ /* 0x000fe20000000f00 */
[----:B------:R-:W-:Y:S01]  /*3c60*/  @!P0 IMAD.MOV.U32 R8, RZ, RZ, R5 ;  /* 0x000000ffff088224 */ /* 0x000fe200078e0005 */
[----:B------:R-:W-:Y:S01]  /*3c70*/  @!P0 F2FP.BF16.PACK_AB R0, R4, R32 ;  /* 0x000000200400823e */ /* 0x000fe200000010ff */
[----:B------:R-:W-:Y:S03]  /*3c80*/  @!P0 IMAD.MOV.U32 R10, RZ, RZ, R3 ;  /* 0x000000ffff0a8224 */ /* 0x000fe600078e0003 */
[----:B------:R-:W-:Y:S05]  /*3c90*/  @!P0 MOV R11, R0 ;  /* 0x00000000000b8202 */ /* 0x000fea0000000f00 */
[----:B------:R1:W-:Y:S02]  /*3ca0*/  STG.E.128 [R50.64+0x40], R8 ;  /* 0x0000400832007986 */ /* 0x0003e4000c101d06 */
.L_x_166:
[----:B------:R-:W-:Y:S05]  /*3cb0*/  BSYNC B0 ;  /* 0x0000000000007941 */ /* 0x000fea0003800000 */
.L_x_165:
        /* <DEDUP_REMOVED lines=12> */
[----:B------:R-:W-:Y:S02]  /*3d80*/  @!P0 PRMT R0, R22, 0x5432, R0 ;  /* 0x0000543216008816 */ /* 0x000fe40000000000 */
        /* <DEDUP_REMOVED lines=28> */
[-C--:B------:R-:W-:Y:S02]  /*3f50*/  @!P0 FMUL.FTZ R4, R4, R5.reuse ;  /* 0x0000000504048220 */ /* 0x080fe40000410000 */
        /* <DEDUP_REMOVED lines=14> */
.L_x_168:
[----:B------:R-:W-:Y:S05]  /*4040*/  BSYNC B0 ;  /* 0x0000000000007941 */ /* 0x000fea0003800000 */
.L_x_167:
[----:B------:R-:W-:Y:S01]  /*4050*/  IADD3 R0, R100, 0x60, RZ ;  /* 0x0000006064007810 */ /* 0x000fe20007ffe0ff */
[----:B------:R-:W-:Y:S03]  /*4060*/  BSSY B0, `(.L_x_169) ;  /* 0x0000038000007945 */ /* 0x000fe60003800000 */
[----:B------:R-:W-:Y:S11]  /*4070*/  ISETP.GE.AND P0, PT, R0, c[0x0][0x1d4], PT ;  /* 0x0000750000007a0c */ /* 0x000ff60003f06270 */
[----:B------:R-:W-:Y:S02]  /*4080*/  @!UPT UIADD3 URZ, URZ, URZ, URZ ;  /* 0x0000003f3f3ff290 */ /* 0x000fe4000fffe03f */
        /* <DEDUP_REMOVED lines=53> */
.L_x_170:
[----:B------:R-:W-:Y:S05]  /*43e0*/  BSYNC B0 ;  /* 0x0000000000007941 */ /* 0x000fea0003800000 */
.L_x_169:
        /* <DEDUP_REMOVED lines=57> */
.L_x_172:
[----:B------:R-:W-:Y:S05]  /*4780*/  BSYNC B0 ;  /* 0x0000000000007941 */ /* 0x000fea0003800000 */
.L_x_171:
[----:B------:R-:W-:Y:S04]  /*4790*/  IADD3 R0, R100, 0xa0, RZ ;  /* 0x000000a064007810 */ /* 0x000fe80007ffe0ff */
        /* <DEDUP_REMOVED lines=54> */
[----:B------:R1:W-:Y:S01]  /*4b00*/  STG.E.128 [R50.64+0x140], R8 ;  /* 0x0001400832007986 */ /* 0x0003e2000c101d06 */
[----:B------:R-:W-:-:S05]  /*4b10*/  BRA `(.L_x_162) ;  /* 0x00001c7000007947 */ /* 0x000fca0003800000 */
.L_x_159:
        /* <DEDUP_REMOVED lines=37> */
[----:B------:R1:W5:Y:S04]  /*4d70*/  @!P0 LDG.E.128 R4, [R8.64] ;  /* 0x0000000608048981 */ /* 0x000368000c1e1d00 */
[----:B------:R1:W5:Y:S01]  /*4d80*/  @!P0 LDG.E.128 R32, [R2.64] ;  /* 0x0000000602208981 */ /* 0x000362000c1e1d00 */
[----:B------:R-:W-:Y:S11]  /*4d90*/  ISETP.GE.AND P0, PT, R24, c[0x0][0x27c], PT ;  /* 0x00009f0018007a0c */ /* 0x000ff60003f06270 */
[----:B------:R-:W-:Y:S02]  /*4da0*/  @!UPT UIADD3 URZ, URZ, URZ, URZ ;  /* 0x0000003f3f3ff290 */ /* 0x000fe4000fffe03f */
[----:B------:R1:W5:Y:S04]  /*4db0*/  @!P0 LDG.E.128 R16, [R8.64+0x40] ;  /* 0x0000400608108981 */ /* 0x000368000c1e1d00 */
[----:B------:R1:W5:Y:S01]  /*4dc0*/  @!P0 LDG.E.128 R48, [R2.64+0x40] ;  /* 0x0000400602308981 */ /* 0x000362000c1e1d00 */
[----:B------:R-:W-:Y:S11]  /*4dd0*/  ISETP.GE.AND P0, PT, R25, c[0x0][0x27c], PT ;  /* 0x00009f0019007a0c */ /* 0x000ff60003f06270 */
[----:B------:R-:W-:Y:S02]  /*4de0*/  @!UPT UIADD3 URZ, URZ, URZ, URZ ;  /* 0x0000003f3f3ff290 */ /* 0x000fe4000fffe03f */
[----:B------:R1:W5:Y:S04]  /*4df0*/  @!P0 LDG.E.128 R20, [R8.64+0x80] ;  /* 0x0000800608148981 */ /* 0x000368000c1e1d00 */
[----:B------:R1:W5:Y:S02]  /*4e00*/  @!P0 LDG.E.128 R52, [R2.64+0x80] ;  /* 0x0000800602348981 */ /* 0x000364000c1e1d00 */
.L_x_174:
[----:B------:R-:W-:Y:S05]  /*4e10*/  BSYNC B0 ;  /* 0x0000000000007941 */ /* 0x000fea0003800000 */
.L_x_173:
[----:B------:R-:W-:Y:S04]  /*4e20*/  IADD3 R67, P0, R154, R10, RZ ;  /* 0x0000000a9a437210 */ /* 0x000fe80007f1e0ff */
[----:B------:R-:W-:Y:S01]  /*4e30*/  IADD3.X R66, R12, R129, RZ, P0, !PT ;  /* 0x000000810c427210 */ /* 0x000fe200007fe4ff */
        /* <DEDUP_REMOVED lines=25> */
[----:B------:R-:W-:Y:S02]  /*4fd0*/  PRMT R57, R3, 0x5410, R8 ;  /* 0x0000541003397816 */ /* 0x000fe40000000008 */
[----:B------:R-:W-:Y:S01]  /*4fe0*/  PRMT R56, R2, 0x5410, R0 ;  /* 0x0000541002387816 */ /* 0x000fe20000000000 */
[----:B------:R-:W-:-:S05]  /*4ff0*/  @P0 BRA `(.L_x_176) ;  /* 0x0000077000000947 */ /* 0x000fca0003800000 */
[----:B------:R-:W-:Y:S01]  /*5000*/  ISETP.GE.AND P2, PT, R82, c[0x0][0x1d4], PT ;  /* 0x0000750052007a0c */ /* 0x000fe20003f46270 */
[----:B------:R-:W-:Y:S01]  /*5010*/  LDS.128 R12, [R110+0x6100] ;  /* 0x006100006e0c7984 */ /* 0x000fe20000000c00 */
[-C--:B------:R-:W-:Y:S01]  /*5020*/  IADD3 R0, P1, P0, R74, R67.reuse, R103 ;  /* 0x000000434a007210 */ /* 0x080fe2000783e067 */
[----:B------:R-:W-:Y:S01]  /*5030*/  IMAD.MOV.U32 R36, RZ, RZ, R32 ;  /* 0x000000ffff247224 */ /* 0x000fe200078e0020 */
[----:B------:R-:W-:Y:S01]  /*5040*/  MOV R30, R34 ;  /* 0x00000022001e7202 */ /* 0x000fe20000000f00 */
[----:B------:R-:W-:Y:S01]  /*5050*/  IMAD.MOV.U32 R9, RZ, RZ, R4 ;  /* 0x000000ffff097224 */ /* 0x000fe200078e0004 */
[-C--:B------:R-:W-:Y:S01]  /*5060*/  IADD3.X R3, R76, R66.reuse, R118, P1, P0 ;  /* 0x000000424c037210 */ /* 0x080fe20000fe0476 */
[----:B------:R-:W-:Y:S02]  /*5070*/  IMAD.MOV.U32 R38, RZ, RZ, R33 ;  /* 0x000000ffff267224 */ /* 0x000fe400078e0021 */
[----:B------:R-:W1:Y:S04]  /*5080*/  LDS.128 R44, [R120+0x6100] ;  /* 0x00610000782c7984 */ /* 0x000e680000000c00 */
[----:B------:R-:W-:Y:S04]  /*5090*/  @!P2 IADD3 R2, P1, P0, R74, R67, R82 ;  /* 0x000000434a02a210 */ /* 0x000fe8000783e052 */
[----:B------:R-:W-:Y:S02]  /*50a0*/  @!P2 IADD3.X R8, R76, R66, R113, P1, P0 ;  /* 0x000000424c08a210 */ /* 0x000fe40000fe0471 */
[C---:B------:R-:W-:Y:S04]  /*50b0*/  LEA R64, P0, R0.reuse, c[0x0][0x1c8], 0x1 ;  /* 0x0000720000407a11 */ /* 0x040fe800078008ff */
[----:B------:R-:W-:Y:S01]  /*50c0*/  LEA.HI.X R65, R0, c[0x0][0x1cc], R3, 0x1, P0 ;  /* 0x0000730000417a11 */ /* 0x000fe200000f0c03 */
[----:B------:R-:W-:Y:S01]  /*50d0*/  IMAD.MOV.U32 R3, RZ, RZ, R6 ;  /* 0x000000ffff037224 */ /* 0x000fe200078e0006 */
[C---:B------:R-:W-:Y:S04]  /*50e0*/  @!P2 LEA R62, P0, R2.reuse, c[0x0][0x1c8], 0x1 ;  /* 0x00007200023eaa11 */ /* 0x040fe800078008ff */
[----:B------:R-:W-:Y:S01]  /*50f0*/  @!P2 LEA.HI.X R63, R2, c[0x0][0x1cc], R8, 0x1, P0 ;  /* 0x00007300023faa11 */ /* 0x000fe200000f0c08 */
[----:B------:R-:W-:Y:S01]  /*5100*/  IMAD.MOV.U32 R8, RZ, RZ, R5 ;  /* 0x000000ffff087224 */ /* 0x000fe200078e0005 */
[----:B------:R-:W-:Y:S01]  /*5110*/  ISETP.GE.AND P0, PT, R100, c[0x0][0x27c], PT ;  /* 0x00009f0064007a0c */ /* 0x000fe20003f06270 */
[----:B------:R-:W-:Y:S11]  /*5120*/  IMAD.MOV.U32 R2, RZ, RZ, R7 ;  /* 0x000000ffff027224 */ /* 0x000ff600078e0007 */
[----:B------:R-:W-:Y:S01]  /*5130*/  @!UPT UIADD3 URZ, URZ, URZ, URZ ;  /* 0x0000003f3f3ff290 */ /* 0x000fe2000fffe03f */
[----:B------:R-:W-:Y:S02]  /*5140*/  @!P0 SHF.R.U64 R31, R34, 0x10, R35 ;  /* 0x00000010221f8819 */ /* 0x000fe40000001223 */
[----:B------:R-:W-:Y:S02]  /*5150*/  @!P0 SHF.R.U32.HI R0, RZ, 0x10, R7 ;  /* 0x00000010ff008819 */ /* 0x000fe40000011607 */
[----:B------:R-:W-:Y:S01]  /*5160*/  @!P0 SHF.R.U64 R37, R32, 0x10, R33 ;  /* 0x0000001020258819 */ /* 0x000fe20000001221 */
[----:B------:R-:W-:Y:S01]  /*5170*/  IMAD.MOV.U32 R32, RZ, RZ, R35 ;  /* 0x000000ffff207224 */ /* 0x000fe200078e0023 */
[----:B-1----:R-:W-:Y:S02]  /*5180*/  @!P0 LOP3.LUT R34, R45, 0xffff0000, RZ, 0xc0, !PT ;  /* 0xffff00002d228812 */ /* 0x002fe400078ec0ff */
[C---:B------:R-:W-:Y:S02]  /*5190*/  @!P0 SHF.L.U32 R40, R47.reuse, 0x10, RZ ;  /* 0x000000102f288819 */ /* 0x040fe400000006ff */
[----:B------:R-:W-:Y:S02]  /*51a0*/  @!P0 LOP3.LUT R42, R47, 0xffff0000, RZ, 0xc0, !PT ;  /* 0xffff00002f2a8812 */ /* 0x000fe400078ec0ff */
[----:B------:R-:W-:Y:S02]  /*51b0*/  @!P0 SHF.R.U64 R10, R4, 0x10, R5 ;  /* 0x00000010040a8819 */ /* 0x000fe40000001205 */
[----:B------:R-:W-:Y:S02]  /*51c0*/  @!P0 SHF.R.U32.HI R33, RZ, 0x10, R33 ;  /* 0x00000010ff218819 */ /* 0x000fe40000011621 */
[----:B------:R-:W-:Y:S02]  /*51d0*/  @!P0 SHF.R.U32.HI R29, RZ, 0x10, R35 ;  /* 0x00000010ff1d8819 */ /* 0x000fe40000011623 */
[----:B------:R-:W-:Y:S02]  /*51e0*/  @!P0 PRMT R35, R36, 0x5410, R37 ;  /* 0x0000541024238816 */ /* 0x000fe40000000025 */
[----:B------:R-:W-:Y:S02]  /*51f0*/  @!P0 SHF.L.U32 R36, R46, 0x10, RZ ;  /* 0x000000102e248819 */ /* 0x000fe400000006ff */
[----:B------:R-:W-:Y:S02]  /*5200*/  @!P0 PRMT R33, R38, 0x5410, R33 ;  /* 0x0000541026218816 */ /* 0x000fe40000000021 */
[----:B------:R-:W-:Y:S02]  /*5210*/  @!P0 LOP3.LUT R38, R46, 0xffff0000, RZ, 0xc0, !PT ;  /* 0xffff00002e268812 */ /* 0x000fe400078ec0ff */
[----:B------:R-:W-:Y:S01]  /*5220*/  @!P0 PRMT R41, R32, 0x5410, R29 ;  /* 0x0000541020298816 */ /* 0x000fe2000000001d */
[----:B------:R-:W-:Y:S01]  /*5230*/  @!P0 IMAD.U32 R32, R45, 0x10000, RZ ;  /* 0x000100002d208824 */ /* 0x000fe200078e00ff */
[----:B------:R-:W-:Y:S01]  /*5240*/  @!P0 PRMT R37, R30, 0x5410, R31 ;  /* 0x000054101e258816 */ /* 0x000fe2000000001f */
[C---:B------:R-:W-:Y:S01]  /*5250*/  @!P0 IMAD.U32 R31, R33.reuse, 0x10000, RZ ;  /* 0x00010000211f8824 */ /* 0x040fe200078e00ff */
[----:B------:R-:W-:Y:S02]  /*5260*/  @!P0 LOP3.LUT R33, R33, 0xffff0000, RZ, 0xc0, !PT ;  /* 0xffff000021218812 */ /* 0x000fe400078ec0ff */
[----:B------:R-:W-:Y:S02]  /*5270*/  @!P0 SHF.R.U32.HI R4, RZ, 0x10, R5 ;  /* 0x00000010ff048819 */ /* 0x000fe40000011605 */
[----:B------:R-:W-:Y:S02]  /*5280*/  @!P0 SHF.R.U64 R5, R6, 0x10, R7 ;  /* 0x0000001006058819 */ /* 0x000fe40000001207 */
[----:B------:R-:W-:Y:S02]  /*5290*/  @!P0 PRMT R7, R9, 0x5410, R10 ;  /* 0x0000541009078816 */ /* 0x000fe4000000000a */
[----:B------:R-:W-:Y:S02]  /*52a0*/  @!P0 SHF.L.U32 R9, R44, 0x10, RZ ;  /* 0x000000102c098819 */ /* 0x000fe400000006ff */
[----:B------:R-:W-:Y:S01]  /*52b0*/  @!P0 PRMT R10, R2, 0x5410, R0 ;  /* 0x00005410020a8816 */ /* 0x000fe20000000000 */
[----:B------:R-:W-:Y:S01]  /*52c0*/  @!P0 IMAD.U32 R0, R12, 0x10000, RZ ;  /* 0x000100000c008824 */ /* 0x000fe200078e00ff */
[----:B------:R-:W-:Y:S01]  /*52d0*/  @!P0 PRMT R6, R8, 0x5410, R4 ;  /* 0x0000541008068816 */ /* 0x000fe20000000004 */
[----:B------:R-:W-:Y:S01]  /*52e0*/  @!P0 IMAD.U32 R2, R7, 0x10000, RZ ;  /* 0x0001000007028824 */ /* 0x000fe200078e00ff */
[----:B------:R-:W-:Y:S01]  /*52f0*/  @!P0 PRMT R8, R3, 0x5410, R5 ;  /* 0x0000541003088816 */ /* 0x000fe20000000005 */
[----:B------:R-:W-:Y:S01]  /*5300*/  @!P0 IMAD.U32 R5, R35, 0x10000, RZ ;  /* 0x0001000023058824 */ /* 0x000fe200078e00ff */
[----:B------:R-:W-:Y:S01]  /*5310*/  @!P0 SHF.L.U32 R3, R13, 0x10, RZ ;  /* 0x000000100d038819 */ /* 0x000fe200000006ff */
[C---:B------:R-:W-:Y:S01]  /*5320*/  @!P0 IMAD.U32 R4, R6.reuse, 0x10000, RZ ;  /* 0x0001000006048824 */ /* 0x040fe200078e00ff */
[----:B------:R-:W-:Y:S01]  /*5330*/  @!P0 LOP3.LUT R6, R6, 0xffff0000, RZ, 0xc0, !PT ;  /* 0xffff000006068812 */ /* 0x000fe200078ec0ff */
[C---:B------:R-:W-:Y:S01]  /*5340*/  @!P0 FMUL.FTZ R29, R0.reuse, R5 ;  /* 0x00000005001d8220 */ /* 0x040fe20000410000 */
[----:B------:R-:W-:Y:S01]  /*5350*/  @!P0 LOP3.LUT R7, R7, 0xffff0000, RZ, 0xc0, !PT ;  /* 0xffff000007078812 */ /* 0x000fe200078ec0ff */
[-C--:B------:R-:W-:Y:S02]  /*5360*/  @!P0 FMUL.FTZ R0, R0, R2.reuse ;  /* 0x0000000200008220 */ /* 0x080fe40000410000 */
[----:B------:R-:W-:Y:S02]  /*5370*/  @!P0 FMUL.FTZ R30, R3, R31 ;  /* 0x0000001f031e8220 */ /* 0x000fe40000410000 */
[----:B------:R-:W-:Y:S01]  /*5380*/  @!P0 FFMA.FTZ R73, R9, R2, -R29 ;  /* 0x0000000209498223 */ /* 0x000fe2000001081d */
[----:B------:R-:W-:Y:S01]  /*5390*/  @!P0 LOP3.LUT R2, R13, 0xffff0000, RZ, 0xc0, !PT ;  /* 0xffff00000d028812 */ /* 0x000fe200078ec0ff */
[----:B------:R-:W-:Y:S01]  /*53a0*/  @!P0 FFMA.FTZ R0, R5, R9, R0 ;  /* 0x0000000905008223 */ /* 0x000fe20000010000 */
[----:B------:R-:W-:Y:S01]  /*53b0*/  @!P0 LOP3.LUT R5, R12, 0xffff0000, RZ, 0xc0, !PT ;  /* 0xffff00000c058812 */ /* 0x000fe200078ec0ff */
[-C--:B------:R-:W-:Y:S01]  /*53c0*/  @!P0 FFMA.FTZ R72, R32, R4.reuse, -R30 ;  /* 0x0000000420488223 */ /* 0x080fe2000001081e */
[----:B------:R-:W-:Y:S01]  /*53d0*/  @!P0 LOP3.LUT R30, R44, 0xffff0000, RZ, 0xc0, !PT ;  /* 0xffff00002c1e8812 */ /* 0x000fe200078ec0ff */
[C---:B------:R-:W-:Y:S01]  /*53e0*/  @!P0 FMUL.FTZ R9, R2.reuse, R33 ;  /* 0x0000002102098220 */ /* 0x040fe20000410000 */
[----:B------:R-:W-:Y:S01]  /*53f0*/  @!P0 LOP3.LUT R29, R35, 0xffff0000, RZ, 0xc0, !PT ;  /* 0xffff0000231d8812 */ /* 0x000fe200078ec0ff */
[----:B------:R-:W-:Y:S02]  /*5400*/  @!P0 FMUL.FTZ R3, R3, R4 ;  /* 0x0000000403038220 */ /* 0x000fe40000410000 */
[-C--:B------:R-:W-:Y:S02]  /*5410*/  @!P0 FMUL.FTZ R4, R2, R6.reuse ;  /* 0x0000000602048220 */ /* 0x080fe40000410000 */
[----:B------:R-:W-:Y:S02]  /*5420*/  @!P0 FMUL.FTZ R35, R5, R29 ;  /* 0x0000001d05238220 */ /* 0x000fe40000410000 */
[----:B------:R-:W-:Y:S01]  /*5430*/  @!P0 FFMA.FTZ R71, R34, R6, -R9 ;  /* 0x0000000622478223 */ /* 0x000fe20000010809 */
[----:B------:R-:W-:Y:S01]  /*5440*/  @!P0 LOP3.LUT R6, R14, 0xffff0000, RZ, 0xc0, !PT ;  /* 0xffff00000e068812 */ /* 0x000fe200078ec0ff */
[-C--:B------:R-:W-:Y:S02]  /*5450*/  @!P0 FFMA.FTZ R70, R30, R7.reuse, -R35 ;  /* 0x000000071e468223 */ /* 0x080fe40000010823 */
[C---:B------:R-:W-:Y:S01]  /*5460*/  @!P0 IMAD.U32 R35, R37.reuse, 0x10000, RZ ;  /* 0x0001000025238824 */ /* 0x040fe200078e00ff */
[----:B------:R-:W-:Y:S01]  /*5470*/  @!P0 LOP3.LUT R37, R37, 0xffff0000, RZ, 0xc0, !PT ;  /* 0xffff000025258812 */ /* 0x000fe200078ec0ff */
[----:B------:R-:W-:Y:S02]  /*5480*/  @!P0 FMUL.FTZ R2, R5, R7 ;  /* 0x0000000705028220 */ /* 0x000fe40000410000 */
[----:B------:R-:W-:Y:S02]  /*5490*/  @!P0 IMAD.U32 R5, R14, 0x10000, RZ ;  /* 0x000100000e058824 */ /* 0x000fe400078e00ff */
[C---:B------:R-:W-:Y:S01]  /*54a0*/  @!P0 IMAD.U32 R7, R8.reuse, 0x10000, RZ ;  /* 0x0001000008078824 */ /* 0x040fe200078e00ff */
[----:B------:R-:W-:Y:S01]  /*54b0*/  @!P0 LOP3.LUT R8, R8, 0xffff0000, RZ, 0xc0, !PT ;  /* 0xffff000008088812 */ /* 0x000fe200078ec0ff */
[C---:B------:R-:W-:Y:S02]  /*54c0*/  @!P0 FMUL.FTZ R39, R6.reuse, R37 ;  /* 0x0000002506278220 */ /* 0x040fe40000410000 */
[----:B------:R-:W-:Y:S02]  /*54d0*/  @!P0 FMUL.FTZ R9, R5, R35 ;  /* 0x0000002305098220 */ /* 0x000fe40000410000 */
[-C--:B------:R-:W-:Y:S02]  /*54e0*/  @!P0 FMUL.FTZ R6, R6, R8.reuse ;  /* 0x0000000806068220 */ /* 0x080fe40000410000 */
[----:B------:R-:W-:Y:S01]  /*54f0*/  @!P0 FFMA.FTZ R68, R38, R8, -R39 ;  /* 0x0000000826448223 */ /* 0x000fe20000010827 */
[----:B------:R-:W-:Y:S01]  /*5500*/  @!P0 LOP3.LUT R8, R15, 0xffff0000, RZ, 0xc0, !PT ;  /* 0xffff00000f088812 */ /* 0x000fe200078ec0ff */
[C---:B------:R-:W-:Y:S01]  /*5510*/  @!P0 IMAD.U32 R39, R41.reuse, 0x10000, RZ ;  /* 0x0001000029278824 */ /* 0x040fe200078e00ff */
[----:B------:R-:W-:Y:S01]  /*5520*/  @!P0 LOP3.LUT R41, R41, 0xffff0000, RZ, 0xc0, !PT ;  /* 0xffff000029298812 */ /* 0x000fe200078ec0ff */
[-C--:B------:R-:W-:Y:S02]  /*5530*/  @!P0 FMUL.FTZ R5, R5, R7.reuse ;  /* 0x0000000705058220 */ /* 0x080fe40000410000 */
[----:B------:R-:W-:Y:S02]  /*5540*/  @!P0 FFMA.FTZ R69, R36, R7, -R9 ;  /* 0x0000000724458223 */ /* 0x000fe40000010809 */
[----:B------:R-:W-:Y:S02]  /*5550*/  @!P0 IMAD.U32 R7, R15, 0x10000, RZ ;  /* 0x000100000f078824 */ /* 0x000fe400078e00ff */
[C---:B------:R-:W-:Y:S01]  /*5560*/  @!P0 IMAD.U32 R9, R10.reuse, 0x10000, RZ ;  /* 0x000100000a098824 */ /* 0x040fe200078e00ff */
[----:B------:R-:W-:Y:S01]  /*5570*/  @!P0 LOP3.LUT R10, R10, 0xffff0000, RZ, 0xc0, !PT ;  /* 0xffff00000a0a8812 */ /* 0x000fe200078ec0ff */
[----:B------:R-:W-:Y:S01]  /*5580*/  @!P0 FFMA.FTZ R2, R29, R30, R2 ;  /* 0x0000001e1d028223 */ /* 0x000fe20000010002 */
[----:B------:R-:W-:Y:S01]  /*5590*/  @!P0 F2FP.BF16.PACK_AB R29, R68, R69 ;  /* 0x00000045441d823e */ /* 0x000fe200000010ff */
[----:B------:R-:W-:Y:S02]  /*55a0*/  @!P0 FMUL.FTZ R43, R7, R39 ;  /* 0x00000027072b8220 */ /* 0x000fe40000410000 */
[----:B------:R-:W-:Y:S02]  /*55b0*/  @!P0 FMUL.FTZ R61, R8, R41 ;  /* 0x00000029083d8220 */ /* 0x000fe40000410000 */
[----:B------:R-:W-:Y:S02]  /*55c0*/  @!P0 FFMA.FTZ R3, R31, R32, R3 ;  /* 0x000000201f038223 */ /* 0x000fe40000010003 */
[----:B------:R-:W-:Y:S02]  /*55d0*/  @!P0 FFMA.FTZ R4, R33, R34, R4 ;  /* 0x0000002221048223 */ /* 0x000fe40000010004 */
[----:B------:R-:W-:Y:S02]  /*55e0*/  @!P0 FFMA.FTZ R43, R40, R9, -R43 ;  /* 0x00000009282b8223 */ /* 0x000fe4000001082b */
[----:B------:R-:W-:Y:S01]  /*55f0*/  @!P0 FFMA.FTZ R61, R42, R10, -R61 ;  /* 0x0000000a2a3d8223 */ /* 0x000fe2000001083d */
[----:B------:R-:W-:Y:S01]  /*5600*/  @!P0 F2FP.BF16.PACK_AB R3, R4, R3 ;  /* 0x000000030403823e */ /* 0x000fe200000010ff */
[----:B------:R-:W-:Y:S01]  /*5610*/  @!P0 FMUL.FTZ R7, R7, R9 ;  /* 0x0000000907078220 */ /* 0x000fe20000410000 */
[----:B------:R-:W-:Y:S01]  /*5620*/  @!P0 F2FP.BF16.PACK_AB R9, R70, R73 ;  /* 0x000000494609823e */ /* 0x000fe200000010ff */
[----:B------:R-:W-:Y:S01]  /*5630*/  @!P0 FFMA.FTZ R5, R35, R36, R5 ;  /* 0x0000002423058223 */ /* 0x000fe20000010005 */
[----:B------:R-:W-:Y:S01]  /*5640*/  @!P0 F2FP.BF16.PACK_AB R30, R61, R43 ;  /* 0x0000002b3d1e823e */ /* 0x000fe200000010ff */
[----:B------:R-:W-:Y:S01]  /*5650*/  @!P0 FMUL.FTZ R8, R8, R10 ;  /* 0x0000000a08088220 */ /* 0x000fe20000410000 */
[----:B------:R-:W-:Y:S01]  /*5660*/  @!P0 F2FP.BF16.PACK_AB R10, R71, R72 ;  /* 0x00000048470a823e */ /* 0x000fe200000010ff */
[----:B------:R-:W-:Y:S01]  /*5670*/  @!P0 FFMA.FTZ R6, R37, R38, R6 ;  /* 0x0000002625068223 */ /* 0x000fe20000010006 */
[----:B------:R-:W-:Y:S01]  /*5680*/  @!P0 MOV R44, R9 ;  /* 0x00000009002c8202 */ /* 0x000fe20000000f00 */
[----:B------:R-:W-:Y:S01]  /*5690*/  @!P0 FFMA.FTZ R7, R39, R40, R7 ;  /* 0x0000002827078223 */ /* 0x000fe20000010007 */
[----:B------:R-:W-:Y:S01]  /*56a0*/  @!P0 MOV R47, R30 ;  /* 0x0000001e002f8202 */ /* 0x000fe20000000f00 */
[----:B------:R-:W-:Y:S01]  /*56b0*/  @!P0 FFMA.FTZ R8, R41, R42, R8 ;  /* 0x0000002a29088223 */ /* 0x000fe20000010008 */
[----:B------:R-:W-:Y:S01]  /*56c0*/  @!P0 F2FP.BF16.PACK_AB R9, R2, R0 ;  /* 0x000000000209823e */ /* 0x000fe200000010ff */
[----:B------:R-:W-:Y:S01]  /*56d0*/  @!P0 IMAD.MOV.U32 R45, RZ, RZ, R10 ;  /* 0x000000ffff2d8224 */ /* 0x000fe200078e000a */
[----:B------:R-:W-:Y:S01]  /*56e0*/  @!P0 F2FP.BF16.PACK_AB R2, R6, R5 ;  /* 0x000000050602823e */ /* 0x000fe200000010ff */
[----:B------:R-:W-:Y:S01]  /*56f0*/  @!P0 IMAD.MOV.U32 R46, RZ, RZ, R29 ;  /* 0x000000ffff2e8224 */ /* 0x000fe200078e001d */
[----:B------:R-:W-:Y:S01]  /*5700*/  @!P0 F2FP.BF16.PACK_AB R0, R8, R7 ;  /* 0x000000070800823e */ /* 0x000fe200000010ff */
[----:B------:R-:W-:Y:S01]  /*5710*/  @!P0 IMAD.MOV.U32 R12, RZ, RZ, R9 ;  /* 0x000000ffff0c8224 */ /* 0x000fe200078e0009 */
[----:B------:R-:W-:Y:S01]  /*5720*/  @!P0 MOV R14, R2 ;  /* 0x00000002000e8202 */ /* 0x000fe20000000f00 */
[----:B------:R-:W-:Y:S01]  /*5730*/  @!P0 IMAD.MOV.U32 R13, RZ, RZ, R3 ;  /* 0x000000ffff0d8224 */ /* 0x000fe200078e0003 */
[----:B------:R1:W-:Y:S01]  /*5740*/  STG.E.128 [R64.64], R44 ;  /* 0x0000002c40007986 */ /* 0x0003e2000c101d06 */
[----:B------:R-:W-:Y:S07]  /*5750*/  @!P0 IMAD.MOV.U32 R15, RZ, RZ, R0 ;  /* 0x000000ffff0f8224 */ /* 0x000fee00078e0000 */
[----:B------:R1:W-:Y:S02]  /*5760*/  @!P2 STG.E.128 [R62.64], R12 ;  /* 0x0000000c3e00a986 */ /* 0x0003e4000c101d06 */
.L_x_176:
[----:B------:R-:W-:Y:S05]  /*5770*/  BSYNC B0 ;  /* 0x0000000000007941 */ /* 0x000fea0003800000 */
.L_x_175:
[----:B------:R-:W-:Y:S01]  /*5780*/  ISETP.GE.AND P0, PT, R24, c[0x0][0x1d4], PT ;  /* 0x0000750018007a0c */ /* 0x000fe20003f06270 */
[----:B------:R-:W-:Y:S01]  /*5790*/  @!UPT UIADD3 URZ, URZ, URZ, URZ ;  /* 0x0000003f3f3ff290 */ /* 0x000fe2000fffe03f */
[----:B------:R-:W-:Y:S11]  /*57a0*/  BSSY B0, `(.L_x_177) ;  /* 0x0000071000007945 */ /* 0x000ff60003800000 */
[----:B------:R-:W-:-:S05]  /*57b0*/  @P0 BRA `(.L_x_178) ;  /* 0x000006f000000947 */ /* 0x000fca0003800000 */
[----:B------:R-:W-:Y:S01]  /*57c0*/  ISETP.GE.AND P2, PT, R79, c[0x0][0x1d4], PT ;  /* 0x000075004f007a0c */ /* 0x000fe20003f46270 */
[----:B-1----:R-:W-:Y:S01]  /*57d0*/  LDS.128 R12, [R109+0x6100] ;  /* 0x006100006d0c7984 */ /* 0x002fe20000000c00 */
[-C--:B------:R-:W-:Y:S04]  /*57e0*/  IADD3 R0, P1, P0, R74, R67.reuse, R102 ;  /* 0x000000434a007210 */ /* 0x080fe8000783e066 */
[-C--:B------:R-:W-:Y:S03]  /*57f0*/  IADD3.X R3, R76, R66.reuse, R117, P1, P0 ;  /* 0x000000424c037210 */ /* 0x080fe60000fe0475 */
[----:B------:R-:W1:Y:S04]  /*5800*/  LDS.128 R40, [R119+0x6100] ;  /* 0x0061000077287984 */ /* 0x000e680000000c00 */
[----:B------:R-:W-:Y:S04]  /*5810*/  @!P2 IADD3 R2, P1, P0, R74, R67, R79 ;  /* 0x000000434a02a210 */ /* 0x000fe8000783e04f */
[----:B------:R-:W-:Y:S02]  /*5820*/  @!P2 IADD3.X R4, R76, R66, R112, P1, P0 ;  /* 0x000000424c04a210 */ /* 0x000fe40000fe0470 */
[C---:B------:R-:W-:Y:S04]  /*5830*/  LEA R46, P0, R0.reuse, c[0x0][0x1c8], 0x1 ;  /* 0x00007200002e7a11 */ /* 0x040fe800078008ff */
[----:B------:R-:W-:Y:S02]  /*5840*/  LEA.HI.X R47, R0, c[0x0][0x1cc], R3, 0x1, P0 ;  /* 0x00007300002f7a11 */ /* 0x000fe400000f0c03 */
[C---:B------:R-:W-:Y:S04]  /*5850*/  @!P2 LEA R44, P0, R2.reuse, c[0x0][0x1c8], 0x1 ;  /* 0x00007200022caa11 */ /* 0x040fe800078008ff */
[----:B------:R-:W-:Y:S02]  /*5860*/  @!P2 LEA.HI.X R45, R2, c[0x0][0x1cc], R4, 0x1, P0 ;  /* 0x00007300022daa11 */ /* 0x000fe400000f0c04 */
[----:B------:R-:W-:Y:S11]  /*5870*/  ISETP.GE.AND P0, PT, R24, c[0x0][0x27c], PT ;  /* 0x00009f0018007a0c */ /* 0x000ff60003f06270 */
[----:B------:R-:W-:Y:S02]  /*5880*/  @!UPT UIADD3 URZ, URZ, URZ, URZ ;  /* 0x0000003f3f3ff290 */ /* 0x000fe4000fffe03f */
[----:B------:R-:W-:Y:S02]  /*5890*/  @!P0 SHF.R.U32.HI R3, RZ, 0x10, R17 ;  /* 0x00000010ff038819 */ /* 0x000fe40000011611 */
[----:B------:R-:W-:Y:S02]  /*58a0*/  @!P0 SHF.R.U64 R2, R18, 0x10, R19 ;  /* 0x0000001012028819 */ /* 0x000fe40000001213 */
[----:B------:R-:W-:Y:S01]  /*58b0*/  @!P0 SHF.R.U64 R5, R48, 0x10, R49 ;  /* 0x0000001030058819 */ /* 0x000fe20000001231 */
[----:B-1----:R-:W-:Y:S01]  /*58c0*/  @!P0 IMAD.U32 R10, R40, 0x10000, RZ ;  /* 0x00010000280a8824 */ /* 0x002fe200078e00ff */
[C---:B------:R-:W-:Y:S01]  /*58d0*/  @!P0 LOP3.LUT R36, R43.reuse, 0xffff0000, RZ, 0xc0, !PT ;  /* 0xffff00002b248812 */ /* 0x040fe200078ec0ff */
[----:B------:R-:W-:Y:S01]  /*58e0*/  @!P0 IMAD.U32 R34, R43, 0x10000, RZ ;  /* 0x000100002b228824 */ /* 0x000fe200078e00ff */
[C---:B------:R-:W-:Y:S01]  /*58f0*/  @!P0 LOP3.LUT R32, R42.reuse, 0xffff0000, RZ, 0xc0, !PT ;  /* 0xffff00002a208812 */ /* 0x040fe200078ec0ff */
[----:B------:R-:W-:Y:S01]  /*5900*/  @!P0 IMAD.U32 R30, R42, 0x10000, RZ ;  /* 0x000100002a1e8824 */ /* 0x000fe200078e00ff */
[----:B------:R-:W-:Y:S01]  /*5910*/  @!P0 PRMT R9, R26, 0x5432, R2 ;  /* 0x000054321a098816 */ /* 0x000fe20000000002 */
[----:B------:R-:W-:Y:S01]  /*5920*/  @!P0 IMAD.U32 R2, R12, 0x10000, RZ ;  /* 0x000100000c028824 */ /* 0x000fe200078e00ff */
[----:B------:R-:W-:Y:S02]  /*5930*/  @!P0 SHF.R.U64 R0, R16, 0x10, R17 ;  /* 0x0000001010008819 */ /* 0x000fe40000001211 */
[----:B------:R-:W-:Y:S02]  /*5940*/  @!P0 PRMT R16, R56, 0x5410, R5 ;  /* 0x0000541038108816 */ /* 0x000fe40000000005 */
[C---:B------:R-:W-:Y:S02]  /*5950*/  @!P0 PRMT R5, R11.reuse, 0x5410, R3 ;  /* 0x000054100b058816 */ /* 0x040fe40000000003 */
[----:B------:R-:W-:Y:S02]  /*5960*/  @!P0 LOP3.LUT R3, R12, 0xffff0000, RZ, 0xc0, !PT ;  /* 0xffff00000c038812 */ /* 0x000fe400078ec0ff */
[----:B------:R-:W-:Y:S02]  /*5970*/  @!P0 SHF.R.U32.HI R8, RZ, 0x10, R51 ;  /* 0x00000010ff088819 */ /* 0x000fe40000011633 */
[----:B------:R-:W-:Y:S02]  /*5980*/  @!P0 SHF.R.U32.HI R6, RZ, 0x10, R49 ;  /* 0x00000010ff068819 */ /* 0x000fe40000011631 */
[----:B------:R-:W-:Y:S02]  /*5990*/  @!P0 SHF.R.U32.HI R4, RZ, 0x10, R19 ;  /* 0x00000010ff048819 */ /* 0x000fe40000011613 */
[----:B------:R-:W-:Y:S02]  /*59a0*/  @!P0 PRMT R0, R11, 0x5432, R0 ;  /* 0x000054320b008816 */ /* 0x000fe40000000000 */
[----:B------:R-:W-:Y:S02]  /*59b0*/  @!P0 LOP3.LUT R11, R16, 0xffff0000, RZ, 0xc0, !PT ;  /* 0xffff0000100b8812 */ /* 0x000fe400078ec0ff */
[----:B------:R-:W-:Y:S02]  /*59c0*/  @!P0 SHF.R.U64 R7, R50, 0x10, R51 ;  /* 0x0000001032078819 */ /* 0x000fe40000001233 */
[----:B------:R-:W-:Y:S01]  /*59d0*/  @!P0 PRMT R29, R57, 0x5410, R8 ;  /* 0x00005410391d8816 */ /* 0x000fe20000000008 */
[----:B------:R-:W-:Y:S01]  /*59e0*/  @!P0 IMAD.U32 R8, R16, 0x10000, RZ ;  /* 0x0001000010088824 */ /* 0x000fe200078e00ff */
[----:B------:R-:W-:Y:S01]  /*59f0*/  @!P0 LOP3.LUT R16, R40, 0xffff0000, RZ, 0xc0, !PT ;  /* 0xffff000028108812 */ /* 0x000fe200078ec0ff */
[----:B------:R-:W-:Y:S01]  /*5a00*/  @!P0 FMUL.FTZ R18, R3, R11 ;  /* 0x0000000b03128220 */ /* 0x000fe20000410000 */
[----:B------:R-:W-:Y:S01]  /*5a10*/  @!P0 PRMT R19, R56, 0x5432, R6 ;  /* 0x0000543238138816 */ /* 0x000fe20000000006 */
[----:B------:R-:W-:Y:S01]  /*5a20*/  @!P0 FMUL.FTZ R17, R2, R8 ;  /* 0x0000000802118220 */ /* 0x000fe20000410000 */
[----:B------:R-:W-:Y:S01]  /*5a30*/  @!P0 PRMT R6, R26, 0x5410, R4 ;  /* 0x000054101a068816 */ /* 0x000fe20000000004 */
[----:B------:R-:W-:Y:S01]  /*5a40*/  @!P0 IMAD.U32 R33, R29, 0x10000, RZ ;  /* 0x000100001d218824 */ /* 0x000fe200078e00ff */
[----:B------:R-:W-:Y:S02]  /*5a50*/  @!P0 LOP3.LUT R26, R41, 0xffff0000, RZ, 0xc0, !PT ;  /* 0xffff0000291a8812 */ /* 0x000fe400078ec0ff */
[C---:B------:R-:W-:Y:S02]  /*5a60*/  @!P0 LOP3.LUT R4, R0.reuse, 0xffff0000, RZ, 0xc0, !PT ;  /* 0xffff000000048812 */ /* 0x040fe400078ec0ff */
[----:B------:R-:W-:Y:S02]  /*5a70*/  @!P0 LOP3.LUT R35, R29, 0xffff0000, RZ, 0xc0, !PT ;  /* 0xffff00001d238812 */ /* 0x000fe400078ec0ff */
[----:B------:R-:W-:Y:S01]  /*5a80*/  @!P0 PRMT R31, R57, 0x5432, R7 ;  /* 0x00005432391f8816 */ /* 0x000fe20000000007 */
[----:B------:R-:W-:Y:S02]  /*5a90*/  @!P0 IMAD.U32 R7, R0, 0x10000, RZ ;  /* 0x0001000000078824 */ /* 0x000fe400078e00ff */
[-C--:B------:R-:W-:Y:S02]  /*5aa0*/  @!P0 FFMA.FTZ R51, R16, R4.reuse, -R18 ;  /* 0x0000000410338223 */ /* 0x080fe40000010812 */
[-C--:B------:R-:W-:Y:S02]  /*5ab0*/  @!P0 FMUL.FTZ R0, R2, R7.reuse ;  /* 0x0000000702008220 */ /* 0x080fe40000410000 */
[----:B------:R-:W-:Y:S01]  /*5ac0*/  @!P0 FFMA.FTZ R56, R10, R7, -R17 ;  /* 0x000000070a388223 */ /* 0x000fe20000010811 */
[----:B------:R-:W-:Y:S01]  /*5ad0*/  @!P0 SHF.L.U32 R17, R19, 0x10, RZ ;  /* 0x0000001013118819 */ /* 0x000fe200000006ff */
[----:B------:R-:W-:Y:S01]  /*5ae0*/  @!P0 FMUL.FTZ R2, R3, R4 ;  /* 0x0000000403028220 */ /* 0x000fe20000410000 */
[C---:B------:R-:W-:Y:S01]  /*5af0*/  @!P0 LOP3.LUT R4, R13.reuse, 0xffff0000, RZ, 0xc0, !PT ;  /* 0xffff00000d048812 */ /* 0x040fe200078ec0ff */
[----:B------:R-:W-:Y:S01]  /*5b00*/  @!P0 IMAD.U32 R3, R13, 0x10000, RZ ;  /* 0x000100000d038824 */ /* 0x000fe200078e00ff */
[----:B------:R-:W-:Y:S01]  /*5b10*/  @!P0 LOP3.LUT R19, R19, 0xffff0000, RZ, 0xc0, !PT ;  /* 0xffff000013138812 */ /* 0x000fe200078ec0ff */
[C---:B------:R-:W-:Y:S01]  /*5b20*/  @!P0 IMAD.U32 R7, R5.reuse, 0x10000, RZ ;  /* 0x0001000005078824 */ /* 0x040fe200078e00ff */
[----:B------:R-:W-:Y:S01]  /*5b30*/  @!P0 LOP3.LUT R5, R5, 0xffff0000, RZ, 0xc0, !PT ;  /* 0xffff000005058812 */ /* 0x000fe200078ec0ff */
[----:B------:R-:W-:Y:S02]  /*5b40*/  @!P0 FFMA.FTZ R0, R8, R10, R0 ;  /* 0x0000000a08008223 */ /* 0x000fe40000010000 */
[C---:B------:R-:W-:Y:S02]  /*5b50*/  @!P0 FMUL.FTZ R10, R4.reuse, R19 ;  /* 0x00000013040a8220 */ /* 0x040fe40000410000 */
[----:B------:R-:W-:Y:S02]  /*5b60*/  @!P0 IMAD.U32 R18, R41, 0x10000, RZ ;  /* 0x0001000029128824 */ /* 0x000fe400078e00ff */
[----:B------:R-:W-:Y:S02]  /*5b70*/  @!P0 FMUL.FTZ R8, R3, R17 ;  /* 0x0000001103088220 */ /* 0x000fe40000410000 */
[-C--:B------:R-:W-:Y:S02]  /*5b80*/  @!P0 FMUL.FTZ R4, R4, R5.reuse ;  /* 0x0000000504048220 */ /* 0x080fe40000410000 */
[----:B------:R-:W-:Y:S01]  /*5b90*/  @!P0 FFMA.FTZ R49, R26, R5, -R10 ;  /* 0x000000051a318223 */ /* 0x000fe2000001080a */
[----:B------:R-:W-:Y:S01]  /*5ba0*/  @!P0 LOP3.LUT R5, R15, 0xffff0000, RZ, 0xc0, !PT ;  /* 0xffff00000f058812 */ /* 0x000fe200078ec0ff */
[-C--:B------:R-:W-:Y:S02]  /*5bb0*/  @!P0 FMUL.FTZ R3, R3, R7.reuse ;  /* 0x0000000703038220 */ /* 0x080fe40000410000 */
[----:B------:R-:W-:Y:S01]  /*5bc0*/  @!P0 FFMA.FTZ R50, R18, R7, -R8 ;  /* 0x0000000712328223 */ /* 0x000fe20000010808 */
[C---:B------:R-:W-:Y:S01]  /*5bd0*/  @!P0 SHF.L.U32 R8, R6.reuse, 0x10, RZ ;  /* 0x0000001006088819 */ /* 0x040fe200000006ff */
[----:B------:R-:W-:Y:S01]  /*5be0*/  @!P0 IMAD.U32 R7, R15, 0x10000, RZ ;  /* 0x000100000f078824 */ /* 0x000fe200078e00ff */
[----:B------:R-:W-:Y:S01]  /*5bf0*/  @!P0 LOP3.LUT R6, R6, 0xffff0000, RZ, 0xc0, !PT ;  /* 0xffff000006068812 */ /* 0x000fe200078ec0ff */
[----:B------:R-:W-:Y:S02]  /*5c00*/  @!P0 FMUL.FTZ R29, R5, R35 ;  /* 0x00000023051d8220 */ /* 0x000fe40000410000 */
[C---:B------:R-:W-:Y:S02]  /*5c10*/  @!P0 FMUL.FTZ R10, R7.reuse, R33 ;  /* 0x00000021070a8220 */ /* 0x040fe40000410000 */
[-C--:B------:R-:W-:Y:S02]  /*5c20*/  @!P0 FMUL.FTZ R7, R7, R8.reuse ;  /* 0x0000000807078220 */ /* 0x080fe40000410000 */
[----:B------:R-:W-:Y:S02]  /*5c30*/  @!P0 FFMA.FTZ R48, R34, R8, -R10 ;  /* 0x0000000822308223 */ /* 0x000fe4000001080a */
[-C--:B------:R-:W-:Y:S02]  /*5c40*/  @!P0 FMUL.FTZ R8, R5, R6.reuse ;  /* 0x0000000605088220 */ /* 0x080fe40000410000 */
[----:B------:R-:W-:Y:S01]  /*5c50*/  @!P0 FFMA.FTZ R39, R36, R6, -R29 ;  /* 0x0000000624278223 */ /* 0x000fe2000001081d */
[C---:B------:R-:W-:Y:S01]  /*5c60*/  @!P0 LOP3.LUT R6, R14.reuse, 0xffff0000, RZ, 0xc0, !PT ;  /* 0xffff00000e068812 */ /* 0x040fe200078ec0ff */
[C---:B------:R-:W-:Y:S01]  /*5c70*/  @!P0 IMAD.U32 R29, R31.reuse, 0x10000, RZ ;  /* 0x000100001f1d8824 */ /* 0x040fe200078e00ff */
[----:B------:R-:W-:Y:S01]  /*5c80*/  @!P0 LOP3.LUT R31, R31, 0xffff0000, RZ, 0xc0, !PT ;  /* 0xffff00001f1f8812 */ /* 0x000fe200078ec0ff */
[----:B------:R-:W-:Y:S02]  /*5c90*/  @!P0 IMAD.U32 R5, R14, 0x10000, RZ ;  /* 0x000100000e058824 */ /* 0x000fe400078e00ff */
[C---:B------:R-:W-:Y:S01]  /*5ca0*/  @!P0 IMAD.U32 R10, R9.reuse, 0x10000, RZ ;  /* 0x00010000090a8824 */ /* 0x040fe200078e00ff */
[----:B------:R-:W-:Y:S01]  /*5cb0*/  @!P0 LOP3.LUT R9, R9, 0xffff0000, RZ, 0xc0, !PT ;  /* 0xffff000009098812 */ /* 0x000fe200078ec0ff */
[----:B------:R-:W-:Y:S02]  /*5cc0*/  @!P0 FMUL.FTZ R37, R5, R29 ;  /* 0x0000001d05258220 */ /* 0x000fe40000410000 */
[----:B------:R-:W-:Y:S02]  /*5cd0*/  @!P0 FMUL.FTZ R38, R6, R31 ;  /* 0x0000001f06268220 */ /* 0x000fe40000410000 */
[----:B------:R-:W-:Y:S01]  /*5ce0*/  @!P0 FFMA.FTZ R2, R11, R16, R2 ;  /* 0x000000100b028223 */ /* 0x000fe20000010002 */
[----:B------:R-:W-:Y:S01]  /*5cf0*/  @!P0 F2FP.BF16.PACK_AB R16, R39, R48 ;  /* 0x000000302710823e */ /* 0x000fe200000010ff */
[----:B------:R-:W-:Y:S02]  /*5d00*/  @!P0 FMUL.FTZ R5, R5, R10 ;  /* 0x0000000a05058220 */ /* 0x000fe40000410000 */
[----:B------:R-:W-:Y:S02]  /*5d10*/  @!P0 FFMA.FTZ R3, R17, R18, R3 ;  /* 0x0000001211038223 */ /* 0x000fe40000010003 */
[----:B------:R-:W-:Y:S01]  /*5d20*/  @!P0 FFMA.FTZ R37, R30, R10, -R37 ;  /* 0x0000000a1e258223 */ /* 0x000fe20000010825 */
[----:B------:R-:W-:Y:S01]  /*5d30*/  @!P0 F2FP.BF16.PACK_AB R10, R49, R50 ;  /* 0x00000032310a823e */ /* 0x000fe200000010ff */
[-C--:B------:R-:W-:Y:S02]  /*5d40*/  @!P0 FMUL.FTZ R6, R6, R9.reuse ;  /* 0x0000000906068220 */ /* 0x080fe40000410000 */
[----:B------:R-:W-:Y:S01]  /*5d50*/  @!P0 FFMA.FTZ R38, R32, R9, -R38 ;  /* 0x0000000920268223 */ /* 0x000fe20000010826 */
[----:B------:R-:W-:Y:S01]  /*5d60*/  @!P0 F2FP.BF16.PACK_AB R9, R51, R56 ;  /* 0x000000383309823e */ /* 0x000fe200000010ff */
[----:B------:R-:W-:Y:S02]  /*5d70*/  @!P0 FFMA.FTZ R4, R19, R26, R4 ;  /* 0x0000001a13048223 */ /* 0x000fe40000010004 */
[----:B------:R-:W-:Y:S01]  /*5d80*/  @!P0 FFMA.FTZ R5, R29, R30, R5 ;  /* 0x0000001e1d058223 */ /* 0x000fe20000010005 */
[----:B------:R-:W-:Y:S01]  /*5d90*/  @!P0 MOV R40, R9 ;  /* 0x0000000900288202 */ /* 0x000fe20000000f00 */
[----:B------:R-:W-:Y:S01]  /*5da0*/  @!P0 FFMA.FTZ R6, R31, R32, R6 ;  /* 0x000000201f068223 */ /* 0x000fe20000010006 */
[----:B------:R-:W-:Y:S01]  /*5db0*/  @!P0 F2FP.BF16.PACK_AB R11, R38, R37 ;  /* 0x00000025260b823e */ /* 0x000fe200000010ff */
[----:B------:R-:W-:Y:S01]  /*5dc0*/  @!P0 FFMA.FTZ R7, R33, R34, R7 ;  /* 0x0000002221078223 */ /* 0x000fe20000010007 */
[----:B------:R-:W-:Y:S01]  /*5dd0*/  @!P0 F2FP.BF16.PACK_AB R9, R2, R0 ;  /* 0x000000000209823e */ /* 0x000fe200000010ff */
        /* <DEDUP_REMOVED lines=8> */
[----:B------:R-:W-:Y:S02]  /*5e60*/  @!P0 IMAD.MOV.U32 R12, RZ, RZ, R9 ;  /* 0x000000ffff0c8224 */ /* 0x000fe400078e0009 */
[----:B------:R-:W-:Y:S01]  /*5e70*/  @!P0 IMAD.MOV.U32 R14, RZ, RZ, R2 ;  /* 0x000000ffff0e8224 */ /* 0x000fe200078e0002 */
[----:B------:R1:W-:Y:S01]  /*5e80*/  STG.E.128 [R46.64], R40 ;  /* 0x000000282e007986 */ /* 0x0003e2000c101d06 */
[----:B------:R-:W-:Y:S07]  /*5e90*/  @!P0 IMAD.MOV.U32 R15, RZ, RZ, R0 ;  /* 0x000000ffff0f8224 */ /* 0x000fee00078e0000 */
[----:B------:R1:W-:Y:S02]  /*5ea0*/  @!P2 STG.E.128 [R44.64], R12 ;  /* 0x0000000c2c00a986 */ /* 0x0003e4000c101d06 */
.L_x_178:
[----:B------:R-:W-:Y:S05]  /*5eb0*/  BSYNC B0 ;  /* 0x0000000000007941 */ /* 0x000fea0003800000 */
.L_x_177:
[----:B------:R-:W-:Y:S11]  /*5ec0*/  ISETP.GE.AND P0, PT, R25, c[0x0][0x1d4], PT ;  /* 0x0000750019007a0c */ /* 0x000ff60003f06270 */
[----:B------:R-:W-:Y:S02]  /*5ed0*/  @!UPT UIADD3 URZ, URZ, URZ, URZ ;  /* 0x0000003f3f3ff290 */ /* 0x000fe4000fffe03f */
[----:B------:R-:W-:-:S05]  /*5ee0*/  @P0 BRA `(.L_x_162) ;  /* 0x000008a000000947 */ /* 0x000fca0003800000 */
[----:B------:R-:W-:Y:S01]  /*5ef0*/  IADD3 R9, P1, P0, R74, R67, R85 ;  /* 0x000000434a097210 */ /* 0x000fe2000783e055 */
[----:B-1----:R-:W-:Y:S03]  /*5f00*/  LDS.128 R12, [R108+0x6100] ;  /* 0x006100006c0c7984 */ /* 0x002fe60000000c00 */
[----:B------:R-:W-:Y:S02]  /*5f10*/  IADD3.X R10, R76, R66, R116, P1, P0 ;  /* 0x000000424c0a7210 */ /* 0x000fe40000fe0474 */
[----:B------:R-:W-:Y:S02]  /*5f20*/  ISETP.GE.AND P0, PT, R25, c[0x0][0x27c], PT ;  /* 0x00009f0019007a0c */ /* 0x000fe40003f06270 */
[C---:B------:R-:W-:Y:S01]  /*5f30*/  LEA R44, P1, R9.reuse, c[0x0][0x1c8], 0x1 ;  /* 0x00007200092c7a11 */ /* 0x040fe200078208ff */
[----:B------:R-:W1:Y:S03]  /*5f40*/  LDS.128 R36, [R114+0x6100] ;  /* 0x0061000072247984 */ /* 0x000e660000000c00 */
[----:B------:R-:W-:Y:S02]  /*5f50*/  LEA.HI.X R45, R9, c[0x0][0x1cc], R10, 0x1, P1 ;  /* 0x00007300092d7a11 */ /* 0x000fe400008f0c0a */
[----:B------:R-:W-:Y:S05]  /*5f60*/  ISETP.GE.AND P1, PT, R83, c[0x0][0x1d4], PT ;  /* 0x0000750053007a0c */ /* 0x000fea0003f26270 */
[--C-:B------:R-:W-:Y:S02]  /*5f70*/  @!P0 SHF.R.U32.HI R2, RZ, 0x10, R21.reuse ;  /* 0x00000010ff028819 */ /* 0x100fe40000011615 */
[----:B------:R-:W-:Y:S02]  /*5f80*/  @!P0 SHF.R.U64 R0, R20, 0x10, R21 ;  /* 0x0000001014008819 */ /* 0x000fe40000001215 */
[C---:B------:R-:W-:Y:S02]  /*5f90*/  @!P0 PRMT R11, R27.reuse, 0x5410, R2 ;  /* 0x000054101b0b8816 */ /* 0x040fe40000000002 */
[--C-:B------:R-:W-:Y:S02]  /*5fa0*/  @!P0 SHF.R.U64 R4, R22, 0x10, R23.reuse ;  /* 0x0000001016048819 */ /* 0x100fe40000001217 */
[----:B------:R-:W-:Y:S02]  /*5fb0*/  @!P0 SHF.R.U32.HI R5, RZ, 0x10, R23 ;  /* 0x00000010ff058819 */ /* 0x000fe40000011617 */
[----:B------:R-:W-:Y:S01]  /*5fc0*/  @!P0 PRMT R2, R27, 0x5432, R0 ;  /* 0x000054321b028816 */ /* 0x000fe20000000000 */
[C---:B------:R-:W-:Y:S01]  /*5fd0*/  @!P0 IMAD.U32 R0, R11.reuse, 0x10000, RZ ;  /* 0x000100000b008824 */ /* 0x040fe200078e00ff */
[----:B------:R-:W-:Y:S02]  /*5fe0*/  @!P0 LOP3.LUT R11, R11, 0xffff0000, RZ, 0xc0, !PT ;  /* 0xffff00000b0b8812 */ /* 0x000fe400078ec0ff */
[----:B------:R-:W-:Y:S02]  /*5ff0*/  @!P0 SHF.R.U32.HI R7, RZ, 0x10, R55 ;  /* 0x00000010ff078819 */ /* 0x000fe40000011637 */
[----:B------:R-:W-:Y:S02]  /*6000*/  @!P0 PRMT R10, R28, 0x5410, R5 ;  /* 0x000054101c0a8816 */ /* 0x000fe40000000005 */
[----:B------:R-:W-:Y:S02]  /*6010*/  @!P0 LOP3.LUT R5, R2, 0xffff0000, RZ, 0xc0, !PT ;  /* 0xffff000002058812 */ /* 0x000fe400078ec0ff */
[----:B------:R-:W-:Y:S02]  /*6020*/  @!P0 PRMT R16, R59, 0x5410, R7 ;  /* 0x000054103b108816 */ /* 0x000fe40000000007 */
[----:B------:R-:W-:Y:S02]  /*6030*/  @!P0 SHF.R.U32.HI R3, RZ, 0x10, R53 ;  /* 0x00000010ff038819 */ /* 0x000fe40000011635 */
[C---:B------:R-:W-:Y:S02]  /*6040*/  @!P0 SHF.L.U32 R32, R16.reuse, 0x10, RZ ;  /* 0x0000001010208819 */ /* 0x040fe400000006ff */
[----:B------:R-:W-:Y:S02]  /*6050*/  @!P0 LOP3.LUT R34, R16, 0xffff0000, RZ, 0xc0, !PT ;  /* 0xffff000010228812 */ /* 0x000fe400078ec0ff */
[----:B------:R-:W-:Y:S01]  /*6060*/  @!P0 LOP3.LUT R16, R10, 0xffff0000, RZ, 0xc0, !PT ;  /* 0xffff00000a108812 */ /* 0x000fe200078ec0ff */
[C---:B-1----:R-:W-:Y:S01]  /*6070*/  @!P0 IMAD.U32 R23, R37.reuse, 0x10000, RZ ;  /* 0x0001000025178824 */ /* 0x042fe200078e00ff */
[----:B------:R-:W-:Y:S01]  /*6080*/  @!P0 SHF.L.U32 R19, R36, 0x10, RZ ;  /* 0x0000001024138819 */ /* 0x000fe200000006ff */
[----:B------:R-:W-:Y:S01]  /*6090*/  @!P0 IMAD.U32 R29, R38, 0x10000, RZ ;  /* 0x00010000261d8824 */ /* 0x000fe200078e00ff */
[----:B------:R-:W-:Y:S02]  /*60a0*/  @!P0 LOP3.LUT R21, R36, 0xffff0000, RZ, 0xc0, !PT ;  /* 0xffff000024158812 */ /* 0x000fe400078ec0ff */
[----:B------:R-:W-:Y:S02]  /*60b0*/  @!P0 LOP3.LUT R27, R37, 0xffff0000, RZ, 0xc0, !PT ;  /* 0xffff0000251b8812 */ /* 0x000fe400078ec0ff */
[----:B------:R-:W-:Y:S02]  /*60c0*/  @!P0 LOP3.LUT R31, R38, 0xffff0000, RZ, 0xc0, !PT ;  /* 0xffff0000261f8812 */ /* 0x000fe400078ec0ff */
[C---:B------:R-:W-:Y:S02]  /*60d0*/  @!P0 SHF.L.U32 R33, R39.reuse, 0x10, RZ ;  /* 0x0000001027218819 */ /* 0x040fe400000006ff */
[----:B------:R-:W-:Y:S02]  /*60e0*/  @!P0 LOP3.LUT R35, R39, 0xffff0000, RZ, 0xc0, !PT ;  /* 0xffff000027238812 */ /* 0x000fe400078ec0ff */
[----:B------:R-:W-:Y:S02]  /*60f0*/  @!P0 LOP3.LUT R9, R15, 0xffff0000, RZ, 0xc0, !PT ;  /* 0xffff00000f098812 */ /* 0x000fe400078ec0ff */
[----:B------:R-:W-:Y:S01]  /*6100*/  @!P0 PRMT R26, R58, 0x5410, R3 ;  /* 0x000054103a1a8816 */ /* 0x000fe20000000003 */
[----:B------:R-:W-:Y:S01]  /*6110*/  @!P0 IMAD.U32 R3, R13, 0x10000, RZ ;  /* 0x000100000d038824 */ /* 0x000fe200078e00ff */
[----:B------:R-:W-:Y:S01]  /*6120*/  @!P0 SHF.R.U64 R6, R52, 0x10, R53 ;  /* 0x0000001034068819 */ /* 0x000fe20000001235 */
[----:B------:R-:W-:Y:S01]  /*6130*/  @!P0 FMUL.FTZ R40, R9, R34 ;  /* 0x0000002209288220 */ /* 0x000fe20000410000 */
[----:B------:R-:W-:Y:S01]  /*6140*/  @!P0 SHF.R.U64 R8, R54, 0x10, R55 ;  /* 0x0000001036088819 */ /* 0x000fe20000001237 */
[----:B------:R-:W-:Y:S01]  /*6150*/  @!P0 IMAD.U32 R22, R26, 0x10000, RZ ;  /* 0x000100001a168824 */ /* 0x000fe200078e00ff */
[----:B------:R-:W-:Y:S01]  /*6160*/  @!P0 PRMT R6, R58, 0x5432, R6 ;  /* 0x000054323a068816 */ /* 0x000fe20000000006 */
[----:B------:R-:W-:Y:S01]  /*6170*/  @!P0 FFMA.FTZ R40, R35, R16, -R40 ;  /* 0x0000001023288223 */ /* 0x000fe20000010828 */
[----:B------:R-:W-:Y:S01]  /*6180*/  @!P0 PRMT R17, R59, 0x5432, R8 ;  /* 0x000054323b118816 */ /* 0x000fe20000000008 */
[C---:B------:R-:W-:Y:S01]  /*6190*/  @!P0 FMUL.FTZ R7, R3.reuse, R22 ;  /* 0x0000001603078220 */ /* 0x040fe20000410000 */
[----:B------:R-:W-:Y:S01]  /*61a0*/  @!P0 PRMT R8, R28, 0x5432, R4 ;  /* 0x000054321c088816 */ /* 0x000fe20000000004 */
[-C--:B------:R-:W-:Y:S01]  /*61b0*/  @!P0 FMUL.FTZ R3, R3, R0.reuse ;  /* 0x0000000003038220 */ /* 0x080fe20000410000 */
[----:B------:R-:W-:Y:S01]  /*61c0*/  @!P0 LOP3.LUT R30, R17, 0xffff0000, RZ, 0xc0, !PT ;  /* 0xffff0000111e8812 */ /* 0x000fe200078ec0ff */
[----:B------:R-:W-:Y:S01]  /*61d0*/  @!P0 FFMA.FTZ R51, R23, R0, -R7 ;  /* 0x0000000017338223 */ /* 0x000fe20000010807 */
[C---:B------:R-:W-:Y:S01]  /*61e0*/  @!P0 LOP3.LUT R4, R12.reuse, 0xffff0000, RZ, 0xc0, !PT ;  /* 0xffff00000c048812 */ /* 0x040fe200078ec0ff */
[----:B------:R-:W-:Y:S01]  /*61f0*/  @!P0 IMAD.U32 R0, R12, 0x10000, RZ ;  /* 0x000100000c008824 */ /* 0x000fe200078e00ff */
[C---:B------:R-:W-:Y:S01]  /*6200*/  @!P0 LOP3.LUT R20, R6.reuse, 0xffff0000, RZ, 0xc0, !PT ;  /* 0xffff000006148812 */ /* 0x040fe200078ec0ff */
[----:B------:R-:W-:Y:S01]  /*6210*/  @!P0 IMAD.U32 R18, R6, 0x10000, RZ ;  /* 0x0001000006128824 */ /* 0x000fe200078e00ff */
[----:B------:R-:W-:Y:S01]  /*6220*/  @!P0 LOP3.LUT R26, R26, 0xffff0000, RZ, 0xc0, !PT ;  /* 0xffff00001a1a8812 */ /* 0x000fe200078ec0ff */
[----:B------:R-:W-:Y:S02]  /*6230*/  @!P0 IMAD.U32 R6, R2, 0x10000, RZ ;  /* 0x0001000002068824 */ /* 0x000fe400078e00ff */
[----:B------:R-:W-:Y:S02]  /*6240*/  @!P0 FMUL.FTZ R2, R0, R18 ;  /* 0x0000001200028220 */ /* 0x000fe40000410000 */
[----:B------:R-:W-:Y:S02]  /*6250*/  @!P0 FMUL.FTZ R7, R4, R20 ;  /* 0x0000001404078220 */ /* 0x000fe40000410000 */
[-C--:B------:R-:W-:Y:S02]  /*6260*/  @!P0 FMUL.FTZ R0, R0, R6.reuse ;  /* 0x0000000600008220 */ /* 0x080fe40000410000 */
[----:B------:R-:W-:Y:S01]  /*6270*/  @!P0 FFMA.FTZ R50, R19, R6, -R2 ;  /* 0x0000000613328223 */ /* 0x000fe20000010802 */
[----:B------:R-:W-:Y:S01]  /*6280*/  @!P0 LOP3.LUT R6, R14, 0xffff0000, RZ, 0xc0, !PT ;  /* 0xffff00000e068812 */ /* 0x000fe200078ec0ff */
[-C--:B------:R-:W-:Y:S01]  /*6290*/  @!P0 FMUL.FTZ R2, R4, R5.reuse ;  /* 0x0000000504028220 */ /* 0x080fe20000410000 */
[----:B------:R-:W-:Y:S01]  /*62a0*/  @!P0 LOP3.LUT R4, R13, 0xffff0000, RZ, 0xc0, !PT ;  /* 0xffff00000d048812 */ /* 0x000fe200078ec0ff */
[----:B------:R-:W-:Y:S02]  /*62b0*/  @!P0 FFMA.FTZ R49, R21, R5, -R7 ;  /* 0x0000000515318223 */ /* 0x000fe40000010807 */
[----:B------:R-:W-:Y:S02]  /*62c0*/  @!P0 IMAD.U32 R5, R14, 0x10000, RZ ;  /* 0x000100000e058824 */ /* 0x000fe400078e00ff */
[----:B------:R-:W-:Y:S02]  /*62d0*/  @!P0 IMAD.U32 R28, R17, 0x10000, RZ ;  /* 0x00010000111c8824 */ /* 0x000fe400078e00ff */
[----:B------:R-:W-:Y:S02]  /*62e0*/  @!P0 IMAD.U32 R7, R15, 0x10000, RZ ;  /* 0x000100000f078824 */ /* 0x000fe400078e00ff */
[----:B------:R-:W-:Y:S02]  /*62f0*/  @!P0 IMAD.U32 R17, R10, 0x10000, RZ ;  /* 0x000100000a118824 */ /* 0x000fe400078e00ff */
[C---:B------:R-:W-:Y:S01]  /*6300*/  @!P0 IMAD.U32 R10, R8.reuse, 0x10000, RZ ;  /* 0x00010000080a8824 */ /* 0x040fe200078e00ff */
[----:B------:R-:W-:Y:S01]  /*6310*/  @!P0 LOP3.LUT R8, R8, 0xffff0000, RZ, 0xc0, !PT ;  /* 0xffff000008088812 */ /* 0x000fe200078ec0ff */
[----:B------:R-:W-:Y:S02]  /*6320*/  @!P0 FMUL.FTZ R46, R4, R26 ;  /* 0x0000001a042e8220 */ /* 0x000fe40000410000 */
[----:B------:R-:W-:Y:S02]  /*6330*/  @!P0 FMUL.FTZ R43, R5, R28 ;  /* 0x0000001c052b8220 */ /* 0x000fe40000410000 */
[----:B------:R-:W-:Y:S02]  /*6340*/  @!P0 FMUL.FTZ R42, R6, R30 ;  /* 0x0000001e062a8220 */ /* 0x000fe40000410000 */
[----:B------:R-:W-:Y:S02]  /*6350*/  @!P0 FMUL.FTZ R41, R7, R32 ;  /* 0x0000002007298220 */ /* 0x000fe40000410000 */
[----:B------:R-:W-:Y:S02]  /*6360*/  @!P0 FFMA.FTZ R47, R27, R11, -R46 ;  /* 0x0000000b1b2f8223 */ /* 0x000fe4000001082e */
[----:B------:R-:W-:Y:S02]  /*6370*/  @!P0 FFMA.FTZ R43, R29, R10, -R43 ;  /* 0x0000000a1d2b8223 */ /* 0x000fe4000001082b */
[----:B------:R-:W-:Y:S01]  /*6380*/  @!P0 FFMA.FTZ R46, R31, R8, -R42 ;  /* 0x000000081f2e8223 */ /* 0x000fe2000001082a */
[----:B------:R-:W-:Y:S01]  /*6390*/  @!P0 F2FP.BF16.PACK_AB R42, R47, R51 ;  /* 0x000000332f2a823e */ /* 0x000fe200000010ff */
[----:B------:R-:W-:Y:S01]  /*63a0*/  @!P0 FFMA.FTZ R48, R33, R17, -R41 ;  /* 0x0000001121308223 */ /* 0x000fe20000010829 */
[----:B------:R-:W-:Y:S01]  /*63b0*/  @!P0 F2FP.BF16.PACK_AB R41, R49, R50 ;  /* 0x000000323129823e */ /* 0x000fe200000010ff */
[----:B------:R-:W-:Y:S01]  /*63c0*/  @!P0 FMUL.FTZ R4, R4, R11 ;  /* 0x0000000b04048220 */ /* 0x000fe20000410000 */
[----:B------:R-:W-:Y:S01]  /*63d0*/  @!P0 F2FP.BF16.PACK_AB R11, R46, R43 ;  /* 0x0000002b2e0b823e */ /* 0x000fe200000010ff */
[----:B------:R-:W-:Y:S01]  /*63e0*/  @!P0 IMAD.MOV.U32 R37, RZ, RZ, R42 ;  /* 0x000000ffff258224 */ /* 0x000fe200078e002a */
[----:B------:R-:W-:Y:S01]  /*63f0*/  @!P0 F2FP.BF16.PACK_AB R40, R40, R48 ;  /* 0x000000302828823e */ /* 0x000fe200000010ff */
[----:B------:R-:W-:Y:S01]  /*6400*/  @!P0 FFMA.FTZ R0, R18, R19, R0 ;  /* 0x0000001312008223 */ /* 0x000fe20000010000 */
[----:B------:R-:W-:Y:S01]  /*6410*/  @!P0 MOV R36, R41 ;  /* 0x0000002900248202 */ /* 0x000fe20000000f00 */
[----:B------:R-:W-:Y:S01]  /*6420*/  @!P0 IMAD.MOV.U32 R38, RZ, RZ, R11 ;  /* 0x000000ffff268224 */ /* 0x000fe200078e000b */
[----:B------:R-:W-:Y:S01]  /*6430*/  @!P0 MOV R39, R40 ;  /* 0x0000002800278202 */ /* 0x000fe20000000f00 */
[----:B------:R-:W-:Y:S02]  /*6440*/  @!P0 FFMA.FTZ R2, R20, R21, R2 ;  /* 0x0000001514028223 */ /* 0x000fe40000010002 */
[----:B------:R-:W-:Y:S02]  /*6450*/  @!P0 FMUL.FTZ R5, R5, R10 ;  /* 0x0000000a05058220 */ /* 0x000fe40000410000 */
[----:B------:R-:W-:Y:S01]  /*6460*/  @!P0 FFMA.FTZ R3, R22, R23, R3 ;  /* 0x0000001716038223 */ /* 0x000fe20000010003 */
[----:B------:R1:W-:Y:S01]  /*6470*/  STG.E.128 [R44.64], R36 ;  /* 0x000000242c007986 */ /* 0x0003e2000c101d06 */
[----:B------:R-:W-:Y:S02]  /*6480*/  @!P0 FMUL.FTZ R6, R6, R8 ;  /* 0x0000000806068220 */ /* 0x000fe40000410000 */
[----:B------:R-:W-:Y:S02]  /*6490*/  @!P0 FFMA.FTZ R4, R26, R27, R4 ;  /* 0x0000001b1a048223 */ /* 0x000fe40000010004 */
[----:B------:R-:W-:Y:S02]  /*64a0*/  @!P0 FMUL.FTZ R7, R7, R17 ;  /* 0x0000001107078220 */ /* 0x000fe40000410000 */
[----:B------:R-:W-:Y:S01]  /*64b0*/  @!P0 FFMA.FTZ R5, R28, R29, R5 ;  /* 0x0000001d1c058223 */ /* 0x000fe20000010005 */
[----:B------:R-:W-:Y:S01]  /*64c0*/  @!P0 F2FP.BF16.PACK_AB R3, R4, R3 ;  /* 0x000000030403823e */ /* 0x000fe200000010ff */
[----:B------:R-:W-:Y:S01]  /*64d0*/  @!P0 FMUL.FTZ R8, R9, R16 ;  /* 0x0000001009088220 */ /* 0x000fe20000410000 */
[----:B------:R-:W-:Y:S01]  /*64e0*/  @!P0 F2FP.BF16.PACK_AB R9, R2, R0 ;  /* 0x000000000209823e */ /* 0x000fe200000010ff */
[----:B------:R-:W-:Y:S02]  /*64f0*/  @!P0 FFMA.FTZ R6, R30, R31, R6 ;  /* 0x0000001f1e068223 */ /* 0x000fe40000010006 */
[----:B------:R-:W-:Y:S02]  /*6500*/  @!P0 FFMA.FTZ R7, R32, R33, R7 ;  /* 0x0000002120078223 */ /* 0x000fe40000010007 */
[----:B------:R-:W-:Y:S01]  /*6510*/  @!P0 FFMA.FTZ R8, R34, R35, R8 ;  /* 0x0000002322088223 */ /* 0x000fe20000010008 */
[----:B------:R-:W-:Y:S01]  /*6520*/  @!P0 F2FP.BF16.PACK_AB R2, R6, R5 ;  /* 0x000000050602823e */ /* 0x000fe200000010ff */
[----:B------:R-:W-:Y:S02]  /*6530*/  @!P0 IMAD.MOV.U32 R12, RZ, RZ, R9 ;  /* 0x000000ffff0c8224 */ /* 0x000fe400078e0009 */
[----:B------:R-:W-:Y:S01]  /*6540*/  @!P0 IMAD.MOV.U32 R13, RZ, RZ, R3 ;  /* 0x000000ffff0d8224 */ /* 0x000fe200078e0003 */
[----:B------:R-:W-:Y:S02]  /*6550*/  @!P0 F2FP.BF16.PACK_AB R0, R8, R7 ;  /* 0x000000070800823e */ /* 0x000fe400000010ff */
[----:B------:R-:W-:Y:S03]  /*6560*/  @!P0 MOV R14, R2 ;  /* 0x00000002000e8202 */ /* 0x000fe60000000f00 */
[----:B------:R-:W-:Y:S01]  /*6570*/  @!P0 IMAD.MOV.U32 R15, RZ, RZ, R0 ;  /* 0x000000ffff0f8224 */ /* 0x000fe200078e0000 */
[----:B------:R-:W-:-:S05]  /*6580*/  @P1 BRA `(.L_x_162) ;  /* 0x0000020000001947 */ /* 0x000fca0003800000 */
[----:B------:R-:W-:Y:S04]  /*6590*/  IADD3 R0, P1, P0, R74, R67, R83 ;  /* 0x000000434a007210 */ /* 0x000fe8000783e053 */
[----:B------:R-:W-:Y:S02]  /*65a0*/  IADD3.X R3, R76, R66, R111, P1, P0 ;  /* 0x000000424c037210 */ /* 0x000fe40000fe046f */
[C---:B------:R-:W-:Y:S04]  /*65b0*/  LEA R2, P0, R0.reuse, c[0x0][0x1c8], 0x1 ;  /* 0x0000720000027a11 */ /* 0x040fe800078008ff */
[----:B------:R-:W-:Y:S05]  /*65c0*/  LEA.HI.X R3, R0, c[0x0][0x1cc], R3, 0x1, P0 ;  /* 0x0000730000037a11 */ /* 0x000fea00000f0c03 */
[----:B------:R2:W-:Y:S01]  /*65d0*/  STG.E.128 [R2.64], R12 ;  /* 0x0000000c02007986 */ /* 0x0005e2000c101d06 */
[----:B------:R-:W-:-:S05]  /*65e0*/  BRA `(.L_x_162) ;  /* 0x000001a000007947 */ /* 0x000fca0003800000 */
.L_x_158:
[----:B------:R-:W-:Y:S05]  /*65f0*/  IMAD R0, R60, -0x40, R78 ;  /* 0xffffffc03c007824 */ /* 0x000fea00078e024e */
[----:B------:R-:W-:Y:S04]  /*6600*/  IMNMX R0, R0, 0x40, PT ;  /* 0x0000004000007817 */ /* 0x000fe80003800200 */
[----:B------:R-:W-:Y:S11]  /*6610*/  ISETP.GE.AND P0, PT, R229, R0, PT ;  /* 0x00000000e500720c */ /* 0x000ff60003f06270 */
[----:B------:R-:W-:Y:S02]  /*6620*/  @!UPT UIADD3 URZ, URZ, URZ, URZ ;  /* 0x0000003f3f3ff290 */ /* 0x000fe4000fffe03f */
[----:B------:R-:W-:-:S05]  /*6630*/  @P0 BRA `(.L_x_162) ;  /* 0x0000015000000947 */ /* 0x000fca0003800000 */
[----:B------:R-:W-:Y:S02]  /*6640*/  ISETP.GE.AND P0, PT, R100, c[0x0][0x1d4], PT ;  /* 0x0000750064007a0c */ /* 0x000fe40003f06270 */
[----:B------:R-:W-:Y:S02]  /*6650*/  ISETP.GE.AND P1, PT, R24, c[0x0][0x1d4], PT ;  /* 0x0000750018007a0c */ /* 0x000fe40003f26270 */
[C---:B------:R-:W-:Y:S02]  /*6660*/  IADD3 R0, R100.reuse, 0x60, RZ ;  /* 0x0000006064007810 */ /* 0x040fe40007ffe0ff */
[----:B------:R-:W-:Y:S02]  /*6670*/  IADD3 R2, R100, 0x80, RZ ;  /* 0x0000008064027810 */ /* 0x000fe40007ffe0ff */
[----:B------:R-:W-:Y:S02]  /*6680*/  ISETP.GE.AND P2, PT, R0, c[0x0][0x1d4], PT ;  /* 0x0000750000007a0c */ /* 0x000fe40003f46270 */
[----:B------:R-:W-:Y:S03]  /*6690*/  IADD3 R0, R100, 0xa0, RZ ;  /* 0x000000a064007810 */ /* 0x000fe60007ffe0ff */
[----:B------:R-:W1:Y:S04]  /*66a0*/  @!P0 LDS.128 R8, [R213+0x6000] ;  /* 0x00600000d5088984 */ /* 0x000e680000000c00 */
[----:B------:R-:W2:Y:S04]  /*66b0*/  @!P1 LDS.128 R4, [R214+0x6000] ;  /* 0x00600000d6049984 */ /* 0x000ea80000000c00 */
[----:B-1----:R-:W-:Y:S01]  /*66c0*/  @!P0 STG.E.128 [R50.64], R8 ;  /* 0x0000000832008986 */ /* 0x002fe2000c101d06 */
[----:B------:R-:W-:Y:S03]  /*66d0*/  ISETP.GE.AND P0, PT, R25, c[0x0][0x1d4], PT ;  /* 0x0000750019007a0c */ /* 0x000fe60003f06270 */
[----:B--2---:R-:W-:Y:S01]  /*66e0*/  @!P1 STG.E.128 [R50.64+0x40], R4 ;  /* 0x0000400432009986 */ /* 0x004fe2000c101d06 */
[----:B------:R-:W-:Y:S03]  /*66f0*/  ISETP.GE.AND P1, PT, R2, c[0x0][0x1d4], PT ;  /* 0x0000750002007a0c */ /* 0x000fe60003f26270 */
[----:B------:R-:W1:Y:S06]  /*6700*/  @!P2 LDS.128 R4, [R214+0x8000] ;  /* 0x00800000d604a984 */ /* 0x000e6c0000000c00 */
[----:B------:R-:W2:Y:S04]  /*6710*/  @!P0 LDS.128 R8, [R213+0x8000] ;  /* 0x00800000d5088984 */ /* 0x000ea80000000c00 */
[----:B-1----:R-:W-:Y:S04]  /*6720*/  @!P2 STG.E.128 [R50.64+0xc0], R4 ;  /* 0x0000c0043200a986 */ /* 0x002fe8000c101d06 */
[----:B--2---:R-:W-:Y:S01]  /*6730*/  @!P0 STG.E.128 [R50.64+0x80], R8 ;  /* 0x0000800832008986 */ /* 0x004fe2000c101d06 */
[----:B------:R-:W-:Y:S03]  /*6740*/  ISETP.GE.AND P0, PT, R0, c[0x0][0x1d4], PT ;  /* 0x0000750000007a0c */ /* 0x000fe60003f06270 */
[----:B------:R-:W1:Y:S10]  /*6750*/  @!P1 LDS.128 R8, [R213+0xa000] ;  /* 0x00a00000d5089984 */ /* 0x000e740000000c00 */
[----:B------:R-:W2:Y:S04]  /*6760*/  @!P0 LDS.128 R4, [R214+0xa000] ;  /* 0x00a00000d6048984 */ /* 0x000ea80000000c00 */
[----:B-1----:R1:W-:Y:S04]  /*6770*/  @!P1 STG.E.128 [R50.64+0x100], R8 ;  /* 0x0001000832009986 */ /* 0x0023e8000c101d06 */
[----:B--2---:R1:W-:Y:S02]  /*6780*/  @!P0 STG.E.128 [R50.64+0x140], R4 ;  /* 0x0001400432008986 */ /* 0x0043e4000c101d06 */
.L_x_162:
[----:B------:R-:W-:Y:S05]  /*6790*/  BSYNC B1 ;  /* 0x0000000000017941 */ /* 0x000fea0003800000 */
.L_x_157:
[C---:B-1----:R-:W-:Y:S01]  /*67a0*/  IMAD.SHL.U32 R9, R60.reuse, 0x40, RZ ;  /* 0x000000403c097824 */ /* 0x042fe200078e00ff */
[----:B------:R-:W-:Y:S01]  /*67b0*/  SHF.L.U64.HI R8, R60, 0x6, R77 ;  /* 0x000000063c087819 */ /* 0x000fe2000001024d */
[----:B------:R-:W-:Y:S02]  /*67c0*/  BSSY B0, `(.L_x_179) ;  /* 0x000004b000007945 */ /* 0x000fe40003800000 */
[----:B--2--5:R-:W-:Y:S01]  /*67d0*/  IMAD.IADD R3, R104, 0x1, -R9 ;  /* 0x0000000168037824 */ /* 0x024fe200078e0a09 */
[----:B------:R-:W-:Y:S04]  /*67e0*/  IADD3 R0, P1, R9, R127, RZ ;  /* 0x0000007f09007210 */ /* 0x000fe80007f3e0ff */
[C---:B------:R-:W-:Y:S02]  /*67f0*/  ISETP.GE.AND P0, PT, R3.reuse, 0x21, PT ;  /* 0x000000210300780c */ /* 0x040fe40003f06270 */
[----:B------:R-:W-:Y:S11]  /*6800*/  IADD3.X R2, R8, R130, RZ, P1, !PT ;  /* 0x0000008208027210 */ /* 0x000ff60000ffe4ff */
[----:B------:R-:W-:Y:S05]  /*6810*/  @P0 IADD3 R4, P1, R0, 0x20, RZ ;  /* 0x0000002000040810 */ /* 0x000fea0007f3e0ff */
[----:B------:R-:W-:Y:S01]  /*6820*/  @P0 IMAD.X R10, RZ, RZ, R2, P1 ;  /* 0x000000ffff0a0224 */ /* 0x000fe200008e0602 */
[----:B------:R-:W-:Y:S11]  /*6830*/  ISETP.GE.AND P1, PT, R3, 0x1, PT ;  /* 0x000000010300780c */ /* 0x000ff60003f26270 */
[----:B------:R-:W-:Y:S02]  /*6840*/  @!UPT UIADD3 URZ, URZ, URZ, URZ ;  /* 0x0000003f3f3ff290 */ /* 0x000fe4000fffe03f */
[-C--:B------:R-:W-:Y:S01]  /*6850*/  @P1 MOV R3, R84.reuse ;  /* 0x0000005400031202 */ /* 0x080fe20000000f00 */
[----:B------:R-:W-:Y:S02]  /*6860*/  @P1 IMAD R5, R2, c[0x0][0x258], RZ ;  /* 0x0000960002051a24 */ /* 0x000fe400078e02ff */
[----:B------:R-:W-:Y:S04]  /*6870*/  @P1 IMAD.MOV.U32 R2, RZ, RZ, R80 ;  /* 0x000000ffff021224 */ /* 0x000fe800078e0050 */
[C---:B------:R-:W-:Y:S04]  /*6880*/  @P1 IMAD.WIDE.U32 R2, R0.reuse, c[0x0][0x258], R2 ;  /* 0x0000960000021a25 */ /* 0x040fe800078e0002 */
[----:B------:R-:W-:Y:S01]  /*6890*/  @P1 IMAD R0, R0, c[0x0][0x25c], R5 ;  /* 0x0000970000001a24 */ /* 0x000fe200078e0205 */
[C---:B------:R-:W-:Y:S03]  /*68a0*/  @P1 LEA R6, P2, R2.reuse, c[0x0][0x250], 0x1 ;  /* 0x0000940002061a11 */ /* 0x040fe600078408ff */
[----:B------:R-:W-:Y:S01]  /*68b0*/  @P1 IMAD.IADD R0, R3, 0x1, R0 ;  /* 0x0000000103001824 */ /* 0x000fe200078e0200 */
[----:B------:R-:W-:Y:S04]  /*68c0*/  @P0 MOV R3, R84 ;  /* 0x0000005400030202 */ /* 0x000fe80000000f00 */
[----:B------:R-:W-:Y:S01]  /*68d0*/  @P1 LEA.HI.X R7, R2, c[0x0][0x254], R0, 0x1, P2 ;  /* 0x0000950002071a11 */ /* 0x000fe200010f0c00 */
[----:B------:R-:W-:Y:S02]  /*68e0*/  @P0 IMAD R0, R10, c[0x0][0x258], RZ ;  /* 0x000096000a000a24 */ /* 0x000fe400078e02ff */
[----:B------:R-:W-:Y:S02]  /*68f0*/  @P0 IMAD.MOV.U32 R2, RZ, RZ, R80 ;  /* 0x000000ffff020224 */ /* 0x000fe400078e0050 */
[----:B------:R-:W-:Y:S01]  /*6900*/  @!PT LDS RZ, [RZ] ;  /* 0x00000000fffff984 */ /* 0x000fe20000000800 */
[----:B------:R-:W-:Y:S01]  /*6910*/  @!PT LDS RZ, [RZ] ;  /* 0x00000000fffff984 */ /* 0x000fe20000000800 */
[----:B------:R-:W-:Y:S01]  /*6920*/  @!PT LDS RZ, [RZ] ;  /* 0x00000000fffff984 */ /* 0x000fe20000000800 */
[----:B------:R1:W-:Y:S01]  /*6930*/  @P1 LDGSTS.E.BYPASS.LTC128B.128 [R203+0x100], [R6.64], !P5 ;  /* 0x0010000006cb1fae */ /* 0x0003e2000e901d46 */
[C---:B------:R-:W-:Y:S02]  /*6940*/  @P0 IMAD R0, R4.reuse, c[0x0][0x25c], R0 ;  /* 0x0000970004000a24 */ /* 0x040fe400078e0200 */
[----:B------:R-:W-:Y:S01]  /*6950*/  @P0 IMAD.WIDE.U32 R2, R4, c[0x0][0x258], R2 ;  /* 0x0000960004020a25 */ /* 0x000fe200078e0002 */
[----:B------:R1:W-:Y:S03]  /*6960*/  @P1 LDGSTS.E.BYPASS.LTC128B.128 [R203+0x2100], [R6.64+0x80], !P4 ;  /* 0x0210008006cb1fae */ /* 0x0003e6000e101d46 */
[----:B------:R-:W-:Y:S01]  /*6970*/  @P0 IMAD.IADD R0, R3, 0x1, R0 ;  /* 0x0000000103000824 */ /* 0x000fe200078e0200 */
[----:B------:R1:W-:Y:S01]  /*6980*/  @P1 LDGSTS.E.BYPASS.LTC128B.128 [R203+0x4100], [R6.64+0x100], !P3 ;  /* 0x0410010006cb1fae */ /* 0x0003e2000d901d46 */
[C---:B------:R-:W-:Y:S04]  /*6990*/  @P0 LEA R4, P2, R2.reuse, c[0x0][0x250], 0x1 ;  /* 0x0000940002040a11 */ /* 0x040fe800078408ff */
[----:B------:R-:W-:Y:S02]  /*69a0*/  @P0 LEA.HI.X R5, R2, c[0x0][0x254], R0, 0x1, P2 ;  /* 0x0000950002050a11 */ /* 0x000fe400010f0c00 */
[----:B------:R-:W-:Y:S03]  /*69b0*/  IADD3 R0, -R9, R78, RZ ;  /* 0x0000004e09007210 */ /* 0x000fe60007ffe1ff */
[----:B------:R1:W-:Y:S01]  /*69c0*/  @P0 LDGSTS.E.BYPASS.LTC128B.128 [R203+0x1100], [R4.64], !P5 ;  /* 0x0110000004cb0fae */ /* 0x0003e2000e901d46 */
[----:B------:R-:W-:Y:S03]  /*69d0*/  IMNMX R0, R0, 0x40, PT ;  /* 0x0000004000007817 */ /* 0x000fe60003800200 */
[----:B------:R1:W-:Y:S04]  /*69e0*/  @P0 LDGSTS.E.BYPASS.LTC128B.128 [R203+0x3100], [R4.64+0x80], !P4 ;  /* 0x0310008004cb0fae */ /* 0x0003e8000e101d46 */
[----:B------:R1:W-:Y:S01]  /*69f0*/  @P0 LDGSTS.E.BYPASS.LTC128B.128 [R203+0x5100], [R4.64+0x100], !P3 ;  /* 0x0510010004cb0fae */ /* 0x0003e2000d901d46 */
[----:B------:R-:W-:Y:S03]  /*6a00*/  ISETP.GE.AND P0, PT, R229, R0, PT ;  /* 0x00000000e500720c */ /* 0x000fe60003f06270 */
[----:B------:R-:W0:Y:S01]  /*6a10*/  LDGDEPBAR ;  /* 0x00000000000079af */ /* 0x000e220000000000 */
[----:B------:R-:W-:Y:S04]  /*6a20*/  DEPBAR.LE SB0, 0x0 ;  /* 0x000080000000791a */ /* 0x000fe80000000000 */
[----:B------:R-:W-:Y:S06]  /*6a30*/  BAR.SYNC.DEFER_BLOCKING 0x0 ;  /* 0x0000000000007b1d */ /* 0x000fec0000010000 */
[----:B------:R-:W-:-:S05]  /*6a40*/  @P0 BRA `(.L_x_180) ;  /* 0x0000022000000947 */ /* 0x000fca0003800000 */
[----:B-1----:R-:W-:Y:S01]  /*6a50*/  IADD3 R0, P0, R9, R132, RZ ;  /* 0x0000008409007210 */ /* 0x002fe20007f1e0ff */
[----:B------:R-:W-:Y:S01]  /*6a60*/  IMAD.MOV.U32 R4, RZ, RZ, R98 ;  /* 0x000000ffff047224 */ /* 0x000fe200078e0062 */
[C---:B------:R-:W-:Y:S01]  /*6a70*/  ISETP.GE.AND P1, PT, R100.reuse, c[0x0][0x1d4], PT ;  /* 0x0000750064007a0c */ /* 0x040fe20003f26270 */
[----:B------:R-:W-:Y:S01]  /*6a80*/  IMAD.MOV.U32 R5, RZ, RZ, R124 ;  /* 0x000000ffff057224 */ /* 0x000fe200078e007c */
[----:B------:R-:W-:Y:S01]  /*6a90*/  IADD3 R12, R100, 0x80, RZ ;  /* 0x00000080640c7810 */ /* 0x000fe20007ffe0ff */
[----:B------:R-:W-:Y:S02]  /*6aa0*/  IMAD.X R2, R8, 0x1, R131, P0 ;  /* 0x0000000108027824 */ /* 0x000fe400000e0683 */
[----:B------:R-:W-:Y:S04]  /*6ab0*/  IMAD.WIDE.U32 R4, R0, c[0x0][0x208], R4 ;  /* 0x0000820000047a25 */ /* 0x000fe800078e0004 */
[----:B------:R-:W-:Y:S04]  /*6ac0*/  IMAD R2, R2, c[0x0][0x208], RZ ;  /* 0x0000820002027a24 */ /* 0x000fe800078e02ff */
[----:B------:R-:W1:Y:S01]  /*6ad0*/  @!P1 LDS.128 R8, [R213] ;  /* 0x00000000d5089984 */ /* 0x000e620000000c00 */
[----:B------:R-:W-:Y:S01]  /*6ae0*/  IMAD R0, R0, c[0x0][0x20c], R2 ;  /* 0x0000830000007a24 */ /* 0x000fe200078e0202 */
[C---:B------:R-:W-:Y:S03]  /*6af0*/  LEA R2, P0, R4.reuse, c[0x0][0x1f8], 0x1 ;  /* 0x00007e0004027a11 */ /* 0x040fe600078008ff */
[----:B------:R-:W-:Y:S05]  /*6b00*/  IMAD.IADD R0, R5, 0x1, R0 ;  /* 0x0000000105007824 */ /* 0x000fea00078e0200 */
[----:B------:R-:W-:Y:S02]  /*6b10*/  LEA.HI.X R3, R4, c[0x0][0x1fc], R0, 0x1, P0 ;  /* 0x00007f0004037a11 */ /* 0x000fe400000f0c00 */
[----:B------:R-:W-:Y:S02]  /*6b20*/  ISETP.GE.AND P0, PT, R24, c[0x0][0x1d4], PT ;  /* 0x0000750018007a0c */ /* 0x000fe40003f06270 */
[----:B------:R-:W-:Y:S11]  /*6b30*/  IADD3 R0, R100, 0x60, RZ ;  /* 0x0000006064007810 */ /* 0x000ff60007ffe0ff */
[----:B------:R-:W2:Y:S04]  /*6b40*/  @!P0 LDS.128 R4, [R214] ;  /* 0x00000000d6048984 */ /* 0x000ea80000000c00 */
[----:B-1----:R-:W-:Y:S01]  /*6b50*/  @!P1 STG.E.128 [R2.64], R8 ;  /* 0x0000000802009986 */ /* 0x002fe2000c101d06 */
[----:B------:R-:W-:Y:S11]  /*6b60*/  ISETP.GE.AND P1, PT, R25, c[0x0][0x1d4], PT ;  /* 0x0000750019007a0c */ /* 0x000ff60003f26270 */
[----:B------:R-:W-:Y:S02]  /*6b70*/  @!UPT UIADD3 URZ, URZ, URZ, URZ ;  /* 0x0000003f3f3ff290 */ /* 0x000fe4000fffe03f */
[----:B------:R-:W1:Y:S04]  /*6b80*/  @!P1 LDS.128 R8, [R213+0x2000] ;  /* 0x00200000d5089984 */ /* 0x000e680000000c00 */
[----:B--2---:R-:W-:Y:S01]  /*6b90*/  @!P0 STG.E.128 [R2.64+0x40], R4 ;  /* 0x0000400402008986 */ /* 0x004fe2000c101d06 */
[----:B------:R-:W-:Y:S02]  /*6ba0*/  ISETP.GE.AND P0, PT, R0, c[0x0][0x1d4], PT ;  /* 0x0000750000007a0c */ /* 0x000fe40003f06270 */
[----:B------:R-:W-:Y:S11]  /*6bb0*/  IADD3 R0, R100, 0xa0, RZ ;  /* 0x000000a064007810 */ /* 0x000ff60007ffe0ff */
[----:B------:R-:W2:Y:S04]  /*6bc0*/  @!P0 LDS.128 R4, [R214+0x2000] ;  /* 0x00200000d6048984 */ /* 0x000ea80000000c00 */
[----:B-1----:R-:W-:Y:S01]  /*6bd0*/  @!P1 STG.E.128 [R2.64+0x80], R8 ;  /* 0x0000800802009986 */ /* 0x002fe2000c101d06 */
[----:B------:R-:W-:Y:S11]  /*6be0*/  ISETP.GE.AND P1, PT, R12, c[0x0][0x1d4], PT ;  /* 0x000075000c007a0c */ /* 0x000ff60003f26270 */
[----:B------:R-:W-:Y:S02]  /*6bf0*/  @!UPT UIADD3 URZ, URZ, URZ, URZ ;  /* 0x0000003f3f3ff290 */ /* 0x000fe4000fffe03f */
[----:B------:R-:W1:Y:S04]  /*6c00*/  @!P1 LDS.128 R8, [R213+0x4000] ;  /* 0x00400000d5089984 */ /* 0x000e680000000c00 */
[----:B--2---:R-:W-:Y:S01]  /*6c10*/  @!P0 STG.E.128 [R2.64+0xc0], R4 ;  /* 0x0000c00402008986 */ /* 0x004fe2000c101d06 */
[----:B------:R-:W-:Y:S11]  /*6c20*/  ISETP.GE.AND P0, PT, R0, c[0x0][0x1d4], PT ;  /* 0x0000750000007a0c */ /* 0x000ff60003f06270 */
[----:B------:R-:W-:Y:S02]  /*6c30*/  @!UPT UIADD3 URZ, URZ, URZ, URZ ;  /* 0x0000003f3f3ff290 */ /* 0x000fe4000fffe03f */
[----:B------:R-:W2:Y:S04]  /*6c40*/  @!P0 LDS.128 R4, [R214+0x4000] ;  /* 0x00400000d6048984 */ /* 0x000ea80000000c00 */
[----:B-1----:R1:W-:Y:S04]  /*6c50*/  @!P1 STG.E.128 [R2.64+0x100], R8 ;  /* 0x0001000802009986 */ /* 0x0023e8000c101d06 */
[----:B--2---:R1:W-:Y:S02]  /*6c60*/  @!P0 STG.E.128 [R2.64+0x140], R4 ;  /* 0x0001400402008986 */ /* 0x0043e4000c101d06 */
.L_x_180:
[----:B-1----:R-:W-:Y:S05]  /*6c70*/  BSYNC B0 ;  /* 0x0000000000007941 */ /* 0x002fea0003800000 */
.L_x_179:
[C---:B------:R-:W-:Y:S02]  /*6c80*/  ISETP.GT.AND P0, PT, R60.reuse, R128, PT ;  /* 0x000000803c00720c */ /* 0x040fe40003f04270 */
[----:B------:R-:W-:Y:S11]  /*6c90*/  IADD3 R60, R60, -0x1, RZ ;  /* 0xffffffff3c3c7810 */ /* 0x000ff60007ffe0ff */
[----:B------:R-:W-:Y:S01]  /*6ca0*/  @P0 SHF.R.S32.HI R4, RZ, 0x1f, R60 ;  /* 0x0000001fff040819 */ /* 0x000fe2000001143c */
[----:B------:R-:W-:Y:S02]  /*6cb0*/  @P0 IMAD R0, R147, R60, RZ ;  /* 0x0000003c93000224 */ /* 0x000fe400078e02ff */
[----:B------:R-:W-:Y:S02]  /*6cc0*/  @P0 IMAD.MOV.U32 R2, RZ, RZ, R96 ;  /* 0x000000ffff020224 */ /* 0x000fe400078e0060 */
[----:B------:R-:W-:Y:S02]  /*6cd0*/  @P0 IMAD.MOV.U32 R3, RZ, RZ, R87 ;  /* 0x000000ffff030224 */ /* 0x000fe400078e0057 */
[-C--:B------:R-:W-:Y:S02]  /*6ce0*/  @P0 IMAD R0, R4, R151.reuse, R0 ;  /* 0x0000009704000224 */ /* 0x080fe400078e0200 */
[----:B------:R-:W-:Y:S04]  /*6cf0*/  @P0 IMAD.WIDE.U32 R2, R60, R151, R2 ;  /* 0x000000973c020225 */ /* 0x000fe800078e0002 */
[----:B------:R-:W-:Y:S01]  /*6d00*/  @P0 IMAD.IADD R0, R3, 0x1, R0 ;  /* 0x0000000103000824 */ /* 0x000fe200078e0200 */
[C---:B------:R-:W-:Y:S04]  /*6d10*/  @P0 LEA R4, P1, R2.reuse, c[0x0][0x220], 0x1 ;  /* 0x0000880002040a11 */ /* 0x040fe800078208ff */
[----:B------:R-:W-:Y:S02]  /*6d20*/  @P0 LEA.HI.X R5, R2, c[0x0][0x224], R0, 0x1, P1 ;  /* 0x0000890002050a11 */ /* 0x000fe400008f0c00 */
[C---:B------:R-:W-:Y:S03]  /*6d30*/  @P0 LEA R2, P1, R152.reuse, R4, 0x1 ;  /* 0x0000000498020211 */ /* 0x040fe600078208ff */
[----:B------:R-:W-:Y:S01]  /*6d40*/  @!PT LDS RZ, [RZ] ;  /* 0x00000000fffff984 */ /* 0x000fe20000000800 */
[----:B------:R-:W-:Y:S01]  /*6d50*/  @!PT LDS RZ, [RZ] ;  /* 0x00000000fffff984 */ /* 0x000fe20000000800 */
[----:B------:R-:W-:Y:S01]  /*6d60*/  @!PT LDS RZ, [RZ] ;  /* 0x00000000fffff984 */ /* 0x000fe20000000800 */
[----:B------:R1:W-:Y:S01]  /*6d70*/  @P0 LDGSTS.E.BYPASS.LTC128B.128 [R203+0x6100], [R4.64], !P5 ;  /* 0x0610000004cb0fae */ /* 0x0003e2000e901d46 */
[----:B------:R-:W-:Y:S03]  /*6d80*/  @P0 LEA.HI.X R3, R152, R5, R146, 0x1, P1 ;  /* 0x0000000598030211 */ /* 0x000fe600008f0c92 */
[----:B------:R1:W-:Y:S04]  /*6d90*/  @P0 LDGSTS.E.BYPASS.LTC128B.128 [R203+0x8100], [R4.64+0x80], !P4 ;  /* 0x0810008004cb0fae */ /* 0x0003e8000e101d46 */
[----:B------:R1:W-:Y:S04]  /*6da0*/  @P0 LDGSTS.E.BYPASS.LTC128B.128 [R203+0xa100], [R4.64+0x100], !P3 ;  /* 0x0a10010004cb0fae */ /* 0x0003e8000d901d46 */
[----:B------:R1:W-:Y:S04]  /*6db0*/  @P0 LDGSTS.E.BYPASS.LTC128B.128 [R203+0x7100], [R2.64], !P5 ;  /* 0x0710000002cb0fae */ /* 0x0003e8000e901d46 */
[----:B------:R1:W-:Y:S04]  /*6dc0*/  @P0 LDGSTS.E.BYPASS.LTC128B.128 [R203+0x9100], [R2.64+0x80], !P4 ;  /* 0x0910008002cb0fae */ /* 0x0003e8000e101d46 */
[----:B------:R1:W-:Y:S04]  /*6dd0*/  @P0 LDGSTS.E.BYPASS.LTC128B.128 [R203+0xb100], [R2.64+0x100], !P3 ;  /* 0x0b10010002cb0fae */ /* 0x0003e8000d901d46 */
[----:B------:R-:W0:Y:S01]  /*6de0*/  LDGDEPBAR ;  /* 0x00000000000079af */ /* 0x000e220000000000 */
[----:B------:R-:W-:-:S05]  /*6df0*/  @P0 BRA `(.L_x_181) ;  /* 0xffffc03000000947 */ /* 0x000fca000383ffff */
[----:B------:R-:W-:Y:S01]  /*6e00*/  WARPSYNC 0xffffffff ;  /* 0xffffffff00007948 */ /* 0x000fe20003800000 */
[----:B------:R-:W-:Y:S06]  /*6e10*/  BAR.SYNC.DEFER_BLOCKING 0x0 ;  /* 0x0000000000007b1d */ /* 0x000fec0000010000 */
.L_x_156:
[----:B------:R-:W-:Y:S01]  /*6e20*/  ISETP.GE.AND P0, PT, R176, 0x1, PT ;  /* 0x00000001b000780c */ /* 0x000fe20003f06270 */
[----:B------:R-:W-:Y:S01]  /*6e30*/  BSSY B0, `(.L_x_182) ;  /* 0x0000020000007945 */ /* 0x000fe20003800000 */
[----:B------:R-:W-:Y:S01]  /*6e40*/  IMAD.IADD R9, R137, 0x1, R138 ;  /* 0x0000000189097824 */ /* 0x000fe200078e028a */
[----:B------:R-:W-:-:S10]  /*6e50*/  MOV R0, RZ ;  /* 0x000000ff00007202 */ /* 0x000fd40000000f00 */
        /* <DEDUP_REMOVED lines=29> */
.L_x_183:
[----:B------:R-:W-:Y:S05]  /*7030*/  BSYNC B0 ;  /* 0x0000000000007941 */ /* 0x000fea0003800000 */
.L_x_182:
[----:B-1----:R-:W2:Y:S01]  /*7040*/  LDL R2, [R1+0x18] ;  /* 0x0000180001027983 */ /* 0x002ea20000100800 */
        /* <DEDUP_REMOVED lines=48> */
[----:B--2---:R-:W-:-:S04]  /*7350*/  IMAD R246, R2, R0, RZ ;  /* 0x0000000002f67224 */ /* 0x004fc800078e02ff */
[--C-:B------:R-:W-:Y:S01]  /*7360*/  IMAD.IADD R2, R246, 0x1, R0.reuse ;  /* 0x00000001f6027824 */ /* 0x100fe200078e0200 */
[----:B------:R-:W-:-:S04]  /*7370*/  PRMT R0, RZ, 0x7610, R0 ;  /* 0x00007610ff007816 */ /* 0x000fc80000000000 */
[----:B------:R-:W-:Y:S02]  /*7380*/  IMNMX R23, R136, R2, PT ;  /* 0x0000000288177217 */ /* 0x000fe40003800200 */
[----:B------:R-:W-:Y:S02]  /*7390*/  CS2R R136, SRZ ;  /* 0x0000000000887805 */ /* 0x000fe4000001ff00 */
[----:B------:R-:W-:Y:S01]  /*73a0*/  ISETP.GT.AND P0, PT, R23, R246, PT ;  /* 0x000000f61700720c */ /* 0x000fe20003f04270 */
[----:B------:R1:W-:-:S12]  /*73b0*/  STL [R1+0x10], R23 ;  /* 0x0000101701007387 */ /* 0x0003d80000100800 */
[----:B------:R-:W-:Y:S05]  /*73c0*/  @!P0 BRA `(.L_x_184) ;  /* 0x0000c66000008947 */ /* 0x000fea0003800000 */
[----:B------:R-:W2:Y:S01]  /*73d0*/  LDL R12, [R1+0x3c] ;  /* 0x00003c00010c7983 */ /* 0x000ea20000100800 */
[----:B------:R-:W-:-:S03]  /*73e0*/  ISETP.NE.U32.AND P0, PT, RZ, c[0x0][0x340], PT ;  /* 0x0000d000ff007a0c */ /* 0x000fc60003f05070 */
[----:B------:R-:W3:Y:S01]  /*73f0*/  LDL.LU R15, [R1+0xc] ;  /* 0x00000c00010f7983 */ /* 0x000ee20000300800 */
[----:B------:R-:W-:-:S03]  /*7400*/  ISETP.NE.AND.EX P1, PT, RZ, c[0x0][0x344], PT, P0 ;  /* 0x0000d100ff007a0c */ /* 0x000fc60003f25300 */
[----:B------:R-:W4:Y:S04]  /*7410*/  LDL R24, [R1] ;  /* 0x0000000001187983 */ /* 0x000f280000100800 */
[----:B------:R-:W1:Y:S06]  /*7420*/  S2R R4, SR_TID.X ;  /* 0x0000000000047919 */ /* 0x000e6c0000002100 */
[----:B------:R-:W-:-:S04]  /*7430*/  @P1 IMAD.MOV.U32 R2, RZ, RZ, 0x4 ;  /* 0x00000004ff021424 */ /* 0x000fc800078e00ff */
[----:B------:R-:W-:-:S05]  /*7440*/  @P1 IMAD.WIDE R2, R235, R2, c[0x0][0x340] ;  /* 0x0000d000eb021625 */ /* 0x000fca00078e0202 */
[----:B------:R1:W4:Y:S01]  /*7450*/  @P1 LDG.E R13, [R2.64] ;  /* 0x00000006020d1981 */ /* 0x000322000c1e1900 */
[----:B------:R-:W-:Y:S01]  /*7460*/  SHF.R.S32.HI R0, RZ, 0x1f, R174 ;  /* 0x0000001fff007819 */ /* 0x000fe200000114ae */
[----:B------:R-:W-:Y:S01]  /*7470*/  IMAD.MOV.U32 R7, RZ, RZ, c[0x0][0x2c4] ;  /* 0x0000b100ff077624 */ /* 0x000fe200078e00ff */
[----:B------:R-:W-:Y:S02]  /*7480*/  SHF.R.S32.HI R5, RZ, 0x1f, R232 ;  /* 0x0000001fff057819 */ /* 0x000fe400000114e8 */
[----:B------:R-:W-:Y:S01]  /*7490*/  ISETP.GE.AND P4, PT, R231, c[0x0][0x1d4], PT ;  /* 0x00007500e7007a0c */ /* 0x000fe20003f86270 */
[----:B------:R-:W-:Y:S01]  /*74a0*/  IMAD R0, R0, c[0x0][0x178], RZ ;  /* 0x00005e0000007a24 */ /* 0x000fe200078e02ff */
[----:B------:R-:W-:Y:S02]  /*74b0*/  ISETP.NE.AND P2, PT, R7, 0x1, PT ;  /* 0x000000010700780c */ /* 0x000fe40003f45270 */
[----:B-1----:R-:W-:Y:S02]  /*74c0*/  SHF.R.S32.HI R22, RZ, 0x1f, R4 ;  /* 0x0000001fff167819 */ /* 0x002fe40000011404 */
[----:B------:R-:W-:-:S02]  /*74d0*/  SEL R14, RZ, 0xffffffff, P4 ;  /* 0xffffffffff0e7807 */ /* 0x000fc40002000000 */
[----:B------:R-:W-:Y:S01]  /*74e0*/  LEA.HI R22, R22, R4, RZ, 0x3 ;  /* 0x0000000416167211 */ /* 0x000fe200078f18ff */
[----:B------:R-:W-:Y:S01]  /*74f0*/  IMAD R4, R174, c[0x0][0x17c], R0 ;  /* 0x00005f00ae047a24 */ /* 0x000fe200078e0200 */
[----:B------:R-:W-:Y:S01]  /*7500*/  ISETP.GE.AND P3, PT, R232, c[0x0][0x1d4], PT ;  /* 0x00007500e8007a0c */ /* 0x000fe20003f66270 */
[----:B------:R-:W-:Y:S01]  /*7510*/  IMAD.SHL.U32 R19, R14, 0x2, RZ ;  /* 0x000000020e137824 */ /* 0x000fe200078e00ff */
[----:B------:R-:W-:Y:S02]  /*7520*/  SHF.R.S32.HI R22, RZ, 0x3, R22 ;  /* 0x00000003ff167819 */ /* 0x000fe40000011416 */
[----:B------:R-:W-:Y:S02]  /*7530*/  ISETP.GE.AND P6, PT, R230, c[0x0][0x1d4], PT ;  /* 0x00007500e6007a0c */ /* 0x000fe40003fc6270 */
[----:B------:R-:W-:Y:S02]  /*7540*/  SHF.R.S32.HI R6, RZ, 0x1f, R22 ;  /* 0x0000001fff067819 */ /* 0x000fe40000011416 */
[----:B------:R-:W-:Y:S01]  /*7550*/  IADD3 R0, P0, R22, R9, RZ ;  /* 0x0000000916007210 */ /* 0x000fe20007f1e0ff */
[----:B------:R-:W-:Y:S01]  /*7560*/  IMAD.WIDE.U32 R2, R174, c[0x0][0x178], RZ ;  /* 0x00005e00ae027a25 */ /* 0x000fe200078e00ff */
[----:B------:R-:W-:-:S02]  /*7570*/  ISETP.GE.AND P5, PT, R231, c[0x0][0x198], PT ;  /* 0x00006600e7007a0c */ /* 0x000fc40003fa6270 */
[----:B------:R-:W-:Y:S02]  /*7580*/  LEA.HI.X.SX32 R6, R9, R6, 0x1, P0 ;  /* 0x0000000609067211 */ /* 0x000fe400000f0eff */
[----:B------:R-:W-:Y:S02]  /*7590*/  ISETP.NE.U32.AND P0, PT, RZ, c[0x0][0x348], PT ;  /* 0x0000d200ff007a0c */ /* 0x000fe40003f05070 */
[----:B------:R-:W-:Y:S01]  /*75a0*/  IADD3 R3, R3, R4, RZ ;  /* 0x0000000403037210 */ /* 0x000fe20007ffe0ff */
[----:B------:R-:W-:Y:S01]  /*75b0*/  IMAD R9, R6, c[0x0][0x1e0], RZ ;  /* 0x0000780006097a24 */ /* 0x000fe200078e02ff */
[----:B------:R-:W-:Y:S01]  /*75c0*/  ISETP.NE.AND.EX P0, PT, RZ, c[0x0][0x34c], PT, P0 ;  /* 0x0000d300ff007a0c */ /* 0x000fe20003f05300 */
[----:B------:R-:W-:Y:S01]  /*75d0*/  IMAD.MOV.U32 R4, RZ, RZ, R232 ;  /* 0x000000ffff047224 */ /* 0x000fe200078e00e8 */
[----:B------:R-:W-:Y:S01]  /*75e0*/  IADD3 R102, R23, -0x1, RZ ;  /* 0xffffffff17667810 */ /* 0x000fe20007ffe0ff */
[----:B------:R-:W-:Y:S01]  /*75f0*/  IMAD R17, R0, c[0x0][0x1e4], R9 ;  /* 0x0000790000117a24 */ /* 0x000fe200078e0209 */
[----:B------:R-:W-:Y:S01]  /*7600*/  SEL R9, R135, RZ, !P0 ;  /* 0x000000ff87097207 */ /* 0x000fe20004000000 */
[----:B------:R-:W-:-:S02]  /*7610*/  IMAD R8, R6, c[0x0][0x208], RZ ;  /* 0x0000820006087a24 */ /* 0x000fc400078e02ff */
[----:B------:R-:W-:-:S04]  /*7620*/  IMAD.WIDE.U32 R6, R0, c[0x0][0x1e0], R4 ;  /* 0x0000780000067a25 */ /* 0x000fc800078e0004 */
[----:B------:R-:W-:Y:S02]  /*7630*/  IMAD R18, R9, c[0x0][0x1c0], RZ ;  /* 0x0000700009127a24 */ /* 0x000fe400078e02ff */
[----:B------:R-:W-:-:S04]  /*7640*/  IMAD.WIDE.U32 R10, R0, c[0x0][0x208], R4 ;  /* 0x00008200000a7a25 */ /* 0x000fc800078e0004 */
[----:B------:R-:W-:Y:S01]  /*7650*/  IMAD R16, R0, c[0x0][0x20c], R8 ;  /* 0x0000830000107a24 */ /* 0x000fe200078e0208 */
[----:B------:R-:W-:Y:S02]  /*7660*/  SEL R8, R235, RZ, !P0 ;  /* 0x000000ffeb087207 */ /* 0x000fe40004000000 */
[----:B------:R-:W-:-:S03]  /*7670*/  ISETP.NE.U32.AND P0, PT, RZ, c[0x0][0x350], PT ;  /* 0x0000d400ff007a0c */ /* 0x000fc60003f05070 */
[----:B------:R-:W-:Y:S01]  /*7680*/  IMAD R14, R8, c[0x0][0x1c4], R18 ;  /* 0x00007100080e7a24 */ /* 0x000fe200078e0212 */
[----:B------:R-:W-:Y:S01]  /*7690*/  ISETP.NE.AND.EX P0, PT, RZ, c[0x0][0x354], PT, P0 ;  /* 0x0000d500ff007a0c */ /* 0x000fe20003f05300 */
[----:B--2---:R-:W-:-:S04]  /*76a0*/  IMAD R12, R245, 0x80, R12 ;  /* 0x00000080f50c7824 */ /* 0x004fc800078e020c */
[----:B------:R-:W-:Y:S01]  /*76b0*/  @P2 IMAD.HI.U32 R9, R12, c[0x0][0x2c8], RZ ;  /* 0x0000b2000c092a27 */ /* 0x000fe200078e00ff */
[----:B------:R-:W-:Y:S02]  /*76c0*/  MOV R0, R12 ;  /* 0x0000000c00007202 */ /* 0x000fe40000000f00 */
[----:B---3--:R-:W-:Y:S01]  /*76d0*/  LOP3.LUT R15, R15, 0xfffffffe, RZ, 0xc0, !PT ;  /* 0xfffffffe0f0f7812 */ /* 0x008fe200078ec0ff */
[C---:B----4-:R-:W-:Y:S01]  /*76e0*/  IMAD.WIDE.U32 R2, R24.reuse, c[0x0][0x1b8], R2 ;  /* 0x00006e0018027a25 */ /* 0x050fe200078e0002 */
[----:B------:R-:W-:Y:S02]  /*76f0*/  @P2 SHF.R.U32.HI R0, RZ, c[0x0][0x2cc], R9 ;  /* 0x0000b300ff002a19 */ /* 0x000fe40000011609 */
[----:B------:R-:W-:Y:S01]  /*7700*/  @P4 LOP3.LUT R15, R15, 0x1, RZ, 0xfc, !PT ;  /* 0x000000010f0f4812 */ /* 0x000fe200078efcff */
[----:B------:R-:W-:Y:S01]  /*7710*/  IMAD R3, R24, c[0x0][0x1bc], R3 ;  /* 0x00006f0018037a24 */ /* 0x000fe200078e0203 */
[----:B------:R-:W-:Y:S01]  /*7720*/  ISETP.GE.AND P4, PT, R230, c[0x0][0x198], PT ;  /* 0x00006600e6007a0c */ /* 0x000fe20003f86270 */
[----:B------:R-:W-:Y:S01]  /*7730*/  IMAD.IADD R9, R7, 0x1, R17 ;  /* 0x0000000107097824 */ /* 0x000fe200078e0211 */
[----:B------:R-:W-:Y:S01]  /*7740*/  IADD3 R7, R11, R16, RZ ;  /* 0x000000100b077210 */ /* 0x000fe20007ffe0ff */
[----:B------:R-:W-:Y:S01]  /*7750*/  IMAD.WIDE.U32 R2, R8, c[0x0][0x1c0], R2 ;  /* 0x0000700008027a25 */ /* 0x000fe200078e0002 */
[----:B------:R-:W-:-:S02]  /*7760*/  SHF.R.S32.HI R11, RZ, 0x1f, R0 ;  /* 0x0000001fff0b7819 */ /* 0x000fc40000011400 */
[----:B------:R-:W-:Y:S01]  /*7770*/  LOP3.LUT R15, R15, 0xfffffffd, RZ, 0xc0, !PT ;  /* 0xfffffffd0f0f7812 */ /* 0x000fe200078ec0ff */
[----:B------:R-:W-:Y:S01]  /*7780*/  IMAD.MOV.U32 R8, RZ, RZ, R6 ;  /* 0x000000ffff087224 */ /* 0x000fe200078e0006 */
[----:B------:R-:W-:Y:S01]  /*7790*/  MOV R6, R10 ;  /* 0x0000000a00067202 */ /* 0x000fe20000000f00 */
[----:B------:R-:W-:Y:S01]  /*77a0*/  IMAD.IADD R3, R3, 0x1, R14 ;  /* 0x0000000103037824 */ /* 0x000fe200078e020e */
[----:B------:R-:W-:Y:S01]  /*77b0*/  @P3 LOP3.LUT R15, R15, 0x2, RZ, 0xfc, !PT ;  /* 0x000000020f0f3812 */ /* 0x000fe200078efcff */
[----:B------:R-:W-:Y:S01]  /*77c0*/  IMAD R10, R11, c[0x0][0x1b0], RZ ;  /* 0x00006c000b0a7a24 */ /* 0x000fe200078e02ff */
[----:B------:R-:W-:Y:S01]  /*77d0*/  SEL R14, RZ, 0x4, P6 ;  /* 0x00000004ff0e7807 */ /* 0x000fe20003000000 */
[----:B------:R-:W-:Y:S02]  /*77e0*/  IMAD.MOV R11, RZ, RZ, -R0 ;  /* 0x000000ffff0b7224 */ /* 0x000fe400078e0a00 */
[C---:B------:R-:W-:Y:S01]  /*77f0*/  IMAD R10, R0.reuse, c[0x0][0x1b4], R10 ;  /* 0x00006d00000a7a24 */ /* 0x040fe200078e020a */
[----:B------:R1:W-:Y:S01]  /*7800*/  STL [R1+0xc], R15 ;  /* 0x00000c0f01007387 */ /* 0x0003e20000100800 */
[----:B------:R-:W-:-:S04]  /*7810*/  IMAD.WIDE.U32 R2, R0, c[0x0][0x1b0], R2 ;  /* 0x00006c0000027a25 */ /* 0x000fc800078e0002 */
[----:B------:R-:W-:Y:S02]  /*7820*/  IMAD R0, R11, c[0x0][0x2c4], R12 ;  /* 0x0000b1000b007a24 */ /* 0x000fe400078e020c */
[----:B------:R-:W-:Y:S01]  /*7830*/  IMAD.IADD R3, R3, 0x1, R10 ;  /* 0x0000000103037824 */ /* 0x000fe200078e020a */
[----:B------:R-:W-:Y:S01]  /*7840*/  @P1 SHF.R.S32.HI R10, RZ, 0x1f, R13 ;  /* 0x0000001fff0a1819 */ /* 0x000fe2000001140d */
[----:B------:R-:W-:Y:S01]  /*7850*/  @!P1 IMAD.MOV.U32 R13, RZ, RZ, R235 ;  /* 0x000000ffff0d9224 */ /* 0x000fe200078e00eb */
[----:B------:R-:W-:Y:S01]  /*7860*/  SHF.R.S32.HI R11, RZ, 0x1f, R0 ;  /* 0x0000001fff0b7819 */ /* 0x000fe20000011400 */
[----:B------:R-:W-:Y:S01]  /*7870*/  IMAD.WIDE.U32 R6, R24, c[0x0][0x210], R6 ;  /* 0x0000840018067a25 */ /* 0x000fe200078e0006 */
[----:B------:R-:W-:Y:S02]  /*7880*/  @!P1 MOV R10, R135 ;  /* 0x00000087000a9202 */ /* 0x000fe40000000f00 */
[----:B------:R-:W-:Y:S01]  /*7890*/  ISETP.GE.AND P1, PT, R232, c[0x0][0x198], PT ;  /* 0x00006600e8007a0c */ /* 0x000fe20003f26270 */
[----:B------:R-:W-:Y:S01]  /*78a0*/  IMAD R11, R11, c[0x0][0x1a8], RZ ;  /* 0x00006a000b0b7a24 */ /* 0x000fe200078e02ff */
[----:B------:R-:W-:Y:S01]  /*78b0*/  SEL R10, R10, RZ, !P0 ;  /* 0x000000ff0a0a7207 */ /* 0x000fe20004000000 */
[----:B------:R-:W-:-:S04]  /*78c0*/  IMAD.WIDE.U32 R8, R24, c[0x0][0x1e8], R8 ;  /* 0x00007a0018087a25 */ /* 0x000fc800078e0008 */
[C---:B------:R-:W-:Y:S02]  /*78d0*/  IMAD R11, R0.reuse, c[0x0][0x1ac], R11 ;  /* 0x00006b00000b7a24 */ /* 0x040fe400078e020b */
[----:B------:R-:W-:Y:S01]  /*78e0*/  IMAD.WIDE.U32 R2, R0, c[0x0][0x1a8], R2 ;  /* 0x00006a0000027a25 */ /* 0x000fe200078e0002 */
[----:B------:R-:W-:Y:S02]  /*78f0*/  SEL R0, R13, RZ, !P0 ;  /* 0x000000ff0d007207 */ /* 0x000fe40004000000 */
[----:B-1----:R-:W-:Y:S01]  /*7900*/  SEL R15, RZ, 0x1, P3 ;  /* 0x00000001ff0f7807 */ /* 0x002fe20001800000 */
[----:B------:R-:W-:Y:S01]  /*7910*/  IMAD R7, R24, c[0x0][0x214], R7 ;  /* 0x0000850018077a24 */ /* 0x000fe200078e0207 */
[----:B------:R-:W-:Y:S01]  /*7920*/  LEA R13, P0, R2, c[0x0][0x160], 0x1 ;  /* 0x00005800020d7a11 */ /* 0x000fe200078008ff */
[----:B------:R-:W-:Y:S01]  /*7930*/  IMAD R9, R24, c[0x0][0x1ec], R9 ;  /* 0x00007b0018097a24 */ /* 0x000fe200078e0209 */
[----:B------:R-:W-:Y:S01]  /*7940*/  LOP3.LUT R15, R19, 0x2, R15, 0xe2, !PT ;  /* 0x00000002130f7812 */ /* 0x000fe200078ee20f */
[----:B------:R-:W-:-:S02]  /*7950*/  IMAD R12, R10, c[0x0][0x1f0], RZ ;  /* 0x00007c000a0c7a24 */ /* 0x000fc400078e02ff */
[----:B------:R-:W-:Y:S01]  /*7960*/  IMAD R10, R10, c[0x0][0x218], RZ ;  /* 0x000086000a0a7a24 */ /* 0x000fe200078e02ff */
[----:B------:R-:W-:Y:S01]  /*7970*/  LOP3.LUT R60, R15, R14, RZ, 0xfc, !PT ;  /* 0x0000000e0f3c7212 */ /* 0x000fe200078efcff */
[----:B------:R-:W-:-:S04]  /*7980*/  IMAD.WIDE.U32 R226, R0, c[0x0][0x218], R6 ;  /* 0x0000860000e27a25 */ /* 0x000fc800078e0006 */
[----:B------:R-:W-:-:S04]  /*7990*/  IMAD.WIDE.U32 R224, R0, c[0x0][0x1f0], R8 ;  /* 0x00007c0000e07a25 */ /* 0x000fc800078e0008 */
[C---:B------:R-:W-:Y:S02]  /*79a0*/  IMAD R6, R0.reuse, c[0x0][0x1f4], R12 ;  /* 0x00007d0000067a24 */ /* 0x040fe400078e020c */
[----:B------:R-:W-:Y:S01]  /*79b0*/  IMAD.IADD R3, R3, 0x1, R11 ;  /* 0x0000000103037824 */ /* 0x000fe200078e020b */
[----:B------:R-:W-:Y:S01]  /*79c0*/  LEA R11, R245, R22, 0x7 ;  /* 0x00000016f50b7211 */ /* 0x000fe200078e38ff */
[----:B------:R-:W-:Y:S02]  /*79d0*/  IMAD R0, R0, c[0x0][0x21c], R10 ;  /* 0x0000870000007a24 */ /* 0x000fe400078e020a */
[----:B------:R-:W-:Y:S01]  /*79e0*/  IMAD.IADD R223, R225, 0x1, R6 ;  /* 0x00000001e1df7824 */ /* 0x000fe200078e0206 */
[----:B------:R-:W-:Y:S02]  /*79f0*/  LEA.HI.X R12, R2, c[0x0][0x164], R3, 0x1, P0 ;  /* 0x00005900020c7a11 */ /* 0x000fe400000f0c03 */
[----:B------:R-:W-:Y:S01]  /*7a00*/  IADD3 R228, R227, R0, RZ ;  /* 0x00000000e3e47210 */ /* 0x000fe20007ffe0ff */
[----:B------:R-:W-:Y:S05]  /*7a10*/  BRA.DIV ~URZ, `(.L_x_185) ;  /* 0x000105c27f007947 */ /* 0x000fea000b800000 */
[----:B------:R1:W2:Y:S02]  /*7a20*/  SHFL.IDX PT, R10, R12, RZ, 0x181f ;  /* 0x00181fff0c0a7589 */ /* 0x0002a400000e0000 */
.L_x_304:
[----:B------:R-:W-:Y:S05]  /*7a30*/  BRA.DIV ~URZ, `(.L_x_186) ;  /* 0x000106127f007947 */ /* 0x000fea000b800000 */
[----:B------:R3:W4:Y:S02]  /*7a40*/  SHFL.IDX PT, R0, R13, RZ, 0x181f ;  /* 0x00181fff0d007589 */ /* 0x00072400000e0000 */
.L_x_305:
[----:B------:R-:W-:Y:S01]  /*7a50*/  IMAD R34, R175, c[0x0][0x2c4], RZ ;  /* 0x0000b100af227a24 */ /* 0x000fe200078e02ff */
[----:B------:R-:W-:Y:S01]  /*7a60*/  BSSY B0, `(.L_x_187) ;  /* 0x0000011000007945 */ /* 0x000fe20003800000 */
[----:B------:R-:W-:-:S02]  /*7a70*/  SHF.R.S32.HI R15, RZ, 0x1f, R230 ;  /* 0x0000001fff0f7819 */ /* 0x000fc400000114e6 */
[----:B------:R-:W-:Y:S02]  /*7a80*/  SHF.R.S32.HI R14, RZ, 0x1f, R231 ;  /* 0x0000001fff0e7819 */ /* 0x000fe400000114e7 */
[----:B------:R-:W-:-:S13]  /*7a90*/  ISETP.GE.AND P0, PT, R11, R34, PT ;  /* 0x000000220b00720c */ /* 0x000fda0003f06270 */
[----:B------:R-:W-:Y:S05]  /*7aa0*/  @P0 BRA `(.L_x_188) ;  /* 0x000000c000000947 */ /* 0x000fea0003800000 */
[----:B----4-:R-:W-:-:S04]  /*7ab0*/  LEA R8, P0, R232, R0, 0x1 ;  /* 0x00000000e8087211 */ /* 0x010fc800078008ff */
[----:B--2---:R-:W-:Y:S02]  /*7ac0*/  LEA.HI.X R9, R232, R10, R5, 0x1, P0 ;  /* 0x0000000ae8097211 */ /* 0x004fe400000f0c05 */
[----:B------:R-:W-:-:S03]  /*7ad0*/  LEA R6, P0, R231, R0, 0x1 ;  /* 0x00000000e7067211 */ /* 0x000fc600078008ff */
[----:B------:R-:W-:Y:S01]  /*7ae0*/  @!PT LDS RZ, [RZ] ;  /* 0x00000000fffff984 */ /* 0x000fe20000000800 */
[----:B------:R-:W-:Y:S01]  /*7af0*/  @!PT LDS RZ, [RZ] ;  /* 0x00000000fffff984 */ /* 0x000fe20000000800 */
[----:B------:R-:W-:Y:S01]  /*7b00*/  @!PT LDS RZ, [RZ] ;  /* 0x00000000fffff984 */ /* 0x000fe20000000800 */
[----:B------:R2:W-:Y:S01]  /*7b10*/  LDGSTS.E.BYPASS.LTC128B.128 [R203+0xc100], [R8.64], !P1 ;  /* 0x0c10000008cb7fae */ /* 0x0005e2000c901d46 */
[----:B------:R-:W-:Y:S02]  /*7b20*/  LEA.HI.X R7, R231, R10, R14, 0x1, P0 ;  /* 0x0000000ae7077211 */ /* 0x000fe400000f0c0e */
[----:B------:R-:W-:-:S03]  /*7b30*/  LEA R2, P0, R230, R0, 0x1 ;  /* 0x00000000e6027211 */ /* 0x000fc600078008ff */
[----:B------:R2:W-:Y:S01]  /*7b40*/  LDGSTS.E.BYPASS.LTC128B.128 [R203+0x10100], [R6.64], !P5 ;  /* 0x1010000006cb7fae */ /* 0x0005e2000e901d46 */
[----:B------:R-:W-:-:S05]  /*7b50*/  LEA.HI.X R3, R230, R10, R15, 0x1, P0 ;  /* 0x0000000ae6037211 */ /* 0x000fca00000f0c0f */
[----:B------:R2:W-:Y:S04]  /*7b60*/  LDGSTS.E.BYPASS.LTC128B.128 [R203+0x14100], [R2.64], !P4 ;  /* 0x1410000002cb7fae */ /* 0x0005e8000e101d46 */
.L_x_188:
[----:B------:R-:W-:Y:S05]  /*7b70*/  BSYNC B0 ;  /* 0x0000000000007941 */ /* 0x000fea0003800000 */
.L_x_187:
[----:B------:R-:W-:Y:S05]  /*7b80*/  BRA.DIV ~URZ, `(.L_x_189) ;  /* 0x000105227f007947 */ /* 0x000fea000b800000 */
[----:B--2---:R2:W1:Y:S04]  /*7b90*/  SHFL.IDX PT, R10, R12, 0x1, 0x181f ;  /* 0x00381f000c0a7f89 */ /* 0x00446800000e0000 */
[----:B----4-:R2:W4:Y:S02]  /*7ba0*/  SHFL.IDX PT, R0, R13, 0x1, 0x181f ;  /* 0x00381f000d007f89 */ /* 0x01052400000e0000 */
.L_x_306:
[----:B------:R-:W-:Y:S01]  /*7bb0*/  IADD3 R2, R11, 0x20, RZ ;  /* 0x000000200b027810 */ /* 0x000fe20007ffe0ff */
[----:B------:R-:W-:Y:S03]  /*7bc0*/  BSSY B0, `(.L_x_190) ;  /* 0x000000f000007945 */ /* 0x000fe60003800000 */
[----:B------:R-:W-:-:S13]  /*7bd0*/  ISETP.GE.AND P0, PT, R2, R34, PT ;  /* 0x000000220200720c */ /* 0x000fda0003f06270 */
[----:B------:R-:W-:Y:S05]  /*7be0*/  @P0 BRA `(.L_x_191) ;  /* 0x000000c000000947 */ /* 0x000fea0003800000 */
[----:B----4-:R-:W-:-:S04]  /*7bf0*/  LEA R8, P0, R232, R0, 0x1 ;  /* 0x00000000e8087211 */ /* 0x010fc800078008ff */
[----:B-1----:R-:W-:Y:S02]  /*7c00*/  LEA.HI.X R9, R232, R10, R5, 0x1, P0 ;  /* 0x0000000ae8097211 */ /* 0x002fe400000f0c05 */
        /* <DEDUP_REMOVED lines=10> */
.L_x_191:
[----:B------:R-:W-:Y:S05]  /*7cb0*/  BSYNC B0 ;  /* 0x0000000000007941 */ /* 0x000fea0003800000 */
.L_x_190:
[----:B------:R-:W-:Y:S05]  /*7cc0*/  BRA.DIV ~URZ, `(.L_x_192) ;  /* 0x000104a27f007947 */ /* 0x000fea000b800000 */
[----:B-1----:R1:W2:Y:S02]  /*7cd0*/  SHFL.IDX PT, R10, R12, 0x2, 0x181f ;  /* 0x00581f000c0a7f89 */ /* 0x0022a400000e0000 */
.L_x_307:
[----:B------:R-:W-:Y:S05]  /*7ce0*/  BRA.DIV ~URZ, `(.L_x_193) ;  /* 0x000104f27f007947 */ /* 0x000fea000b800000 */
[----:B----4-:R4:W1:Y:S02]  /*7cf0*/  SHFL.IDX PT, R0, R13, 0x2, 0x181f ;  /* 0x00581f000d007f89 */ /* 0x01086400000e0000 */
.L_x_308:
[----:B------:R-:W-:Y:S01]  /*7d00*/  IADD3 R2, R11, 0x40, RZ ;  /* 0x000000400b027810 */ /* 0x000fe20007ffe0ff */
[----:B------:R-:W-:Y:S03]  /*7d10*/  BSSY B0, `(.L_x_194) ;  /* 0x000000f000007945 */ /* 0x000fe60003800000 */
[----:B------:R-:W-:-:S13]  /*7d20*/  ISETP.GE.AND P0, PT, R2, R34, PT ;  /* 0x000000220200720c */ /* 0x000fda0003f06270 */
[----:B------:R-:W-:Y:S05]  /*7d30*/  @P0 BRA `(.L_x_195) ;  /* 0x000000c000000947 */ /* 0x000fea0003800000 */
[----:B-1----:R-:W-:-:S04]  /*7d40*/  LEA R8, P0, R232, R0, 0x1 ;  /* 0x00000000e8087211 */ /* 0x002fc800078008ff */
        /* <DEDUP_REMOVED lines=11> */
.L_x_195:
[----:B------:R-:W-:Y:S05]  /*7e00*/  BSYNC B0 ;  /* 0x0000000000007941 */ /* 0x000fea0003800000 */
.L_x_194:
[----:B------:R-:W-:Y:S05]  /*7e10*/  BRA.DIV ~URZ, `(.L_x_196) ;  /* 0x000104227f007947 */ /* 0x000fea000b800000 */
[----:B-1----:R1:W3:Y:S04]  /*7e20*/  SHFL.IDX PT, R7, R12, 0x3, 0x181f ;  /* 0x00781f000c077f89 */ /* 0x0022e800000e0000 */
[----:B------:R1:W4:Y:S02]  /*7e30*/  SHFL.IDX PT, R0, R13, 0x3, 0x181f ;  /* 0x00781f000d007f89 */ /* 0x00032400000e0000 */
.L_x_309:
[----:B----4-:R-:W4:Y:S01]  /*7e40*/  LDL R104, [R1+0xc] ;  /* 0x00000c0001687983 */ /* 0x010f220000100800 */
[----:B------:R-:W-:Y:S01]  /*7e50*/  IADD3 R2, R11, 0x60, RZ ;  /* 0x000000600b027810 */ /* 0x000fe20007ffe0ff */
[----:B--2---:R-:W-:Y:S01]  /*7e60*/  IMAD.MOV.U32 R10, RZ, RZ, 0x20 ;  /* 0x00000020ff0a7424 */ /* 0x004fe200078e00ff */
[----:B------:R-:W-:Y:S01]  /*7e70*/  SHF.R.S32.HI R58, RZ, 0x1f, R102 ;  /* 0x0000001fff3a7819 */ /* 0x000fe20000011466 */
[----:B------:R-:W2:Y:S01]  /*7e80*/  S2R R6, SR_TID.X ;  /* 0x0000000000067919 */ /* 0x000ea20000002100 */
[----:B------:R-:W-:Y:S01]  /*7e90*/  ISETP.GE.AND P2, PT, R2, R34, PT ;  /* 0x000000220200720c */ /* 0x000fe20003f46270 */
[----:B------:R-:W-:-:S12]  /*7ea0*/  IMAD R11, R10, c[0x0][0x1e4], RZ ;  /* 0x000079000a0b7a24 */ /* 0x000fd800078e02ff */
[----:B------:R-:W-:-:S04]  /*7eb0*/  @!P2 LEA R2, P0, R232, R0, 0x1 ;  /* 0x00000000e802a211 */ /* 0x000fc800078008ff */
[----:B---3--:R-:W-:Y:S01]  /*7ec0*/  @!P2 LEA.HI.X R3, R232, R7, R5, 0x1, P0 ;  /* 0x00000007e803a211 */ /* 0x008fe200000f0c05 */
[----:B------:R-:W-:Y:S01]  /*7ed0*/  IMAD.WIDE.U32 R4, R102, c[0x0][0x1e0], RZ ;  /* 0x0000780066047a25 */ /* 0x000fe200078e00ff */
[----:B------:R-:W-:-:S03]  /*7ee0*/  @!P2 LEA R8, P0, R231, R0, 0x1 ;  /* 0x00000000e708a211 */ /* 0x000fc600078008ff */
[----:B------:R-:W-:Y:S01]  /*7ef0*/  @!PT LDS RZ, [RZ] ;  /* 0x00000000fffff984 */ /* 0x000fe20000000800 */
[----:B------:R-:W-:Y:S01]  /*7f00*/  @!PT LDS RZ, [RZ] ;  /* 0x00000000fffff984 */ /* 0x000fe20000000800 */
[----:B------:R-:W-:Y:S01]  /*7f10*/  @!PT LDS RZ, [RZ] ;  /* 0x00000000fffff984 */ /* 0x000fe20000000800 */
[----:B------:R3:W-:Y:S01]  /*7f20*/  @!P2 LDGSTS.E.BYPASS.LTC128B.128 [R203+0xf100], [R2.64], !P1 ;  /* 0x0f10000002cbafae */ /* 0x0007e2000c901d46 */
[----:B--2---:R-:W-:Y:S02]  /*7f30*/  SHF.R.S32.HI R59, RZ, 0x1f, R6 ;  /* 0x0000001fff3b7819 */ /* 0x004fe40000011406 */
[-C--:B------:R-:W-:Y:S02]  /*7f40*/  @!P2 LEA.HI.X R9, R231, R7.reuse, R14, 0x1, P0 ;  /* 0x00000007e709a211 */ /* 0x080fe400000f0c0e */
[----:B------:R-:W-:Y:S02]  /*7f50*/  LEA.HI R59, R59, R6, RZ, 0x3 ;  /* 0x000000063b3b7211 */ /* 0x000fe400078f18ff */
[C---:B------:R-:W-:Y:S01]  /*7f60*/  @!P2 LEA R6, P0, R230.reuse, R0, 0x1 ;  /* 0x00000000e606a211 */ /* 0x040fe200078008ff */
[----:B------:R2:W-:Y:S01]  /*7f70*/  @!P2 LDGSTS.E.BYPASS.LTC128B.128 [R203+0x13100], [R8.64], !P5 ;  /* 0x1310000008cbafae */ /* 0x0005e2000e901d46 */
[----:B------:R-:W-:Y:S02]  /*7f80*/  SHF.R.S32.HI R59, RZ, 0x3, R59 ;  /* 0x00000003ff3b7819 */ /* 0x000fe4000001143b */
[----:B------:R-:W-:-:S02]  /*7f90*/  @!P2 LEA.HI.X R7, R230, R7, R15, 0x1, P0 ;  /* 0x00000007e607a211 */ /* 0x000fc400000f0c0f */
[----:B------:R-:W-:-:S03]  /*7fa0*/  LEA R0, P0, R4, R224, 0x6 ;  /* 0x000000e004007211 */ /* 0x000fc600078030ff */
[----:B------:R2:W-:Y:S04]  /*7fb0*/  @!P2 LDGSTS.E.BYPASS.LTC128B.128 [R203+0x17100], [R6.64], !P4 ;  /* 0x1710000006cbafae */ /* 0x0005e8000e101d46 */
[----:B------:R-:W0:Y:S01]  /*7fc0*/  LDGDEPBAR ;  /* 0x00000000000079af */ /* 0x000e220000000000 */
[----:B------:R-:W-:Y:S01]  /*7fd0*/  WARPSYNC 0xffffffff ;  /* 0xffffffff00007948 */ /* 0x000fe20003800000 */
[----:B---3--:R-:W-:Y:S02]  /*7fe0*/  IMAD R3, R58, c[0x0][0x1e0], RZ ;  /* 0x000078003a037a24 */ /* 0x008fe400078e02ff */
[----:B------:R-:W-:Y:S02]  /*7ff0*/  IMAD.IADD R2, R176, 0x1, -R59 ;  /* 0x00000001b0027824 */ /* 0x000fe400078e0a3b */
[----:B------:R-:W-:-:S02]  /*8000*/  IMAD R3, R102, c[0x0][0x1e4], R3 ;  /* 0x0000790066037a24 */ /* 0x000fc400078e0203 */
[----:B------:R-:W-:Y:S02]  /*8010*/  IMAD R2, R102, -0x40, R2 ;  /* 0xffffffc066027824 */ /* 0x000fe400078e0202 */
[----:B------:R-:W-:-:S05]  /*8020*/  IMAD.IADD R3, R5, 0x1, R3 ;  /* 0x0000000105037824 */ /* 0x000fca00078e0203 */
[----:B------:R-:W-:Y:S01]  /*8030*/  LEA.HI.X R3, R4, R223, R3, 0x6, P0 ;  /* 0x000000df04037211 */ /* 0x000fe200000f3403 */
[----:B------:R-:W-:Y:S01]  /*8040*/  IMAD.WIDE.U32 R4, R10, c[0x0][0x1e0], RZ ;  /* 0x000078000a047a25 */ /* 0x000fe200078e00ff */
[----:B------:R-:W-:Y:S01]  /*8050*/  BAR.SYNC.DEFER_BLOCKING 0x0 ;  /* 0x0000000000007b1d */ /* 0x000fe20000010000 */
[----:B------:R-:W-:-:S13]  /*8060*/  ISETP.GE.AND P0, PT, R2, 0x21, PT ;  /* 0x000000210200780c */ /* 0x000fda0003f06270 */
[----:B------:R-:W-:-:S04]  /*8070*/  @P0 IADD3 R10, P1, R0, R4, RZ ;  /* 0x00000004000a0210 */ /* 0x000fc80007f3e0ff */
[----:B------:R-:W-:Y:S02]  /*8080*/  @P0 IADD3.X R11, R3, R5, R11, P1, !PT ;  /* 0x00000005030b0210 */ /* 0x000fe40000ffe40b */
[----:B------:R-:W-:-:S13]  /*8090*/  ISETP.GE.AND P1, PT, R2, 0x1, PT ;  /* 0x000000010200780c */ /* 0x000fda0003f26270 */
[----:B------:R-:W-:-:S04]  /*80a0*/  @P1 LEA R4, P3, R0, c[0x0][0x1c8], 0x1 ;  /* 0x0000720000041a11 */ /* 0x000fc800078608ff */
[----:B------:R-:W-:Y:S02]  /*80b0*/  @P1 LEA.HI.X R5, R0, c[0x0][0x1cc], R3, 0x1, P3 ;  /* 0x0000730000051a11 */ /* 0x000fe400018f0c03 */
[----:B------:R-:W-:-:S04]  /*80c0*/  @P0 LEA R2, P3, R10, c[0x0][0x1c8], 0x1 ;  /* 0x000072000a020a11 */ /* 0x000fc800078608ff */
[----:B------:R-:W-:Y:S02]  /*80d0*/  @P0 LEA.HI.X R3, R10, c[0x0][0x1cc], R11, 0x1, P3 ;  /* 0x000073000a030a11 */ /* 0x000fe400018f0c0b */
[C---:B----4-:R-:W-:Y:S02]  /*80e0*/  LOP3.LUT P3, RZ, R104.reuse, 0x2, RZ, 0xc0, !PT ;  /* 0x0000000268ff7812 */ /* 0x050fe4000786c0ff */
[----:B------:R-:W-:-:S11]  /*80f0*/  LOP3.LUT P5, RZ, R104, 0x1, RZ, 0xc0, !PT ;  /* 0x0000000168ff7812 */ /* 0x000fd600078ac0ff */
        /* <DEDUP_REMOVED lines=8> */
[----:B------:R2:W-:Y:S01]  /*8180*/  @P0 LDGSTS.E.BYPASS.LTC128B.128 [R203+0xb100], [R2.64+0x100], !P6 ;  /* 0x0b10010002cb0fae */ /* 0x0005e2000f101d46 */
[----:B------:R-:W-:-:S03]  /*8190*/  ISETP.LT.AND P0, PT, RZ, c[0x0][0x27c], PT ;  /* 0x00009f00ff007a0c */ /* 0x000fc60003f01270 */
[----:B------:R-:W0:Y:S10]  /*81a0*/  LDGDEPBAR ;  /* 0x00000000000079af */ /* 0x000e340000000000 */
[----:B------:R-:W-:Y:S05]  /*81b0*/  @P0 BRA `(.L_x_197) ;  /* 0x0000002000000947 */ /* 0x000fea0003800000 */
[----:B------:R-:W-:-:S04]  /*81c0*/  DEPBAR.LE SB0, 0x1 ;  /* 0x000080400000791a */ /* 0x000fc80000000000 */
[----:B------:R-:W-:Y:S05]  /*81d0*/  BRA `(.L_x_198) ;  /* 0x0000588000007947 */ /* 0x000fea0003800000 */
.L_x_197:
[----:B-----5:R-:W-:Y:S01]  /*81e0*/  SHF.R.S32.HI R0, RZ, 0x1f, R134 ;  /* 0x0000001fff007819 */ /* 0x020fe20000011486 */
[----:B------:R-:W-:Y:S01]  /*81f0*/  ULDC.U8 UR4, c[0x0][0x298] ;  /* 0x0000a60000047ab9 */ /* 0x000fe20000000000 */
[----:B--2---:R-:W-:Y:S01]  /*8200*/  IMAD.WIDE.U32 R2, R134, c[0x0][0x280], RZ ;  /* 0x0000a00086027a25 */ /* 0x004fe200078e00ff */
[----:B------:R-:W-:Y:S01]  /*8210*/  ISETP.NE.AND P2, PT, RZ, UR4, PT ;  /* 0x00000004ff007c0c */ /* 0x000fe2000bf45270 */
[----:B------:R-:W-:Y:S02]  /*8220*/  BSSY B2, `(.L_x_198) ;  /* 0x0000583000027945 */ /* 0x000fe40003800000 */
[----:B------:R-:W-:Y:S01]  /*8230*/  IMAD R6, R0, c[0x0][0x280], RZ ;  /* 0x0000a00000067a24 */ /* 0x000fe200078e02ff */
[----:B------:R-:W-:Y:S01]  /*8240*/  LEA R7, P1, R2, c[0x0][0x270], 0x1 ;  /* 0x00009c0002077a11 */ /* 0x000fe200078208ff */
[----:B------:R-:W-:Y:S02]  /*8250*/  IMAD R0, R0, c[0x0][0x290], RZ ;  /* 0x0000a40000007a24 */ /* 0x000fe400078e02ff */
[----:B------:R-:W-:-:S02]  /*8260*/  IMAD R6, R134, c[0x0][0x284], R6 ;  /* 0x0000a10086067a24 */ /* 0x000fc400078e0206 */
[----:B------:R-:W-:-:S03]  /*8270*/  IMAD.WIDE.U32 R4, R134, c[0x0][0x290], RZ ;  /* 0x0000a40086047a25 */ /* 0x000fc600078e00ff */
[----:B------:R-:W-:Y:S01]  /*8280*/  IADD3 R3, R6, R3, RZ ;  /* 0x0000000306037210 */ /* 0x000fe20007ffe0ff */
[----:B------:R-:W-:Y:S01]  /*8290*/  IMAD R0, R134, c[0x0][0x294], R0 ;  /* 0x0000a50086007a24 */ /* 0x000fe200078e0200 */
[----:B------:R-:W-:Y:S02]  /*82a0*/  LEA R8, P0, R4, c[0x0][0x288], 0x1 ;  /* 0x0000a20004087a11 */ /* 0x000fe400078008ff */
[----:B------:R-:W-:Y:S02]  /*82b0*/  LEA R6, R245, R229, 0x7 ;  /* 0x000000e5f5067211 */ /* 0x000fe400078e38ff */
[----:B------:R-:W-:Y:S02]  /*82c0*/  IADD3 R5, R0, R5, RZ ;  /* 0x0000000500057210 */ /* 0x000fe40007ffe0ff */
[----:B------:R-:W-:Y:S02]  /*82d0*/  LEA.HI.X R0, R2, c[0x0][0x274], R3, 0x1, P1 ;  /* 0x00009d0002007a11 */ /* 0x000fe400008f0c03 */
[----:B------:R-:W-:Y:S01]  /*82e0*/  LEA.HI.X R2, R4, c[0x0][0x28c], R5, 0x1, P0 ;  /* 0x0000a30004027a11 */ /* 0x000fe200000f0c05 */
[----:B------:R-:W-:Y:S05]  /*82f0*/  @!P2 BRA `(.L_x_199) ;  /* 0x000029f00000a947 */ /* 0x000fea0003800000 */
[----:B------:R-:W-:Y:S01]  /*8300*/  ISETP.GE.AND P0, PT, R6, R34, PT ;  /* 0x000000220600720c */ /* 0x000fe20003f06270 */
[----:B------:R-:W2:Y:S01]  /*8310*/  SHFL.IDX PT, R3, R2, RZ, 0x1c1f ;  /* 0x001c1fff02037589 */ /* 0x000ea200000e0000 */
[----:B------:R-:W-:Y:S01]  /*8320*/  BSSY B0, `(.L_x_200) ;  /* 0x0000054000007945 */ /* 0x000fe20003800000 */
[----:B------:R-:W-:Y:S01]  /*8330*/  CS2R R28, SRZ ;  /* 0x00000000001c7805 */ /* 0x000fe2000001ff00 */
[----:B------:R-:W-:Y:S01]  /*8340*/  CS2R R26, SRZ ;  /* 0x00000000001a7805 */ /* 0x000fe2000001ff00 */
[----:B------:R-:W3:Y:S01]  /*8350*/  SHFL.IDX PT, R5, R0, RZ, 0x1c1f ;  /* 0x001c1fff00057589 */ /* 0x000ee200000e0000 */
[----:B------:R-:W-:Y:S01]  /*8360*/  CS2R R24, SRZ ;  /* 0x0000000000187805 */ /* 0x000fe2000001ff00 */
[----:B------:R-:W-:Y:S01]  /*8370*/  CS2R R22, SRZ ;  /* 0x0000000000167805 */ /* 0x000fe2000001ff00 */
[----:B------:R-:W-:Y:S01]  /*8380*/  CS2R R20, SRZ ;  /* 0x0000000000147805 */ /* 0x000fe2000001ff00 */
[----:B------:R4:W1:Y:S01]  /*8390*/  SHFL.IDX PT, R4, R7, RZ, 0x1c1f ;  /* 0x001c1fff07047589 */ /* 0x00086200000e0000 */
[----:B------:R-:W-:Y:S01]  /*83a0*/  CS2R R18, SRZ ;  /* 0x0000000000127805 */ /* 0x000fe2000001ff00 */
[----:B------:R-:W-:Y:S01]  /*83b0*/  CS2R R16, SRZ ;  /* 0x0000000000107805 */ /* 0x000fe2000001ff00 */
[----:B------:R-:W-:Y:S01]  /*83c0*/  CS2R R14, SRZ ;  /* 0x00000000000e7805 */ /* 0x000fe2000001ff00 */
[----:B------:R5:W1:Y:S02]  /*83d0*/  SHFL.IDX PT, R2, R8, RZ, 0x1c1f ;  /* 0x001c1fff08027589 */ /* 0x000a6400000e0000 */
[----:B-1----:R-:W-:Y:S01]  /*83e0*/  CS2R R12, SRZ ;  /* 0x00000000000c7805 */ /* 0x002fe2000001ff00 */
[----:B------:R-:W-:Y:S01]  /*83f0*/  CS2R R10, SRZ ;  /* 0x00000000000a7805 */ /* 0x000fe2000001ff00 */
[----:B----4-:R-:W-:Y:S01]  /*8400*/  CS2R R6, SRZ ;  /* 0x0000000000067805 */ /* 0x010fe2000001ff00 */
[----:B-----5:R-:W-:Y:S01]  /*8410*/  CS2R R8, SRZ ;  /* 0x0000000000087805 */ /* 0x020fe2000001ff00 */
[----:B------:R-:W-:Y:S05]  /*8420*/  @P0 BRA `(.L_x_201) ;  /* 0x0000043000000947 */ /* 0x000fea0003800000 */
[C---:B--23--:R-:W-:Y:S01]  /*8430*/  ISETP.GE.AND P1, PT, R140.reuse, c[0x0][0x27c], PT ;  /* 0x00009f008c007a0c */ /* 0x04cfe20003f26270 */
[----:B------:R-:W-:Y:S01]  /*8440*/  IMAD.SHL.U32 R0, R140, 0x2, RZ ;  /* 0x000000028c007824 */ /* 0x000fe200078e00ff */
[C---:B------:R-:W-:Y:S01]  /*8450*/  ISETP.GE.AND P0, PT, R142.reuse, c[0x0][0x27c], PT ;  /* 0x00009f008e007a0c */ /* 0x040fe20003f06270 */
[----:B------:R-:W-:Y:S01]  /*8460*/  IMAD.SHL.U32 R14, R142, 0x2, RZ ;  /* 0x000000028e0e7824 */ /* 0x000fe200078e00ff */
[----:B------:R-:W-:Y:S01]  /*8470*/  SHF.R.S32.HI R7, RZ, 0x1f, R140 ;  /* 0x0000001fff077819 */ /* 0x000fe2000001148c */
[----:B------:R-:W-:Y:S01]  /*8480*/  CS2R R22, SRZ ;  /* 0x0000000000167805 */ /* 0x000fe2000001ff00 */
[----:B------:R-:W-:-:S02]  /*8490*/  SHF.R.S32.HI R10, RZ, 0x1f, R142 ;  /* 0x0000001fff0a7819 */ /* 0x000fc4000001148e */
[----:B------:R-:W-:-:S05]  /*84a0*/  SHF.L.U64.HI R7, R140, 0x1, R7 ;  /* 0x000000018c077819 */ /* 0x000fca0000010207 */
[-C--:B------:R-:W-:Y:S02]  /*84b0*/  @!P1 IADD3 R8, P2, R4, R0.reuse, RZ ;  /* 0x0000000004089210 */ /* 0x080fe40007f5e0ff */
[----:B------:R-:W-:Y:S02]  /*84c0*/  @!P1 IADD3 R6, P3, R2, R0, RZ ;  /* 0x0000000002069210 */ /* 0x000fe40007f7e0ff */
[----:B------:R-:W-:Y:S01]  /*84d0*/  SHF.L.U64.HI R0, R142, 0x1, R10 ;  /* 0x000000018e007819 */ /* 0x000fe2000001020a */
[--C-:B------:R-:W-:Y:S01]  /*84e0*/  @!P1 IMAD.X R9, R5, 0x1, R7.reuse, P2 ;  /* 0x0000000105099824 */ /* 0x100fe200010e0607 */
[----:B------:R-:W-:Y:S01]  /*84f0*/  @!P0 IADD3 R12, P2, R4, R14, RZ ;  /* 0x0000000e040c8210 */ /* 0x000fe20007f5e0ff */
[----:B------:R-:W-:Y:S01]  /*8500*/  CS2R R10, SRZ ;  /* 0x00000000000a7805 */ /* 0x000fe2000001ff00 */
[----:B------:R-:W-:Y:S01]  /*8510*/  @!P1 IMAD.X R7, R3, 0x1, R7, P3 ;  /* 0x0000000103079824 */ /* 0x000fe200018e0607 */
[----:B------:R-:W-:Y:S01]  /*8520*/  CS2R R24, SRZ ;  /* 0x0000000000187805 */ /* 0x000fe2000001ff00 */
[----:B------:R-:W-:Y:S01]  /*8530*/  ISETP.GE.AND P3, PT, R105, c[0x0][0x27c], PT ;  /* 0x00009f0069007a0c */ /* 0x000fe20003f66270 */
[----:B------:R-:W-:Y:S01]  /*8540*/  @!P0 IMAD.X R13, R5, 0x1, R0, P2 ;  /* 0x00000001050d8824 */ /* 0x000fe200010e0600 */
[----:B------:R1:W5:Y:S04]  /*8550*/  @!P1 LD.E.64 R22, [R8.64] ;  /* 0x0000000608169980 */ /* 0x000368000c101b00 */
[----:B------:R2:W5:Y:S01]  /*8560*/  @!P1 LD.E.64 R10, [R6.64] ;  /* 0x00000006060a9980 */ /* 0x000562000c101b00 */
[----:B------:R-:W-:-:S03]  /*8570*/  ISETP.GE.AND P2, PT, R143, c[0x0][0x27c], PT ;  /* 0x00009f008f007a0c */ /* 0x000fc60003f46270 */
[----:B------:R3:W5:Y:S01]  /*8580*/  @!P0 LD.E.64 R24, [R12.64] ;  /* 0x000000060c188980 */ /* 0x000762000c101b00 */
[----:B--2---:R-:W-:Y:S01]  /*8590*/  @!P0 IADD3 R6, P1, R2, R14, RZ ;  /* 0x0000000e02068210 */ /* 0x004fe20007f3e0ff */
[----:B---3--:R-:W-:-:S04]  /*85a0*/  CS2R R12, SRZ ;  /* 0x00000000000c7805 */ /* 0x008fc8000001ff00 */
[----:B------:R-:W-:Y:S01]  /*85b0*/  @!P0 IMAD.X R7, R3, 0x1, R0, P1 ;  /* 0x0000000103078824 */ /* 0x000fe200008e0600 */
[----:B-1----:R-:W-:Y:S01]  /*85c0*/  SHF.R.S32.HI R8, RZ, 0x1f, R105 ;  /* 0x0000001fff087819 */ /* 0x002fe20000011469 */
[----:B------:R-:W-:-:S03]  /*85d0*/  IMAD.SHL.U32 R0, R105, 0x2, RZ ;  /* 0x0000000269007824 */ /* 0x000fc600078e00ff */
[----:B------:R1:W5:Y:S02]  /*85e0*/  @!P0 LD.E.64 R12, [R6.64] ;  /* 0x00000006060c8980 */ /* 0x000364000c101b00 */
[-C--:B------:R-:W-:Y:S02]  /*85f0*/  @!P3 IADD3 R16, P0, R2, R0.reuse, RZ ;  /* 0x000000000210b210 */ /* 0x080fe40007f1e0ff */
[----:B------:R-:W-:Y:S02]  /*8600*/  SHF.R.S32.HI R14, RZ, 0x1f, R143 ;  /* 0x0000001fff0e7819 */ /* 0x000fe4000001148f */
[----:B-1----:R-:W-:Y:S01]  /*8610*/  SHF.L.U64.HI R6, R105, 0x1, R8 ;  /* 0x0000000169067819 */ /* 0x002fe20000010208 */
[C---:B------:R-:W-:Y:S01]  /*8620*/  IMAD.SHL.U32 R7, R143.reuse, 0x2, RZ ;  /* 0x000000028f077824 */ /* 0x040fe200078e00ff */
[C---:B------:R-:W-:Y:S02]  /*8630*/  @!P3 IADD3 R8, P1, R4.reuse, R0, RZ ;  /* 0x000000000408b210 */ /* 0x040fe40007f3e0ff */
[----:B------:R-:W-:Y:S01]  /*8640*/  SHF.L.U64.HI R0, R143, 0x1, R14 ;  /* 0x000000018f007819 */ /* 0x000fe2000001020e */
[--C-:B------:R-:W-:Y:S01]  /*8650*/  @!P3 IMAD.X R17, R3, 0x1, R6.reuse, P0 ;  /* 0x000000010311b824 */ /* 0x100fe200000e0606 */
[----:B------:R-:W-:Y:S01]  /*8660*/  @!P2 IADD3 R28, P0, R4, R7, RZ ;  /* 0x00000007041ca210 */ /* 0x000fe20007f1e0ff */
[----:B------:R-:W-:Y:S01]  /*8670*/  @!P3 IMAD.X R9, R5, 0x1, R6, P1 ;  /* 0x000000010509b824 */ /* 0x000fe200008e0606 */
[----:B------:R-:W-:-:S03]  /*8680*/  ISETP.GE.AND P1, PT, R106, c[0x0][0x27c], PT ;  /* 0x00009f006a007a0c */ /* 0x000fc60003f26270 */
[----:B------:R-:W-:Y:S01]  /*8690*/  @!P2 IMAD.X R29, R5, 0x1, R0, P0 ;  /* 0x00000001051da824 */ /* 0x000fe200000e0600 */
[----:B------:R-:W-:-:S05]  /*86a0*/  @!P2 IADD3 R30, P0, R2, R7, RZ ;  /* 0x00000007021ea210 */ /* 0x000fca0007f1e0ff */
[----:B------:R-:W-:Y:S01]  /*86b0*/  @!P2 IMAD.X R31, R3, 0x1, R0, P0 ;  /* 0x00000001031fa824 */ /* 0x000fe200000e0600 */
[----:B------:R-:W-:Y:S01]  /*86c0*/  ISETP.GE.AND P0, PT, R141, c[0x0][0x27c], PT ;  /* 0x00009f008d007a0c */ /* 0x000fe20003f06270 */
[----:B------:R-:W-:Y:S01]  /*86d0*/  CS2R R18, SRZ ;  /* 0x0000000000127805 */ /* 0x000fe2000001ff00 */
[----:B------:R-:W-:Y:S01]  /*86e0*/  CS2R R6, SRZ ;  /* 0x0000000000067805 */ /* 0x000fe2000001ff00 */
[----:B------:R-:W-:Y:S01]  /*86f0*/  @!P1 IMAD.WIDE R20, R106, 0x2, R4 ;  /* 0x000000026a149825 */ /* 0x000fe200078e0204 */
[----:B------:R-:W-:-:S03]  /*8700*/  SHF.R.S32.HI R26, RZ, 0x1f, R141 ;  /* 0x0000001fff1a7819 */ /* 0x000fc6000001148d */
[----:B------:R-:W-:Y:S01]  /*8710*/  @!P1 IMAD.WIDE R14, R106, 0x2, R2 ;  /* 0x000000026a0e9825 */ /* 0x000fe200078e0202 */
[----:B------:R1:W5:Y:S03]  /*8720*/  @!P1 LD.E.64 R18, [R20.64] ;  /* 0x0000000614129980 */ /* 0x000366000c101b00 */
[C---:B------:R-:W-:Y:S01]  /*8730*/  IMAD.SHL.U32 R0, R141.reuse, 0x2, RZ ;  /* 0x000000028d007824 */ /* 0x040fe200078e00ff */
[----:B------:R2:W5:Y:S04]  /*8740*/  @!P1 LD.E.64 R6, [R14.64] ;  /* 0x000000060e069980 */ /* 0x000568000c101b00 */
[----:B------:R-:W-:Y:S02]  /*8750*/  @!P0 IADD3 R4, P1, R4, R0, RZ ;  /* 0x0000000004048210 */ /* 0x000fe40007f3e0ff */
[----:B--2---:R-:W-:-:S05]  /*8760*/  SHF.L.U64.HI R14, R141, 0x1, R26 ;  /* 0x000000018d0e7819 */ /* 0x004fca000001021a */
[----:B------:R-:W-:Y:S01]  /*8770*/  @!P0 IMAD.X R5, R5, 0x1, R14, P1 ;  /* 0x0000000105058824 */ /* 0x000fe200008e060e */
[----:B------:R-:W-:Y:S01]  /*8780*/  @!P0 IADD3 R2, P1, R2, R0, RZ ;  /* 0x0000000002028210 */ /* 0x000fe20007f3e0ff */
[----:B------:R-:W-:Y:S01]  /*8790*/  CS2R R26, SRZ ;  /* 0x00000000001a7805 */ /* 0x000fe2000001ff00 */
[----:B-1----:R-:W-:-:S03]  /*87a0*/  CS2R R20, SRZ ;  /* 0x0000000000147805 */ /* 0x002fc6000001ff00 */
[----:B------:R-:W-:Y:S02]  /*87b0*/  @!P0 IMAD.X R3, R3, 0x1, R14, P1 ;  /* 0x0000000103038824 */ /* 0x000fe400008e060e */
[----:B------:R-:W-:Y:S01]  /*87c0*/  CS2R R14, SRZ ;  /* 0x00000000000e7805 */ /* 0x000fe2000001ff00 */
[----:B------:R1:W5:Y:S04]  /*87d0*/  @!P3 LD.E.64 R26, [R8.64] ;  /* 0x00000006081ab980 */ /* 0x000368000c101b00 */
[----:B------:R2:W5:Y:S04]  /*87e0*/  @!P2 LD.E.64 R20, [R28.64] ;  /* 0x000000061c14a980 */ /* 0x000568000c101b00 */
[----:B------:R3:W5:Y:S01]  /*87f0*/  @!P3 LD.E.64 R14, [R16.64] ;  /* 0x00000006100eb980 */ /* 0x000762000c101b00 */
[----:B-1----:R-:W-:Y:S01]  /*8800*/  CS2R R8, SRZ ;  /* 0x0000000000087805 */ /* 0x002fe2000001ff00 */
[----:B--2---:R-:W-:-:S05]  /*8810*/  CS2R R28, SRZ ;  /* 0x00000000001c7805 */ /* 0x004fca000001ff00 */
[----:B------:R1:W5:Y:S01]  /*8820*/  @!P2 LD.E.64 R8, [R30.64] ;  /* 0x000000061e08a980 */ /* 0x000362000c101b00 */
[----:B---3--:R-:W-:-:S03]  /*8830*/  CS2R R16, SRZ ;  /* 0x0000000000107805 */ /* 0x008fc6000001ff00 */
[----:B------:R1:W5:Y:S04]  /*8840*/  @!P0 LD.E.64 R28, [R4.64] ;  /* 0x00000006041c8980 */ /* 0x000368000c101b00 */
[----:B------:R1:W5:Y:S02]  /*8850*/  @!P0 LD.E.64 R16, [R2.64] ;  /* 0x0000000602108980 */ /* 0x000364000c101b00 */
.L_x_201:
[----:B--23--:R-:W-:Y:S05]  /*8860*/  BSYNC B0 ;  /* 0x0000000000007941 */ /* 0x00cfea0003800000 */
.L_x_200:
[--C-:B-----5:R-:W-:Y:S01]  /*8870*/  IMAD.MOV.U32 R42, RZ, RZ, R25.reuse ;  /* 0x000000ffff2a7224 */ /* 0x120fe200078e0019 */
[----:B-1----:R-:W-:Y:S01]  /*8880*/  SHF.R.U32.HI R2, RZ, 0x10, R25 ;  /* 0x00000010ff027819 */ /* 0x002fe20000011619 */
[----:B------:R-:W-:Y:S01]  /*8890*/  IMAD.MOV.U32 R36, RZ, RZ, R28 ;  /* 0x000000ffff247224 */ /* 0x000fe200078e001c */
[--C-:B------:R-:W-:Y:S01]  /*88a0*/  SHF.R.U64 R33, R28, 0x10, R29.reuse ;  /* 0x000000101c217819 */ /* 0x100fe2000000121d */
[--C-:B------:R-:W-:Y:S01]  /*88b0*/  IMAD.MOV.U32 R35, RZ, RZ, R29.reuse ;  /* 0x000000ffff237224 */ /* 0x100fe200078e001d */
[----:B------:R-:W-:Y:S01]  /*88c0*/  SHF.R.U32.HI R28, RZ, 0x10, R29 ;  /* 0x00000010ff1c7819 */ /* 0x000fe2000001161d */
[----:B------:R-:W-:Y:S01]  /*88d0*/  IMAD.MOV.U32 R31, RZ, RZ, R6 ;  /* 0x000000ffff1f7224 */ /* 0x000fe200078e0006 */
[----:B------:R-:W-:Y:S01]  /*88e0*/  PRMT R42, R42, 0x5410, R2 ;  /* 0x000054102a2a7816 */ /* 0x000fe20000000002 */
[----:B------:R-:W-:Y:S01]  /*88f0*/  IMAD R2, R245, -0x80, R34 ;  /* 0xffffff80f5027824 */ /* 0x000fe200078e0222 */
[----:B------:R-:W-:Y:S01]  /*8900*/  SHF.R.U64 R29, R6, 0x10, R7 ;  /* 0x00000010061d7819 */ /* 0x000fe20000001207 */
[--C-:B------:R-:W-:Y:S01]  /*8910*/  IMAD.MOV.U32 R5, RZ, RZ, R17.reuse ;  /* 0x000000ffff057224 */ /* 0x100fe200078e0011 */
[--C-:B------:R-:W-:Y:S01]  /*8920*/  SHF.R.U64 R4, R16, 0x10, R17.reuse ;  /* 0x0000001010047819 */ /* 0x100fe20000001211 */
[----:B------:R-:W-:Y:S01]  /*8930*/  IMAD.MOV.U32 R51, RZ, RZ, R20 ;  /* 0x000000ffff337224 */ /* 0x000fe200078e0014 */
[----:B------:R-:W-:Y:S01]  /*8940*/  SHF.R.U32.HI R0, RZ, 0x10, R17 ;  /* 0x00000010ff007819 */ /* 0x000fe20000011611 */
[----:B------:R-:W-:Y:S01]  /*8950*/  IMAD.MOV.U32 R50, RZ, RZ, R21 ;  /* 0x000000ffff327224 */ /* 0x000fe200078e0015 */
[----:B------:R-:W-:Y:S01]  /*8960*/  PRMT R17, R31, 0x5410, R29 ;  /* 0x000054101f117816 */ /* 0x000fe2000000001d */
[----:B------:R-:W-:Y:S01]  /*8970*/  IMAD.MOV.U32 R46, RZ, RZ, R23 ;  /* 0x000000ffff2e7224 */ /* 0x000fe200078e0017 */
[----:B------:R-:W-:Y:S01]  /*8980*/  IMNMX R29, R2, 0x80, PT ;  /* 0x00000080021d7817 */ /* 0x000fe20003800200 */
[----:B------:R-:W-:Y:S01]  /*8990*/  IMAD.MOV.U32 R38, RZ, RZ, R26 ;  /* 0x000000ffff267224 */ /* 0x000fe200078e001a */
[----:B------:R-:W-:Y:S01]  /*89a0*/  SHF.R.U64 R49, R20, 0x10, R21 ;  /* 0x0000001014317819 */ /* 0x000fe20000001215 */
[----:B------:R-:W-:Y:S01]  /*89b0*/  IMAD.MOV.U32 R39, RZ, RZ, R27 ;  /* 0x000000ffff277224 */ /* 0x000fe200078e001b */
[----:B------:R-:W-:Y:S01]  /*89c0*/  ISETP.GE.AND P0, PT, R229, R29, PT ;  /* 0x0000001de500720c */ /* 0x000fe20003f06270 */
[----:B------:R-:W-:Y:S01]  /*89d0*/  IMAD.MOV.U32 R54, RZ, RZ, R18 ;  /* 0x000000ffff367224 */ /* 0x000fe200078e0012 */
[----:B------:R-:W-:Y:S01]  /*89e0*/  SHF.R.U32.HI R44, RZ, 0x10, R21 ;  /* 0x00000010ff2c7819 */ /* 0x000fe20000011615 */
[----:B------:R-:W-:Y:S01]  /*89f0*/  IMAD.MOV.U32 R53, RZ, RZ, R19 ;  /* 0x000000ffff357224 */ /* 0x000fe200078e0013 */
[--C-:B------:R-:W-:Y:S01]  /*8a00*/  SHF.R.U64 R45, R22, 0x10, R23.reuse ;  /* 0x00000010162d7819 */ /* 0x100fe20000001217 */
[----:B------:R-:W-:Y:S01]  /*8a10*/  IMAD.MOV.U32 R47, RZ, RZ, R22 ;  /* 0x000000ffff2f7224 */ /* 0x000fe200078e0016 */
[----:B------:R-:W-:Y:S01]  /*8a20*/  SHF.R.U32.HI R40, RZ, 0x10, R23 ;  /* 0x00000010ff287819 */ /* 0x000fe20000011617 */
[----:B------:R-:W-:Y:S01]  /*8a30*/  IMAD.MOV.U32 R43, RZ, RZ, R24 ;  /* 0x000000ffff2b7224 */ /* 0x000fe200078e0018 */
[----:B------:R-:W-:Y:S01]  /*8a40*/  SHF.R.U64 R41, R24, 0x10, R25 ;  /* 0x0000001018297819 */ /* 0x000fe20000001219 */
[----:B------:R-:W-:Y:S01]  /*8a50*/  IMAD.MOV.U32 R23, RZ, RZ, R10 ;  /* 0x000000ffff177224 */ /* 0x000fe200078e000a */
[----:B------:R-:W-:Y:S01]  /*8a60*/  SHF.R.U64 R37, R26, 0x10, R27 ;  /* 0x000000101a257819 */ /* 0x000fe2000000121b */
[----:B------:R-:W-:Y:S01]  /*8a70*/  IMAD.MOV.U32 R26, RZ, RZ, R9 ;  /* 0x000000ffff1a7224 */ /* 0x000fe200078e0009 */
[----:B------:R-:W-:Y:S01]  /*8a80*/  SHF.R.U32.HI R32, RZ, 0x10, R27 ;  /* 0x00000010ff207819 */ /* 0x000fe2000001161b */
[----:B------:R-:W-:Y:S01]  /*8a90*/  IMAD.MOV.U32 R27, RZ, RZ, R8 ;  /* 0x000000ffff1b7224 */ /* 0x000fe200078e0008 */
[----:B------:R-:W-:Y:S01]  /*8aa0*/  SHF.R.U64 R52, R18, 0x10, R19 ;  /* 0x0000001012347819 */ /* 0x000fe20000001213 */
        /* <DEDUP_REMOVED lines=9> */
[----:B------:R-:W-:Y:S01]  /*8b40*/  SHF.R.U32.HI R24, RZ, 0x10, R7 ;  /* 0x00000010ff187819 */ /* 0x000fe20000011607 */
[----:B------:R-:W-:Y:S01]  /*8b50*/  IMAD.MOV.U32 R9, RZ, RZ, R15 ;  /* 0x000000ffff097224 */ /* 0x000fe200078e000f */
[----:B------:R-:W-:Y:S01]  /*8b60*/  SHF.R.U32.HI R11, RZ, 0x10, R11 ;  /* 0x00000010ff0b7819 */ /* 0x000fe2000001160b */
[----:B------:R-:W-:Y:S01]  /*8b70*/  IMAD.MOV.U32 R6, RZ, RZ, R16 ;  /* 0x000000ffff067224 */ /* 0x000fe200078e0010 */
[----:B------:R-:W-:Y:S01]  /*8b80*/  SHF.R.U64 R12, R12, 0x10, R13 ;  /* 0x000000100c0c7819 */ /* 0x000fe2000000120d */
[----:B------:R-:W-:-:S04]  /*8b90*/  DEPBAR.LE SB0, 0x1 ;  /* 0x000080400000791a */ /* 0x000fc80000000000 */
[----:B------:R-:W-:Y:S01]  /*8ba0*/  SHF.R.U32.HI R7, RZ, 0x10, R13 ;  /* 0x00000010ff077819 */ /* 0x000fe2000001160d */
[----:B------:R-:W-:Y:S01]  /*8bb0*/  BSSY B1, `(.L_x_202) ;  /* 0x0000115000017945 */ /* 0x000fe20003800000 */
[--C-:B------:R-:W-:Y:S02]  /*8bc0*/  SHF.R.U64 R8, R14, 0x10, R15.reuse ;  /* 0x000000100e087819 */ /* 0x100fe4000000120f */
[----:B------:R-:W-:Y:S02]  /*8bd0*/  SHF.R.U32.HI R3, RZ, 0x10, R15 ;  /* 0x00000010ff037819 */ /* 0x000fe4000001160f */
[----:B------:R-:W-:Y:S02]  /*8be0*/  PRMT R35, R35, 0x5410, R28 ;  /* 0x0000541023237816 */ /* 0x000fe4000000001c */
[----:B------:R-:W-:Y:S02]  /*8bf0*/  PRMT R25, R27, 0x5410, R25 ;  /* 0x000054101b197816 */ /* 0x000fe40000000019 */
[----:B------:R-:W-:-:S02]  /*8c00*/  PRMT R20, R26, 0x5410, R20 ;  /* 0x000054101a147816 */ /* 0x000fc40000000014 */
[----:B------:R-:W-:Y:S02]  /*8c10*/  PRMT R21, R23, 0x5410, R21 ;  /* 0x0000541017157816 */ /* 0x000fe40000000015 */
[----:B------:R-:W-:Y:S02]  /*8c20*/  PRMT R52, R54, 0x5410, R52 ;  /* 0x0000541036347816 */ /* 0x000fe40000000034 */
[----:B------:R-:W-:Y:S02]  /*8c30*/  PRMT R48, R53, 0x5410, R48 ;  /* 0x0000541035307816 */ /* 0x000fe40000000030 */
        /* <DEDUP_REMOVED lines=15> */
[----:B------:R-:W-:Y:S01]  /*8d30*/  PRMT R28, R5, 0x5410, R0 ;  /* 0x00005410051c7816 */ /* 0x000fe20000000000 */
[----:B------:R-:W-:Y:S06]  /*8d40*/  BAR.SYNC.DEFER_BLOCKING 0x0 ;  /* 0x0000000000007b1d */ /* 0x000fec0000010000 */
[----:B------:R-:W-:Y:S05]  /*8d50*/  @P0 BRA `(.L_x_203) ;  /* 0x00000fa000000947 */ /* 0x000fea0003800000 */
[----:B------:R-:W-:Y:S01]  /*8d60*/  ISETP.GE.AND P0, PT, R106, c[0x0][0x27c], PT ;  /* 0x00009f006a007a0c */ /* 0x000fe20003f06270 */
[----:B------:R-:W-:-:S12]  /*8d70*/  BSSY B0, `(.L_x_204) ;  /* 0x0000028000007945 */ /* 0x000fd80003800000 */
[----:B------:R-:W-:Y:S05]  /*8d80*/  @P0 BRA `(.L_x_205) ;  /* 0x0000026000000947 */ /* 0x000fea0003800000 */
[----:B------:R-:W1:Y:S01]  /*8d90*/  LDS.128 R4, [R213+0xc000] ;  /* 0x00c00000d5047984 */ /* 0x000e620000000c00 */
[C---:B------:R-:W-:Y:S01]  /*8da0*/  SHF.L.U32 R3, R52.reuse, 0x10, RZ ;  /* 0x0000001034037819 */ /* 0x040fe200000006ff */
[----:B------:R-:W-:Y:S01]  /*8db0*/  IMAD.U32 R0, R17, 0x10000, RZ ;  /* 0x0001000011007824 */ /* 0x000fe200078e00ff */
[----:B------:R-:W-:Y:S02]  /*8dc0*/  LOP3.LUT R2, R52, 0xffff0000, RZ, 0xc0, !PT ;  /* 0xffff000034027812 */ /* 0x000fe400078ec0ff */
[C---:B-1----:R-:W-:Y:S01]  /*8dd0*/  SHF.L.U32 R9, R4.reuse, 0x10, RZ ;  /* 0x0000001004097819 */ /* 0x042fe200000006ff */
[----:B------:R-:W-:Y:S01]  /*8de0*/  IMAD.U32 R10, R7, 0x10000, RZ ;  /* 0x00010000070a7824 */ /* 0x000fe200078e00ff */
[----:B------:R-:W-:Y:S02]  /*8df0*/  LOP3.LUT R8, R4, 0xffff0000, RZ, 0xc0, !PT ;  /* 0xffff000004087812 */ /* 0x000fe400078ec0ff */
[C---:B------:R-:W-:Y:S02]  /*8e00*/  SHF.L.U32 R13, R5.reuse, 0x10, RZ ;  /* 0x00000010050d7819 */ /* 0x040fe400000006ff */
[----:B------:R-:W-:Y:S01]  /*8e10*/  LOP3.LUT R4, R5, 0xffff0000, RZ, 0xc0, !PT ;  /* 0xffff000005047812 */ /* 0x000fe200078ec0ff */
[CC--:B------:R-:W-:Y:S01]  /*8e20*/  FMUL.FTZ R15, R8.reuse, R0.reuse ;  /* 0x00000000080f7220 */ /* 0x0c0fe20000410000 */
[----:B------:R-:W-:Y:S01]  /*8e30*/  LOP3.LUT R5, R17, 0xffff0000, RZ, 0xc0, !PT ;  /* 0xffff000011057812 */ /* 0x000fe200078ec0ff */
[-C--:B------:R-:W-:Y:S01]  /*8e40*/  FMUL.FTZ R14, R8, R3.reuse ;  /* 0x00000003080e7220 */ /* 0x080fe20000410000 */
[C---:B------:R-:W-:Y:S01]  /*8e50*/  SHF.L.U32 R12, R6.reuse, 0x10, RZ ;  /* 0x00000010060c7819 */ /* 0x040fe200000006ff */
[----:B------:R-:W-:Y:S01]  /*8e60*/  FFMA.FTZ R16, R9, R3, -R15 ;  /* 0x0000000309107223 */ /* 0x000fe2000001080f */
[----:B------:R-:W-:Y:S01]  /*8e70*/  LOP3.LUT R11, R6, 0xffff0000, RZ, 0xc0, !PT ;  /* 0xffff0000060b7812 */ /* 0x000fe200078ec0ff */
[-C--:B------:R-:W-:Y:S01]  /*8e80*/  FMUL.FTZ R8, R4, R5.reuse ;  /* 0x0000000504087220 */ /* 0x080fe20000410000 */
[----:B------:R-:W-:Y:S01]  /*8e90*/  LOP3.LUT R6, R7, 0xffff0000, RZ, 0xc0, !PT ;  /* 0xffff000007067812 */ /* 0x000fe200078ec0ff */
[----:B------:R-:W-:Y:S01]  /*8ea0*/  FFMA.FTZ R15, R9, R0, R14 ;  /* 0x00000000090f7223 */ /* 0x000fe2000001000e */
[----:B------:R-:W-:Y:S01]  /*8eb0*/  LOP3.LUT R0, R24, 0xffff0000, RZ, 0xc0, !PT ;  /* 0xffff000018007812 */ /* 0x000fe200078ec0ff */
[-C--:B------:R-:W-:Y:S01]  /*8ec0*/  FMUL.FTZ R7, R4, R2.reuse ;  /* 0x0000000204077220 */ /* 0x080fe20000410000 */
[----:B------:R-:W-:Y:S01]  /*8ed0*/  SHF.L.U32 R4, R48, 0x10, RZ ;  /* 0x0000001030047819 */ /* 0x000fe200000006ff */
[C---:B------:R-:W-:Y:S01]  /*8ee0*/  FFMA.FTZ R14, R13.reuse, R2, -R8 ;  /* 0x000000020d0e7223 */ /* 0x040fe20000010808 */
[----:B------:R-:W-:Y:S01]  /*8ef0*/  SHF.L.U32 R2, R24, 0x10, RZ ;  /* 0x0000001018027819 */ /* 0x000fe200000006ff */
[----:B------:R-:W-:Y:S01]  /*8f00*/  FFMA.FTZ R9, R13, R5, R7 ;  /* 0x000000050d097223 */ /* 0x000fe20000010007 */
[----:B------:R-:W-:Y:S01]  /*8f10*/  LOP3.LUT R3, R48, 0xffff0000, RZ, 0xc0, !PT ;  /* 0xffff000030037812 */ /* 0x000fe200078ec0ff */
[----:B------:R-:W-:-:S02]  /*8f20*/  FMUL.FTZ R7, R6, R0 ;  /* 0x0000000006077220 */ /* 0x000fc40000410000 */
[C---:B------:R-:W-:Y:S02]  /*8f30*/  FMUL.FTZ R8, R11.reuse, R2 ;  /* 0x000000020b087220 */ /* 0x040fe40000410000 */
[-C--:B------:R-:W-:Y:S02]  /*8f40*/  FMUL.FTZ R5, R11, R4.reuse ;  /* 0x000000040b057220 */ /* 0x080fe40000410000 */
[-C--:B------:R-:W-:Y:S02]  /*8f50*/  FMUL.FTZ R6, R6, R3.reuse ;  /* 0x0000000306067220 */ /* 0x080fe40000410000 */
[C---:B------:R-:W-:Y:S01]  /*8f60*/  FFMA.FTZ R8, R12.reuse, R4, -R8 ;  /* 0x000000040c087223 */ /* 0x040fe20000010808 */
[----:B------:R-:W-:Y:S01]  /*8f70*/  F2FP.BF16.PACK_AB R4, R15, R16 ;  /* 0x000000100f04723e */ /* 0x000fe200000010ff */
[----:B------:R-:W-:Y:S01]  /*8f80*/  FFMA.FTZ R2, R12, R2, R5 ;  /* 0x000000020c027223 */ /* 0x000fe20000010005 */
[----:B------:R-:W-:Y:S01]  /*8f90*/  F2FP.BF16.PACK_AB R5, R9, R14 ;  /* 0x0000000e0905723e */ /* 0x000fe200000010ff */
[----:B------:R-:W-:-:S02]  /*8fa0*/  FFMA.FTZ R3, R10, R3, -R7 ;  /* 0x000000030a037223 */ /* 0x000fc40000010807 */
[----:B------:R-:W-:Y:S01]  /*8fb0*/  FFMA.FTZ R0, R10, R0, R6 ;  /* 0x000000000a007223 */ /* 0x000fe20000010006 */
[----:B------:R-:W-:-:S04]  /*8fc0*/  F2FP.BF16.PACK_AB R6, R2, R8 ;  /* 0x000000080206723e */ /* 0x000fc800000010ff */
[----:B------:R-:W-:-:S05]  /*8fd0*/  F2FP.BF16.PACK_AB R7, R0, R3 ;  /* 0x000000030007723e */ /* 0x000fca00000010ff */
[----:B------:R1:W-:Y:S02]  /*8fe0*/  STS.128 [R213+0xc000], R4 ;  /* 0x00c00004d5007388 */ /* 0x0003e40000000c00 */
.L_x_205:
[----:B------:R-:W-:Y:S05]  /*8ff0*/  BSYNC B0 ;  /* 0x0000000000007941 */ /* 0x000fea0003800000 */
.L_x_204:
[----:B------:R-:W-:Y:S01]  /*9000*/  ISETP.GE.AND P0, PT, R143, c[0x0][0x27c], PT ;  /* 0x00009f008f007a0c */ /* 0x000fe20003f06270 */
[----:B------:R-:W-:-:S12]  /*9010*/  BSSY B0, `(.L_x_206) ;  /* 0x0000028000007945 */ /* 0x000fd80003800000 */
[----:B------:R-:W-:Y:S05]  /*9020*/  @P0 BRA `(.L_x_207) ;  /* 0x0000026000000947 */ /* 0x000fea0003800000 */
[----:B-1----:R-:W1:Y:S01]  /*9030*/  LDS.128 R4, [R214+0xc000] ;  /* 0x00c00000d6047984 */ /* 0x002e620000000c00 */
[----:B------:R-:W-:Y:S01]  /*9040*/  SHF.L.U32 R3, R49, 0x10, RZ ;  /* 0x0000001031037819 */ /* 0x000fe200000006ff */
        /* <DEDUP_REMOVED lines=36> */
.L_x_207:
[----:B------:R-:W-:Y:S05]  /*9290*/  BSYNC B0 ;  /* 0x0000000000007941 */ /* 0x000fea0003800000 */
.L_x_206:
        /* <DEDUP_REMOVED lines=41> */
.L_x_209:
[----:B------:R-:W-:Y:S05]  /*9530*/  BSYNC B0 ;  /* 0x0000000000007941 */ /* 0x000fea0003800000 */
.L_x_208:
        /* <DEDUP_REMOVED lines=41> */
.L_x_211:
[----:B------:R-:W-:Y:S05]  /*97d0*/  BSYNC B0 ;  /* 0x0000000000007941 */ /* 0x000fea0003800000 */
.L_x_210:
        /* <DEDUP_REMOVED lines=41> */
.L_x_213:
[----:B------:R-:W-:Y:S05]  /*9a70*/  BSYNC B0 ;  /* 0x0000000000007941 */ /* 0x000fea0003800000 */
.L_x_212:
[----:B------:R-:W-:-:S13]  /*9a80*/  ISETP.GE.AND P0, PT, R141, c[0x0][0x27c], PT ;  /* 0x00009f008d007a0c */ /* 0x000fda0003f06270 */
        /* <DEDUP_REMOVED lines=39> */
.L_x_203:
[----:B------:R-:W-:Y:S05]  /*9d00*/  BSYNC B1 ;  /* 0x0000000000017941 */ /* 0x000fea0003800000 */
.L_x_202:
[----:B------:R-:W-:-:S04]  /*9d10*/  IADD3 R0, R229, 0x40, RZ ;  /* 0x00000040e5007810 */ /* 0x000fc80007ffe0ff */
[----:B------:R-:W-:-:S13]  /*9d20*/  ISETP.GE.AND P0, PT, R0, R29, PT ;  /* 0x0000001d0000720c */ /* 0x000fda0003f06270 */
[----:B------:R-:W-:Y:S05]  /*9d30*/  @P0 BRA `(.L_x_214) ;  /* 0x00003d1000000947 */ /* 0x000fea0003800000 */
[----:B------:R-:W-:Y:S01]  /*9d40*/  ISETP.GE.AND P0, PT, R106, c[0x0][0x27c], PT ;  /* 0x00009f006a007a0c */ /* 0x000fe20003f06270 */
[----:B------:R-:W-:-:S12]  /*9d50*/  BSSY B0, `(.L_x_215) ;  /* 0x0000028000007945 */ /* 0x000fd80003800000 */
[----:B------:R-:W-:Y:S05]  /*9d60*/  @P0 BRA `(.L_x_216) ;  /* 0x0000026000000947 */ /* 0x000fea0003800000 */
[----:B-1----:R-:W1:Y:S01]  /*9d70*/  LDS.128 R4, [R213+0xe000] ;  /* 0x00e00000d5047984 */ /* 0x002e620000000c00 */
        /* <DEDUP_REMOVED lines=8> */
[-C--:B------:R-:W-:Y:S01]  /*9e00*/  FMUL.FTZ R15, R0, R8.reuse ;  /* 0x00000008000f7220 */ /* 0x080fe20000410000 */
[----:B------:R-:W-:Y:S01]  /*9e10*/  LOP3.LUT R5, R17, 0xffff0000, RZ, 0xc0, !PT ;  /* 0xffff000011057812 */ /* 0x000fe200078ec0ff */
[C---:B------:R-:W-:Y:S01]  /*9e20*/  FMUL.FTZ R14, R3.reuse, R8 ;  /* 0x00000008030e7220 */ /* 0x040fe20000410000 */
[C---:B------:R-:W-:Y:S01]  /*9e30*/  SHF.L.U32 R12, R6.reuse, 0x10, RZ ;  /* 0x00000010060c7819 */ /* 0x040fe200000006ff */
[-C--:B------:R-:W-:Y:S01]  /*9e40*/  FFMA.FTZ R16, R3, R9.reuse, -R15 ;  /* 0x0000000903107223 */ /* 0x080fe2000001080f */
[----:B------:R-:W-:Y:S01]  /*9e50*/  LOP3.LUT R11, R6, 0xffff0000, RZ, 0xc0, !PT ;  /* 0xffff0000060b7812 */ /* 0x000fe200078ec0ff */
[-C--:B------:R-:W-:Y:S01]  /*9e60*/  FMUL.FTZ R8, R5, R4.reuse ;  /* 0x0000000405087220 */ /* 0x080fe20000410000 */
[----:B------:R-:W-:Y:S01]  /*9e70*/  LOP3.LUT R6, R7, 0xffff0000, RZ, 0xc0, !PT ;  /* 0xffff000007067812 */ /* 0x000fe200078ec0ff */
[----:B------:R-:W-:Y:S01]  /*9e80*/  FFMA.FTZ R15, R0, R9, R14 ;  /* 0x00000009000f7223 */ /* 0x000fe2000001000e */
[----:B------:R-:W-:Y:S01]  /*9e90*/  LOP3.LUT R0, R24, 0xffff0000, RZ, 0xc0, !PT ;  /* 0xffff000018007812 */ /* 0x000fe200078ec0ff */
[----:B------:R-:W-:Y:S01]  /*9ea0*/  FMUL.FTZ R7, R2, R4 ;  /* 0x0000000402077220 */ /* 0x000fe20000410000 */
[----:B------:R-:W-:Y:S01]  /*9eb0*/  SHF.L.U32 R4, R48, 0x10, RZ ;  /* 0x0000001030047819 */ /* 0x000fe200000006ff */
[-C--:B------:R-:W-:Y:S01]  /*9ec0*/  FFMA.FTZ R14, R2, R13.reuse, -R8 ;  /* 0x0000000d020e7223 */ /* 0x080fe20000010808 */
[----:B------:R-:W-:Y:S01]  /*9ed0*/  SHF.L.U32 R2, R24, 0x10, RZ ;  /* 0x0000001018027819 */ /* 0x000fe200000006ff */
[----:B------:R-:W-:Y:S01]  /*9ee0*/  FFMA.FTZ R9, R5, R13, R7 ;  /* 0x0000000d05097223 */ /* 0x000fe20000010007 */
[----:B------:R-:W-:Y:S01]  /*9ef0*/  LOP3.LUT R3, R48, 0xffff0000, RZ, 0xc0, !PT ;  /* 0xffff000030037812 */ /* 0x000fe200078ec0ff */
[----:B------:R-:W-:-:S02]  /*9f00*/  FMUL.FTZ R7, R0, R6 ;  /* 0x0000000600077220 */ /* 0x000fc40000410000 */
[-C--:B------:R-:W-:Y:S02]  /*9f10*/  FMUL.FTZ R8, R2, R11.reuse ;  /* 0x0000000b02087220 */ /* 0x080fe40000410000 */
[C---:B------:R-:W-:Y:S02]  /*9f20*/  FMUL.FTZ R5, R4.reuse, R11 ;  /* 0x0000000b04057220 */ /* 0x040fe40000410000 */
[----:B------:R-:W-:Y:S02]  /*9f30*/  FMUL.FTZ R6, R3, R6 ;  /* 0x0000000603067220 */ /* 0x000fe40000410000 */
[----:B------:R-:W-:Y:S01]  /*9f40*/  FFMA.FTZ R8, R4, R12, -R8 ;  /* 0x0000000c04087223 */ /* 0x000fe20000010808 */
        /* <DEDUP_REMOVED lines=8> */
.L_x_216:
[----:B------:R-:W-:Y:S05]  /*9fd0*/  BSYNC B0 ;  /* 0x0000000000007941 */ /* 0x000fea0003800000 */
.L_x_215:
        /* <DEDUP_REMOVED lines=41> */
.L_x_218:
[----:B------:R-:W-:Y:S05]  /*a270*/  BSYNC B0 ;  /* 0x0000000000007941 */ /* 0x000fea0003800000 */
.L_x_217:
        /* <DEDUP_REMOVED lines=41> */
.L_x_220:
[----:B------:R-:W-:Y:S05]  /*a510*/  BSYNC B0 ;  /* 0x0000000000007941 */ /* 0x000fea0003800000 */
.L_x_219:
        /* <DEDUP_REMOVED lines=41> */
.L_x_222:
[----:B------:R-:W-:Y:S05]  /*a7b0*/  BSYNC B0 ;  /* 0x0000000000007941 */ /* 0x000fea0003800000 */
.L_x_221:
        /* <DEDUP_REMOVED lines=41> */
.L_x_224:
[----:B------:R-:W-:Y:S05]  /*aa50*/  BSYNC B0 ;  /* 0x0000000000007941 */ /* 0x000fea0003800000 */
.L_x_223:
        /* <DEDUP_REMOVED lines=21> */
[C---:B------:R-:W-:Y:S01]  /*abb0*/  FMUL.FTZ R7, R2.reuse, R4 ;  /* 0x0000000402077220 */ /* 0x040fe20000410000 */
        /* <DEDUP_REMOVED lines=17> */
[----:B------:R1:W-:Y:S01]  /*acd0*/  STS.128 [R214+0x16000], R4 ;  /* 0x01600004d6007388 */ /* 0x0003e20000000c00 */
[----:B------:R-:W-:Y:S05]  /*ace0*/  BRA `(.L_x_214) ;  /* 0x00002d6000007947 */ /* 0x000fea0003800000 */
.L_x_199:
[----:B------:R-:W-:Y:S01]  /*acf0*/  ISETP.GE.AND P0, PT, R6, R34, PT ;  /* 0x000000220600720c */ /* 0x000fe20003f06270 */
[----:B------:R2:W3:Y:S01]  /*ad00*/  SHFL.IDX PT, R29, R0, RZ, 0x1c1f ;  /* 0x001c1fff001d7589 */ /* 0x0004e200000e0000 */
[C---:B------:R-:W-:Y:S01]  /*ad10*/  IMAD.IADD R4, R106.reuse, 0x1, R140 ;  /* 0x000000016a047824 */ /* 0x040fe200078e028c */
[----:B------:R-:W-:Y:S01]  /*ad20*/  BSSY B0, `(.L_x_225) ;  /* 0x000003b000007945 */ /* 0x000fe20003800000 */
[----:B------:R-:W-:Y:S01]  /*ad30*/  CS2R R26, SRZ ;  /* 0x00000000001a7805 */ /* 0x000fe2000001ff00 */
[----:B------:R4:W1:Y:S01]  /*ad40*/  SHFL.IDX PT, R28, R7, RZ, 0x1c1f ;  /* 0x001c1fff071c7589 */ /* 0x00086200000e0000 */
[----:B------:R-:W-:Y:S01]  /*ad50*/  CS2R R24, SRZ ;  /* 0x0000000000187805 */ /* 0x000fe2000001ff00 */
[----:B------:R-:W-:Y:S01]  /*ad60*/  CS2R R22, SRZ ;  /* 0x0000000000167805 */ /* 0x000fe2000001ff00 */
[----:B------:R-:W-:Y:S01]  /*ad70*/  CS2R R20, SRZ ;  /* 0x0000000000147805 */ /* 0x000fe2000001ff00 */
[----:B------:R-:W1:Y:S01]  /*ad80*/  SHFL.IDX PT, R3, R2, RZ, 0x1c1f ;  /* 0x001c1fff02037589 */ /* 0x000e6200000e0000 */
[----:B------:R-:W-:Y:S01]  /*ad90*/  CS2R R18, SRZ ;  /* 0x0000000000127805 */ /* 0x000fe2000001ff00 */
[----:B------:R-:W-:Y:S01]  /*ada0*/  CS2R R16, SRZ ;  /* 0x0000000000107805 */ /* 0x000fe2000001ff00 */
[----:B------:R-:W-:Y:S01]  /*adb0*/  CS2R R14, SRZ ;  /* 0x00000000000e7805 */ /* 0x000fe2000001ff00 */
[----:B------:R5:W1:Y:S02]  /*adc0*/  SHFL.IDX PT, R2, R8, RZ, 0x1c1f ;  /* 0x001c1fff08027589 */ /* 0x000a6400000e0000 */
[----:B-1----:R-:W-:Y:S01]  /*add0*/  CS2R R12, SRZ ;  /* 0x00000000000c7805 */ /* 0x002fe2000001ff00 */
[----:B------:R-:W-:Y:S01]  /*ade0*/  CS2R R10, SRZ ;  /* 0x00000000000a7805 */ /* 0x000fe2000001ff00 */
[----:B--2---:R-:W-:Y:S01]  /*adf0*/  IMAD.IADD R0, R106, 0x1, R105 ;  /* 0x000000016a007824 */ /* 0x004fe200078e0269 */
[----:B----4-:R-:W-:-:S04]  /*ae00*/  SHF.R.S32.HI R7, RZ, 0x1f, R4 ;  /* 0x0000001fff077819 */ /* 0x010fc80000011404 */
[----:B------:R-:W-:Y:S02]  /*ae10*/  SHF.R.S32.HI R5, RZ, 0x1f, R0 ;  /* 0x0000001fff057819 */ /* 0x000fe40000011400 */
[----:B------:R-:W-:Y:S02]  /*ae20*/  LEA.HI R30, R7, R4, RZ, 0x3 ;  /* 0x00000004071e7211 */ /* 0x000fe400078f18ff */
[----:B------:R-:W-:Y:S01]  /*ae30*/  LEA.HI R0, R5, R0, RZ, 0x3 ;  /* 0x0000000005007211 */ /* 0x000fe200078f18ff */
[----:B------:R-:W-:Y:S01]  /*ae40*/  CS2R R6, SRZ ;  /* 0x0000000000067805 */ /* 0x000fe2000001ff00 */
[----:B-----5:R-:W-:Y:S01]  /*ae50*/  CS2R R8, SRZ ;  /* 0x0000000000087805 */ /* 0x020fe2000001ff00 */
[----:B------:R-:W-:Y:S01]  /*ae60*/  CS2R R4, SRZ ;  /* 0x0000000000047805 */ /* 0x000fe2000001ff00 */
[----:B------:R-:W-:Y:S02]  /*ae70*/  SHF.R.S32.HI R56, RZ, 0x3, R30 ;  /* 0x00000003ff387819 */ /* 0x000fe4000001141e */
[----:B------:R-:W-:Y:S01]  /*ae80*/  SHF.R.S32.HI R57, RZ, 0x3, R0 ;  /* 0x00000003ff397819 */ /* 0x000fe20000011400 */
[----:B------:R-:W-:Y:S05]  /*ae90*/  @P0 BRA `(.L_x_226) ;  /* 0x0000023000000947 */ /* 0x000fea0003800000 */
[C---:B---3--:R-:W-:Y:S01]  /*aea0*/  ISETP.GE.AND P0, PT, R100.reuse, c[0x0][0x27c], PT ;  /* 0x00009f0064007a0c */ /* 0x048fe20003f06270 */
[----:B------:R-:W-:Y:S01]  /*aeb0*/  CS2R R22, SRZ ;  /* 0x0000000000167805 */ /* 0x000fe2000001ff00 */
[C---:B------:R-:W-:Y:S01]  /*aec0*/  IADD3 R5, R100.reuse, 0x20, RZ ;  /* 0x0000002064057810 */ /* 0x040fe20007ffe0ff */
[----:B------:R-:W-:Y:S01]  /*aed0*/  CS2R R20, SRZ ;  /* 0x0000000000147805 */ /* 0x000fe2000001ff00 */
[----:B------:R-:W-:Y:S01]  /*aee0*/  IADD3 R4, R100, 0x40, RZ ;  /* 0x0000004064047810 */ /* 0x000fe20007ffe0ff */
[----:B------:R-:W-:Y:S01]  /*aef0*/  CS2R R10, SRZ ;  /* 0x00000000000a7805 */ /* 0x000fe2000001ff00 */
[----:B------:R-:W-:Y:S01]  /*af00*/  ISETP.GE.AND P2, PT, R5, c[0x0][0x27c], PT ;  /* 0x00009f0005007a0c */ /* 0x000fe20003f46270 */
[----:B------:R-:W-:Y:S01]  /*af10*/  CS2R R8, SRZ ;  /* 0x0000000000087805 */ /* 0x000fe2000001ff00 */
[----:B------:R-:W-:Y:S01]  /*af20*/  ISETP.GE.AND P1, PT, R4, c[0x0][0x27c], PT ;  /* 0x00009f0004007a0c */ /* 0x000fe20003f26270 */
[----:B------:R-:W-:Y:S01]  /*af30*/  CS2R R26, SRZ ;  /* 0x00000000001a7805 */ /* 0x000fe2000001ff00 */
[----:B------:R-:W-:-:S03]  /*af40*/  CS2R R24, SRZ ;  /* 0x0000000000187805 */ /* 0x000fc6000001ff00 */
[C---:B------:R-:W-:Y:S01]  /*af50*/  @!P0 IMAD.SHL.U32 R0, R100.reuse, 0x2, RZ ;  /* 0x0000000264008824 */ /* 0x040fe200078e00ff */
[----:B------:R-:W-:-:S04]  /*af60*/  @!P0 SHF.L.U64.HI R5, R100, 0x1, R101 ;  /* 0x0000000164058819 */ /* 0x000fc80000010265 */
[----:B------:R-:W-:Y:S02]  /*af70*/  @!P0 IADD3 R32, P3, R28, R0, RZ ;  /* 0x000000001c208210 */ /* 0x000fe40007f7e0ff */
[----:B------:R-:W-:-:S03]  /*af80*/  @!P2 SHF.L.U32 R4, R56, 0x3, RZ ;  /* 0x000000033804a819 */ /* 0x000fc600000006ff */
[----:B------:R-:W-:Y:S01]  /*af90*/  @!P0 IMAD.X R33, R29, 0x1, R5, P3 ;  /* 0x000000011d218824 */ /* 0x000fe200018e0605 */
[----:B------:R-:W-:Y:S01]  /*afa0*/  @!P0 IADD3 R30, P3, R2, R0, RZ ;  /* 0x00000000021e8210 */ /* 0x000fe20007f7e0ff */
[----:B------:R-:W-:Y:S02]  /*afb0*/  @!P1 IMAD.SHL.U32 R0, R57, 0x8, RZ ;  /* 0x0000000839009824 */ /* 0x000fe400078e00ff */
[----:B------:R-:W-:Y:S01]  /*afc0*/  @!P2 IMAD.WIDE R14, R4, 0x2, R28 ;  /* 0x00000002040ea825 */ /* 0x000fe200078e021c */
[----:B------:R-:W-:-:S03]  /*afd0*/  @!P0 IADD3.X R31, R3, R5, RZ, P3, !PT ;  /* 0x00000005031f8210 */ /* 0x000fc60001ffe4ff */
[----:B------:R-:W-:Y:S01]  /*afe0*/  @!P2 IMAD.WIDE R12, R4, 0x2, R2 ;  /* 0x00000002040ca825 */ /* 0x000fe200078e0202 */
[----:B------:R1:W5:Y:S03]  /*aff0*/  @!P2 LD.E.128 R20, [R14.64] ;  /* 0x000000060e14a980 */ /* 0x000366000c101d00 */
[C---:B------:R-:W-:Y:S01]  /*b000*/  @!P1 IMAD.WIDE R6, R0.reuse, 0x2, R28 ;  /* 0x0000000200069825 */ /* 0x040fe200078e021c */
[----:B------:R2:W5:Y:S01]  /*b010*/  @!P2 LD.E.128 R8, [R12.64] ;  /* 0x000000060c08a980 */ /* 0x000562000c101d00 */
[----:B------:R-:W-:Y:S01]  /*b020*/  CS2R R18, SRZ ;  /* 0x0000000000127805 */ /* 0x000fe2000001ff00 */
[----:B------:R-:W-:Y:S01]  /*b030*/  CS2R R16, SRZ ;  /* 0x0000000000107805 */ /* 0x000fe2000001ff00 */
[----:B------:R-:W-:Y:S01]  /*b040*/  CS2R R4, SRZ ;  /* 0x0000000000047805 */ /* 0x000fe2000001ff00 */
[----:B------:R3:W5:Y:S01]  /*b050*/  @!P1 LD.E.128 R24, [R6.64] ;  /* 0x0000000606189980 */ /* 0x000762000c101d00 */
[----:B------:R-:W-:-:S03]  /*b060*/  @!P1 IMAD.WIDE R2, R0, 0x2, R2 ;  /* 0x0000000200029825 */ /* 0x000fc600078e0202 */
[----:B------:R4:W5:Y:S01]  /*b070*/  @!P0 LD.E.128 R16, [R32.64] ;  /* 0x0000000620108980 */ /* 0x000962000c101d00 */
[----:B-1----:R-:W-:Y:S01]  /*b080*/  CS2R R14, SRZ ;  /* 0x00000000000e7805 */ /* 0x002fe2000001ff00 */
[----:B--2---:R-:W-:Y:S01]  /*b090*/  CS2R R12, SRZ ;  /* 0x00000000000c7805 */ /* 0x004fe2000001ff00 */
[----:B---3--:R-:W-:-:S05]  /*b0a0*/  CS2R R6, SRZ ;  /* 0x0000000000067805 */ /* 0x008fca000001ff00 */
[----:B------:R4:W5:Y:S04]  /*b0b0*/  @!P1 LD.E.128 R12, [R2.64] ;  /* 0x00000006020c9980 */ /* 0x000968000c101d00 */
[----:B------:R4:W5:Y:S02]  /*b0c0*/  @!P0 LD.E.128 R4, [R30.64] ;  /* 0x000000061e048980 */ /* 0x000964000c101d00 */
.L_x_226:
[----:B---3--:R-:W-:Y:S05]  /*b0d0*/  BSYNC B0 ;  /* 0x0000000000007941 */ /* 0x008fea0003800000 */
.L_x_225:
[--C-:B-----5:R-:W-:Y:S01]  /*b0e0*/  IMAD.MOV.U32 R42, RZ, RZ, R23.reuse ;  /* 0x000000ffff2a7224 */ /* 0x120fe200078e0017 */
[----:B------:R-:W-:Y:S01]  /*b0f0*/  SHF.R.U32.HI R0, RZ, 0x10, R23 ;  /* 0x00000010ff007819 */ /* 0x000fe20000011617 */
[----:B------:R-:W-:Y:S01]  /*b100*/  IMAD.MOV.U32 R54, RZ, RZ, R16 ;  /* 0x000000ffff367224 */ /* 0x000fe200078e0010 */
[--C-:B------:R-:W-:Y:S01]  /*b110*/  SHF.R.U64 R52, R16, 0x10, R17.reuse ;  /* 0x0000001010347819 */ /* 0x100fe20000001211 */
[--C-:B------:R-:W-:Y:S01]  /*b120*/  IMAD.MOV.U32 R53, RZ, RZ, R17.reuse ;  /* 0x000000ffff357224 */ /* 0x100fe200078e0011 */
[----:B------:R-:W-:Y:S01]  /*b130*/  PRMT R42, R42, 0x5410, R0 ;  /* 0x000054102a2a7816 */ /* 0x000fe20000000000 */
[----:B------:R-:W-:Y:S01]  /*b140*/  IMAD R0, R245, -0x80, R34 ;  /* 0xffffff80f5007824 */ /* 0x000fe200078e0222 */
[----:B------:R-:W-:Y:S01]  /*b150*/  SHF.R.U32.HI R48, RZ, 0x10, R17 ;  /* 0x00000010ff307819 */ /* 0x000fe20000011611 */
[----:B------:R-:W-:Y:S01]  /*b160*/  IMAD.MOV.U32 R51, RZ, RZ, R18 ;  /* 0x000000ffff337224 */ /* 0x000fe200078e0012 */
[--C-:B------:R-:W-:Y:S01]  /*b170*/  SHF.R.U64 R49, R18, 0x10, R19.reuse ;  /* 0x0000001012317819 */ /* 0x100fe20000001213 */
[----:B------:R-:W-:Y:S01]  /*b180*/  IMAD.MOV.U32 R50, RZ, RZ, R19 ;  /* 0x000000ffff327224 */ /* 0x000fe200078e0013 */
[----:B------:R-:W-:Y:S01]  /*b190*/  IMNMX R55, R0, 0x80, PT ;  /* 0x0000008000377817 */ /* 0x000fe20003800200 */
[----:B------:R-:W-:Y:S01]  /*b1a0*/  IMAD.MOV.U32 R46, RZ, RZ, R21 ;  /* 0x000000ffff2e7224 */ /* 0x000fe200078e0015 */
[----:B------:R-:W-:Y:S01]  /*b1b0*/  SHF.R.U32.HI R44, RZ, 0x10, R19 ;  /* 0x00000010ff2c7819 */ /* 0x000fe20000011613 */
[----:B------:R-:W-:Y:S01]  /*b1c0*/  IMAD.MOV.U32 R43, RZ, RZ, R22 ;  /* 0x000000ffff2b7224 */ /* 0x000fe200078e0016 */
[----:B------:R-:W-:Y:S01]  /*b1d0*/  ISETP.GE.AND P0, PT, R229, R55, PT ;  /* 0x00000037e500720c */ /* 0x000fe20003f06270 */
[----:B------:R-:W-:Y:S01]  /*b1e0*/  IMAD.MOV.U32 R38, RZ, RZ, R24 ;  /* 0x000000ffff267224 */ /* 0x000fe200078e0018 */
[----:B------:R-:W-:Y:S01]  /*b1f0*/  SHF.R.U64 R45, R20, 0x10, R21 ;  /* 0x00000010142d7819 */ /* 0x000fe20000001215 */
[----:B------:R-:W-:Y:S01]  /*b200*/  IMAD.MOV.U32 R39, RZ, RZ, R25 ;  /* 0x000000ffff277224 */ /* 0x000fe200078e0019 */
[----:B------:R-:W-:Y:S01]  /*b210*/  SHF.R.U32.HI R40, RZ, 0x10, R21 ;  /* 0x00000010ff287819 */ /* 0x000fe20000011615 */
[----:B------:R-:W-:Y:S01]  /*b220*/  IMAD.MOV.U32 R35, RZ, RZ, R27 ;  /* 0x000000ffff237224 */ /* 0x000fe200078e001b */
[----:B------:R-:W-:Y:S01]  /*b230*/  SHF.R.U64 R41, R22, 0x10, R23 ;  /* 0x0000001016297819 */ /* 0x000fe20000001217 */
[----:B------:R-:W-:Y:S01]  /*b240*/  IMAD.MOV.U32 R47, RZ, RZ, R20 ;  /* 0x000000ffff2f7224 */ /* 0x000fe200078e0014 */
[--C-:B------:R-:W-:Y:S01]  /*b250*/  SHF.R.U64 R37, R24, 0x10, R25.reuse ;  /* 0x0000001018257819 */ /* 0x100fe20000001219 */
[----:B------:R-:W-:Y:S01]  /*b260*/  IMAD.MOV.U32 R36, RZ, RZ, R26 ;  /* 0x000000ffff247224 */ /* 0x000fe200078e001a */
[----:B----4-:R-:W-:Y:S01]  /*b270*/  SHF.R.U32.HI R32, RZ, 0x10, R25 ;  /* 0x00000010ff207819 */ /* 0x010fe20000011619 */
        /* <DEDUP_REMOVED lines=9> */
[--C-:B------:R-:W-:Y:S01]  /*b310*/  SHF.R.U64 R25, R6, 0x10, R7.reuse ;  /* 0x0000001006197819 */ /* 0x100fe20000001207 */
[----:B------:R-:W-:Y:S01]  /*b320*/  IMAD.MOV.U32 R26, RZ, RZ, R7 ;  /* 0x000000ffff1a7224 */ /* 0x000fe200078e0007 */
[--C-:B------:R-:W-:Y:S01]  /*b330*/  SHF.R.U64 R21, R8, 0x10, R9.reuse ;  /* 0x0000001008157819 */ /* 0x100fe20000001209 */
[----:B------:R-:W-:Y:S01]  /*b340*/  IMAD.MOV.U32 R23, RZ, RZ, R8 ;  /* 0x000000ffff177224 */ /* 0x000fe200078e0008 */
[----:B------:R-:W-:Y:S01]  /*b350*/  SHF.R.U32.HI R16, RZ, 0x10, R9 ;  /* 0x00000010ff107819 */ /* 0x000fe20000011609 */
[--C-:B------:R-:W-:Y:S01]  /*b360*/  IMAD.MOV.U32 R18, RZ, RZ, R11.reuse ;  /* 0x000000ffff127224 */ /* 0x100fe200078e000b */
[----:B------:R-:W-:Y:S01]  /*b370*/  SHF.R.U64 R17, R10, 0x10, R11 ;  /* 0x000000100a117819 */ /* 0x000fe2000000120b */
[----:B------:R-:W-:Y:S01]  /*b380*/  IMAD.MOV.U32 R10, RZ, RZ, R12 ;  /* 0x000000ffff0a7224 */ /* 0x000fe200078e000c */
[----:B------:R-:W-:Y:S01]  /*b390*/  SHF.R.U32.HI R20, RZ, 0x10, R7 ;  /* 0x00000010ff147819 */ /* 0x000fe20000011607 */
[----:B------:R-:W-:Y:S01]  /*b3a0*/  IMAD.MOV.U32 R9, RZ, RZ, R13 ;  /* 0x000000ffff097224 */ /* 0x000fe200078e000d */
[----:B------:R-:W-:Y:S01]  /*b3b0*/  SHF.R.U32.HI R7, RZ, 0x10, R11 ;  /* 0x00000010ff077819 */ /* 0x000fe2000001160b */
[----:B------:R-:W-:Y:S01]  /*b3c0*/  IMAD.MOV.U32 R6, RZ, RZ, R14 ;  /* 0x000000ffff067224 */ /* 0x000fe200078e000e */
[----:B------:R-:W-:Y:S01]  /*b3d0*/  SHF.R.U64 R8, R12, 0x10, R13 ;  /* 0x000000100c087819 */ /* 0x000fe2000000120d */
[----:B------:R-:W-:Y:S01]  /*b3e0*/  IMAD.MOV.U32 R5, RZ, RZ, R15 ;  /* 0x000000ffff057224 */ /* 0x000fe200078e000f */
[----:B------:R-:W-:Y:S01]  /*b3f0*/  SHF.R.U32.HI R3, RZ, 0x10, R13 ;  /* 0x00000010ff037819 */ /* 0x000fe2000001160d */
[----:B------:R-:W-:-:S04]  /*b400*/  DEPBAR.LE SB0, 0x1 ;  /* 0x000080400000791a */ /* 0x000fc80000000000 */
[--C-:B------:R-:W-:Y:S01]  /*b410*/  SHF.R.U64 R4, R14, 0x10, R15.reuse ;  /* 0x000000100e047819 */ /* 0x100fe2000000120f */
[----:B------:R-:W-:Y:S01]  /*b420*/  BSSY B1, `(.L_x_227) ;  /* 0x000013c000017945 */ /* 0x000fe20003800000 */
[----:B------:R-:W-:Y:S02]  /*b430*/  SHF.R.U32.HI R2, RZ, 0x10, R15 ;  /* 0x00000010ff027819 */ /* 0x000fe4000001160f */
        /* <DEDUP_REMOVED lines=25> */
[----:B------:R1:W5:Y:S04]  /*b5d0*/  LDL R63, [R1+0x4] ;  /* 0x00000400013f7983 */ /* 0x0003680000100800 */
[----:B------:R1:W5:Y:S04]  /*b5e0*/  LDL R62, [R1+0x8] ;  /* 0x00000800013e7983 */ /* 0x0003680000100800 */
[----:B------:R-:W2:Y:S01]  /*b5f0*/  S2R R65, SR_TID.X ;  /* 0x0000000000417919 */ /* 0x000ea20000002100 */
[----:B------:R-:W-:Y:S01]  /*b600*/  ISETP.GE.AND P0, PT, R100, c[0x0][0x27c], PT ;  /* 0x00009f0064007a0c */ /* 0x000fe20003f06270 */
[----:B------:R-:W-:Y:S01]  /*b610*/  BSSY B0, `(.L_x_229) ;  /* 0x0000064000007945 */ /* 0x000fe20003800000 */
[----:B--2---:R-:W-:-:S04]  /*b620*/  SHF.R.S32.HI R61, RZ, 0x1f, R65 ;  /* 0x0000001fff3d7819 */ /* 0x004fc80000011441 */
[----:B------:R-:W-:-:S04]  /*b630*/  LEA.HI R61, R61, R65, RZ, 0x5 ;  /* 0x000000413d3d7211 */ /* 0x000fc800078f28ff */
[----:B------:R-:W-:-:S05]  /*b640*/  SHF.R.S32.HI R61, RZ, 0x5, R61 ;  /* 0x00000005ff3d7819 */ /* 0x000fca000001143d */
[----:B------:R-:W-:Y:S01]  /*b650*/  IMAD.SHL.U32 R61, R61, 0x200, RZ ;  /* 0x000002003d3d7824 */ /* 0x000fe200078e00ff */
[----:B------:R-:W-:Y:S05]  /*b660*/  @P0 BRA `(.L_x_230) ;  /* 0x000005e000000947 */ /* 0x000fea0003800000 */
[----:B-1----:R-:W-:Y:S01]  /*b670*/  SHF.R.S32.HI R64, RZ, 0x1f, R65 ;  /* 0x0000001fff407819 */ /* 0x002fe20000011441 */
[----:B------:R-:W-:Y:S01]  /*b680*/  IMAD.MOV.U32 R3, RZ, RZ, c[0x0][0x27c] ;  /* 0x00009f00ff037624 */ /* 0x000fe200078e00ff */
[----:B-----5:R-:W-:Y:S02]  /*b690*/  LOP3.LUT R0, R63, 0x38, R100, 0xf8, !PT ;  /* 0x000000383f007812 */ /* 0x020fe400078ef864 */
[----:B------:R-:W-:Y:S02]  /*b6a0*/  LEA.HI R64, R64, R65, RZ, 0x2 ;  /* 0x0000004140407211 */ /* 0x000fe400078f10ff */
[----:B------:R-:W-:Y:S02]  /*b6b0*/  LOP3.LUT R0, R61, R0, R62, 0xf6, !PT ;  /* 0x000000003d007212 */ /* 0x000fe400078ef63e */
[----:B------:R-:W-:Y:S02]  /*b6c0*/  LOP3.LUT R64, R64, 0xfffffffc, RZ, 0xc0, !PT ;  /* 0xfffffffc40407812 */ /* 0x000fe400078ec0ff */
[----:B------:R-:W-:-:S03]  /*b6d0*/  LEA R24, R0, 0xc100, 0x1 ;  /* 0x0000c10000187811 */ /* 0x000fc600078e08ff */
[----:B------:R-:W-:Y:S02]  /*b6e0*/  IMAD.IADD R64, R65, 0x1, -R64 ;  /* 0x0000000141407824 */ /* 0x000fe400078e0a40 */
[----:B------:R-:W1:Y:S03]  /*b6f0*/  LDS.128 R8, [R24] ;  /* 0x0000000018087984 */ /* 0x000e660000000c00 */
[----:B------:R-:W-:-:S04]  /*b700*/  LEA.HI R3, R3, R64, RZ, 0x1d ;  /* 0x0000004003037211 */ /* 0x000fc800078fe8ff */
[----:B------:R-:W-:Y:S02]  /*b710*/  SHF.R.S32.HI R4, RZ, 0x1f, R3 ;  /* 0x0000001fff047819 */ /* 0x000fe40000011403 */
[----:B------:R-:W-:Y:S02]  /*b720*/  SHF.L.U32 R2, R3, 0x3, RZ ;  /* 0x0000000303027819 */ /* 0x000fe400000006ff */
[----:B------:R-:W-:Y:S02]  /*b730*/  LEA.HI R3, R4, R3, RZ, 0x3 ;  /* 0x0000000304037211 */ /* 0x000fe400078f18ff */
[----:B------:R-:W-:-:S03]  /*b740*/  LOP3.LUT R2, R63, 0x38, R2, 0xf8, !PT ;  /* 0x000000383f027812 */ /* 0x000fc600078ef802 */
[----:B------:R-:W-:Y:S01]  /*b750*/  IMAD.SHL.U32 R3, R3, 0x400, RZ ;  /* 0x0000040003037824 */ /* 0x000fe200078e00ff */
[----:B------:R-:W-:-:S04]  /*b760*/  LOP3.LUT R0, R2, R62, RZ, 0x3c, !PT ;  /* 0x0000003e02007212 */ /* 0x000fc800078e3cff */
[----:B------:R-:W-:-:S04]  /*b770*/  LOP3.LUT R2, R3, 0x7fffe000, RZ, 0xc0, !PT ;  /* 0x7fffe00003027812 */ /* 0x000fc800078ec0ff */
[----:B------:R-:W-:Y:S01]  /*b780*/  IADD3 R0, R0, R2, R61 ;  /* 0x0000000200007210 */ /* 0x000fe20007ffe03d */
[----:B------:R-:W-:-:S04]  /*b790*/  IMAD.U32 R2, R31, 0x10000, RZ ;  /* 0x000100001f027824 */ /* 0x000fc800078e00ff */
[----:B------:R-:W-:Y:S01]  /*b7a0*/  IMAD.SHL.U32 R23, R0, 0x2, RZ ;  /* 0x0000000200177824 */ /* 0x000fe200078e00ff */
[----:B------:R-:W-:-:S04]  /*b7b0*/  SHF.L.U32 R0, R52, 0x10, RZ ;  /* 0x0000001034007819 */ /* 0x000fc800000006ff */
[----:B------:R-:W2:Y:S01]  /*b7c0*/  LDS.128 R4, [R23+0xc100] ;  /* 0x00c1000017047984 */ /* 0x000ea20000000c00 */
[C---:B-1----:R-:W-:Y:S01]  /*b7d0*/  SHF.L.U32 R12, R8.reuse, 0x10, RZ ;  /* 0x00000010080c7819 */ /* 0x042fe200000006ff */
[C---:B------:R-:W-:Y:S01]  /*b7e0*/  IMAD.U32 R14, R9.reuse, 0x10000, RZ ;  /* 0x00010000090e7824 */ /* 0x040fe200078e00ff */
[----:B------:R-:W-:Y:S01]  /*b7f0*/  LOP3.LUT R13, R8, 0xffff0000, RZ, 0xc0, !PT ;  /* 0xffff0000080d7812 */ /* 0x000fe200078ec0ff */
[C---:B------:R-:W-:Y:S01]  /*b800*/  IMAD.U32 R15, R10.reuse, 0x10000, RZ ;  /* 0x000100000a0f7824 */ /* 0x040fe200078e00ff */
[----:B------:R-:W-:Y:S02]  /*b810*/  LOP3.LUT R22, R9, 0xffff0000, RZ, 0xc0, !PT ;  /* 0xffff000009167812 */ /* 0x000fe400078ec0ff */
[C---:B------:R-:W-:Y:S02]  /*b820*/  SHF.L.U32 R20, R11.reuse, 0x10, RZ ;  /* 0x000000100b147819 */ /* 0x040fe400000006ff */
[----:B------:R-:W-:Y:S02]  /*b830*/  LOP3.LUT R21, R11, 0xffff0000, RZ, 0xc0, !PT ;  /* 0xffff00000b157812 */ /* 0x000fe400078ec0ff */
[----:B------:R-:W-:Y:S01]  /*b840*/  LOP3.LUT R16, R10, 0xffff0000, RZ, 0xc0, !PT ;  /* 0xffff00000a107812 */ /* 0x000fe200078ec0ff */
[C---:B--2---:R-:W-:Y:S01]  /*b850*/  IMAD.U32 R3, R4.reuse, 0x10000, RZ ;  /* 0x0001000004037824 */ /* 0x044fe200078e00ff */
[----:B------:R-:W-:-:S02]  /*b860*/  LOP3.LUT R8, R4, 0xffff0000, RZ, 0xc0, !PT ;  /* 0xffff000004087812 */ /* 0x000fc400078ec0ff */
[----:B------:R-:W-:Y:S01]  /*b870*/  LOP3.LUT R4, R31, 0xffff0000, RZ, 0xc0, !PT ;  /* 0xffff00001f047812 */ /* 0x000fe200078ec0ff */
[----:B------:R-:W-:Y:S01]  /*b880*/  FMUL.FTZ R19, R3, R2 ;  /* 0x0000000203137220 */ /* 0x000fe20000410000 */
[C---:B------:R-:W-:Y:S02]  /*b890*/  SHF.L.U32 R9, R5.reuse, 0x10, RZ ;  /* 0x0000001005097819 */ /* 0x040fe400000006ff */
[----:B------:R-:W-:Y:S01]  /*b8a0*/  LOP3.LUT R18, R5, 0xffff0000, RZ, 0xc0, !PT ;  /* 0xffff000005127812 */ /* 0x000fe200078ec0ff */
[C---:B------:R-:W-:Y:S01]  /*b8b0*/  IMAD.U32 R5, R6.reuse, 0x10000, RZ ;  /* 0x0001000006057824 */ /* 0x040fe200078e00ff */
[----:B------:R-:W-:Y:S01]  /*b8c0*/  LOP3.LUT R11, R6, 0xffff0000, RZ, 0xc0, !PT ;  /* 0xffff0000060b7812 */ /* 0x000fe200078ec0ff */
[-C--:B------:R-:W-:Y:S01]  /*b8d0*/  FMUL.FTZ R6, R3, R0.reuse ;  /* 0x0000000003067220 */ /* 0x080fe20000410000 */
[C---:B------:R-:W-:Y:S01]  /*b8e0*/  SHF.L.U32 R10, R7.reuse, 0x10, RZ ;  /* 0x00000010070a7819 */ /* 0x040fe200000006ff */
[----:B------:R-:W-:Y:S01]  /*b8f0*/  FFMA.FTZ R30, R12, R0, -R19 ;  /* 0x000000000c1e7223 */ /* 0x000fe20000010813 */
[----:B------:R-:W-:Y:S01]  /*b900*/  LOP3.LUT R17, R7, 0xffff0000, RZ, 0xc0, !PT ;  /* 0xffff000007117812 */ /* 0x000fe200078ec0ff */
[----:B------:R-:W-:Y:S01]  /*b910*/  FMUL.FTZ R7, R8, R4 ;  /* 0x0000000408077220 */ /* 0x000fe20000410000 */
[----:B------:R-:W-:Y:S01]  /*b920*/  LOP3.LUT R3, R52, 0xffff0000, RZ, 0xc0, !PT ;  /* 0xffff000034037812 */ /* 0x000fe200078ec0ff */
[----:B------:R-:W-:-:S02]  /*b930*/  IMAD.U32 R0, R33, 0x10000, RZ ;  /* 0x0001000021007824 */ /* 0x000fc400078e00ff */
[----:B------:R-:W-:Y:S01]  /*b940*/  FFMA.FTZ R29, R12, R2, R6 ;  /* 0x000000020c1d7223 */ /* 0x000fe20000010006 */
[----:B------:R-:W-:Y:S01]  /*b950*/  SHF.L.U32 R2, R48, 0x10, RZ ;  /* 0x0000001030027819 */ /* 0x000fe200000006ff */
[-C--:B------:R-:W-:Y:S02]  /*b960*/  FFMA.FTZ R28, R13, R3.reuse, -R7 ;  /* 0x000000030d1c7223 */ /* 0x080fe40000010807 */
[C---:B------:R-:W-:Y:S02]  /*b970*/  FMUL.FTZ R7, R9.reuse, R0 ;  /* 0x0000000009077220 */ /* 0x040fe40000410000 */
[----:B------:R-:W-:Y:S02]  /*b980*/  FMUL.FTZ R8, R8, R3 ;  /* 0x0000000308087220 */ /* 0x000fe40000410000 */
[-C--:B------:R-:W-:Y:S02]  /*b990*/  FMUL.FTZ R3, R9, R2.reuse ;  /* 0x0000000209037220 */ /* 0x080fe40000410000 */
[----:B------:R-:W-:Y:S01]  /*b9a0*/  FFMA.FTZ R26, R14, R2, -R7 ;  /* 0x000000020e1a7223 */ /* 0x000fe20000010807 */
[----:B------:R-:W-:Y:S01]  /*b9b0*/  SHF.L.U32 R2, R49, 0x10, RZ ;  /* 0x0000001031027819 */ /* 0x000fe200000006ff */
[----:B------:R-:W-:-:S02]  /*b9c0*/  IMAD.U32 R6, R32, 0x10000, RZ ;  /* 0x0001000020067824 */ /* 0x000fc400078e00ff */
[----:B------:R-:W-:Y:S02]  /*b9d0*/  FFMA.FTZ R27, R13, R4, R8 ;  /* 0x000000040d1b7223 */ /* 0x000fe40000010008 */
[----:B------:R-:W-:Y:S01]  /*b9e0*/  FFMA.FTZ R25, R14, R0, R3 ;  /* 0x000000000e197223 */ /* 0x000fe20000010003 */
[----:B------:R-:W-:Y:S01]  /*b9f0*/  LOP3.LUT R3, R49, 0xffff0000, RZ, 0xc0, !PT ;  /* 0xffff000031037812 */ /* 0x000fe200078ec0ff */
[C---:B------:R-:W-:Y:S01]  /*ba00*/  FMUL.FTZ R4, R5.reuse, R6 ;  /* 0x0000000605047220 */ /* 0x040fe20000410000 */
[----:B------:R-:W-:Y:S01]  /*ba10*/  LOP3.LUT R0, R32, 0xffff0000, RZ, 0xc0, !PT ;  /* 0xffff000020007812 */ /* 0x000fe200078ec0ff */
[-C--:B------:R-:W-:Y:S02]  /*ba20*/  FMUL.FTZ R9, R5, R2.reuse ;  /* 0x0000000205097220 */ /* 0x080fe40000410000 */
[----:B------:R-:W-:Y:S02]  /*ba30*/  IMAD.U32 R5, R34, 0x10000, RZ ;  /* 0x0001000022057824 */ /* 0x000fe400078e00ff */
[----:B------:R-:W-:Y:S01]  /*ba40*/  FFMA.FTZ R19, R15, R2, -R4 ;  /* 0x000000020f137223 */ /* 0x000fe20000010804 */
[----:B------:R-:W-:Y:S01]  /*ba50*/  SHF.L.U32 R2, R44, 0x10, RZ ;  /* 0x000000102c027819 */ /* 0x000fe200000006ff */
[----:B------:R-:W-:-:S02]  /*ba60*/  FMUL.FTZ R7, R11, R3 ;  /* 0x000000030b077220 */ /* 0x000fc40000410000 */
[----:B------:R-:W-:Y:S02]  /*ba70*/  FMUL.FTZ R4, R10, R5 ;  /* 0x000000050a047220 */ /* 0x000fe40000410000 */
[----:B------:R-:W-:Y:S02]  /*ba80*/  FMUL.FTZ R8, R11, R0 ;  /* 0x000000000b087220 */ /* 0x000fe40000410000 */
[----:B------:R-:W-:Y:S02]  /*ba90*/  FFMA.FTZ R15, R15, R6, R9 ;  /* 0x000000060f0f7223 */ /* 0x000fe40000010009 */
[----:B------:R-:W-:Y:S01]  /*baa0*/  FFMA.FTZ R11, R16, R0, R7 ;  /* 0x00000000100b7223 */ /* 0x000fe20000010007 */
[----:B------:R-:W-:Y:S01]  /*bab0*/  LOP3.LUT R0, R34, 0xffff0000, RZ, 0xc0, !PT ;  /* 0xffff000022007812 */ /* 0x000fe200078ec0ff */
[-C--:B------:R-:W-:Y:S02]  /*bac0*/  FMUL.FTZ R6, R10, R2.reuse ;  /* 0x000000020a067220 */ /* 0x080fe40000410000 */
[----:B------:R-:W-:Y:S01]  /*bad0*/  FFMA.FTZ R13, R20, R2, -R4 ;  /* 0x00000002140d7223 */ /* 0x000fe20000010804 */
[----:B------:R-:W-:Y:S01]  /*bae0*/  LOP3.LUT R2, R33, 0xffff0000, RZ, 0xc0, !PT ;  /* 0xffff000021027812 */ /* 0x000fe200078ec0ff */
[----:B------:R-:W-:Y:S01]  /*baf0*/  FFMA.FTZ R14, R16, R3, -R8 ;  /* 0x00000003100e7223 */ /* 0x000fe20000010808 */
[----:B------:R-:W-:Y:S01]  /*bb00*/  LOP3.LUT R4, R48, 0xffff0000, RZ, 0xc0, !PT ;  /* 0xffff000030047812 */ /* 0x000fe200078ec0ff */
[----:B------:R-:W-:Y:S01]  /*bb10*/  FFMA.FTZ R12, R20, R5, R6 ;  /* 0x00000005140c7223 */ /* 0x000fe20000010006 */
[----:B------:R-:W-:Y:S01]  /*bb20*/  LOP3.LUT R3, R44, 0xffff0000, RZ, 0xc0, !PT ;  /* 0xffff00002c037812 */ /* 0x000fe200078ec0ff */
[----:B------:R-:W-:Y:S01]  /*bb30*/  FMUL.FTZ R8, R18, R2 ;  /* 0x0000000212087220 */ /* 0x000fe20000410000 */
[----:B------:R-:W-:Y:S01]  /*bb40*/  F2FP.BF16.PACK_AB R10, R14, R19 ;  /* 0x000000130e0a723e */ /* 0x000fe200000010ff */
[----:B------:R-:W-:-:S02]  /*bb50*/  FMUL.FTZ R6, R17, R0 ;  /* 0x0000000011067220 */ /* 0x000fc40000410000 */
[-C--:B------:R-:W-:Y:S02]  /*bb60*/  FMUL.FTZ R7, R18, R4.reuse ;  /* 0x0000000412077220 */ /* 0x080fe40000410000 */
[-C--:B------:R-:W-:Y:S02]  /*bb70*/  FMUL.FTZ R5, R17, R3.reuse ;  /* 0x0000000311057220 */ /* 0x080fe40000410000 */
[----:B------:R-:W-:Y:S01]  /*bb80*/  FFMA.FTZ R9, R22, R4, -R8 ;  /* 0x0000000416097223 */ /* 0x000fe20000010808 */
[----:B------:R-:W-:Y:S01]  /*bb90*/  F2FP.BF16.PACK_AB R8, R28, R30 ;  /* 0x0000001e1c08723e */ /* 0x000fe200000010ff */
[----:B------:R-:W-:Y:S01]  /*bba0*/  FFMA.FTZ R3, R21, R3, -R6 ;  /* 0x0000000315037223 */ /* 0x000fe20000010806 */
[----:B------:R-:W-:Y:S01]  /*bbb0*/  F2FP.BF16.PACK_AB R6, R11, R15 ;  /* 0x0000000f0b06723e */ /* 0x000fe200000010ff */
[----:B------:R-:W-:Y:S01]  /*bbc0*/  FFMA.FTZ R2, R22, R2, R7 ;  /* 0x0000000216027223 */ /* 0x000fe20000010007 */
[----:B------:R-:W-:Y:S01]  /*bbd0*/  F2FP.BF16.PACK_AB R9, R9, R26 ;  /* 0x0000001a0909723e */ /* 0x000fe200000010ff */
[----:B------:R-:W-:Y:S01]  /*bbe0*/  FFMA.FTZ R0, R21, R0, R5 ;  /* 0x0000000015007223 */ /* 0x000fe20000010005 */
[----:B------:R-:W-:-:S02]  /*bbf0*/  F2FP.BF16.PACK_AB R11, R3, R13 ;  /* 0x0000000d030b723e */ /* 0x000fc400000010ff */
[----:B------:R-:W-:Y:S02]  /*bc00*/  F2FP.BF16.PACK_AB R4, R27, R29 ;  /* 0x0000001d1b04723e */ /* 0x000fe400000010ff */
[----:B------:R-:W-:Y:S01]  /*bc10*/  F2FP.BF16.PACK_AB R5, R2, R25 ;  /* 0x000000190205723e */ /* 0x000fe200000010ff */
[----:B------:R1:W-:Y:S01]  /*bc20*/  STS.128 [R24], R8 ;  /* 0x0000000818007388 */ /* 0x0003e20000000c00 */
[----:B------:R-:W-:-:S05]  /*bc30*/  F2FP.BF16.PACK_AB R7, R0, R12 ;  /* 0x0000000c0007723e */ /* 0x000fca00000010ff */
[----:B------:R1:W-:Y:S02]  /*bc40*/  STS.128 [R23+0xc100], R4 ;  /* 0x00c1000417007388 */ /* 0x0003e40000000c00 */
.L_x_230:
[----:B-1----:R-:W-:Y:S05]  /*bc50*/  BSYNC B0 ;  /* 0x0000000000007941 */ /* 0x002fea0003800000 */
.L_x_229:
[----:B------:R-:W-:Y:S01]  /*bc60*/  IADD3 R0, R100, 0x20, RZ ;  /* 0x0000002064007810 */ /* 0x000fe20007ffe0ff */
[----:B------:R-:W-:Y:S03]  /*bc70*/  BSSY B0, `(.L_x_231) ;  /* 0x000005b000007945 */ /* 0x000fe60003800000 */
[----:B------:R-:W-:-:S13]  /*bc80*/  ISETP.GE.AND P0, PT, R0, c[0x0][0x27c], PT ;  /* 0x00009f0000007a0c */ /* 0x000fda0003f06270 */
[----:B------:R-:W-:Y:S05]  /*bc90*/  @P0 BRA `(.L_x_232) ;  /* 0x0000058000000947 */ /* 0x000fea0003800000 */
[----:B------:R-:W2:Y:S01]  /*bca0*/  LDL R30, [R1+0x4c] ;  /* 0x00004c00011e7983 */ /* 0x000ea20000100800 */
[----:B------:R-:W-:-:S04]  /*bcb0*/  MOV R0, c[0x0][0x27c] ;  /* 0x00009f0000007a02 */ /* 0x000fc80000000f00 */
[----:B------:R-:W-:-:S04]  /*bcc0*/  LEA.HI R0, R0, R56, RZ, 0x1d ;  /* 0x0000003800007211 */ /* 0x000fc800078fe8ff */
[----:B------:R-:W-:Y:S01]  /*bcd0*/  SHF.R.S32.HI R2, RZ, 0x1f, R0 ;  /* 0x0000001fff027819 */ /* 0x000fe20000011400 */
[----:B------:R-:W-:-:S03]  /*bce0*/  IMAD.SHL.U32 R3, R0, 0x8, RZ ;  /* 0x0000000800037824 */ /* 0x000fc600078e00ff */
[----:B------:R-:W-:Y:S02]  /*bcf0*/  LEA.HI R0, R2, R0, RZ, 0x3 ;  /* 0x0000000002007211 */ /* 0x000fe400078f18ff */
[----:B-----5:R-:W-:Y:S02]  /*bd00*/  LOP3.LUT R2, R63, 0x38, R3, 0xf8, !PT ;  /* 0x000000383f027812 */ /* 0x020fe400078ef803 */
[----:B------:R-:W-:Y:S02]  /*bd10*/  SHF.L.U32 R0, R0, 0xa, RZ ;  /* 0x0000000a00007819 */ /* 0x000fe400000006ff */
[----:B------:R-:W-:Y:S02]  /*bd20*/  LOP3.LUT R2, R2, R62, RZ, 0x3c, !PT ;  /* 0x0000003e02027212 */ /* 0x000fe400078e3cff */
[----:B------:R-:W-:-:S04]  /*bd30*/  LOP3.LUT R0, R0, 0x7fffe000, RZ, 0xc0, !PT ;  /* 0x7fffe00000007812 */ /* 0x000fc800078ec0ff */
[----:B------:R-:W-:Y:S02]  /*bd40*/  IADD3 R0, R2, R0, R61 ;  /* 0x0000000002007210 */ /* 0x000fe40007ffe03d */
[----:B------:R-:W-:-:S03]  /*bd50*/  SHF.L.U32 R2, R35, 0x10, RZ ;  /* 0x0000001023027819 */ /* 0x000fc600000006ff */
[----:B------:R-:W-:Y:S02]  /*bd60*/  IMAD.SHL.U32 R23, R0, 0x2, RZ ;  /* 0x0000000200177824 */ /* 0x000fe400078e00ff */
[----:B------:R-:W-:-:S03]  /*bd70*/  IMAD.U32 R0, R45, 0x10000, RZ ;  /* 0x000100002d007824 */ /* 0x000fc600078e00ff */
[----:B------:R-:W1:Y:S02]  /*bd80*/  LDS.128 R4, [R23+0xc100] ;  /* 0x00c1000017047984 */ /* 0x000e640000000c00 */
[----:B-1----:R-:W-:Y:S02]  /*bd90*/  SHF.L.U32 R3, R4, 0x10, RZ ;  /* 0x0000001004037819 */ /* 0x002fe400000006ff */
[----:B------:R-:W-:Y:S02]  /*bda0*/  LOP3.LUT R18, R5, 0xffff0000, RZ, 0xc0, !PT ;  /* 0xffff000005127812 */ /* 0x000fe400078ec0ff */
[----:B------:R-:W-:Y:S01]  /*bdb0*/  LOP3.LUT R17, R7, 0xffff0000, RZ, 0xc0, !PT ;  /* 0xffff000007117812 */ /* 0x000fe200078ec0ff */
[----:B------:R-:W-:Y:S01]  /*bdc0*/  FMUL.FTZ R19, R3, R2 ;  /* 0x0000000203137220 */ /* 0x000fe20000410000 */
[----:B--2---:R-:W1:Y:S02]  /*bdd0*/  LDS.128 R8, [R30] ;  /* 0x000000001e087984 */ /* 0x004e640000000c00 */
[C---:B-1----:R-:W-:Y:S01]  /*bde0*/  SHF.L.U32 R12, R8.reuse, 0x10, RZ ;  /* 0x00000010080c7819 */ /* 0x042fe200000006ff */
[----:B------:R-:W-:Y:S01]  /*bdf0*/  IMAD.U32 R14, R9, 0x10000, RZ ;  /* 0x00010000090e7824 */ /* 0x000fe200078e00ff */
[----:B------:R-:W-:Y:S01]  /*be00*/  LOP3.LUT R13, R8, 0xffff0000, RZ, 0xc0, !PT ;  /* 0xffff0000080d7812 */ /* 0x000fe200078ec0ff */
[----:B------:R-:W-:Y:S01]  /*be10*/  IMAD.U32 R20, R11, 0x10000, RZ ;  /* 0x000100000b147824 */ /* 0x000fe200078e00ff */
[----:B------:R-:W-:Y:S01]  /*be20*/  LOP3.LUT R8, R4, 0xffff0000, RZ, 0xc0, !PT ;  /* 0xffff000004087812 */ /* 0x000fe200078ec0ff */
[----:B------:R-:W-:Y:S01]  /*be30*/  FFMA.FTZ R29, R12, R0, -R19 ;  /* 0x000000000c1d7223 */ /* 0x000fe20000010813 */
[----:B------:R-:W-:Y:S01]  /*be40*/  LOP3.LUT R22, R9, 0xffff0000, RZ, 0xc0, !PT ;  /* 0xffff000009167812 */ /* 0x000fe200078ec0ff */
[----:B------:R-:W-:Y:S01]  /*be50*/  IMAD.U32 R9, R5, 0x10000, RZ ;  /* 0x0001000005097824 */ /* 0x000fe200078e00ff */
[----:B------:R-:W-:-:S02]  /*be60*/  LOP3.LUT R4, R35, 0xffff0000, RZ, 0xc0, !PT ;  /* 0xffff000023047812 */ /* 0x000fc400078ec0ff */
[----:B------:R-:W-:Y:S02]  /*be70*/  LOP3.LUT R21, R11, 0xffff0000, RZ, 0xc0, !PT ;  /* 0xffff00000b157812 */ /* 0x000fe400078ec0ff */
[C---:B------:R-:W-:Y:S02]  /*be80*/  SHF.L.U32 R5, R6.reuse, 0x10, RZ ;  /* 0x0000001006057819 */ /* 0x040fe400000006ff */
[----:B------:R-:W-:Y:S01]  /*be90*/  LOP3.LUT R11, R6, 0xffff0000, RZ, 0xc0, !PT ;  /* 0xffff0000060b7812 */ /* 0x000fe200078ec0ff */
[----:B------:R-:W-:Y:S01]  /*bea0*/  FMUL.FTZ R6, R3, R0 ;  /* 0x0000000003067220 */ /* 0x000fe20000410000 */
[C---:B------:R-:W-:Y:S02]  /*beb0*/  SHF.L.U32 R15, R10.reuse, 0x10, RZ ;  /* 0x000000100a0f7819 */ /* 0x040fe400000006ff */
[----:B------:R-:W-:Y:S01]  /*bec0*/  LOP3.LUT R16, R10, 0xffff0000, RZ, 0xc0, !PT ;  /* 0xffff00000a107812 */ /* 0x000fe200078ec0ff */
[----:B------:R-:W-:Y:S01]  /*bed0*/  IMAD.U32 R10, R7, 0x10000, RZ ;  /* 0x00010000070a7824 */ /* 0x000fe200078e00ff */
[----:B------:R-:W-:Y:S01]  /*bee0*/  LOP3.LUT R3, R45, 0xffff0000, RZ, 0xc0, !PT ;  /* 0xffff00002d037812 */ /* 0x000fe200078ec0ff */
[----:B------:R-:W-:Y:S01]  /*bef0*/  FMUL.FTZ R7, R8, R4 ;  /* 0x0000000408077220 */ /* 0x000fe20000410000 */
[----:B------:R-:W-:Y:S01]  /*bf00*/  SHF.L.U32 R0, R37, 0x10, RZ ;  /* 0x0000001025007819 */ /* 0x000fe200000006ff */
[----:B------:R-:W-:Y:S01]  /*bf10*/  FFMA.FTZ R28, R12, R2, R6 ;  /* 0x000000020c1c7223 */ /* 0x000fe20000010006 */
[----:B------:R-:W-:Y:S01]  /*bf20*/  SHF.L.U32 R6, R36, 0x10, RZ ;  /* 0x0000001024067819 */ /* 0x000fe200000006ff */
[----:B------:R-:W-:-:S02]  /*bf30*/  FFMA.FTZ R27, R13, R3, -R7 ;  /* 0x000000030d1b7223 */ /* 0x000fc40000010807 */
[----:B------:R-:W-:Y:S02]  /*bf40*/  IMAD.U32 R2, R40, 0x10000, RZ ;  /* 0x0001000028027824 */ /* 0x000fe400078e00ff */
[C---:B------:R-:W-:Y:S02]  /*bf50*/  FMUL.FTZ R7, R9.reuse, R0 ;  /* 0x0000000009077220 */ /* 0x040fe40000410000 */
[----:B------:R-:W-:Y:S02]  /*bf60*/  FMUL.FTZ R8, R8, R3 ;  /* 0x0000000308087220 */ /* 0x000fe40000410000 */
[-C--:B------:R-:W-:Y:S02]  /*bf70*/  FMUL.FTZ R3, R9, R2.reuse ;  /* 0x0000000209037220 */ /* 0x080fe40000410000 */
[----:B------:R-:W-:Y:S02]  /*bf80*/  FFMA.FTZ R25, R14, R2, -R7 ;  /* 0x000000020e197223 */ /* 0x000fe40000010807 */
[----:B------:R-:W-:-:S02]  /*bf90*/  IMAD.U32 R2, R41, 0x10000, RZ ;  /* 0x0001000029027824 */ /* 0x000fc400078e00ff */
[----:B------:R-:W-:Y:S02]  /*bfa0*/  FFMA.FTZ R26, R13, R4, R8 ;  /* 0x000000040d1a7223 */ /* 0x000fe40000010008 */
[----:B------:R-:W-:Y:S01]  /*bfb0*/  FFMA.FTZ R24, R14, R0, R3 ;  /* 0x000000000e187223 */ /* 0x000fe20000010003 */
[----:B------:R-:W-:Y:S01]  /*bfc0*/  LOP3.LUT R3, R41, 0xffff0000, RZ, 0xc0, !PT ;  /* 0xffff000029037812 */ /* 0x000fe200078ec0ff */
[C---:B------:R-:W-:Y:S01]  /*bfd0*/  FMUL.FTZ R4, R5.reuse, R6 ;  /* 0x0000000605047220 */ /* 0x040fe20000410000 */
[----:B------:R-:W-:Y:S01]  /*bfe0*/  LOP3.LUT R0, R36, 0xffff0000, RZ, 0xc0, !PT ;  /* 0xffff000024007812 */ /* 0x000fe200078ec0ff */
[-C--:B------:R-:W-:Y:S01]  /*bff0*/  FMUL.FTZ R9, R5, R2.reuse ;  /* 0x0000000205097220 */ /* 0x080fe20000410000 */
[----:B------:R-:W-:Y:S01]  /*c000*/  SHF.L.U32 R5, R38, 0x10, RZ ;  /* 0x0000001026057819 */ /* 0x000fe200000006ff */
        /* <DEDUP_REMOVED lines=19> */
[----:B------:R-:W-:Y:S02]  /*c140*/  FMUL.FTZ R5, R17, R3 ;  /* 0x0000000311057220 */ /* 0x000fe40000410000 */
[C---:B------:R-:W-:Y:S01]  /*c150*/  FFMA.FTZ R9, R22.reuse, R4, -R8 ;  /* 0x0000000416097223 */ /* 0x040fe20000010808 */
        /* <DEDUP_REMOVED lines=12> */
.L_x_232:
[----:B------:R-:W-:Y:S05]  /*c220*/  BSYNC B0 ;  /* 0x0000000000007941 */ /* 0x000fea0003800000 */
.L_x_231:
[----:B------:R-:W-:-:S04]  /*c230*/  IADD3 R0, R100, 0x40, RZ ;  /* 0x0000004064007810 */ /* 0x000fc80007ffe0ff */
[----:B------:R-:W-:-:S13]  /*c240*/  ISETP.GE.AND P0, PT, R0, c[0x0][0x27c], PT ;  /* 0x00009f0000007a0c */ /* 0x000fda0003f06270 */
[----:B------:R-:W-:Y:S05]  /*c250*/  @P0 BRA `(.L_x_228) ;  /* 0x0000058000000947 */ /* 0x000fea0003800000 */
[----:B-1----:R-:W2:Y:S01]  /*c260*/  LDL R30, [R1+0x44] ;  /* 0x00004400011e7983 */ /* 0x002ea20000100800 */
        /* <DEDUP_REMOVED lines=50> */
[----:B------:R-:W-:Y:S01]  /*c590*/  FMUL.FTZ R4, R5, R6 ;  /* 0x0000000605047220 */ /* 0x000fe20000410000 */
        /* <DEDUP_REMOVED lines=36> */
.L_x_228:
[----:B------:R-:W-:Y:S05]  /*c7e0*/  BSYNC B1 ;  /* 0x0000000000017941 */ /* 0x000fea0003800000 */
.L_x_227:
[----:B------:R-:W-:-:S04]  /*c7f0*/  IADD3 R0, R229, 0x40, RZ ;  /* 0x00000040e5007810 */ /* 0x000fc80007ffe0ff */
[----:B------:R-:W-:-:S13]  /*c800*/  ISETP.GE.AND P0, PT, R0, R55, PT ;  /* 0x000000370000720c */ /* 0x000fda0003f06270 */
[----:B------:R-:W-:Y:S05]  /*c810*/  @P0 BRA `(.L_x_214) ;  /* 0x0000123000000947 */ /* 0x000fea0003800000 */
[----:B------:R2:W5:Y:S01]  /*c820*/  LDL R61, [R1+0x38] ;  /* 0x00003800013d7983 */ /* 0x0005620000100800 */
[----:B------:R-:W-:Y:S01]  /*c830*/  ISETP.GE.AND P0, PT, R100, c[0x0][0x27c], PT ;  /* 0x00009f0064007a0c */ /* 0x000fe20003f06270 */
[----:B------:R-:W-:Y:S01]  /*c840*/  BSSY B0, `(.L_x_233) ;  /* 0x0000068000007945 */ /* 0x000fe20003800000 */
[C---:B-----5:R-:W-:Y:S02]  /*c850*/  IADD3 R62, R229.reuse, 0x40, RZ ;  /* 0x00000040e53e7810 */ /* 0x060fe40007ffe0ff */
[----:B------:R-:W-:-:S03]  /*c860*/  IADD3 R63, R229, 0x40, RZ ;  /* 0x00000040e53f7810 */ /* 0x000fc60007ffe0ff */
[----:B------:R-:W-:Y:S02]  /*c870*/  IMAD.SHL.U32 R62, R62, 0x40, RZ ;  /* 0x000000403e3e7824 */ /* 0x000fe400078e00ff */
[----:B------:R-:W-:-:S03]  /*c880*/  IMAD.SHL.U32 R63, R63, 0x40, RZ ;  /* 0x000000403f3f7824 */ /* 0x000fc600078e00ff */
[----:B------:R-:W-:Y:S02]  /*c890*/  LOP3.LUT R62, R62, 0x1c0, RZ, 0xc0, !PT ;  /* 0x000001c03e3e7812 */ /* 0x000fe400078ec0ff */
[----:B------:R-:W-:Y:S02]  /*c8a0*/  LOP3.LUT R63, R63, 0x1c0, RZ, 0xc0, !PT ;  /* 0x000001c03f3f7812 */ /* 0x000fe400078ec0ff */
[----:B------:R-:W-:Y:S01]  /*c8b0*/  SHF.R.U32.HI R62, RZ, 0x3, R62 ;  /* 0x00000003ff3e7819 */ /* 0x000fe2000001163e */
[----:B------:R-:W-:Y:S05]  /*c8c0*/  @P0 BRA `(.L_x_234) ;  /* 0x000005f000000947 */ /* 0x000fea0003800000 */
[----:B------:R-:W3:Y:S01]  /*c8d0*/  S2R R2, SR_TID.X ;  /* 0x0000000000027919 */ /* 0x000ee20000002100 */
[----:B------:R-:W-:Y:S01]  /*c8e0*/  IMAD.MOV.U32 R3, RZ, RZ, c[0x0][0x27c] ;  /* 0x00009f00ff037624 */ /* 0x000fe200078e00ff */
[----:B---3--:R-:W-:-:S04]  /*c8f0*/  SHF.R.S32.HI R0, RZ, 0x1f, R2 ;  /* 0x0000001fff007819 */ /* 0x008fc80000011402 */
[----:B------:R-:W-:-:S04]  /*c900*/  LEA.HI R0, R0, R2, RZ, 0x2 ;  /* 0x0000000200007211 */ /* 0x000fc800078f10ff */
[----:B------:R-:W-:-:S05]  /*c910*/  LOP3.LUT R0, R0, 0xfffffffc, RZ, 0xc0, !PT ;  /* 0xfffffffc00007812 */ /* 0x000fca00078ec0ff */
[----:B------:R-:W-:-:S05]  /*c920*/  IMAD.IADD R0, R2, 0x1, -R0 ;  /* 0x0000000102007824 */ /* 0x000fca00078e0a00 */
[----:B------:R-:W-:Y:S02]  /*c930*/  LEA.HI R3, R3, R0, RZ, 0x1d ;  /* 0x0000000003037211 */ /* 0x000fe400078fe8ff */
[----:B------:R-:W-:Y:S02]  /*c940*/  LOP3.LUT R0, R63, 0x38, R100, 0xf8, !PT ;  /* 0x000000383f007812 */ /* 0x000fe400078ef864 */
[----:B-1----:R-:W-:Y:S02]  /*c950*/  SHF.R.S32.HI R4, RZ, 0x1f, R3 ;  /* 0x0000001fff047819 */ /* 0x002fe40000011403 */
[----:B------:R-:W-:Y:S02]  /*c960*/  SHF.L.U32 R2, R3, 0x3, RZ ;  /* 0x0000000303027819 */ /* 0x000fe400000006ff */
[----:B------:R-:W-:Y:S02]  /*c970*/  LEA.HI R3, R4, R3, RZ, 0x3 ;  /* 0x0000000304037211 */ /* 0x000fe400078f18ff */
[----:B------:R-:W-:-:S02]  /*c980*/  LOP3.LUT R0, R61, R0, R62, 0xf6, !PT ;  /* 0x000000003d007212 */ /* 0x000fc400078ef63e */
[----:B------:R-:W-:Y:S01]  /*c990*/  LOP3.LUT R2, R63, 0x38, R2, 0xf8, !PT ;  /* 0x000000383f027812 */ /* 0x000fe200078ef802 */
[----:B------:R-:W-:Y:S01]  /*c9a0*/  IMAD.SHL.U32 R3, R3, 0x400, RZ ;  /* 0x0000040003037824 */ /* 0x000fe200078e00ff */
[----:B------:R-:W-:Y:S02]  /*c9b0*/  LEA R24, R0, 0xc100, 0x1 ;  /* 0x0000c10000187811 */ /* 0x000fe400078e08ff */
[----:B------:R-:W-:Y:S02]  /*c9c0*/  LOP3.LUT R2, R2, R62, RZ, 0x3c, !PT ;  /* 0x0000003e02027212 */ /* 0x000fe400078e3cff */
[----:B------:R-:W-:Y:S01]  /*c9d0*/  LOP3.LUT R0, R3, 0x7fffe000, RZ, 0xc0, !PT ;  /* 0x7fffe00003007812 */ /* 0x000fe200078ec0ff */
[----:B------:R-:W1:Y:S03]  /*c9e0*/  LDS.128 R8, [R24] ;  /* 0x0000000018087984 */ /* 0x000e660000000c00 */
[----:B------:R-:W-:Y:S01]  /*c9f0*/  IADD3 R0, R2, R0, R61 ;  /* 0x0000000002007210 */ /* 0x000fe20007ffe03d */
[----:B------:R-:W-:-:S04]  /*ca00*/  IMAD.U32 R2, R31, 0x10000, RZ ;  /* 0x000100001f027824 */ /* 0x000fc800078e00ff */
[----:B------:R-:W-:Y:S01]  /*ca10*/  IMAD.SHL.U32 R23, R0, 0x2, RZ ;  /* 0x0000000200177824 */ /* 0x000fe200078e00ff */
[----:B------:R-:W-:-:S04]  /*ca20*/  SHF.L.U32 R0, R52, 0x10, RZ ;  /* 0x0000001034007819 */ /* 0x000fc800000006ff */
[----:B------:R-:W3:Y:S01]  /*ca30*/  LDS.128 R4, [R23+0xc100] ;  /* 0x00c1000017047984 */ /* 0x000ee20000000c00 */
        /* <DEDUP_REMOVED lines=8> */
[C---:B---3--:R-:W-:Y:S01]  /*cac0*/  IMAD.U32 R3, R4.reuse, 0x10000, RZ ;  /* 0x0001000004037824 */ /* 0x048fe200078e00ff */
[----:B------:R-:W-:-:S02]  /*cad0*/  LOP3.LUT R8, R4, 0xffff0000, RZ, 0xc0, !PT ;  /* 0xffff000004087812 */ /* 0x000fc400078ec0ff */
[----:B------:R-:W-:Y:S01]  /*cae0*/  LOP3.LUT R4, R31, 0xffff0000, RZ, 0xc0, !PT ;  /* 0xffff00001f047812 */ /* 0x000fe200078ec0ff */
[-C--:B------:R-:W-:Y:S01]  /*caf0*/  FMUL.FTZ R19, R2, R3.reuse ;  /* 0x0000000302137220 */ /* 0x080fe20000410000 */
[C---:B------:R-:W-:Y:S02]  /*cb00*/  SHF.L.U32 R9, R5.reuse, 0x10, RZ ;  /* 0x0000001005097819 */ /* 0x040fe400000006ff */
[----:B------:R-:W-:Y:S01]  /*cb10*/  LOP3.LUT R18, R5, 0xffff0000, RZ, 0xc0, !PT ;  /* 0xffff000005127812 */ /* 0x000fe200078ec0ff */
[C---:B------:R-:W-:Y:S01]  /*cb20*/  IMAD.U32 R5, R6.reuse, 0x10000, RZ ;  /* 0x0001000006057824 */ /* 0x040fe200078e00ff */
[----:B------:R-:W-:Y:S01]  /*cb30*/  LOP3.LUT R11, R6, 0xffff0000, RZ, 0xc0, !PT ;  /* 0xffff0000060b7812 */ /* 0x000fe200078ec0ff */
[C---:B------:R-:W-:Y:S01]  /*cb40*/  FMUL.FTZ R6, R0.reuse, R3 ;  /* 0x0000000300067220 */ /* 0x040fe20000410000 */
        /* <DEDUP_REMOVED lines=8> */
[C---:B------:R-:W-:Y:S02]  /*cbd0*/  FFMA.FTZ R28, R3.reuse, R13, -R7 ;  /* 0x0000000d031c7223 */ /* 0x040fe40000010807 */
[-C--:B------:R-:W-:Y:S02]  /*cbe0*/  FMUL.FTZ R7, R0, R9.reuse ;  /* 0x0000000900077220 */ /* 0x080fe40000410000 */
[----:B------:R-:W-:Y:S02]  /*cbf0*/  FMUL.FTZ R8, R3, R8 ;  /* 0x0000000803087220 */ /* 0x000fe40000410000 */
[C---:B------:R-:W-:Y:S02]  /*cc00*/  FMUL.FTZ R3, R2.reuse, R9 ;  /* 0x0000000902037220 */ /* 0x040fe40000410000 */
[----:B------:R-:W-:Y:S01]  /*cc10*/  FFMA.FTZ R26, R2, R14, -R7 ;  /* 0x0000000e021a7223 */ /* 0x000fe20000010807 */
[----:B------:R-:W-:Y:S01]  /*cc20*/  SHF.L.U32 R2, R49, 0x10, RZ ;  /* 0x0000001031027819 */ /* 0x000fe200000006ff */
[----:B------:R-:W-:-:S02]  /*cc30*/  IMAD.U32 R6, R32, 0x10000, RZ ;  /* 0x0001000020067824 */ /* 0x000fc400078e00ff */
[----:B------:R-:W-:Y:S02]  /*cc40*/  FFMA.FTZ R27, R4, R13, R8 ;  /* 0x0000000d041b7223 */ /* 0x000fe40000010008 */
[----:B------:R-:W-:Y:S01]  /*cc50*/  FFMA.FTZ R25, R0, R14, R3 ;  /* 0x0000000e00197223 */ /* 0x000fe20000010003 */
[----:B------:R-:W-:Y:S01]  /*cc60*/  LOP3.LUT R3, R49, 0xffff0000, RZ, 0xc0, !PT ;  /* 0xffff000031037812 */ /* 0x000fe200078ec0ff */
[-C--:B------:R-:W-:Y:S01]  /*cc70*/  FMUL.FTZ R4, R6, R5.reuse ;  /* 0x0000000506047220 */ /* 0x080fe20000410000 */
[----:B------:R-:W-:Y:S01]  /*cc80*/  LOP3.LUT R0, R32, 0xffff0000, RZ, 0xc0, !PT ;  /* 0xffff000020007812 */ /* 0x000fe200078ec0ff */
[----:B------:R-:W-:Y:S02]  /*cc90*/  FMUL.FTZ R9, R2, R5 ;  /* 0x0000000502097220 */ /* 0x000fe40000410000 */
        /* <DEDUP_REMOVED lines=9> */
[C---:B------:R-:W-:Y:S02]  /*cd30*/  FMUL.FTZ R6, R2.reuse, R10 ;  /* 0x0000000a02067220 */ /* 0x040fe40000410000 */
        /* <DEDUP_REMOVED lines=9> */
[C---:B------:R-:W-:Y:S02]  /*cdd0*/  FMUL.FTZ R7, R4.reuse, R18 ;  /* 0x0000001204077220 */ /* 0x040fe40000410000 */
[C---:B------:R-:W-:Y:S02]  /*cde0*/  FMUL.FTZ R5, R3.reuse, R17 ;  /* 0x0000001103057220 */ /* 0x040fe40000410000 */
        /* <DEDUP_REMOVED lines=13> */
.L_x_234:
[----:B------:R-:W-:Y:S05]  /*cec0*/  BSYNC B0 ;  /* 0x0000000000007941 */ /* 0x000fea0003800000 */
.L_x_233:
[----:B------:R-:W-:Y:S01]  /*ced0*/  IADD3 R0, R100, 0x20, RZ ;  /* 0x0000002064007810 */ /* 0x000fe20007ffe0ff */
[----:B------:R-:W-:Y:S03]  /*cee0*/  BSSY B0, `(.L_x_235) ;  /* 0x000005b000007945 */ /* 0x000fe60003800000 */
[----:B------:R-:W-:-:S13]  /*cef0*/  ISETP.GE.AND P0, PT, R0, c[0x0][0x27c], PT ;  /* 0x00009f0000007a0c */ /* 0x000fda0003f06270 */
[----:B------:R-:W-:Y:S05]  /*cf00*/  @P0 BRA `(.L_x_236) ;  /* 0x0000058000000947 */ /* 0x000fea0003800000 */
[----:B-1----:R-:W3:Y:S01]  /*cf10*/  LDL R30, [R1+0x48] ;  /* 0x00004800011e7983 */ /* 0x002ee20000100800 */
[----:B------:R-:W-:-:S04]  /*cf20*/  MOV R0, c[0x0][0x27c] ;  /* 0x00009f0000007a02 */ /* 0x000fc80000000f00 */
[----:B------:R-:W-:-:S04]  /*cf30*/  LEA.HI R0, R0, R56, RZ, 0x1d ;  /* 0x0000003800007211 */ /* 0x000fc800078fe8ff */
[----:B------:R-:W-:Y:S01]  /*cf40*/  SHF.R.S32.HI R2, RZ, 0x1f, R0 ;  /* 0x0000001fff027819 */ /* 0x000fe20000011400 */
[----:B------:R-:W-:-:S03]  /*cf50*/  IMAD.SHL.U32 R3, R0, 0x8, RZ ;  /* 0x0000000800037824 */ /* 0x000fc600078e00ff */
[----:B------:R-:W-:Y:S02]  /*cf60*/  LEA.HI R0, R2, R0, RZ, 0x3 ;  /* 0x0000000002007211 */ /* 0x000fe400078f18ff */
[----:B------:R-:W-:Y:S02]  /*cf70*/  LOP3.LUT R2, R63, 0x38, R3, 0xf8, !PT ;  /* 0x000000383f027812 */ /* 0x000fe400078ef803 */
        /* <DEDUP_REMOVED lines=12> */
[----:B---3--:R-:W1:Y:S02]  /*d040*/  LDS.128 R8, [R30] ;  /* 0x000000001e087984 */ /* 0x008e640000000c00 */
        /* <DEDUP_REMOVED lines=23> */
[-C--:B------:R-:W-:Y:S02]  /*d1c0*/  FMUL.FTZ R7, R0, R9.reuse ;  /* 0x0000000900077220 */ /* 0x080fe40000410000 */
[----:B------:R-:W-:Y:S02]  /*d1d0*/  FMUL.FTZ R8, R3, R8 ;  /* 0x0000000803087220 */ /* 0x000fe40000410000 */
[C---:B------:R-:W-:Y:S02]  /*d1e0*/  FMUL.FTZ R3, R2.reuse, R9 ;  /* 0x0000000902037220 */ /* 0x040fe40000410000 */
[----:B------:R-:W-:Y:S02]  /*d1f0*/  FFMA.FTZ R25, R2, R14, -R7 ;  /* 0x0000000e02197223 */ /* 0x000fe40000010807 */
[----:B------:R-:W-:-:S02]  /*d200*/  IMAD.U32 R2, R41, 0x10000, RZ ;  /* 0x0001000029027824 */ /* 0x000fc400078e00ff */
[----:B------:R-:W-:Y:S02]  /*d210*/  FFMA.FTZ R26, R4, R13, R8 ;  /* 0x0000000d041a7223 */ /* 0x000fe40000010008 */
[----:B------:R-:W-:Y:S01]  /*d220*/  FFMA.FTZ R24, R0, R14, R3 ;  /* 0x0000000e00187223 */ /* 0x000fe20000010003 */
[----:B------:R-:W-:Y:S01]  /*d230*/  LOP3.LUT R3, R41, 0xffff0000, RZ, 0xc0, !PT ;  /* 0xffff000029037812 */ /* 0x000fe200078ec0ff */
[-C--:B------:R-:W-:Y:S01]  /*d240*/  FMUL.FTZ R4, R6, R5.reuse ;  /* 0x0000000506047220 */ /* 0x080fe20000410000 */
[----:B------:R-:W-:Y:S01]  /*d250*/  LOP3.LUT R0, R36, 0xffff0000, RZ, 0xc0, !PT ;  /* 0xffff000024007812 */ /* 0x000fe200078ec0ff */
[----:B------:R-:W-:Y:S01]  /*d260*/  FMUL.FTZ R9, R2, R5 ;  /* 0x0000000502097220 */ /* 0x000fe20000410000 */
        /* <DEDUP_REMOVED lines=20> */
[----:B------:R-:W-:Y:S02]  /*d3b0*/  FMUL.FTZ R5, R3, R17 ;  /* 0x0000001103057220 */ /* 0x000fe40000410000 */
[-C--:B------:R-:W-:Y:S01]  /*d3c0*/  FFMA.FTZ R9, R4, R22.reuse, -R8 ;  /* 0x0000001604097223 */ /* 0x080fe20000010808 */
        /* <DEDUP_REMOVED lines=12> */
.L_x_236:
[----:B------:R-:W-:Y:S05]  /*d490*/  BSYNC B0 ;  /* 0x0000000000007941 */ /* 0x000fea0003800000 */
.L_x_235:
[----:B------:R-:W-:-:S04]  /*d4a0*/  IADD3 R0, R100, 0x40, RZ ;  /* 0x0000004064007810 */ /* 0x000fc80007ffe0ff */
        /* <DEDUP_REMOVED lines=90> */
.L_x_214:
[----:B------:R-:W-:Y:S05]  /*da50*/  BSYNC B2 ;  /* 0x0000000000027941 */ /* 0x000fea0003800000 */
.L_x_198:
[----:B------:R-:W-:-:S04]  /*da60*/  DEPBAR.LE SB0, 0x0 ;  /* 0x000080000000791a */ /* 0x000fc80000000000 */
[----:B------:R-:W-:Y:S01]  /*da70*/  BAR.SYNC.DEFER_BLOCKING 0x0 ;  /* 0x0000000000007b1d */ /* 0x000fe20000010000 */
[----:B------:R-:W-:Y:S02]  /*da80*/  IMAD R0, R58, c[0x0][0x208], RZ ;  /* 0x000082003a007a24 */ /* 0x000fe400078e02ff */
[----:B--2---:R-:W-:-:S03]  /*da90*/  IMAD.WIDE.U32 R2, R102, c[0x0][0x208], RZ ;  /* 0x0000820066027a25 */ /* 0x004fc600078e00ff */
[----:B------:R2:W5:Y:S01]  /*daa0*/  LDL R126, [R1+0x10] ;  /* 0x00001000017e7983 */ /* 0x0005620000100800 */
[----:B-1----:R-:W-:Y:S01]  /*dab0*/  IMAD R4, R102, c[0x0][0x20c], R0 ;  /* 0x0000830066047a24 */ /* 0x002fe200078e0200 */
[----:B------:R-:W-:Y:S01]  /*dac0*/  LEA R0, P0, R2, R226, 0x6 ;  /* 0x000000e202007211 */ /* 0x000fe200078030ff */
[----:B------:R-:W-:-:S03]  /*dad0*/  IMAD R103, R102, -0x40, R176 ;  /* 0xffffffc066677824 */ /* 0x000fc600078e02b0 */
[----:B------:R-:W-:Y:S02]  /*dae0*/  IADD3 R3, R3, R4, RZ ;  /* 0x0000000403037210 */ /* 0x000fe40007ffe0ff */
[----:B------:R-:W-:Y:S02]  /*daf0*/  LOP3.LUT R4, R60, 0x1, RZ, 0xc0, !PT ;  /* 0x000000013c047812 */ /* 0x000fe400078ec0ff */
[----:B------:R-:W-:Y:S02]  /*db00*/  LEA.HI.X R3, R2, R228, R3, 0x6, P0 ;  /* 0x000000e402037211 */ /* 0x000fe400000f3403 */
[----:B------:R-:W-:Y:S02]  /*db10*/  LEA R2, P0, R0, c[0x0][0x1f8], 0x1 ;  /* 0x00007e0000027a11 */ /* 0x000fe400078008ff */
[----:B------:R-:W-:Y:S02]  /*db20*/  ISETP.NE.U32.AND P3, PT, R4, 0x1, PT ;  /* 0x000000010400780c */ /* 0x000fe40003f65070 */
[----:B------:R-:W-:Y:S01]  /*db30*/  LEA.HI.X R3, R0, c[0x0][0x1fc], R3, 0x1, P0 ;  /* 0x00007f0000037a11 */ /* 0x000fe200000f0c03 */
[----:B------:R-:W-:Y:S01]  /*db40*/  LDSM.16.M88.4 R8, [R187] ;  /* 0x00000000bb08783b */ /* 0x000fe20000000200 */
[----:B------:R-:W-:-:S02]  /*db50*/  IADD3 R0, -R59, R103, RZ ;  /* 0x000000673b007210 */ /* 0x000fc40007ffe1ff */
[----:B------:R-:W-:Y:S01]  /*db60*/  LOP3.LUT P1, RZ, R60, 0x2, RZ, 0xc0, !PT ;  /* 0x000000023cff7812 */ /* 0x000fe2000782c0ff */
[----:B------:R-:W1:Y:S01]  /*db70*/  LDSM.16.M88.4 R20, [R180] ;  /* 0x00000000b414783b */ /* 0x000e620000000200 */
[----:B------:R-:W-:-:S03]  /*db80*/  MOV R4, c[0x0][0x208] ;  /* 0x0000820000047a02 */ /* 0x000fc60000000f00 */
[----:B------:R-:W3:Y:S04]  /*db90*/  LDSM.16.M88.4 R32, [R180+0x800] ;  /* 0x00080000b420783b */ /* 0x000ee80000000200 */
[----:B------:R-:W4:Y:S01]  /*dba0*/  LDSM.16.M88.4 R24, [R180+0x1000] ;  /* 0x00100000b418783b */ /* 0x000f220000000200 */
[C---:B------:R-:W-:Y:S02]  /*dbb0*/  ISETP.LT.OR P4, PT, R0.reuse, 0x1, P3 ;  /* 0x000000010000780c */ /* 0x040fe40001f81670 */
[----:B------:R-:W-:Y:S01]  /*dbc0*/  ISETP.LT.OR P2, PT, R0, 0x1, !P1 ;  /* 0x000000010000780c */ /* 0x000fe20004f41670 */
[----:B------:R-:W2:Y:S01]  /*dbd0*/  LDSM.16.M88.4 R16, [R180+0x1800] ;  /* 0x00180000b410783b */ /* 0x000ea20000000200 */
[----:B------:R-:W-:Y:S02]  /*dbe0*/  MOV R5, c[0x0][0x20c] ;  /* 0x0000830000057a02 */ /* 0x000fe40000000f00 */
[C---:B------:R-:W-:Y:S01]  /*dbf0*/  LEA R12, P0, R4.reuse, R2, 0x6 ;  /* 0x00000002040c7211 */ /* 0x040fe200078030ff */
[----:B------:R-:W-:Y:S03]  /*dc00*/  LDSM.16.M88.4 R44, [R191] ;  /* 0x00000000bf2c783b */ /* 0x000fe60000000200 */
[----:B------:R-:W-:Y:S01]  /*dc10*/  LEA.HI.X R13, R4, R3, R5, 0x6, P0 ;  /* 0x00000003040d7211 */ /* 0x000fe200000f3405 */
[----:B------:R-:W-:Y:S01]  /*dc20*/  LDSM.16.M88.4 R56, [R202] ;  /* 0x00000000ca38783b */ /* 0x000fe20000000200 */
[----:B------:R-:W-:-:S03]  /*dc30*/  LOP3.LUT P0, RZ, R60, 0x4, RZ, 0xc0, !PT ;  /* 0x000000043cff7812 */ /* 0x000fc6000780c0ff */
[----:B------:R-:W2:Y:S04]  /*dc40*/  LDSM.16.M88.4 R4, [R188] ;  /* 0x00000000bc04783b */ /* 0x000ea80000000200 */
[----:B------:R-:W2:Y:S04]  /*dc50*/  LDSM.16.M88.4 R64, [R201] ;  /* 0x00000000c940783b */ /* 0x000ea80000000200 */
[----:B------:R-:W2:Y:S01]  /*dc60*/  LDSM.16.M88.4 R72, [R200] ;  /* 0x00000000c848783b */ /* 0x000ea20000000200 */
[----:B------:R-:W-:-:S03]  /*dc70*/  ISETP.LT.OR P3, PT, R0, 0x21, P3 ;  /* 0x000000210000780c */ /* 0x000fc60001f61670 */
[----:B------:R-:W-:Y:S01]  /*dc80*/  @!PT LDS RZ, [RZ] ;  /* 0x00000000fffff984 */ /* 0x000fe20000000800 */
[----:B------:R-:W-:Y:S01]  /*dc90*/  @!PT LDS RZ, [RZ] ;  /* 0x00000000fffff984 */ /* 0x000fe20000000800 */
[----:B------:R-:W-:Y:S01]  /*dca0*/  @!PT LDS RZ, [RZ] ;  /* 0x00000000fffff984 */ /* 0x000fe20000000800 */
[----:B------:R2:W-:Y:S01]  /*dcb0*/  LDGSTS.E.BYPASS.LTC128B.128 [R203+0x100], [R2.64], !P4 ;  /* 0x0010000002cb7fae */ /* 0x0005e2000e101d46 */
[----:B------:R-:W-:-:S03]  /*dcc0*/  ISETP.LT.OR P1, PT, R0, 0x21, !P1 ;  /* 0x000000210000780c */ /* 0x000fc60004f21670 */
[----:B------:R2:W-:Y:S01]  /*dcd0*/  LDGSTS.E.BYPASS.LTC128B.128 [R203+0x2100], [R2.64+0x80], !P2 ;  /* 0x0210008002cb7fae */ /* 0x0005e2000d101d46 */
[C---:B------:R-:W-:Y:S02]  /*dce0*/  ISETP.LT.OR P2, PT, R0.reuse, 0x1, !P0 ;  /* 0x000000010000780c */ /* 0x040fe40004741670 */
[----:B------:R-:W-:Y:S01]  /*dcf0*/  ISETP.LT.OR P0, PT, R0, 0x21, !P0 ;  /* 0x000000210000780c */ /* 0x000fe20004701670 */
[C---:B-1----:R-:W-:Y:S08]  /*dd00*/  HMMA.16816.F32.BF16 R28, R8.reuse, R20, RZ ;  /* 0x00000014081c723c */ /* 0x042ff000000418ff */
[C---:B---3--:R-:W-:Y:S02]  /*dd10*/  HMMA.16816.F32.BF16 R40, R8.reuse, R32, RZ ;  /* 0x000000200828723c */ /* 0x048fe400000418ff */
[----:B------:R1:W-:Y:S04]  /*dd20*/  LDGSTS.E.BYPASS.LTC128B.128 [R203+0x4100], [R2.64+0x100], !P2 ;  /* 0x0410010002cb7fae */ /* 0x0003e8000d101d46 */
[----:B------:R3:W-:Y:S02]  /*dd30*/  LDGSTS.E.BYPASS.LTC128B.128 [R203+0x1100], [R12.64], !P3 ;  /* 0x011000000ccb7fae */ /* 0x0007e4000d901d46 */
[C---:B------:R-:W-:Y:S02]  /*dd40*/  HMMA.16816.F32.BF16 R36, R8.reuse, R22, RZ ;  /* 0x000000160824723c */ /* 0x040fe400000418ff */
[----:B------:R3:W-:Y:S04]  /*dd50*/  LDGSTS.E.BYPASS.LTC128B.128 [R203+0x3100], [R12.64+0x80], !P1 ;  /* 0x031000800ccb7fae */ /* 0x0007e8000c901d46 */
[----:B------:R3:W-:Y:S02]  /*dd60*/  LDGSTS.E.BYPASS.LTC128B.128 [R203+0x5100], [R12.64+0x100], !P0 ;  /* 0x051001000ccb7fae */ /* 0x0007e4000c101d46 */
[C---:B----4-:R-:W-:Y:S02]  /*dd70*/  HMMA.16816.F32.BF16 R48, R8.reuse, R24, RZ ;  /* 0x000000180830723c */ /* 0x050fe400000418ff */
[----:B------:R-:W-:Y:S04]  /*dd80*/  LDSM.16.M88.4 R20, [R190] ;  /* 0x00000000be14783b */ /* 0x000fe80000000200 */
[----:B------:R-:W4:Y:S02]  /*dd90*/  LDSM.16.M88.4 R68, [R186] ;  /* 0x00000000ba44783b */ /* 0x000f240000000200 */
[C---:B------:R-:W-:Y:S02]  /*dda0*/  HMMA.16816.F32.BF16 R52, R8.reuse, R34, RZ ;  /* 0x000000220834723c */ /* 0x040fe400000418ff */
[----:B------:R-:W1:Y:S04]  /*ddb0*/  LDSM.16.M88.4 R76, [R186+0x800] ;  /* 0x00080000ba4c783b */ /* 0x000e680000000200 */
[----:B------:R-:W1:Y:S02]  /*ddc0*/  LDSM.16.M88.4 R84, [R186+0x1000] ;  /* 0x00100000ba54783b */ /* 0x000e640000000200 */
[C---:B------:R-:W-:Y:S02]  /*ddd0*/  HMMA.16816.F32.BF16 R24, R8.reuse, R26, RZ ;  /* 0x0000001a0818723c */ /* 0x040fe400000418ff */
[----:B------:R-:W-:Y:S04]  /*dde0*/  LDSM.16.M88.4 R80, [R183+0x800] ;  /* 0x00080000b750783b */ /* 0x000fe80000000200 */
[----:B------:R-:W-:Y:S02]  /*ddf0*/  LDSM.16.M88.4 R88, [R183+0x1000] ;  /* 0x00100000b758783b */ /* 0x000fe40000000200 */
[C---:B--2--5:R-:W-:Y:S02]  /*de00*/  HMMA.16816.F32.BF16 R60, R8.reuse, R16, RZ ;  /* 0x00000010083c723c */ /* 0x064fe400000418ff */
[----:B------:R-:W0:Y:S06]  /*de10*/  LDGDEPBAR ;  /* 0x00000000000079af */ /* 0x000e2c0000000000 */
[----:B---3--:R-:W-:Y:S01]  /*de20*/  HMMA.16816.F32.BF16 R12, R8, R18, RZ ;  /* 0x00000012080c723c */ /* 0x008fe200000418ff */
[----:B------:R-:W-:Y:S07]  /*de30*/  LDSM.16.M88.4 R16, [R189] ;  /* 0x00000000bd10783b */ /* 0x000fee0000000200 */
[C---:B------:R-:W-:Y:S08]  /*de40*/  HMMA.16816.F32.BF16 R8, R4.reuse, R44, R28 ;  /* 0x0000002c0408723c */ /* 0x040ff0000004181c */
[C---:B------:R-:W-:Y:S08]  /*de50*/  HMMA.16816.F32.BF16 R32, R4.reuse, R56, R40 ;  /* 0x000000380420723c */ /* 0x040ff00000041828 */
[C---:B------:R-:W-:Y:S08]  /*de60*/  HMMA.16816.F32.BF16 R28, R4.reuse, R46, R36 ;  /* 0x0000002e041c723c */ /* 0x040ff00000041824 */
[C---:B------:R-:W-:Y:S01]  /*de70*/  HMMA.16816.F32.BF16 R40, R4.reuse, R64, R48 ;  /* 0x000000400428723c */ /* 0x040fe20000041830 */
[----:B------:R-:W2:Y:S07]  /*de80*/  LDSM.16.M88.4 R48, [R186+0x1800] ;  /* 0x00180000ba30783b */ /* 0x000eae0000000200 */
[C---:B------:R-:W-:Y:S01]  /*de90*/  HMMA.16816.F32.BF16 R36, R4.reuse, R58, R52 ;  /* 0x0000003a0424723c */ /* 0x040fe20000041834 */
[----:B------:R-:W3:Y:S07]  /*dea0*/  LDSM.16.M88.4 R56, [R183] ;  /* 0x00000000b738783b */ /* 0x000eee0000000200 */
[C---:B------:R-:W-:Y:S01]  /*deb0*/  HMMA.16816.F32.BF16 R44, R4.reuse, R66, R24 ;  /* 0x00000042042c723c */ /* 0x040fe20000041818 */
[----:B------:R-:W-:Y:S07]  /*dec0*/  LDSM.16.M88.4 R64, [R199] ;  /* 0x00000000c740783b */ /* 0x000fee0000000200 */
[C---:B------:R-:W-:Y:S01]  /*ded0*/  HMMA.16816.F32.BF16 R52, R4.reuse, R72, R60 ;  /* 0x000000480434723c */ /* 0x040fe2000004183c */
[----:B------:R-:W2:Y:S07]  /*dee0*/  LDSM.16.M88.4 R60, [R183+0x1800] ;  /* 0x00180000b73c783b */ /* 0x000eae0000000200 */
[----:B------:R-:W-:Y:S01]  /*def0*/  HMMA.16816.F32.BF16 R24, R4, R74, R12 ;  /* 0x0000004a0418723c */ /* 0x000fe2000004180c */
[----:B------:R-:W-:Y:S04]  /*df00*/  LDSM.16.M88.4 R12, [R187+0x4000] ;  /* 0x00400000bb0c783b */ /* 0x000fe80000000200 */
[----:B------:R-:W-:Y:S03]  /*df10*/  LDSM.16.M88.4 R72, [R180+0x2800] ;  /* 0x00280000b448783b */ /* 0x000fe60000000200 */
[C---:B----4-:R-:W-:Y:S08]  /*df20*/  HMMA.16816.F32.BF16 R8, R20.reuse, R68, R8 ;  /* 0x000000441408723c */ /* 0x050ff00000041808 */
[C---:B------:R-:W-:Y:S01]  /*df30*/  HMMA.16816.F32.BF16 R4, R20.reuse, R70, R28 ;  /* 0x000000461404723c */ /* 0x040fe2000004181c */
[----:B------:R-:W4:Y:S07]  /*df40*/  LDSM.16.M88.4 R68, [R180+0x2000] ;  /* 0x00200000b444783b */ /* 0x000f2e0000000200 */
[C---:B-1----:R-:W-:Y:S08]  /*df50*/  HMMA.16816.F32.BF16 R32, R20.reuse, R76, R32 ;  /* 0x0000004c1420723c */ /* 0x042ff00000041820 */
[C---:B------:R-:W-:Y:S01]  /*df60*/  HMMA.16816.F32.BF16 R36, R20.reuse, R78, R36 ;  /* 0x0000004e1424723c */ /* 0x040fe20000041824 */
[----:B------:R-:W-:Y:S07]  /*df70*/  LDSM.16.M88.4 R76, [R198] ;  /* 0x00000000c64c783b */ /* 0x000fee0000000200 */
[C---:B------:R-:W-:Y:S08]  /*df80*/  HMMA.16816.F32.BF16 R44, R20.reuse, R86, R44 ;  /* 0x00000056142c723c */ /* 0x040ff0000004182c */
[C---:B--2---:R-:W-:Y:S08]  /*df90*/  HMMA.16816.F32.BF16 R52, R20.reuse, R48, R52 ;  /* 0x000000301434723c */ /* 0x044ff00000041834 */
[C---:B------:R-:W-:Y:S01]  /*dfa0*/  HMMA.16816.F32.BF16 R40, R20.reuse, R84, R40 ;  /* 0x000000541428723c */ /* 0x040fe20000041828 */
[----:B------:R-:W1:Y:S07]  /*dfb0*/  LDSM.16.M88.4 R84, [R180+0x3000] ;  /* 0x00300000b454783b */ /* 0x000e6e0000000200 */
[----:B------:R-:W-:Y:S08]  /*dfc0*/  HMMA.16816.F32.BF16 R28, R20, R50, R24 ;  /* 0x00000032141c723c */ /* 0x000ff00000041818 */
[C---:B---3--:R-:W-:Y:S01]  /*dfd0*/  HMMA.16816.F32.BF16 R24, R16.reuse, R56, R8 ;  /* 0x000000381018723c */ /* 0x048fe20000041808 */
[----:B------:R-:W-:Y:S07]  /*dfe0*/  LDSM.16.M88.4 R8, [R188+0x4000] ;  /* 0x00400000bc08783b */ /* 0x000fee0000000200 */
[C---:B------:R-:W-:Y:S01]  /*dff0*/  HMMA.16816.F32.BF16 R20, R16.reuse, R58, R4 ;  /* 0x0000003a1014723c */ /* 0x040fe20000041804 */
[----:B------:R-:W2:Y:S07]  /*e000*/  LDSM.16.M88.4 R56, [R180+0x3800] ;  /* 0x00380000b438783b */ /* 0x000eae0000000200 */
[C---:B------:R-:W-:Y:S08]  /*e010*/  HMMA.16816.F32.BF16 R4, R16.reuse, R80, R32 ;  /* 0x000000501004723c */ /* 0x040ff00000041820 */
[C---:B------:R-:W-:Y:S01]  /*e020*/  HMMA.16816.F32.BF16 R36, R16.reuse, R82, R36 ;  /* 0x000000521024723c */ /* 0x040fe20000041824 */
[----:B------:R-:W-:Y:S07]  /*e030*/  LDSM.16.M88.4 R80, [R186+0x2800] ;  /* 0x00280000ba50783b */ /* 0x000fee0000000200 */
[C---:B------:R-:W-:Y:S08]  /*e040*/  HMMA.16816.F32.BF16 R44, R16.reuse, R90, R44 ;  /* 0x0000005a102c723c */ /* 0x040ff0000004182c */
[C---:B------:R-:W-:Y:S08]  /*e050*/  HMMA.16816.F32.BF16 R52, R16.reuse, R60, R52 ;  /* 0x0000003c1034723c */ /* 0x040ff00000041834 */
[C---:B------:R-:W-:Y:S01]  /*e060*/  HMMA.16816.F32.BF16 R40, R16.reuse, R88, R40 ;  /* 0x000000581028723c */ /* 0x040fe20000041828 */
[----:B------:R-:W3:Y:S07]  /*e070*/  LDSM.16.M88.4 R88, [R197] ;  /* 0x00000000c558783b */ /* 0x000eee0000000200 */
[----:B------:R-:W-:Y:S01]  /*e080*/  HMMA.16816.F32.BF16 R32, R16, R62, R28 ;  /* 0x0000003e1020723c */ /* 0x000fe2000004181c */
[----:B------:R-:W2:Y:S07]  /*e090*/  LDSM.16.M88.4 R60, [R196] ;  /* 0x00000000c43c783b */ /* 0x000eae0000000200 */
[C---:B----4-:R-:W-:Y:S08]  /*e0a0*/  HMMA.16816.F32.BF16 R28, R12.reuse, R68, R24 ;  /* 0x000000440c1c723c */ /* 0x050ff00000041818 */
[C---:B------:R-:W-:Y:S01]  /*e0b0*/  HMMA.16816.F32.BF16 R24, R12.reuse, R70, R20 ;  /* 0x000000460c18723c */ /* 0x040fe20000041814 */
[----:B------:R-:W-:Y:S07]  /*e0c0*/  LDSM.16.M88.4 R68, [R183+0x2000] ;  /* 0x00200000b744783b */ /* 0x000fee0000000200 */
[C---:B------:R-:W-:Y:S01]  /*e0d0*/  HMMA.16816.F32.BF16 R20, R12.reuse, R72, R4 ;  /* 0x000000480c14723c */ /* 0x040fe20000041804 */
[----:B------:R-:W-:Y:S07]  /*e0e0*/  LDSM.16.M88.4 R4, [R190+0x4000] ;  /* 0x00400000be04783b */ /* 0x000fee0000000200 */
[C---:B------:R-:W-:Y:S01]  /*e0f0*/  HMMA.16816.F32.BF16 R16, R12.reuse, R74, R36 ;  /* 0x0000004a0c10723c */ /* 0x040fe20000041824 */
[----:B------:R-:W4:Y:S07]  /*e100*/  LDSM.16.M88.4 R72, [R186+0x2000] ;  /* 0x00200000ba48783b */ /* 0x000f2e0000000200 */
[C---:B-1----:R-:W-:Y:S08]  /*e110*/  HMMA.16816.F32.BF16 R48, R12.reuse, R86, R44 ;  /* 0x000000560c30723c */ /* 0x042ff0000004182c */
[C---:B--2---:R-:W-:Y:S08]  /*e120*/  HMMA.16816.F32.BF16 R44, R12.reuse, R56, R52 ;  /* 0x000000380c2c723c */ /* 0x044ff00000041834 */
[C---:B------:R-:W-:Y:S01]  /*e130*/  HMMA.16816.F32.BF16 R40, R12.reuse, R84, R40 ;  /* 0x000000540c28723c */ /* 0x040fe20000041828 */
[----:B------:R-:W1:Y:S07]  /*e140*/  LDSM.16.M88.4 R84, [R186+0x3000] ;  /* 0x00300000ba54783b */ /* 0x000e6e0000000200 */
[----:B------:R-:W-:Y:S08]  /*e150*/  HMMA.16816.F32.BF16 R36, R12, R58, R32 ;  /* 0x0000003a0c24723c */ /* 0x000ff00000041820 */
[C---:B------:R-:W-:Y:S08]  /*e160*/  HMMA.16816.F32.BF16 R32, R8.reuse, R64, R28 ;  /* 0x000000400820723c */ /* 0x040ff0000004181c */
[C---:B------:R-:W-:Y:S01]  /*e170*/  HMMA.16816.F32.BF16 R28, R8.reuse, R66, R24 ;  /* 0x00000042081c723c */ /* 0x040fe20000041818 */
[----:B------:R-:W2:Y:S07]  /*e180*/  LDSM.16.M88.4 R64, [R186+0x3800] ;  /* 0x00380000ba40783b */ /* 0x000eae0000000200 */
[C---:B------:R-:W-:Y:S01]  /*e190*/  HMMA.16816.F32.BF16 R24, R8.reuse, R76, R20 ;  /* 0x0000004c0818723c */ /* 0x040fe20000041814 */
[----:B------:R-:W1:Y:S07]  /*e1a0*/  LDSM.16.M88.4 R20, [R189+0x4000] ;  /* 0x00400000bd14783b */ /* 0x000e6e0000000200 */
[C---:B------:R-:W-:Y:S01]  /*e1b0*/  HMMA.16816.F32.BF16 R16, R8.reuse, R78, R16 ;  /* 0x0000004e0810723c */ /* 0x040fe20000041810 */
[----:B------:R-:W1:Y:S07]  /*e1c0*/  LDSM.16.M88.4 R76, [R183+0x2800] ;  /* 0x00280000b74c783b */ /* 0x000e6e0000000200 */
[C---:B---3--:R-:W-:Y:S08]  /*e1d0*/  HMMA.16816.F32.BF16 R56, R8.reuse, R90, R48 ;  /* 0x0000005a0838723c */ /* 0x048ff00000041830 */
[C---:B------:R-:W-:Y:S08]  /*e1e0*/  HMMA.16816.F32.BF16 R48, R8.reuse, R60, R44 ;  /* 0x0000003c0830723c */ /* 0x040ff0000004182c */
[C---:B------:R-:W-:Y:S01]  /*e1f0*/  HMMA.16816.F32.BF16 R12, R8.reuse, R88, R40 ;  /* 0x00000058080c723c */ /* 0x040fe20000041828 */
[----:B------:R-:W-:Y:S04]  /*e200*/  LDSM.16.M88.4 R40, [R183+0x3000] ;  /* 0x00300000b728783b */ /* 0x000fe80000000200 */
[----:B------:R-:W-:Y:S03]  /*e210*/  LDSM.16.M88.4 R88, [R183+0x3800] ;  /* 0x00380000b758783b */ /* 0x000fe60000000200 */
[----:B------:R-:W-:Y:S01]  /*e220*/  HMMA.16816.F32.BF16 R44, R8, R62, R36 ;  /* 0x0000003e082c723c */ /* 0x000fe20000041824 */
[----:B------:R-:W-:Y:S07]  /*e230*/  LDSM.16.M88.4 R60, [R180+0x4000] ;  /* 0x00400000b43c783b */ /* 0x000fee0000000200 */
[C---:B----4-:R-:W-:Y:S08]  /*e240*/  HMMA.16816.F32.BF16 R36, R4.reuse, R72, R32 ;  /* 0x000000480424723c */ /* 0x050ff00000041820 */
[C---:B------:R-:W-:Y:S01]  /*e250*/  HMMA.16816.F32.BF16 R52, R4.reuse, R82, R16 ;  /* 0x000000520434723c */ /* 0x040fe20000041810 */
[----:B------:R-:W3:Y:S07]  /*e260*/  LDSM.16.M88.4 R16, [R187+0x8000] ;  /* 0x00800000bb10783b */ /* 0x000eee0000000200 */
[C---:B------:R-:W-:Y:S01]  /*e270*/  HMMA.16816.F32.BF16 R28, R4.reuse, R74, R28 ;  /* 0x0000004a041c723c */ /* 0x040fe2000004181c */
[----:B------:R-:W-:Y:S07]  /*e280*/  LDSM.16.M88.4 R72, [R180+0x5800] ;  /* 0x00580000b448783b */ /* 0x000fee0000000200 */
[C---:B------:R-:W-:Y:S08]  /*e290*/  HMMA.16816.F32.BF16 R32, R4.reuse, R80, R24 ;  /* 0x000000500420723c */ /* 0x040ff00000041818 */
[C---:B-1----:R-:W-:Y:S01]  /*e2a0*/  HMMA.16816.F32.BF16 R24, R4.reuse, R84, R12 ;  /* 0x000000540418723c */ /* 0x042fe2000004180c */
[----:B------:R-:W-:Y:S07]  /*e2b0*/  LDSM.16.M88.4 R12, [R188+0x8000] ;  /* 0x00800000bc0c783b */ /* 0x000fee0000000200 */
[C---:B------:R-:W-:Y:S01]  /*e2c0*/  HMMA.16816.F32.BF16 R8, R4.reuse, R86, R56 ;  /* 0x000000560408723c */ /* 0x040fe20000041838 */
[----:B------:R-:W-:Y:S07]  /*e2d0*/  LDSM.16.M88.4 R56, [R183+0x4000] ;  /* 0x00400000b738783b */ /* 0x000fee0000000200 */
[C---:B--2---:R-:W-:Y:S08]  /*e2e0*/  HMMA.16816.F32.BF16 R48, R4.reuse, R64, R48 ;  /* 0x000000400430723c */ /* 0x044ff00000041830 */
[----:B------:R-:W-:Y:S01]  /*e2f0*/  HMMA.16816.F32.BF16 R96, R4, R66, R44 ;  /* 0x000000420460723c */ /* 0x000fe2000004182c */
[----:B------:R-:W-:Y:S04]  /*e300*/  LDSM.16.M88.4 R64, [R194] ;  /* 0x00000000c240783b */ /* 0x000fe80000000200 */
[----:B------:R-:W-:Y:S03]  /*e310*/  LDSM.16.M88.4 R44, [R180+0x5000] ;  /* 0x00500000b42c783b */ /* 0x000fe60000000200 */
[C---:B------:R-:W-:Y:S01]  /*e320*/  HMMA.16816.F32.BF16 R4, R20.reuse, R68, R36 ;  /* 0x000000441404723c */ /* 0x040fe20000041824 */
[----:B------:R-:W1:Y:S07]  /*e330*/  LDSM.16.M88.4 R36, [R195] ;  /* 0x00000000c324783b */ /* 0x000e6e0000000200 */
[C---:B------:R-:W-:Y:S08]  /*e340*/  HMMA.16816.F32.BF16 R28, R20.reuse, R70, R28 ;  /* 0x00000046141c723c */ /* 0x040ff0000004181c */
[----:B------:R-:W-:Y:S01]  /*e350*/  HMMA.16816.F32.BF16 R68, R20, R78, R52 ;  /* 0x0000004e1444723c */ /* 0x000fe20000041834 */
[----:B------:R-:W2:Y:S07]  /*e360*/  LDSM.16.M88.4 R52, [R180+0x4800] ;  /* 0x00480000b434783b */ /* 0x000eae0000000200 */
[----:B---3--:R-:W-:Y:S08]  /*e370*/  HMMA.16816.F32.BF16 R4, R16, R60, R4 ;  /* 0x0000003c1004723c */ /* 0x008ff00000041804 */
[C---:B------:R-:W-:Y:S01]  /*e380*/  HMMA.16816.F32.BF16 R80, R20.reuse, R42, R8 ;  /* 0x0000002a1450723c */ /* 0x040fe20000041808 */
[----:B------:R-:W-:Y:S07]  /*e390*/  LDSM.16.M88.4 R8, [R190+0x8000] ;  /* 0x00800000be08783b */ /* 0x000fee0000000200 */
[----:B------:R-:W-:Y:S01]  /*e3a0*/  HMMA.16816.F32.BF16 R92, R20, R88, R48 ;  /* 0x00000058145c723c */ /* 0x000fe20000041830 */
[----:B------:R-:W3:Y:S07]  /*e3b0*/  LDSM.16.M88.4 R48, [R186+0x4000] ;  /* 0x00400000ba30783b */ /* 0x000eee0000000200 */
[----:B------:R-:W-:Y:S01]  /*e3c0*/  HMMA.16816.F32.BF16 R28, R16, R62, R28 ;  /* 0x0000003e101c723c */ /* 0x000fe2000004181c */
[----:B------:R-:W-:Y:S07]  /*e3d0*/  LDSM.16.M88.4 R60, [R186+0x4800] ;  /* 0x00480000ba3c783b */ /* 0x000fee0000000200 */
[C---:B------:R-:W-:Y:S08]  /*e3e0*/  HMMA.16816.F32.BF16 R32, R20.reuse, R76, R32 ;  /* 0x0000004c1420723c */ /* 0x040ff00000041820 */
        /* <DEDUP_REMOVED lines=18> */
[----:B------:R-:W-:-:S07]  /*e510*/  FMUL.FTZ R0, R48, c[0x0][0x320] ;  /* 0x0000c80030007a20 */ /* 0x000fce0000410000 */
[----:B------:R-:W-:Y:S01]  /*e520*/  HMMA.16816.F32.BF16 R44, R16, R46, R80 ;  /* 0x0000002e102c723c */ /* 0x000fe20000041850 */
[----:B------:R4:W1:Y:S07]  /*e530*/  MUFU.TANH R82, R0 ;  /* 0x0000000000527308 */ /* 0x00086e0000002400 */
        /* <DEDUP_REMOVED lines=88> */
[----:B-1234-:R-:W-:Y:S01]  /*eac0*/  IADD3 R0, R126, -0x2, RZ ;  /* 0xfffffffe7e007810 */ /* 0x01efe20007ffe0ff */
[----:B------:R-:W-:Y:S01]  /*ead0*/  IMAD.MOV.U32 R6, RZ, RZ, c[0x0][0x1e4] ;  /* 0x00007900ff067624 */ /* 0x000fe200078e00ff */
[----:B------:R-:W-:Y:S02]  /*eae0*/  LOP3.LUT P4, RZ, R104, 0x2, RZ, 0xc0, !PT ;  /* 0x0000000268ff7812 */ /* 0x000fe4000788c0ff */
        /* <DEDUP_REMOVED lines=21> */
.L_x_238:
[----:B--234-:R-:W-:Y:S05]  /*ec40*/  BSYNC B0 ;  /* 0x0000000000007941 */ /* 0x01cfea0003800000 */
.L_x_237:
[----:B-1----:R-:W1:Y:S04]  /*ec50*/  S2R R0, SR_TID.X ;  /* 0x0000000000007919 */ /* 0x002e680000002100 */
[----:B------:R-:W-:Y:S04]  /*ec60*/  LDSM.16.MT88.4 R36, [R182+0x2000] ;  /* 0x00200000b624783b */ /* 0x000fe80000004200 */
[----:B------:R-:W-:Y:S04]  /*ec70*/  LDSM.16.MT88.4 R32, [R185+0x2000] ;  /* 0x00200000b920783b */ /* 0x000fe80000004200 */
[----:B------:R-:W0:Y:S01]  /*ec80*/  LDGDEPBAR ;  /* 0x00000000000079af */ /* 0x000e220000000000 */
[----:B-1----:R-:W-:-:S04]  /*ec90*/  SHF.R.S32.HI R2, RZ, 0x1f, R0 ;  /* 0x0000001fff027819 */ /* 0x002fc80000011400 */
[----:B------:R-:W-:-:S04]  /*eca0*/  LEA.HI R2, R2, R0, RZ, 0x5 ;  /* 0x0000000002027211 */ /* 0x000fc800078f28ff */
[----:B------:R-:W-:-:S05]  /*ecb0*/  LOP3.LUT R2, R2, 0xffffffe0, RZ, 0xc0, !PT ;  /* 0xffffffe002027812 */ /* 0x000fca00078ec0ff */
[----:B------:R-:W-:-:S05]  /*ecc0*/  IMAD.IADD R2, R0, 0x1, -R2 ;  /* 0x0000000100027824 */ /* 0x000fca00078e0a02 */
[----:B------:R-:W-:-:S04]  /*ecd0*/  SHF.R.S32.HI R0, RZ, 0x1f, R2 ;  /* 0x0000001fff007819 */ /* 0x000fc80000011402 */
[----:B------:R-:W-:-:S04]  /*ece0*/  LEA.HI R0, R0, R2, RZ, 0x2 ;  /* 0x0000000200007211 */ /* 0x000fc800078f10ff */
[----:B------:R-:W-:-:S05]  /*ecf0*/  LOP3.LUT R0, R0, 0x7ffffffc, RZ, 0xc0, !PT ;  /* 0x7ffffffc00007812 */ /* 0x000fca00078ec0ff */
[----:B------:R-:W-:-:S04]  /*ed00*/  IMAD.IADD R0, R2, 0x1, -R0 ;  /* 0x0000000102007824 */ /* 0x000fc800078e0a00 */
[----:B------:R-:W-:-:S04]  /*ed10*/  IMAD.SHL.U32 R0, R0, 0x2, RZ ;  /* 0x0000000200007824 */ /* 0x000fc800078e00ff */
[----:B------:R-:W-:-:S05]  /*ed20*/  IMAD.IADD R0, R103, 0x1, -R0 ;  /* 0x0000000167007824 */ /* 0x000fca00078e0a00 */
[C---:B------:R-:W-:Y:S02]  /*ed30*/  ISETP.GT.AND P4, PT, R0.reuse, RZ, PT ;  /* 0x000000ff0000720c */ /* 0x040fe40003f84270 */
[C---:B------:R-:W-:Y:S02]  /*ed40*/  ISETP.GT.AND P3, PT, R0.reuse, 0x1, PT ;  /* 0x000000010000780c */ /* 0x040fe40003f64270 */
[----:B------:R-:W-:Y:S02]  /*ed50*/  ISETP.GT.AND P2, PT, R0, 0x8, PT ;  /* 0x000000080000780c */ /* 0x000fe40003f44270 */
[----:B------:R-:W-:Y:S02]  /*ed60*/  FSEL R6, R82, -INF , P4 ;  /* 0xff80000052067808 */ /* 0x000fe40002000000 */
[----:B------:R-:W-:Y:S02]  /*ed70*/  FSEL R7, R81, -INF , P3 ;  /* 0xff80000051077808 */ /* 0x000fe40001800000 */
[----:B------:R-:W-:-:S02]  /*ed80*/  ISETP.GT.AND P1, PT, R0, 0x9, PT ;  /* 0x000000090000780c */ /* 0x000fc40003f24270 */
[----:B------:R-:W-:Y:S02]  /*ed90*/  FSEL R9, R72, -INF , P2 ;  /* 0xff80000048097808 */ /* 0x000fe40001000000 */
[----:B------:R-:W-:Y:S02]  /*eda0*/  FMNMX.FTZ R2, R6, R7, !PT ;  /* 0x0000000706027209 */ /* 0x000fe40007810000 */
[C---:B------:R-:W-:Y:S02]  /*edb0*/  ISETP.GT.AND P0, PT, R0.reuse, 0x10, PT ;  /* 0x000000100000780c */ /* 0x040fe40003f04270 */
[----:B------:R-:W-:Y:S02]  /*edc0*/  FSEL R10, R69, -INF , P1 ;  /* 0xff800000450a7808 */ /* 0x000fe40000800000 */
[----:B------:R-:W-:Y:S02]  /*edd0*/  FMNMX.FTZ R2, R9, R2, !PT ;  /* 0x0000000209027209 */ /* 0x000fe40007810000 */
[----:B------:R-:W-:-:S02]  /*ede0*/  ISETP.GT.AND P6, PT, R0, 0x11, PT ;  /* 0x000000110000780c */ /* 0x000fc40003fc4270 */
[----:B------:R-:W-:Y:S02]  /*edf0*/  FSEL R45, R55, -INF , P0 ;  /* 0xff800000372d7808 */ /* 0x000fe40000000000 */
[----:B------:R-:W-:Y:S02]  /*ee00*/  FMNMX.FTZ R2, R10, R2, !PT ;  /* 0x000000020a027209 */ /* 0x000fe40007810000 */
[----:B------:R-:W-:Y:S02]  /*ee10*/  FSEL R13, R68, -INF , P2 ;  /* 0xff800000440d7808 */ /* 0x000fe40001000000 */
[----:B------:R-:W-:Y:S02]  /*ee20*/  FSEL R44, R54, -INF , P6 ;  /* 0xff800000362c7808 */ /* 0x000fe40003000000 */
[----:B------:R-:W-:Y:S02]  /*ee30*/  FMNMX.FTZ R2, R45, R2, !PT ;  /* 0x000000022d027209 */ /* 0x000fe40007810000 */
[----:B------:R-:W-:-:S02]  /*ee40*/  ISETP.GT.AND P2, PT, R0, 0x18, PT ;  /* 0x000000180000780c */ /* 0x000fc40003f44270 */
[----:B------:R-:W-:Y:S02]  /*ee50*/  FSEL R20, R56, -INF , P1 ;  /* 0xff80000038147808 */ /* 0x000fe40000800000 */
[----:B------:R-:W-:Y:S02]  /*ee60*/  FSEL R11, R80, -INF , P4 ;  /* 0xff800000500b7808 */ /* 0x000fe40002000000 */
[----:B------:R-:W-:Y:S02]  /*ee70*/  FSEL R12, R73, -INF , P3 ;  /* 0xff800000490c7808 */ /* 0x000fe40001800000 */
[----:B------:R-:W-:Y:S02]  /*ee80*/  ISETP.GT.AND P1, PT, R0, 0x19, PT ;  /* 0x000000190000780c */ /* 0x000fe40003f24270 */
[----:B------:R-:W-:Y:S02]  /*ee90*/  FSEL R47, R43, -INF , P2 ;  /* 0xff8000002b2f7808 */ /* 0x000fe40001000000 */
[----:B------:R-:W-:-:S02]  /*eea0*/  FMNMX.FTZ R2, R44, R2, !PT ;  /* 0x000000022c027209 */ /* 0x000fc40007810000 */
[----:B------:R-:W-:Y:S02]  /*eeb0*/  FSEL R48, R53, -INF , P0 ;  /* 0xff80000035307808 */ /* 0x000fe40000000000 */
[----:B------:R-:W-:Y:S02]  /*eec0*/  FSEL R46, R42, -INF , P1 ;  /* 0xff8000002a2e7808 */ /* 0x000fe40000800000 */
[----:B------:R-:W-:Y:S02]  /*eed0*/  ISETP.GT.AND P0, PT, R0, 0x20, PT ;  /* 0x000000200000780c */ /* 0x000fe40003f04270 */
[----:B------:R-:W-:Y:S02]  /*eee0*/  FMNMX.FTZ R3, R11, R12, !PT ;  /* 0x0000000c0b037209 */ /* 0x000fe40007810000 */
[----:B------:R-:W-:Y:S02]  /*eef0*/  FMNMX.FTZ R2, R47, R2, !PT ;  /* 0x000000022f027209 */ /* 0x000fe40007810000 */
[----:B------:R-:W-:-:S02]  /*ef00*/  FSEL R51, R52, -INF , P6 ;  /* 0xff80000034337808 */ /* 0x000fc40003000000 */
[----:B------:R-:W-:Y:S02]  /*ef10*/  FSEL R103, R29, -INF , P0 ;  /* 0xff8000001d677808 */ /* 0x000fe40000000000 */
[----:B------:R-:W-:Y:S02]  /*ef20*/  ISETP.GT.AND P6, PT, R0, 0x21, PT ;  /* 0x000000210000780c */ /* 0x000fe40003fc4270 */
[----:B------:R-:W-:Y:S02]  /*ef30*/  FMNMX.FTZ R3, R13, R3, !PT ;  /* 0x000000030d037209 */ /* 0x000fe40007810000 */
[----:B------:R-:W-:Y:S02]  /*ef40*/  FMNMX.FTZ R2, R46, R2, !PT ;  /* 0x000000022e027209 */ /* 0x000fe40007810000 */
[----:B------:R-:W-:Y:S02]  /*ef50*/  ISETP.GT.AND P5, PT, R0, 0x28, PT ;  /* 0x000000280000780c */ /* 0x000fe40003fa4270 */
[----:B------:R-:W-:-:S02]  /*ef60*/  FSEL R104, R28, -INF , P6 ;  /* 0xff8000001c687808 */ /* 0x000fc40003000000 */
[----:B------:R-:W-:Y:S02]  /*ef70*/  FMNMX.FTZ R3, R20, R3, !PT ;  /* 0x0000000314037209 */ /* 0x000fe40007810000 */
[----:B------:R-:W-:Y:S02]  /*ef80*/  FMNMX.FTZ R2, R103, R2, !PT ;  /* 0x0000000267027209 */ /* 0x000fe40007810000 */
[----:B------:R-:W-:Y:S02]  /*ef90*/  ISETP.GT.AND P4, PT, R0, 0x29, PT ;  /* 0x000000290000780c */ /* 0x000fe40003f84270 */
[----:B------:R-:W-:Y:S02]  /*efa0*/  FSEL R120, R25, -INF , P5 ;  /* 0xff80000019787808 */ /* 0x000fe40002800000 */
[----:B------:R-:W-:Y:S02]  /*efb0*/  FMNMX.FTZ R3, R48, R3, !PT ;  /* 0x0000000330037209 */ /* 0x000fe40007810000 */
[----:B------:R-:W-:-:S02]  /*efc0*/  FMNMX.FTZ R2, R104, R2, !PT ;  /* 0x0000000268027209 */ /* 0x000fc40007810000 */
[----:B------:R-:W-:Y:S02]  /*efd0*/  ISETP.GT.AND P3, PT, R0, 0x30, PT ;  /* 0x000000300000780c */ /* 0x000fe40003f64270 */
[----:B------:R-:W-:Y:S02]  /*efe0*/  FSEL R49, R41, -INF , P2 ;  /* 0xff80000029317808 */ /* 0x000fe40001000000 */
[----:B------:R-:W-:Y:S02]  /*eff0*/  FSEL R121, R24, -INF , P4 ;  /* 0xff80000018797808 */ /* 0x000fe40002000000 */
[----:B------:R-:W-:Y:S02]  /*f000*/  FMNMX.FTZ R3, R51, R3, !PT ;  /* 0x0000000333037209 */ /* 0x000fe40007810000 */
[----:B------:R-:W-:Y:S02]  /*f010*/  FMNMX.FTZ R2, R120, R2, !PT ;  /* 0x0000000278027209 */ /* 0x000fe40007810000 */
[----:B------:R-:W-:-:S02]  /*f020*/  ISETP.GT.AND P2, PT, R0, 0x31, PT ;  /* 0x000000310000780c */ /* 0x000fc40003f44270 */
[----:B------:R-:W-:Y:S02]  /*f030*/  FSEL R50, R40, -INF , P1 ;  /* 0xff80000028327808 */ /* 0x000fe40000800000 */
[----:B------:R-:W-:Y:S01]  /*f040*/  FSEL R236, R17, -INF , P3 ;  /* 0xff80000011ec7808 */ /* 0x000fe20001800000 */
[----:B------:R-:W-:Y:S01]  /*f050*/  LDSM.16.MT88.4 R40, [R184+0x2000] ;  /* 0x00200000b828783b */ /* 0x000fe20000004200 */
[----:B------:R-:W-:Y:S02]  /*f060*/  FMNMX.FTZ R3, R49, R3, !PT ;  /* 0x0000000331037209 */ /* 0x000fe40007810000 */
[----:B------:R-:W-:Y:S02]  /*f070*/  FMNMX.FTZ R2, R121, R2, !PT ;  /* 0x0000000279027209 */ /* 0x000fe40007810000 */
[----:B------:R-:W-:Y:S02]  /*f080*/  FSEL R123, R30, -INF , P0 ;  /* 0xff8000001e7b7808 */ /* 0x000fe40000000000 */
[----:B------:R-:W-:-:S02]  /*f090*/  ISETP.GT.AND P1, PT, R0, 0x38, PT ;  /* 0x000000380000780c */ /* 0x000fc40003f24270 */
[----:B------:R-:W-:Y:S02]  /*f0a0*/  ISETP.GT.AND P0, PT, R0, 0x39, PT ;  /* 0x000000390000780c */ /* 0x000fe40003f04270 */
[----:B------:R-:W-:Y:S02]  /*f0b0*/  FSEL R237, R16, -INF , P2 ;  /* 0xff80000010ed7808 */ /* 0x000fe40001000000 */
[----:B------:R-:W-:Y:S02]  /*f0c0*/  FMNMX.FTZ R3, R50, R3, !PT ;  /* 0x0000000332037209 */ /* 0x000fe40007810000 */
[----:B------:R-:W-:Y:S02]  /*f0d0*/  FMNMX.FTZ R0, R236, R2, !PT ;  /* 0x00000002ec007209 */ /* 0x000fe40007810000 */
[----:B------:R-:W-:Y:S02]  /*f0e0*/  FSEL R124, R27, -INF , P6 ;  /* 0xff8000001b7c7808 */ /* 0x000fe40003000000 */
[----:B------:R-:W-:-:S02]  /*f0f0*/  FSEL R238, R14, -INF , P1 ;  /* 0xff8000000eee7808 */ /* 0x000fc40000800000 */
[----:B------:R-:W-:Y:S02]  /*f100*/  FMNMX.FTZ R2, R123, R3, !PT ;  /* 0x000000037b027209 */ /* 0x000fe40007810000 */
[----:B------:R-:W-:Y:S02]  /*f110*/  FMNMX.FTZ R0, R237, R0, !PT ;  /* 0x00000000ed007209 */ /* 0x000fe40007810000 */
[----:B------:R-:W-:Y:S02]  /*f120*/  FSEL R122, R26, -INF , P5 ;  /* 0xff8000001a7a7808 */ /* 0x000fe40002800000 */
[----:B------:R-:W-:Y:S01]  /*f130*/  FSEL R239, R8, -INF , P0 ;  /* 0xff80000008ef7808 */ /* 0x000fe20000000000 */
[----:B------:R-:W-:Y:S01]  /*f140*/  LDSM.16.MT88.4 R24, [R181] ;  /* 0x00000000b518783b */ /* 0x000fe20000004200 */
[----:B------:R-:W-:Y:S02]  /*f150*/  FMNMX.FTZ R2, R124, R2, !PT ;  /* 0x000000027c027209 */ /* 0x000fe40007810000 */
[----:B------:R-:W-:-:S02]  /*f160*/  FMNMX.FTZ R0, R238, R0, !PT ;  /* 0x00000000ee007209 */ /* 0x000fc40007810000 */
[----:B------:R-:W-:Y:S02]  /*f170*/  FSEL R125, R22, -INF , P4 ;  /* 0xff800000167d7808 */ /* 0x000fe40002000000 */
[----:B------:R-:W-:Y:S02]  /*f180*/  FMNMX.FTZ R2, R122, R2, !PT ;  /* 0x000000027a027209 */ /* 0x000fe40007810000 */
[----:B------:R-:W-:Y:S02]  /*f190*/  FMNMX.FTZ R0, R239, R0, !PT ;  /* 0x00000000ef007209 */ /* 0x000fe40007810000 */
[----:B------:R-:W-:Y:S02]  /*f1a0*/  FSEL R240, R21, -INF , P3 ;  /* 0xff80000015f07808 */ /* 0x000fe40001800000 */
[----:B------:R-:W-:Y:S01]  /*f1b0*/  FMNMX.FTZ R2, R125, R2, !PT ;  /* 0x000000027d027209 */ /* 0x000fe20007810000 */
[----:B------:R-:W1:Y:S01]  /*f1c0*/  SHFL.BFLY PT, R4, R0, 0x2, 0x1f ;  /* 0x0c401f0000047f89 */ /* 0x000e6200000e0000 */
[----:B------:R-:W-:-:S02]  /*f1d0*/  FSEL R241, R19, -INF , P2 ;  /* 0xff80000013f17808 */ /* 0x000fc40001000000 */
[----:B------:R-:W-:Y:S02]  /*f1e0*/  FMNMX.FTZ R2, R240, R2, !PT ;  /* 0x00000002f0027209 */ /* 0x000fe40007810000 */
[----:B------:R-:W-:Y:S02]  /*f1f0*/  FSEL R242, R18, -INF , P1 ;  /* 0xff80000012f27808 */ /* 0x000fe40000800000 */
[----:B------:R-:W-:Y:S01]  /*f200*/  FMNMX.FTZ R2, R241, R2, !PT ;  /* 0x00000002f1027209 */ /* 0x000fe20007810000 */
[----:B------:R-:W-:Y:S01]  /*f210*/  LDSM.16.MT88.4 R16, [R182] ;  /* 0x00000000b610783b */ /* 0x000fe20000004200 */
[----:B------:R-:W-:Y:S02]  /*f220*/  FSEL R243, R15, -INF , P0 ;  /* 0xff8000000ff37808 */ /* 0x000fe40000000000 */
[----:B------:R-:W-:-:S04]  /*f230*/  FMNMX.FTZ R2, R242, R2, !PT ;  /* 0x00000002f2027209 */ /* 0x000fc80007810000 */
        /* <DEDUP_REMOVED lines=11> */
[----:B------:R1:W3:Y:S01]  /*f2f0*/  MUFU.EX2 R23, R0 ;  /* 0x0000000000177308 */ /* 0x0002e20000000800 */
[----:B--2---:R-:W-:Y:S01]  /*f300*/  FMNMX.FTZ R8, R3, R5, !PT ;  /* 0x0000000503087209 */ /* 0x004fe20007810000 */
[----:B------:R-:W-:-:S03]  /*f310*/  FFMA.FTZ R3, R9, c[0x0][0x2d0], -R2 ;  /* 0x0000b40009037a23 */ /* 0x000fc60000010802 */
[----:B------:R-:W-:-:S03]  /*f320*/  FSETP.NEU.FTZ.AND P0, PT, R8, -INF , PT ;  /* 0xff8000000800780b */ /* 0x000fc60003f1d000 */
[----:B------:R2:W-:Y:S01]  /*f330*/  MUFU.EX2 R219, R3 ;  /* 0x0000000300db7308 */ /* 0x0005e20000000800 */
[----:B-1----:R-:W-:-:S07]  /*f340*/  FFMA.FTZ R0, R7, c[0x0][0x2d0], -R2 ;  /* 0x0000b40007007a23 */ /* 0x002fce0000010802 */
[----:B------:R1:W4:Y:S01]  /*f350*/  MUFU.EX2 R31, R0 ;  /* 0x00000000001f7308 */ /* 0x0003220000000800 */
[----:B--2---:R-:W-:Y:S02]  /*f360*/  FFMA.FTZ R3, R10, c[0x0][0x2d0], -R2 ;  /* 0x0000b4000a037a23 */ /* 0x004fe40000010802 */
[----:B---3--:R-:W-:-:S05]  /*f370*/  IMAD.MOV.U32 R10, RZ, RZ, R23 ;  /* 0x000000ffff0a7224 */ /* 0x008fca00078e0017 */
[----:B------:R-:W2:Y:S01]  /*f380*/  MUFU.EX2 R217, R3 ;  /* 0x0000000300d97308 */ /* 0x000ea20000000800 */
[----:B-1----:R-:W-:Y:S02]  /*f390*/  FMUL.FTZ R0, R8, c[0x0][0x2d0] ;  /* 0x0000b40008007a20 */ /* 0x002fe40000410000 */
[----:B----4-:R-:W-:Y:S02]  /*f3a0*/  IMAD.MOV.U32 R9, RZ, RZ, R31 ;  /* 0x000000ffff097224 */ /* 0x010fe400078e001f */
[----:B------:R-:W-:Y:S01]  /*f3b0*/  LDSM.16.MT88.4 R28, [R181+0x2000] ;  /* 0x00200000b51c783b */ /* 0x000fe20000004200 */
[----:B------:R-:W-:Y:S02]  /*f3c0*/  FSEL R0, R0, RZ, P0 ;  /* 0x000000ff00007208 */ /* 0x000fe40000000000 */
[----:B------:R-:W-:Y:S02]  /*f3d0*/  F2FP.BF16.PACK_AB R4, R9, R10 ;  /* 0x0000000a0904723e */ /* 0x000fe400000010ff */
[----:B--2---:R-:W-:Y:S01]  /*f3e0*/  F2FP.BF16.PACK_AB R6, R217, R219 ;  /* 0x000000dbd906723e */ /* 0x004fe200000010ff */
[----:B------:R-:W-:-:S04]  /*f3f0*/  FFMA.FTZ R3, R11, c[0x0][0x2d0], -R0 ;  /* 0x0000b4000b037a23 */ /* 0x000fc80000010800 */
[----:B------:R1:W-:Y:S02]  /*f400*/  MUFU.EX2 R220, R3 ;  /* 0x0000000300dc7308 */ /* 0x0003e40000000800 */
[----:B-1----:R-:W-:-:S06]  /*f410*/  FFMA.FTZ R3, R12, c[0x0][0x2d0], -R0 ;  /* 0x0000b4000c037a23 */ /* 0x002fcc0000010800 */
[----:B------:R1:W2:Y:S02]  /*f420*/  MUFU.EX2 R11, R3 ;  /* 0x00000003000b7308 */ /* 0x0002a40000000800 */
[--C-:B-1----:R-:W-:Y:S01]  /*f430*/  FFMA.FTZ R3, R13, c[0x0][0x2d0], -R0.reuse ;  /* 0x0000b4000d037a23 */ /* 0x102fe20000010800 */
[----:B--2---:R-:W-:Y:S01]  /*f440*/  F2FP.BF16.PACK_AB R5, R11, R220 ;  /* 0x000000dc0b05723e */ /* 0x004fe200000010ff */
[----:B------:R-:W1:Y:S04]  /*f450*/  LDSM.16.MT88.4 R12, [R185] ;  /* 0x00000000b90c783b */ /* 0x000e680000004200 */
[----:B------:R2:W-:Y:S02]  /*f460*/  MUFU.EX2 R218, R3 ;  /* 0x0000000300da7308 */ /* 0x0005e40000000800 */
[----:B--2---:R-:W-:-:S02]  /*f470*/  FFMA.FTZ R3, R20, c[0x0][0x2d0], -R0 ;  /* 0x0000b40014037a23 */ /* 0x004fc40000010800 */
[----:B------:R-:W-:Y:S04]  /*f480*/  LDSM.16.MT88.4 R20, [R184] ;  /* 0x00000000b814783b */ /* 0x000fe80000004200 */
[----:B------:R-:W2:Y:S02]  /*f490*/  MUFU.EX2 R216, R3 ;  /* 0x0000000300d87308 */ /* 0x000ea40000000800 */
[----:B--2---:R-:W-:Y:S01]  /*f4a0*/  F2FP.BF16.PACK_AB R7, R216, R218 ;  /* 0x000000dad807723e */ /* 0x004fe200000010ff */
[----:B------:R-:W-:-:S05]  /*f4b0*/  FFMA.FTZ R3, R45, c[0x0][0x2d0], -R2 ;  /* 0x0000b4002d037a23 */ /* 0x000fca0000010802 */
[----:B------:R2:W-:Y:S01]  /*f4c0*/  MUFU.EX2 R215, R3 ;  /* 0x0000000300d77308 */ /* 0x0005e20000000800 */
[C---:B-1----:R-:W-:Y:S08]  /*f4d0*/  HMMA.16816.F32.BF16 R96, R4.reuse, R12, RZ ;  /* 0x0000000c0460723c */ /* 0x042ff000000418ff */
[----:B------:R-:W-:Y:S01]  /*f4e0*/  HMMA.16816.F32.BF16 R68, R4, R14, RZ ;  /* 0x0000000e0444723c */ /* 0x000fe200000418ff */
[----:B------:R-:W1:Y:S01]  /*f4f0*/  LDSM.16.MT88.4 R12, [R181+0x4000] ;  /* 0x00400000b50c783b */ /* 0x000e620000004200 */
[----:B--2---:R-:W-:-:S06]  /*f500*/  FFMA.FTZ R3, R44, c[0x0][0x2d0], -R2 ;  /* 0x0000b4002c037a23 */ /* 0x004fcc0000010802 */
[C---:B------:R-:W-:Y:S01]  /*f510*/  HMMA.16816.F32.BF16 R88, R4.reuse, R36, RZ ;  /* 0x000000240458723c */ /* 0x040fe200000418ff */
[----:B------:R2:W3:Y:S07]  /*f520*/  MUFU.EX2 R212, R3 ;  /* 0x0000000300d47308 */ /* 0x0004ee0000000800 */
[C---:B------:R-:W-:Y:S08]  /*f530*/  HMMA.16816.F32.BF16 R56, R4.reuse, R38, RZ ;  /* 0x000000260438723c */ /* 0x040ff000000418ff */
[----:B------:R-:W-:Y:S01]  /*f540*/  HMMA.16816.F32.BF16 R84, R4, R32, RZ ;  /* 0x000000200454723c */ /* 0x000fe200000418ff */
[----:B--2---:R-:W-:-:S04]  /*f550*/  FFMA.FTZ R3, R47, c[0x0][0x2d0], -R2 ;  /* 0x0000b4002f037a23 */ /* 0x004fc80000010802 */
[----:B------:R2:W-:Y:S03]  /*f560*/  MUFU.EX2 R252, R3 ;  /* 0x0000000300fc7308 */ /* 0x0005e60000000800 */
[C---:B------:R-:W-:Y:S01]  /*f570*/  HMMA.16816.F32.BF16 R36, R4.reuse, R34, RZ ;  /* 0x000000220424723c */ /* 0x040fe200000418ff */
[----:B------:R-:W4:Y:S07]  /*f580*/  LDSM.16.MT88.4 R32, [R184+0x4000] ;  /* 0x00400000b820783b */ /* 0x000f2e0000004200 */
[----:B------:R-:W-:Y:S01]  /*f590*/  HMMA.16816.F32.BF16 R112, R4, R24, RZ ;  /* 0x000000180470723c */ /* 0x000fe200000418ff */
[----:B--2---:R-:W-:-:S07]  /*f5a0*/  FFMA.FTZ R3, R46, c[0x0][0x2d0], -R2 ;  /* 0x0000b4002e037a23 */ /* 0x004fce0000010802 */
[C---:B------:R-:W-:Y:S01]  /*f5b0*/  HMMA.16816.F32.BF16 R76, R4.reuse, R26, RZ ;  /* 0x0000001a044c723c */ /* 0x040fe200000418ff */
[----:B------:R-:W-:Y:S01]  /*f5c0*/  LDSM.16.MT88.4 R24, [R185+0x4000] ;  /* 0x00400000b918783b */ /* 0x000fe20000004200 */
[----:B------:R2:W5:Y:S06]  /*f5d0*/  MUFU.EX2 R127, R3 ;  /* 0x00000003007f7308 */ /* 0x00056c0000000800 */
[C---:B------:R-:W-:Y:S08]  /*f5e0*/  HMMA.16816.F32.BF16 R108, R4.reuse, R16, RZ ;  /* 0x00000010046c723c */ /* 0x040ff000000418ff */
[----:B------:R-:W-:Y:S01]  /*f5f0*/  HMMA.16816.F32.BF16 R72, R4, R18, RZ ;  /* 0x000000120448723c */ /* 0x000fe200000418ff */
[----:B------:R-:W3:Y:S01]  /*f600*/  LDSM.16.MT88.4 R16, [R182+0x4000] ;  /* 0x00400000b610783b */ /* 0x000ee20000004200 */
[----:B--2---:R-:W-:-:S04]  /*f610*/  FFMA.FTZ R3, R48, c[0x0][0x2d0], -R0 ;  /* 0x0000b40030037a23 */ /* 0x004fc80000010800 */
[----:B------:R2:W-:Y:S02]  /*f620*/  MUFU.EX2 R249, R3 ;  /* 0x0000000300f97308 */ /* 0x0005e40000000800 */
[C---:B-1----:R-:W-:Y:S08]  /*f630*/  HMMA.16816.F32.BF16 R116, R4.reuse, R12, RZ ;  /* 0x0000000c0474723c */ /* 0x042ff000000418ff */
[----:B------:R-:W-:Y:S01]  /*f640*/  HMMA.16816.F32.BF16 R44, R4, R14, RZ ;  /* 0x0000000e042c723c */ /* 0x000fe200000418ff */
[----:B------:R-:W1:Y:S01]  /*f650*/  LDSM.16.MT88.4 R12, [R182+0x800] ;  /* 0x00080000b60c783b */ /* 0x000e620000004200 */
[----:B--2---:R-:W-:-:S06]  /*f660*/  FFMA.FTZ R3, R51, c[0x0][0x2d0], -R0 ;  /* 0x0000b40033037a23 */ /* 0x004fcc0000010800 */
[C---:B------:R-:W-:Y:S01]  /*f670*/  HMMA.16816.F32.BF16 R52, R4.reuse, R20, RZ ;  /* 0x000000140434723c */ /* 0x040fe200000418ff */
[----:B------:R2:W1:Y:S07]  /*f680*/  MUFU.EX2 R251, R3 ;  /* 0x0000000300fb7308 */ /* 0x00046e0000000800 */
[C---:B------:R-:W-:Y:S01]  /*f690*/  HMMA.16816.F32.BF16 R64, R4.reuse, R22, RZ ;  /* 0x000000160440723c */ /* 0x040fe200000418ff */
[----:B------:R-:W1:Y:S07]  /*f6a0*/  LDSM.16.MT88.4 R20, [R181+0x800] ;  /* 0x00080000b514783b */ /* 0x000e6e0000004200 */
[----:B------:R-:W-:Y:S01]  /*f6b0*/  HMMA.16816.F32.BF16 R80, R4, R40, RZ ;  /* 0x000000280450723c */ /* 0x000fe200000418ff */
[----:B--2---:R-:W-:-:S04]  /*f6c0*/  FFMA.FTZ R3, R49, c[0x0][0x2d0], -R0 ;  /* 0x0000b40031037a23 */ /* 0x004fc80000010800 */
[----:B------:R2:W-:Y:S03]  /*f6d0*/  MUFU.EX2 R248, R3 ;  /* 0x0000000300f87308 */ /* 0x0005e60000000800 */
[C---:B----4-:R-:W-:Y:S08]  /*f6e0*/  HMMA.16816.F32.BF16 R148, R4.reuse, R32, RZ ;  /* 0x000000200494723c */ /* 0x050ff000000418ff */
[----:B------:R-:W-:Y:S01]  /*f6f0*/  HMMA.16816.F32.BF16 R92, R4, R28, RZ ;  /* 0x0000001c045c723c */ /* 0x000fe200000418ff */
[----:B--2---:R-:W-:-:S07]  /*f700*/  FFMA.FTZ R3, R50, c[0x0][0x2d0], -R0 ;  /* 0x0000b40032037a23 */ /* 0x004fce0000010800 */
[C---:B------:R-:W-:Y:S01]  /*f710*/  HMMA.16816.F32.BF16 R60, R4.reuse, R30, RZ ;  /* 0x0000001e043c723c */ /* 0x040fe200000418ff */
[----:B------:R-:W-:Y:S01]  /*f720*/  LDSM.16.MT88.4 R28, [R184+0x800] ;  /* 0x00080000b81c783b */ /* 0x000fe20000004200 */
[----:B------:R2:W4:Y:S06]  /*f730*/  MUFU.EX2 R250, R3 ;  /* 0x0000000300fa7308 */ /* 0x00052c0000000800 */
[C---:B------:R-:W-:Y:S08]  /*f740*/  HMMA.16816.F32.BF16 R40, R4.reuse, R42, RZ ;  /* 0x0000002a0428723c */ /* 0x040ff000000418ff */
[----:B---3--:R-:W-:Y:S01]  /*f750*/  HMMA.16816.F32.BF16 R128, R4, R16, RZ ;  /* 0x000000100480723c */ /* 0x008fe200000418ff */
[----:B--2---:R-:W-:-:S04]  /*f760*/  FFMA.FTZ R3, R103, c[0x0][0x2d0], -R2 ;  /* 0x0000b40067037a23 */ /* 0x004fc80000010802 */
[----:B------:R2:W-:Y:S03]  /*f770*/  MUFU.EX2 R234, R3 ;  /* 0x0000000300ea7308 */ /* 0x0005e60000000800 */
[C---:B------:R-:W-:Y:S01]  /*f780*/  HMMA.16816.F32.BF16 R132, R4.reuse, R18, RZ ;  /* 0x000000120484723c */ /* 0x040fe200000418ff */
[----:B------:R-:W-:Y:S07]  /*f790*/  LDSM.16.MT88.4 R16, [R181+0x2800] ;  /* 0x00280000b510783b */ /* 0x000fee0000004200 */
[----:B------:R-:W-:Y:S01]  /*f7a0*/  HMMA.16816.F32.BF16 R136, R4, R24, RZ ;  /* 0x000000180488723c */ /* 0x000fe200000418ff */
[----:B--2---:R-:W-:-:S07]  /*f7b0*/  FFMA.FTZ R3, R104, c[0x0][0x2d0], -R2 ;  /* 0x0000b40068037a23 */ /* 0x004fce0000010802 */
[C---:B------:R-:W-:Y:S01]  /*f7c0*/  HMMA.16816.F32.BF16 R144, R4.reuse, R26, RZ ;  /* 0x0000001a0490723c */ /* 0x040fe200000418ff */
[----:B------:R-:W2:Y:S01]  /*f7d0*/  LDSM.16.MT88.4 R24, [R185+0x800] ;  /* 0x00080000b918783b */ /* 0x000ea20000004200 */
[----:B------:R3:W1:Y:S06]  /*f7e0*/  MUFU.EX2 R222, R3 ;  /* 0x0000000300de7308 */ /* 0x00066c0000000800 */
[----:B------:R-:W-:Y:S07]  /*f7f0*/  HMMA.16816.F32.BF16 R32, R4, R34, RZ ;  /* 0x000000220420723c */ /* 0x000fee00000418ff */
[----:B------:R-:W-:-:S02]  /*f800*/  F2FP.BF16.PACK_AB R4, R212, R215 ;  /* 0x000000d7d404723e */ /* 0x000fc400000010ff */
[----:B-----5:R-:W-:Y:S01]  /*f810*/  F2FP.BF16.PACK_AB R6, R127, R252 ;  /* 0x000000fc7f06723e */ /* 0x020fe200000010ff */
[----:B---3--:R-:W-:Y:S01]  /*f820*/  FFMA.FTZ R3, R120, c[0x0][0x2d0], -R2 ;  /* 0x0000b40078037a23 */ /* 0x008fe20000010802 */
[----:B-1----:R-:W-:Y:S01]  /*f830*/  F2FP.BF16.PACK_AB R5, R251, R249 ;  /* 0x000000f9fb05723e */ /* 0x002fe200000010ff */
[----:B------:R-:W-:Y:S01]  /*f840*/  IMAD.MOV.U32 R120, RZ, RZ, R220 ;  /* 0x000000ffff787224 */ /* 0x000fe200078e00dc */
[----:B----4-:R-:W-:Y:S01]  /*f850*/  F2FP.BF16.PACK_AB R7, R250, R248 ;  /* 0x000000f8fa07723e */ /* 0x010fe200000010ff */
[----:B------:R1:W-:Y:S06]  /*f860*/  MUFU.EX2 R221, R3 ;  /* 0x0000000300dd7308 */ /* 0x0003ec0000000800 */
[C---:B------:R-:W-:Y:S08]  /*f870*/  HMMA.16816.F32.BF16 R176, R4.reuse, R12, R108 ;  /* 0x0000000c04b0723c */ /* 0x040ff0000004186c */
[----:B------:R-:W-:Y:S01]  /*f880*/  HMMA.16816.F32.BF16 R156, R4, R14, R72 ;  /* 0x0000000e049c723c */ /* 0x000fe20000041848 */
[----:B------:R-:W3:Y:S01]  /*f890*/  LDSM.16.MT88.4 R12, [R182+0x2800] ;  /* 0x00280000b60c783b */ /* 0x000ee20000004200 */
[----:B-1----:R-:W-:-:S02]  /*f8a0*/  FFMA.FTZ R3, R121, c[0x0][0x2d0], -R2 ;  /* 0x0000b40079037a23 */ /* 0x002fc40000010802 */
[----:B------:R-:W-:Y:S02]  /*f8b0*/  IMAD.MOV.U32 R121, RZ, RZ, R215 ;  /* 0x000000ffff797224 */ /* 0x000fe400078e00d7 */
[----:B------:R1:W4:Y:S02]  /*f8c0*/  MUFU.EX2 R220, R3 ;  /* 0x0000000300dc7308 */ /* 0x0003240000000800 */
[C---:B------:R-:W-:Y:S08]  /*f8d0*/  HMMA.16816.F32.BF16 R208, R4.reuse, R20, R112 ;  /* 0x0000001404d0723c */ /* 0x040ff00000041870 */
[----:B------:R-:W-:Y:S01]  /*f8e0*/  HMMA.16816.F32.BF16 R160, R4, R22, R76 ;  /* 0x0000001604a0723c */ /* 0x000fe2000004184c */
[----:B------:R-:W5:Y:S01]  /*f8f0*/  LDSM.16.MT88.4 R20, [R185+0x2800] ;  /* 0x00280000b914783b */ /* 0x000f620000004200 */
[----:B-1----:R-:W-:-:S06]  /*f900*/  FFMA.FTZ R3, R123, c[0x0][0x2d0], -R0 ;  /* 0x0000b4007b037a23 */ /* 0x002fcc0000010800 */
[C---:B--2---:R-:W-:Y:S01]  /*f910*/  HMMA.16816.F32.BF16 R172, R4.reuse, R24, R96 ;  /* 0x0000001804ac723c */ /* 0x044fe20000041860 */
[----:B------:R-:W-:Y:S01]  /*f920*/  IMAD.MOV.U32 R123, RZ, RZ, R212 ;  /* 0x000000ffff7b7224 */ /* 0x000fe200078e00d4 */
[----:B------:R1:W-:Y:S06]  /*f930*/  MUFU.EX2 R215, R3 ;  /* 0x0000000300d77308 */ /* 0x0003ec0000000800 */
[C---:B------:R-:W-:Y:S01]  /*f940*/  HMMA.16816.F32.BF16 R152, R4.reuse, R26, R68 ;  /* 0x0000001a0498723c */ /* 0x040fe20000041844 */
[----:B------:R-:W2:Y:S07]  /*f950*/  LDSM.16.MT88.4 R24, [R184+0x2800] ;  /* 0x00280000b818783b */ /* 0x000eae0000004200 */
[----:B------:R-:W-:Y:S01]  /*f960*/  HMMA.16816.F32.BF16 R164, R4, R16, R92 ;  /* 0x0000001004a4723c */ /* 0x000fe2000004185c */
[----:B-1----:R-:W-:-:S04]  /*f970*/  FFMA.FTZ R3, R124, c[0x0][0x2d0], -R0 ;  /* 0x0000b4007c037a23 */ /* 0x002fc80000010800 */
[----:B------:R1:W1:Y:S03]  /*f980*/  MUFU.EX2 R212, R3 ;  /* 0x0000000300d47308 */ /* 0x0002660000000800 */
[C---:B------:R-:W-:Y:S01]  /*f990*/  HMMA.16816.F32.BF16 R112, R4.reuse, R18, R60 ;  /* 0x000000120470723c */ /* 0x040fe2000004183c */
[----:B------:R-:W2:Y:S07]  /*f9a0*/  LDSM.16.MT88.4 R16, [R181+0x4800] ;  /* 0x00480000b510783b */ /* 0x000eae0000004200 */
[----:B---3--:R-:W-:Y:S01]  /*f9b0*/  HMMA.16816.F32.BF16 R108, R4, R12, R88 ;  /* 0x0000000c046c723c */ /* 0x008fe20000041858 */
[----:B-1----:R-:W-:-:S07]  /*f9c0*/  FFMA.FTZ R3, R122, c[0x0][0x2d0], -R0 ;  /* 0x0000b4007a037a23 */ /* 0x002fce0000010800 */
[C---:B------:R-:W-:Y:S01]  /*f9d0*/  HMMA.16816.F32.BF16 R96, R4.reuse, R14, R56 ;  /* 0x0000000e0460723c */ /* 0x040fe20000041838 */
[----:B------:R-:W1:Y:S01]  /*f9e0*/  LDSM.16.MT88.4 R12, [R182+0x4800] ;  /* 0x00480000b60c783b */ /* 0x000e620000004200 */
[----:B------:R3:W-:Y:S06]  /*f9f0*/  MUFU.EX2 R104, R3 ;  /* 0x0000000300687308 */ /* 0x0007ec0000000800 */
[C---:B-----5:R-:W-:Y:S08]  /*fa00*/  HMMA.16816.F32.BF16 R92, R4.reuse, R20, R84 ;  /* 0x00000014045c723c */ /* 0x060ff00000041854 */
[----:B------:R-:W-:Y:S01]  /*fa10*/  HMMA.16816.F32.BF16 R60, R4, R22, R36 ;  /* 0x00000016043c723c */ /* 0x000fe20000041824 */
[----:B------:R-:W5:Y:S01]  /*fa20*/  LDSM.16.MT88.4 R20, [R185+0x4800] ;  /* 0x00480000b914783b */ /* 0x000f620000004200 */
[----:B---3--:R-:W-:-:S04]  /*fa30*/  FFMA.FTZ R3, R125, c[0x0][0x2d0], -R0 ;  /* 0x0000b4007d037a23 */ /* 0x008fc80000010800 */
[----:B------:R3:W1:Y:S02]  /*fa40*/  MUFU.EX2 R103, R3 ;  /* 0x0000000300677308 */ /* 0x0006640000000800 */
[C---:B------:R-:W-:Y:S08]  /*fa50*/  HMMA.16816.F32.BF16 R168, R4.reuse, R28, R52 ;  /* 0x0000001c04a8723c */ /* 0x040ff00000041834 */
[----:B------:R-:W-:Y:S01]  /*fa60*/  HMMA.16816.F32.BF16 R204, R4, R30, R64 ;  /* 0x0000001e04cc723c */ /* 0x000fe20000041840 */
[----:B------:R-:W4:Y:S01]  /*fa70*/  LDSM.16.MT88.4 R28, [R184+0x4800] ;  /* 0x00480000b81c783b */ /* 0x000f220000004200 */
[----:B---3--:R-:W-:-:S06]  /*fa80*/  FFMA.FTZ R3, R236, c[0x0][0x2d0], -R2 ;  /* 0x0000b400ec037a23 */ /* 0x008fcc0000010802 */
[----:B--2---:R-:W-:Y:S01]  /*fa90*/  HMMA.16816.F32.BF16 R56, R4, R26, R40 ;  /* 0x0000001a0438723c */ /* 0x004fe20000041828 */
[----:B------:R-:W-:-:S07]  /*faa0*/  IMAD.MOV.U32 R236, RZ, RZ, R121 ;  /* 0x000000ffffec7224 */ /* 0x000fce00078e0079 */
[C---:B------:R-:W-:Y:S08]  /*fab0*/  HMMA.16816.F32.BF16 R52, R4.reuse, R18, R44 ;  /* 0x000000120434723c */ /* 0x040ff0000004182c */
[C---:B-1----:R-:W-:Y:S07]  /*fac0*/  HMMA.16816.F32.BF16 R44, R4.reuse, R12, R128 ;  /* 0x0000000c042c723c */ /* 0x042fee0000041880 */
[----:B------:R-:W-:Y:S01]  /*fad0*/  IMAD.MOV.U32 R131, RZ, RZ, R219 ;  /* 0x000000ffff837224 */ /* 0x000fe200078e00db */
[----:B------:R-:W-:Y:S01]  /*fae0*/  HMMA.16816.F32.BF16 R40, R4, R14, R132 ;  /* 0x0000000e0428723c */ /* 0x000fe20000041884 */
[----:B------:R-:W1:Y:S01]  /*faf0*/  LDSM.16.MT88.4 R12, [R181+0x1000] ;  /* 0x00100000b50c783b */ /* 0x000e620000004200 */
[----:B------:R-:W-:-:S02]  /*fb00*/  IMAD.MOV.U32 R130, RZ, RZ, R218 ;  /* 0x000000ffff827224 */ /* 0x000fc400078e00da */
[----:B------:R-:W-:Y:S02]  /*fb10*/  IMAD.MOV.U32 R129, RZ, RZ, R217 ;  /* 0x000000ffff817224 */ /* 0x000fe400078e00d9 */
[----:B------:R-:W-:Y:S02]  /*fb20*/  IMAD.MOV.U32 R128, RZ, RZ, R216 ;  /* 0x000000ffff807224 */ /* 0x000fe400078e00d8 */
[C---:B-----5:R-:W-:Y:S07]  /*fb30*/  HMMA.16816.F32.BF16 R36, R4.reuse, R20, R136 ;  /* 0x000000140424723c */ /* 0x060fee0000041888 */
[----:B------:R-:W-:Y:S01]  /*fb40*/  IMAD.MOV.U32 R139, RZ, RZ, R127 ;  /* 0x000000ffff8b7224 */ /* 0x000fe200078e007f */
[----:B------:R-:W-:Y:S01]  /*fb50*/  HMMA.16816.F32.BF16 R64, R4, R22, R144 ;  /* 0x000000160440723c */ /* 0x000fe20000041890 */
[----:B------:R-:W2:Y:S01]  /*fb60*/  LDSM.16.MT88.4 R20, [R182+0x1000] ;  /* 0x00100000b614783b */ /* 0x000ea20000004200 */
[----:B------:R-:W-:-:S06]  /*fb70*/  IMAD.MOV.U32 R138, RZ, RZ, R126 ;  /* 0x000000ffff8a7224 */ /* 0x000fcc00078e007e */
[C---:B------:R-:W-:Y:S01]  /*fb80*/  HMMA.16816.F32.BF16 R48, R4.reuse, R24, R80 ;  /* 0x000000180430723c */ /* 0x040fe20000041850 */
[----:B------:R-:W3:Y:S07]  /*fb90*/  LDSM.16.MT88.4 R24, [R185+0x1000] ;  /* 0x00100000b918783b */ /* 0x000eee0000004200 */
[C---:B------:R-:W-:Y:S01]  /*fba0*/  HMMA.16816.F32.BF16 R68, R4.reuse, R16, R116 ;  /* 0x000000100444723c */ /* 0x040fe20000041874 */
[----:B------:R-:W-:Y:S07]  /*fbb0*/  LDSM.16.MT88.4 R16, [R181+0x3000] ;  /* 0x00300000b510783b */ /* 0x000fee0000004200 */
[C---:B----4-:R-:W-:Y:S08]  /*fbc0*/  HMMA.16816.F32.BF16 R76, R4.reuse, R28, R148 ;  /* 0x0000001c044c723c */ /* 0x050ff00000041894 */
[----:B------:R-:W-:Y:S01]  /*fbd0*/  HMMA.16816.F32.BF16 R72, R4, R30, R32 ;  /* 0x0000001e0448723c */ /* 0x000fe20000041820 */
[----:B------:R-:W-:Y:S04]  /*fbe0*/  LDSM.16.MT88.4 R28, [R184+0x3000] ;  /* 0x00300000b81c783b */ /* 0x000fe80000004200 */
[----:B------:R-:W4:Y:S02]  /*fbf0*/  LDSM.16.MT88.4 R32, [R184+0x1000] ;  /* 0x00100000b820783b */ /* 0x000f240000004200 */
        /* <DEDUP_REMOVED lines=10> */
[C---:B---3--:R-:W-:Y:S08]  /*fca0*/  HMMA.16816.F32.BF16 R124, R4.reuse, R24, R172 ;  /* 0x00000018047c723c */ /* 0x048ff000000418ac */
[C---:B------:R-:W-:Y:S01]  /*fcb0*/  HMMA.16816.F32.BF16 R88, R4.reuse, R26, R152 ;  /* 0x0000001a0458723c */ /* 0x040fe20000041898 */
[----:B------:R-:W3:Y:S07]  /*fcc0*/  LDSM.16.MT88.4 R24, [R181+0x5000] ;  /* 0x00500000b518783b */ /* 0x000eee0000004200 */
[C---:B----4-:R-:W-:Y:S08]  /*fcd0*/  HMMA.16816.F32.BF16 R132, R4.reuse, R32, R168 ;  /* 0x000000200484723c */ /* 0x050ff000000418a8 */
[C---:B-1----:R-:W-:Y:S08]  /*fce0*/  HMMA.16816.F32.BF16 R208, R4.reuse, R12, R108 ;  /* 0x0000000c04d0723c */ /* 0x042ff0000004186c */
[C---:B------:R-:W-:Y:S01]  /*fcf0*/  HMMA.16816.F32.BF16 R176, R4.reuse, R14, R96 ;  /* 0x0000000e04b0723c */ /* 0x040fe20000041860 */
[----:B------:R-:W1:Y:S07]  /*fd00*/  LDSM.16.MT88.4 R12, [R182+0x5000] ;  /* 0x00500000b60c783b */ /* 0x000e6e0000004200 */
[C---:B--2---:R-:W-:Y:S08]  /*fd10*/  HMMA.16816.F32.BF16 R172, R4.reuse, R22, R60 ;  /* 0x0000001604ac723c */ /* 0x044ff0000004183c */
[C---:B------:R-:W-:Y:S01]  /*fd20*/  HMMA.16816.F32.BF16 R60, R4.reuse, R28, R48 ;  /* 0x0000001c043c723c */ /* 0x040fe20000041830 */
[----:B------:R2:W-:Y:S01]  /*fd30*/  MUFU.EX2 R28, R3 ;  /* 0x00000003001c7308 */ /* 0x0005e20000000800 */
[----:B------:R-:W-:Y:S05]  /*fd40*/  LDSM.16.MT88.4 R48, [R182+0x3800] ;  /* 0x00380000b630783b */ /* 0x000fea0000004200 */
[----:B------:R-:W-:Y:S01]  /*fd50*/  IMAD.MOV.U32 R29, RZ, RZ, R138 ;  /* 0x000000ffff1d7224 */ /* 0x000fe200078e008a */
[C---:B---3--:R-:W-:Y:S08]  /*fd60*/  HMMA.16816.F32.BF16 R68, R4.reuse, R24, R68 ;  /* 0x000000180444723c */ /* 0x048ff00000041844 */
[----:B------:R-:W-:Y:S01]  /*fd70*/  HMMA.16816.F32.BF16 R168, R4, R16, R164 ;  /* 0x0000001004a8723c */ /* 0x000fe200000418a4 */
[----:B--2---:R-:W-:-:S02]  /*fd80*/  FFMA.FTZ R3, R237, c[0x0][0x2d0], -R2 ;  /* 0x0000b400ed037a23 */ /* 0x004fc40000010802 */
[----:B------:R-:W-:Y:S02]  /*fd90*/  IMAD.MOV.U32 R237, RZ, RZ, R128 ;  /* 0x000000ffffed7224 */ /* 0x000fe400078e0080 */
[----:B------:R2:W3:Y:S03]  /*fda0*/  MUFU.EX2 R25, R3 ;  /* 0x0000000300197308 */ /* 0x0004e60000000800 */
[C---:B------:R-:W-:Y:S01]  /*fdb0*/  HMMA.16816.F32.BF16 R164, R4.reuse, R20, R92 ;  /* 0x0000001404a4723c */ /* 0x040fe2000004185c */
[----:B------:R-:W4:Y:S07]  /*fdc0*/  LDSM.16.MT88.4 R20, [R184+0x5000] ;  /* 0x00500000b814783b */ /* 0x000f2e0000004200 */
[----:B------:R-:W-:Y:S01]  /*fdd0*/  HMMA.16816.F32.BF16 R32, R4, R34, R204 ;  /* 0x000000220420723c */ /* 0x000fe200000418cc */
[--C-:B--2---:R-:W-:Y:S01]  /*fde0*/  FFMA.FTZ R3, R238, c[0x0][0x2d0], -R2.reuse ;  /* 0x0000b400ee037a23 */ /* 0x104fe20000010802 */
[----:B---3--:R-:W-:Y:S01]  /*fdf0*/  F2FP.BF16.PACK_AB R96, R25, R28 ;  /* 0x0000001c1960723e */ /* 0x008fe200000010ff */
[----:B------:R-:W-:-:S05]  /*fe00*/  FFMA.FTZ R2, R239, c[0x0][0x2d0], -R2 ;  /* 0x0000b400ef027a23 */ /* 0x000fca0000010802 */
[----:B------:R-:W-:Y:S01]  /*fe10*/  HMMA.16816.F32.BF16 R92, R4, R26, R52 ;  /* 0x0000001a045c723c */ /* 0x000fe20000041834 */
[----:B------:R-:W-:Y:S01]  /*fe20*/  IMAD.MOV.U32 R238, RZ, RZ, R131 ;  /* 0x000000ffffee7224 */ /* 0x000fe200078e0083 */
[----:B------:R2:W-:Y:S01]  /*fe30*/  MUFU.EX2 R24, R3 ;  /* 0x0000000300187308 */ /* 0x0005e20000000800 */
[----:B------:R-:W-:-:S04]  /*fe40*/  IMAD.MOV.U32 R239, RZ, RZ, R11 ;  /* 0x000000ffffef7224 */ /* 0x000fc800078e000b */
[----:B------:R-:W-:Y:S01]  /*fe50*/  IMAD.MOV.U32 R27, RZ, RZ, R129 ;  /* 0x000000ffff1b7224 */ /* 0x000fe200078e0081 */
[C---:B------:R-:W-:Y:S01]  /*fe60*/  HMMA.16816.F32.BF16 R204, R4.reuse, R18, R112 ;  /* 0x0000001204cc723c */ /* 0x040fe20000041870 */
[----:B------:R-:W-:Y:S01]  /*fe70*/  IMAD.MOV.U32 R26, RZ, RZ, R130 ;  /* 0x000000ffff1a7224 */ /* 0x000fe200078e0082 */
[----:B------:R-:W3:Y:S04]  /*fe80*/  LDSM.16.MT88.4 R16, [R185+0x5000] ;  /* 0x00500000b910783b */ /* 0x000ee80000004200 */
[----:B------:R-:W5:Y:S02]  /*fe90*/  LDSM.16.MT88.4 R112, [R181+0x1800] ;  /* 0x00180000b570783b */ /* 0x000f640000004200 */
[----:B-1----:R-:W-:Y:S01]  /*fea0*/  HMMA.16816.F32.BF16 R148, R4, R12, R44 ;  /* 0x0000000c0494723c */ /* 0x002fe2000004182c */
[----:B------:R1:W1:Y:S01]  /*feb0*/  MUFU.EX2 R13, R2 ;  /* 0x00000002000d7308 */ /* 0x0002620000000800 */
[----:B------:R-:W5:Y:S01]  /*fec0*/  LDSM.16.MT88.4 R128, [R185+0x1800] ;  /* 0x00180000b980783b */ /* 0x000f620000004200 */
[----:B--2---:R-:W-:-:S05]  /*fed0*/  IMAD.MOV.U32 R3, RZ, RZ, R120 ;  /* 0x000000ffff037224 */ /* 0x004fca00078e0078 */
[C---:B------:R-:W-:Y:S01]  /*fee0*/  HMMA.16816.F32.BF16 R144, R4.reuse, R14, R40 ;  /* 0x0000000e0490723c */ /* 0x040fe20000041828 */
[----:B------:R-:W-:Y:S06]  /*fef0*/  LDSM.16.MT88.4 R40, [R181+0x3800] ;  /* 0x00380000b528783b */ /* 0x000fec0000004200 */
[----:B------:R-:W-:Y:S01]  /*ff00*/  IMAD.MOV.U32 R15, RZ, RZ, R10 ;  /* 0x000000ffff0f7224 */ /* 0x000fe200078e000a */
[C---:B------:R-:W-:Y:S01]  /*ff10*/  HMMA.16816.F32.BF16 R160, R4.reuse, R30, R56 ;  /* 0x0000001e04a0723c */ /* 0x040fe20000041838 */
[----:B-1----:R-:W-:Y:S01]  /*ff20*/  FFMA.FTZ R2, R240, c[0x0][0x2d0], -R0 ;  /* 0x0000b400f0027a23 */ /* 0x002fe20000010800 */
[----:B------:R-:W-:Y:S01]  /*ff30*/  F2FP.BF16.PACK_AB R98, R13, R24 ;  /* 0x000000180d62723e */ /* 0x000fe200000010ff */
[----:B------:R-:W-:Y:S01]  /*ff40*/  IMAD.MOV.U32 R14, RZ, RZ, R9 ;  /* 0x000000ffff0e7224 */ /* 0x000fe200078e0009 */
[----:B------:R-:W-:Y:S01]  /*ff50*/  LDSM.16.MT88.4 R56, [R185+0x3800] ;  /* 0x00380000b938783b */ /* 0x000fe20000004200 */
[----:B------:R1:W-:Y:S02]  /*ff60*/  MUFU.EX2 R12, R2 ;  /* 0x00000002000c7308 */ /* 0x0003e40000000800 */
[----:B------:R-:W-:Y:S01]  /*ff70*/  IMAD.MOV.U32 R30, RZ, RZ, R123 ;  /* 0x000000ffff1e7224 */ /* 0x000fe200078e007b */
[----:B----4-:R-:W-:Y:S01]  /*ff80*/  HMMA.16816.F32.BF16 R156, R4, R20, R76 ;  /* 0x00000014049c723c */ /* 0x010fe2000004184c */
[----:B------:R-:W2:Y:S01]  /*ff90*/  LDSM.16.MT88.4 R120, [R182+0x1800] ;  /* 0x00180000b678783b */ /* 0x000ea20000004200 */
[----:B------:R-:W-:-:S03]  /*ffa0*/  IMAD.MOV.U32 R31, RZ, RZ, R139 ;  /* 0x000000ffff1f7224 */ /* 0x000fc600078e008b */
[----:B------:R-:W-:Y:S03]  /*ffb0*/  LDSM.16.MT88.4 R136, [R184+0x1800] ;  /* 0x00180000b888783b */ /* 0x000fe60000004200 */
[----:B------:R-:W-:Y:S01]  /*ffc0*/  HMMA.16816.F32.BF16 R20, R4, R22, R72 ;  /* 0x000000160414723c */ /* 0x000fe20000041848 */
[----:B------:R-:W4:Y:S01]  /*ffd0*/  LDSM.16.MT88.4 R72, [R181+0x5800] ;  /* 0x00580000b548783b */ /* 0x000f220000004200 */
[----:B-1----:R-:W-:-:S06]  /*ffe0*/  FFMA.FTZ R2, R241, c[0x0][0x2d0], -R0 ;  /* 0x0000b400f1027a23 */ /* 0x002fcc0000010800 */
[C---:B---3--:R-:W-:Y:S01]  /*fff0*/  HMMA.16816.F32.BF16 R152, R4.reuse, R16, R36 ;  /* 0x000000100498723c */ /* 0x048fe20000041824 */
[----:B------:R1:W3:Y:S07]  /*10000*/  MUFU.EX2 R11, R2 ;  /* 0x00000002000b7308 */ /* 0x0002ee0000000800 */
[----:B------:R-:W-:Y:S01]  /*10010*/  HMMA.16816.F32.BF16 R16, R4, R18, R64 ;  /* 0x000000120410723c */ /* 0x000fe20000041840 */
[----:B------:R-:W2:Y:S04]  /*10020*/  LDSM.16.MT88.4 R64, [R184+0x3800] ;  /* 0x00380000b840783b */ /* 0x000ea80000004200 */
[----:B------:R-:W-:Y:S01]  /*10030*/  LDSM.16.MT88.4 R4, [R184+0x5800] ;  /* 0x00580000b804783b */ /* 0x000fe20000004200 */
[--C-:B-1----:R-:W-:Y:S01]  /*10040*/  FFMA.FTZ R2, R242, c[0x0][0x2d0], -R0.reuse ;  /* 0x0000b400f2027a23 */ /* 0x102fe20000010800 */
[----:B---3--:R-:W-:Y:S01]  /*10050*/  F2FP.BF16.PACK_AB R97, R11, R12 ;  /* 0x0000000c0b61723e */ /* 0x008fe200000010ff */
[----:B------:R-:W-:-:S02]  /*10060*/  FFMA.FTZ R0, R243, c[0x0][0x2d0], -R0 ;  /* 0x0000b400f3007a23 */ /* 0x000fc40000010800 */
[----:B------:R1:W-:Y:S08]  /*10070*/  MUFU.EX2 R10, R2 ;  /* 0x00000002000a7308 */ /* 0x0003f00000000800 */
[----:B------:R3:W3:Y:S01]  /*10080*/  MUFU.EX2 R9, R0 ;  /* 0x0000000000097308 */ /* 0x0006e20000000800 */
[----:B-1----:R-:W-:-:S04]  /*10090*/  FADD.FTZ R2, R15, R14 ;  /* 0x0000000e0f027221 */ /* 0x002fc80000010000 */
[----:B------:R-:W-:Y:S02]  /*100a0*/  FADD.FTZ R2, R238, R2 ;  /* 0x00000002ee027221 */ /* 0x000fe40000010000 */
[----:B---3--:R-:W-:Y:S01]  /*100b0*/  FADD.FTZ R0, R3, R239 ;  /* 0x000000ef03007221 */ /* 0x008fe20000010000 */
[----:B------:R-:W-:Y:S01]  /*100c0*/  F2FP.BF16.PACK_AB R99, R9, R10 ;  /* 0x0000000a0963723e */ /* 0x000fe200000010ff */
[----:B------:R-:W-:Y:S02]  /*100d0*/  FADD.FTZ R2, R27, R2 ;  /* 0x000000021b027221 */ /* 0x000fe40000010000 */
[----:B------:R-:W-:Y:S02]  /*100e0*/  FADD.FTZ R0, R26, R0 ;  /* 0x000000001a007221 */ /* 0x000fe40000010000 */
[----:B------:R-:W-:Y:S02]  /*100f0*/  FADD.FTZ R2, R236, R2 ;  /* 0x00000002ec027221 */ /* 0x000fe40000010000 */
[----:B------:R-:W-:Y:S01]  /*10100*/  FADD.FTZ R0, R237, R0 ;  /* 0x00000000ed007221 */ /* 0x000fe20000010000 */
[----:B-----5:R-:W-:Y:S01]  /*10110*/  HMMA.16816.F32.BF16 R108, R96, R112, R216 ;  /* 0x00000070606c723c */ /* 0x020fe200000418d8 */
[----:B------:R-:W-:-:S02]  /*10120*/  FADD.FTZ R2, R30, R2 ;  /* 0x000000021e027221 */ /* 0x000fc40000010000 */
[----:B------:R-:W-:Y:S02]  /*10130*/  FADD.FTZ R0, R249, R0 ;  /* 0x00000000f9007221 */ /* 0x000fe40000010000 */
[----:B------:R-:W-:Y:S02]  /*10140*/  FADD.FTZ R2, R252, R2 ;  /* 0x00000002fc027221 */ /* 0x000fe40000010000 */
[----:B------:R-:W-:Y:S01]  /*10150*/  FADD.FTZ R0, R251, R0 ;  /* 0x00000000fb007221 */ /* 0x000fe20000010000 */
[----:B------:R-:W-:Y:S01]  /*10160*/  HMMA.16816.F32.BF16 R124, R96, R128, R124 ;  /* 0x00000080607c723c */ /* 0x000fe2000004187c */
[----:B------:R-:W-:Y:S02]  /*10170*/  FADD.FTZ R2, R31, R2 ;  /* 0x000000021f027221 */ /* 0x000fe40000010000 */
[----:B------:R-:W-:Y:S02]  /*10180*/  FADD.FTZ R0, R248, R0 ;  /* 0x00000000f8007221 */ /* 0x000fe40000010000 */
[----:B------:R-:W-:-:S02]  /*10190*/  FADD.FTZ R2, R234, R2 ;  /* 0x00000002ea027221 */ /* 0x000fc40000010000 */
[----:B------:R-:W-:Y:S01]  /*101a0*/  FADD.FTZ R0, R250, R0 ;  /* 0x00000000fa007221 */ /* 0x000fe20000010000 */
[C---:B------:R-:W-:Y:S01]  /*101b0*/  HMMA.16816.F32.BF16 R112, R96.reuse, R114, R80 ;  /* 0x000000726070723c */ /* 0x040fe20000041850 */
[----:B------:R-:W1:Y:S01]  /*101c0*/  LDSM.16.MT88.4 R80, [R182+0x5800] ;  /* 0x00580000b650783b */ /* 0x000e620000004200 */
[----:B------:R-:W-:Y:S02]  /*101d0*/  FADD.FTZ R2, R222, R2 ;  /* 0x00000002de027221 */ /* 0x000fe40000010000 */
[----:B------:R-:W-:Y:S02]  /*101e0*/  FADD.FTZ R0, R215, R0 ;  /* 0x00000000d7007221 */ /* 0x000fe40000010000 */
[----:B------:R-:W-:Y:S02]  /*101f0*/  FADD.FTZ R2, R221, R2 ;  /* 0x00000002dd027221 */ /* 0x000fe40000010000 */
[----:B------:R-:W-:Y:S01]  /*10200*/  HMMA.16816.F32.BF16 R128, R96, R130, R88 ;  /* 0x000000826080723c */ /* 0x000fe20000041858 */
[----:B------:R-:W3:Y:S01]  /*10210*/  LDSM.16.MT88.4 R88, [R185+0x5800] ;  /* 0x00580000b958783b */ /* 0x000ee20000004200 */
[----:B------:R-:W-:-:S02]  /*10220*/  FADD.FTZ R0, R212, R0 ;  /* 0x00000000d4007221 */ /* 0x000fc40000010000 */
[----:B------:R-:W-:Y:S02]  /*10230*/  FADD.FTZ R2, R220, R2 ;  /* 0x00000002dc027221 */ /* 0x000fe40000010000 */
[----:B------:R-:W-:Y:S02]  /*10240*/  FADD.FTZ R0, R104, R0 ;  /* 0x0000000068007221 */ /* 0x000fe40000010000 */
[----:B------:R-:W-:Y:S01]  /*10250*/  FADD.FTZ R3, R28, R2 ;  /* 0x000000021c037221 */ /* 0x000fe20000010000 */
[C---:B--2---:R-:W-:Y:S01]  /*10260*/  HMMA.16816.F32.BF16 R116, R96.reuse, R120, R116 ;  /* 0x000000786074723c */ /* 0x044fe20000041874 */
[----:B------:R-:W-:Y:S02]  /*10270*/  FADD.FTZ R0, R103, R0 ;  /* 0x0000000067007221 */ /* 0x000fe40000010000 */
[----:B------:R-:W-:Y:S02]  /*10280*/  FADD.FTZ R3, R25, R3 ;  /* 0x0000000319037221 */ /* 0x000fe40000010000 */
[----:B------:R-:W-:Y:S01]  /*10290*/  FADD.FTZ R2, R12, R0 ;  /* 0x000000000c027221 */ /* 0x000fe20000010000 */
[----:B------:R-:W-:Y:S01]  /*102a0*/  IADD3 R0, R29, -0x2, RZ ;  /* 0xfffffffe1d007810 */ /* 0x000fe20007ffe0ff */
[----:B------:R-:W-:Y:S01]  /*102b0*/  FADD.FTZ R3, R24, R3 ;  /* 0x0000000318037221 */ /* 0x000fe20000010000 */
[----:B------:R-:W-:Y:S01]  /*102c0*/  HMMA.16816.F32.BF16 R120, R96, R122, R84 ;  /* 0x0000007a6078723c */ /* 0x000fe20000041854 */
[----:B------:R-:W-:Y:S01]  /*102d0*/  FADD.FTZ R2, R11, R2 ;  /* 0x000000020b027221 */ /* 0x000fe20000010000 */
[----:B------:R-:W-:Y:S01]  /*102e0*/  ISETP.GE.AND P0, PT, R0, R246, PT ;  /* 0x000000f60000720c */ /* 0x000fe20003f06270 */
[----:B------:R-:W-:-:S02]  /*102f0*/  FADD.FTZ R221, R13, R3 ;  /* 0x000000030ddd7221 */ /* 0x000fc40000010000 */
[----:B------:R-:W-:-:S03]  /*10300*/  FADD.FTZ R2, R10, R2 ;  /* 0x000000020a027221 */ /* 0x000fc60000010000 */
[----:B----4-:R-:W-:Y:S01]  /*10310*/  HMMA.16816.F32.BF16 R68, R96, R72, R68 ;  /* 0x000000486044723c */ /* 0x010fe20000041844 */
[----:B------:R-:W-:-:S07]  /*10320*/  FADD.FTZ R222, R9, R2 ;  /* 0x0000000209de7221 */ /* 0x000fce0000010000 */
[C---:B------:R-:W-:Y:S08]  /*10330*/  HMMA.16816.F32.BF16 R132, R96.reuse, R136, R132 ;  /* 0x000000886084723c */ /* 0x040ff00000041884 */
[C---:B------:R-:W-:Y:S08]  /*10340*/  HMMA.16816.F32.BF16 R36, R96.reuse, R40, R168 ;  /* 0x000000286024723c */ /* 0x040ff000000418a8 */
[C---:B------:R-:W-:Y:S08]  /*10350*/  HMMA.16816.F32.BF16 R44, R96.reuse, R48, R208 ;  /* 0x00000030602c723c */ /* 0x040ff000000418d0 */
[C---:B------:R-:W-:Y:S08]  /*10360*/  HMMA.16816.F32.BF16 R52, R96.reuse, R56, R164 ;  /* 0x000000386034723c */ /* 0x040ff000000418a4 */
[C---:B------:R-:W-:Y:S08]  /*10370*/  HMMA.16816.F32.BF16 R60, R96.reuse, R64, R60 ;  /* 0x00000040603c723c */ /* 0x040ff0000004183c */
[C---:B------:R-:W-:Y:S08]  /*10380*/  HMMA.16816.F32.BF16 R72, R96.reuse, R74, R92 ;  /* 0x0000004a6048723c */ /* 0x040ff0000004185c */
[C---:B-1----:R-:W-:Y:S08]  /*10390*/  HMMA.16816.F32.BF16 R76, R96.reuse, R80, R148 ;  /* 0x00000050604c723c */ /* 0x042ff00000041894 */
[C---:B---3--:R-:W-:Y:S08]  /*103a0*/  HMMA.16816.F32.BF16 R84, R96.reuse, R88, R152 ;  /* 0x000000586054723c */ /* 0x048ff00000041898 */
        /* <DEDUP_REMOVED lines=14> */
.L_x_240:
        /* <DEDUP_REMOVED lines=9> */
[----:B------:R-:W-:Y:S01]  /*10520*/  IADD3.X R23, RZ, R228, RZ, P0, !PT ;  /* 0x000000e4ff177210 */ /* 0x000fe200007fe4ff */
[----:B------:R-:W-:Y:S01]  /*10530*/  IMAD R0, R204, c[0x0][0x20c], R0 ;  /* 0x00008300cc007a24 */ /* 0x000fe200078e0200 */
[C---:B------:R-:W-:Y:S02]  /*10540*/  IADD3 R3, P6, R2.reuse, R226, RZ ;  /* 0x000000e202037210 */ /* 0x040fe40007fde0ff */
[----:B------:R-:W-:Y:S02]  /*10550*/  IADD3 R12, P4, R2, R21, RZ ;  /* 0x00000015020c7210 */ /* 0x000fe40007f9e0ff */
[----:B------:R-:W-:Y:S02]  /*10560*/  IADD3 R0, R5, R0, RZ ;  /* 0x0000000005007210 */ /* 0x000fe40007ffe0ff */
[----:B------:R-:W-:Y:S02]  /*10570*/  LEA R172, P5, R3, c[0x0][0x1f8], 0x1 ;  /* 0x00007e0003ac7a11 */ /* 0x000fe400078a08ff */
[----:B------:R-:W-:Y:S02]  /*10580*/  SHF.L.U64.HI R0, R4, 0x6, R0 ;  /* 0x0000000604007819 */ /* 0x000fe40000010200 */
[----:B------:R-:W-:Y:S02]  /*10590*/  LEA R176, P3, R12, c[0x0][0x1f8], 0x1 ;  /* 0x00007e000cb07a11 */ /* 0x000fe400078608ff */
[-C--:B------:R-:W-:Y:S01]  /*105a0*/  IADD3.X R15, R0, R228.reuse, RZ, P6, !PT ;  /* 0x000000e4000f7210 */ /* 0x080fe200037fe4ff */
[----:B------:R-:W-:Y:S01]  /*105b0*/  LDSM.16.M88.4 R32, [R187] ;  /* 0x00000000bb20783b */ /* 0x000fe20000000200 */
[----:B------:R-:W-:Y:S02]  /*105c0*/  ISETP.GE.AND P6, PT, R231, c[0x0][0x1d4], PT ;  /* 0x00007500e7007a0c */ /* 0x000fe40003fc6270 */
[----:B------:R-:W-:Y:S02]  /*105d0*/  LEA.HI.X R173, R3, c[0x0][0x1fc], R15, 0x1, P5 ;  /* 0x00007f0003ad7a11 */ /* 0x000fe400028f0c0f */
[----:B------:R-:W-:Y:S02]  /*105e0*/  ISETP.GE.AND P5, PT, R232, c[0x0][0x1d4], PT ;  /* 0x00007500e8007a0c */ /* 0x000fe40003fa6270 */
[----:B------:R-:W-:Y:S01]  /*105f0*/  IADD3.X R28, R0, R23, RZ, P4, !PT ;  /* 0x00000017001c7210 */ /* 0x000fe200027fe4ff */
[----:B------:R-:W1:Y:S01]  /*10600*/  LDSM.16.M88.4 R8, [R180] ;  /* 0x00000000b408783b */ /* 0x000e620000000200 */
[----:B------:R-:W-:Y:S02]  /*10610*/  ISETP.GE.AND P4, PT, R230, c[0x0][0x1d4], PT ;  /* 0x00007500e6007a0c */ /* 0x000fe40003f86270 */
[----:B------:R-:W-:Y:S02]  /*10620*/  LEA.HI.X R177, R12, c[0x0][0x1fc], R28, 0x1, P3 ;  /* 0x00007f000cb17a11 */ /* 0x000fe400018f0c1c */
[----:B------:R-:W-:Y:S02]  /*10630*/  MOV R29, c[0x0][0x208] ;  /* 0x00008200001d7a02 */ /* 0x000fe40000000f00 */
[----:B------:R-:W-:Y:S01]  /*10640*/  IADD3.X R22, RZ, R228, RZ, P1, !PT ;  /* 0x000000e4ff167210 */ /* 0x000fe20000ffe4ff */
[----:B------:R-:W2:Y:S01]  /*10650*/  LDSM.16.M88.4 R16, [R180+0x800] ;  /* 0x00080000b410783b */ /* 0x000ea20000000200 */
[----:B------:R-:W-:Y:S02]  /*10660*/  IADD3 R13, P2, R2, R20, RZ ;  /* 0x00000014020d7210 */ /* 0x000fe40007f5e0ff */
[----:B------:R-:W-:Y:S02]  /*10670*/  LEA R2, P0, R29, R2, 0x5 ;  /* 0x000000021d027211 */ /* 0x000fe400078028ff */
[C---:B------:R-:W-:Y:S02]  /*10680*/  LEA R174, P1, R13.reuse, c[0x0][0x1f8], 0x1 ;  /* 0x00007e000dae7a11 */ /* 0x040fe400078208ff */
[----:B------:R-:W-:Y:S01]  /*10690*/  IADD3.X R14, R0, R22, RZ, P2, !PT ;  /* 0x00000016000e7210 */ /* 0x000fe200017fe4ff */
[----:B------:R-:W3:Y:S01]  /*106a0*/  LDSM.16.M88.4 R24, [R180+0x1000] ;  /* 0x00100000b418783b */ /* 0x000ee20000000200 */
[----:B------:R-:W-:Y:S02]  /*106b0*/  MOV R30, c[0x0][0x20c] ;  /* 0x00008300001e7a02 */ /* 0x000fe40000000f00 */
[----:B------:R-:W-:Y:S02]  /*106c0*/  LEA.HI.X R175, R13, c[0x0][0x1fc], R14, 0x1, P1 ;  /* 0x00007f000daf7a11 */ /* 0x000fe400008f0c0e */
[----:B------:R-:W-:Y:S02]  /*106d0*/  LEA.HI.X R0, R29, R0, R30, 0x5, P0 ;  /* 0x000000001d007211 */ /* 0x000fe400000f2c1e */
[C---:B------:R-:W-:Y:S01]  /*106e0*/  IADD3 R30, P1, R2.reuse, R21, RZ ;  /* 0x00000015021e7210 */ /* 0x040fe20007f3e0ff */
[----:B------:R-:W4:Y:S01]  /*106f0*/  LDSM.16.M88.4 R144, [R180+0x1800] ;  /* 0x00180000b490783b */ /* 0x000f220000000200 */
[C---:B------:R-:W-:Y:S02]  /*10700*/  IADD3 R3, P0, R2.reuse, R20, RZ ;  /* 0x0000001402037210 */ /* 0x040fe40007f1e0ff */
[----:B------:R-:W-:Y:S02]  /*10710*/  IADD3 R2, P2, R2, R226, RZ ;  /* 0x000000e202027210 */ /* 0x000fe40007f5e0ff */
[----:B------:R-:W-:Y:S02]  /*10720*/  IADD3.X R102, R0, R23, RZ, P1, !PT ;  /* 0x0000001700667210 */ /* 0x000fe40000ffe4ff */
[----:B------:R-:W-:Y:S01]  /*10730*/  LEA R28, P3, R2, c[0x0][0x1f8], 0x1 ;  /* 0x00007e00021c7a11 */ /* 0x000fe200078608ff */
[----:B------:R-:W-:Y:S01]  /*10740*/  LDSM.16.M88.4 R148, [R188] ;  /* 0x00000000bc94783b */ /* 0x000fe20000000200 */
[----:B------:R-:W-:Y:S02]  /*10750*/  LEA R170, P1, R30, c[0x0][0x1f8], 0x1 ;  /* 0x00007e001eaa7a11 */ /* 0x000fe400078208ff */
[----:B------:R-:W-:Y:S02]  /*10760*/  IADD3.X R31, R0, R22, RZ, P0, !PT ;  /* 0x00000016001f7210 */ /* 0x000fe400007fe4ff */
[C---:B------:R-:W-:Y:S02]  /*10770*/  LEA R168, P0, R3.reuse, c[0x0][0x1f8], 0x1 ;  /* 0x00007e0003a87a11 */ /* 0x040fe400078008ff */
[----:B------:R-:W-:Y:S01]  /*10780*/  LEA.HI.X R171, R30, c[0x0][0x1fc], R102, 0x1, P1 ;  /* 0x00007f001eab7a11 */ /* 0x000fe200008f0c66 */
[C---:B-1----:R-:W-:Y:S01]  /*10790*/  HMMA.16816.F32.BF16 R4, R32.reuse, R8, RZ ;  /* 0x000000082004723c */ /* 0x042fe200000418ff */
[----:B------:R-:W1:Y:S02]  /*107a0*/  LDSM.16.M88.4 R152, [R191] ;  /* 0x00000000bf98783b */ /* 0x000e640000000200 */
[----:B------:R-:W-:Y:S02]  /*107b0*/  LEA.HI.X R169, R3, c[0x0][0x1fc], R31, 0x1, P0 ;  /* 0x00007f0003a97a11 */ /* 0x000fe400000f0c1f */
[----:B------:R-:W-:Y:S02]  /*107c0*/  ISETP.GT.AND P0, PT, R204, R246, PT ;  /* 0x000000f6cc00720c */ /* 0x000fe40003f04270 */
[----:B------:R-:W-:Y:S01]  /*107d0*/  IADD3.X R0, R0, R228, RZ, P2, !PT ;  /* 0x000000e400007210 */ /* 0x000fe200017fe4ff */
[C---:B------:R-:W-:Y:S01]  /*107e0*/  HMMA.16816.F32.BF16 R8, R32.reuse, R10, RZ ;  /* 0x0000000a2008723c */ /* 0x040fe200000418ff */
[----:B------:R-:W5:Y:S03]  /*107f0*/  LDSM.16.M88.4 R156, [R202] ;  /* 0x00000000ca9c783b */ /* 0x000f660000000200 */
[----:B------:R-:W-:Y:S02]  /*10800*/  LEA.HI.X R29, R2, c[0x0][0x1fc], R0, 0x1, P3 ;  /* 0x00007f00021d7a11 */ /* 0x000fe400018f0c00 */
[----:B------:R-:W-:Y:S02]  /*10810*/  IADD3 R204, R204, -0x1, RZ ;  /* 0xffffffffcccc7810 */ /* 0x000fe40007ffe0ff */
[C---:B--2---:R-:W-:Y:S01]  /*10820*/  HMMA.16816.F32.BF16 R12, R32.reuse, R16, RZ ;  /* 0x00000010200c723c */ /* 0x044fe200000418ff */
[----:B------:R-:W2:Y:S07]  /*10830*/  LDSM.16.M88.4 R160, [R201] ;  /* 0x00000000c9a0783b */ /* 0x000eae0000000200 */
[C---:B------:R-:W-:Y:S01]  /*10840*/  HMMA.16816.F32.BF16 R16, R32.reuse, R18, RZ ;  /* 0x000000122010723c */ /* 0x040fe200000418ff */
[----:B------:R-:W1:Y:S07]  /*10850*/  LDSM.16.M88.4 R164, [R200] ;  /* 0x00000000c8a4783b */ /* 0x000e6e0000000200 */
[C---:B---3--:R-:W-:Y:S01]  /*10860*/  HMMA.16816.F32.BF16 R20, R32.reuse, R24, RZ ;  /* 0x000000182014723c */ /* 0x048fe200000418ff */
[----:B------:R-:W-:Y:S01]  /*10870*/  @!PT LDS RZ, [RZ] ;  /* 0x00000000fffff984 */ /* 0x000fe20000000800 */
[----:B------:R-:W-:Y:S01]  /*10880*/  @!PT LDS RZ, [RZ] ;  /* 0x00000000fffff984 */ /* 0x000fe20000000800 */
[----:B------:R-:W-:Y:S01]  /*10890*/  @!PT LDS RZ, [RZ] ;  /* 0x00000000fffff984 */ /* 0x000fe20000000800 */
[----:B------:R3:W-:Y:S07]  /*108a0*/  LDGSTS.E.BYPASS.LTC128B.128 [R203+0x100], [R172.64], !P5 ;  /* 0x00100000accb7fae */ /* 0x0007ee000e901d46 */
[C---:B------:R-:W-:Y:S01]  /*108b0*/  HMMA.16816.F32.BF16 R24, R32.reuse, R26, RZ ;  /* 0x0000001a2018723c */ /* 0x040fe200000418ff */
[----:B------:R1:W-:Y:S08]  /*108c0*/  LDGSTS.E.BYPASS.LTC128B.128 [R203+0x2100], [R176.64], !P6 ;  /* 0x02100000b0cb7fae */ /* 0x0003f0000f101d46 */
[----:B------:R3:W-:Y:S08]  /*108d0*/  LDGSTS.E.BYPASS.LTC128B.128 [R203+0x4100], [R174.64], !P4 ;  /* 0x04100000aecb7fae */ /* 0x0007f0000e101d46 */
[----:B------:R4:W-:Y:S08]  /*108e0*/  LDGSTS.E.BYPASS.LTC128B.128 [R203+0x1100], [R28.64], !P5 ;  /* 0x011000001ccb7fae */ /* 0x0009f0000e901d46 */
[----:B------:R1:W-:Y:S08]  /*108f0*/  LDGSTS.E.BYPASS.LTC128B.128 [R203+0x3100], [R170.64], !P6 ;  /* 0x03100000aacb7fae */ /* 0x0003f0000f101d46 */
[----:B------:R1:W-:Y:S08]  /*10900*/  LDGSTS.E.BYPASS.LTC128B.128 [R203+0x5100], [R168.64], !P4 ;  /* 0x05100000a8cb7fae */ /* 0x0003f0000e101d46 */
[----:B---3--:R-:W-:Y:S01]  /*10910*/  LDSM.16.M88.4 R172, [R186] ;  /* 0x00000000baac783b */ /* 0x008fe20000000200 */
[C---:B----4-:R-:W-:Y:S07]  /*10920*/  HMMA.16816.F32.BF16 R28, R32.reuse, R144, RZ ;  /* 0x00000090201c723c */ /* 0x050fee00000418ff */
[----:B------:R-:W0:Y:S01]  /*10930*/  LDGDEPBAR ;  /* 0x00000000000079af */ /* 0x000e220000000000 */
[----:B------:R-:W-:Y:S07]  /*10940*/  HMMA.16816.F32.BF16 R32, R32, R146, RZ ;  /* 0x000000922020723c */ /* 0x000fee00000418ff */
[----:B------:R-:W-:Y:S01]  /*10950*/  LDSM.16.M88.4 R144, [R186+0x800] ;  /* 0x00080000ba90783b */ /* 0x000fe20000000200 */
[C---:B-1----:R-:W-:Y:S07]  /*10960*/  HMMA.16816.F32.BF16 R4, R148.reuse, R152, R4 ;  /* 0x000000989404723c */ /* 0x042fee0000041804 */
[----:B------:R-:W1:Y:S01]  /*10970*/  LDSM.16.M88.4 R168, [R190] ;  /* 0x00000000bea8783b */ /* 0x000e620000000200 */
[C---:B------:R-:W-:Y:S07]  /*10980*/  HMMA.16816.F32.BF16 R8, R148.reuse, R154, R8 ;  /* 0x0000009a9408723c */ /* 0x040fee0000041808 */
[----:B------:R-:W3:Y:S01]  /*10990*/  LDSM.16.M88.4 R152, [R186+0x1000] ;  /* 0x00100000ba98783b */ /* 0x000ee20000000200 */
[C---:B-----5:R-:W-:Y:S07]  /*109a0*/  HMMA.16816.F32.BF16 R12, R148.reuse, R156, R12 ;  /* 0x0000009c940c723c */ /* 0x060fee000004180c */
[----:B------:R-:W-:Y:S01]  /*109b0*/  LDSM.16.M88.4 R176, [R183+0x1800] ;  /* 0x00180000b7b0783b */ /* 0x000fe20000000200 */
[C---:B------:R-:W-:Y:S07]  /*109c0*/  HMMA.16816.F32.BF16 R16, R148.reuse, R158, R16 ;  /* 0x0000009e9410723c */ /* 0x040fee0000041810 */
[----:B------:R-:W4:Y:S01]  /*109d0*/  LDSM.16.M88.4 R156, [R186+0x1800] ;  /* 0x00180000ba9c783b */ /* 0x000f220000000200 */
[C---:B--2---:R-:W-:Y:S08]  /*109e0*/  HMMA.16816.F32.BF16 R20, R148.reuse, R160, R20 ;  /* 0x000000a09414723c */ /* 0x044ff00000041814 */
[C---:B------:R-:W-:Y:S01]  /*109f0*/  HMMA.16816.F32.BF16 R24, R148.reuse, R162, R24 ;  /* 0x000000a29418723c */ /* 0x040fe20000041818 */
[----:B------:R-:W-:Y:S07]  /*10a00*/  LDSM.16.M88.4 R160, [R183] ;  /* 0x00000000b7a0783b */ /* 0x000fee0000000200 */
[C---:B------:R-:W-:Y:S08]  /*10a10*/  HMMA.16816.F32.BF16 R28, R148.reuse, R164, R28 ;  /* 0x000000a4941c723c */ /* 0x040ff0000004181c */
[----:B------:R-:W-:Y:S01]  /*10a20*/  HMMA.16816.F32.BF16 R32, R148, R166, R32 ;  /* 0x000000a69420723c */ /* 0x000fe20000041820 */
[----:B------:R-:W2:Y:S07]  /*10a30*/  LDSM.16.M88.4 R148, [R189] ;  /* 0x00000000bd94783b */ /* 0x000eae0000000200 */
[C---:B-1----:R-:W-:Y:S01]  /*10a40*/  HMMA.16816.F32.BF16 R4, R168.reuse, R172, R4 ;  /* 0x000000aca804723c */ /* 0x042fe20000041804 */
[----:B------:R-:W1:Y:S07]  /*10a50*/  LDSM.16.M88.4 R164, [R183+0x800] ;  /* 0x00080000b7a4783b */ /* 0x000e6e0000000200 */
[C---:B------:R-:W-:Y:S01]  /*10a60*/  HMMA.16816.F32.BF16 R8, R168.reuse, R174, R8 ;  /* 0x000000aea808723c */ /* 0x040fe20000041808 */
[----:B------:R-:W5:Y:S07]  /*10a70*/  LDSM.16.M88.4 R172, [R183+0x1000] ;  /* 0x00100000b7ac783b */ /* 0x000f6e0000000200 */
[C---:B------:R-:W-:Y:S08]  /*10a80*/  HMMA.16816.F32.BF16 R12, R168.reuse, R144, R12 ;  /* 0x00000090a80c723c */ /* 0x040ff0000004180c */
[C---:B------:R-:W-:Y:S01]  /*10a90*/  HMMA.16816.F32.BF16 R16, R168.reuse, R146, R16 ;  /* 0x00000092a810723c */ /* 0x040fe20000041810 */
[----:B------:R-:W-:Y:S07]  /*10aa0*/  LDSM.16.M88.4 R144, [R187+0x4000] ;  /* 0x00400000bb90783b */ /* 0x000fee0000000200 */
[C---:B---3--:R-:W-:Y:S08]  /*10ab0*/  HMMA.16816.F32.BF16 R20, R168.reuse, R152, R20 ;  /* 0x00000098a814723c */ /* 0x048ff00000041814 */
[C---:B------:R-:W-:Y:S01]  /*10ac0*/  HMMA.16816.F32.BF16 R24, R168.reuse, R154, R24 ;  /* 0x0000009aa818723c */ /* 0x040fe20000041818 */
[----:B------:R-:W3:Y:S07]  /*10ad0*/  LDSM.16.M88.4 R152, [R180+0x2000] ;  /* 0x00200000b498783b */ /* 0x000eee0000000200 */
[C---:B----4-:R-:W-:Y:S08]  /*10ae0*/  HMMA.16816.F32.BF16 R28, R168.reuse, R156, R28 ;  /* 0x0000009ca81c723c */ /* 0x050ff0000004181c */
[----:B------:R-:W-:Y:S01]  /*10af0*/  HMMA.16816.F32.BF16 R32, R168, R158, R32 ;  /* 0x0000009ea820723c */ /* 0x000fe20000041820 */
[----:B------:R-:W4:Y:S07]  /*10b00*/  LDSM.16.M88.4 R156, [R180+0x2800] ;  /* 0x00280000b49c783b */ /* 0x000f2e0000000200 */
[C---:B--2---:R-:W-:Y:S01]  /*10b10*/  HMMA.16816.F32.BF16 R4, R148.reuse, R160, R4 ;  /* 0x000000a09404723c */ /* 0x044fe20000041804 */
[----:B------:R-:W-:Y:S07]  /*10b20*/  LDSM.16.M88.4 R168, [R188+0x4000] ;  /* 0x00400000bca8783b */ /* 0x000fee0000000200 */
[C---:B------:R-:W-:Y:S01]  /*10b30*/  HMMA.16816.F32.BF16 R8, R148.reuse, R162, R8 ;  /* 0x000000a29408723c */ /* 0x040fe20000041808 */
[----:B------:R-:W2:Y:S07]  /*10b40*/  LDSM.16.M88.4 R160, [R180+0x3000] ;  /* 0x00300000b4a0783b */ /* 0x000eae0000000200 */
        /* <DEDUP_REMOVED lines=8> */
[----:B------:R-:W1:Y:S07]  /*10bd0*/  LDSM.16.M88.4 R148, [R198] ;  /* 0x00000000c694783b */ /* 0x000e6e0000000200 */
[C---:B---3--:R-:W-:Y:S01]  /*10be0*/  HMMA.16816.F32.BF16 R4, R144.reuse, R152, R4 ;  /* 0x000000989004723c */ /* 0x048fe20000041804 */
[----:B------:R-:W-:Y:S07]  /*10bf0*/  LDSM.16.M88.4 R176, [R196] ;  /* 0x00000000c4b0783b */ /* 0x000fee0000000200 */
[C---:B------:R-:W-:Y:S01]  /*10c00*/  HMMA.16816.F32.BF16 R8, R144.reuse, R154, R8 ;  /* 0x0000009a9008723c */ /* 0x040fe20000041808 */
[----:B------:R-:W3:Y:S07]  /*10c10*/  LDSM.16.M88.4 R152, [R197] ;  /* 0x00000000c598783b */ /* 0x000eee0000000200 */
[C---:B----4-:R-:W-:Y:S08]  /*10c20*/  HMMA.16816.F32.BF16 R12, R144.reuse, R156, R12 ;  /* 0x0000009c900c723c */ /* 0x050ff0000004180c */
[C---:B------:R-:W-:Y:S01]  /*10c30*/  HMMA.16816.F32.BF16 R16, R144.reuse, R158, R16 ;  /* 0x0000009e9010723c */ /* 0x040fe20000041810 */
[----:B------:R-:W-:Y:S07]  /*10c40*/  LDSM.16.M88.4 R156, [R186+0x2000] ;  /* 0x00200000ba9c783b */ /* 0x000fee0000000200 */
[C---:B--2---:R-:W-:Y:S08]  /*10c50*/  HMMA.16816.F32.BF16 R20, R144.reuse, R160, R20 ;  /* 0x000000a09014723c */ /* 0x044ff00000041814 */
[C---:B------:R-:W-:Y:S01]  /*10c60*/  HMMA.16816.F32.BF16 R24, R144.reuse, R162, R24 ;  /* 0x000000a29018723c */ /* 0x040fe20000041818 */
[----:B------:R-:W-:Y:S07]  /*10c70*/  LDSM.16.M88.4 R160, [R186+0x2800] ;  /* 0x00280000baa0783b */ /* 0x000fee0000000200 */
[C---:B-1----:R-:W-:Y:S08]  /*10c80*/  HMMA.16816.F32.BF16 R28, R144.reuse, R164, R28 ;  /* 0x000000a4901c723c */ /* 0x042ff0000004181c */
[----:B------:R-:W-:Y:S01]  /*10c90*/  HMMA.16816.F32.BF16 R32, R144, R166, R32 ;  /* 0x000000a69020723c */ /* 0x000fe20000041820 */
[----:B------:R-:W1:Y:S07]  /*10ca0*/  LDSM.16.M88.4 R144, [R190+0x4000] ;  /* 0x00400000be90783b */ /* 0x000e6e0000000200 */
[C---:B-----5:R-:W-:Y:S01]  /*10cb0*/  HMMA.16816.F32.BF16 R4, R168.reuse, R172, R4 ;  /* 0x000000aca804723c */ /* 0x060fe20000041804 */
[----:B------:R-:W2:Y:S07]  /*10cc0*/  LDSM.16.M88.4 R164, [R186+0x3000] ;  /* 0x00300000baa4783b */ /* 0x000eae0000000200 */
[C---:B------:R-:W-:Y:S01]  /*10cd0*/  HMMA.16816.F32.BF16 R8, R168.reuse, R174, R8 ;  /* 0x000000aea808723c */ /* 0x040fe20000041808 */
[----:B------:R-:W4:Y:S07]  /*10ce0*/  LDSM.16.M88.4 R172, [R186+0x3800] ;  /* 0x00380000baac783b */ /* 0x000f2e0000000200 */
[C---:B------:R-:W-:Y:S08]  /*10cf0*/  HMMA.16816.F32.BF16 R12, R168.reuse, R148, R12 ;  /* 0x00000094a80c723c */ /* 0x040ff0000004180c */
[C---:B------:R-:W-:Y:S01]  /*10d00*/  HMMA.16816.F32.BF16 R16, R168.reuse, R150, R16 ;  /* 0x00000096a810723c */ /* 0x040fe20000041810 */
[----:B------:R-:W-:Y:S07]  /*10d10*/  LDSM.16.M88.4 R148, [R189+0x4000] ;  /* 0x00400000bd94783b */ /* 0x000fee0000000200 */
[C---:B---3--:R-:W-:Y:S08]  /*10d20*/  HMMA.16816.F32.BF16 R20, R168.reuse, R152, R20 ;  /* 0x00000098a814723c */ /* 0x048ff00000041814 */
[C---:B------:R-:W-:Y:S01]  /*10d30*/  HMMA.16816.F32.BF16 R24, R168.reuse, R154, R24 ;  /* 0x0000009aa818723c */ /* 0x040fe20000041818 */
[----:B------:R-:W3:Y:S07]  /*10d40*/  LDSM.16.M88.4 R152, [R183+0x2000] ;  /* 0x00200000b798783b */ /* 0x000eee0000000200 */
[C---:B------:R-:W-:Y:S08]  /*10d50*/  HMMA.16816.F32.BF16 R28, R168.reuse, R176, R28 ;  /* 0x000000b0a81c723c */ /* 0x040ff0000004181c */
[----:B------:R-:W-:Y:S01]  /*10d60*/  HMMA.16816.F32.BF16 R32, R168, R178, R32 ;  /* 0x000000b2a820723c */ /* 0x000fe20000041820 */
[----:B------:R-:W5:Y:S07]  /*10d70*/  LDSM.16.M88.4 R168, [R183+0x2800] ;  /* 0x00280000b7a8783b */ /* 0x000f6e0000000200 */
[C---:B-1----:R-:W-:Y:S01]  /*10d80*/  HMMA.16816.F32.BF16 R4, R144.reuse, R156, R4 ;  /* 0x0000009c9004723c */ /* 0x042fe20000041804 */
[----:B------:R-:W-:Y:S07]  /*10d90*/  LDSM.16.M88.4 R176, [R180+0x4000] ;  /* 0x00400000b4b0783b */ /* 0x000fee0000000200 */
[C---:B------:R-:W-:Y:S01]  /*10da0*/  HMMA.16816.F32.BF16 R8, R144.reuse, R158, R8 ;  /* 0x0000009e9008723c */ /* 0x040fe20000041808 */
[----:B------:R-:W1:Y:S07]  /*10db0*/  LDSM.16.M88.4 R156, [R183+0x3000] ;  /* 0x00300000b79c783b */ /* 0x000e6e0000000200 */
[C---:B------:R-:W-:Y:S08]  /*10dc0*/  HMMA.16816.F32.BF16 R12, R144.reuse, R160, R12 ;  /* 0x000000a0900c723c */ /* 0x040ff0000004180c */
[C---:B------:R-:W-:Y:S01]  /*10dd0*/  HMMA.16816.F32.BF16 R16, R144.reuse, R162, R16 ;  /* 0x000000a29010723c */ /* 0x040fe20000041810 */
[----:B------:R-:W1:Y:S07]  /*10de0*/  LDSM.16.M88.4 R160, [R183+0x3800] ;  /* 0x00380000b7a0783b */ /* 0x000e6e0000000200 */
[C---:B--2---:R-:W-:Y:S08]  /*10df0*/  HMMA.16816.F32.BF16 R20, R144.reuse, R164, R20 ;  /* 0x000000a49014723c */ /* 0x044ff00000041814 */
[C---:B------:R-:W-:Y:S01]  /*10e00*/  HMMA.16816.F32.BF16 R24, R144.reuse, R166, R24 ;  /* 0x000000a69018723c */ /* 0x040fe20000041818 */
[----:B------:R-:W2:Y:S07]  /*10e10*/  LDSM.16.M88.4 R164, [R187+0x8000] ;  /* 0x00800000bba4783b */ /* 0x000eae0000000200 */
[C---:B----4-:R-:W-:Y:S08]  /*10e20*/  HMMA.16816.F32.BF16 R28, R144.reuse, R172, R28 ;  /* 0x000000ac901c723c */ /* 0x050ff0000004181c */
[----:B------:R-:W-:Y:S01]  /*10e30*/  HMMA.16816.F32.BF16 R32, R144, R174, R32 ;  /* 0x000000ae9020723c */ /* 0x000fe20000041820 */
[----:B------:R-:W4:Y:S07]  /*10e40*/  LDSM.16.M88.4 R144, [R180+0x4800] ;  /* 0x00480000b490783b */ /* 0x000f2e0000000200 */
[C---:B---3--:R-:W-:Y:S01]  /*10e50*/  HMMA.16816.F32.BF16 R4, R148.reuse, R152, R4 ;  /* 0x000000989404723c */ /* 0x048fe20000041804 */
[----:B------:R-:W-:Y:S07]  /*10e60*/  LDSM.16.M88.4 R172, [R193] ;  /* 0x00000000c1ac783b */ /* 0x000fee0000000200 */
[C---:B------:R-:W-:Y:S01]  /*10e70*/  HMMA.16816.F32.BF16 R8, R148.reuse, R154, R8 ;  /* 0x0000009a9408723c */ /* 0x040fe20000041808 */
[----:B------:R-:W3:Y:S07]  /*10e80*/  LDSM.16.M88.4 R152, [R180+0x5000] ;  /* 0x00500000b498783b */ /* 0x000eee0000000200 */
[C---:B-----5:R-:W-:Y:S08]  /*10e90*/  HMMA.16816.F32.BF16 R12, R148.reuse, R168, R12 ;  /* 0x000000a8940c723c */ /* 0x060ff0000004180c */
[C---:B------:R-:W-:Y:S01]  /*10ea0*/  HMMA.16816.F32.BF16 R16, R148.reuse, R170, R16 ;  /* 0x000000aa9410723c */ /* 0x040fe20000041810 */
[----:B------:R-:W5:Y:S07]  /*10eb0*/  LDSM.16.M88.4 R168, [R180+0x5800] ;  /* 0x00580000b4a8783b */ /* 0x000f6e0000000200 */
[C---:B-1----:R-:W-:Y:S08]  /*10ec0*/  HMMA.16816.F32.BF16 R20, R148.reuse, R156, R20 ;  /* 0x0000009c9414723c */ /* 0x042ff00000041814 */
[C---:B------:R-:W-:Y:S01]  /*10ed0*/  HMMA.16816.F32.BF16 R24, R148.reuse, R158, R24 ;  /* 0x0000009e9418723c */ /* 0x040fe20000041818 */
[----:B------:R-:W-:Y:S07]  /*10ee0*/  LDSM.16.M88.4 R156, [R195] ;  /* 0x00000000c39c783b */ /* 0x000fee0000000200 */
[C---:B------:R-:W-:Y:S08]  /*10ef0*/  HMMA.16816.F32.BF16 R28, R148.reuse, R160, R28 ;  /* 0x000000a0941c723c */ /* 0x040ff0000004181c */
[----:B------:R-:W-:Y:S01]  /*10f00*/  HMMA.16816.F32.BF16 R32, R148, R162, R32 ;  /* 0x000000a29420723c */ /* 0x000fe20000041820 */
[----:B------:R-:W1:Y:S07]  /*10f10*/  LDSM.16.M88.4 R148, [R188+0x8000] ;  /* 0x00800000bc94783b */ /* 0x000e6e0000000200 */
[C---:B--2---:R-:W-:Y:S01]  /*10f20*/  HMMA.16816.F32.BF16 R4, R164.reuse, R176, R4 ;  /* 0x000000b0a404723c */ /* 0x044fe20000041804 */
[----:B------:R-:W2:Y:S07]  /*10f30*/  LDSM.16.M88.4 R160, [R194] ;  /* 0x00000000c2a0783b */ /* 0x000eae0000000200 */
[C---:B------:R-:W-:Y:S01]  /*10f40*/  HMMA.16816.F32.BF16 R8, R164.reuse, R178, R8 ;  /* 0x000000b2a408723c */ /* 0x040fe20000041808 */
[----:B------:R-:W1:Y:S07]  /*10f50*/  LDSM.16.M88.4 R176, [R192] ;  /* 0x00000000c0b0783b */ /* 0x000e6e0000000200 */
[C---:B----4-:R-:W-:Y:S08]  /*10f60*/  HMMA.16816.F32.BF16 R12, R164.reuse, R144, R12 ;  /* 0x00000090a40c723c */ /* 0x050ff0000004180c */
[C---:B------:R-:W-:Y:S01]  /*10f70*/  HMMA.16816.F32.BF16 R16, R164.reuse, R146, R16 ;  /* 0x00000092a410723c */ /* 0x040fe20000041810 */
[----:B------:R-:W-:Y:S07]  /*10f80*/  LDSM.16.M88.4 R144, [R190+0x8000] ;  /* 0x00800000be90783b */ /* 0x000fee0000000200 */
[C---:B---3--:R-:W-:Y:S08]  /*10f90*/  HMMA.16816.F32.BF16 R20, R164.reuse, R152, R20 ;  /* 0x00000098a414723c */ /* 0x048ff00000041814 */
[C---:B------:R-:W-:Y:S01]  /*10fa0*/  HMMA.16816.F32.BF16 R24, R164.reuse, R154, R24 ;  /* 0x0000009aa418723c */ /* 0x040fe20000041818 */
[----:B------:R-:W3:Y:S07]  /*10fb0*/  LDSM.16.M88.4 R152, [R186+0x4000] ;  /* 0x00400000ba98783b */ /* 0x000eee0000000200 */
[C---:B-----5:R-:W-:Y:S08]  /*10fc0*/  HMMA.16816.F32.BF16 R28, R164.reuse, R168, R28 ;  /* 0x000000a8a41c723c */ /* 0x060ff0000004181c */
[----:B------:R-:W-:Y:S01]  /*10fd0*/  HMMA.16816.F32.BF16 R32, R164, R170, R32 ;  /* 0x000000aaa420723c */ /* 0x000fe20000041820 */
[----:B------:R-:W-:Y:S07]  /*10fe0*/  LDSM.16.M88.4 R164, [R186+0x5800] ;  /* 0x00580000baa4783b */ /* 0x000fee0000000200 */
[C---:B-1----:R-:W-:Y:S01]  /*10ff0*/  HMMA.16816.F32.BF16 R4, R148.reuse, R156, R4 ;  /* 0x0000009c9404723c */ /* 0x042fe20000041804 */
[----:B------:R-:W-:Y:S07]  /*11000*/  LDSM.16.M88.4 R168, [R189+0x8000] ;  /* 0x00800000bda8783b */ /* 0x000fee0000000200 */
[C---:B------:R-:W-:Y:S01]  /*11010*/  HMMA.16816.F32.BF16 R8, R148.reuse, R158, R8 ;  /* 0x0000009e9408723c */ /* 0x040fe20000041808 */
[----:B------:R-:W1:Y:S07]  /*11020*/  LDSM.16.M88.4 R156, [R186+0x4800] ;  /* 0x00480000ba9c783b */ /* 0x000e6e0000000200 */
[C---:B--2---:R-:W-:Y:S08]  /*11030*/  HMMA.16816.F32.BF16 R12, R148.reuse, R160, R12 ;  /* 0x000000a0940c723c */ /* 0x044ff0000004180c */
[C---:B------:R-:W-:Y:S01]  /*11040*/  HMMA.16816.F32.BF16 R16, R148.reuse, R162, R16 ;  /* 0x000000a29410723c */ /* 0x040fe20000041810 */
[----:B------:R-:W2:Y:S07]  /*11050*/  LDSM.16.M88.4 R160, [R186+0x5000] ;  /* 0x00500000baa0783b */ /* 0x000eae0000000200 */
[C---:B------:R-:W-:Y:S08]  /*11060*/  HMMA.16816.F32.BF16 R20, R148.reuse, R172, R20 ;  /* 0x000000ac9414723c */ /* 0x040ff00000041814 */
[C---:B------:R-:W-:Y:S01]  /*11070*/  HMMA.16816.F32.BF16 R24, R148.reuse, R174, R24 ;  /* 0x000000ae9418723c */ /* 0x040fe20000041818 */
[----:B------:R-:W4:Y:S07]  /*11080*/  LDSM.16.M88.4 R172, [R183+0x4000] ;  /* 0x00400000b7ac783b */ /* 0x000f2e0000000200 */
[C---:B------:R-:W-:Y:S08]  /*11090*/  HMMA.16816.F32.BF16 R28, R148.reuse, R176, R28 ;  /* 0x000000b0941c723c */ /* 0x040ff0000004181c */
[----:B------:R-:W-:Y:S08]  /*110a0*/  HMMA.16816.F32.BF16 R32, R148, R178, R32 ;  /* 0x000000b29420723c */ /* 0x000ff00000041820 */
[C---:B---3--:R-:W-:Y:S08]  /*110b0*/  HMMA.16816.F32.BF16 R4, R144.reuse, R152, R4 ;  /* 0x000000989004723c */ /* 0x048ff00000041804 */
[C---:B------:R-:W-:Y:S08]  /*110c0*/  HMMA.16816.F32.BF16 R8, R144.reuse, R154, R8 ;  /* 0x0000009a9008723c */ /* 0x040ff00000041808 */
[C---:B-1----:R-:W-:Y:S08]  /*110d0*/  HMMA.16816.F32.BF16 R12, R144.reuse, R156, R12 ;  /* 0x0000009c900c723c */ /* 0x042ff0000004180c */
[C---:B------:R-:W-:Y:S08]  /*110e0*/  HMMA.16816.F32.BF16 R16, R144.reuse, R158, R16 ;  /* 0x0000009e9010723c */ /* 0x040ff00000041810 */
[C---:B--2---:R-:W-:Y:S08]  /*110f0*/  HMMA.16816.F32.BF16 R20, R144.reuse, R160, R20 ;  /* 0x000000a09014723c */ /* 0x044ff00000041814 */
[C---:B------:R-:W-:Y:S08]  /*11100*/  HMMA.16816.F32.BF16 R24, R144.reuse, R162, R24 ;  /* 0x000000a29018723c */ /* 0x040ff00000041818 */
[C---:B------:R-:W-:Y:S08]  /*11110*/  HMMA.16816.F32.BF16 R28, R144.reuse, R164, R28 ;  /* 0x000000a4901c723c */ /* 0x040ff0000004181c */
[----:B------:R-:W-:Y:S01]  /*11120*/  HMMA.16816.F32.BF16 R32, R144, R166, R32 ;  /* 0x000000a69020723c */ /* 0x000fe20000041820 */
[----:B------:R-:W1:Y:S07]  /*11130*/  LDSM.16.M88.4 R144, [R183+0x4800] ;  /* 0x00480000b790783b */ /* 0x000e6e0000000200 */
[C---:B----4-:R-:W-:Y:S08]  /*11140*/  HMMA.16816.F32.BF16 R4, R168.reuse, R172, R4 ;  /* 0x000000aca804723c */ /* 0x050ff00000041804 */
[C---:B------:R-:W-:Y:S11]  /*11150*/  HMMA.16816.F32.BF16 R8, R168.reuse, R174, R8 ;  /* 0x000000aea808723c */ /* 0x040ff60000041808 */
[----:B------:R-:W-:Y:S05]  /*11160*/  @!UPT UIADD3 URZ, URZ, URZ, URZ ;  /* 0x0000003f3f3ff290 */ /* 0x000fea000fffe03f */
[----:B------:R-:W-:Y:S04]  /*11170*/  FMUL.FTZ R0, R4, c[0x0][0x320] ;  /* 0x0000c80004007a20 */ /* 0x000fe80000410000 */
[----:B------:R2:W-:Y:S04]  /*11180*/  MUFU.TANH R148, R0 ;  /* 0x0000000000947308 */ /* 0x0005e80000002400 */
[----:B------:R-:W-:Y:S01]  /*11190*/  FMUL.FTZ R3, R11, c[0x0][0x320] ;  /* 0x0000c8000b037a20 */ /* 0x000fe20000410000 */
[C---:B-1----:R-:W-:Y:S05]  /*111a0*/  HMMA.16816.F32.BF16 R12, R168.reuse, R144, R12 ;  /* 0x00000090a80c723c */ /* 0x042fea000004180c */
[----:B------:R-:W-:Y:S03]  /*111b0*/  MUFU.TANH R153, R3 ;  /* 0x0000000300997308 */ /* 0x000fe60000002400 */
[C---:B------:R-:W-:Y:S04]  /*111c0*/  HMMA.16816.F32.BF16 R16, R168.reuse, R146, R16 ;  /* 0x00000092a810723c */ /* 0x040fe80000041810 */
[----:B--2---:R-:W-:Y:S04]  /*111d0*/  FMUL.FTZ R0, R5, c[0x0][0x320] ;  /* 0x0000c80005007a20 */ /* 0x004fe80000410000 */
[----:B------:R1:W-:Y:S11]  /*111e0*/  MUFU.TANH R149, R0 ;  /* 0x0000000000957308 */ /* 0x0003f60000002400 */
[----:B------:R-:W-:Y:S05]  /*111f0*/  @!UPT UIADD3 URZ, URZ, URZ, URZ ;  /* 0x0000003f3f3ff290 */ /* 0x000fea000fffe03f */
[----:B------:R-:W-:Y:S04]  /*11200*/  FMUL.FTZ R2, R16, c[0x0][0x320] ;  /* 0x0000c80010027a20 */ /* 0x000fe80000410000 */
[----:B------:R-:W-:Y:S01]  /*11210*/  MUFU.TANH R159, R2 ;  /* 0x00000002009f7308 */ /* 0x000fe20000002400 */
[----:B-1----:R-:W-:Y:S09]  /*11220*/  FMUL.FTZ R0, R6, c[0x0][0x320] ;  /* 0x0000c80006007a20 */ /* 0x002ff20000410000 */
        /* <DEDUP_REMOVED lines=121> */
[----:B------:R-:W-:Y:S01]  /*119c0*/  @P0 IADD3 R14, P1, R224, 0x40, RZ ;  /* 0x00000040e00e0810 */ /* 0x000fe20007f3e0ff */
[----:B------:R-:W-:Y:S01]  /*119d0*/  MUFU.EX2 R179, R18 ;  /* 0x0000001200b37308 */ /* 0x000fe20000000800 */
[----:B-1----:R-:W-:Y:S01]  /*119e0*/  FMNMX.FTZ R3, R0, R3, !PT ;  /* 0x0000000300037209 */ /* 0x002fe20007810000 */
[----:B------:R-:W-:Y:S01]  /*119f0*/  FMUL.FTZ R0, R2, c[0x0][0x2d0] ;  /* 0x0000b40002007a20 */ /* 0x000fe20000410000 */
[----:B------:R-:W-:Y:S03]  /*11a00*/  @P0 IADD3 R11, P4, R5, R14, RZ ;  /* 0x0000000e050b0210 */ /* 0x000fe60007f9e0ff */
[----:B------:R-:W-:Y:S04]  /*11a10*/  FMUL.FTZ R103, R3, c[0x0][0x2d0] ;  /* 0x0000b40003677a20 */ /* 0x000fe80000410000 */
[----:B------:R1:W-:Y:S01]  /*11a20*/  MUFU.EX2 R205, R9 ;  /* 0x0000000900cd7308 */ /* 0x0003e20000000800 */
[-C--:B--2---:R-:W-:Y:S04]  /*11a30*/  @P0 IADD3.X R10, R4, R223.reuse, RZ, P2, !PT ;  /* 0x000000df040a0210 */ /* 0x084fe800017fe4ff */
[----:B------:R-:W-:Y:S02]  /*11a40*/  @P0 LEA.HI.X R17, R8, c[0x0][0x1cc], R10, 0x1, P3 ;  /* 0x0000730008110a11 */ /* 0x000fe400018f0c0a */
[----:B------:R-:W-:Y:S03]  /*11a50*/  @P0 IADD3 R8, P2, R224, 0x80, RZ ;  /* 0x00000080e0080810 */ /* 0x000fe60007f5e0ff */
[----:B------:R2:W3:Y:S01]  /*11a60*/  MUFU.EX2 R2, R0 ;  /* 0x0000000000027308 */ /* 0x0004e20000000800 */
[----:B------:R-:W-:Y:S01]  /*11a70*/  @P0 LEA R12, P3, R11, c[0x0][0x1c8], 0x1 ;  /* 0x000072000b0c0a11 */ /* 0x000fe200078608ff */
[----:B------:R3:W-:Y:S01]  /*11a80*/  @P0 LDGSTS.E.BYPASS.LTC128B.128 [R203+0x6100], [R16.64], !P5 ;  /* 0x0610000010cb0fae */ /* 0x0007e2000e901d46 */
[-C--:B------:R-:W-:Y:S02]  /*11a90*/  @P0 IADD3.X R15, RZ, R223.reuse, RZ, P2, !PT ;  /* 0x000000dfff0f0210 */ /* 0x080fe400017fe4ff */
[----:B------:R-:W-:Y:S02]  /*11aa0*/  @P0 IADD3 R5, P2, R5, R8, RZ ;  /* 0x0000000805050210 */ /* 0x000fe40007f5e0ff */
[----:B-1----:R-:W-:Y:S02]  /*11ab0*/  @P0 IADD3.X R9, RZ, R223, RZ, P1, !PT ;  /* 0x000000dfff090210 */ /* 0x002fe40000ffe4ff */
[----:B------:R-:W-:Y:S02]  /*11ac0*/  @P0 LEA R10, P1, R5, c[0x0][0x1c8], 0x1 ;  /* 0x00007200050a0a11 */ /* 0x000fe400078208ff */
[C---:B------:R-:W-:Y:S02]  /*11ad0*/  @P0 IADD3.X R13, R4.reuse, R9, RZ, P4, !PT ;  /* 0x00000009040d0210 */ /* 0x040fe400027fe4ff */
[----:B------:R-:W-:Y:S02]  /*11ae0*/  @P0 IADD3.X R4, R4, R15, RZ, P2, !PT ;  /* 0x0000000f04040210 */ /* 0x000fe400017fe4ff */
[----:B------:R-:W-:Y:S02]  /*11af0*/  @P0 LEA.HI.X R13, R11, c[0x0][0x1cc], R13, 0x1, P3 ;  /* 0x000073000b0d0a11 */ /* 0x000fe400018f0c0d */
[----:B------:R-:W-:Y:S01]  /*11b00*/  @P0 IADD3 R18, P2, R7, R14, RZ ;  /* 0x0000000e07120210 */ /* 0x000fe20007f5e0ff */
[----:B--2---:R-:W-:Y:S01]  /*11b10*/  FADD.FTZ R0, -R3, R104 ;  /* 0x0000006803007221 */ /* 0x004fe20000010100 */
[----:B------:R-:W-:Y:S01]  /*11b20*/  @P0 IADD3 R14, P3, R7, R224, RZ ;  /* 0x000000e0070e0210 */ /* 0x000fe20007f7e0ff */
[----:B------:R1:W-:Y:S01]  /*11b30*/  @P0 LDGSTS.E.BYPASS.LTC128B.128 [R203+0x8100], [R12.64], !P6 ;  /* 0x081000000ccb0fae */ /* 0x0003e2000f101d46 */
[----:B------:R-:W-:Y:S01]  /*11b40*/  @P0 LEA.HI.X R11, R5, c[0x0][0x1cc], R4, 0x1, P1 ;  /* 0x00007300050b0a11 */ /* 0x000fe200008f0c04 */
[--C-:B------:R-:W-:Y:S01]  /*11b50*/  FFMA.FTZ R4, R150, c[0x0][0x2d0], -R146.reuse ;  /* 0x0000b40096047a23 */ /* 0x100fe20000010892 */
[----:B------:R-:W-:Y:S01]  /*11b60*/  @P0 IADD3 R5, P1, R7, R8, RZ ;  /* 0x0000000807050210 */ /* 0x000fe20007f3e0ff */
[--C-:B------:R-:W-:Y:S01]  /*11b70*/  FFMA.FTZ R104, R147, c[0x0][0x2d0], -R146.reuse ;  /* 0x0000b40093687a23 */ /* 0x100fe20000010892 */
[----:B------:R-:W-:Y:S01]  /*11b80*/  @P0 LEA R8, P4, R14, c[0x0][0x1c8], 0x1 ;  /* 0x000072000e080a11 */ /* 0x000fe200078808ff */
[----:B------:R2:W-:Y:S01]  /*11b90*/  MUFU.EX2 R178, R4 ;  /* 0x0000000400b27308 */ /* 0x0005e20000000800 */
[----:B------:R-:W-:Y:S01]  /*11ba0*/  @P0 IADD3.X R7, R6, R223, RZ, P3, !PT ;  /* 0x000000df06070210 */ /* 0x000fe20001ffe4ff */
[----:B------:R-:W-:Y:S01]  /*11bb0*/  FMUL.FTZ R0, R0, c[0x0][0x2d0] ;  /* 0x0000b40000007a20 */ /* 0x000fe20000410000 */
[----:B------:R-:W-:Y:S01]  /*11bc0*/  ISETP.GE.AND P3, PT, R230, c[0x0][0x1d4], PT ;  /* 0x00007500e6007a0c */ /* 0x000fe20003f66270 */
[----:B---3--:R-:W-:Y:S01]  /*11bd0*/  FMUL.FTZ R16, R2, R120 ;  /* 0x0000007802107220 */ /* 0x008fe20000410000 */
[----:B------:R-:W-:Y:S01]  /*11be0*/  @P0 IADD3.X R19, R6, R9, RZ, P2, !PT ;  /* 0x0000000906130210 */ /* 0x000fe200017fe4ff */
[----:B------:R-:W-:Y:S01]  /*11bf0*/  FMUL.FTZ R17, R2, R121 ;  /* 0x0000007902117220 */ /* 0x000fe20000410000 */
[----:B------:R-:W-:Y:S01]  /*11c00*/  @P0 LEA.HI.X R9, R14, c[0x0][0x1cc], R7, 0x1, P4 ;  /* 0x000073000e090a11 */ /* 0x000fe200020f0c07 */
[----:B------:R-:W-:Y:S01]  /*11c10*/  FFMA.FTZ R14, R155, c[0x0][0x2d0], -R103 ;  /* 0x0000b4009b0e7a23 */ /* 0x000fe20000010867 */
[----:B------:R-:W-:Y:S01]  /*11c20*/  @P0 IADD3.X R15, R6, R15, RZ, P1, !PT ;  /* 0x0000000f060f0210 */ /* 0x000fe20000ffe4ff */
[----:B------:R3:W-:Y:S01]  /*11c30*/  MUFU.EX2 R177, R104 ;  /* 0x0000006800b17308 */ /* 0x0007e20000000800 */
[----:B------:R-:W-:Y:S01]  /*11c40*/  @P0 LEA R6, P2, R18, c[0x0][0x1c8], 0x1 ;  /* 0x0000720012060a11 */ /* 0x000fe200078408ff */
[C---:B------:R-:W-:Y:S02]  /*11c50*/  FMUL.FTZ R24, R2.reuse, R128 ;  /* 0x0000008002187220 */ /* 0x040fe40000410000 */
[----:B------:R-:W-:Y:S01]  /*11c60*/  FMUL.FTZ R25, R2, R129 ;  /* 0x0000008102197220 */ /* 0x000fe20000410000 */
[----:B------:R-:W-:Y:S01]  /*11c70*/  @P0 LEA.HI.X R7, R18, c[0x0][0x1cc], R19, 0x1, P2 ;  /* 0x0000730012070a11 */ /* 0x000fe200010f0c13 */
[----:B------:R4:W-:Y:S01]  /*11c80*/  @P0 LDGSTS.E.BYPASS.LTC128B.128 [R203+0xa100], [R10.64], !P3 ;  /* 0x0a1000000acb0fae */ /* 0x0009e2000d901d46 */
[C---:B------:R-:W-:Y:S02]  /*11c90*/  FMUL.FTZ R32, R2.reuse, R136 ;  /* 0x0000008802207220 */ /* 0x040fe40000410000 */
[C---:B------:R-:W-:Y:S01]  /*11ca0*/  FMUL.FTZ R33, R2.reuse, R137 ;  /* 0x0000008902217220 */ /* 0x040fe20000410000 */
[----:B------:R5:W-:Y:S01]  /*11cb0*/  MUFU.EX2 R169, R14 ;  /* 0x0000000e00a97308 */ /* 0x000be20000000800 */
[C---:B------:R-:W-:Y:S02]  /*11cc0*/  FMUL.FTZ R36, R2.reuse, R36 ;  /* 0x0000002402247220 */ /* 0x040fe40000410000 */
[C---:B------:R-:W-:Y:S01]  /*11cd0*/  FMUL.FTZ R37, R2.reuse, R37 ;  /* 0x0000002502257220 */ /* 0x040fe20000410000 */
[----:B------:R1:W-:Y:S01]  /*11ce0*/  @P0 LDGSTS.E.BYPASS.LTC128B.128 [R203+0x7100], [R8.64], !P5 ;  /* 0x0710000008cb0fae */ /* 0x0003e2000e901d46 */
[C---:B--2---:R-:W-:Y:S01]  /*11cf0*/  @P0 LEA R4, P1, R5.reuse, c[0x0][0x1c8], 0x1 ;  /* 0x0000720005040a11 */ /* 0x044fe200078208ff */
[C---:B------:R-:W-:Y:S02]  /*11d00*/  FMUL.FTZ R40, R2.reuse, R40 ;  /* 0x0000002802287220 */ /* 0x040fe40000410000 */
[C---:B------:R-:W-:Y:S01]  /*11d10*/  FMUL.FTZ R41, R2.reuse, R41 ;  /* 0x0000002902297220 */ /* 0x040fe20000410000 */
[----:B------:R-:W-:Y:S01]  /*11d20*/  @P0 LEA.HI.X R5, R5, c[0x0][0x1cc], R15, 0x1, P1 ;  /* 0x0000730005050a11 */ /* 0x000fe200008f0c0f */
[----:B------:R-:W4:Y:S01]  /*11d30*/  MUFU.EX2 R0, R0 ;  /* 0x0000000000007308 */ /* 0x000f220000000800 */
[C---:B------:R-:W-:Y:S01]  /*11d40*/  FMUL.FTZ R44, R2.reuse, R44 ;  /* 0x0000002c022c7220 */ /* 0x040fe20000410000 */
[----:B------:R2:W-:Y:S01]  /*11d50*/  @P0 LDGSTS.E.BYPASS.LTC128B.128 [R203+0x9100], [R6.64], !P6 ;  /* 0x0910000006cb0fae */ /* 0x0005e2000f101d46 */
[----:B------:R-:W-:Y:S02]  /*11d60*/  FMUL.FTZ R45, R2, R45 ;  /* 0x0000002d022d7220 */ /* 0x000fe40000410000 */
[--C-:B---3--:R-:W-:Y:S02]  /*11d70*/  FFMA.FTZ R104, R156, c[0x0][0x2d0], -R146.reuse ;  /* 0x0000b4009c687a23 */ /* 0x108fe40000010892 */
[C---:B------:R-:W-:Y:S02]  /*11d80*/  FMUL.FTZ R48, R2.reuse, R48 ;  /* 0x0000003002307220 */ /* 0x040fe40000410000 */
[C---:B------:R-:W-:Y:S01]  /*11d90*/  FMUL.FTZ R49, R2.reuse, R49 ;  /* 0x0000003102317220 */ /* 0x040fe20000410000 */
[----:B------:R3:W-:Y:S01]  /*11da0*/  @P0 LDGSTS.E.BYPASS.LTC128B.128 [R203+0xb100], [R4.64], !P3 ;  /* 0x0b10000004cb0fae */ /* 0x0007e2000d901d46 */
[----:B------:R3:W-:Y:S01]  /*11db0*/  MUFU.EX2 R176, R104 ;  /* 0x0000006800b07308 */ /* 0x0007e20000000800 */
[----:B------:R-:W-:Y:S02]  /*11dc0*/  FMUL.FTZ R52, R2, R52 ;  /* 0x0000003402347220 */ /* 0x000fe40000410000 */
[--C-:B-----5:R-:W-:Y:S02]  /*11dd0*/  FFMA.FTZ R14, R154, c[0x0][0x2d0], -R103.reuse ;  /* 0x0000b4009a0e7a23 */ /* 0x120fe40000010867 */
[C---:B------:R-:W-:Y:S02]  /*11de0*/  FMUL.FTZ R53, R2.reuse, R53 ;  /* 0x0000003502357220 */ /* 0x040fe40000410000 */
[----:B------:R-:W-:Y:S01]  /*11df0*/  LDSM.16.MT88.4 R20, [R182] ;  /* 0x00000000b614783b */ /* 0x000fe20000004200 */
[----:B------:R-:W-:Y:S02]  /*11e00*/  FMUL.FTZ R56, R2, R56 ;  /* 0x0000003802387220 */ /* 0x000fe40000410000 */
[----:B------:R5:W5:Y:S01]  /*11e10*/  MUFU.EX2 R168, R14 ;  /* 0x0000000e00a87308 */ /* 0x000b620000000800 */
[--C-:B-1----:R-:W-:Y:S02]  /*11e20*/  FFMA.FTZ R8, R152, c[0x0][0x2d0], -R103.reuse ;  /* 0x0000b40098087a23 */ /* 0x102fe40000010867 */
[----:B------:R-:W-:Y:S02]  /*11e30*/  FMUL.FTZ R9, R2, R113 ;  /* 0x0000007102097220 */ /* 0x000fe40000410000 */
[C---:B----4-:R-:W-:Y:S01]  /*11e40*/  FMUL.FTZ R10, R0.reuse, R114 ;  /* 0x00000072000a7220 */ /* 0x050fe20000410000 */
[----:B------:R-:W-:Y:S01]  /*11e50*/  LDSM.16.MT88.4 R28, [R185] ;  /* 0x00000000b91c783b */ /* 0x000fe20000004200 */
[C---:B------:R-:W-:Y:S02]  /*11e60*/  FMUL.FTZ R11, R0.reuse, R115 ;  /* 0x00000073000b7220 */ /* 0x040fe40000410000 */
[----:B--2---:R-:W-:Y:S01]  /*11e70*/  FMUL.FTZ R6, R0, R110 ;  /* 0x0000006e00067220 */ /* 0x004fe20000410000 */
[----:B------:R1:W-:Y:S01]  /*11e80*/  MUFU.EX2 R167, R8 ;  /* 0x0000000800a77308 */ /* 0x0003e20000000800 */
[----:B------:R-:W-:Y:S01]  /*11e90*/  F2FP.BF16.PACK_AB R110, R178, R179 ;  /* 0x000000b3b26e723e */ /* 0x000fe200000010ff */
[----:B------:R-:W-:Y:S02]  /*11ea0*/  FMUL.FTZ R7, R0, R111 ;  /* 0x0000006f00077220 */ /* 0x000fe40000410000 */
[--C-:B---3--:R-:W-:Y:S01]  /*11eb0*/  FFMA.FTZ R104, R157, c[0x0][0x2d0], -R103.reuse ;  /* 0x0000b4009d687a23 */ /* 0x108fe20000010867 */
[----:B------:R-:W-:Y:S01]  /*11ec0*/  LDSM.16.MT88.4 R148, [R184+0x3800] ;  /* 0x00380000b894783b */ /* 0x000fe20000004200 */
[--C-:B------:R-:W-:Y:S02]  /*11ed0*/  FFMA.FTZ R4, R153, c[0x0][0x2d0], -R103.reuse ;  /* 0x0000b40099047a23 */ /* 0x100fe40000010867 */
[----:B------:R-:W-:Y:S02]  /*11ee0*/  FMUL.FTZ R5, R2, R109 ;  /* 0x0000006d02057220 */ /* 0x000fe40000410000 */
[----:B------:R-:W2:Y:S01]  /*11ef0*/  MUFU.EX2 R166, R4 ;  /* 0x0000000400a67308 */ /* 0x000ea20000000800 */
[C---:B------:R-:W-:Y:S02]  /*11f00*/  FMUL.FTZ R18, R0.reuse, R122 ;  /* 0x0000007a00127220 */ /* 0x040fe40000410000 */
[----:B------:R-:W-:Y:S01]  /*11f10*/  FMUL.FTZ R19, R0, R123 ;  /* 0x0000007b00137220 */ /* 0x000fe20000410000 */
[----:B-----5:R-:W3:Y:S01]  /*11f20*/  LDSM.16.MT88.4 R12, [R181] ;  /* 0x00000000b50c783b */ /* 0x020ee20000004200 */
[----:B------:R-:W-:Y:S01]  /*11f30*/  F2FP.BF16.PACK_AB R109, R168, R169 ;  /* 0x000000a9a86d723e */ /* 0x000fe200000010ff */
[C---:B------:R-:W-:Y:S02]  /*11f40*/  FMUL.FTZ R26, R0.reuse, R130 ;  /* 0x00000082001a7220 */ /* 0x040fe40000410000 */
[C---:B------:R-:W-:Y:S02]  /*11f50*/  FMUL.FTZ R27, R0.reuse, R131 ;  /* 0x00000083001b7220 */ /* 0x040fe40000410000 */
[----:B------:R4:W-:Y:S01]  /*11f60*/  MUFU.EX2 R165, R104 ;  /* 0x0000006800a57308 */ /* 0x0009e20000000800 */
[C---:B------:R-:W-:Y:S01]  /*11f70*/  FMUL.FTZ R34, R0.reuse, R138 ;  /* 0x0000008a00227220 */ /* 0x040fe20000410000 */
[----:B------:R-:W-:Y:S01]  /*11f80*/  LDSM.16.MT88.4 R120, [R182+0x2000] ;  /* 0x00200000b678783b */ /* 0x000fe20000004200 */
[----:B------:R-:W-:Y:S02]  /*11f90*/  FMUL.FTZ R35, R0, R139 ;  /* 0x0000008b00237220 */ /* 0x000fe40000410000 */
[----:B-1----:R-:W-:Y:S02]  /*11fa0*/  FMUL.FTZ R8, R2, R112 ;  /* 0x0000007002087220 */ /* 0x002fe40000410000 */
[C---:B------:R-:W-:Y:S02]  /*11fb0*/  FMUL.FTZ R38, R0.reuse, R38 ;  /* 0x0000002600267220 */ /* 0x040fe40000410000 */
[C---:B------:R-:W-:Y:S01]  /*11fc0*/  FMUL.FTZ R39, R0.reuse, R39 ;  /* 0x0000002700277220 */ /* 0x040fe20000410000 */
[----:B------:R-:W1:Y:S01]  /*11fd0*/  LDSM.16.MT88.4 R112, [R184] ;  /* 0x00000000b870783b */ /* 0x000e620000004200 */
[C---:B------:R-:W-:Y:S02]  /*11fe0*/  FMUL.FTZ R42, R0.reuse, R42 ;  /* 0x0000002a002a7220 */ /* 0x040fe40000410000 */
[----:B------:R-:W-:Y:S01]  /*11ff0*/  FMUL.FTZ R43, R0, R43 ;  /* 0x0000002b002b7220 */ /* 0x000fe20000410000 */
[----:B--2---:R-:W-:Y:S01]  /*12000*/  F2FP.BF16.PACK_AB R111, R166, R167 ;  /* 0x000000a7a66f723e */ /* 0x004fe200000010ff */
[----:B------:R-:W-:Y:S01]  /*12010*/  FMUL.FTZ R4, R2, R108 ;  /* 0x0000006c02047220 */ /* 0x000fe20000410000 */
[----:B------:R-:W-:Y:S01]  /*12020*/  F2FP.BF16.PACK_AB R108, R205, R206 ;  /* 0x000000cecd6c723e */ /* 0x000fe200000010ff */
[C---:B------:R-:W-:Y:S01]  /*12030*/  FMUL.FTZ R46, R0.reuse, R46 ;  /* 0x0000002e002e7220 */ /* 0x040fe20000410000 */
[----:B------:R-:W-:Y:S01]  /*12040*/  LDSM.16.MT88.4 R128, [R184+0x800] ;  /* 0x00080000b880783b */ /* 0x000fe20000004200 */
[C---:B------:R-:W-:Y:S02]  /*12050*/  FMUL.FTZ R47, R0.reuse, R47 ;  /* 0x0000002f002f7220 */ /* 0x040fe40000410000 */
[C---:B------:R-:W-:Y:S02]  /*12060*/  FMUL.FTZ R50, R0.reuse, R50 ;  /* 0x0000003200327220 */ /* 0x040fe40000410000 */
[C---:B------:R-:W-:Y:S02]  /*12070*/  FMUL.FTZ R51, R0.reuse, R51 ;  /* 0x0000003300337220 */ /* 0x040fe40000410000 */
[C---:B------:R-:W-:Y:S01]  /*12080*/  FMUL.FTZ R54, R0.reuse, R54 ;  /* 0x0000003600367220 */ /* 0x040fe20000410000 */
[----:B------:R-:W-:Y:S01]  /*12090*/  LDSM.16.MT88.4 R136, [R182+0x2800] ;  /* 0x00280000b688783b */ /* 0x000fe20000004200 */
[----:B------:R-:W-:Y:S02]  /*120a0*/  FMUL.FTZ R55, R0, R55 ;  /* 0x0000003700377220 */ /* 0x000fe40000410000 */
[----:B------:R-:W-:Y:S02]  /*120b0*/  FMUL.FTZ R57, R2, R57 ;  /* 0x0000003902397220 */ /* 0x000fe40000410000 */
[C---:B------:R-:W-:Y:S02]  /*120c0*/  FMUL.FTZ R58, R0.reuse, R58 ;  /* 0x0000003a003a7220 */ /* 0x040fe40000410000 */
[----:B------:R-:W-:Y:S01]  /*120d0*/  FMUL.FTZ R59, R0, R59 ;  /* 0x0000003b003b7220 */ /* 0x000fe20000410000 */
[C---:B---3--:R-:W-:Y:S01]  /*120e0*/  HMMA.16816.F32.BF16 R4, R108.reuse, R12, R4 ;  /* 0x0000000c6c04723c */ /* 0x048fe20000041804 */
[----:B------:R-:W0:Y:S04]  /*120f0*/  LDGDEPBAR ;  /* 0x00000000000079af */ /* 0x000e280000000000 */
[C---:B------:R-:W-:Y:S02]  /*12100*/  FMUL.FTZ R60, R2.reuse, R60 ;  /* 0x0000003c023c7220 */ /* 0x040fe40000410000 */
[C---:B------:R-:W-:Y:S01]  /*12110*/  FMUL.FTZ R12, R2.reuse, R116 ;  /* 0x00000074020c7220 */ /* 0x040fe20000410000 */
[C---:B------:R-:W-:Y:S04]  /*12120*/  HMMA.16816.F32.BF16 R8, R108.reuse, R14, R8 ;  /* 0x0000000e6c08723c */ /* 0x040fe80000041808 */
[----:B------:R-:W-:Y:S02]  /*12130*/  FMUL.FTZ R13, R2, R117 ;  /* 0x00000075020d7220 */ /* 0x000fe40000410000 */
[--C-:B----4-:R-:W-:Y:S02]  /*12140*/  FFMA.FTZ R104, R158, c[0x0][0x2d0], -R103.reuse ;  /* 0x0000b4009e687a23 */ /* 0x110fe40000010867 */
[C---:B------:R-:W-:Y:S02]  /*12150*/  FMUL.FTZ R14, R0.reuse, R118 ;  /* 0x00000076000e7220 */ /* 0x040fe40000410000 */
[----:B------:R2:W3:Y:S02]  /*12160*/  MUFU.EX2 R163, R104 ;  /* 0x0000006800a37308 */ /* 0x0004e40000000800 */
[----:B------:R-:W-:Y:S02]  /*12170*/  FMUL.FTZ R15, R0, R119 ;  /* 0x00000077000f7220 */ /* 0x000fe40000410000 */
[----:B------:R-:W4:Y:S01]  /*12180*/  LDSM.16.MT88.4 R116, [R181+0x2000] ;  /* 0x00200000b574783b */ /* 0x000f220000004200 */
[----:B------:R-:W-:Y:S02]  /*12190*/  FMUL.FTZ R61, R2, R61 ;  /* 0x0000003d023d7220 */ /* 0x000fe40000410000 */
[C---:B------:R-:W-:Y:S02]  /*121a0*/  FMUL.FTZ R62, R0.reuse, R62 ;  /* 0x0000003e003e7220 */ /* 0x040fe40000410000 */
[C---:B------:R-:W-:Y:S03]  /*121b0*/  HMMA.16816.F32.BF16 R12, R108.reuse, R20, R12 ;  /* 0x000000146c0c723c */ /* 0x040fe6000004180c */
        /* <DEDUP_REMOVED lines=11> */
[C---:B------:R-:W-:Y:S03]  /*12270*/  HMMA.16816.F32.BF16 R20, R108.reuse, R28, R20 ;  /* 0x0000001c6c14723c */ /* 0x040fe60000041814 */
[C---:B------:R-:W-:Y:S02]  /*12280*/  FMUL.FTZ R68, R2.reuse, R68 ;  /* 0x0000004402447220 */ /* 0x040fe40000410000 */
[C---:B------:R-:W-:Y:S02]  /*12290*/  FMUL.FTZ R69, R2.reuse, R69 ;  /* 0x0000004502457220 */ /* 0x040fe40000410000 */
[C---:B------:R-:W-:Y:S01]  /*122a0*/  FMUL.FTZ R28, R2.reuse, R132 ;  /* 0x00000084021c7220 */ /* 0x040fe20000410000 */
[C---:B------:R-:W-:Y:S04]  /*122b0*/  HMMA.16816.F32.BF16 R24, R108.reuse, R30, R24 ;  /* 0x0000001e6c18723c */ /* 0x040fe80000041818 */
[----:B------:R-:W-:Y:S02]  /*122c0*/  FMUL.FTZ R29, R2, R133 ;  /* 0x00000085021d7220 */ /* 0x000fe40000410000 */
[--C-:B--2---:R-:W-:Y:S02]  /*122d0*/  FFMA.FTZ R104, R159, c[0x0][0x2d0], -R146.reuse ;  /* 0x0000b4009f687a23 */ /* 0x104fe40000010892 */
[C---:B------:R-:W-:Y:S02]  /*122e0*/  FMUL.FTZ R30, R0.reuse, R134 ;  /* 0x00000086001e7220 */ /* 0x040fe40000410000 */
[----:B------:R2:W-:Y:S02]  /*122f0*/  MUFU.EX2 R175, R104 ;  /* 0x0000006800af7308 */ /* 0x0005e40000000800 */
[C---:B------:R-:W-:Y:S02]  /*12300*/  FMUL.FTZ R31, R0.reuse, R135 ;  /* 0x00000087001f7220 */ /* 0x040fe40000410000 */
[----:B------:R-:W-:Y:S01]  /*12310*/  LDSM.16.MT88.4 R132, [R181+0x2800] ;  /* 0x00280000b584783b */ /* 0x000fe20000004200 */
[C---:B------:R-:W-:Y:S02]  /*12320*/  FMUL.FTZ R70, R0.reuse, R70 ;  /* 0x0000004600467220 */ /* 0x040fe40000410000 */
[----:B------:R-:W-:Y:S02]  /*12330*/  FMUL.FTZ R71, R0, R71 ;  /* 0x0000004700477220 */ /* 0x000fe40000410000 */
[C---:B-1----:R-:W-:Y:S03]  /*12340*/  HMMA.16816.F32.BF16 R28, R108.reuse, R112, R28 ;  /* 0x000000706c1c723c */ /* 0x042fe6000004181c */
[C---:B------:R-:W-:Y:S02]  /*12350*/  FMUL.FTZ R72, R2.reuse, R72 ;  /* 0x0000004802487220 */ /* 0x040fe40000410000 */
[----:B------:R-:W-:Y:S02]  /*12360*/  FMUL.FTZ R73, R2, R73 ;  /* 0x0000004902497220 */ /* 0x000fe40000410000 */
[C---:B------:R-:W-:Y:S01]  /*12370*/  FMUL.FTZ R74, R0.reuse, R74 ;  /* 0x0000004a004a7220 */ /* 0x040fe20000410000 */
[C---:B------:R-:W-:Y:S01]  /*12380*/  HMMA.16816.F32.BF16 R32, R108.reuse, R114, R32 ;  /* 0x000000726c20723c */ /* 0x040fe20000041820 */
[----:B------:R-:W1:Y:S03]  /*12390*/  LDSM.16.MT88.4 R112, [R185+0x2000] ;  /* 0x00200000b970783b */ /* 0x000e660000004200 */
[----:B------:R-:W-:Y:S02]  /*123a0*/  FMUL.FTZ R75, R0, R75 ;  /* 0x0000004b004b7220 */ /* 0x000fe40000410000 */
[C---:B------:R-:W-:Y:S02]  /*123b0*/  FMUL.FTZ R76, R2.reuse, R76 ;  /* 0x0000004c024c7220 */ /* 0x040fe40000410000 */
[C---:B----4-:R-:W-:Y:S04]  /*123c0*/  HMMA.16816.F32.BF16 R36, R108.reuse, R116, R36 ;  /* 0x000000746c24723c */ /* 0x050fe80000041824 */
[----:B------:R-:W-:Y:S02]  /*123d0*/  FMUL.FTZ R77, R2, R77 ;  /* 0x0000004d024d7220 */ /* 0x000fe40000410000 */
[----:B------:R-:W-:Y:S02]  /*123e0*/  FMUL.FTZ R78, R0, R78 ;  /* 0x0000004e004e7220 */ /* 0x000fe40000410000 */
[C---:B------:R-:W-:Y:S01]  /*123f0*/  HMMA.16816.F32.BF16 R40, R108.reuse, R118, R40 ;  /* 0x000000766c28723c */ /* 0x040fe20000041828 */
[----:B------:R-:W4:Y:S03]  /*12400*/  LDSM.16.MT88.4 R116, [R184+0x2000] ;  /* 0x00200000b874783b */ /* 0x000f260000004200 */
[----:B--2---:R-:W-:Y:S02]  /*12410*/  FFMA.FTZ R104, R160, c[0x0][0x2d0], -R146 ;  /* 0x0000b400a0687a23 */ /* 0x004fe40000010892 */
[----:B------:R-:W-:Y:S02]  /*12420*/  FMUL.FTZ R79, R0, R79 ;  /* 0x0000004f004f7220 */ /* 0x000fe40000410000 */
[C---:B------:R-:W-:Y:S01]  /*12430*/  HMMA.16816.F32.BF16 R44, R108.reuse, R120, R44 ;  /* 0x000000786c2c723c */ /* 0x040fe2000004182c */
[----:B------:R2:W5:Y:S03]  /*12440*/  MUFU.EX2 R174, R104 ;  /* 0x0000006800ae7308 */ /* 0x0005660000000800 */
[C---:B------:R-:W-:Y:S02]  /*12450*/  FMUL.FTZ R80, R2.reuse, R80 ;  /* 0x0000005002507220 */ /* 0x040fe40000410000 */
[----:B------:R-:W-:Y:S02]  /*12460*/  FMUL.FTZ R81, R2, R81 ;  /* 0x0000005102517220 */ /* 0x000fe40000410000 */
[C---:B------:R-:W-:Y:S01]  /*12470*/  HMMA.16816.F32.BF16 R48, R108.reuse, R122, R48 ;  /* 0x0000007a6c30723c */ /* 0x040fe20000041830 */
[----:B------:R-:W3:Y:S03]  /*12480*/  LDSM.16.MT88.4 R120, [R181+0x4000] ;  /* 0x00400000b578783b */ /* 0x000ee60000004200 */
[C---:B------:R-:W-:Y:S02]  /*12490*/  FMUL.FTZ R82, R0.reuse, R82 ;  /* 0x0000005200527220 */ /* 0x040fe40000410000 */
[----:B------:R-:W-:Y:S02]  /*124a0*/  FMUL.FTZ R83, R0, R83 ;  /* 0x0000005300537220 */ /* 0x000fe40000410000 */
[C---:B------:R-:W-:Y:S01]  /*124b0*/  FMUL.FTZ R84, R2.reuse, R84 ;  /* 0x0000005402547220 */ /* 0x040fe20000410000 */
[C---:B-1----:R-:W-:Y:S03]  /*124c0*/  HMMA.16816.F32.BF16 R52, R108.reuse, R112, R52 ;  /* 0x000000706c34723c */ /* 0x042fe60000041834 */
[----:B------:R-:W-:Y:S02]  /*124d0*/  FMUL.FTZ R85, R2, R85 ;  /* 0x0000005502557220 */ /* 0x000fe40000410000 */
[C---:B------:R-:W-:Y:S02]  /*124e0*/  FMUL.FTZ R86, R0.reuse, R86 ;  /* 0x0000005600567220 */ /* 0x040fe40000410000 */
[----:B------:R-:W-:Y:S01]  /*124f0*/  FMUL.FTZ R87, R0, R87 ;  /* 0x0000005700577220 */ /* 0x000fe20000410000 */
[C---:B------:R-:W-:Y:S01]  /*12500*/  HMMA.16816.F32.BF16 R56, R108.reuse, R114, R56 ;  /* 0x000000726c38723c */ /* 0x040fe20000041838 */
[----:B------:R-:W1:Y:S03]  /*12510*/  LDSM.16.MT88.4 R112, [R182+0x4000] ;  /* 0x00400000b670783b */ /* 0x000e660000004200 */
[--C-:B--2---:R-:W-:Y:S02]  /*12520*/  FFMA.FTZ R104, R161, c[0x0][0x2d0], -R103.reuse ;  /* 0x0000b400a1687a23 */ /* 0x104fe40000010867 */
[C---:B------:R-:W-:Y:S02]  /*12530*/  FMUL.FTZ R88, R2.reuse, R88 ;  /* 0x0000005802587220 */ /* 0x040fe40000410000 */
[C---:B----4-:R-:W-:Y:S01]  /*12540*/  HMMA.16816.F32.BF16 R60, R108.reuse, R116, R60 ;  /* 0x000000746c3c723c */ /* 0x050fe2000004183c */
[----:B------:R2:W-:Y:S03]  /*12550*/  MUFU.EX2 R161, R104 ;  /* 0x0000006800a17308 */ /* 0x0005e60000000800 */
[----:B------:R-:W-:Y:S02]  /*12560*/  FMUL.FTZ R89, R2, R89 ;  /* 0x0000005902597220 */ /* 0x000fe40000410000 */
[C---:B------:R-:W-:Y:S02]  /*12570*/  FMUL.FTZ R90, R0.reuse, R90 ;  /* 0x0000005a005a7220 */ /* 0x040fe40000410000 */
[C---:B------:R-:W-:Y:S01]  /*12580*/  HMMA.16816.F32.BF16 R64, R108.reuse, R118, R64 ;  /* 0x000000766c40723c */ /* 0x040fe20000041840 */
[----:B------:R-:W4:Y:S03]  /*12590*/  LDSM.16.MT88.4 R116, [R185+0x4000] ;  /* 0x00400000b974783b */ /* 0x000f260000004200 */
[----:B------:R-:W-:Y:S02]  /*125a0*/  FMUL.FTZ R91, R0, R91 ;  /* 0x0000005b005b7220 */ /* 0x000fe40000410000 */
[C---:B------:R-:W-:Y:S02]  /*125b0*/  FMUL.FTZ R92, R2.reuse, R92 ;  /* 0x0000005c025c7220 */ /* 0x040fe40000410000 */
[C---:B---3--:R-:W-:Y:S04]  /*125c0*/  HMMA.16816.F32.BF16 R68, R108.reuse, R120, R68 ;  /* 0x000000786c44723c */ /* 0x048fe80000041844 */
[----:B------:R-:W-:Y:S02]  /*125d0*/  FMUL.FTZ R93, R2, R93 ;  /* 0x0000005d025d7220 */ /* 0x000fe40000410000 */
[----:B------:R-:W-:Y:S02]  /*125e0*/  FMUL.FTZ R94, R0, R94 ;  /* 0x0000005e005e7220 */ /* 0x000fe40000410000 */
[C---:B------:R-:W-:Y:S01]  /*125f0*/  HMMA.16816.F32.BF16 R72, R108.reuse, R122, R72 ;  /* 0x0000007a6c48723c */ /* 0x040fe20000041848 */
[----:B------:R-:W3:Y:S03]  /*12600*/  LDSM.16.MT88.4 R120, [R184+0x4000] ;  /* 0x00400000b878783b */ /* 0x000ee60000004200 */
[----:B--2---:R-:W-:Y:S02]  /*12610*/  FFMA.FTZ R104, R162, c[0x0][0x2d0], -R103 ;  /* 0x0000b400a2687a23 */ /* 0x004fe40000010867 */
[----:B------:R-:W-:Y:S02]  /*12620*/  FMUL.FTZ R95, R0, R95 ;  /* 0x0000005f005f7220 */ /* 0x000fe40000410000 */
[----:B------:R2:W2:Y:S01]  /*12630*/  MUFU.EX2 R160, R104 ;  /* 0x0000006800a07308 */ /* 0x0004a20000000800 */
[C---:B-1----:R-:W-:Y:S03]  /*12640*/  HMMA.16816.F32.BF16 R76, R108.reuse, R112, R76 ;  /* 0x000000706c4c723c */ /* 0x042fe6000004184c */
[C---:B------:R-:W-:Y:S02]  /*12650*/  FMUL.FTZ R96, R2.reuse, R96 ;  /* 0x0000006002607220 */ /* 0x040fe40000410000 */
[----:B------:R-:W-:Y:S02]  /*12660*/  FMUL.FTZ R97, R2, R97 ;  /* 0x0000006102617220 */ /* 0x000fe40000410000 */
[C---:B------:R-:W-:Y:S01]  /*12670*/  FMUL.FTZ R98, R0.reuse, R98 ;  /* 0x0000006200627220 */ /* 0x040fe20000410000 */
[C---:B------:R-:W-:Y:S01]  /*12680*/  HMMA.16816.F32.BF16 R80, R108.reuse, R114, R80 ;  /* 0x000000726c50723c */ /* 0x040fe20000041850 */
[----:B------:R-:W1:Y:S03]  /*12690*/  LDSM.16.MT88.4 R112, [R181+0x800] ;  /* 0x00080000b570783b */ /* 0x000e660000004200 */
[----:B------:R-:W-:Y:S02]  /*126a0*/  FMUL.FTZ R99, R0, R99 ;  /* 0x0000006300637220 */ /* 0x000fe40000410000 */
[----:B------:R-:W-:Y:S02]  /*126b0*/  FFMA.FTZ R2, R2, R221, R206 ;  /* 0x000000dd02027223 */ /* 0x000fe400000100ce */
[C---:B----4-:R-:W-:Y:S04]  /*126c0*/  HMMA.16816.F32.BF16 R84, R108.reuse, R116, R84 ;  /* 0x000000746c54723c */ /* 0x050fe80000041854 */
[----:B------:R-:W-:Y:S02]  /*126d0*/  FFMA.FTZ R0, R0, R222, R169 ;  /* 0x000000de00007223 */ /* 0x000fe400000100a9 */
[----:B------:R-:W-:Y:S02]  /*126e0*/  FADD.FTZ R2, R205, R2 ;  /* 0x00000002cd027221 */ /* 0x000fe40000010000 */
[C---:B------:R-:W-:Y:S01]  /*126f0*/  HMMA.16816.F32.BF16 R88, R108.reuse, R118, R88 ;  /* 0x000000766c58723c */ /* 0x040fe20000041858 */
[----:B------:R-:W4:Y:S03]  /*12700*/  LDSM.16.MT88.4 R116, [R182+0x800] ;  /* 0x00080000b674783b */ /* 0x000f260000004200 */
[----:B--2---:R-:W-:Y:S02]  /*12710*/  FFMA.FTZ R104, R164, c[0x0][0x2d0], -R146 ;  /* 0x0000b400a4687a23 */ /* 0x004fe40000010892 */
[----:B------:R-:W-:Y:S02]  /*12720*/  FADD.FTZ R0, R168, R0 ;  /* 0x00000000a8007221 */ /* 0x000fe40000010000 */
[C---:B---3--:R-:W-:Y:S01]  /*12730*/  HMMA.16816.F32.BF16 R92, R108.reuse, R120, R92 ;  /* 0x000000786c5c723c */ /* 0x048fe2000004185c */
[----:B------:R2:W3:Y:S03]  /*12740*/  MUFU.EX2 R173, R104 ;  /* 0x0000006800ad7308 */ /* 0x0004e60000000800 */
[----:B------:R-:W-:Y:S02]  /*12750*/  FADD.FTZ R2, R179, R2 ;  /* 0x00000002b3027221 */ /* 0x000fe40000010000 */
[----:B------:R-:W-:Y:S02]  /*12760*/  FADD.FTZ R0, R167, R0 ;  /* 0x00000000a7007221 */ /* 0x000fe40000010000 */
[----:B------:R-:W-:Y:S01]  /*12770*/  HMMA.16816.F32.BF16 R96, R108, R122, R96 ;  /* 0x0000007a6c60723c */ /* 0x000fe20000041860 */
[----:B------:R-:W-:Y:S03]  /*12780*/  LDSM.16.MT88.4 R120, [R181+0x4800] ;  /* 0x00480000b578783b */ /* 0x000fe60000004200 */
[----:B------:R-:W-:Y:S02]  /*12790*/  FADD.FTZ R2, R178, R2 ;  /* 0x00000002b2027221 */ /* 0x000fe40000010000 */
[----:B------:R-:W-:Y:S01]  /*127a0*/  FADD.FTZ R0, R166, R0 ;  /* 0x00000000a6007221 */ /* 0x000fe20000010000 */
[----:B------:R-:W-:Y:S01]  /*127b0*/  F2FP.BF16.PACK_AB R108, R176, R177 ;  /* 0x000000b1b06c723e */ /* 0x000fe200000010ff */
[----:B------:R-:W-:Y:S01]  /*127c0*/  FADD.FTZ R2, R177, R2 ;  /* 0x00000002b1027221 */ /* 0x000fe20000010000 */
[----:B------:R-:W-:Y:S03]  /*127d0*/  F2FP.BF16.PACK_AB R109, R163, R165 ;  /* 0x000000a5a36d723e */ /* 0x000fe600000010ff */
[----:B-----5:R-:W-:Y:S01]  /*127e0*/  F2FP.BF16.PACK_AB R110, R174, R175 ;  /* 0x000000afae6e723e */ /* 0x020fe200000010ff */
[----:B------:R-:W-:Y:S01]  /*127f0*/  FADD.FTZ R0, R165, R0 ;  /* 0x00000000a5007221 */ /* 0x000fe20000010000 */
[----:B------:R-:W-:Y:S01]  /*12800*/  F2FP.BF16.PACK_AB R111, R160, R161 ;  /* 0x000000a1a06f723e */ /* 0x000fe200000010ff */
[----:B------:R-:W-:Y:S02]  /*12810*/  FADD.FTZ R2, R176, R2 ;  /* 0x00000002b0027221 */ /* 0x000fe40000010000 */
[----:B--2---:R-:W-:Y:S02]  /*12820*/  FFMA.FTZ R104, R172, c[0x0][0x2d0], -R146 ;  /* 0x0000b400ac687a23 */ /* 0x004fe40000010892 */
[----:B------:R-:W-:Y:S02]  /*12830*/  FADD.FTZ R0, R163, R0 ;  /* 0x00000000a3007221 */ /* 0x000fe40000010000 */
[C---:B-1----:R-:W-:Y:S01]  /*12840*/  HMMA.16816.F32.BF16 R4, R108.reuse, R112, R4 ;  /* 0x000000706c04723c */ /* 0x042fe20000041804 */
[----:B------:R1:W2:Y:S02]  /*12850*/  MUFU.EX2 R172, R104 ;  /* 0x0000006800ac7308 */ /* 0x0002a40000000800 */
[----:B------:R-:W-:Y:S02]  /*12860*/  FADD.FTZ R2, R175, R2 ;  /* 0x00000002af027221 */ /* 0x000fe40000010000 */
[----:B------:R-:W-:Y:S02]  /*12870*/  FADD.FTZ R0, R161, R0 ;  /* 0x00000000a1007221 */ /* 0x000fe40000010000 */
[----:B------:R-:W-:Y:S01]  /*12880*/  FADD.FTZ R2, R174, R2 ;  /* 0x00000002ae027221 */ /* 0x000fe20000010000 */
[C---:B------:R-:W-:Y:S01]  /*12890*/  HMMA.16816.F32.BF16 R8, R108.reuse, R114, R8 ;  /* 0x000000726c08723c */ /* 0x040fe20000041808 */
[----:B------:R-:W5:Y:S03]  /*128a0*/  LDSM.16.MT88.4 R112, [R185+0x2800] ;  /* 0x00280000b970783b */ /* 0x000f660000004200 */
[----:B------:R-:W-:Y:S02]  /*128b0*/  FADD.FTZ R0, R160, R0 ;  /* 0x00000000a0007221 */ /* 0x000fe40000010000 */
[----:B---3--:R-:W-:Y:S02]  /*128c0*/  FADD.FTZ R2, R173, R2 ;  /* 0x00000002ad027221 */ /* 0x008fe40000010000 */
[C---:B----4-:R-:W-:Y:S08]  /*128d0*/  HMMA.16816.F32.BF16 R12, R108.reuse, R116, R12 ;  /* 0x000000746c0c723c */ /* 0x050ff0000004180c */
[C---:B------:R-:W-:Y:S01]  /*128e0*/  HMMA.16816.F32.BF16 R16, R108.reuse, R118, R16 ;  /* 0x000000766c10723c */ /* 0x040fe20000041810 */
[----:B------:R-:W3:Y:S03]  /*128f0*/  LDSM.16.MT88.4 R116, [R184+0x2800] ;  /* 0x00280000b874783b */ /* 0x000ee60000004200 */
[--C-:B-1----:R-:W-:Y:S02]  /*12900*/  FFMA.FTZ R104, R207, c[0x0][0x2d0], -R103.reuse ;  /* 0x0000b400cf687a23 */ /* 0x102fe40000010867 */
[----:B--2---:R-:W-:Y:S02]  /*12910*/  FADD.FTZ R2, R172, R2 ;  /* 0x00000002ac027221 */ /* 0x004fe40000010000 */
[C---:B------:R-:W-:Y:S01]  /*12920*/  HMMA.16816.F32.BF16 R20, R108.reuse, R124, R20 ;  /* 0x0000007c6c14723c */ /* 0x040fe20000041814 */
[----:B------:R1:W2:Y:S07]  /*12930*/  MUFU.EX2 R157, R104 ;  /* 0x00000068009d7308 */ /* 0x0002ae0000000800 */
[C---:B------:R-:W-:Y:S01]  /*12940*/  HMMA.16816.F32.BF16 R24, R108.reuse, R126, R24 ;  /* 0x0000007e6c18723c */ /* 0x040fe20000041818 */
[----:B------:R-:W4:Y:S07]  /*12950*/  LDSM.16.MT88.4 R124, [R182+0x4800] ;  /* 0x00480000b67c783b */ /* 0x000f2e0000004200 */
[C---:B------:R-:W-:Y:S08]  /*12960*/  HMMA.16816.F32.BF16 R28, R108.reuse, R128, R28 ;  /* 0x000000806c1c723c */ /* 0x040ff0000004181c */
[C---:B------:R-:W-:Y:S01]  /*12970*/  HMMA.16816.F32.BF16 R32, R108.reuse, R130, R32 ;  /* 0x000000826c20723c */ /* 0x040fe20000041820 */
[----:B------:R-:W-:Y:S03]  /*12980*/  LDSM.16.MT88.4 R128, [R182+0x1000] ;  /* 0x00100000b680783b */ /* 0x000fe60000004200 */
[--C-:B-1----:R-:W-:Y:S02]  /*12990*/  FFMA.FTZ R104, R209, c[0x0][0x2d0], -R103.reuse ;  /* 0x0000b400d1687a23 */ /* 0x102fe40000010867 */
[----:B--2---:R-:W-:Y:S02]  /*129a0*/  FADD.FTZ R0, R157, R0 ;  /* 0x000000009d007221 */ /* 0x004fe40000010000 */
        /* <DEDUP_REMOVED lines=9> */
[C---:B-----5:R-:W-:Y:S01]  /*12a40*/  HMMA.16816.F32.BF16 R52, R108.reuse, R112, R52 ;  /* 0x000000706c34723c */ /* 0x060fe20000041834 */
[----:B------:R1:W2:Y:S07]  /*12a50*/  MUFU.EX2 R171, R104 ;  /* 0x0000006800ab7308 */ /* 0x0002ae0000000800 */
[C---:B------:R-:W-:Y:S01]  /*12a60*/  HMMA.16816.F32.BF16 R56, R108.reuse, R114, R56 ;  /* 0x000000726c38723c */ /* 0x040fe20000041838 */
[----:B------:R-:W5:Y:S07]  /*12a70*/  LDSM.16.MT88.4 R112, [R185+0x4800] ;  /* 0x00480000b970783b */ /* 0x000f6e0000004200 */
[C---:B---3--:R-:W-:Y:S08]  /*12a80*/  HMMA.16816.F32.BF16 R60, R108.reuse, R116, R60 ;  /* 0x000000746c3c723c */ /* 0x048ff0000004183c */
[C---:B------:R-:W-:Y:S01]  /*12a90*/  HMMA.16816.F32.BF16 R64, R108.reuse, R118, R64 ;  /* 0x000000766c40723c */ /* 0x040fe20000041840 */
[----:B------:R-:W3:Y:S03]  /*12aa0*/  LDSM.16.MT88.4 R116, [R184+0x4800] ;  /* 0x00480000b874783b */ /* 0x000ee60000004200 */
[----:B-1----:R-:W-:Y:S02]  /*12ab0*/  FFMA.FTZ R104, R210, c[0x0][0x2d0], -R146 ;  /* 0x0000b400d2687a23 */ /* 0x002fe40000010892 */
[----:B--2---:R-:W-:Y:S02]  /*12ac0*/  FADD.FTZ R2, R171, R2 ;  /* 0x00000002ab027221 */ /* 0x004fe40000010000 */
[C---:B------:R-:W-:Y:S01]  /*12ad0*/  HMMA.16816.F32.BF16 R68, R108.reuse, R120, R68 ;  /* 0x000000786c44723c */ /* 0x040fe20000041844 */
[----:B------:R1:W-:Y:S07]  /*12ae0*/  MUFU.EX2 R170, R104 ;  /* 0x0000006800aa7308 */ /* 0x0003ee0000000800 */
[C---:B------:R-:W-:Y:S01]  /*12af0*/  HMMA.16816.F32.BF16 R72, R108.reuse, R122, R72 ;  /* 0x0000007a6c48723c */ /* 0x040fe20000041848 */
[----:B------:R-:W2:Y:S07]  /*12b00*/  LDSM.16.MT88.4 R120, [R181+0x1000] ;  /* 0x00100000b578783b */ /* 0x000eae0000004200 */
[C---:B----4-:R-:W-:Y:S08]  /*12b10*/  HMMA.16816.F32.BF16 R76, R108.reuse, R124, R76 ;  /* 0x0000007c6c4c723c */ /* 0x050ff0000004184c */
[C---:B------:R-:W-:Y:S01]  /*12b20*/  HMMA.16816.F32.BF16 R80, R108.reuse, R126, R80 ;  /* 0x0000007e6c50723c */ /* 0x040fe20000041850 */
[----:B------:R-:W4:Y:S03]  /*12b30*/  LDSM.16.MT88.4 R124, [R181+0x3000] ;  /* 0x00300000b57c783b */ /* 0x000f260000004200 */
[--C-:B-1----:R-:W-:Y:S04]  /*12b40*/  FFMA.FTZ R104, R211, c[0x0][0x2d0], -R103.reuse ;  /* 0x0000b400d3687a23 */ /* 0x102fe80000010867 */
[C---:B-----5:R-:W-:Y:S01]  /*12b50*/  HMMA.16816.F32.BF16 R84, R108.reuse, R112, R84 ;  /* 0x000000706c54723c */ /* 0x060fe20000041854 */
[----:B------:R1:W5:Y:S07]  /*12b60*/  MUFU.EX2 R155, R104 ;  /* 0x00000068009b7308 */ /* 0x00036e0000000800 */
[C---:B------:R-:W-:Y:S01]  /*12b70*/  HMMA.16816.F32.BF16 R88, R108.reuse, R114, R88 ;  /* 0x000000726c58723c */ /* 0x040fe20000041858 */
[----:B------:R-:W2:Y:S07]  /*12b80*/  LDSM.16.MT88.4 R112, [R182+0x3000] ;  /* 0x00300000b670783b */ /* 0x000eae0000004200 */
[C---:B---3--:R-:W-:Y:S08]  /*12b90*/  HMMA.16816.F32.BF16 R92, R108.reuse, R116, R92 ;  /* 0x000000746c5c723c */ /* 0x048ff0000004185c */
[----:B------:R-:W-:Y:S01]  /*12ba0*/  HMMA.16816.F32.BF16 R96, R108, R118, R96 ;  /* 0x000000766c60723c */ /* 0x000fe20000041860 */
[----:B------:R-:W3:Y:S03]  /*12bb0*/  LDSM.16.MT88.4 R116, [R185+0x3000] ;  /* 0x00300000b974783b */ /* 0x000ee60000004200 */
[--C-:B-1----:R-:W-:Y:S02]  /*12bc0*/  FFMA.FTZ R104, R212, c[0x0][0x2d0], -R103.reuse ;  /* 0x0000b400d4687a23 */ /* 0x102fe40000010867 */
[----:B-----5:R-:W-:Y:S01]  /*12bd0*/  FADD.FTZ R0, R155, R0 ;  /* 0x000000009b007221 */ /* 0x020fe20000010000 */
[----:B------:R-:W-:Y:S01]  /*12be0*/  F2FP.BF16.PACK_AB R108, R172, R173 ;  /* 0x000000adac6c723e */ /* 0x000fe200000010ff */
[----:B------:R1:W5:Y:S01]  /*12bf0*/  MUFU.EX2 R154, R104 ;  /* 0x00000068009a7308 */ /* 0x0003620000000800 */
[----:B------:R-:W-:Y:S03]  /*12c00*/  F2FP.BF16.PACK_AB R109, R156, R157 ;  /* 0x0000009d9c6d723e */ /* 0x000fe600000010ff */
[----:B------:R-:W-:Y:S01]  /*12c10*/  F2FP.BF16.PACK_AB R110, R170, R171 ;  /* 0x000000abaa6e723e */ /* 0x000fe200000010ff */
[--C-:B-1----:R-:W-:Y:S01]  /*12c20*/  FFMA.FTZ R104, R215, c[0x0][0x2d0], -R146.reuse ;  /* 0x0000b400d7687a23 */ /* 0x102fe20000010892 */
[----:B-----5:R-:W-:Y:S04]  /*12c30*/  F2FP.BF16.PACK_AB R111, R154, R155 ;  /* 0x0000009b9a6f723e */ /* 0x020fe800000010ff */
[----:B------:R1:W-:Y:S03]  /*12c40*/  MUFU.EX2 R164, R104 ;  /* 0x0000006800a47308 */ /* 0x0003e60000000800 */
[C---:B--2---:R-:W-:Y:S08]  /*12c50*/  HMMA.16816.F32.BF16 R4, R108.reuse, R120, R4 ;  /* 0x000000786c04723c */ /* 0x044ff00000041804 */
[C---:B------:R-:W-:Y:S01]  /*12c60*/  HMMA.16816.F32.BF16 R8, R108.reuse, R122, R8 ;  /* 0x0000007a6c08723c */ /* 0x040fe20000041808 */
[----:B------:R-:W2:Y:S07]  /*12c70*/  LDSM.16.MT88.4 R120, [R184+0x3000] ;  /* 0x00300000b878783b */ /* 0x000eae0000004200 */
[C---:B------:R-:W-:Y:S04]  /*12c80*/  HMMA.16816.F32.BF16 R12, R108.reuse, R128, R12 ;  /* 0x000000806c0c723c */ /* 0x040fe8000004180c */
[--C-:B-1----:R-:W-:Y:S04]  /*12c90*/  FFMA.FTZ R104, R216, c[0x0][0x2d0], -R146.reuse ;  /* 0x0000b400d8687a23 */ /* 0x102fe80000010892 */
[C---:B------:R-:W-:Y:S01]  /*12ca0*/  HMMA.16816.F32.BF16 R16, R108.reuse, R130, R16 ;  /* 0x000000826c10723c */ /* 0x040fe20000041810 */
[----:B------:R1:W5:Y:S01]  /*12cb0*/  MUFU.EX2 R162, R104 ;  /* 0x0000006800a27308 */ /* 0x0003620000000800 */
[----:B------:R-:W-:Y:S06]  /*12cc0*/  LDSM.16.MT88.4 R128, [R185+0x5000] ;  /* 0x00500000b980783b */ /* 0x000fec0000004200 */
[C---:B------:R-:W-:Y:S08]  /*12cd0*/  HMMA.16816.F32.BF16 R20, R108.reuse, R132, R20 ;  /* 0x000000846c14723c */ /* 0x040ff00000041814 */
[C---:B------:R-:W-:Y:S01]  /*12ce0*/  HMMA.16816.F32.BF16 R24, R108.reuse, R134, R24 ;  /* 0x000000866c18723c */ /* 0x040fe20000041818 */
[----:B------:R-:W-:Y:S07]  /*12cf0*/  LDSM.16.MT88.4 R132, [R184+0x5000] ;  /* 0x00500000b884783b */ /* 0x000fee0000004200 */
[C---:B------:R-:W-:Y:S04]  /*12d00*/  HMMA.16816.F32.BF16 R28, R108.reuse, R136, R28 ;  /* 0x000000886c1c723c */ /* 0x040fe8000004181c */
[--C-:B-1----:R-:W-:Y:S04]  /*12d10*/  FFMA.FTZ R104, R217, c[0x0][0x2d0], -R103.reuse ;  /* 0x0000b400d9687a23 */ /* 0x102fe80000010867 */
[C---:B------:R-:W-:Y:S01]  /*12d20*/  HMMA.16816.F32.BF16 R32, R108.reuse, R138, R32 ;  /* 0x0000008a6c20723c */ /* 0x040fe20000041820 */
[----:B------:R1:W-:Y:S01]  /*12d30*/  MUFU.EX2 R153, R104 ;  /* 0x0000006800997308 */ /* 0x0003e20000000800 */
[----:B------:R-:W-:Y:S06]  /*12d40*/  LDSM.16.MT88.4 R136, [R184+0x1800] ;  /* 0x00180000b888783b */ /* 0x000fec0000004200 */
[C---:B----4-:R-:W-:Y:S08]  /*12d50*/  HMMA.16816.F32.BF16 R36, R108.reuse, R124, R36 ;  /* 0x0000007c6c24723c */ /* 0x050ff00000041824 */
[C---:B------:R-:W-:Y:S01]  /*12d60*/  HMMA.16816.F32.BF16 R40, R108.reuse, R126, R40 ;  /* 0x0000007e6c28723c */ /* 0x040fe20000041828 */
[----:B------:R-:W-:Y:S07]  /*12d70*/  LDSM.16.MT88.4 R124, [R182+0x5000] ;  /* 0x00500000b67c783b */ /* 0x000fee0000004200 */
[C---:B------:R-:W-:Y:S04]  /*12d80*/  HMMA.16816.F32.BF16 R44, R108.reuse, R112, R44 ;  /* 0x000000706c2c723c */ /* 0x040fe8000004182c */
[--C-:B-1----:R-:W-:Y:S04]  /*12d90*/  FFMA.FTZ R104, R218, c[0x0][0x2d0], -R103.reuse ;  /* 0x0000b400da687a23 */ /* 0x102fe80000010867 */
[C---:B------:R-:W-:Y:S01]  /*12da0*/  HMMA.16816.F32.BF16 R48, R108.reuse, R114, R48 ;  /* 0x000000726c30723c */ /* 0x040fe20000041830 */
[----:B------:R1:W4:Y:S01]  /*12db0*/  MUFU.EX2 R152, R104 ;  /* 0x0000006800987308 */ /* 0x0003220000000800 */
[----:B------:R-:W4:Y:S06]  /*12dc0*/  LDSM.16.MT88.4 R112, [R181+0x5000] ;  /* 0x00500000b570783b */ /* 0x000f2c0000004200 */
[C---:B---3--:R-:W-:Y:S08]  /*12dd0*/  HMMA.16816.F32.BF16 R52, R108.reuse, R116, R52 ;  /* 0x000000746c34723c */ /* 0x048ff00000041834 */
[C---:B------:R-:W-:Y:S01]  /*12de0*/  HMMA.16816.F32.BF16 R56, R108.reuse, R118, R56 ;  /* 0x000000766c38723c */ /* 0x040fe20000041838 */
[----:B------:R-:W3:Y:S07]  /*12df0*/  LDSM.16.MT88.4 R116, [R181+0x1800] ;  /* 0x00180000b574783b */ /* 0x000eee0000004200 */
[C---:B--2---:R-:W-:Y:S04]  /*12e00*/  HMMA.16816.F32.BF16 R60, R108.reuse, R120, R60 ;  /* 0x000000786c3c723c */ /* 0x044fe8000004183c */
[--C-:B-1----:R-:W-:Y:S04]  /*12e10*/  FFMA.FTZ R104, R219, c[0x0][0x2d0], -R146.reuse ;  /* 0x0000b400db687a23 */ /* 0x102fe80000010892 */
[C---:B------:R-:W-:Y:S01]  /*12e20*/  HMMA.16816.F32.BF16 R64, R108.reuse, R122, R64 ;  /* 0x0000007a6c40723c */ /* 0x040fe20000041840 */
[----:B------:R1:W-:Y:S01]  /*12e30*/  MUFU.EX2 R159, R104 ;  /* 0x00000068009f7308 */ /* 0x0003e20000000800 */
[----:B------:R-:W2:Y:S06]  /*12e40*/  LDSM.16.MT88.4 R120, [R182+0x1800] ;  /* 0x00180000b678783b */ /* 0x000eac0000004200 */
[C---:B----4-:R-:W-:Y:S08]  /*12e50*/  HMMA.16816.F32.BF16 R68, R108.reuse, R112, R68 ;  /* 0x000000706c44723c */ /* 0x050ff00000041844 */
[C---:B------:R-:W-:Y:S04]  /*12e60*/  HMMA.16816.F32.BF16 R72, R108.reuse, R114, R72 ;  /* 0x000000726c48723c */ /* 0x040fe80000041848 */
[----:B-1----:R-:W-:Y:S04]  /*12e70*/  FFMA.FTZ R104, R220, c[0x0][0x2d0], -R146 ;  /* 0x0000b400dc687a23 */ /* 0x002fe80000010892 */
[C---:B------:R-:W-:Y:S01]  /*12e80*/  HMMA.16816.F32.BF16 R76, R108.reuse, R124, R76 ;  /* 0x0000007c6c4c723c */ /* 0x040fe2000004184c */
[----:B------:R1:W4:Y:S07]  /*12e90*/  MUFU.EX2 R158, R104 ;  /* 0x00000068009e7308 */ /* 0x00032e0000000800 */
[C---:B------:R-:W-:Y:S08]  /*12ea0*/  HMMA.16816.F32.BF16 R80, R108.reuse, R126, R80 ;  /* 0x0000007e6c50723c */ /* 0x040ff00000041850 */
[C---:B------:R-:W-:Y:S08]  /*12eb0*/  HMMA.16816.F32.BF16 R84, R108.reuse, R128, R84 ;  /* 0x000000806c54723c */ /* 0x040ff00000041854 */
[C---:B------:R-:W-:Y:S01]  /*12ec0*/  HMMA.16816.F32.BF16 R88, R108.reuse, R130, R88 ;  /* 0x000000826c58723c */ /* 0x040fe20000041858 */
[----:B------:R-:W2:Y:S03]  /*12ed0*/  LDSM.16.MT88.4 R128, [R185+0x1800] ;  /* 0x00180000b980783b */ /* 0x000ea60000004200 */
[--C-:B-1----:R-:W-:Y:S01]  /*12ee0*/  FFMA.FTZ R104, R144, c[0x0][0x2d0], -R103.reuse ;  /* 0x0000b40090687a23 */ /* 0x102fe20000010867 */
[----:B-----5:R-:W-:Y:S01]  /*12ef0*/  F2FP.BF16.PACK_AB R144, R162, R164 ;  /* 0x000000a4a290723e */ /* 0x020fe200000010ff */
[----:B------:R-:W-:Y:S01]  /*12f00*/  FFMA.FTZ R103, R145, c[0x0][0x2d0], -R103 ;  /* 0x0000b40091677a23 */ /* 0x000fe20000010867 */
[----:B------:R-:W-:Y:S01]  /*12f10*/  F2FP.BF16.PACK_AB R145, R152, R153 ;  /* 0x000000999891723e */ /* 0x000fe200000010ff */
[C---:B------:R-:W-:Y:S02]  /*12f20*/  HMMA.16816.F32.BF16 R92, R108.reuse, R132, R92 ;  /* 0x000000846c5c723c */ /* 0x040fe4000004185c */
[----:B------:R-:W-:Y:S02]  /*12f30*/  MUFU.EX2 R104, R104 ;  /* 0x0000006800687308 */ /* 0x000fe40000000800 */
[----:B----4-:R-:W-:Y:S04]  /*12f40*/  F2FP.BF16.PACK_AB R146, R158, R159 ;  /* 0x0000009f9e92723e */ /* 0x010fe800000010ff */
[----:B------:R-:W-:Y:S04]  /*12f50*/  HMMA.16816.F32.BF16 R96, R108, R134, R96 ;  /* 0x000000866c60723c */ /* 0x000fe80000041860 */
[----:B------:R-:W1:Y:S02]  /*12f60*/  MUFU.EX2 R103, R103 ;  /* 0x0000006700677308 */ /* 0x000e640000000800 */
[----:B-1----:R-:W-:Y:S07]  /*12f70*/  F2FP.BF16.PACK_AB R147, R103, R104 ;  /* 0x000000686793723e */ /* 0x002fee00000010ff */
[C---:B---3--:R-:W-:Y:S01]  /*12f80*/  HMMA.16816.F32.BF16 R108, R144.reuse, R116, R4 ;  /* 0x00000074906c723c */ /* 0x048fe20000041804 */
[----:B------:R-:W1:Y:S07]  /*12f90*/  LDSM.16.MT88.4 R4, [R181+0x3800] ;  /* 0x00380000b504783b */ /* 0x000e6e0000004200 */
[C---:B------:R-:W-:Y:S01]  /*12fa0*/  HMMA.16816.F32.BF16 R112, R144.reuse, R118, R8 ;  /* 0x000000769070723c */ /* 0x040fe20000041808 */
[----:B------:R-:W3:Y:S07]  /*12fb0*/  LDSM.16.MT88.4 R8, [R182+0x3800] ;  /* 0x00380000b608783b */ /* 0x000eee0000004200 */
[C---:B--2---:R-:W-:Y:S01]  /*12fc0*/  HMMA.16816.F32.BF16 R116, R144.reuse, R120, R12 ;  /* 0x000000789074723c */ /* 0x044fe2000004180c */
[----:B------:R-:W2:Y:S07]  /*12fd0*/  LDSM.16.MT88.4 R12, [R185+0x3800] ;  /* 0x00380000b90c783b */ /* 0x000eae0000004200 */
[C---:B------:R-:W-:Y:S01]  /*12fe0*/  HMMA.16816.F32.BF16 R120, R144.reuse, R122, R16 ;  /* 0x0000007a9078723c */ /* 0x040fe20000041810 */
[----:B------:R-:W4:Y:S07]  /*12ff0*/  LDSM.16.MT88.4 R16, [R181+0x5800] ;  /* 0x00580000b510783b */ /* 0x000f2e0000004200 */
[C---:B------:R-:W-:Y:S01]  /*13000*/  HMMA.16816.F32.BF16 R124, R144.reuse, R128, R20 ;  /* 0x00000080907c723c */ /* 0x040fe20000041814 */
[----:B------:R-:W5:Y:S07]  /*13010*/  LDSM.16.MT88.4 R20, [R182+0x5800] ;  /* 0x00580000b614783b */ /* 0x000f6e0000004200 */
[C---:B------:R-:W-:Y:S08]  /*13020*/  HMMA.16816.F32.BF16 R128, R144.reuse, R130, R24 ;  /* 0x000000829080723c */ /* 0x040ff00000041818 */
[C---:B------:R-:W-:Y:S08]  /*13030*/  HMMA.16816.F32.BF16 R132, R144.reuse, R136, R28 ;  /* 0x000000889084723c */ /* 0x040ff0000004181c */
[C---:B------:R-:W-:Y:S08]  /*13040*/  HMMA.16816.F32.BF16 R136, R144.reuse, R138, R32 ;  /* 0x0000008a9088723c */ /* 0x040ff00000041820 */
[C---:B-1----:R-:W-:Y:S08]  /*13050*/  HMMA.16816.F32.BF16 R36, R144.reuse, R4, R36 ;  /* 0x000000049024723c */ /* 0x042ff00000041824 */
[C---:B------:R-:W-:Y:S01]  /*13060*/  HMMA.16816.F32.BF16 R40, R144.reuse, R6, R40 ;  /* 0x000000069028723c */ /* 0x040fe20000041828 */
[----:B------:R-:W1:Y:S07]  /*13070*/  LDSM.16.MT88.4 R4, [R185+0x5800] ;  /* 0x00580000b904783b */ /* 0x000e6e0000004200 */
[C---:B---3--:R-:W-:Y:S08]  /*13080*/  HMMA.16816.F32.BF16 R44, R144.reuse, R8, R44 ;  /* 0x00000008902c723c */ /* 0x048ff0000004182c */
[C---:B------:R-:W-:Y:S01]  /*13090*/  HMMA.16816.F32.BF16 R48, R144.reuse, R10, R48 ;  /* 0x0000000a9030723c */ /* 0x040fe20000041830 */
[----:B------:R-:W3:Y:S07]  /*130a0*/  LDSM.16.MT88.4 R8, [R184+0x5800] ;  /* 0x00580000b808783b */ /* 0x000eee0000004200 */
[C---:B--2---:R-:W-:Y:S08]  /*130b0*/  HMMA.16816.F32.BF16 R52, R144.reuse, R12, R52 ;  /* 0x0000000c9034723c */ /* 0x044ff00000041834 */
[C---:B------:R-:W-:Y:S08]  /*130c0*/  HMMA.16816.F32.BF16 R56, R144.reuse, R14, R56 ;  /* 0x0000000e9038723c */ /* 0x040ff00000041838 */
[C---:B------:R-:W-:Y:S08]  /*130d0*/  HMMA.16816.F32.BF16 R60, R144.reuse, R148, R60 ;  /* 0x00000094903c723c */ /* 0x040ff0000004183c */
[C---:B------:R-:W-:Y:S08]  /*130e0*/  HMMA.16816.F32.BF16 R64, R144.reuse, R150, R64 ;  /* 0x000000969040723c */ /* 0x040ff00000041840 */
[C---:B----4-:R-:W-:Y:S08]  /*130f0*/  HMMA.16816.F32.BF16 R68, R144.reuse, R16, R68 ;  /* 0x000000109044723c */ /* 0x050ff00000041844 */
[C---:B------:R-:W-:Y:S08]  /*13100*/  HMMA.16816.F32.BF16 R72, R144.reuse, R18, R72 ;  /* 0x000000129048723c */ /* 0x040ff00000041848 */
[C---:B-----5:R-:W-:Y:S08]  /*13110*/  HMMA.16816.F32.BF16 R76, R144.reuse, R20, R76 ;  /* 0x00000014904c723c */ /* 0x060ff0000004184c */
[C---:B------:R-:W-:Y:S08]  /*13120*/  HMMA.16816.F32.BF16 R80, R144.reuse, R22, R80 ;  /* 0x000000169050723c */ /* 0x040ff00000041850 */
[C---:B-1----:R-:W-:Y:S07]  /*13130*/  HMMA.16816.F32.BF16 R84, R144.reuse, R4, R84 ;  /* 0x000000049054723c */ /* 0x042fee0000041854 */
[----:B------:R-:W-:Y:S01]  /*13140*/  FADD.FTZ R4, R170, R2 ;  /* 0x00000002aa047221 */ /* 0x000fe20000010000 */
[C---:B------:R-:W-:Y:S04]  /*13150*/  HMMA.16816.F32.BF16 R88, R144.reuse, R6, R88 ;  /* 0x000000069058723c */ /* 0x040fe80000041858 */
[----:B------:R-:W-:Y:S02]  /*13160*/  FADD.FTZ R2, R154, R0 ;  /* 0x000000009a027221 */ /* 0x000fe40000010000 */
[----:B------:R-:W-:Y:S02]  /*13170*/  FADD.FTZ R0, R164, R4 ;  /* 0x00000004a4007221 */ /* 0x000fe40000010000 */
[C---:B---3--:R-:W-:Y:S04]  /*13180*/  HMMA.16816.F32.BF16 R92, R144.reuse, R8, R92 ;  /* 0x00000008905c723c */ /* 0x048fe8000004185c */
[----:B------:R-:W-:Y:S02]  /*13190*/  FADD.FTZ R2, R153, R2 ;  /* 0x0000000299027221 */ /* 0x000fe40000010000 */
[----:B------:R-:W-:Y:S01]  /*131a0*/  FADD.FTZ R0, R162, R0 ;  /* 0x00000000a2007221 */ /* 0x000fe20000010000 */
[-C--:B------:R-:W-:Y:S01]  /*131b0*/  MOV R8, R3.reuse ;  /* 0x0000000300087202 */ /* 0x080fe20000000f00 */
[----:B------:R-:W-:Y:S01]  /*131c0*/  FADD.FTZ R4, R152, R2 ;  /* 0x0000000298047221 */ /* 0x000fe20000010000 */
[----:B------:R-:W-:Y:S03]  /*131d0*/  HMMA.16816.F32.BF16 R96, R144, R10, R96 ;  /* 0x0000000a9060723c */ /* 0x000fe60000041860 */
[----:B------:R-:W-:Y:S02]  /*131e0*/  FADD.FTZ R2, R159, R0 ;  /* 0x000000009f027221 */ /* 0x000fe40000010000 */
[----:B------:R-:W-:Y:S01]  /*131f0*/  FADD.FTZ R0, R104, R4 ;  /* 0x0000000468007221 */ /* 0x000fe20000010000 */
[----:B------:R-:W-:Y:S01]  /*13200*/  MOV R104, R3 ;  /* 0x0000000300687202 */ /* 0x000fe20000000f00 */
[----:B------:R-:W-:Y:S02]  /*13210*/  FADD.FTZ R221, R158, R2 ;  /* 0x000000029edd7221 */ /* 0x000fe40000010000 */
[----:B------:R-:W-:Y:S03]  /*13220*/  FADD.FTZ R222, R103, R0 ;  /* 0x0000000067de7221 */ /* 0x000fe60000010000 */
[----:B------:R-:W-:Y:S01]  /*13230*/  MOV R103, R102 ;  /* 0x0000006600677202 */ /* 0x000fe20000000f00 */
[----:B------:R-:W-:-:S05]  /*13240*/  @P0 BRA `(.L_x_240) ;  /* 0xffffd24000000947 */ /* 0x000fca000383ffff */
.L_x_239:
[----:B------:R-:W-:Y:S01]  /*13250*/  @!UPT UIADD3 URZ, URZ, URZ, URZ ;  /* 0x0000003f3f3ff290 */ /* 0x000fe2000fffe03f */
        /* <DEDUP_REMOVED lines=8> */
.L_x_310:
        /* <DEDUP_REMOVED lines=117> */
.L_x_184:
[----:B------:R-:W2:Y:S01]  /*13a30*/  S2R R6, SR_TID.X ;  /* 0x0000000000067919 */ /* 0x000ea20000002100 */
[----:B------:R-:W-:Y:S01]  /*13a40*/  BSSY B0, `(.L_x_242) ;  /* 0x0000010000007945 */ /* 0x000fe20003800000 */
[----:B--2---:R-:W-:-:S13]  /*13a50*/  LOP3.LUT P0, RZ, R6, 0xff, RZ, 0xc0, !PT ;  /* 0x000000ff06ff7812 */ /* 0x004fda000780c0ff */
[----:B------:R-:W-:Y:S05]  /*13a60*/  @P0 BRA `(.L_x_243) ;  /* 0x000000d000000947 */ /* 0x000fea0003800000 */
[----:B------:R-:W2:Y:S01]  /*13a70*/  S2R R4, SR_LANEID ;  /* 0x0000000000047919 */ /* 0x000ea20000000000 */
[----:B------:R-:W-:Y:S01]  /*13a80*/  VOTEU.ANY UR4, UPT, PT ;  /* 0x0000000000047886 */ /* 0x000fe200038e0100 */
[----:B------:R-:W-:Y:S01]  /*13a90*/  IMAD.MOV.U32 R5, RZ, RZ, c[0x0][0x564] ;  /* 0x00015900ff057624 */ /* 0x000fe200078e00ff */
[----:B------:R-:W2:Y:S08]  /*13aa0*/  FLO.U32 R3, UR4 ;  /* 0x0000000400037d00 */ /* 0x000eb000080e0000 */
[----:B------:R-:W3:Y:S01]  /*13ab0*/  POPC R2, UR4 ;  /* 0x0000000400027d09 */ /* 0x000ee20008000000 */
[----:B--2---:R-:W-:Y:S01]  /*13ac0*/  ISETP.EQ.U32.AND P0, PT, R3, R4, PT ;  /* 0x000000040300720c */ /* 0x004fe20003f02070 */
[----:B------:R-:W-:-:S12]  /*13ad0*/  IMAD.MOV.U32 R4, RZ, RZ, c[0x0][0x560] ;  /* 0x00015800ff047624 */ /* 0x000fd800078e00ff */
[----:B---3--:R2:W3:Y:S04]  /*13ae0*/  @P0 ATOMG.E.ADD.STRONG.GPU PT, R2, [R4.64], R2 ;  /* 0x00000002040209a8 */ /* 0x0084e800081ee1c6 */
[----:B--2---:R-:W2:Y:S04]  /*13af0*/  S2R R4, SR_LTMASK ;  /* 0x0000000000047919 */ /* 0x004ea80000003900 */
[----:B---3--:R2:W3:Y:S02]  /*13b00*/  SHFL.IDX PT, R3, R2, R3, 0x1f ;  /* 0x00001f0302037589 */ /* 0x0084e400000e0000 */
[----:B--2---:R-:W-:-:S06]  /*13b10*/  LOP3.LUT R2, R4, UR4, RZ, 0xc0, !PT ;  /* 0x0000000404027c12 */ /* 0x004fcc000f8ec0ff */
[----:B------:R-:W3:Y:S02]  /*13b20*/  POPC R2, R2 ;  /* 0x0000000200027309 */ /* 0x000ee40000000000 */
[----:B---3--:R-:W-:-:S06]  /*13b30*/  IADD3 R244, R3, c[0x0][0xc], R2 ;  /* 0x0000030003f47a10 */ /* 0x008fcc0007ffe002 */
.L_x_243:
[----:B------:R-:W-:Y:S05]  /*13b40*/  BSYNC B0 ;  /* 0x0000000000007941 */ /* 0x000fea0003800000 */
.L_x_242:
[----:B------:R-:W-:Y:S01]  /*13b50*/  PRMT R0, R0, 0x9910, RZ ;  /* 0x0000991000007816 */ /* 0x000fe200000000ff */
[----:B------:R-:W-:Y:S01]  /*13b60*/  BSSY B1, `(.L_x_244) ;  /* 0x0000352000017945 */ /* 0x000fe20003800000 */
[----:B------:R-:W-:Y:S02]  /*13b70*/  IMAD.MOV.U32 R86, RZ, RZ, R244 ;  /* 0x000000ffff567224 */ /* 0x000fe400078e00f4 */
[----:B------:R-:W-:-:S13]  /*13b80*/  ISETP.NE.AND P0, PT, R0, RZ, PT ;  /* 0x000000ff0000720c */ /* 0x000fda0003f05270 */
[----:B------:R-:W-:Y:S05]  /*13b90*/  @!P0 BRA `(.L_x_245) ;  /* 0x0000284000008947 */ /* 0x000fea0003800000 */
[----:B------:R-:W2:Y:S04]  /*13ba0*/  LDL R3, [R1+0x4] ;  /* 0x0000040001037983 */ /* 0x000ea80000100800 */
[----:B------:R-:W2:Y:S04]  /*13bb0*/  LDL R2, [R1+0x8] ;  /* 0x0000080001027983 */ /* 0x000ea80000100800 */
[----:B------:R-:W3:Y:S01]  /*13bc0*/  LDL R13, [R1+0x1c] ;  /* 0x00001c00010d7983 */ /* 0x000ee20000100800 */
[----:B------:R-:W-:-:S03]  /*13bd0*/  SHF.R.S32.HI R11, RZ, 0x1f, R6 ;  /* 0x0000001fff0b7819 */ /* 0x000fc60000011406 */
[----:B------:R-:W4:Y:S01]  /*13be0*/  LDL R12, [R1+0x24] ;  /* 0x00002400010c7983 */ /* 0x000f220000100800 */
[----:B------:R-:W-:-:S03]  /*13bf0*/  LEA.HI R11, R11, R6, RZ, 0x2 ;  /* 0x000000060b0b7211 */ /* 0x000fc600078f10ff */
[----:B------:R-:W3:Y:S01]  /*13c00*/  LDL R8, [R1+0x20] ;  /* 0x0000200001087983 */ /* 0x000ee20000100800 */
[----:B------:R-:W-:Y:S02]  /*13c10*/  LOP3.LUT R11, R11, 0xfffffffc, RZ, 0xc0, !PT ;  /* 0xfffffffc0b0b7812 */ /* 0x000fe400078ec0ff */
[----:B------:R-:W-:Y:S01]  /*13c20*/  SHF.R.S32.HI R0, RZ, 0x1f, R6 ;  /* 0x0000001fff007819 */ /* 0x000fe20000011406 */
[----:B------:R-:W3:Y:S02]  /*13c30*/  LDL R10, [R1+0x34] ;  /* 0x00003400010a7983 */ /* 0x000ee40000100800 */
[----:B------:R-:W-:Y:S01]  /*13c40*/  IMAD.IADD R11, R6, 0x1, -R11 ;  /* 0x00000001060b7824 */ /* 0x000fe200078e0a0b */
[----:B------:R-:W-:Y:S01]  /*13c50*/  LEA.HI R0, R0, R6, RZ, 0x5 ;  /* 0x0000000600007211 */ /* 0x000fe200078f28ff */
[----:B------:R-:W3:Y:S04]  /*13c60*/  LDL R7, [R1+0x2c] ;  /* 0x00002c0001077983 */ /* 0x000ee80000100800 */
[----:B------:R-:W4:Y:S04]  /*13c70*/  LDL R6, [R1+0x30] ;  /* 0x0000300001067983 */ /* 0x000f280000100800 */
[----:B------:R-:W4:Y:S01]  /*13c80*/  LDL R9, [R1+0x28] ;  /* 0x0000280001097983 */ /* 0x000f220000100800 */
[----:B------:R-:W-:Y:S01]  /*13c90*/  WARPSYNC 0xffffffff ;  /* 0xffffffff00007948 */ /* 0x000fe20003800000 */
[----:B------:R-:W-:-:S05]  /*13ca0*/  SHF.R.S32.HI R0, RZ, 0x5, R0 ;  /* 0x00000005ff007819 */ /* 0x000fca0000011400 */
[----:B------:R-:W-:-:S04]  /*13cb0*/  IMAD.SHL.U32 R0, R0, 0x400, RZ ;  /* 0x0000040000007824 */ /* 0x000fc800078e00ff */
[----:B------:R-:W-:Y:S01]  /*13cc0*/  IMAD R0, R11, 0x2, R0 ;  /* 0x000000020b007824 */ /* 0x000fe200078e0200 */
[----:B------:R-:W-:Y:S02]  /*13cd0*/  F2FP.BF16.PACK_AB R4, R33, R32 ;  /* 0x000000202104723e */ /* 0x000fe400000010ff */
[----:B------:R-:W-:Y:S01]  /*13ce0*/  F2FP.BF16.PACK_AB R5, R123, R122 ;  /* 0x0000007a7b05723e */ /* 0x000fe200000010ff */
[----:B------:R-:W-:Y:S01]  /*13cf0*/  BAR.SYNC.DEFER_BLOCKING 0x1, 0x100 ;  /* 0x0044000000007b1d */ /* 0x000fe20000010000 */
[----:B------:R-:W-:-:S04]  /*13d00*/  ISETP.NE.U32.AND P0, PT, RZ, c[0x0][0x508], PT ;  /* 0x00014200ff007a0c */ /* 0x000fc80003f05070 */
[----:B------:R-:W-:Y:S02]  /*13d10*/  ISETP.NE.AND.EX P1, PT, RZ, c[0x0][0x50c], PT, P0 ;  /* 0x00014300ff007a0c */ /* 0x000fe40003f25300 */
[----:B------:R-:W-:-:S04]  /*13d20*/  ISETP.NE.U32.AND P2, PT, RZ, c[0x0][0x500], PT ;  /* 0x00014000ff007a0c */ /* 0x000fc80003f45070 */
[----:B------:R-:W-:Y:S02]  /*13d30*/  ISETP.NE.AND.EX P2, PT, RZ, c[0x0][0x504], PT, P2 ;  /* 0x00014100ff007a0c */ /* 0x000fe40003f45320 */
[----:B--2---:R-:W-:-:S05]  /*13d40*/  LOP3.LUT R2, R2, R3, RZ, 0xfc, !PT ;  /* 0x0000000302027212 */ /* 0x004fca00078efcff */
[----:B------:R-:W-:Y:S01]  /*13d50*/  IMAD.IADD R0, R0, 0x1, R2 ;  /* 0x0000000100007824 */ /* 0x000fe200078e0202 */
[----:B------:R-:W-:Y:S02]  /*13d60*/  F2FP.BF16.PACK_AB R2, R153, R152 ;  /* 0x000000989902723e */ /* 0x000fe400000010ff */
[----:B------:R-:W-:Y:S02]  /*13d70*/  F2FP.BF16.PACK_AB R3, R163, R162 ;  /* 0x000000a2a303723e */ /* 0x000fe400000010ff */
[----:B------:R-:W-:-:S05]  /*13d80*/  LEA R0, R0, 0x80, 0x1 ;  /* 0x0000008000007811 */ /* 0x000fca00078e08ff */
[----:B------:R2:W-:Y:S04]  /*13d90*/  STS [R0], R2 ;  /* 0x0000000200007388 */ /* 0x0005e80000000800 */
[----:B------:R1:W-:Y:S04]  /*13da0*/  STS [R0+0x400], R3 ;  /* 0x0004000300007388 */ /* 0x0003e80000000800 */
[----:B---3--:R3:W-:Y:S01]  /*13db0*/  STS [R13], R4 ;  /* 0x000000040d007388 */ /* 0x0087e20000000800 */
[----:B--2---:R-:W-:Y:S02]  /*13dc0*/  F2FP.BF16.PACK_AB R2, R161, R160 ;  /* 0x000000a0a102723e */ /* 0x004fe400000010ff */
[----:B-1----:R-:W-:-:S03]  /*13dd0*/  F2FP.BF16.PACK_AB R3, R35, R34 ;  /* 0x000000222303723e */ /* 0x002fc600000010ff */
        /* <DEDUP_REMOVED lines=60> */
[----:B--2---:R-:W-:-:S02]  /*141a0*/  F2FP.BF16.PACK_AB R4, R73, R72 ;  /* 0x000000484904723e */ /* 0x004fc400000010ff */
[----:B---3--:R-:W-:Y:S01]  /*141b0*/  F2FP.BF16.PACK_AB R5, R169, R168 ;  /* 0x000000a8a905723e */ /* 0x008fe200000010ff */
[----:B------:R1:W-:Y:S01]  /*141c0*/  STS [R13+0x8000], R2 ;  /* 0x008000020d007388 */ /* 0x0003e20000000800 */
[----:B----4-:R-:W-:-:S03]  /*141d0*/  F2FP.BF16.PACK_AB R0, R139, R138 ;  /* 0x0000008a8b00723e */ /* 0x010fc600000010ff */
[----:B------:R-:W-:Y:S01]  /*141e0*/  STS [R13+0x8400], R5 ;  /* 0x008400050d007388 */ /* 0x000fe20000000800 */
[----:B------:R-:W-:-:S03]  /*141f0*/  F2FP.BF16.PACK_AB R3, R77, R76 ;  /* 0x0000004c4d03723e */ /* 0x000fc600000010ff */
[----:B------:R-:W-:Y:S04]  /*14200*/  STS [R12+0x8000], R4 ;  /* 0x008000040c007388 */ /* 0x000fe80000000800 */
[----:B------:R2:W-:Y:S04]  /*14210*/  STS [R12+0x8400], R0 ;  /* 0x008400000c007388 */ /* 0x0005e80000000800 */
[----:B------:R3:W-:Y:S01]  /*14220*/  STS [R8+0x8000], R3 ;  /* 0x0080000308007388 */ /* 0x0007e20000000800 */
[----:B-1----:R-:W-:-:S05]  /*14230*/  F2FP.BF16.PACK_AB R2, R83, R82 ;  /* 0x000000525302723e */ /* 0x002fca00000010ff */
[----:B------:R1:W-:Y:S01]  /*14240*/  STS [R8+0x8400], R2 ;  /* 0x0084000208007388 */ /* 0x0003e20000000800 */
[----:B--2---:R-:W-:Y:S02]  /*14250*/  F2FP.BF16.PACK_AB R0, R159, R158 ;  /* 0x0000009e9f00723e */ /* 0x004fe400000010ff */
[----:B------:R-:W-:-:S03]  /*14260*/  F2FP.BF16.PACK_AB R4, R79, R78 ;  /* 0x0000004e4f04723e */ /* 0x000fc600000010ff */
[----:B------:R2:W-:Y:S01]  /*14270*/  STS [R10+0x8000], R0 ;  /* 0x008000000a007388 */ /* 0x0005e20000000800 */
[----:B---3--:R-:W-:-:S03]  /*14280*/  F2FP.BF16.PACK_AB R3, R75, R74 ;  /* 0x0000004a4b03723e */ /* 0x008fc600000010ff */
[----:B------:R-:W-:Y:S01]  /*14290*/  STS [R10+0x8400], R4 ;  /* 0x008400040a007388 */ /* 0x000fe20000000800 */
[----:B-1----:R-:W-:-:S03]  /*142a0*/  F2FP.BF16.PACK_AB R2, R81, R80 ;  /* 0x000000505102723e */ /* 0x002fc600000010ff */
[----:B------:R-:W3:Y:S01]  /*142b0*/  LDL.LU R8, [R1+0x14] ;  /* 0x0000140001087983 */ /* 0x000ee20000300800 */
[----:B--2---:R-:W-:-:S05]  /*142c0*/  F2FP.BF16.PACK_AB R0, R157, R156 ;  /* 0x0000009c9d00723e */ /* 0x004fca00000010ff */
[----:B------:R1:W-:Y:S04]  /*142d0*/  STS [R7+0x8000], R0 ;  /* 0x0080000007007388 */ /* 0x0003e80000000800 */
[----:B------:R-:W-:Y:S04]  /*142e0*/  STS [R7+0x8400], R3 ;  /* 0x0084000307007388 */ /* 0x000fe80000000800 */
[----:B------:R2:W-:Y:S01]  /*142f0*/  STS [R6+0x8000], R2 ;  /* 0x0080000206007388 */ /* 0x0005e20000000800 */
[----:B-1----:R-:W-:-:S05]  /*14300*/  F2FP.BF16.PACK_AB R0, R71, R70 ;  /* 0x000000464700723e */ /* 0x002fca00000010ff */
[----:B------:R1:W-:Y:S01]  /*14310*/  STS [R6+0x8400], R0 ;  /* 0x0084000006007388 */ /* 0x0003e20000000800 */
[----:B--2---:R-:W-:-:S05]  /*14320*/  F2FP.BF16.PACK_AB R2, R65, R64 ;  /* 0x000000404102723e */ /* 0x004fca00000010ff */
[----:B------:R2:W-:Y:S01]  /*14330*/  STS [R9+0x8000], R2 ;  /* 0x0080000209007388 */ /* 0x0005e20000000800 */
[----:B-1----:R-:W-:-:S05]  /*14340*/  F2FP.BF16.PACK_AB R0, R63, R62 ;  /* 0x0000003e3f00723e */ /* 0x002fca00000010ff */
[----:B------:R1:W-:Y:S01]  /*14350*/  STS [R9+0x8400], R0 ;  /* 0x0084000009007388 */ /* 0x0003e20000000800 */
[----:B------:R-:W-:Y:S01]  /*14360*/  SHF.R.S32.HI R3, RZ, 0x1f, R235 ;  /* 0x0000001fff037819 */ /* 0x000fe200000114eb */
[----:B------:R-:W-:Y:S02]  /*14370*/  IMAD.MOV.U32 R6, RZ, RZ, 0x4 ;  /* 0x00000004ff067424 */ /* 0x000fe400078e00ff */
[----:B------:R-:W-:Y:S01]  /*14380*/  BAR.SYNC.DEFER_BLOCKING 0x1, 0x100 ;  /* 0x0044000000007b1d */ /* 0x000fe20000010000 */
[C---:B------:R-:W-:Y:S01]  /*14390*/  @P1 LEA R4, P0, R235.reuse, c[0x0][0x508], 0x2 ;  /* 0x00014200eb041a11 */ /* 0x040fe200078010ff */
[----:B------:R-:W-:Y:S02]  /*143a0*/  IMAD.MOV.U32 R12, RZ, RZ, c[0x0][0x388] ;  /* 0x0000e200ff0c7624 */ /* 0x000fe400078e00ff */
[----:B--2---:R-:W-:Y:S01]  /*143b0*/  IMAD.MOV.U32 R2, RZ, RZ, RZ ;  /* 0x000000ffff027224 */ /* 0x004fe200078e00ff */
[C---:B------:R-:W-:Y:S01]  /*143c0*/  @P1 LEA.HI.X R5, R235.reuse, c[0x0][0x50c], R3, 0x2, P0 ;  /* 0x00014300eb051a11 */ /* 0x040fe200000f1403 */
[----:B------:R-:W-:-:S04]  /*143d0*/  IMAD.WIDE R6, R235, R6, c[0x0][0x500] ;  /* 0x00014000eb067625 */ /* 0x000fc800078e0206 */
[----:B------:R2:W5:Y:S04]  /*143e0*/  @P1 LDG.E R12, [R4.64] ;  /* 0x00000006040c1981 */ /* 0x000568000c1e1900 */
[----:B------:R2:W5:Y:S01]  /*143f0*/  @P2 LDG.E R2, [R6.64] ;  /* 0x0000000606022981 */ /* 0x000562000c1e1900 */
[----:B---3--:R-:W-:-:S04]  /*14400*/  ISETP.NE.AND P0, PT, R8, RZ, PT ;  /* 0x000000ff0800720c */ /* 0x008fc80003f05270 */
[----:B-1----:R-:W-:Y:S01]  /*14410*/  SEL R0, R8, c[0x0][0x3d4], P0 ;  /* 0x0000f50008007a07 */ /* 0x002fe20000000000 */
[----:B------:R-:W-:Y:S05]  /*14420*/  @P1 BRA `(.L_x_246) ;  /* 0x0000004000001947 */ /* 0x000fea0003800000 */
[----:B--2---:R-:W-:Y:S05]  /*14430*/  @!P2 BRA `(.L_x_246) ;  /* 0x000000300000a947 */ /* 0x004fea0003800000 */
[----:B-----5:R1:W2:Y:S04]  /*14440*/  LDG.E R12, [R6.64] ;  /* 0x00000006060c7981 */ /* 0x0202a8000c1e1900 */
[----:B-1----:R-:W2:Y:S02]  /*14450*/  LDG.E R6, [R6.64+0x4] ;  /* 0x0000040606067981 */ /* 0x002ea4000c1e1900 */
[----:B--2---:R-:W-:Y:S02]  /*14460*/  IADD3 R12, -R12, R6, RZ ;  /* 0x000000060c0c7210 */ /* 0x004fe40007ffe1ff */
.L_x_246:
[----:B--2---:R-:W2:Y:S04]  /*14470*/  LDL R23, [R1+0x50] ;  /* 0x0000500001177983 */ /* 0x004ea80000100800 */
[----:B------:R-:W3:Y:S04]  /*14480*/  LDL R22, [R1] ;  /* 0x0000000001167983 */ /* 0x000ee80000100800 */
[----:B------:R-:W4:Y:S01]  /*14490*/  LDL R13, [R1+0x18] ;  /* 0x00001800010d7983 */ /* 0x000f220000100800 */
[----:B------:R-:W-:Y:S01]  /*144a0*/  IMAD.MOV.U32 R10, RZ, RZ, 0x368 ;  /* 0x00000368ff0a7424 */ /* 0x000fe200078e00ff */
[----:B------:R-:W-:-:S04]  /*144b0*/  ISETP.GT.AND P2, PT, R0, 0x1, PT ;  /* 0x000000010000780c */ /* 0x000fc80003f44270 */
[----:B------:R-:W-:-:S04]  /*144c0*/  SEL R10, R10, 0x328, P2 ;  /* 0x000003280a0a7807 */ /* 0x000fc80001000000 */
[----:B------:R-:W1:Y:S08]  /*144d0*/  LDC.64 R8, c[0x0][R10+0x170] ;  /* 0x00005c000a087b82 */ /* 0x000e700000000a00 */
[----:B------:R1:W3:Y:S08]  /*144e0*/  LDC.64 R14, c[0x0][R10+0x168] ;  /* 0x00005a000a0e7b82 */ /* 0x0002f00000000a00 */
[----:B------:R1:W2:Y:S01]  /*144f0*/  LDC.64 R18, c[0x0][R10+0x178] ;  /* 0x00005e000a127b82 */ /* 0x0002a20000000a00 */
[----:B------:R-:W-:Y:S01]  /*14500*/  LEA.HI R0, R11, R11, RZ, 0x1 ;  /* 0x0000000b0b007211 */ /* 0x000fe200078f08ff */
[----:B------:R-:W-:-:S06]  /*14510*/  IMAD.MOV.U32 R4, RZ, RZ, c[0x0][0x4e8] ;  /* 0x00013a00ff047624 */ /* 0x000fcc00078e00ff */
[----:B------:R1:W2:Y:S01]  /*14520*/  LDC.64 R16, c[0x0][R10+0x160] ;  /* 0x000058000a107b82 */ /* 0x0002a20000000a00 */
[----:B------:R-:W-:Y:S02]  /*14530*/  ISETP.NE.U32.AND P0, PT, RZ, c[0x0][0x500], PT ;  /* 0x00014000ff007a0c */ /* 0x000fe40003f05070 */
[----:B------:R-:W-:Y:S02]  /*14540*/  LOP3.LUT R0, R0, 0x1ffffffe, RZ, 0xc0, !PT ;  /* 0x1ffffffe00007812 */ /* 0x000fe400078ec0ff */
[----:B------:R-:W-:Y:S02]  /*14550*/  ISETP.NE.AND.EX P0, PT, RZ, c[0x0][0x504], PT, P0 ;  /* 0x00014100ff007a0c */ /* 0x000fe40003f05300 */
[----:B------:R-:W-:Y:S01]  /*14560*/  ISETP.NE.AND P3, PT, R4, 0x1, PT ;  /* 0x000000010400780c */ /* 0x000fe20003f65270 */
[----:B------:R-:W-:Y:S01]  /*14570*/  IMAD.IADD R4, R11, 0x1, -R0 ;  /* 0x000000010b047824 */ /* 0x000fe200078e0a00 */
[----:B------:R-:W-:Y:S02]  /*14580*/  SEL R0, R235, RZ, !P0 ;  /* 0x000000ffeb007207 */ /* 0x000fe40004000000 */
[----:B------:R-:W-:-:S03]  /*14590*/  SEL R6, R3, RZ, !P0 ;  /* 0x000000ff03067207 */ /* 0x000fc60004000000 */
[----:B-1----:R-:W-:-:S04]  /*145a0*/  IMAD R5, R9, R0, RZ ;  /* 0x0000000009057224 */ /* 0x002fc800078e02ff */
[C---:B------:R-:W-:Y:S02]  /*145b0*/  IMAD R10, R8.reuse, R6, R5 ;  /* 0x00000006080a7224 */ /* 0x040fe400078e0205 */
[----:B------:R-:W-:Y:S01]  /*145c0*/  IMAD.WIDE.U32 R6, R8, R0, RZ ;  /* 0x0000000008067225 */ /* 0x000fe200078e00ff */
[----:B------:R-:W1:Y:S03]  /*145d0*/  S2R R24, SR_TID.X ;  /* 0x0000000000187919 */ /* 0x000e660000002100 */
[----:B--2---:R-:W-:-:S04]  /*145e0*/  IMAD R4, R4, 0x8, R23 ;  /* 0x0000000804047824 */ /* 0x004fc800078e0217 */
[----:B------:R-:W-:-:S04]  /*145f0*/  IMAD R3, R245, 0x80, R4 ;  /* 0x00000080f5037824 */ /* 0x000fc800078e0204 */
[----:B------:R-:W-:-:S04]  /*14600*/  @P3 IMAD.HI.U32 R5, R3, c[0x0][0x4ec], RZ ;  /* 0x00013b0003053a27 */ /* 0x000fc800078e00ff */
[----:B------:R-:W-:Y:S01]  /*14610*/  IMAD.MOV.U32 R4, RZ, RZ, R3 ;  /* 0x000000ffff047224 */ /* 0x000fe200078e0003 */
[----:B------:R-:W-:Y:S01]  /*14620*/  @P3 SHF.R.U32.HI R4, RZ, c[0x0][0x4f0], R5 ;  /* 0x00013c00ff043a19 */ /* 0x000fe20000011605 */
[----:B---3--:R-:W-:Y:S01]  /*14630*/  IMAD.WIDE.U32 R8, R14, R22, RZ ;  /* 0x000000160e087225 */ /* 0x008fe200078e00ff */
[----:B----4-:R-:W-:-:S03]  /*14640*/  SEL R5, R13, RZ, P2 ;  /* 0x000000ff0d057207 */ /* 0x010fc60001000000 */
[----:B------:R-:W-:Y:S01]  /*14650*/  IMAD R11, R15, R22, RZ ;  /* 0x000000160f0b7224 */ /* 0x000fe200078e02ff */
[----:B-----5:R-:W-:Y:S01]  /*14660*/  IADD3 R14, P1, P0, R6, R8, R2 ;  /* 0x00000008060e7210 */ /* 0x020fe2000783e002 */
[----:B------:R-:W-:Y:S01]  /*14670*/  IMAD.IADD R13, R7, 0x1, R10 ;  /* 0x00000001070d7824 */ /* 0x000fe200078e020a */
[----:B------:R-:W-:Y:S01]  /*14680*/  SHF.R.S32.HI R6, RZ, 0x1f, R2 ;  /* 0x0000001fff067819 */ /* 0x000fe20000011402 */
[----:B------:R-:W-:Y:S02]  /*14690*/  IMAD.IADD R7, R9, 0x1, R11 ;  /* 0x0000000109077824 */ /* 0x000fe400078e020b */
[-C--:B------:R-:W-:Y:S02]  /*146a0*/  IMAD R10, R19, R5.reuse, RZ ;  /* 0x00000005130a7224 */ /* 0x080fe400078e02ff */
[----:B------:R-:W-:Y:S01]  /*146b0*/  IMAD.WIDE.U32 R8, R18, R5, RZ ;  /* 0x0000000512087225 */ /* 0x000fe200078e00ff */
[----:B------:R-:W-:Y:S02]  /*146c0*/  IADD3.X R11, R13, R7, R6, P1, P0 ;  /* 0x000000070d0b7210 */ /* 0x000fe40000fe0406 */
[--C-:B------:R-:W-:Y:S01]  /*146d0*/  SHF.R.S32.HI R5, RZ, 0x1f, R4.reuse ;  /* 0x0000001fff057819 */ /* 0x100fe20000011404 */
[----:B------:R-:W-:Y:S01]  /*146e0*/  IMAD.MOV R7, RZ, RZ, -R4 ;  /* 0x000000ffff077224 */ /* 0x000fe200078e0a04 */
[----:B------:R-:W-:Y:S01]  /*146f0*/  IADD3 R8, P1, P0, R4, R14, R8 ;  /* 0x0000000e04087210 */ /* 0x000fe2000783e008 */
[----:B------:R-:W-:-:S02]  /*14700*/  IMAD.IADD R10, R9, 0x1, R10 ;  /* 0x00000001090a7824 */ /* 0x000fc400078e020a */
[----:B------:R-:W-:-:S03]  /*14710*/  IMAD R4, R7, c[0x0][0x4e8], R3 ;  /* 0x00013a0007047a24 */ /* 0x000fc600078e0203 */
[----:B------:R-:W-:Y:S01]  /*14720*/  IADD3.X R9, R5, R11, R10, P1, P0 ;  /* 0x0000000b05097210 */ /* 0x000fe20000fe040a */
[----:B------:R-:W-:Y:S01]  /*14730*/  IMAD R7, R17, R4, RZ ;  /* 0x0000000411077224 */ /* 0x000fe200078e02ff */
[----:B------:R-:W-:-:S03]  /*14740*/  SHF.R.S32.HI R10, RZ, 0x1f, R4 ;  /* 0x0000001fff0a7819 */ /* 0x000fc60000011404 */
[----:B------:R-:W-:-:S04]  /*14750*/  IMAD.WIDE.U32 R4, R16, R4, R8 ;  /* 0x0000000410047225 */ /* 0x000fc800078e0008 */
[----:B------:R-:W-:Y:S02]  /*14760*/  IMAD.MOV.U32 R8, RZ, RZ, c[0x0][0x4a8] ;  /* 0x00012a00ff087624 */ /* 0x000fe400078e00ff */
[----:B------:R-:W-:Y:S02]  /*14770*/  IMAD R7, R16, R10, R7 ;  /* 0x0000000a10077224 */ /* 0x000fe400078e0207 */
[----:B------:R-:W-:Y:S01]  /*14780*/  IMAD.MOV.U32 R9, RZ, RZ, c[0x0][0x4ac] ;  /* 0x00012b00ff097624 */ /* 0x000fe200078e00ff */
[----:B------:R-:W-:Y:S01]  /*14790*/  SEL R8, R8, c[0x0][0x450], P2 ;  /* 0x0001140008087a07 */ /* 0x000fe20001000000 */
[----:B------:R-:W-:Y:S01]  /*147a0*/  IMAD.IADD R7, R5, 0x1, R7 ;  /* 0x0000000105077824 */ /* 0x000fe200078e0207 */
[----:B-1----:R-:W-:Y:S02]  /*147b0*/  SHF.R.S32.HI R15, RZ, 0x1f, R24 ;  /* 0x0000001fff0f7819 */ /* 0x002fe40000011418 */
[----:B------:R-:W-:Y:S02]  /*147c0*/  SEL R9, R9, c[0x0][0x454], P2 ;  /* 0x0001150009097a07 */ /* 0x000fe40001000000 */
[----:B------:R-:W-:-:S02]  /*147d0*/  LEA R8, P0, R4, R8, 0x2 ;  /* 0x0000000804087211 */ /* 0x000fc400078010ff */
[----:B------:R-:W-:Y:S02]  /*147e0*/  LEA.HI R15, R15, R24, RZ, 0x5 ;  /* 0x000000180f0f7211 */ /* 0x000fe400078f28ff */
[----:B------:R-:W-:Y:S02]  /*147f0*/  LEA.HI.X R4, R4, R9, R7, 0x2, P0 ;  /* 0x0000000904047211 */ /* 0x000fe400000f1407 */
[----:B------:R-:W-:Y:S01]  /*14800*/  LOP3.LUT R15, R15, 0xffffffe0, RZ, 0xc0, !PT ;  /* 0xffffffe00f0f7812 */ /* 0x000fe200078ec0ff */
[----:B------:R-:W-:Y:S04]  /*14810*/  SHFL.IDX PT, R10, R8, RZ, 0x1c1f ;  /* 0x001c1fff080a7589 */ /* 0x000fe800000e0000 */
[----:B------:R-:W1:Y:S01]  /*14820*/  SHFL.IDX PT, R11, R4, RZ, 0x1c1f ;  /* 0x001c1fff040b7589 */ /* 0x000e6200000e0000 */
[----:B------:R-:W-:-:S03]  /*14830*/  IMAD.IADD R15, R24, 0x1, -R15 ;  /* 0x00000001180f7824 */ /* 0x000fc600078e0a0f */
[----:B------:R-:W-:Y:S01]  /*14840*/  SHFL.IDX PT, R8, R8, 0x1, 0x1c1f ;  /* 0x003c1f0008087f89 */ /* 0x000fe200000e0000 */
[----:B------:R-:W-:-:S03]  /*14850*/  IMAD R5, R245, 0x80, R23 ;  /* 0x00000080f5057824 */ /* 0x000fc600078e0217 */
        /* <DEDUP_REMOVED lines=9> */
[----:B------:R-:W-:Y:S02]  /*148f0*/  ISETP.GE.AND P0, PT, R5, R4, PT ;  /* 0x000000040500720c */ /* 0x000fe40003f06270 */
[----:B------:R-:W-:Y:S01]  /*14900*/  P2R R61, PR, RZ, 0x2 ;  /* 0x00000002ff3d7803 */ /* 0x000fe20000000000 */
        /* <DEDUP_REMOVED lines=15> */
[----:B------:R-:W-:Y:S01]  /*14a00*/  IMAD R7, R22, c[0x0][0x3ec], R7 ;  /* 0x0000fb0016077a24 */ /* 0x000fe200078e0207 */
[----:B------:R1:W1:Y:S03]  /*14a10*/  LDS.128 R44, [R203+0x6080] ;  /* 0x00608000cb2c7984 */ /* 0x0002660000000c00 */
[----:B------:R-:W-:Y:S01]  /*14a20*/  IMAD.WIDE.U32 R6, R0, c[0x0][0x3f0], R6 ;  /* 0x0000fc0000067a25 */ /* 0x000fe200078e0006 */
[----:B------:R1:W1:Y:S04]  /*14a30*/  LDS.128 R20, [R203+0x4080] ;  /* 0x00408000cb147984 */ /* 0x0002680000000c00 */
        /* <DEDUP_REMOVED lines=32> */
.L_x_311:
[----:B------:R-:W-:Y:S05]  /*14c40*/  BRA.DIV ~URZ, `(.L_x_249) ;  /* 0x000038927f007947 */ /* 0x000fea000b800000 */
[----:B------:R3:W4:Y:S02]  /*14c50*/  SHFL.IDX PT, R0, R12, RZ, 0x181f ;  /* 0x00181fff0c007589 */ /* 0x00072400000e0000 */
.L_x_312:
[----:B------:R-:W-:Y:S01]  /*14c60*/  ISETP.GE.AND P0, PT, R10, R4, PT ;  /* 0x000000040a00720c */ /* 0x000fe20003f06270 */
[----:B------:R-:W-:Y:S01]  /*14c70*/  BSSY B0, `(.L_x_250) ;  /* 0x0000011000007945 */ /* 0x000fe20003800000 */
[----:B------:R-:W-:Y:S02]  /*14c80*/  SHF.R.S32.HI R15, RZ, 0x1f, R230 ;  /* 0x0000001fff0f7819 */ /* 0x000fe400000114e6 */
[----:B------:R-:W-:Y:S02]  /*14c90*/  SHF.R.S32.HI R14, RZ, 0x1f, R231 ;  /* 0x0000001fff0e7819 */ /* 0x000fe400000114e7 */
[----:B------:R-:W-:-:S07]  /*14ca0*/  SHF.R.S32.HI R13, RZ, 0x1f, R232 ;  /* 0x0000001fff0d7819 */ /* 0x000fce00000114e8 */
[----:B------:R-:W-:Y:S05]  /*14cb0*/  @P0 BRA `(.L_x_251) ;  /* 0x000000c000000947 */ /* 0x000fea0003800000 */
[----:B------:R-:W-:Y:S02]  /*14cc0*/  ISETP.GE.AND P2, PT, R232, c[0x0][0x3c8], PT ;  /* 0x0000f200e8007a0c */ /* 0x000fe40003f46270 */
[----:B------:R-:W-:Y:S02]  /*14cd0*/  ISETP.GE.AND P1, PT, R231, c[0x0][0x3c8], PT ;  /* 0x0000f200e7007a0c */ /* 0x000fe40003f26270 */
[----:B------:R-:W-:-:S09]  /*14ce0*/  ISETP.GE.AND P0, PT, R230, c[0x0][0x3c8], PT ;  /* 0x0000f200e6007a0c */ /* 0x000fd20003f06270 */
[-C--:B----4-:R-:W-:Y:S02]  /*14cf0*/  @!P2 LEA R8, P5, R232, R0.reuse, 0x1 ;  /* 0x00000000e808a211 */ /* 0x090fe400078a08ff */
[CC--:B------:R-:W-:Y:S02]  /*14d00*/  @!P1 LEA R6, P4, R231.reuse, R0.reuse, 0x1 ;  /* 0x00000000e7069211 */ /* 0x0c0fe400078808ff */
[----:B------:R-:W-:Y:S02]  /*14d10*/  @!P0 LEA R2, P3, R230, R0, 0x1 ;  /* 0x00000000e6028211 */ /* 0x000fe400078608ff */
[-C--:B--2---:R-:W-:Y:S02]  /*14d20*/  @!P2 LEA.HI.X R9, R232, R5.reuse, R13, 0x1, P5 ;  /* 0x00000005e809a211 */ /* 0x084fe400028f0c0d */
[-C--:B------:R-:W-:Y:S02]  /*14d30*/  @!P1 LEA.HI.X R7, R231, R5.reuse, R14, 0x1, P4 ;  /* 0x00000005e7079211 */ /* 0x080fe400020f0c0e */
[----:B------:R-:W-:Y:S01]  /*14d40*/  @!P0 LEA.HI.X R3, R230, R5, R15, 0x1, P3 ;  /* 0x00000005e6038211 */ /* 0x000fe200018f0c0f */
[----:B------:R2:W-:Y:S04]  /*14d50*/  @!P2 ST.E.128 [R8.64], R24 ;  /* 0x000000180800a985 */ /* 0x0005e8000c101d06 */
[----:B------:R2:W-:Y:S04]  /*14d60*/  @!P1 ST.E.128 [R6.64], R20 ;  /* 0x0000001406009985 */ /* 0x0005e8000c101d06 */
[----:B------:R2:W-:Y:S02]  /*14d70*/  @!P0 ST.E.128 [R2.64], R16 ;  /* 0x0000001002008985 */ /* 0x0005e4000c101d06 */
.L_x_251:
[----:B------:R-:W-:Y:S05]  /*14d80*/  BSYNC B0 ;  /* 0x0000000000007941 */ /* 0x000fea0003800000 */
.L_x_250:
[----:B------:R-:W-:Y:S05]  /*14d90*/  BRA.DIV ~URZ, `(.L_x_252) ;  /* 0x000037a27f007947 */ /* 0x000fea000b800000 */
[----:B--2---:R2:W1:Y:S04]  /*14da0*/  SHFL.IDX PT, R5, R11, 0x1, 0x181f ;  /* 0x00381f000b057f89 */ /* 0x00446800000e0000 */
[----:B----4-:R2:W4:Y:S02]  /*14db0*/  SHFL.IDX PT, R0, R12, 0x1, 0x181f ;  /* 0x00381f000c007f89 */ /* 0x01052400000e0000 */
.L_x_313:
[----:B------:R-:W-:Y:S01]  /*14dc0*/  IADD3 R2, R10, 0x20, RZ ;  /* 0x000000200a027810 */ /* 0x000fe20007ffe0ff */
[----:B------:R-:W-:Y:S03]  /*14dd0*/  BSSY B0, `(.L_x_253) ;  /* 0x000000f000007945 */ /* 0x000fe60003800000 */
[----:B------:R-:W-:-:S13]  /*14de0*/  ISETP.GE.AND P0, PT, R2, R4, PT ;  /* 0x000000040200720c */ /* 0x000fda0003f06270 */
[----:B------:R-:W-:Y:S05]  /*14df0*/  @P0 BRA `(.L_x_254) ;  /* 0x000000c000000947 */ /* 0x000fea0003800000 */
[----:B------:R-:W-:Y:S02]  /*14e00*/  ISETP.GE.AND P2, PT, R232, c[0x0][0x3c8], PT ;  /* 0x0000f200e8007a0c */ /* 0x000fe40003f46270 */
[----:B------:R-:W-:Y:S02]  /*14e10*/  ISETP.GE.AND P1, PT, R231, c[0x0][0x3c8], PT ;  /* 0x0000f200e7007a0c */ /* 0x000fe40003f26270 */
[----:B------:R-:W-:-:S09]  /*14e20*/  ISETP.GE.AND P0, PT, R230, c[0x0][0x3c8], PT ;  /* 0x0000f200e6007a0c */ /* 0x000fd20003f06270 */
[-C--:B----4-:R-:W-:Y:S02]  /*14e30*/  @!P2 LEA R8, P5, R232, R0.reuse, 0x1 ;  /* 0x00000000e808a211 */ /* 0x090fe400078a08ff */
[CC--:B------:R-:W-:Y:S02]  /*14e40*/  @!P1 LEA R6, P4, R231.reuse, R0.reuse, 0x1 ;  /* 0x00000000e7069211 */ /* 0x0c0fe400078808ff */
[----:B------:R-:W-:Y:S02]  /*14e50*/  @!P0 LEA R2, P3, R230, R0, 0x1 ;  /* 0x00000000e6028211 */ /* 0x000fe400078608ff */
[-C--:B-1----:R-:W-:Y:S02]  /*14e60*/  @!P2 LEA.HI.X R9, R232, R5.reuse, R13, 0x1, P5 ;  /* 0x00000005e809a211 */ /* 0x082fe400028f0c0d */
[-C--:B------:R-:W-:Y:S02]  /*14e70*/  @!P1 LEA.HI.X R7, R231, R5.reuse, R14, 0x1, P4 ;  /* 0x00000005e7079211 */ /* 0x080fe400020f0c0e */
[----:B------:R-:W-:Y:S01]  /*14e80*/  @!P0 LEA.HI.X R3, R230, R5, R15, 0x1, P3 ;  /* 0x00000005e6038211 */ /* 0x000fe200018f0c0f */
[----:B------:R1:W-:Y:S04]  /*14e90*/  @!P2 ST.E.128 [R8.64], R36 ;  /* 0x000000240800a985 */ /* 0x0003e8000c101d06 */
[----:B------:R1:W-:Y:S04]  /*14ea0*/  @!P1 ST.E.128 [R6.64], R32 ;  /* 0x0000002006009985 */ /* 0x0003e8000c101d06 */
[----:B------:R1:W-:Y:S02]  /*14eb0*/  @!P0 ST.E.128 [R2.64], R28 ;  /* 0x0000001c02008985 */ /* 0x0003e4000c101d06 */
.L_x_254:
[----:B------:R-:W-:Y:S05]  /*14ec0*/  BSYNC B0 ;  /* 0x0000000000007941 */ /* 0x000fea0003800000 */
.L_x_253:
[----:B------:R-:W-:Y:S05]  /*14ed0*/  BRA.DIV ~URZ, `(.L_x_255) ;  /* 0x000037227f007947 */ /* 0x000fea000b800000 */
[----:B-1----:R1:W2:Y:S02]  /*14ee0*/  SHFL.IDX PT, R5, R11, 0x2, 0x181f ;  /* 0x00581f000b057f89 */ /* 0x0022a400000e0000 */
.L_x_314:
[----:B------:R-:W-:Y:S05]  /*14ef0*/  BRA.DIV ~URZ, `(.L_x_256) ;  /* 0x000037727f007947 */ /* 0x000fea000b800000 */
[----:B----4-:R4:W1:Y:S02]  /*14f00*/  SHFL.IDX PT, R0, R12, 0x2, 0x181f ;  /* 0x00581f000c007f89 */ /* 0x01086400000e0000 */
.L_x_315:
[----:B------:R-:W-:Y:S01]  /*14f10*/  IADD3 R2, R10, 0x40, RZ ;  /* 0x000000400a027810 */ /* 0x000fe20007ffe0ff */
[----:B------:R-:W-:Y:S03]  /*14f20*/  BSSY B0, `(.L_x_257) ;  /* 0x000000f000007945 */ /* 0x000fe60003800000 */
[----:B------:R-:W-:-:S13]  /*14f30*/  ISETP.GE.AND P0, PT, R2, R4, PT ;  /* 0x000000040200720c */ /* 0x000fda0003f06270 */
[----:B------:R-:W-:Y:S05]  /*14f40*/  @P0 BRA `(.L_x_258) ;  /* 0x000000c000000947 */ /* 0x000fea0003800000 */
[----:B------:R-:W-:Y:S02]  /*14f50*/  ISETP.GE.AND P2, PT, R232, c[0x0][0x3c8], PT ;  /* 0x0000f200e8007a0c */ /* 0x000fe40003f46270 */
[----:B------:R-:W-:Y:S02]  /*14f60*/  ISETP.GE.AND P1, PT, R231, c[0x0][0x3c8], PT ;  /* 0x0000f200e7007a0c */ /* 0x000fe40003f26270 */
[----:B------:R-:W-:-:S09]  /*14f70*/  ISETP.GE.AND P0, PT, R230, c[0x0][0x3c8], PT ;  /* 0x0000f200e6007a0c */ /* 0x000fd20003f06270 */
[-C--:B-1----:R-:W-:Y:S02]  /*14f80*/  @!P2 LEA R8, P5, R232, R0.reuse, 0x1 ;  /* 0x00000000e808a211 */ /* 0x082fe400078a08ff */
        /* <DEDUP_REMOVED lines=8> */
.L_x_258:
[----:B------:R-:W-:Y:S05]  /*15010*/  BSYNC B0 ;  /* 0x0000000000007941 */ /* 0x000fea0003800000 */
.L_x_257:
[----:B------:R-:W-:Y:S05]  /*15020*/  BRA.DIV ~URZ, `(.L_x_259) ;  /* 0x000036a27f007947 */ /* 0x000fea000b800000 */
[----:B-1----:R1:W3:Y:S04]  /*15030*/  SHFL.IDX PT, R6, R11, 0x3, 0x181f ;  /* 0x00781f000b067f89 */ /* 0x0022e800000e0000 */
[----:B------:R1:W4:Y:S02]  /*15040*/  SHFL.IDX PT, R0, R12, 0x3, 0x181f ;  /* 0x00781f000c007f89 */ /* 0x00032400000e0000 */
.L_x_316:
[----:B------:R-:W-:-:S04]  /*15050*/  IADD3 R2, R10, 0x60, RZ ;  /* 0x000000600a027810 */ /* 0x000fc80007ffe0ff */
[----:B------:R-:W-:-:S13]  /*15060*/  ISETP.GE.AND P0, PT, R2, R4, PT ;  /* 0x000000040200720c */ /* 0x000fda0003f06270 */
[----:B------:R-:W-:Y:S05]  /*15070*/  @P0 BRA `(.L_x_260) ;  /* 0x0000200000000947 */ /* 0x000fea0003800000 */
[----:B------:R-:W-:Y:S02]  /*15080*/  ISETP.GE.AND P1, PT, R232, c[0x0][0x3c8], PT ;  /* 0x0000f200e8007a0c */ /* 0x000fe40003f26270 */
[----:B------:R-:W-:-:S11]  /*15090*/  ISETP.GE.AND P0, PT, R231, c[0x0][0x3c8], PT ;  /* 0x0000f200e7007a0c */ /* 0x000fd60003f06270 */
[CC--:B----4-:R-:W-:Y:S02]  /*150a0*/  @!P1 LEA R4, P3, R232.reuse, R0.reuse, 0x1 ;  /* 0x00000000e8049211 */ /* 0x0d0fe400078608ff */
[C---:B------:R-:W-:Y:S02]  /*150b0*/  @!P0 LEA R2, P2, R231.reuse, R0, 0x1 ;  /* 0x00000000e7028211 */ /* 0x040fe400078408ff */
[-C--:B--23--:R-:W-:Y:S02]  /*150c0*/  @!P1 LEA.HI.X R5, R232, R6.reuse, R13, 0x1, P3 ;  /* 0x00000006e8059211 */ /* 0x08cfe400018f0c0d */
[----:B------:R-:W-:-:S03]  /*150d0*/  @!P0 LEA.HI.X R3, R231, R6, R14, 0x1, P2 ;  /* 0x00000006e7038211 */ /* 0x000fc600010f0c0e */
[----:B------:R2:W-:Y:S04]  /*150e0*/  @!P1 ST.E.128 [R4.64], R56 ;  /* 0x0000003804009985 */ /* 0x0005e8000c101d06 */
[----:B------:R2:W-:Y:S01]  /*150f0*/  @!P0 ST.E.128 [R2.64], R52 ;  /* 0x0000003402008985 */ /* 0x0005e2000c101d06 */
[----:B------:R-:W-:-:S13]  /*15100*/  ISETP.GE.AND P0, PT, R230, c[0x0][0x3c8], PT ;  /* 0x0000f200e6007a0c */ /* 0x000fda0003f06270 */
[----:B------:R-:W-:Y:S05]  /*15110*/  @P0 BRA `(.L_x_260) ;  /* 0x00001f6000000947 */ /* 0x000fea0003800000 */
[----:B--2---:R-:W-:-:S04]  /*15120*/  LEA R2, P0, R230, R0, 0x1 ;  /* 0x00000000e6027211 */ /* 0x004fc800078008ff */
[----:B------:R-:W-:-:S05]  /*15130*/  LEA.HI.X R3, R230, R6, R15, 0x1, P0 ;  /* 0x00000006e6037211 */ /* 0x000fca00000f0c0f */
[----:B------:R2:W-:Y:S01]  /*15140*/  ST.E.128 [R2.64], R60 ;  /* 0x0000003c02007985 */ /* 0x0005e2000c101d06 */
[----:B------:R-:W-:Y:S05]  /*15150*/  BRA `(.L_x_260) ;  /* 0x00001f2000007947 */ /* 0x000fea0003800000 */
.L_x_247:
[----:B-1----:R-:W2:Y:S04]  /*15160*/  LDL.LU R8, [R1] ;  /* 0x0000000001087983 */ /* 0x002ea80000300800 */
[----:B------:R-:W3:Y:S01]  /*15170*/  LDL.LU R7, [R1+0x18] ;  /* 0x0000180001077983 */ /* 0x000ee20000300800 */
[----:B------:R-:W-:Y:S02]  /*15180*/  IMAD R6, R6, c[0x0][0x408], RZ ;  /* 0x0001020006067a24 */ /* 0x000fe400078e02ff */
[----:B------:R-:W-:-:S04]  /*15190*/  IMAD.WIDE.U32 R4, R2, c[0x0][0x408], RZ ;  /* 0x0001020002047a25 */ /* 0x000fc800078e00ff */
[----:B------:R-:W-:Y:S02]  /*151a0*/  IMAD R2, R2, c[0x0][0x40c], R6 ;  /* 0x0001030002027a24 */ /* 0x000fe400078e0206 */
[----:B------:R-:W-:-:S03]  /*151b0*/  @P3 IMAD.HI.U32 R6, R3, c[0x0][0x4ec], RZ ;  /* 0x00013b0003063a27 */ /* 0x000fc600078e00ff */
[----:B------:R-:W-:Y:S02]  /*151c0*/  IADD3 R5, R5, R2, RZ ;  /* 0x0000000205057210 */ /* 0x000fe40007ffe0ff */
[----:B------:R-:W-:-:S05]  /*151d0*/  SHF.R.S32.HI R2, RZ, 0x1f, R0 ;  /* 0x0000001fff027819 */ /* 0x000fca0000011400 */
[----:B------:R-:W-:-:S04]  /*151e0*/  IMAD R2, R2, c[0x0][0x440], RZ ;  /* 0x0001100002027a24 */ /* 0x000fc800078e02ff */
[----:B------:R-:W-:Y:S02]  /*151f0*/  IMAD R2, R0, c[0x0][0x444], R2 ;  /* 0x0001110000027a24 */ /* 0x000fe400078e0202 */
[----:B--2---:R-:W-:-:S04]  /*15200*/  IMAD.WIDE.U32 R4, R8, c[0x0][0x438], R4 ;  /* 0x00010e0008047a25 */ /* 0x004fc800078e0004 */
[----:B------:R-:W-:-:S04]  /*15210*/  IMAD R5, R8, c[0x0][0x43c], R5 ;  /* 0x00010f0008057a24 */ /* 0x000fc800078e0205 */
[----:B------:R-:W-:Y:S01]  /*15220*/  IMAD.WIDE.U32 R4, R0, c[0x0][0x440], R4 ;  /* 0x0001100000047a25 */ /* 0x000fe200078e0004 */
[----:B------:R-:W-:Y:S02]  /*15230*/  MOV R0, R3 ;  /* 0x0000000300007202 */ /* 0x000fe40000000f00 */
[----:B------:R-:W-:Y:S02]  /*15240*/  @P3 SHF.R.U32.HI R0, RZ, c[0x0][0x4f0], R6 ;  /* 0x00013c00ff003a19 */ /* 0x000fe40000011606 */
[----:B------:R-:W-:Y:S02]  /*15250*/  IADD3 R5, R5, R2, RZ ;  /* 0x0000000205057210 */ /* 0x000fe40007ffe0ff */
[----:B------:R-:W-:Y:S02]  /*15260*/  SHF.R.S32.HI R2, RZ, 0x1f, R0 ;  /* 0x0000001fff027819 */ /* 0x000fe40000011400 */
[----:B------:R-:W-:Y:S01]  /*15270*/  IADD3 R6, -R0, RZ, RZ ;  /* 0x000000ff00067210 */ /* 0x000fe20007ffe1ff */
[----:B---3--:R-:W-:-:S04]  /*15280*/  IMAD.WIDE.U32 R4, R7, c[0x0][0x448], R4 ;  /* 0x0001120007047a25 */ /* 0x008fc800078e0004 */
[----:B------:R-:W-:Y:S02]  /*15290*/  IMAD R2, R2, c[0x0][0x430], RZ ;  /* 0x00010c0002027a24 */ /* 0x000fe400078e02ff */
[----:B------:R-:W-:Y:S02]  /*152a0*/  IMAD R5, R7, c[0x0][0x44c], R5 ;  /* 0x0001130007057a24 */ /* 0x000fe400078e0205 */
        /* <DEDUP_REMOVED lines=13> */
.L_x_317:
[----:B------:R-:W-:Y:S05]  /*15380*/  BRA.DIV ~URZ, `(.L_x_262) ;  /* 0x000034727f007947 */ /* 0x000fea000b800000 */
[----:B------:R3:W4:Y:S02]  /*15390*/  SHFL.IDX PT, R0, R39, RZ, 0x1c1f ;  /* 0x001c1fff27007589 */ /* 0x00072400000e0000 */
.L_x_318:
[----:B------:R-:W5:Y:S01]  /*153a0*/  S2R R3, SR_TID.X ;  /* 0x0000000000037919 */ /* 0x000f620000002100 */
[----:B------:R-:W-:Y:S01]  /*153b0*/  BSSY B0, `(.L_x_263) ;  /* 0x000009a000007945 */ /* 0x000fe20003800000 */
[----:B-----5:R-:W-:-:S04]  /*153c0*/  SHF.R.S32.HI R2, RZ, 0x1f, R3 ;  /* 0x0000001fff027819 */ /* 0x020fc80000011403 */
[----:B------:R-:W-:-:S04]  /*153d0*/  LEA.HI R2, R2, R3, RZ, 0x5 ;  /* 0x0000000302027211 */ /* 0x000fc800078f28ff */
[----:B------:R-:W-:-:S05]  /*153e0*/  LOP3.LUT R2, R2, 0xffffffe0, RZ, 0xc0, !PT ;  /* 0xffffffe002027812 */ /* 0x000fca00078ec0ff */
[----:B------:R-:W-:-:S05]  /*153f0*/  IMAD.IADD R2, R3, 0x1, -R2 ;  /* 0x0000000103027824 */ /* 0x000fca00078e0a02 */
[----:B------:R-:W-:-:S04]  /*15400*/  SHF.R.S32.HI R4, RZ, 0x1f, R2 ;  /* 0x0000001fff047819 */ /* 0x000fc80000011402 */
[----:B------:R-:W-:-:S04]  /*15410*/  LEA.HI R4, R4, R2, RZ, 0x2 ;  /* 0x0000000204047211 */ /* 0x000fc800078f10ff */
[----:B------:R-:W-:-:S05]  /*15420*/  LOP3.LUT R4, R4, 0x7ffffffc, RZ, 0xc0, !PT ;  /* 0x7ffffffc04047812 */ /* 0x000fca00078ec0ff */
[----:B------:R-:W-:-:S04]  /*15430*/  IMAD.IADD R4, R2, 0x1, -R4 ;  /* 0x0000000102047824 */ /* 0x000fc800078e0a04 */
[----:B------:R-:W-:-:S05]  /*15440*/  IMAD.SHL.U32 R4, R4, 0x2, RZ ;  /* 0x0000000204047824 */ /* 0x000fca00078e00ff */
[C---:B------:R-:W-:Y:S02]  /*15450*/  IADD3 R29, R4.reuse, 0x70, RZ ;  /* 0x00000070041d7810 */ /* 0x040fe40007ffe0ff */
[C---:B------:R-:W-:Y:S02]  /*15460*/  IADD3 R28, R4.reuse, 0x78, RZ ;  /* 0x00000078041c7810 */ /* 0x040fe40007ffe0ff */
[C---:B------:R-:W-:Y:S02]  /*15470*/  IADD3 R27, R4.reuse, 0x80, RZ ;  /* 0x00000080041b7810 */ /* 0x040fe40007ffe0ff */
[C---:B------:R-:W-:Y:S02]  /*15480*/  IADD3 R26, R4.reuse, 0x88, RZ ;  /* 0x00000088041a7810 */ /* 0x040fe40007ffe0ff */
[C---:B------:R-:W-:Y:S02]  /*15490*/  IADD3 R25, R4.reuse, 0x90, RZ ;  /* 0x0000009004197810 */ /* 0x040fe40007ffe0ff */
[----:B------:R-:W-:-:S02]  /*154a0*/  IADD3 R24, R4, 0x98, RZ ;  /* 0x0000009804187810 */ /* 0x000fc40007ffe0ff */
        /* <DEDUP_REMOVED lines=16> */
[----:B------:R-:W-:Y:S02]  /*155b0*/  IADD3 R6, R4, 0x58, RZ ;  /* 0x0000005804067810 */ /* 0x000fe40007ffe0ff */
        /* <DEDUP_REMOVED lines=22> */
[----:B------:R-:W-:Y:S01]  /*15720*/  SHF.R.S32.HI R37, RZ, 0x1f, R19 ;  /* 0x0000001fff257819 */ /* 0x000fe20000011413 */
[----:B------:R-:W-:Y:S05]  /*15730*/  @P0 BRA `(.L_x_264) ;  /* 0x0000061000000947 */ /* 0x000fea0003800000 */
[----:B------:R-:W-:Y:S02]  /*15740*/  ISETP.GE.AND P1, PT, R4, c[0x0][0x3c8], PT ;  /* 0x0000f20004007a0c */ /* 0x000fe40003f26270 */
[----:B------:R-:W-:Y:S02]  /*15750*/  ISETP.GE.AND P0, PT, R19, c[0x0][0x3c8], PT ;  /* 0x0000f20013007a0c */ /* 0x000fe40003f06270 */
[----:B------:R-:W-:-:S02]  /*15760*/  ISETP.GE.AND P3, PT, R18, c[0x0][0x3c8], PT ;  /* 0x0000f20012007a0c */ /* 0x000fc40003f66270 */
[----:B------:R-:W-:Y:S02]  /*15770*/  ISETP.GE.AND P4, PT, R17, c[0x0][0x3c8], PT ;  /* 0x0000f20011007a0c */ /* 0x000fe40003f86270 */
[----:B------:R-:W-:-:S05]  /*15780*/  ISETP.GE.AND P6, PT, R25, c[0x0][0x3c8], PT ;  /* 0x0000f20019007a0c */ /* 0x000fca0003fc6270 */
[----:B----4-:R-:W-:Y:S02]  /*15790*/  @!P1 IMAD.MOV.U32 R30, RZ, RZ, R0 ;  /* 0x000000ffff1e9224 */ /* 0x010fe400078e0000 */
[----:B--2---:R-:W-:Y:S01]  /*157a0*/  @!P1 IMAD.MOV.U32 R31, RZ, RZ, R5 ;  /* 0x000000ffff1f9224 */ /* 0x004fe200078e0005 */
[----:B------:R-:W-:-:S03]  /*157b0*/  @!P0 LEA R2, P2, R19, R0, 0x2 ;  /* 0x0000000013028211 */ /* 0x000fc600078410ff */
[----:B------:R-:W-:Y:S01]  /*157c0*/  @!P1 IMAD.WIDE R30, R4, 0x4, R30 ;  /* 0x00000004041e9825 */ /* 0x000fe200078e021e */
[----:B------:R-:W-:Y:S02]  /*157d0*/  @!P0 LEA.HI.X R3, R19, R5, R37, 0x2, P2 ;  /* 0x0000000513038211 */ /* 0x000fe400010f1425 */
[----:B------:R-:W-:Y:S02]  /*157e0*/  ISETP.GE.AND P2, PT, R16, c[0x0][0x3c8], PT ;  /* 0x0000f20010007a0c */ /* 0x000fe40003f46270 */
[----:B------:R2:W-:Y:S01]  /*157f0*/  @!P1 ST.E.64 [R30.64], R152 ;  /* 0x000000981e009985 */ /* 0x0005e2000c101b06 */
[----:B------:R-:W-:-:S03]  /*15800*/  ISETP.GE.AND P1, PT, R15, c[0x0][0x3c8], PT ;  /* 0x0000f2000f007a0c */ /* 0x000fc60003f26270 */
[----:B------:R4:W-:Y:S01]  /*15810*/  @!P0 ST.E.64 [R2.64], R32 ;  /* 0x0000002002008985 */ /* 0x0009e2000c101b06 */
[CC--:B--2---:R-:W-:Y:S02]  /*15820*/  @!P3 LEA R30, P5, R18.reuse, R0.reuse, 0x2 ;  /* 0x00000000121eb211 */ /* 0x0c4fe400078a10ff */
[C---:B----4-:R-:W-:Y:S02]  /*15830*/  @!P4 LEA R2, P0, R17.reuse, R0, 0x2 ;  /* 0x000000001102c211 */ /* 0x050fe400078010ff */
[-C--:B------:R-:W-:Y:S02]  /*15840*/  @!P3 LEA.HI.X R31, R18, R5.reuse, R38, 0x2, P5 ;  /* 0x00000005121fb211 */ /* 0x080fe400028f1426 */
[----:B------:R-:W-:-:S03]  /*15850*/  @!P4 LEA.HI.X R3, R17, R5, R41, 0x2, P0 ;  /* 0x000000051103c211 */ /* 0x000fc600000f1429 */
[----:B------:R2:W-:Y:S01]  /*15860*/  @!P3 ST.E.64 [R30.64], R34 ;  /* 0x000000221e00b985 */ /* 0x0005e2000c101b06 */
[----:B------:R-:W-:-:S03]  /*15870*/  ISETP.GE.AND P3, PT, R14, c[0x0][0x3c8], PT ;  /* 0x0000f2000e007a0c */ /* 0x000fc60003f66270 */
[----:B------:R4:W-:Y:S01]  /*15880*/  @!P4 ST.E.64 [R2.64], R102 ;  /* 0x000000660200c985 */ /* 0x0009e2000c101b06 */
[----:B------:R-:W-:Y:S02]  /*15890*/  ISETP.GE.AND P4, PT, R13, c[0x0][0x3c8], PT ;  /* 0x0000f2000d007a0c */ /* 0x000fe40003f86270 */
        /* <DEDUP_REMOVED lines=16> */
[-C--:B--2---:R-:W-:Y:S02]  /*159a0*/  @!P2 LEA R30, P5, R12, R0.reuse, 0x2 ;  /* 0x000000000c1ea211 */ /* 0x084fe400078a10ff */
[----:B----4-:R-:W-:Y:S02]  /*159b0*/  @!P1 LEA R2, P0, R10, R0, 0x2 ;  /* 0x000000000a029211 */ /* 0x010fe400078010ff */
        /* <DEDUP_REMOVED lines=23> */
[CC--:B----4-:R-:W-:Y:S02]  /*15b30*/  @!P4 LEA R2, P0, R28.reuse, R0.reuse, 0x2 ;  /* 0x000000001c02c211 */ /* 0x0d0fe400078010ff */
[-C--:B------:R-:W-:Y:S02]  /*15b40*/  @!P3 LEA.HI.X R31, R29, R5.reuse, R51, 0x2, P5 ;  /* 0x000000051d1fb211 */ /* 0x080fe400028f1433 */
[----:B------:R-:W-:Y:S02]  /*15b50*/  @!P4 LEA.HI.X R3, R28, R5, R52, 0x2, P0 ;  /* 0x000000051c03c211 */ /* 0x000fe400000f1434 */
[----:B------:R-:W-:Y:S01]  /*15b60*/  @!P2 LEA R32, P0, R27, R0, 0x2 ;  /* 0x000000001b20a211 */ /* 0x000fe200078010ff */
[----:B------:R2:W-:Y:S01]  /*15b70*/  @!P3 ST.E.64 [R30.64], R148 ;  /* 0x000000941e00b985 */ /* 0x0005e2000c101b06 */
[----:B------:R-:W-:-:S02]  /*15b80*/  ISETP.GE.AND P5, PT, R24, c[0x0][0x3c8], PT ;  /* 0x0000f20018007a0c */ /* 0x000fc40003fa6270 */
[----:B------:R-:W-:Y:S01]  /*15b90*/  @!P2 LEA.HI.X R33, R27, R5, R53, 0x2, P0 ;  /* 0x000000051b21a211 */ /* 0x000fe200000f1435 */
[----:B------:R4:W-:Y:S01]  /*15ba0*/  @!P4 ST.E.64 [R2.64], R150 ;  /* 0x000000960200c985 */ /* 0x0009e2000c101b06 */
[----:B------:R-:W-:-:S03]  /*15bb0*/  ISETP.GE.AND P4, PT, R23, c[0x0][0x3c8], PT ;  /* 0x0000f20017007a0c */ /* 0x000fc60003f86270 */
[----:B------:R-:W-:Y:S01]  /*15bc0*/  @!P2 ST.E.64 [R32.64], R154 ;  /* 0x0000009a2000a985 */ /* 0x000fe2000c101b06 */
[----:B------:R-:W-:Y:S02]  /*15bd0*/  ISETP.GE.AND P2, PT, R22, c[0x0][0x3c8], PT ;  /* 0x0000f20016007a0c */ /* 0x000fe40003f46270 */
[CC--:B--2---:R-:W-:Y:S02]  /*15be0*/  @!P6 LEA R30, P0, R25.reuse, R0.reuse, 0x2 ;  /* 0x00000000191ee211 */ /* 0x0c4fe400078010ff */
[C---:B----4-:R-:W-:Y:S02]  /*15bf0*/  @!P1 LEA R2, P3, R26.reuse, R0, 0x2 ;  /* 0x000000001a029211 */ /* 0x050fe400078610ff */
[-C--:B------:R-:W-:Y:S02]  /*15c00*/  @!P6 LEA.HI.X R31, R25, R5.reuse, R56, 0x2, P0 ;  /* 0x00000005191fe211 */ /* 0x080fe400000f1438 */
[----:B------:R-:W-:Y:S02]  /*15c10*/  @!P1 LEA.HI.X R3, R26, R5, R54, 0x2, P3 ;  /* 0x000000051a039211 */ /* 0x000fe400018f1436 */
[----:B------:R-:W-:-:S03]  /*15c20*/  ISETP.GE.AND P0, PT, R20, c[0x0][0x3c8], PT ;  /* 0x0000f20014007a0c */ /* 0x000fc60003f06270 */
[----:B------:R2:W-:Y:S01]  /*15c30*/  @!P1 ST.E.64 [R2.64], R68 ;  /* 0x0000004402009985 */ /* 0x0005e2000c101b06 */
[----:B------:R-:W-:-:S03]  /*15c40*/  ISETP.GE.AND P1, PT, R21, c[0x0][0x3c8], PT ;  /* 0x0000f20015007a0c */ /* 0x000fc60003f26270 */
[----:B------:R4:W-:Y:S01]  /*15c50*/  @!P6 ST.E.64 [R30.64], R72 ;  /* 0x000000481e00e985 */ /* 0x0009e2000c101b06 */
[----:B------:R-:W-:-:S04]  /*15c60*/  @!P4 LEA R34, P6, R23, R0, 0x2 ;  /* 0x000000001722c211 */ /* 0x000fc800078c10ff */
[----:B------:R-:W-:Y:S02]  /*15c70*/  @!P4 LEA.HI.X R35, R23, R5, R57, 0x2, P6 ;  /* 0x000000051723c211 */ /* 0x000fe400030f1439 */
[----:B--2---:R-:W-:-:S04]  /*15c80*/  @!P5 LEA R2, P3, R24, R0, 0x2 ;  /* 0x000000001802d211 */ /* 0x004fc800078610ff */
[----:B------:R-:W-:Y:S02]  /*15c90*/  @!P5 LEA.HI.X R3, R24, R5, R55, 0x2, P3 ;  /* 0x000000051803d211 */ /* 0x000fe400018f1437 */
[----:B------:R-:W-:-:S03]  /*15ca0*/  @!P2 LEA R32, P3, R22, R0, 0x2 ;  /* 0x000000001620a211 */ /* 0x000fc600078610ff */
[----:B------:R2:W-:Y:S01]  /*15cb0*/  @!P5 ST.E.64 [R2.64], R76 ;  /* 0x0000004c0200d985 */ /* 0x0005e2000c101b06 */
[C---:B----4-:R-:W-:Y:S02]  /*15cc0*/  @!P1 LEA R30, P5, R21.reuse, R0, 0x2 ;  /* 0x00000000151e9211 */ /* 0x050fe400078a10ff */
[-C--:B------:R-:W-:Y:S01]  /*15cd0*/  @!P2 LEA.HI.X R33, R22, R5.reuse, R58, 0x2, P3 ;  /* 0x000000051621a211 */ /* 0x080fe200018f143a */
[----:B------:R4:W-:Y:S01]  /*15ce0*/  @!P4 ST.E.64 [R34.64], R158 ;  /* 0x0000009e2200c985 */ /* 0x0009e2000c101b06 */
[----:B------:R-:W-:-:S03]  /*15cf0*/  @!P1 LEA.HI.X R31, R21, R5, R59, 0x2, P5 ;  /* 0x00000005151f9211 */ /* 0x000fc600028f143b */
[----:B------:R4:W-:Y:S04]  /*15d00*/  @!P2 ST.E.64 [R32.64], R156 ;  /* 0x0000009c2000a985 */ /* 0x0009e8000c101b06 */
[----:B------:R4:W-:Y:S01]  /*15d10*/  @!P1 ST.E.64 [R30.64], R80 ;  /* 0x000000501e009985 */ /* 0x0009e2000c101b06 */
[----:B--2---:R-:W-:-:S04]  /*15d20*/  @!P0 LEA R2, P3, R20, R0, 0x2 ;  /* 0x0000000014028211 */ /* 0x004fc800078610ff */
[----:B------:R-:W-:-:S05]  /*15d30*/  @!P0 LEA.HI.X R3, R20, R5, R60, 0x2, P3 ;  /* 0x0000000514038211 */ /* 0x000fca00018f143c */
[----:B------:R4:W-:Y:S04]  /*15d40*/  @!P0 ST.E.64 [R2.64], R64 ;  /* 0x0000004002008985 */ /* 0x0009e8000c101b06 */
.L_x_264:
[----:B------:R-:W-:Y:S05]  /*15d50*/  BSYNC B0 ;  /* 0x0000000000007941 */ /* 0x000fea0003800000 */
.L_x_263:
[----:B------:R-:W-:Y:S05]  /*15d60*/  BRA.DIV ~URZ, `(.L_x_265) ;  /* 0x00002af27f007947 */ /* 0x000fea000b800000 */
[----:B--2---:R2:W1:Y:S04]  /*15d70*/  SHFL.IDX PT, R5, R36, 0x1, 0x1c1f ;  /* 0x003c1f0024057f89 */ /* 0x00446800000e0000 */
[----:B----4-:R2:W4:Y:S02]  /*15d80*/  SHFL.IDX PT, R0, R39, 0x1, 0x1c1f ;  /* 0x003c1f0027007f89 */ /* 0x01052400000e0000 */
.L_x_319:
[----:B------:R-:W-:-:S13]  /*15d90*/  ISETP.NE.AND P0, PT, R61, RZ, PT ;  /* 0x000000ff3d00720c */ /* 0x000fda0003f05270 */
[----:B------:R-:W-:Y:S05]  /*15da0*/  @P0 BRA `(.L_x_260) ;  /* 0x000012d000000947 */ /* 0x000fea0003800000 */
[----:B------:R-:W-:Y:S02]  /*15db0*/  ISETP.GE.AND P3, PT, R19, c[0x0][0x3c8], PT ;  /* 0x0000f20013007a0c */ /* 0x000fe40003f66270 */
[----:B------:R-:W-:Y:S02]  /*15dc0*/  ISETP.GE.AND P2, PT, R18, c[0x0][0x3c8], PT ;  /* 0x0000f20012007a0c */ /* 0x000fe40003f46270 */
[----:B------:R-:W-:Y:S02]  /*15dd0*/  ISETP.GE.AND P1, PT, R17, c[0x0][0x3c8], PT ;  /* 0x0000f20011007a0c */ /* 0x000fe40003f26270 */
[----:B------:R-:W-:Y:S02]  /*15de0*/  ISETP.GE.AND P4, PT, R4, c[0x0][0x3c8], PT ;  /* 0x0000f20004007a0c */ /* 0x000fe40003f86270 */
[----:B------:R-:W-:-:S05]  /*15df0*/  ISETP.GE.AND P0, PT, R16, c[0x0][0x3c8], PT ;  /* 0x0000f20010007a0c */ /* 0x000fca0003f06270 */
[CC--:B----4-:R-:W-:Y:S02]  /*15e00*/  @!P3 LEA R32, P6, R19.reuse, R0.reuse, 0x2 ;  /* 0x000000001320b211 */ /* 0x0d0fe400078c10ff */
[CC--:B------:R-:W-:Y:S02]  /*15e10*/  @!P2 LEA R30, P5, R18.reuse, R0.reuse, 0x2 ;  /* 0x00000000121ea211 */ /* 0x0c0fe400078a10ff */
[-C--:B-1----:R-:W-:Y:S02]  /*15e20*/  @!P3 LEA.HI.X R33, R19, R5.reuse, R37, 0x2, P6 ;  /* 0x000000051321b211 */ /* 0x082fe400030f1425 */
[----:B------:R-:W-:Y:S01]  /*15e30*/  @!P2 LEA.HI.X R31, R18, R5, R38, 0x2, P5 ;  /* 0x00000005121fa211 */ /* 0x000fe200028f1426 */
[----:B------:R-:W-:Y:S01]  /*15e40*/  @!P4 IMAD.MOV.U32 R34, RZ, RZ, R0 ;  /* 0x000000ffff22c224 */ /* 0x000fe200078e0000 */
[-C--:B------:R-:W-:Y:S01]  /*15e50*/  @!P1 LEA R18, P6, R17, R0.reuse, 0x2 ;  /* 0x0000000011129211 */ /* 0x080fe200078c10ff */
[----:B------:R-:W-:Y:S01]  /*15e60*/  @!P4 IMAD.MOV.U32 R35, RZ, RZ, R5 ;  /* 0x000000ffff23c224 */ /* 0x000fe200078e0005 */
[----:B------:R-:W-:-:S02]  /*15e70*/  @!P0 LEA R2, P5, R16, R0, 0x2 ;  /* 0x0000000010028211 */ /* 0x000fc400078a10ff */
[-C--:B------:R-:W-:Y:S01]  /*15e80*/  @!P1 LEA.HI.X R19, R17, R5.reuse, R41, 0x2, P6 ;  /* 0x0000000511139211 */ /* 0x080fe200030f1429 */
[----:B------:R-:W-:Y:S01]  /*15e90*/  @!P4 IMAD.WIDE R34, R4, 0x4, R34 ;  /* 0x000000040422c825 */ /* 0x000fe200078e0222 */
[----:B------:R-:W-:Y:S02]  /*15ea0*/  ISETP.GE.AND P6, PT, R15, c[0x0][0x3c8], PT ;  /* 0x0000f2000f007a0c */ /* 0x000fe40003fc6270 */
[----:B------:R-:W-:Y:S02]  /*15eb0*/  @!P0 LEA.HI.X R3, R16, R5, R40, 0x2, P5 ;  /* 0x0000000510038211 */ /* 0x000fe400028f1428 */
[----:B------:R-:W-:Y:S01]  /*15ec0*/  ISETP.GE.AND P5, PT, R14, c[0x0][0x3c8], PT ;  /* 0x0000f2000e007a0c */ /* 0x000fe20003fa6270 */
[----:B------:R-:W-:Y:S01]  /*15ed0*/  @!P4 ST.E.64 [R34.64], R162 ;  /* 0x000000a22200c985 */ /* 0x000fe2000c101b06 */
[----:B------:R-:W-:-:S03]  /*15ee0*/  ISETP.GE.AND P4, PT, R13, c[0x0][0x3c8], PT ;  /* 0x0000f2000d007a0c */ /* 0x000fc60003f86270 */
[----:B------:R-:W-:Y:S01]  /*15ef0*/  @!P3 ST.E.64 [R32.64], R160 ;  /* 0x000000a02000b985 */ /* 0x000fe2000c101b06 */
[----:B------:R-:W-:-:S03]  /*15f00*/  ISETP.GE.AND P3, PT, R12, c[0x0][0x3c8], PT ;  /* 0x0000f2000c007a0c */ /* 0x000fc60003f66270 */
[----:B------:R1:W-:Y:S01]  /*15f10*/  @!P2 ST.E.64 [R30.64], R114 ;  /* 0x000000721e00a985 */ /* 0x0003e2000c101b06 */
[----:B------:R-:W-:-:S03]  /*15f20*/  ISETP.GE.AND P2, PT, R10, c[0x0][0x3c8], PT ;  /* 0x0000f2000a007a0c */ /* 0x000fc60003f46270 */
[----:B------:R4:W-:Y:S04]  /*15f30*/  @!P1 ST.E.64 [R18.64], R92 ;  /* 0x0000005c12009985 */ /* 0x0009e8000c101b06 */
[----:B------:R5:W-:Y:S01]  /*15f40*/  @!P0 ST.E.64 [R2.64], R84 ;  /* 0x0000005402008985 */ /* 0x000be2000c101b06 */
[CC--:B-1----:R-:W-:Y:S02]  /*15f50*/  @!P6 LEA R30, P0, R15.reuse, R0.reuse, 0x2 ;  /* 0x000000000f1ee211 */ /* 0x0c2fe400078010ff */
[-C--:B----4-:R-:W-:Y:S02]  /*15f60*/  @!P5 LEA R18, P1, R14, R0.reuse, 0x2 ;  /* 0x000000000e12d211 */ /* 0x090fe400078210ff */
[----:B------:R-:W-:Y:S02]  /*15f70*/  @!P6 LEA.HI.X R31, R15, R5, R42, 0x2, P0 ;  /* 0x000000050f1fe211 */ /* 0x000fe400000f142a */
[----:B------:R-:W-:-:S02]  /*15f80*/  @!P4 LEA R16, P0, R13, R0, 0x2 ;  /* 0x000000000d10c211 */ /* 0x000fc400078010ff */
[-C--:B------:R-:W-:Y:S01]  /*15f90*/  @!P5 LEA.HI.X R19, R14, R5.reuse, R44, 0x2, P1 ;  /* 0x000000050e13d211 */ /* 0x080fe200008f142c */
[----:B------:R-:W-:Y:S01]  /*15fa0*/  @!P6 ST.E.64 [R30.64], R170 ;  /* 0x000000aa1e00e985 */ /* 0x000fe2000c101b06 */
[----:B------:R-:W-:Y:S02]  /*15fb0*/  ISETP.GE.AND P1, PT, R7, c[0x0][0x3c8], PT ;  /* 0x0000f20007007a0c */ /* 0x000fe40003f26270 */
[-C--:B------:R-:W-:Y:S01]  /*15fc0*/  @!P4 LEA.HI.X R17, R13, R5.reuse, R43, 0x2, P0 ;  /* 0x000000050d11c211 */ /* 0x080fe200000f142b */
[----:B------:R-:W-:Y:S01]  /*15fd0*/  @!P5 ST.E.64 [R18.64], R164 ;  /* 0x000000a41200d985 */ /* 0x000fe2000c101b06 */
[----:B------:R-:W-:Y:S02]  /*15fe0*/  @!P3 LEA R14, P0, R12, R0, 0x2 ;  /* 0x000000000c0eb211 */ /* 0x000fe400078010ff */
[----:B------:R-:W-:Y:S01]  /*15ff0*/  ISETP.GE.AND P6, PT, R6, c[0x0][0x3c8], PT ;  /* 0x0000f20006007a0c */ /* 0x000fe20003fc6270 */
[----:B------:R-:W-:Y:S01]  /*16000*/  @!P4 ST.E.64 [R16.64], R126 ;  /* 0x0000007e1000c985 */ /* 0x000fe2000c101b06 */
[----:B------:R-:W-:-:S02]  /*16010*/  @!P3 LEA.HI.X R15, R12, R5, R45, 0x2, P0 ;  /* 0x000000050c0fb211 */ /* 0x000fc400000f142d */
[CC--:B------:R-:W-:Y:S02]  /*16020*/  @!P2 LEA R12, P0, R10.reuse, R0.reuse, 0x2 ;  /* 0x000000000a0ca211 */ /* 0x0c0fe400078010ff */
[----:B------:R-:W-:Y:S01]  /*16030*/  ISETP.GE.AND P5, PT, R11, c[0x0][0x3c8], PT ;  /* 0x0000f2000b007a0c */ /* 0x000fe20003fa6270 */
[----:B------:R1:W-:Y:S01]  /*16040*/  @!P3 ST.E.64 [R14.64], R118 ;  /* 0x000000760e00b985 */ /* 0x0003e2000c101b06 */
[-C--:B------:R-:W-:Y:S02]  /*16050*/  @!P2 LEA.HI.X R13, R10, R5.reuse, R46, 0x2, P0 ;  /* 0x000000050a0da211 */ /* 0x080fe400000f142e */
[C---:B-----5:R-:W-:Y:S02]  /*16060*/  @!P1 LEA R2, P0, R7.reuse, R0, 0x2 ;  /* 0x0000000007029211 */ /* 0x060fe400078010ff */
[----:B------:R-:W-:Y:S01]  /*16070*/  ISETP.GE.AND P4, PT, R8, c[0x0][0x3c8], PT ;  /* 0x0000f20008007a0c */ /* 0x000fe20003f86270 */
[----:B------:R4:W-:Y:S01]  /*16080*/  @!P2 ST.E.64 [R12.64], R96 ;  /* 0x000000600c00a985 */ /* 0x0009e2000c101b06 */
[----:B------:R-:W-:-:S02]  /*16090*/  @!P1 LEA.HI.X R3, R7, R5, R47, 0x2, P0 ;  /* 0x0000000507039211 */ /* 0x000fc400000f142f */
[----:B------:R-:W-:Y:S02]  /*160a0*/  ISETP.GE.AND P3, PT, R29, c[0x0][0x3c8], PT ;  /* 0x0000f2001d007a0c */ /* 0x000fe40003f66270 */
[----:B------:R-:W-:Y:S01]  /*160b0*/  ISETP.GE.AND P2, PT, R28, c[0x0][0x3c8], PT ;  /* 0x0000f2001c007a0c */ /* 0x000fe20003f46270 */
[----:B------:R5:W-:Y:S01]  /*160c0*/  @!P1 ST.E.64 [R2.64], R88 ;  /* 0x0000005802009985 */ /* 0x000be2000c101b06 */
[----:B-1----:R-:W-:-:S04]  /*160d0*/  @!P6 LEA R14, P0, R6, R0, 0x2 ;  /* 0x00000000060ee211 */ /* 0x002fc800078010ff */
[-C--:B------:R-:W-:Y:S02]  /*160e0*/  @!P6 LEA.HI.X R15, R6, R5.reuse, R48, 0x2, P0 ;  /* 0x00000005060fe211 */ /* 0x080fe400000f1430 */
[CC--:B----4-:R-:W-:Y:S02]  /*160f0*/  @!P5 LEA R12, P1, R11.reuse, R0.reuse, 0x2 ;  /* 0x000000000b0cd211 */ /* 0x0d0fe400078210ff */
[CC--:B------:R-:W-:Y:S01]  /*16100*/  @!P4 LEA R10, P0, R8.reuse, R0.reuse, 0x2 ;  /* 0x00000000080ac211 */ /* 0x0c0fe200078010ff */
[----:B------:R1:W-:Y:S01]  /*16110*/  @!P6 ST.E.64 [R14.64], R172 ;  /* 0x000000ac0e00e985 */ /* 0x0003e2000c101b06 */
[-C--:B------:R-:W-:Y:S02]  /*16120*/  @!P5 LEA.HI.X R13, R11, R5.reuse, R49, 0x2, P1 ;  /* 0x000000050b0dd211 */ /* 0x080fe400008f1431 */
[----:B------:R-:W-:Y:S02]  /*16130*/  ISETP.GE.AND P1, PT, R27, c[0x0][0x3c8], PT ;  /* 0x0000f2001b007a0c */ /* 0x000fe40003f26270 */
[----:B------:R-:W-:Y:S01]  /*16140*/  @!P4 LEA.HI.X R11, R8, R5, R50, 0x2, P0 ;  /* 0x00000005080bc211 */ /* 0x000fe200000f1432 */
[----:B------:R4:W-:Y:S01]  /*16150*/  @!P5 ST.E.64 [R12.64], R166 ;  /* 0x000000a60c00d985 */ /* 0x0009e2000c101b06 */
[----:B------:R-:W-:-:S02]  /*16160*/  @!P3 LEA R8, P0, R29, R0, 0x2 ;  /* 0x000000001d08b211 */ /* 0x000fc400078010ff */
[----:B------:R-:W-:Y:S01]  /*16170*/  ISETP.GE.AND P6, PT, R26, c[0x0][0x3c8], PT ;  /* 0x0000f2001a007a0c */ /* 0x000fe20003fc6270 */
[----:B------:R2:W-:Y:S01]  /*16180*/  @!P4 ST.E.64 [R10.64], R130 ;  /* 0x000000820a00c985 */ /* 0x0005e2000c101b06 */
[-C--:B------:R-:W-:Y:S02]  /*16190*/  @!P3 LEA.HI.X R9, R29, R5.reuse, R51, 0x2, P0 ;  /* 0x000000051d09b211 */ /* 0x080fe400000f1433 */
[CC--:B------:R-:W-:Y:S02]  /*161a0*/  @!P2 LEA R6, P0, R28.reuse, R0.reuse, 0x2 ;  /* 0x000000001c06a211 */ /* 0x0c0fe400078010ff */
[----:B------:R-:W-:Y:S01]  /*161b0*/  ISETP.GE.AND P5, PT, R25, c[0x0][0x3c8], PT ;  /* 0x0000f20019007a0c */ /* 0x000fe20003fa6270 */
[----:B------:R3:W-:Y:S01]  /*161c0*/  @!P3 ST.E.64 [R8.64], R122 ;  /* 0x0000007a0800b985 */ /* 0x0007e2000c101b06 */
[----:B------:R-:W-:Y:S02]  /*161d0*/  @!P2 LEA.HI.X R7, R28, R5, R52, 0x2, P0 ;  /* 0x000000051c07a211 */ /* 0x000fe400000f1434 */
[----:B-----5:R-:W-:-:S02]  /*161e0*/  @!P1 LEA R2, P0, R27, R0, 0x2 ;  /* 0x000000001b029211 */ /* 0x020fc400078010ff */
[----:B------:R-:W-:Y:S01]  /*161f0*/  ISETP.GE.AND P4, PT, R24, c[0x0][0x3c8], PT ;  /* 0x0000f20018007a0c */ /* 0x000fe20003f86270 */
[----:B------:R5:W-:Y:S01]  /*16200*/  @!P2 ST.E.64 [R6.64], R110 ;  /* 0x0000006e0600a985 */ /* 0x000be2000c101b06 */
[----:B------:R-:W-:Y:S02]  /*16210*/  @!P1 LEA.HI.X R3, R27, R5, R53, 0x2, P0 ;  /* 0x000000051b039211 */ /* 0x000fe400000f1435 */
[----:B------:R-:W-:Y:S02]  /*16220*/  ISETP.GE.AND P3, PT, R23, c[0x0][0x3c8], PT ;  /* 0x0000f20017007a0c */ /* 0x000fe40003f66270 */
[----:B------:R-:W-:Y:S01]  /*16230*/  ISETP.GE.AND P2, PT, R22, c[0x0][0x3c8], PT ;  /* 0x0000f20016007a0c */ /* 0x000fe20003f46270 */
[----:B------:R5:W-:Y:S01]  /*16240*/  @!P1 ST.E.64 [R2.64], R66 ;  /* 0x0000004202009985 */ /* 0x000be2000c101b06 */
[----:B-1----:R-:W-:-:S04]  /*16250*/  @!P6 LEA R14, P0, R26, R0, 0x2 ;  /* 0x000000001a0ee211 */ /* 0x002fc800078010ff */
[----:B------:R-:W-:Y:S02]  /*16260*/  @!P6 LEA.HI.X R15, R26, R5, R54, 0x2, P0 ;  /* 0x000000051a0fe211 */ /* 0x000fe400000f1436 */
[----:B----4-:R-:W-:-:S03]  /*16270*/  @!P5 LEA R12, P1, R25, R0, 0x2 ;  /* 0x00000000190cd211 */ /* 0x010fc600078210ff */
[----:B------:R1:W-:Y:S01]  /*16280*/  @!P6 ST.E.64 [R14.64], R168 ;  /* 0x000000a80e00e985 */ /* 0x0003e2000c101b06 */
[CC--:B--2---:R-:W-:Y:S02]  /*16290*/  @!P4 LEA R10, P0, R24.reuse, R0.reuse, 0x2 ;  /* 0x00000000180ac211 */ /* 0x0c4fe400078010ff */
[-C--:B------:R-:W-:Y:S02]  /*162a0*/  @!P5 LEA.HI.X R13, R25, R5.reuse, R56, 0x2, P1 ;  /* 0x00000005190dd211 */ /* 0x080fe400008f1438 */
[----:B------:R-:W-:Y:S02]  /*162b0*/  ISETP.GE.AND P1, PT, R21, c[0x0][0x3c8], PT ;  /* 0x0000f20015007a0c */ /* 0x000fe40003f26270 */
[----:B------:R-:W-:Y:S01]  /*162c0*/  @!P4 LEA.HI.X R11, R24, R5, R55, 0x2, P0 ;  /* 0x00000005180bc211 */ /* 0x000fe200000f1437 */
[----:B------:R1:W-:Y:S01]  /*162d0*/  @!P5 ST.E.64 [R12.64], R138 ;  /* 0x0000008a0c00d985 */ /* 0x0003e2000c101b06 */
[----:B---3--:R-:W-:-:S03]  /*162e0*/  @!P3 LEA R8, P0, R23, R0, 0x2 ;  /* 0x000000001708b211 */ /* 0x008fc600078010ff */
[----:B------:R1:W-:Y:S01]  /*162f0*/  @!P4 ST.E.64 [R10.64], R82 ;  /* 0x000000520a00c985 */ /* 0x0003e2000c101b06 */
[----:B------:R-:W-:Y:S02]  /*16300*/  @!P3 LEA.HI.X R9, R23, R5, R57, 0x2, P0 ;  /* 0x000000051709b211 */ /* 0x000fe400000f1439 */
[----:B-----5:R-:W-:-:S03]  /*16310*/  @!P2 LEA R6, P0, R22, R0, 0x2 ;  /* 0x000000001606a211 */ /* 0x020fc600078010ff */
[----:B------:R1:W-:Y:S01]  /*16320*/  @!P3 ST.E.64 [R8.64], R78 ;  /* 0x0000004e0800b985 */ /* 0x0003e2000c101b06 */
[----:B------:R-:W-:Y:S02]  /*16330*/  @!P2 LEA.HI.X R7, R22, R5, R58, 0x2, P0 ;  /* 0x000000051607a211 */ /* 0x000fe400000f143a */
[----:B------:R-:W-:-:S03]  /*16340*/  @!P1 LEA R2, P0, R21, R0, 0x2 ;  /* 0x0000000015029211 */ /* 0x000fc600078010ff */
[----:B------:R1:W-:Y:S01]  /*16350*/  @!P2 ST.E.64 [R6.64], R74 ;  /* 0x0000004a0600a985 */ /* 0x0003e2000c101b06 */
[----:B------:R-:W-:Y:S02]  /*16360*/  @!P1 LEA.HI.X R3, R21, R5, R59, 0x2, P0 ;  /* 0x0000000515039211 */ /* 0x000fe400000f143b */
[----:B------:R-:W-:-:S03]  /*16370*/  ISETP.GE.AND P0, PT, R20, c[0x0][0x3c8], PT ;  /* 0x0000f20014007a0c */ /* 0x000fc60003f06270 */
[----:B------:R1:W-:Y:S10]  /*16380*/  @!P1 ST.E.64 [R2.64], R70 ;  /* 0x0000004602009985 */ /* 0x0003f4000c101b06 */
[----:B------:R-:W-:Y:S05]  /*16390*/  @P0 BRA `(.L_x_260) ;  /* 0x00000ce000000947 */ /* 0x000fea0003800000 */
[----:B-1----:R-:W-:-:S04]  /*163a0*/  LEA R2, P0, R20, R0, 0x2 ;  /* 0x0000000014027211 */ /* 0x002fc800078010ff */
[----:B------:R-:W-:-:S05]  /*163b0*/  LEA.HI.X R3, R20, R5, R60, 0x2, P0 ;  /* 0x0000000514037211 */ /* 0x000fca00000f143c */
[----:B------:R1:W-:Y:S01]  /*163c0*/  ST.E.64 [R2.64], R62 ;  /* 0x0000003e02007985 */ /* 0x0003e2000c101b06 */
[----:B------:R-:W-:Y:S05]  /*163d0*/  BRA `(.L_x_260) ;  /* 0x00000ca000007947 */ /* 0x000fea0003800000 */
.L_x_245:
[----:B------:R-:W-:Y:S01]  /*163e0*/  ISETP.NE.U32.AND P0, PT, RZ, c[0x0][0x508], PT ;  /* 0x00014200ff007a0c */ /* 0x000fe20003f05070 */
[----:B------:R-:W2:Y:S01]  /*163f0*/  LDL.LU R7, [R1+0x14] ;  /* 0x0000140001077983 */ /* 0x000ea20000300800 */
[----:B------:R-:W-:Y:S01]  /*16400*/  ISETP.NE.U32.AND P2, PT, RZ, c[0x0][0x500], PT ;  /* 0x00014000ff007a0c */ /* 0x000fe20003f45070 */
[----:B------:R-:W-:Y:S01]  /*16410*/  IMAD.MOV.U32 R4, RZ, RZ, 0x4 ;  /* 0x00000004ff047424 */ /* 0x000fe200078e00ff */
[----:B------:R-:W-:Y:S01]  /*16420*/  ISETP.NE.AND.EX P1, PT, RZ, c[0x0][0x50c], PT, P0 ;  /* 0x00014300ff007a0c */ /* 0x000fe20003f25300 */
[----:B------:R-:W-:Y:S01]  /*16430*/  IMAD.MOV.U32 R0, RZ, RZ, RZ ;  /* 0x000000ffff007224 */ /* 0x000fe200078e00ff */
[----:B------:R-:W-:Y:S01]  /*16440*/  ISETP.NE.AND.EX P2, PT, RZ, c[0x0][0x504], PT, P2 ;  /* 0x00014100ff007a0c */ /* 0x000fe20003f45320 */
[----:B------:R-:W-:Y:S01]  /*16450*/  IMAD.MOV.U32 R17, RZ, RZ, c[0x0][0x388] ;  /* 0x0000e200ff117624 */ /* 0x000fe200078e00ff */
[----:B------:R-:W-:Y:S01]  /*16460*/  SHF.R.S32.HI R6, RZ, 0x1f, R235 ;  /* 0x0000001fff067819 */ /* 0x000fe200000114eb */
[----:B------:R-:W-:-:S08]  /*16470*/  IMAD.WIDE R4, R235, R4, c[0x0][0x500] ;  /* 0x00014000eb047625 */ /* 0x000fd000078e0204 */
[C---:B------:R-:W-:Y:S02]  /*16480*/  @P1 LEA R2, P0, R235.reuse, c[0x0][0x508], 0x2 ;  /* 0x00014200eb021a11 */ /* 0x040fe400078010ff */
[----:B------:R3:W5:Y:S02]  /*16490*/  @P2 LDG.E R0, [R4.64] ;  /* 0x0000000604002981 */ /* 0x000764000c1e1900 */
[----:B------:R-:W-:-:S05]  /*164a0*/  @P1 LEA.HI.X R3, R235, c[0x0][0x50c], R6, 0x2, P0 ;  /* 0x00014300eb031a11 */ /* 0x000fca00000f1406 */
[----:B------:R3:W5:Y:S01]  /*164b0*/  @P1 LDG.E R17, [R2.64] ;  /* 0x0000000602111981 */ /* 0x000762000c1e1900 */
[----:B--2---:R-:W-:-:S04]  /*164c0*/  ISETP.NE.AND P0, PT, R7, RZ, PT ;  /* 0x000000ff0700720c */ /* 0x004fc80003f05270 */
[----:B------:R-:W-:Y:S01]  /*164d0*/  SEL R16, R7, c[0x0][0x3d4], P0 ;  /* 0x0000f50007107a07 */ /* 0x000fe20000000000 */
[----:B------:R-:W-:Y:S05]  /*164e0*/  @P1 BRA `(.L_x_266) ;  /* 0x0000004000001947 */ /* 0x000fea0003800000 */
[----:B---3--:R-:W-:Y:S05]  /*164f0*/  @!P2 BRA `(.L_x_266) ;  /* 0x000000300000a947 */ /* 0x008fea0003800000 */
[----:B------:R2:W3:Y:S04]  /*16500*/  LDG.E R2, [R4.64] ;  /* 0x0000000604027981 */ /* 0x0004e8000c1e1900 */
[----:B--2---:R-:W3:Y:S02]  /*16510*/  LDG.E R4, [R4.64+0x4] ;  /* 0x0000040604047981 */ /* 0x004ee4000c1e1900 */
[----:B---3-5:R-:W-:Y:S02]  /*16520*/  IADD3 R17, -R2, R4, RZ ;  /* 0x0000000402117210 */ /* 0x028fe40007ffe1ff */
.L_x_266:
[----:B---3--:R-:W2:Y:S01]  /*16530*/  S2R R4, SR_TID.X ;  /* 0x0000000000047919 */ /* 0x008ea20000002100 */
[----:B------:R-:W-:Y:S01]  /*16540*/  BSSY B0, `(.L_x_267) ;  /* 0x0000037000007945 */ /* 0x000fe20003800000 */
[----:B------:R-:W-:Y:S02]  /*16550*/  SEL R3, R235, RZ, !P2 ;  /* 0x000000ffeb037207 */ /* 0x000fe40005000000 */
[----:B------:R-:W-:-:S02]  /*16560*/  SEL R20, R6, RZ, !P2 ;  /* 0x000000ff06147207 */ /* 0x000fc40005000000 */
[----:B-----5:R-:W-:Y:S02]  /*16570*/  SHF.R.S32.HI R13, RZ, 0x1f, R0 ;  /* 0x0000001fff0d7819 */ /* 0x020fe40000011400 */
[----:B--2---:R-:W-:-:S13]  /*16580*/  ISETP.GT.AND P0, PT, R4, 0x7f, PT ;  /* 0x0000007f0400780c */ /* 0x004fda0003f04270 */
[----:B------:R-:W-:Y:S05]  /*16590*/  @P0 BRA `(.L_x_268) ;  /* 0x0000031000000947 */ /* 0x000fea0003800000 */
[----:B------:R-:W-:Y:S01]  /*165a0*/  IMAD R2, R17, c[0x0][0x4e8], RZ ;  /* 0x00013a0011027a24 */ /* 0x000fe200078e02ff */
[----:B------:R-:W-:-:S04]  /*165b0*/  LEA R12, R245, R4, 0x7 ;  /* 0x00000004f50c7211 */ /* 0x000fc800078e38ff */
[----:B------:R-:W-:-:S13]  /*165c0*/  ISETP.GE.AND P0, PT, R12, R2, PT ;  /* 0x000000020c00720c */ /* 0x000fda0003f06270 */
[----:B------:R-:W-:Y:S05]  /*165d0*/  @P0 BRA `(.L_x_268) ;  /* 0x000002d000000947 */ /* 0x000fea0003800000 */
[----:B------:R-:W2:Y:S04]  /*165e0*/  LDL R4, [R1] ;  /* 0x0000000001047983 */ /* 0x000ea80000100800 */
[----:B------:R-:W3:Y:S01]  /*165f0*/  LDL.LU R21, [R1+0x18] ;  /* 0x0000180001157983 */ /* 0x000ee20000300800 */
[----:B------:R-:W-:Y:S01]  /*16600*/  IMAD.MOV.U32 R2, RZ, RZ, 0x368 ;  /* 0x00000368ff027424 */ /* 0x000fe200078e00ff */
[----:B------:R-:W-:-:S04]  /*16610*/  ISETP.GT.AND P2, PT, R16, 0x1, PT ;  /* 0x000000011000780c */ /* 0x000fc80003f44270 */
[----:B------:R-:W-:-:S04]  /*16620*/  SEL R2, R2, 0x328, P2 ;  /* 0x0000032802027807 */ /* 0x000fc80001000000 */
[----:B------:R4:W5:Y:S08]  /*16630*/  LDC.64 R8, c[0x0][R2+0x170] ;  /* 0x00005c0002087b82 */ /* 0x0009700000000a00 */
[----:B------:R4:W2:Y:S08]  /*16640*/  LDC.64 R6, c[0x0][R2+0x168] ;  /* 0x00005a0002067b82 */ /* 0x0008b00000000a00 */
[----:B------:R4:W1:Y:S08]  /*16650*/  LDC.64 R14, c[0x0][R2+0x178] ;  /* 0x00005e00020e7b82 */ /* 0x0008700000000a00 */
[----:B------:R4:W1:Y:S02]  /*16660*/  LDC.64 R10, c[0x0][R2+0x160] ;  /* 0x00005800020a7b82 */ /* 0x0008640000000a00 */
[----:B----4-:R-:W-:-:S02]  /*16670*/  IMAD.MOV.U32 R2, RZ, RZ, c[0x0][0x4e8] ;  /* 0x00013a00ff027624 */ /* 0x010fc400078e00ff */
[----:B-----5:R-:W-:-:S03]  /*16680*/  IMAD R9, R9, R3, RZ ;  /* 0x0000000309097224 */ /* 0x020fc600078e02ff */
[----:B------:R-:W-:Y:S01]  /*16690*/  ISETP.NE.AND P0, PT, R2, 0x1, PT ;  /* 0x000000010200780c */ /* 0x000fe20003f05270 */
[----:B------:R-:W-:Y:S01]  /*166a0*/  IMAD R9, R8, R20, R9 ;  /* 0x0000001408097224 */ /* 0x000fe200078e0209 */
[----:B------:R-:W-:-:S11]  /*166b0*/  MOV R2, R12 ;  /* 0x0000000c00027202 */ /* 0x000fd60000000f00 */
[----:B------:R-:W-:-:S05]  /*166c0*/  @P0 IMAD.HI.U32 R19, R12, c[0x0][0x4ec], RZ ;  /* 0x00013b000c130a27 */ /* 0x000fca00078e00ff */
[----:B------:R-:W-:Y:S01]  /*166d0*/  @P0 SHF.R.U32.HI R2, RZ, c[0x0][0x4f0], R19 ;  /* 0x00013c00ff020a19 */ /* 0x000fe20000011613 */
[-C--:B--2---:R-:W-:Y:S02]  /*166e0*/  IMAD R18, R7, R4.reuse, RZ ;  /* 0x0000000407127224 */ /* 0x084fe400078e02ff */
[----:B------:R-:W-:-:S04]  /*166f0*/  IMAD.WIDE.U32 R6, R6, R4, RZ ;  /* 0x0000000406067225 */ /* 0x000fc800078e00ff */
[----:B------:R-:W-:Y:S01]  /*16700*/  IMAD.WIDE.U32 R4, R8, R3, RZ ;  /* 0x0000000308047225 */ /* 0x000fe200078e00ff */
[----:B---3--:R-:W-:-:S03]  /*16710*/  SEL R8, R21, RZ, P2 ;  /* 0x000000ff15087207 */ /* 0x008fc60001000000 */
[----:B------:R-:W-:Y:S01]  /*16720*/  IMAD.IADD R18, R7, 0x1, R18 ;  /* 0x0000000107127824 */ /* 0x000fe200078e0212 */
[----:B------:R-:W-:Y:S01]  /*16730*/  IADD3 R19, P1, P0, R4, R6, R0 ;  /* 0x0000000604137210 */ /* 0x000fe2000783e000 */
[----:B------:R-:W-:Y:S01]  /*16740*/  IMAD.MOV R4, RZ, RZ, -R2 ;  /* 0x000000ffff047224 */ /* 0x000fe200078e0a02 */
[----:B------:R-:W-:Y:S01]  /*16750*/  IADD3 R5, R5, R9, RZ ;  /* 0x0000000905057210 */ /* 0x000fe20007ffe0ff */
[-C--:B-1----:R-:W-:Y:S02]  /*16760*/  IMAD R9, R15, R8.reuse, RZ ;  /* 0x000000080f097224 */ /* 0x082fe400078e02ff */
[----:B------:R-:W-:-:S04]  /*16770*/  IMAD.WIDE.U32 R6, R14, R8, RZ ;  /* 0x000000080e067225 */ /* 0x000fc800078e00ff */
[----:B------:R-:W-:Y:S01]  /*16780*/  IMAD R4, R4, c[0x0][0x4e8], R12 ;  /* 0x00013a0004047a24 */ /* 0x000fe200078e020c */
[----:B------:R-:W-:Y:S02]  /*16790*/  IADD3.X R12, R5, R18, R13, P1, P0 ;  /* 0x00000012050c7210 */ /* 0x000fe40000fe040d */
[----:B------:R-:W-:Y:S01]  /*167a0*/  IADD3 R7, R7, R9, RZ ;  /* 0x0000000907077210 */ /* 0x000fe20007ffe0ff */
[----:B------:R-:W-:Y:S01]  /*167b0*/  IMAD.MOV.U32 R9, RZ, RZ, c[0x0][0x4a8] ;  /* 0x00012a00ff097624 */ /* 0x000fe200078e00ff */
[----:B------:R-:W-:Y:S02]  /*167c0*/  IADD3 R6, P1, P0, R2, R19, R6 ;  /* 0x0000001302067210 */ /* 0x000fe4000783e006 */
[----:B------:R-:W-:Y:S01]  /*167d0*/  SHF.R.S32.HI R5, RZ, 0x1f, R2 ;  /* 0x0000001fff057819 */ /* 0x000fe20000011402 */
[----:B------:R-:W-:Y:S01]  /*167e0*/  IMAD R2, R11, R4, RZ ;  /* 0x000000040b027224 */ /* 0x000fe200078e02ff */
[----:B------:R-:W-:Y:S02]  /*167f0*/  SHF.R.S32.HI R8, RZ, 0x1f, R4 ;  /* 0x0000001fff087819 */ /* 0x000fe40000011404 */
[----:B------:R-:W-:-:S03]  /*16800*/  IADD3.X R7, R5, R12, R7, P1, P0 ;  /* 0x0000000c05077210 */ /* 0x000fc60000fe0407 */
        /* <DEDUP_REMOVED lines=10> */
.L_x_268:
[----:B------:R-:W-:Y:S05]  /*168b0*/  BSYNC B0 ;  /* 0x0000000000007941 */ /* 0x000fea0003800000 */
.L_x_267:
[----:B------:R-:W-:-:S13]  /*168c0*/  ISETP.GT.AND P0, PT, R16, 0x1, PT ;  /* 0x000000011000780c */ /* 0x000fda0003f04270 */
[----:B------:R-:W-:Y:S05]  /*168d0*/  @P0 BRA `(.L_x_260) ;  /* 0x000007a000000947 */ /* 0x000fea0003800000 */
[----:B-1----:R-:W2:Y:S04]  /*168e0*/  LDL.LU R2, [R1] ;  /* 0x0000000001027983 */ /* 0x002ea80000300800 */
[----:B------:R-:W3:Y:S01]  /*168f0*/  LDL R6, [R1+0x3c] ;  /* 0x00003c0001067983 */ /* 0x000ee20000100800 */
[----:B------:R-:W-:-:S03]  /*16900*/  MOV R4, c[0x0][0x4e8] ;  /* 0x00013a0000047a02 */ /* 0x000fc60000000f00 */
[----:B------:R-:W1:Y:S01]  /*16910*/  S2R R11, SR_TID.X ;  /* 0x00000000000b7919 */ /* 0x000e620000002100 */
[----:B------:R-:W-:Y:S01]  /*16920*/  ISETP.NE.AND P0, PT, R4, 0x1, PT ;  /* 0x000000010400780c */ /* 0x000fe20003f05270 */
[----:B------:R-:W-:Y:S01]  /*16930*/  IMAD.WIDE.U32 R4, R0, c[0x0][0x3a0], RZ ;  /* 0x0000e80000047a25 */ /* 0x000fe200078e00ff */
[----:B-1----:R-:W-:-:S04]  /*16940*/  SHF.R.S32.HI R10, RZ, 0x1f, R11 ;  /* 0x0000001fff0a7819 */ /* 0x002fc8000001140b */
[----:B------:R-:W-:-:S04]  /*16950*/  LEA.HI R10, R10, R11, RZ, 0x3 ;  /* 0x0000000b0a0a7211 */ /* 0x000fc800078f18ff */
[----:B------:R-:W-:-:S04]  /*16960*/  SHF.R.S32.HI R10, RZ, 0x3, R10 ;  /* 0x00000003ff0a7819 */ /* 0x000fc8000001140a */
[----:B------:R-:W-:Y:S02]  /*16970*/  LEA R12, R245, R10, 0x7 ;  /* 0x0000000af50c7211 */ /* 0x000fe400078e38ff */
[----:B--2---:R-:W-:Y:S01]  /*16980*/  MOV R8, R2 ;  /* 0x0000000200087202 */ /* 0x004fe20000000f00 */
[----:B------:R-:W-:-:S04]  /*16990*/  IMAD R2, R13, c[0x0][0x3a0], RZ ;  /* 0x0000e8000d027a24 */ /* 0x000fc800078e02ff */
[----:B------:R-:W-:Y:S01]  /*169a0*/  IMAD R0, R0, c[0x0][0x3a4], R2 ;  /* 0x0000e90000007a24 */ /* 0x000fe200078e0202 */
[----:B---3--:R-:W-:Y:S01]  /*169b0*/  LEA R2, R245, R6, 0x7 ;  /* 0x00000006f5027211 */ /* 0x008fe200078e38ff */
[----:B------:R-:W-:-:S03]  /*169c0*/  IMAD R6, R20, c[0x0][0x3f0], RZ ;  /* 0x0000fc0014067a24 */ /* 0x000fc600078e02ff */
[----:B------:R-:W-:Y:S01]  /*169d0*/  IADD3 R5, R5, R0, RZ ;  /* 0x0000000005057210 */ /* 0x000fe20007ffe0ff */
[----:B------:R-:W-:-:S04]  /*169e0*/  @P0 IMAD.HI.U32 R7, R2, c[0x0][0x4ec], RZ ;  /* 0x00013b0002070a27 */ /* 0x000fc800078e00ff */
[----:B------:R-:W-:-:S04]  /*169f0*/  IMAD.WIDE.U32 R4, R8, c[0x0][0x3e8], R4 ;  /* 0x0000fa0008047a25 */ /* 0x000fc800078e0004 */
[----:B------:R-:W-:Y:S01]  /*16a00*/  IMAD.MOV.U32 R0, RZ, RZ, R2 ;  /* 0x000000ffff007224 */ /* 0x000fe200078e0002 */
[----:B------:R-:W-:Y:S01]  /*16a10*/  @P0 SHF.R.U32.HI R0, RZ, c[0x0][0x4f0], R7 ;  /* 0x00013c00ff000a19 */ /* 0x000fe20000011607 */
[----:B------:R-:W-:Y:S02]  /*16a20*/  IMAD R5, R8, c[0x0][0x3ec], R5 ;  /* 0x0000fb0008057a24 */ /* 0x000fe400078e0205 */
[C---:B------:R-:W-:Y:S01]  /*16a30*/  IMAD R9, R3.reuse, c[0x0][0x3f4], R6 ;  /* 0x0000fd0003097a24 */ /* 0x040fe200078e0206 */
[----:B------:R-:W-:Y:S01]  /*16a40*/  SHF.R.S32.HI R8, RZ, 0x1f, R0 ;  /* 0x0000001fff087819 */ /* 0x000fe20000011400 */
[----:B------:R-:W-:Y:S01]  /*16a50*/  IMAD.WIDE.U32 R6, R3, c[0x0][0x3f0], R4 ;  /* 0x0000fc0003067a25 */ /* 0x000fe200078e0004 */
[----:B------:R-:W-:-:S03]  /*16a60*/  IADD3 R4, -R0, RZ, RZ ;  /* 0x000000ff00047210 */ /* 0x000fc60007ffe1ff */
[----:B------:R-:W-:Y:S01]  /*16a70*/  IMAD R5, R8, c[0x0][0x3e0], RZ ;  /* 0x0000f80008057a24 */ /* 0x000fe200078e02ff */
[----:B------:R-:W-:Y:S01]  /*16a80*/  IADD3 R3, R7, R9, RZ ;  /* 0x0000000907037210 */ /* 0x000fe20007ffe0ff */
[----:B------:R-:W-:Y:S02]  /*16a90*/  IMAD R4, R4, c[0x0][0x4e8], R2 ;  /* 0x00013a0004047a24 */ /* 0x000fe400078e0202 */
[----:B------:R-:W-:Y:S02]  /*16aa0*/  IMAD.MOV.U32 R2, RZ, RZ, R6 ;  /* 0x000000ffff027224 */ /* 0x000fe400078e0006 */
        /* <DEDUP_REMOVED lines=12> */
.L_x_320:
[----:B------:R-:W-:Y:S05]  /*16b70*/  BRA.DIV ~URZ, `(.L_x_270) ;  /* 0x00001e127f007947 */ /* 0x000fea000b800000 */
[----:B------:R3:W4:Y:S02]  /*16b80*/  SHFL.IDX PT, R0, R13, RZ, 0x181f ;  /* 0x00181fff0d007589 */ /* 0x00072400000e0000 */
.L_x_321:
[----:B------:R-:W-:Y:S01]  /*16b90*/  IMAD R11, R17, c[0x0][0x4e8], RZ ;  /* 0x00013a00110b7a24 */ /* 0x000fe200078e02ff */
[----:B------:R-:W-:Y:S01]  /*16ba0*/  BSSY B0, `(.L_x_271) ;  /* 0x0000012000007945 */ /* 0x000fe20003800000 */
[----:B------:R-:W-:Y:S02]  /*16bb0*/  SHF.R.S32.HI R16, RZ, 0x1f, R232 ;  /* 0x0000001fff107819 */ /* 0x000fe400000114e8 */
[----:B------:R-:W-:Y:S02]  /*16bc0*/  SHF.R.S32.HI R15, RZ, 0x1f, R231 ;  /* 0x0000001fff0f7819 */ /* 0x000fe400000114e7 */
[----:B------:R-:W-:Y:S02]  /*16bd0*/  ISETP.GE.AND P0, PT, R12, R11, PT ;  /* 0x0000000b0c00720c */ /* 0x000fe40003f06270 */
[----:B------:R-:W-:-:S11]  /*16be0*/  SHF.R.S32.HI R14, RZ, 0x1f, R230 ;  /* 0x0000001fff0e7819 */ /* 0x000fd600000114e6 */
        /* <DEDUP_REMOVED lines=10> */
[----:B------:R2:W-:Y:S04]  /*16c90*/  @!P2 ST.E.128 [R6.64], RZ ;  /* 0x000000ff0600a985 */ /* 0x0005e8000c101d06 */
[----:B------:R2:W-:Y:S04]  /*16ca0*/  @!P1 ST.E.128 [R4.64], RZ ;  /* 0x000000ff04009985 */ /* 0x0005e8000c101d06 */
[----:B------:R2:W-:Y:S02]  /*16cb0*/  @!P0 ST.E.128 [R2.64], RZ ;  /* 0x000000ff02008985 */ /* 0x0005e4000c101d06 */
.L_x_272:
[----:B------:R-:W-:Y:S05]  /*16cc0*/  BSYNC B0 ;  /* 0x0000000000007941 */ /* 0x000fea0003800000 */
.L_x_271:
[----:B------:R-:W-:Y:S05]  /*16cd0*/  BRA.DIV ~URZ, `(.L_x_273) ;  /* 0x00001d127f007947 */ /* 0x000fea000b800000 */
[----:B--2---:R2:W1:Y:S04]  /*16ce0*/  SHFL.IDX PT, R8, R10, 0x1, 0x181f ;  /* 0x00381f000a087f89 */ /* 0x00446800000e0000 */
[----:B----4-:R2:W4:Y:S02]  /*16cf0*/  SHFL.IDX PT, R0, R13, 0x1, 0x181f ;  /* 0x00381f000d007f89 */ /* 0x01052400000e0000 */
.L_x_322:
        /* <DEDUP_REMOVED lines=13> */
[----:B------:R1:W-:Y:S04]  /*16dd0*/  @!P2 ST.E.128 [R6.64], RZ ;  /* 0x000000ff0600a985 */ /* 0x0003e8000c101d06 */
[----:B------:R1:W-:Y:S04]  /*16de0*/  @!P1 ST.E.128 [R4.64], RZ ;  /* 0x000000ff04009985 */ /* 0x0003e8000c101d06 */
[----:B------:R1:W-:Y:S02]  /*16df0*/  @!P0 ST.E.128 [R2.64], RZ ;  /* 0x000000ff02008985 */ /* 0x0003e4000c101d06 */
.L_x_275:
[----:B------:R-:W-:Y:S05]  /*16e00*/  BSYNC B0 ;  /* 0x0000000000007941 */ /* 0x000fea0003800000 */
.L_x_274:
[----:B------:R-:W-:Y:S05]  /*16e10*/  BRA.DIV ~URZ, `(.L_x_276) ;  /* 0x00001c927f007947 */ /* 0x000fea000b800000 */
[----:B-1----:R1:W2:Y:S02]  /*16e20*/  SHFL.IDX PT, R8, R10, 0x2, 0x181f ;  /* 0x00581f000a087f89 */ /* 0x0022a400000e0000 */
.L_x_323:
[----:B------:R-:W-:Y:S05]  /*16e30*/  BRA.DIV ~URZ, `(.L_x_277) ;  /* 0x00001ce27f007947 */ /* 0x000fea000b800000 */
[----:B----4-:R4:W1:Y:S02]  /*16e40*/  SHFL.IDX PT, R0, R13, 0x2, 0x181f ;  /* 0x00581f000d007f89 */ /* 0x01086400000e0000 */
.L_x_324:
        /* <DEDUP_REMOVED lines=16> */
.L_x_279:
[----:B------:R-:W-:Y:S05]  /*16f50*/  BSYNC B0 ;  /* 0x0000000000007941 */ /* 0x000fea0003800000 */
.L_x_278:
[----:B------:R-:W-:Y:S05]  /*16f60*/  BRA.DIV ~URZ, `(.L_x_280) ;  /* 0x00001c127f007947 */ /* 0x000fea000b800000 */
[----:B--2---:R2:W3:Y:S04]  /*16f70*/  SHFL.IDX PT, R8, R10, 0x3, 0x181f ;  /* 0x00781f000a087f89 */ /* 0x0044e800000e0000 */
[----:B-1----:R2:W1:Y:S02]  /*16f80*/  SHFL.IDX PT, R0, R13, 0x3, 0x181f ;  /* 0x00781f000d007f89 */ /* 0x00246400000e0000 */
.L_x_325:
[----:B------:R-:W-:-:S04]  /*16f90*/  IADD3 R12, R12, 0x60, RZ ;  /* 0x000000600c0c7810 */ /* 0x000fc80007ffe0ff */
        /* <DEDUP_REMOVED lines=8> */
[-C--:B---3--:R-:W-:Y:S02]  /*17020*/  @!P2 LEA.HI.X R7, R232, R8.reuse, R16, 0x1, P5 ;  /* 0x00000008e807a211 */ /* 0x088fe400028f0c10 */
[-C--:B------:R-:W-:Y:S02]  /*17030*/  @!P1 LEA.HI.X R5, R231, R8.reuse, R15, 0x1, P4 ;  /* 0x00000008e7059211 */ /* 0x080fe400020f0c0f */
[----:B------:R-:W-:Y:S01]  /*17040*/  @!P0 LEA.HI.X R3, R230, R8, R14, 0x1, P3 ;  /* 0x00000008e6038211 */ /* 0x000fe200018f0c0e */
[----:B------:R1:W-:Y:S04]  /*17050*/  @!P2 ST.E.128 [R6.64], RZ ;  /* 0x000000ff0600a985 */ /* 0x0003e8000c101d06 */
[----:B------:R1:W-:Y:S04]  /*17060*/  @!P1 ST.E.128 [R4.64], RZ ;  /* 0x000000ff04009985 */ /* 0x0003e8000c101d06 */
[----:B------:R1:W-:Y:S02]  /*17070*/  @!P0 ST.E.128 [R2.64], RZ ;  /* 0x000000ff02008985 */ /* 0x0003e4000c101d06 */
.L_x_260:
[----:B------:R-:W-:Y:S05]  /*17080*/  BSYNC B1 ;  /* 0x0000000000017941 */ /* 0x000fea0003800000 */
.L_x_244:
[----:B-1--4-:R-:W4:Y:S02]  /*17090*/  LDL R0, [R1+0x54] ;  /* 0x0000540001007983 */ /* 0x012f240000100800 */
[----:B----4-:R-:W-:-:S13]  /*170a0*/  ISETP.NE.AND P0, PT, R0, RZ, PT ;  /* 0x000000ff0000720c */ /* 0x010fda0003f05270 */
[----:B------:R-:W-:Y:S01]  /*170b0*/  @P0 WARPSYNC 0xffffffff ;  /* 0xffffffff00000948 */ /* 0x000fe20003800000 */
[----:B------:R-:W-:Y:S06]  /*170c0*/  @P0 BAR.SYNC.DEFER_BLOCKING 0x5, 0x100 ;  /* 0x0144000000000b1d */ /* 0x000fec0000010000 */
[----:B------:R-:W1:Y:S04]  /*170d0*/  @P0 LDS.128 R244, [0x18100] ;  /* 0x01810000fff40984 */ /* 0x000e680000000c00 */
[----:B------:R-:W-:Y:S06]  /*170e0*/  @P0 BAR.ARV 0x4, 0x100 ;  /* 0x0104000000000b1d */ /* 0x000fec0000002000 */
[----:B------:R-:W-:Y:S05]  /*170f0*/  @P0 BRA `(.L_x_281) ;  /* 0x00000ad000000947 */ /* 0x000fea0003800000 */
[----:B------:R-:W4:Y:S01]  /*17100*/  S2R R0, SR_TID.X ;  /* 0x0000000000007919 */ /* 0x000f220000002100 */
[----:B------:R-:W-:Y:S01]  /*17110*/  IMAD.MOV.U32 R7, RZ, RZ, RZ ;  /* 0x000000ffff077224 */ /* 0x000fe200078e00ff */
[----:B--234-:R-:W-:-:S04]  /*17120*/  LOP3.LUT R13, R0, 0x1f, RZ, 0xc0, !PT ;  /* 0x0000001f000d7812 */ /* 0x01cfc800078ec0ff */
[----:B------:R-:W-:Y:S01]  /*17130*/  ISETP.NE.AND P6, PT, R13, 0x1f, PT ;  /* 0x0000001f0d00780c */ /* 0x000fe20003fc5270 */
[----:B------:R-:W-:Y:S10]  /*17140*/  BRA.DIV ~URZ, `(.L_x_282) ;  /* 0x00001af27f007947 */ /* 0x000ff4000b800000 */
[----:B------:R2:W3:Y:S02]  /*17150*/  SHFL.IDX PT, R10, R86, RZ, 0x1f ;  /* 0x00001fff560a7589 */ /* 0x0004e400000e0000 */
.L_x_326:
[----:B------:R-:W-:Y:S05]  /*17160*/  BRA.DIV ~URZ, `(.L_x_283) ;  /* 0x00001b427f007947 */ /* 0x000fea000b800000 */
[----:B------:R4:W2:Y:S02]  /*17170*/  SHFL.IDX PT, R8, R86, 0x1, 0x1f ;  /* 0x00201f0056087f89 */ /* 0x0008a400000e0000 */
.L_x_327:
[----:B-1----:R-:W-:Y:S02]  /*17180*/  IMAD.IADD R0, R247, 0x1, R13 ;  /* 0x00000001f7007824 */ /* 0x002fe400078e020d */
[----:B------:R-:W-:-:S03]  /*17190*/  IMAD.MOV.U32 R6, RZ, RZ, RZ ;  /* 0x000000ffff067224 */ /* 0x000fc600078e00ff */
[----:B------:R-:W-:-:S13]  /*171a0*/  ISETP.GE.OR P0, PT, R0, c[0x0][0x53c], !P6 ;  /* 0x00014f0000007a0c */ /* 0x000fda0007706670 */
[----:B------:R-:W-:Y:S01]  /*171b0*/  @!P0 MOV R2, 0x4 ;  /* 0x0000000400028802 */ /* 0x000fe20000000f00 */
[----:B------:R-:W-:-:S04]  /*171c0*/  @!P0 IMAD.MOV.U32 R4, RZ, RZ, 0x4 ;  /* 0x00000004ff048424 */ /* 0x000fc800078e00ff */
        /* <DEDUP_REMOVED lines=13> */
.L_x_328:
        /* <DEDUP_REMOVED lines=16> */
.L_x_329:
[----:B----4-:R-:W-:Y:S01]  /*173a0*/  IMAD R0, R0, c[0x0][0x538], RZ ;  /* 0x00014e0000007a24 */ /* 0x010fe200078e02ff */
[----:B------:R-:W-:Y:S04]  /*173b0*/  BSSY B1, `(.L_x_286) ;  /* 0x000007c000017945 */ /* 0x000fe80003800000 */
[----:B--2---:R-:W-:-:S04]  /*173c0*/  IADD3 R8, R0, R8, RZ ;  /* 0x0000000800087210 */ /* 0x004fc80007ffe0ff */
[----:B---3--:R-:W-:-:S13]  /*173d0*/  ISETP.GT.AND P0, PT, R8, R10, PT ;  /* 0x0000000a0800720c */ /* 0x008fda0003f04270 */
[----:B------:R-:W-:Y:S05]  /*173e0*/  @P0 BRA `(.L_x_287) ;  /* 0x0000024000000947 */ /* 0x000fea0003800000 */
.L_x_291:
[----:B------:R-:W-:-:S04]  /*173f0*/  IADD3 R0, R247, 0x1f, RZ ;  /* 0x0000001ff7007810 */ /* 0x000fc80007ffe0ff */
[----:B------:R-:W-:-:S13]  /*17400*/  ISETP.GE.AND P0, PT, R0, c[0x0][0x53c], PT ;  /* 0x00014f0000007a0c */ /* 0x000fda0003f06270 */
[----:B------:R-:W-:Y:S05]  /*17410*/  @P0 BRA `(.L_x_288) ;  /* 0x0000071000000947 */ /* 0x000fea0003800000 */
[----:B------:R-:W-:Y:S01]  /*17420*/  MOV R247, R0 ;  /* 0x0000000000f77202 */ /* 0x000fe20000000f00 */
[----:B------:R-:W-:-:S03]  /*17430*/  CS2R R6, SRZ ;  /* 0x0000000000067805 */ /* 0x000fc6000001ff00 */
[----:B------:R-:W-:-:S04]  /*17440*/  IADD3 R0, R247, R13, RZ ;  /* 0x0000000df7007210 */ /* 0x000fc80007ffe0ff */
[----:B------:R-:W-:-:S13]  /*17450*/  ISETP.GE.OR P0, PT, R0, c[0x0][0x53c], !P6 ;  /* 0x00014f0000007a0c */ /* 0x000fda0007706670 */
[----:B-1----:R-:W-:Y:S02]  /*17460*/  @!P0 MOV R4, 0x4 ;  /* 0x0000000400048802 */ /* 0x002fe40000000f00 */
[----:B------:R-:W-:-:S03]  /*17470*/  @!P0 MOV R2, 0x4 ;  /* 0x0000000400028802 */ /* 0x000fc60000000f00 */
[----:B------:R-:W-:-:S04]  /*17480*/  @!P0 IMAD.WIDE R4, R0, R4, c[0x0][0x580] ;  /* 0x0001600000048625 */ /* 0x000fc800078e0204 */
[----:B------:R-:W-:Y:S01]  /*17490*/  @!P0 IMAD.WIDE R2, R0, R2, c[0x0][0x578] ;  /* 0x00015e0000028625 */ /* 0x000fe200078e0202 */
[----:B------:R-:W2:Y:S04]  /*174a0*/  @!P0 LDG.E R6, [R4.64] ;  /* 0x0000000604068981 */ /* 0x000ea8000c1e1900 */
[----:B------:R-:W2:Y:S02]  /*174b0*/  @!P0 LDG.E R7, [R2.64] ;  /* 0x0000000602078981 */ /* 0x000ea4000c1e1900 */
[----:B--2---:R-:W-:Y:S01]  /*174c0*/  IMAD R0, R7, R6, RZ ;  /* 0x0000000607007224 */ /* 0x004fe200078e02ff */
[----:B------:R-:W-:Y:S05]  /*174d0*/  BRA.DIV ~URZ, `(.L_x_289) ;  /* 0x00001a727f007947 */ /* 0x000fea000b800000 */
[----:B------:R1:W2:Y:S02]  /*174e0*/  SHFL.UP PT, R2, R0, 0x1, RZ ;  /* 0x0420000000027989 */ /* 0x0002a400000e00ff */
.L_x_330:
        /* <DEDUP_REMOVED lines=16> */
.L_x_331:
[----:B--2---:R-:W-:-:S05]  /*175f0*/  IMAD R0, R0, c[0x0][0x538], RZ ;  /* 0x00014e0000007a24 */ /* 0x004fca00078e02ff */
[----:B------:R-:W-:-:S04]  /*17600*/  IADD3 R8, R0, R8, RZ ;  /* 0x0000000800087210 */ /* 0x000fc80007ffe0ff */
[----:B------:R-:W-:-:S13]  /*17610*/  ISETP.GT.AND P0, PT, R8, R10, PT ;  /* 0x0000000a0800720c */ /* 0x000fda0003f04270 */
[----:B-1----:R-:W-:Y:S05]  /*17620*/  @!P0 BRA `(.L_x_291) ;  /* 0xfffffdc000008947 */ /* 0x002fea000383ffff */
.L_x_287:
[----:B------:R-:W-:-:S05]  /*17630*/  IADD3 R8, -R0, R8, RZ ;  /* 0x0000000800087210 */ /* 0x000fca0007ffe1ff */
[----:B------:R-:W-:-:S05]  /*17640*/  IMAD R0, R4, c[0x0][0x538], R8 ;  /* 0x00014e0004007a24 */ /* 0x000fca00078e0208 */
[----:B------:R-:W-:Y:S01]  /*17650*/  ISETP.GT.AND P0, PT, R0, R10, PT ;  /* 0x0000000a0000720c */ /* 0x000fe20003f04270 */
[----:B------:R-:W-:-:S12]  /*17660*/  BRA.DIV ~URZ, `(.L_x_292) ;  /* 0x00001af27f007947 */ /* 0x000fd8000b800000 */
[----:B------:R-:W-:-:S04]  /*17670*/  VOTE.ANY R5, PT, !P0 ;  /* 0x0000000000057806 */ /* 0x000fc800040e0100 */
.L_x_332:
[----:B------:R2:W3:Y:S01]  /*17680*/  POPC R11, R5 ;  /* 0x00000005000b7309 */ /* 0x0004e20000000000 */
[----:B------:R-:W-:Y:S05]  /*17690*/  BRA.DIV ~URZ, `(.L_x_293) ;  /* 0x00001b127f007947 */ /* 0x000fea000b800000 */
[----:B---3--:R3:W4:Y:S04]  /*176a0*/  SHFL.IDX PT, R6, R6, R11, 0x1f ;  /* 0x00001f0b06067589 */ /* 0x00872800000e0000 */
[----:B------:R3:W1:Y:S02]  /*176b0*/  SHFL.IDX PT, R7, R7, R11, 0x1f ;  /* 0x00001f0b07077589 */ /* 0x00066400000e0000 */
.L_x_333:
[----:B------:R-:W-:Y:S01]  /*176c0*/  ISETP.NE.AND P0, PT, R5, RZ, PT ;  /* 0x000000ff0500720c */ /* 0x000fe20003f05270 */
[----:B------:R-:W-:-:S12]  /*176d0*/  BSSY B0, `(.L_x_294) ;  /* 0x0000005000007945 */ /* 0x000fd80003800000 */
[----:B------:R-:W-:Y:S05]  /*176e0*/  @!P0 BRA `(.L_x_295) ;  /* 0x0000003000008947 */ /* 0x000fea0003800000 */
[----:B------:R-:W-:Y:S01]  /*176f0*/  IADD3 R3, R11, -0x1, RZ ;  /* 0xffffffff0b037810 */ /* 0x000fe20007ffe0ff */
[----:B------:R-:W-:Y:S05]  /*17700*/  BRA.DIV ~URZ, `(.L_x_296) ;  /* 0x00001b727f007947 */ /* 0x000fea000b800000 */
[----:B------:R2:W3:Y:S02]  /*17710*/  SHFL.IDX PT, R12, R4, R3, 0x1f ;  /* 0x00001f03040c7589 */ /* 0x0004e400000e0000 */
.L_x_295:
[----:B------:R-:W-:Y:S05]  /*17720*/  BSYNC B0 ;  /* 0x0000000000007941 */ /* 0x000fea0003800000 */
.L_x_294:
[----:B----4-:R-:W-:Y:S01]  /*17730*/  IABS R2, R6 ;  /* 0x0000000600027213 */ /* 0x010fe20000000000 */
[----:B---3--:R-:W-:Y:S01]  /*17740*/  IMAD R244, R12, c[0x0][0x538], R8 ;  /* 0x00014e000cf47a24 */ /* 0x008fe200078e0208 */
[----:B-12---:R-:W-:Y:S01]  /*17750*/  IABS R3, R7 ;  /* 0x0000000700037213 */ /* 0x006fe20000000000 */
[----:B------:R-:W-:Y:S01]  /*17760*/  IMAD.IADD R247, R11, 0x1, R247 ;  /* 0x000000010bf77824 */ /* 0x000fe200078e02f7 */
[----:B------:R-:W1:Y:S01]  /*17770*/  I2F.RP R4, R2 ;  /* 0x0000000200047306 */ /* 0x000e620000209400 */
[----:B------:R-:W-:-:S05]  /*17780*/  IMAD.IADD R8, R10, 0x1, -R244 ;  /* 0x000000010a087824 */ /* 0x000fca00078e0af4 */
        /* <DEDUP_REMOVED lines=8> */
[----:B------:R-:W-:Y:S01]  /*17810*/  IMAD R9, R4, R2, RZ ;  /* 0x0000000204097224 */ /* 0x000fe200078e02ff */
[----:B------:R-:W-:Y:S01]  /*17820*/  MOV R4, RZ ;  /* 0x000000ff00047202 */ /* 0x000fe20000000f00 */
[----:B------:R-:W-:-:S04]  /*17830*/  IMAD.MOV R0, RZ, RZ, -R0 ;  /* 0x000000ffff007224 */ /* 0x000fc800078e0a00 */
[----:B------:R-:W-:-:S04]  /*17840*/  IMAD.HI.U32 R9, R5, R9, R4 ;  /* 0x0000000905097227 */ /* 0x000fc800078e0004 */
[----:B------:R-:W-:Y:S02]  /*17850*/  IMAD.MOV.U32 R4, RZ, RZ, R10 ;  /* 0x000000ffff047224 */ /* 0x000fe400078e000a */
[----:B------:R-:W-:Y:S02]  /*17860*/  IMAD.MOV.U32 R5, RZ, RZ, R0 ;  /* 0x000000ffff057224 */ /* 0x000fe400078e0000 */
[----:B------:R-:W-:-:S04]  /*17870*/  IMAD.HI.U32 R0, R9, R4, RZ ;  /* 0x0000000409007227 */ /* 0x000fc800078e00ff */
[----:B------:R-:W-:Y:S02]  /*17880*/  IMAD R4, R0, R5, R4 ;  /* 0x0000000500047224 */ /* 0x000fe400078e0204 */
[----:B------:R-:W1:Y:S03]  /*17890*/  MUFU.RCP R5, R12 ;  /* 0x0000000c00057308 */ /* 0x000e660000001000 */
[----:B------:R-:W-:Y:S02]  /*178a0*/  ISETP.GT.U32.AND P0, PT, R2, R4, PT ;  /* 0x000000040200720c */ /* 0x000fe40003f04070 */
[----:B-1----:R-:W-:-:S11]  /*178b0*/  IADD3 R5, R5, 0xffffffe, RZ ;  /* 0x0ffffffe05057810 */ /* 0x002fd60007ffe0ff */
[-C--:B------:R-:W-:Y:S02]  /*178c0*/  @!P0 IADD3 R4, R4, -R2.reuse, RZ ;  /* 0x8000000204048210 */ /* 0x080fe40007ffe0ff */
[----:B------:R-:W-:Y:S01]  /*178d0*/  @!P0 IADD3 R0, R0, 0x1, RZ ;  /* 0x0000000100008810 */ /* 0x000fe20007ffe0ff */
[----:B------:R-:W1:Y:S01]  /*178e0*/  F2I.FTZ.U32.TRUNC.NTZ R5, R5 ;  /* 0x0000000500057305 */ /* 0x000e62000021f000 */
[----:B------:R-:W-:Y:S02]  /*178f0*/  ISETP.GE.U32.AND P2, PT, R4, R2, PT ;  /* 0x000000020400720c */ /* 0x000fe40003f46070 */
[----:B------:R-:W-:Y:S02]  /*17900*/  LOP3.LUT R2, R8, R6, RZ, 0x3c, !PT ;  /* 0x0000000608027212 */ /* 0x000fe400078e3cff */
[----:B------:R-:W-:Y:S02]  /*17910*/  ISETP.NE.AND P0, PT, R6, RZ, PT ;  /* 0x000000ff0600720c */ /* 0x000fe40003f05270 */
[----:B------:R-:W-:-:S07]  /*17920*/  ISETP.GE.AND P1, PT, R2, RZ, PT ;  /* 0x000000ff0200720c */ /* 0x000fce0003f26270 */
[----:B------:R-:W-:Y:S01]  /*17930*/  @P2 IADD3 R0, R0, 0x1, RZ ;  /* 0x0000000100002810 */ /* 0x000fe20007ffe0ff */
[----:B-1----:R-:W-:-:S04]  /*17940*/  IMAD.MOV R2, RZ, RZ, -R5 ;  /* 0x000000ffff027224 */ /* 0x002fc800078e0a05 */
[----:B------:R-:W-:Y:S01]  /*17950*/  IMAD.MOV.U32 R4, RZ, RZ, R2 ;  /* 0x000000ffff047224 */ /* 0x000fe200078e0002 */
[----:B------:R-:W-:Y:S01]  /*17960*/  IABS R2, R7 ;  /* 0x0000000700027213 */ /* 0x000fe20000000000 */
[----:B------:R-:W-:Y:S01]  /*17970*/  @!P1 IMAD.MOV R0, RZ, RZ, -R0 ;  /* 0x000000ffff009224 */ /* 0x000fe200078e0a00 */
[----:B------:R-:W-:Y:S01]  /*17980*/  @!P0 LOP3.LUT R0, RZ, R6, RZ, 0x33, !PT ;  /* 0x00000006ff008212 */ /* 0x000fe200078e33ff */
[----:B------:R-:W-:Y:S01]  /*17990*/  IMAD R9, R4, R3, RZ ;  /* 0x0000000304097224 */ /* 0x000fe200078e02ff */
[----:B------:R-:W-:Y:S01]  /*179a0*/  IADD3 R10, RZ, -R2, RZ ;  /* 0x80000002ff0a7210 */ /* 0x000fe20007ffe0ff */
[----:B------:R-:W-:Y:S01]  /*179b0*/  IMAD.MOV.U32 R4, RZ, RZ, RZ ;  /* 0x000000ffff047224 */ /* 0x000fe200078e00ff */
[----:B------:R-:W-:Y:S01]  /*179c0*/  IABS R12, R0 ;  /* 0x00000000000c7213 */ /* 0x000fe20000000000 */
[----:B------:R-:W-:Y:S02]  /*179d0*/  IMAD R6, R0, R6, RZ ;  /* 0x0000000600067224 */ /* 0x000fe400078e02ff */
[----:B------:R-:W-:Y:S01]  /*179e0*/  IMAD.HI.U32 R2, R5, R9, R4 ;  /* 0x0000000905027227 */ /* 0x000fe200078e0004 */
[----:B------:R-:W-:-:S02]  /*179f0*/  MOV R5, R10 ;  /* 0x0000000a00057202 */ /* 0x000fc40000000f00 */
[----:B------:R-:W-:Y:S01]  /*17a00*/  IADD3 R245, R8, -R6, RZ ;  /* 0x8000000608f57210 */ /* 0x000fe20007ffe0ff */
[----:B------:R-:W-:-:S04]  /*17a10*/  IMAD.MOV.U32 R4, RZ, RZ, R12 ;  /* 0x000000ffff047224 */ /* 0x000fc800078e000c */
        /* <DEDUP_REMOVED lines=17> */
.L_x_288:
[----:B------:R-:W-:Y:S01]  /*17b30*/  IMAD.MOV.U32 R244, RZ, RZ, R10 ;  /* 0x000000fffff47224 */ /* 0x000fe200078e000a */
[----:B------:R-:W-:Y:S01]  /*17b40*/  MOV R246, RZ ;  /* 0x000000ff00f67202 */ /* 0x000fe20000000f00 */
[----:B------:R-:W-:Y:S01]  /*17b50*/  IMAD.MOV.U32 R245, RZ, RZ, RZ ;  /* 0x000000fffff57224 */ /* 0x000fe200078e00ff */
[----:B------:R-:W-:Y:S02]  /*17b60*/  MOV R247, c[0x0][0x53c] ;  /* 0x00014f0000f77a02 */ /* 0x000fe40000000f00 */
.L_x_297:
[----:B------:R-:W-:Y:S05]  /*17b70*/  BSYNC B1 ;  /* 0x0000000000017941 */ /* 0x000fea0003800000 */
.L_x_286:
[----:B------:R-:W-:Y:S01]  /*17b80*/  WARPSYNC 0xffffffff ;  /* 0xffffffff00007948 */ /* 0x000fe20003800000 */
[----:B------:R-:W-:Y:S01]  /*17b90*/  BAR.SYNC.DEFER_BLOCKING 0x4, 0x100 ;  /* 0x0104000000007b1d */ /* 0x000fe20000010000 */
[----:B------:R-:W-:-:S13]  /*17ba0*/  ISETP.NE.AND P0, PT, R13, RZ, PT ;  /* 0x000000ff0d00720c */ /* 0x000fda0003f05270 */
[----:B------:R2:W-:Y:S04]  /*17bb0*/  @!P0 STS.128 [0x18100], R244 ;  /* 0x018100f4ff008388 */ /* 0x0005e80000000c00 */
[----:B------:R-:W-:Y:S06]  /*17bc0*/  BAR.ARV 0x5, 0x100 ;  /* 0x0144000000007b1d */ /* 0x000fec0000002000 */
.L_x_281:
[----:B-1----:R-:W-:-:S13]  /*17bd0*/  ISETP.GE.AND P0, PT, R247, c[0x0][0x53c], PT ;  /* 0x00014f00f7007a0c */ /* 0x002fda0003f06270 */
[----:B--23--:R-:W-:Y:S01]  /*17be0*/  @P0 CALL.REL.NOINC `(.L_x_298) ;  /* 0x0000001000000944 */ /* 0x00cfe20003c00000 */
[----:B------:R-:W-:Y:S05]  /*17bf0*/  BRA `(.L_x_299) ;  /* 0xfffe9af000007947 */ /* 0x000fea000383ffff */
.L_x_298:
[----:B------:R-:W-:Y:S05]  /*17c00*/  EXIT ;  /* 0x000000000000794d */ /* 0x000fea0003800000 */
.L_x_142:
[----:B------:R-:W-:Y:S01]  /*17c10*/  IMAD.MOV.U32 R0, RZ, RZ, R4 ;  /* 0x000000ffff007224 */ /* 0x000fe200078e0004 */
[----:B------:R-:W-:Y:S02]  /*17c20*/  MOV R2, 0x1 ;  /* 0x0000000100027802 */ /* 0x000fe40000000f00 */
[----:B------:R-:W-:Y:S02]  /*17c30*/  MOV R3, 0x17c50 ;  /* 0x00017c5000037802 */ /* 0x000fe40000000f00 */
[----:B--2---:R-:W-:Y:S05]  /*17c40*/  CALL.REL.NOINC `($__internal_6_$__cuda_sm70_shflsync_up_p) ;  /* 0x0000173000007944 */ /* 0x004fea0003c00000 */
[----:B------:R-:W-:Y:S01]  /*17c50*/  MOV R0, R5 ;  /* 0x0000000500007202 */ /* 0x000fe20000000f00 */
[----:B------:R-:W-:Y:S05]  /*17c60*/  BRA `(.L_x_300) ;  /* 0xfffe87f000007947 */ /* 0x000fea000383ffff */
.L_x_143:
[----:B------:R-:W-:Y:S01]  /*17c70*/  IMAD.MOV.U32 R0, RZ, RZ, R4 ;  /* 0x000000ffff007224 */ /* 0x000fe200078e0004 */
[----:B------:R-:W-:Y:S02]  /*17c80*/  MOV R2, 0x2 ;  /* 0x0000000200027802 */ /* 0x000fe40000000f00 */
[----:B------:R-:W-:Y:S02]  /*17c90*/  MOV R3, 0x17cb0 ;  /* 0x00017cb000037802 */ /* 0x000fe40000000f00 */
[----:B--2---:R-:W-:Y:S05]  /*17ca0*/  CALL.REL.NOINC `($__internal_6_$__cuda_sm70_shflsync_up_p) ;  /* 0x000016d000007944 */ /* 0x004fea0003c00000 */
[----:B------:R-:W-:Y:S02]  /*17cb0*/  SEL R5, R5, RZ, P4 ;  /* 0x000000ff05057207 */ /* 0x000fe40002000000 */
[----:B------:R-:W-:Y:S02]  /*17cc0*/  MOV R2, 0x4 ;  /* 0x0000000400027802 */ /* 0x000fe40000000f00 */
[----:B------:R-:W-:Y:S01]  /*17cd0*/  MOV R3, 0x17d10 ;  /* 0x00017d1000037802 */ /* 0x000fe20000000f00 */
[----:B------:R-:W-:-:S04]  /*17ce0*/  IMAD.IADD R4, R4, 0x1, R5 ;  /* 0x0000000104047824 */ /* 0x000fc800078e0205 */
[----:B------:R-:W-:Y:S02]  /*17cf0*/  IMAD.MOV.U32 R0, RZ, RZ, R4 ;  /* 0x000000ffff007224 */ /* 0x000fe400078e0004 */
[----:B------:R-:W-:Y:S05]  /*17d00*/  CALL.REL.NOINC `($__internal_6_$__cuda_sm70_shflsync_up_p) ;  /* 0x0000167000007944 */ /* 0x000fea0003c00000 */
        /* <DEDUP_REMOVED lines=12> */
[----:B------:R-:W-:Y:S01]  /*17dd0*/  SEL R5, R5, RZ, P1 ;  /* 0x000000ff05057207 */ /* 0x000fe20000800000 */
[----:B------:R-:W-:Y:S01]  /*17de0*/  IMAD.MOV.U32 R3, RZ, RZ, 0x1f ;  /* 0x0000001fff037424 */ /* 0x000fe200078e00ff */
[----:B------:R-:W-:Y:S02]  /*17df0*/  MOV R0, 0x1f ;  /* 0x0000001f00007802 */ /* 0x000fe40000000f00 */
[----:B------:R-:W-:Y:S01]  /*17e00*/  MOV R2, 0x17e40 ;  /* 0x00017e4000027802 */ /* 0x000fe20000000f00 */
[----:B------:R-:W-:-:S04]  /*17e10*/  IMAD.IADD R4, R4, 0x1, R5 ;  /* 0x0000000104047824 */ /* 0x000fc800078e0205 */
[----:B------:R-:W-:Y:S02]  /*17e20*/  IMAD.MOV.U32 R9, RZ, RZ, R4 ;  /* 0x000000ffff097224 */ /* 0x000fe400078e0004 */
[----:B------:R-:W-:Y:S05]  /*17e30*/  CALL.REL.NOINC `($__internal_5_$__cuda_sm70_shflsync_idx_p) ;  /* 0x000014f000007944 */ /* 0x000fea0003c00000 */
[----:B------:R-:W-:Y:S05]  /*17e40*/  BRA `(.L_x_301) ;  /* 0xfffe871000007947 */ /* 0x000fea000383ffff */
.L_x_145:
[----:B------:R-:W-:Y:S02]  /*17e50*/  SEL R0, RZ, 0x1, P0 ;  /* 0x00000001ff007807 */ /* 0x000fe40000000000 */
[----:B------:R-:W-:Y:S02]  /*17e60*/  MOV R2, 0x17e80 ;  /* 0x00017e8000027802 */ /* 0x000fe40000000f00 */
[----:B--2---:R-:W-:Y:S05]  /*17e70*/  CALL.REL.NOINC `($__internal_7_$__cuda_sm70_votesync_ballot) ;  /* 0x0000157000007944 */ /* 0x004fea0003c00000 */
[----:B------:R-:W-:Y:S01]  /*17e80*/  MOV R5, R0 ;  /* 0x0000000000057202 */ /* 0x000fe20000000f00 */
[----:B------:R-:W-:Y:S05]  /*17e90*/  BRA `(.L_x_302) ;  /* 0xfffe875000007947 */ /* 0x000fea000383ffff */
.L_x_146:
[----:B------:R-:W-:Y:S01]  /*17ea0*/  IMAD.MOV.U32 R9, RZ, RZ, R8 ;  /* 0x000000ffff097224 */ /* 0x000fe200078e0008 */
[----:B---3--:R-:W-:Y:S01]  /*17eb0*/  MOV R3, R14 ;  /* 0x0000000e00037202 */ /* 0x008fe20000000f00 */
[----:B------:R-:W-:Y:S01]  /*17ec0*/  IMAD.MOV.U32 R0, RZ, RZ, 0x1f ;  /* 0x0000001fff007424 */ /* 0x000fe200078e00ff */
[----:B------:R-:W-:Y:S02]  /*17ed0*/  MOV R2, 0x17ef0 ;  /* 0x00017ef000027802 */ /* 0x000fe40000000f00 */
[----:B-12---:R-:W-:Y:S05]  /*17ee0*/  CALL.REL.NOINC `($__internal_5_$__cuda_sm70_shflsync_idx_p) ;  /* 0x0000144000007944 */ /* 0x006fea0003c00000 */
[----:B------:R-:W-:Y:S01]  /*17ef0*/  IMAD.MOV.U32 R12, RZ, RZ, R0 ;  /* 0x000000ffff0c7224 */ /* 0x000fe200078e0000 */
[----:B------:R-:W-:Y:S01]  /*17f00*/  MOV R9, R7 ;  /* 0x0000000700097202 */ /* 0x000fe20000000f00 */
[----:B------:R-:W-:Y:S01]  /*17f10*/  IMAD.MOV.U32 R6, RZ, RZ, RZ ;  /* 0x000000ffff067224 */ /* 0x000fe200078e00ff */
[----:B------:R-:W-:Y:S01]  /*17f20*/  MOV R3, R14 ;  /* 0x0000000e00037202 */ /* 0x000fe20000000f00 */
[----:B------:R-:W-:Y:S01]  /*17f30*/  IMAD.MOV.U32 R0, RZ, RZ, 0x1f ;  /* 0x0000001fff007424 */ /* 0x000fe200078e00ff */
[----:B------:R-:W-:-:S02]  /*17f40*/  MOV R2, 0x17f60 ;  /* 0x00017f6000027802 */ /* 0x000fc40000000f00 */
[----:B------:R-:W-:Y:S05]  /*17f50*/  CALL.REL.NOINC `($__internal_5_$__cuda_sm70_shflsync_idx_p) ;  /* 0x000013d000007944 */ /* 0x000fea0003c00000 */
[----:B------:R-:W-:Y:S01]  /*17f60*/  MOV R11, R0 ;  /* 0x00000000000b7202 */ /* 0x000fe20000000f00 */
[----:B------:R-:W-:Y:S05]  /*17f70*/  BRA `(.L_x_303) ;  /* 0xfffe86c000007947 */ /* 0x000fea000383ffff */
.L_x_149:
[----:B------:R-:W-:Y:S01]  /*17f80*/  IMAD.MOV.U32 R9, RZ, RZ, R4 ;  /* 0x000000ffff097224 */ /* 0x000fe200078e0004 */
[----:B------:R-:W-:-:S02]  /*17f90*/  MOV R0, 0x1f ;  /* 0x0000001f00007802 */ /* 0x000fc40000000f00 */
[----:B------:R-:W-:Y:S02]  /*17fa0*/  MOV R2, 0x17fc0 ;  /* 0x00017fc000027802 */ /* 0x000fe40000000f00 */
[----:B-1234-:R-:W-:Y:S05]  /*17fb0*/  CALL.REL.NOINC `($__internal_5_$__cuda_sm70_shflsync_idx_p) ;  /* 0x0000137000007944 */ /* 0x01efea0003c00000 */
[----:B------:R-:W-:Y:S01]  /*17fc0*/  MOV R6, R0 ;  /* 0x0000000000067202 */ /* 0x000fe20000000f00 */
[----:B------:R-:W-:Y:S05]  /*17fd0*/  BRA `(.L_x_148) ;  /* 0xfffe86c000007947 */ /* 0x000fea000383ffff */
.L_x_185:
[----:B------:R-:W-:Y:S01]  /*17fe0*/  IMAD.MOV.U32 R9, RZ, RZ, R12 ;  /* 0x000000ffff097224 */ /* 0x000fe200078e000c */
[----:B------:R-:W-:Y:S01]  /*17ff0*/  MOV R3, RZ ;  /* 0x000000ff00037202 */ /* 0x000fe20000000f00 */
[----:B------:R-:W-:Y:S01]  /*18000*/  IMAD.MOV.U32 R0, RZ, RZ, 0x181f ;  /* 0x0000181fff007424 */ /* 0x000fe200078e00ff */
[----:B------:R-:W-:Y:S02]  /*18010*/  MOV R2, 0x18030 ;  /* 0x0001803000027802 */ /* 0x000fe40000000f00 */
[----:B-----5:R-:W-:Y:S05]  /*18020*/  CALL.REL.NOINC `($__internal_5_$__cuda_sm70_shflsync_idx_p) ;  /* 0x0000130000007944 */ /* 0x020fea0003c00000 */
[----:B------:R-:W-:Y:S01]  /*18030*/  MOV R10, R0 ;  /* 0x00000000000a7202 */ /* 0x000fe20000000f00 */
[----:B------:R-:W-:Y:S05]  /*18040*/  BRA `(.L_x_304) ;  /* 0xfffef9e000007947 */ /* 0x000fea000383ffff */
.L_x_186:
[----:B------:R-:W-:Y:S01]  /*18050*/  IMAD.MOV.U32 R9, RZ, RZ, R13 ;  /* 0x000000ffff097224 */ /* 0x000fe200078e000d */
[----:B------:R-:W-:Y:S01]  /*18060*/  MOV R3, RZ ;  /* 0x000000ff00037202 */ /* 0x000fe20000000f00 */
[----:B------:R-:W-:Y:S01]  /*18070*/  IMAD.MOV.U32 R0, RZ, RZ, 0x181f ;  /* 0x0000181fff007424 */ /* 0x000fe200078e00ff */
[----:B------:R-:W-:Y:S02]  /*18080*/  MOV R2, 0x180a0 ;  /* 0x000180a000027802 */ /* 0x000fe40000000f00 */
[----:B-12--5:R-:W-:Y:S05]  /*18090*/  CALL.REL.NOINC `($__internal_5_$__cuda_sm70_shflsync_idx_p) ;  /* 0x0000129000007944 */ /* 0x026fea0003c00000 */
[----:B------:R-:W-:Y:S05]  /*180a0*/  BRA `(.L_x_305) ;  /* 0xfffef9a000007947 */ /* 0x000fea000383ffff */
.L_x_189:
[----:B--2---:R-:W-:Y:S01]  /*180b0*/  IMAD.MOV.U32 R9, RZ, RZ, R12 ;  /* 0x000000ffff097224 */ /* 0x004fe200078e000c */
[----:B------:R-:W-:Y:S01]  /*180c0*/  MOV R3, 0x1 ;  /* 0x0000000100037802 */ /* 0x000fe20000000f00 */
[----:B----4-:R-:W-:Y:S01]  /*180d0*/  IMAD.MOV.U32 R0, RZ, RZ, 0x181f ;  /* 0x0000181fff007424 */ /* 0x010fe200078e00ff */
[----:B------:R-:W-:-:S02]  /*180e0*/  MOV R2, 0x18100 ;  /* 0x0001810000027802 */ /* 0x000fc40000000f00 */
[----:B-1-3-5:R-:W-:Y:S05]  /*180f0*/  CALL.REL.NOINC `($__internal_5_$__cuda_sm70_shflsync_idx_p) ;  /* 0x0000123000007944 */ /* 0x02afea0003c00000 */
[----:B------:R-:W-:Y:S01]  /*18100*/  IMAD.MOV.U32 R10, RZ, RZ, R0 ;  /* 0x000000ffff0a7224 */ /* 0x000fe200078e0000 */
[----:B------:R-:W-:Y:S01]  /*18110*/  MOV R3, 0x1 ;  /* 0x0000000100037802 */ /* 0x000fe20000000f00 */
[----:B------:R-:W-:Y:S01]  /*18120*/  IMAD.MOV.U32 R9, RZ, RZ, R13 ;  /* 0x000000ffff097224 */ /* 0x000fe200078e000d */
[----:B------:R-:W-:-:S02]  /*18130*/  MOV R0, 0x181f ;  /* 0x0000181f00007802 */ /* 0x000fc40000000f00 */
[----:B------:R-:W-:Y:S02]  /*18140*/  MOV R2, 0x18160 ;  /* 0x0001816000027802 */ /* 0x000fe40000000f00 */
[----:B------:R-:W-:Y:S05]  /*18150*/  CALL.REL.NOINC `($__internal_5_$__cuda_sm70_shflsync_idx_p) ;  /* 0x000011d000007944 */ /* 0x000fea0003c00000 */
[----:B------:R-:W-:Y:S05]  /*18160*/  BRA `(.L_x_306) ;  /* 0xfffefa4000007947 */ /* 0x000fea000383ffff */
.L_x_192:
[----:B-1----:R-:W-:Y:S01]  /*18170*/  IMAD.MOV.U32 R9, RZ, RZ, R12 ;  /* 0x000000ffff097224 */ /* 0x002fe200078e000c */
[----:B------:R-:W-:Y:S01]  /*18180*/  MOV R3, 0x2 ;  /* 0x0000000200037802 */ /* 0x000fe20000000f00 */
[----:B----4-:R-:W-:Y:S01]  /*18190*/  IMAD.MOV.U32 R0, RZ, RZ, 0x181f ;  /* 0x0000181fff007424 */ /* 0x010fe200078e00ff */
[----:B------:R-:W-:Y:S02]  /*181a0*/  MOV R2, 0x181c0 ;  /* 0x000181c000027802 */ /* 0x000fe40000000f00 */
[----:B--23-5:R-:W-:Y:S05]  /*181b0*/  CALL.REL.NOINC `($__internal_5_$__cuda_sm70_shflsync_idx_p) ;  /* 0x0000117000007944 */ /* 0x02cfea0003c00000 */
[----:B------:R-:W-:Y:S01]  /*181c0*/  MOV R10, R0 ;  /* 0x00000000000a7202 */ /* 0x000fe20000000f00 */
[----:B------:R-:W-:Y:S05]  /*181d0*/  BRA `(.L_x_307) ;  /* 0xfffefb0000007947 */ /* 0x000fea000383ffff */
.L_x_193:
[----:B------:R-:W-:Y:S01]  /*181e0*/  IMAD.MOV.U32 R9, RZ, RZ, R13 ;  /* 0x000000ffff097224 */ /* 0x000fe200078e000d */
[----:B------:R-:W-:Y:S01]  /*181f0*/  MOV R3, 0x2 ;  /* 0x0000000200037802 */ /* 0x000fe20000000f00 */
[----:B----4-:R-:W-:Y:S01]  /*18200*/  IMAD.MOV.U32 R0, RZ, RZ, 0x181f ;  /* 0x0000181fff007424 */ /* 0x010fe200078e00ff */
[----:B------:R-:W-:Y:S02]  /*18210*/  MOV R2, 0x18230 ;  /* 0x0001823000027802 */ /* 0x000fe40000000f00 */
[----:B-123-5:R-:W-:Y:S05]  /*18220*/  CALL.REL.NOINC `($__internal_5_$__cuda_sm70_shflsync_idx_p) ;  /* 0x0000110000007944 */ /* 0x02efea0003c00000 */
[----:B------:R-:W-:Y:S05]  /*18230*/  BRA `(.L_x_308) ;  /* 0xfffefac000007947 */ /* 0x000fea000383ffff */
.L_x_196:
[----:B-1----:R-:W-:Y:S01]  /*18240*/  IMAD.MOV.U32 R9, RZ, RZ, R12 ;  /* 0x000000ffff097224 */ /* 0x002fe200078e000c */
[----:B------:R-:W-:Y:S01]  /*18250*/  MOV R3, 0x3 ;  /* 0x0000000300037802 */ /* 0x000fe20000000f00 */
[----:B------:R-:W-:Y:S01]  /*18260*/  IMAD.MOV.U32 R0, RZ, RZ, 0x181f ;  /* 0x0000181fff007424 */ /* 0x000fe200078e00ff */
[----:B------:R-:W-:-:S02]  /*18270*/  MOV R2, 0x18290 ;  /* 0x0001829000027802 */ /* 0x000fc40000000f00 */
[----:B--2345:R-:W-:Y:S05]  /*18280*/  CALL.REL.NOINC `($__internal_5_$__cuda_sm70_shflsync_idx_p) ;  /* 0x000010a000007944 */ /* 0x03cfea0003c00000 */
[----:B------:R-:W-:Y:S01]  /*18290*/  IMAD.MOV.U32 R7, RZ, RZ, R0 ;  /* 0x000000ffff077224 */ /* 0x000fe200078e0000 */
[----:B------:R-:W-:Y:S01]  /*182a0*/  MOV R3, 0x3 ;  /* 0x0000000300037802 */ /* 0x000fe20000000f00 */
[----:B------:R-:W-:Y:S01]  /*182b0*/  IMAD.MOV.U32 R9, RZ, RZ, R13 ;  /* 0x000000ffff097224 */ /* 0x000fe200078e000d */
[----:B------:R-:W-:-:S02]  /*182c0*/  MOV R0, 0x181f ;  /* 0x0000181f00007802 */ /* 0x000fc40000000f00 */
[----:B------:R-:W-:Y:S02]  /*182d0*/  MOV R2, 0x182f0 ;  /* 0x000182f000027802 */ /* 0x000fe40000000f00 */
[----:B------:R-:W-:Y:S05]  /*182e0*/  CALL.REL.NOINC `($__internal_5_$__cuda_sm70_shflsync_idx_p) ;  /* 0x0000104000007944 */ /* 0x000fea0003c00000 */
[----:B------:R-:W-:Y:S05]  /*182f0*/  BRA `(.L_x_309) ;  /* 0xfffefb4000007947 */ /* 0x000fea000383ffff */
.L_x_241:
[----:B------:R-:W-:Y:S01]  /*18300*/  IMAD.MOV.U32 R2, RZ, RZ, R221 ;  /* 0x000000ffff027224 */ /* 0x000fe200078e00dd */
[----:B------:R-:W-:Y:S01]  /*18310*/  MOV R7, 0x1f ;  /* 0x0000001f00077802 */ /* 0x000fe20000000f00 */
[----:B------:R-:W-:Y:S01]  /*18320*/  IMAD.MOV.U32 R5, RZ, RZ, 0x2 ;  /* 0x00000002ff057424 */ /* 0x000fe200078e00ff */
[----:B------:R-:W-:Y:S02]  /*18330*/  MOV R6, 0xffffffff ;  /* 0xffffffff00067802 */ /* 0x000fe40000000f00 */
[----:B------:R-:W-:Y:S02]  /*18340*/  MOV R3, 0x18360 ;  /* 0x0001836000037802 */ /* 0x000fe40000000f00 */
[----:B------:R-:W-:Y:S05]  /*18350*/  CALL.REL.NOINC `($__internal_4_$__cuda_sm70_shflsync_bfly_p) ;  /* 0x00000f8000007944 */ /* 0x000fea0003c00000 */
[----:B------:R-:W-:Y:S01]  /*18360*/  FADD.FTZ R0, R221, R5 ;  /* 0x00000005dd007221 */ /* 0x000fe20000010000 */
[----:B------:R-:W-:Y:S02]  /*18370*/  MOV R5, 0x1 ;  /* 0x0000000100057802 */ /* 0x000fe40000000f00 */
[----:B------:R-:W-:Y:S02]  /*18380*/  MOV R3, 0x183b0 ;  /* 0x000183b000037802 */ /* 0x000fe40000000f00 */
[----:B------:R-:W-:-:S02]  /*18390*/  MOV R2, R0 ;  /* 0x0000000000027202 */ /* 0x000fc40000000f00 */
[----:B------:R-:W-:Y:S05]  /*183a0*/  CALL.REL.NOINC `($__internal_4_$__cuda_sm70_shflsync_bfly_p) ;  /* 0x00000f3000007944 */ /* 0x000fea0003c00000 */
[----:B------:R-:W-:Y:S01]  /*183b0*/  FADD.FTZ R0, R0, R5 ;  /* 0x0000000500007221 */ /* 0x000fe20000010000 */
[----:B------:R-:W-:-:S02]  /*183c0*/  MOV R2, R222 ;  /* 0x000000de00027202 */ /* 0x000fc40000000f00 */
[----:B------:R-:W-:Y:S02]  /*183d0*/  MOV R5, 0x2 ;  /* 0x0000000200057802 */ /* 0x000fe40000000f00 */
[----:B------:R-:W-:Y:S02]  /*183e0*/  MOV R3, 0x18400 ;  /* 0x0001840000037802 */ /* 0x000fe40000000f00 */
[----:B------:R-:W-:Y:S05]  /*183f0*/  CALL.REL.NOINC `($__internal_4_$__cuda_sm70_shflsync_bfly_p) ;  /* 0x00000ee000007944 */ /* 0x000fea0003c00000 */
[----:B------:R-:W-:Y:S01]  /*18400*/  FADD.FTZ R4, R222, R5 ;  /* 0x00000005de047221 */ /* 0x000fe20000010000 */
[----:B------:R-:W-:Y:S02]  /*18410*/  MOV R5, 0x1 ;  /* 0x0000000100057802 */ /* 0x000fe40000000f00 */
[----:B------:R-:W-:Y:S02]  /*18420*/  MOV R3, 0x18450 ;  /* 0x0001845000037802 */ /* 0x000fe40000000f00 */
[----:B------:R-:W-:Y:S02]  /*18430*/  MOV R2, R4 ;  /* 0x0000000400027202 */ /* 0x000fe40000000f00 */
[----:B------:R-:W-:Y:S05]  /*18440*/  CALL.REL.NOINC `($__internal_4_$__cuda_sm70_shflsync_bfly_p) ;  /* 0x00000e9000007944 */ /* 0x000fea0003c00000 */
[----:B------:R-:W-:Y:S01]  /*18450*/  MOV R3, R5 ;  /* 0x0000000500037202 */ /* 0x000fe20000000f00 */
[----:B------:R-:W-:Y:S05]  /*18460*/  BRA `(.L_x_310) ;  /* 0xffffae7000007947 */ /* 0x000fea000383ffff */
.L_x_248:
[----:B-1-34-:R-:W-:Y:S01]  /*18470*/  IMAD.MOV.U32 R9, RZ, RZ, R11 ;  /* 0x000000ffff097224 */ /* 0x01afe200078e000b */
[----:B------:R-:W-:Y:S01]  /*18480*/  MOV R3, RZ ;  /* 0x000000ff00037202 */ /* 0x000fe20000000f00 */
[----:B------:R-:W-:Y:S01]  /*18490*/  IMAD.MOV.U32 R0, RZ, RZ, 0x181f ;  /* 0x0000181fff007424 */ /* 0x000fe200078e00ff */
[----:B------:R-:W-:-:S02]  /*184a0*/  MOV R2, 0x184c0 ;  /* 0x000184c000027802 */ /* 0x000fc40000000f00 */
[----:B------:R-:W-:Y:S05]  /*184b0*/  CALL.REL.NOINC `($__internal_5_$__cuda_sm70_shflsync_idx_p) ;  /* 0x00000e7000007944 */ /* 0x000fea0003c00000 */
[----:B------:R-:W-:Y:S01]  /*184c0*/  MOV R5, R0 ;  /* 0x0000000000057202 */ /* 0x000fe20000000f00 */
[----:B------:R-:W-:Y:S05]  /*184d0*/  BRA `(.L_x_311) ;  /* 0xffffc76000007947 */ /* 0x000fea000383ffff */
.L_x_249:
[----:B------:R-:W-:Y:S01]  /*184e0*/  IMAD.MOV.U32 R9, RZ, RZ, R12 ;  /* 0x000000ffff097224 */ /* 0x000fe200078e000c */
[----:B------:R-:W-:Y:S01]  /*184f0*/  MOV R3, RZ ;  /* 0x000000ff00037202 */ /* 0x000fe20000000f00 */
[----:B------:R-:W-:Y:S01]  /*18500*/  IMAD.MOV.U32 R0, RZ, RZ, 0x181f ;  /* 0x0000181fff007424 */ /* 0x000fe200078e00ff */
[----:B------:R-:W-:-:S02]  /*18510*/  MOV R2, 0x18530 ;  /* 0x0001853000027802 */ /* 0x000fc40000000f00 */
[----:B-12---:R-:W-:Y:S05]  /*18520*/  CALL.REL.NOINC `($__internal_5_$__cuda_sm70_shflsync_idx_p) ;  /* 0x00000e0000007944 */ /* 0x006fea0003c00000 */
[----:B------:R-:W-:Y:S05]  /*18530*/  BRA `(.L_x_312) ;  /* 0xffffc72000007947 */ /* 0x000fea000383ffff */
.L_x_252:
[----:B--2---:R-:W-:Y:S01]  /*18540*/  IMAD.MOV.U32 R9, RZ, RZ, R11 ;  /* 0x000000ffff097224 */ /* 0x004fe200078e000b */
[----:B------:R-:W-:Y:S01]  /*18550*/  MOV R3, 0x1 ;  /* 0x0000000100037802 */ /* 0x000fe20000000f00 */
[----:B----4-:R-:W-:Y:S01]  /*18560*/  IMAD.MOV.U32 R0, RZ, RZ, 0x181f ;  /* 0x0000181fff007424 */ /* 0x010fe200078e00ff */
[----:B------:R-:W-:-:S02]  /*18570*/  MOV R2, 0x18590 ;  /* 0x0001859000027802 */ /* 0x000fc40000000f00 */
[----:B-1-3--:R-:W-:Y:S05]  /*18580*/  CALL.REL.NOINC `($__internal_5_$__cuda_sm70_shflsync_idx_p) ;  /* 0x00000da000007944 */ /* 0x00afea0003c00000 */
[----:B------:R-:W-:Y:S01]  /*18590*/  IMAD.MOV.U32 R5, RZ, RZ, R0 ;  /* 0x000000ffff057224 */ /* 0x000fe200078e0000 */
[----:B------:R-:W-:Y:S01]  /*185a0*/  MOV R3, 0x1 ;  /* 0x0000000100037802 */ /* 0x000fe20000000f00 */
[----:B------:R-:W-:Y:S01]  /*185b0*/  IMAD.MOV.U32 R9, RZ, RZ, R12 ;  /* 0x000000ffff097224 */ /* 0x000fe200078e000c */
[----:B------:R-:W-:-:S02]  /*185c0*/  MOV R0, 0x181f ;  /* 0x0000181f00007802 */ /* 0x000fc40000000f00 */
[----:B------:R-:W-:Y:S02]  /*185d0*/  MOV R2, 0x185f0 ;  /* 0x000185f000027802 */ /* 0x000fe40000000f00 */
[----:B------:R-:W-:Y:S05]  /*185e0*/  CALL.REL.NOINC `($__internal_5_$__cuda_sm70_shflsync_idx_p) ;  /* 0x00000d4000007944 */ /* 0x000fea0003c00000 */
[----:B------:R-:W-:Y:S05]  /*185f0*/  BRA `(.L_x_313) ;  /* 0xffffc7c000007947 */ /* 0x000fea000383ffff */
.L_x_255:
[----:B-1----:R-:W-:Y:S01]  /*18600*/  IMAD.MOV.U32 R9, RZ, RZ, R11 ;  /* 0x000000ffff097224 */ /* 0x002fe200078e000b */
[----:B------:R-:W-:Y:S01]  /*18610*/  MOV R3, 0x2 ;  /* 0x0000000200037802 */ /* 0x000fe20000000f00 */
[----:B----4-:R-:W-:Y:S01]  /*18620*/  IMAD.MOV.U32 R0, RZ, RZ, 0x181f ;  /* 0x0000181fff007424 */ /* 0x010fe200078e00ff */
[----:B------:R-:W-:Y:S02]  /*18630*/  MOV R2, 0x18650 ;  /* 0x0001865000027802 */ /* 0x000fe40000000f00 */
[----:B--23--:R-:W-:Y:S05]  /*18640*/  CALL.REL.NOINC `($__internal_5_$__cuda_sm70_shflsync_idx_p) ;  /* 0x00000ce000007944 */ /* 0x00cfea0003c00000 */
[----:B------:R-:W-:Y:S01]  /*18650*/  MOV R5, R0 ;  /* 0x0000000000057202 */ /* 0x000fe20000000f00 */
[----:B------:R-:W-:Y:S05]  /*18660*/  BRA `(.L_x_314) ;  /* 0xffffc88000007947 */ /* 0x000fea000383ffff */
.L_x_256:
[----:B------:R-:W-:Y:S01]  /*18670*/  IMAD.MOV.U32 R9, RZ, RZ, R12 ;  /* 0x000000ffff097224 */ /* 0x000fe200078e000c */
[----:B------:R-:W-:Y:S01]  /*18680*/  MOV R3, 0x2 ;  /* 0x0000000200037802 */ /* 0x000fe20000000f00 */
[----:B----4-:R-:W-:Y:S01]  /*18690*/  IMAD.MOV.U32 R0, RZ, RZ, 0x181f ;  /* 0x0000181fff007424 */ /* 0x010fe200078e00ff */
[----:B------:R-:W-:Y:S02]  /*186a0*/  MOV R2, 0x186c0 ;  /* 0x000186c000027802 */ /* 0x000fe40000000f00 */
[----:B-123--:R-:W-:Y:S05]  /*186b0*/  CALL.REL.NOINC `($__internal_5_$__cuda_sm70_shflsync_idx_p) ;  /* 0x00000c7000007944 */ /* 0x00efea0003c00000 */
[----:B------:R-:W-:Y:S05]  /*186c0*/  BRA `(.L_x_315) ;  /* 0xffffc84000007947 */ /* 0x000fea000383ffff */
.L_x_259:
[----:B-1----:R-:W-:Y:S01]  /*186d0*/  IMAD.MOV.U32 R9, RZ, RZ, R11 ;  /* 0x000000ffff097224 */ /* 0x002fe200078e000b */
[----:B------:R-:W-:Y:S01]  /*186e0*/  MOV R3, 0x3 ;  /* 0x0000000300037802 */ /* 0x000fe20000000f00 */
[----:B------:R-:W-:Y:S01]  /*186f0*/  IMAD.MOV.U32 R0, RZ, RZ, 0x181f ;  /* 0x0000181fff007424 */ /* 0x000fe200078e00ff */
[----:B------:R-:W-:-:S02]  /*18700*/  MOV R2, 0x18720 ;  /* 0x0001872000027802 */ /* 0x000fc40000000f00 */
[----:B--234-:R-:W-:Y:S05]  /*18710*/  CALL.REL.NOINC `($__internal_5_$__cuda_sm70_shflsync_idx_p) ;  /* 0x00000c1000007944 */ /* 0x01cfea0003c00000 */
[----:B------:R-:W-:Y:S01]  /*18720*/  IMAD.MOV.U32 R6, RZ, RZ, R0 ;  /* 0x000000ffff067224 */ /* 0x000fe200078e0000 */
[----:B------:R-:W-:Y:S01]  /*18730*/  MOV R3, 0x3 ;  /* 0x0000000300037802 */ /* 0x000fe20000000f00 */
[----:B------:R-:W-:Y:S01]  /*18740*/  IMAD.MOV.U32 R9, RZ, RZ, R12 ;  /* 0x000000ffff097224 */ /* 0x000fe200078e000c */
[----:B------:R-:W-:-:S02]  /*18750*/  MOV R0, 0x181f ;  /* 0x0000181f00007802 */ /* 0x000fc40000000f00 */
[----:B------:R-:W-:Y:S02]  /*18760*/  MOV R2, 0x18780 ;  /* 0x0001878000027802 */ /* 0x000fe40000000f00 */
[----:B------:R-:W-:Y:S05]  /*18770*/  CALL.REL.NOINC `($__internal_5_$__cuda_sm70_shflsync_idx_p) ;  /* 0x00000bb000007944 */ /* 0x000fea0003c00000 */
[----:B------:R-:W-:Y:S05]  /*18780*/  BRA `(.L_x_316) ;  /* 0xffffc8c000007947 */ /* 0x000fea000383ffff */
.L_x_261:
[----:B------:R-:W-:Y:S01]  /*18790*/  IMAD.MOV.U32 R9, RZ, RZ, R36 ;  /* 0x000000ffff097224 */ /* 0x000fe200078e0024 */
[----:B------:R-:W-:Y:S01]  /*187a0*/  MOV R3, RZ ;  /* 0x000000ff00037202 */ /* 0x000fe20000000f00 */
[----:B------:R-:W-:Y:S01]  /*187b0*/  IMAD.MOV.U32 R0, RZ, RZ, 0x1c1f ;  /* 0x00001c1fff007424 */ /* 0x000fe200078e00ff */
[----:B------:R-:W-:Y:S02]  /*187c0*/  MOV R2, 0x187e0 ;  /* 0x000187e000027802 */ /* 0x000fe40000000f00 */
[----:B------:R-:W-:Y:S05]  /*187d0*/  CALL.REL.NOINC `($__internal_5_$__cuda_sm70_shflsync_idx_p) ;  /* 0x00000b5000007944 */ /* 0x000fea0003c00000 */
[----:B------:R-:W-:Y:S01]  /*187e0*/  MOV R5, R0 ;  /* 0x0000000000057202 */ /* 0x000fe20000000f00 */
[----:B------:R-:W-:Y:S05]  /*187f0*/  BRA `(.L_x_317) ;  /* 0xffffcb8000007947 */ /* 0x000fea000383ffff */
.L_x_262:
[----:B------:R-:W-:Y:S01]  /*18800*/  IMAD.MOV.U32 R9, RZ, RZ, R39 ;  /* 0x000000ffff097224 */ /* 0x000fe200078e0027 */
[----:B------:R-:W-:Y:S01]  /*18810*/  MOV R3, RZ ;  /* 0x000000ff00037202 */ /* 0x000fe20000000f00 */
[----:B------:R-:W-:Y:S01]  /*18820*/  IMAD.MOV.U32 R0, RZ, RZ, 0x1c1f ;  /* 0x00001c1fff007424 */ /* 0x000fe200078e00ff */
[----:B------:R-:W-:Y:S02]  /*18830*/  MOV R2, 0x18850 ;  /* 0x0001885000027802 */ /* 0x000fe40000000f00 */
[----:B-12---:R-:W-:Y:S05]  /*18840*/  CALL.REL.NOINC `($__internal_5_$__cuda_sm70_shflsync_idx_p) ;  /* 0x00000ae000007944 */ /* 0x006fea0003c00000 */
[----:B------:R-:W-:Y:S05]  /*18850*/  BRA `(.L_x_318) ;  /* 0xffffcb4000007947 */ /* 0x000fea000383ffff */
.L_x_265:
[----:B------:R-:W-:Y:S01]  /*18860*/  IMAD.MOV.U32 R9, RZ, RZ, R36 ;  /* 0x000000ffff097224 */ /* 0x000fe200078e0024 */
[----:B----4-:R-:W-:Y:S01]  /*18870*/  MOV R3, 0x1 ;  /* 0x0000000100037802 */ /* 0x010fe20000000f00 */
[----:B------:R-:W-:Y:S01]  /*18880*/  IMAD.MOV.U32 R0, RZ, RZ, 0x1c1f ;  /* 0x00001c1fff007424 */ /* 0x000fe200078e00ff */
[----:B------:R-:W-:-:S02]  /*18890*/  MOV R2, 0x188b0 ;  /* 0x000188b000027802 */ /* 0x000fc40000000f00 */
[----:B-123--:R-:W-:Y:S05]  /*188a0*/  CALL.REL.NOINC `($__internal_5_$__cuda_sm70_shflsync_idx_p) ;  /* 0x00000a8000007944 */ /* 0x00efea0003c00000 */
[----:B------:R-:W-:Y:S01]  /*188b0*/  IMAD.MOV.U32 R5, RZ, RZ, R0 ;  /* 0x000000ffff057224 */ /* 0x000fe200078e0000 */
[----:B------:R-:W-:Y:S01]  /*188c0*/  MOV R3, 0x1 ;  /* 0x0000000100037802 */ /* 0x000fe20000000f00 */
[----:B------:R-:W-:Y:S01]  /*188d0*/  IMAD.MOV.U32 R9, RZ, RZ, R39 ;  /* 0x000000ffff097224 */ /* 0x000fe200078e0027 */
[----:B------:R-:W-:-:S02]  /*188e0*/  MOV R0, 0x1c1f ;  /* 0x00001c1f00007802 */ /* 0x000fc40000000f00 */
[----:B------:R-:W-:Y:S02]  /*188f0*/  MOV R2, 0x18910 ;  /* 0x0001891000027802 */ /* 0x000fe40000000f00 */
[----:B------:R-:W-:Y:S05]  /*18900*/  CALL.REL.NOINC `($__internal_5_$__cuda_sm70_shflsync_idx_p) ;  /* 0x00000a2000007944 */ /* 0x000fea0003c00000 */
[----:B------:R-:W-:Y:S05]  /*18910*/  BRA `(.L_x_319) ;  /* 0xffffd47000007947 */ /* 0x000fea000383ffff */
.L_x_269:
[----:B------:R-:W-:Y:S01]  /*18920*/  IMAD.MOV.U32 R9, RZ, RZ, R10 ;  /* 0x000000ffff097224 */ /* 0x000fe200078e000a */
[----:B------:R-:W-:Y:S01]  /*18930*/  MOV R3, RZ ;  /* 0x000000ff00037202 */ /* 0x000fe20000000f00 */
[----:B------:R-:W-:Y:S01]  /*18940*/  IMAD.MOV.U32 R0, RZ, RZ, 0x181f ;  /* 0x0000181fff007424 */ /* 0x000fe200078e00ff */
[----:B------:R-:W-:Y:S02]  /*18950*/  MOV R2, 0x18970 ;  /* 0x0001897000027802 */ /* 0x000fe40000000f00 */
[----:B------:R-:W-:Y:S05]  /*18960*/  CALL.REL.NOINC `($__internal_5_$__cuda_sm70_shflsync_idx_p) ;  /* 0x000009c000007944 */ /* 0x000fea0003c00000 */
[----:B------:R-:W-:Y:S01]  /*18970*/  MOV R8, R0 ;  /* 0x0000000000087202 */ /* 0x000fe20000000f00 */
[----:B------:R-:W-:Y:S05]  /*18980*/  BRA `(.L_x_320) ;  /* 0xffffe1e000007947 */ /* 0x000fea000383ffff */
.L_x_270:
[----:B------:R-:W-:Y:S01]  /*18990*/  IMAD.MOV.U32 R9, RZ, RZ, R13 ;  /* 0x000000ffff097224 */ /* 0x000fe200078e000d */
[----:B------:R-:W-:Y:S01]  /*189a0*/  MOV R3, RZ ;  /* 0x000000ff00037202 */ /* 0x000fe20000000f00 */
[----:B------:R-:W-:Y:S01]  /*189b0*/  IMAD.MOV.U32 R0, RZ, RZ, 0x181f ;  /* 0x0000181fff007424 */ /* 0x000fe200078e00ff */
[----:B------:R-:W-:Y:S02]  /*189c0*/  MOV R2, 0x189e0 ;  /* 0x000189e000027802 */ /* 0x000fe40000000f00 */
[----:B-12---:R-:W-:Y:S05]  /*189d0*/  CALL.REL.NOINC `($__internal_5_$__cuda_sm70_shflsync_idx_p) ;  /* 0x0000095000007944 */ /* 0x006fea0003c00000 */
[----:B------:R-:W-:Y:S05]  /*189e0*/  BRA `(.L_x_321) ;  /* 0xffffe1a000007947 */ /* 0x000fea000383ffff */
.L_x_273:
[----:B------:R-:W-:Y:S01]  /*189f0*/  IMAD.MOV.U32 R9, RZ, RZ, R10 ;  /* 0x000000ffff097224 */ /* 0x000fe200078e000a */
[----:B--2---:R-:W-:Y:S01]  /*18a00*/  MOV R3, 0x1 ;  /* 0x0000000100037802 */ /* 0x004fe20000000f00 */
        /* <DEDUP_REMOVED lines=10> */
.L_x_276:
[----:B------:R-:W-:Y:S01]  /*18ab0*/  IMAD.MOV.U32 R9, RZ, RZ, R10 ;  /* 0x000000ffff097224 */ /* 0x000fe200078e000a */
[----:B-1----:R-:W-:Y:S01]  /*18ac0*/  MOV R3, 0x2 ;  /* 0x0000000200037802 */ /* 0x002fe20000000f00 */
[----:B----4-:R-:W-:Y:S01]  /*18ad0*/  IMAD.MOV.U32 R0, RZ, RZ, 0x181f ;  /* 0x0000181fff007424 */ /* 0x010fe200078e00ff */
[----:B------:R-:W-:Y:S02]  /*18ae0*/  MOV R2, 0x18b00 ;  /* 0x00018b0000027802 */ /* 0x000fe40000000f00 */
[----:B--23--:R-:W-:Y:S05]  /*18af0*/  CALL.REL.NOINC `($__internal_5_$__cuda_sm70_shflsync_idx_p) ;  /* 0x0000083000007944 */ /* 0x00cfea0003c00000 */
[----:B------:R-:W-:Y:S01]  /*18b00*/  MOV R8, R0 ;  /* 0x0000000000087202 */ /* 0x000fe20000000f00 */
[----:B------:R-:W-:Y:S05]  /*18b10*/  BRA `(.L_x_323) ;  /* 0xffffe31000007947 */ /* 0x000fea000383ffff */
.L_x_277:
[----:B------:R-:W-:Y:S01]  /*18b20*/  IMAD.MOV.U32 R9, RZ, RZ, R13 ;  /* 0x000000ffff097224 */ /* 0x000fe200078e000d */
[----:B------:R-:W-:Y:S01]  /*18b30*/  MOV R3, 0x2 ;  /* 0x0000000200037802 */ /* 0x000fe20000000f00 */
[----:B----4-:R-:W-:Y:S01]  /*18b40*/  IMAD.MOV.U32 R0, RZ, RZ, 0x181f ;  /* 0x0000181fff007424 */ /* 0x010fe200078e00ff */
[----:B------:R-:W-:Y:S02]  /*18b50*/  MOV R2, 0x18b70 ;  /* 0x00018b7000027802 */ /* 0x000fe40000000f00 */
[----:B-123--:R-:W-:Y:S05]  /*18b60*/  CALL.REL.NOINC `($__internal_5_$__cuda_sm70_shflsync_idx_p) ;  /* 0x000007c000007944 */ /* 0x00efea0003c00000 */
[----:B------:R-:W-:Y:S05]  /*18b70*/  BRA `(.L_x_324) ;  /* 0xffffe2d000007947 */ /* 0x000fea000383ffff */
.L_x_280:
[----:B------:R-:W-:Y:S01]  /*18b80*/  IMAD.MOV.U32 R9, RZ, RZ, R10 ;  /* 0x000000ffff097224 */ /* 0x000fe200078e000a */
[----:B-1----:R-:W-:Y:S01]  /*18b90*/  MOV R3, 0x3 ;  /* 0x0000000300037802 */ /* 0x002fe20000000f00 */
        /* <DEDUP_REMOVED lines=10> */
.L_x_282:
[----:B------:R-:W-:Y:S01]  /*18c40*/  IMAD.MOV.U32 R9, RZ, RZ, R86 ;  /* 0x000000ffff097224 */ /* 0x000fe200078e0056 */
[----:B------:R-:W-:Y:S01]  /*18c50*/  MOV R3, RZ ;  /* 0x000000ff00037202 */ /* 0x000fe20000000f00 */
[----:B------:R-:W-:Y:S01]  /*18c60*/  IMAD.MOV.U32 R0, RZ, RZ, 0x1f ;  /* 0x0000001fff007424 */ /* 0x000fe200078e00ff */
[----:B------:R-:W-:Y:S02]  /*18c70*/  MOV R2, 0x18c90 ;  /* 0x00018c9000027802 */ /* 0x000fe40000000f00 */
[----:B-1----:R-:W-:Y:S05]  /*18c80*/  CALL.REL.NOINC `($__internal_5_$__cuda_sm70_shflsync_idx_p) ;  /* 0x000006a000007944 */ /* 0x002fea0003c00000 */
[----:B------:R-:W-:Y:S01]  /*18c90*/  MOV R10, R0 ;  /* 0x00000000000a7202 */ /* 0x000fe20000000f00 */
[----:B------:R-:W-:Y:S05]  /*18ca0*/  BRA `(.L_x_326) ;  /* 0xffffe4b000007947 */ /* 0x000fea000383ffff */
.L_x_283:
[----:B------:R-:W-:Y:S01]  /*18cb0*/  IMAD.MOV.U32 R9, RZ, RZ, R86 ;  /* 0x000000ffff097224 */ /* 0x000fe200078e0056 */
[----:B------:R-:W-:Y:S01]  /*18cc0*/  MOV R3, 0x1 ;  /* 0x0000000100037802 */ /* 0x000fe20000000f00 */
[----:B------:R-:W-:Y:S01]  /*18cd0*/  IMAD.MOV.U32 R0, RZ, RZ, 0x1f ;  /* 0x0000001fff007424 */ /* 0x000fe200078e00ff */
[----:B------:R-:W-:Y:S02]  /*18ce0*/  MOV R2, 0x18d00 ;  /* 0x00018d0000027802 */ /* 0x000fe40000000f00 */
[----:B-123--:R-:W-:Y:S05]  /*18cf0*/  CALL.REL.NOINC `($__internal_5_$__cuda_sm70_shflsync_idx_p) ;  /* 0x0000063000007944 */ /* 0x00efea0003c00000 */
[----:B------:R-:W-:Y:S01]  /*18d00*/  MOV R8, R0 ;  /* 0x0000000000087202 */ /* 0x000fe20000000f00 */
[----:B------:R-:W-:Y:S05]  /*18d10*/  BRA `(.L_x_327) ;  /* 0xffffe46000007947 */ /* 0x000fea000383ffff */
.L_x_284:
[----:B------:R-:W-:Y:S01]  /*18d20*/  IMAD.MOV.U32 R0, RZ, RZ, R4 ;  /* 0x000000ffff007224 */ /* 0x000fe200078e0004 */
[----:B------:R-:W-:Y:S02]  /*18d30*/  MOV R2, 0x1 ;  /* 0x0000000100027802 */ /* 0x000fe40000000f00 */
[----:B------:R-:W-:-:S02]  /*18d40*/  MOV R3, 0x18d60 ;  /* 0x00018d6000037802 */ /* 0x000fc40000000f00 */
[----:B--234-:R-:W-:Y:S05]  /*18d50*/  CALL.REL.NOINC `($__internal_6_$__cuda_sm70_shflsync_up_p) ;  /* 0x0000062000007944 */ /* 0x01cfea0003c00000 */
[----:B------:R-:W-:Y:S05]  /*18d60*/  BRA `(.L_x_328) ;  /* 0xffffe53000007947 */ /* 0x000fea000383ffff */
.L_x_285:
[----:B------:R-:W-:Y:S01]  /*18d70*/  IMAD.MOV.U32 R0, RZ, RZ, R4 ;  /* 0x000000ffff007224 */ /* 0x000fe200078e0004 */
[----:B------:R-:W-:-:S02]  /*18d80*/  MOV R2, 0x2 ;  /* 0x0000000200027802 */ /* 0x000fc40000000f00 */
[----:B------:R-:W-:Y:S02]  /*18d90*/  MOV R3, 0x18db0 ;  /* 0x00018db000037802 */ /* 0x000fe40000000f00 */
[----:B--23--:R-:W-:Y:S05]  /*18da0*/  CALL.REL.NOINC `($__internal_6_$__cuda_sm70_shflsync_up_p) ;  /* 0x000005d000007944 */ /* 0x00cfea0003c00000 */
        /* <DEDUP_REMOVED lines=26> */
.L_x_289:
[----:B------:R-:W-:Y:S02]  /*18f50*/  MOV R2, 0x1 ;  /* 0x0000000100027802 */ /* 0x000fe40000000f00 */
[----:B------:R-:W-:Y:S02]  /*18f60*/  MOV R3, 0x18f80 ;  /* 0x00018f8000037802 */ /* 0x000fe40000000f00 */
[----:B------:R-:W-:Y:S05]  /*18f70*/  CALL.REL.NOINC `($__internal_6_$__cuda_sm70_shflsync_up_p) ;  /* 0x0000040000007944 */ /* 0x000fea0003c00000 */
[----:B------:R-:W-:Y:S01]  /*18f80*/  MOV R2, R5 ;  /* 0x0000000500027202 */ /* 0x000fe20000000f00 */
[----:B------:R-:W-:Y:S05]  /*18f90*/  BRA `(.L_x_330) ;  /* 0xffffe55000007947 */ /* 0x000fea000383ffff */
.L_x_290:
[----:B------:R-:W-:Y:S02]  /*18fa0*/  MOV R2, 0x2 ;  /* 0x0000000200027802 */ /* 0x000fe40000000f00 */
[----:B------:R-:W-:Y:S02]  /*18fb0*/  MOV R3, 0x18fd0 ;  /* 0x00018fd000037802 */ /* 0x000fe40000000f00 */
[----:B------:R-:W-:Y:S05]  /*18fc0*/  CALL.REL.NOINC `($__internal_6_$__cuda_sm70_shflsync_up_p) ;  /* 0x000003b000007944 */ /* 0x000fea0003c00000 */
[----:B------:R-:W-:Y:S01]  /*18fd0*/  SEL R5, R5, RZ, P1 ;  /* 0x000000ff05057207 */ /* 0x000fe20000800000 */
[----:B------:R-:W-:Y:S01]  /*18fe0*/  IMAD.MOV.U32 R2, RZ, RZ, 0x4 ;  /* 0x00000004ff027424 */ /* 0x000fe200078e00ff */
[----:B------:R-:W-:-:S03]  /*18ff0*/  MOV R3, 0x19020 ;  /* 0x0001902000037802 */ /* 0x000fc60000000f00 */
[----:B------:R-:W-:Y:S02]  /*19000*/  IMAD.IADD R0, R0, 0x1, R5 ;  /* 0x0000000100007824 */ /* 0x000fe400078e0205 */
        /* <DEDUP_REMOVED lines=21> */
.L_x_292:
[----:B------:R-:W-:Y:S02]  /*19160*/  SEL R0, RZ, 0x1, P0 ;  /* 0x00000001ff007807 */ /* 0x000fe40000000000 */
[----:B------:R-:W-:Y:S02]  /*19170*/  MOV R2, 0x19190 ;  /* 0x0001919000027802 */ /* 0x000fe40000000f00 */
[----:B-1----:R-:W-:Y:S05]  /*19180*/  CALL.REL.NOINC `($__internal_7_$__cuda_sm70_votesync_ballot) ;  /* 0x0000026000007944 */ /* 0x002fea0003c00000 */
[----:B------:R-:W-:Y:S01]  /*19190*/  MOV R5, R0 ;  /* 0x0000000000057202 */ /* 0x000fe20000000f00 */
[----:B------:R-:W-:Y:S05]  /*191a0*/  BRA `(.L_x_332) ;  /* 0xffffe4d000007947 */ /* 0x000fea000383ffff */
.L_x_293:
[----:B------:R-:W-:Y:S01]  /*191b0*/  IMAD.MOV.U32 R9, RZ, RZ, R6 ;  /* 0x000000ffff097224 */ /* 0x000fe200078e0006 */
[----:B---3--:R-:W-:Y:S01]  /*191c0*/  MOV R3, R11 ;  /* 0x0000000b00037202 */ /* 0x008fe20000000f00 */
[----:B------:R-:W-:Y:S01]  /*191d0*/  IMAD.MOV.U32 R0, RZ, RZ, 0x1f ;  /* 0x0000001fff007424 */ /* 0x000fe200078e00ff */
[----:B------:R-:W-:Y:S02]  /*191e0*/  MOV R2, 0x19200 ;  /* 0x0001920000027802 */ /* 0x000fe40000000f00 */
[----:B-12---:R-:W-:Y:S05]  /*191f0*/  CALL.REL.NOINC `($__internal_5_$__cuda_sm70_shflsync_idx_p) ;  /* 0x0000013000007944 */ /* 0x006fea0003c00000 */
[----:B------:R-:W-:Y:S01]  /*19200*/  IMAD.MOV.U32 R6, RZ, RZ, R0 ;  /* 0x000000ffff067224 */ /* 0x000fe200078e0000 */
[----:B------:R-:W-:Y:S01]  /*19210*/  MOV R3, R11 ;  /* 0x0000000b00037202 */ /* 0x000fe20000000f00 */
[----:B------:R-:W-:Y:S01]  /*19220*/  IMAD.MOV.U32 R9, RZ, RZ, R7 ;  /* 0x000000ffff097224 */ /* 0x000fe200078e0007 */
[----:B------:R-:W-:Y:S02]  /*19230*/  MOV R0, 0x1f ;  /* 0x0000001f00007802 */ /* 0x000fe40000000f00 */
[----:B------:R-:W-:-:S02]  /*19240*/  MOV R2, 0x19260 ;  /* 0x0001926000027802 */ /* 0x000fc40000000f00 */
[----:B------:R-:W-:Y:S05]  /*19250*/  CALL.REL.NOINC `($__internal_5_$__cuda_sm70_shflsync_idx_p) ;  /* 0x000000d000007944 */ /* 0x000fea0003c00000 */
[----:B------:R-:W-:Y:S01]  /*19260*/  MOV R7, R0 ;  /* 0x0000000000077202 */ /* 0x000fe20000000f00 */
[----:B------:R-:W-:Y:S05]  /*19270*/  BRA `(.L_x_333) ;  /* 0xffffe44000007947 */ /* 0x000fea000383ffff */
.L_x_296:
[----:B------:R-:W-:Y:S01]  /*19280*/  IMAD.MOV.U32 R9, RZ, RZ, R4 ;  /* 0x000000ffff097224 */ /* 0x000fe200078e0004 */
[----:B------:R-:W-:-:S02]  /*19290*/  MOV R0, 0x1f ;  /* 0x0000001f00007802 */ /* 0x000fc40000000f00 */
[----:B------:R-:W-:Y:S02]  /*192a0*/  MOV R2, 0x192c0 ;  /* 0x000192c000027802 */ /* 0x000fe40000000f00 */
[----:B-1234-:R-:W-:Y:S05]  /*192b0*/  CALL.REL.NOINC `($__internal_5_$__cuda_sm70_shflsync_idx_p) ;  /* 0x0000007000007944 */ /* 0x01efea0003c00000 */
[----:B------:R-:W-:Y:S01]  /*192c0*/  MOV R12, R0 ;  /* 0x00000000000c7202 */ /* 0x000fe20000000f00 */
[----:B------:R-:W-:Y:S05]  /*192d0*/  BRA `(.L_x_295) ;  /* 0xffffe44000007947 */ /* 0x000fea000383ffff */
        .weak           $__internal_4_$__cuda_sm70_shflsync_bfly_p
        .type           $__internal_4_$__cuda_sm70_shflsync_bfly_p,@function
        .size           $__internal_4_$__cuda_sm70_shflsync_bfly_p,($__internal_5_$__cuda_sm70_shflsync_idx_p - $__internal_4_$__cuda_sm70_shflsync_bfly_p)
$__internal_4_$__cuda_sm70_shflsync_bfly_p:
[----:B------:R-:W-:Y:S04]  /*192e0*/  WARPSYNC R6 ;  /* 0x0000000600007348 */ /* 0x000fe80003800000 */
[----:B------:R1:W2:Y:S02]  /*192f0*/  SHFL.BFLY PT, R5, R2, R5, R7 ;  /* 0x0c00000502057389 */ /* 0x0002a400000e0007 */
[----:B-1----:R-:W-:Y:S02]  /*19300*/  MOV R2, R3 ;  /* 0x0000000300027202 */ /* 0x002fe40000000f00 */
[----:B------:R-:W-:-:S04]  /*19310*/  MOV R3, 0x0 ;  /* 0x0000000000037802 */ /* 0x000fc80000000f00 */
[----:B--2---:R-:W-:Y:S05]  /*19320*/  RET.REL.NODEC R2 `(_ZN7cutlass13device_kernelIN5flash19enable_sm80_to_sm89INS1_16FlashAttnFwdSm80INS1_25CollectiveMainloopFwdSm80ILi8ELi1ELb0EN4cute5tupleIJNS5_1CILi128EEENS7_ILi64EEENS7_ILi192EEEEEELi192ENS_10bfloat16_tEfNS_4arch4Sm80ELb0ELb0ELb1ELb1ELb0ELb1ELb1ELb1EEENS1_21CollectiveEpilogueFwdINS6_IJS8_SA_S9_EEENS6_IJNS7_ILi1EEESI_SI_EEESC_SE_Li256ELb1ELb1ELb1ELb0EEENS1_36VarlenDynamicPersistentTileSchedulerILi128ELi64ELi256ELi256ELb1ELb1ELb0ELb0ELb1ELb1EEEEEEEEEvNT_6ParamsE) ;  /* 0xfffe6cd002007950 */ /* 0x004fea0003c3ffff */
        .weak           $__internal_5_$__cuda_sm70_shflsync_idx_p
        .type           $__internal_5_$__cuda_sm70_shflsync_idx_p,@function
        .size           $__internal_5_$__cuda_sm70_shflsync_idx_p,($__internal_6_$__cuda_sm70_shflsync_up_p - $__internal_5_$__cuda_sm70_shflsync_idx_p)
$__internal_5_$__cuda_sm70_shflsync_idx_p:
[----:B------:R-:W-:-:S04]  /*19330*/  MOV R87, 0xffffffff ;  /* 0xffffffff00577802 */ /* 0x000fc80000000f00 */
[----:B------:R-:W-:Y:S04]  /*19340*/  WARPSYNC R87 ;  /* 0x0000005700007348 */ /* 0x000fe80003800000 */
[----:B------:R1:W2:Y:S02]  /*19350*/  SHFL.IDX PT, R0, R9, R3, R0 ;  /* 0x0000000309007389 */ /* 0x0002a400000e0000 */
[----:B-1----:R-:W-:-:S04]  /*19360*/  MOV R3, 0x0 ;  /* 0x0000000000037802 */ /* 0x002fc80000000f00 */
[----:B--2---:R-:W-:Y:S05]  /*19370*/  RET.REL.NODEC R2 `(_ZN7cutlass13device_kernelIN5flash19enable_sm80_to_sm89INS1_16FlashAttnFwdSm80INS1_25CollectiveMainloopFwdSm80ILi8ELi1ELb0EN4cute5tupleIJNS5_1CILi128EEENS7_ILi64EEENS7_ILi192EEEEEELi192ENS_10bfloat16_tEfNS_4arch4Sm80ELb0ELb0ELb1ELb1ELb0ELb1ELb1ELb1EEENS1_21CollectiveEpilogueFwdINS6_IJS8_SA_S9_EEENS6_IJNS7_ILi1EEESI_SI_EEESC_SE_Li256ELb1ELb1ELb1ELb0EEENS1_36VarlenDynamicPersistentTileSchedulerILi128ELi64ELi256ELi256ELb1ELb1ELb0ELb0ELb1ELb1EEEEEEEEEvNT_6ParamsE) ;  /* 0xfffe6c8002007950 */ /* 0x004fea0003c3ffff */
        .weak           $__internal_6_$__cuda_sm70_shflsync_up_p
        .type           $__internal_6_$__cuda_sm70_shflsync_up_p,@function
        .size           $__internal_6_$__cuda_sm70_shflsync_up_p,($__internal_7_$__cuda_sm70_votesync_ballot - $__internal_6_$__cuda_sm70_shflsync_up_p)
$__internal_6_$__cuda_sm70_shflsync_up_p:
[----:B------:R-:W-:Y:S02]  /*19380*/  IMAD.MOV.U32 R5, RZ, RZ, RZ ;  /* 0x000000ffff057224 */ /* 0x000fe400078e00ff */
[----:B------:R-:W-:-:S04]  /*19390*/  IMAD.MOV.U32 R9, RZ, RZ, -0x1 ;  /* 0xffffffffff097424 */ /* 0x000fc800078e00ff */
[----:B------:R-:W-:Y:S04]  /*193a0*/  WARPSYNC R9 ;  /* 0x0000000900007348 */ /* 0x000fe80003800000 */
[----:B------:R1:W2:Y:S02]  /*193b0*/  SHFL.UP PT, R5, R0, R2, R5 ;  /* 0x0400000200057389 */ /* 0x0002a400000e0005 */
[----:B-1----:R-:W-:Y:S02]  /*193c0*/  MOV R2, R3 ;  /* 0x0000000300027202 */ /* 0x002fe40000000f00 */
[----:B------:R-:W-:-:S04]  /*193d0*/  MOV R3, 0x0 ;  /* 0x0000000000037802 */ /* 0x000fc80000000f00 */
[----:B--2---:R-:W-:Y:S05]  /*193e0*/  RET.REL.NODEC R2 `(_ZN7cutlass13device_kernelIN5flash19enable_sm80_to_sm89INS1_16FlashAttnFwdSm80INS1_25CollectiveMainloopFwdSm80ILi8ELi1ELb0EN4cute5tupleIJNS5_1CILi128EEENS7_ILi64EEENS7_ILi192EEEEEELi192ENS_10bfloat16_tEfNS_4arch4Sm80ELb0ELb0ELb1ELb1ELb0ELb1ELb1ELb1EEENS1_21CollectiveEpilogueFwdINS6_IJS8_SA_S9_EEENS6_IJNS7_ILi1EEESI_SI_EEESC_SE_Li256ELb1ELb1ELb1ELb0EEENS1_36VarlenDynamicPersistentTileSchedulerILi128ELi64ELi256ELi256ELb1ELb1ELb0ELb0ELb1ELb1EEEEEEEEEvNT_6ParamsE) ;  /* 0xfffe6c1002007950 */ /* 0x004fea0003c3ffff */
        .weak           $__internal_7_$__cuda_sm70_votesync_ballot
        .type           $__internal_7_$__cuda_sm70_votesync_ballot,@function
        .size           $__internal_7_$__cuda_sm70_votesync_ballot,(.L_x_2473 - $__internal_7_$__cuda_sm70_votesync_ballot)
$__internal_7_$__cuda_sm70_votesync_ballot:
[----:B------:R-:W-:Y:S01]  /*193f0*/  ISETP.NE.U32.AND P0, PT, R0, 0x1, PT ;  /* 0x000000010000780c */ /* 0x000fe20003f05070 */
[----:B------:R-:W-:-:S04]  /*19400*/  IMAD.MOV.U32 R3, RZ, RZ, -0x1 ;  /* 0xffffffffff037424 */ /* 0x000fc800078e00ff */
[----:B------:R-:W-:Y:S08]  /*19410*/  WARPSYNC R3 ;  /* 0x0000000300007348 */ /* 0x000ff00003800000 */
[----:B------:R-:W-:-:S04]  /*19420*/  VOTE.ANY R0, PT, !P0 ;  /* 0x0000000000007806 */ /* 0x000fc800040e0100 */
[----:B------:R-:W-:Y:S01]  /*19430*/  LOP3.LUT R0, R0, R3, RZ, 0xc0, !PT ;  /* 0x0000000300007212 */ /* 0x000fe200078ec0ff */
[----:B------:R-:W-:-:S04]  /*19440*/  IMAD.MOV.U32 R3, RZ, RZ, 0x0 ;  /* 0x00000000ff037424 */ /* 0x000fc800078e00ff */
[----:B------:R-:W-:Y:S05]  /*19450*/  RET.REL.NODEC R2 `(_ZN7cutlass13device_kernelIN5flash19enable_sm80_to_sm89INS1_16FlashAttnFwdSm80INS1_25CollectiveMainloopFwdSm80ILi8ELi1ELb0EN4cute5tupleIJNS5_1CILi128EEENS7_ILi64EEENS7_ILi192EEEEEELi192ENS_10bfloat16_tEfNS_4arch4Sm80ELb0ELb0ELb1ELb1ELb0ELb1ELb1ELb1EEENS1_21CollectiveEpilogueFwdINS6_IJS8_SA_S9_EEENS6_IJNS7_ILi1EEESI_SI_EEESC_SE_Li256ELb1ELb1ELb1ELb0EEENS1_36VarlenDynamicPersistentTileSchedulerILi128ELi64ELi256ELi256ELb1ELb1ELb0ELb0ELb1ELb1EEEEEEEEEvNT_6ParamsE) ;  /* 0xfffe6ba002007950 */ /* 0x000fea0003c3ffff */
.L_x_334:
        /* <DEDUP_REMOVED lines=10> */
.L_x_2473:


//--------------------- .text._ZN7cutlass13device_kernelIN5flash19enable_sm80_to_sm89INS1_16FlashAttnFwdSm80INS1_25CollectiveMainloopFwdSm80ILi8ELi1ELb0EN4cute5tupleIJNS5_1CILi128EEENS7_ILi64EEENS7_ILi192EEEEEELi192ENS_10bfloat16_tEfNS_4arch4Sm80ELb0ELb1ELb1ELb0ELb0ELb0ELb1ELb1EEENS1_21CollectiveEpilogueFwdINS6_IJS8_SA_S9_EEENS6_IJNS7_ILi1EEESI_SI_EEESC_SE_Li256ELb0ELb1ELb1ELb0EEENS1_19SingleTileSchedulerILb0ELb1ELb1ELi128EEEEEEEEEvNT_6ParamsE --------------------------
	.section	.text._ZN7cutlass13device_kernelIN5flash19enable_sm80_to_sm89INS1_16FlashAttnFwdSm80INS1_25CollectiveMainloopFwdSm80ILi8ELi1ELb0EN4cute5tupleIJNS5_1CILi128EEENS7_ILi64EEENS7_ILi192EEEEEELi192ENS_10bfloat16_tEfNS_4arch4Sm80ELb0ELb1ELb1ELb0ELb0ELb0ELb1ELb1EEENS1_21CollectiveEpilogueFwdINS6_IJS8_SA_S9_EEENS6_IJNS7_ILi1EEESI_SI_EEESC_SE_Li256ELb0ELb1ELb1ELb0EEENS1_19SingleTileSchedulerILb0ELb1ELb1ELi128EEEEEEEEEvNT_6ParamsE,"ax",@progbits
	.sectioninfo	@"SHI_REGISTERS=255"
	.align	128
.text._ZN7cutlass13device_kernelIN5flash19enable_sm80_to_sm89INS1_16FlashAttnFwdSm80INS1_25CollectiveMainloopFwdSm80ILi8ELi1ELb0EN4cute5tupleIJNS5_1CILi128EEENS7_ILi64EEENS7_ILi192EEEEEELi192ENS_10bfloat16_tEfNS_4arch4Sm80ELb0ELb1ELb1ELb0ELb0ELb0ELb1ELb1EEENS1_21CollectiveEpilogueFwdINS6_IJS8_SA_S9_EEENS6_IJNS7_ILi1EEESI_SI_EEESC_SE_Li256ELb0ELb1ELb1ELb0EEENS1_19SingleTileSchedulerILb0ELb1ELb1ELi128EEEEEEEEEvNT_6ParamsE:
        .type           _ZN7cutlass13device_kernelIN5flash19enable_sm80_to_sm89INS1_16FlashAttnFwdSm80INS1_25CollectiveMainloopFwdSm80ILi8ELi1ELb0EN4cute5tupleIJNS5_1CILi128EEENS7_ILi64EEENS7_ILi192EEEEEELi192ENS_10bfloat16_tEfNS_4arch4Sm80ELb0ELb1ELb1ELb0ELb0ELb0ELb1ELb1EEENS1_21CollectiveEpilogueFwdINS6_IJS8_SA_S9_EEENS6_IJNS7_ILi1EEESI_SI_EEESC_SE_Li256ELb0ELb1ELb1ELb0EEENS1_19SingleTileSchedulerILb0ELb1ELb1ELi128EEEEEEEEEvNT_6ParamsE,@function
        .size           _ZN7cutlass13device_kernelIN5flash19enable_sm80_to_sm89INS1_16FlashAttnFwdSm80INS1_25CollectiveMainloopFwdSm80ILi8ELi1ELb0EN4cute5tupleIJNS5_1CILi128EEENS7_ILi64EEENS7_ILi192EEEEEELi192ENS_10bfloat16_tEfNS_4arch4Sm80ELb0ELb1ELb1ELb0ELb0ELb0ELb1ELb1EEENS1_21CollectiveEpilogueFwdINS6_IJS8_SA_S9_EEENS6_IJNS7_ILi1EEESI_SI_EEESC_SE_Li256ELb0ELb1ELb1ELb0EEENS1_19SingleTileSchedulerILb0ELb1ELb1ELi128EEEEEEEEEvNT_6ParamsE,(.L_x_2478 - _ZN7cutlass13device_kernelIN5flash19enable_sm80_to_sm89INS1_16FlashAttnFwdSm80INS1_25CollectiveMainloopFwdSm80ILi8ELi1ELb0EN4cute5tupleIJNS5_1CILi128EEENS7_ILi64EEENS7_ILi192EEEEEELi192ENS_10bfloat16_tEfNS_4arch4Sm80ELb0ELb1ELb1ELb0ELb0ELb0ELb1ELb1EEENS1_21CollectiveEpilogueFwdINS6_IJS8_SA_S9_EEENS6_IJNS7_ILi1EEESI_SI_EEESC_SE_Li256ELb0ELb1ELb1ELb0EEENS1_19SingleTileSchedulerILb0ELb1ELb1ELi128EEEEEEEEEvNT_6ParamsE)
        .other          _ZN7cutlass13device_kernelIN5flash19enable_sm80_to_sm89INS1_16FlashAttnFwdSm80INS1_25CollectiveMainloopFwdSm80ILi8ELi1ELb0EN4cute5tupleIJNS5_1CILi128EEENS7_ILi64EEENS7_ILi192EEEEEELi192ENS_10bfloat16_tEfNS_4arch4Sm80ELb0ELb1ELb1ELb0ELb0ELb0ELb1ELb1EEENS1_21CollectiveEpilogueFwdINS6_IJS8_SA_S9_EEENS6_IJNS7_ILi1EEESI_SI_EEESC_SE_Li256ELb0ELb1ELb1ELb0EEENS1_19SingleTileSchedulerILb0ELb1ELb1ELi128EEEEEEEEEvNT_6ParamsE,@"STO_CUDA_ENTRY STV_DEFAULT"
_ZN7cutlass13device_kernelIN5flash19enable_sm80_to_sm89INS1_16FlashAttnFwdSm80INS1_25CollectiveMainloopFwdSm80ILi8ELi1ELb0EN4cute5tupleIJNS5_1CILi128EEENS7_ILi64EEENS7_ILi192EEEEEELi192ENS_10bfloat16_tEfNS_4arch4Sm80ELb0ELb1ELb1ELb0ELb0ELb0ELb1ELb1EEENS1_21CollectiveEpilogueFwdINS6_IJS8_SA_S9_EEENS6_IJNS7_ILi1EEESI_SI_EEESC_SE_Li256ELb0ELb1ELb1ELb0EEENS1_19SingleTileSchedulerILb0ELb1ELb1ELi128EEEEEEEEEvNT_6ParamsE:
[----:B------:R-:W-:Y:S02]  /*0000*/  MOV R1, c[0x0][0x28] ;  /* 0x00000a0000017a02 */ /* 0x000fe40000000f00 */
[----:B------:R-:W1:Y:S01]  /*0010*/  S2R R84, SR_TID.X ;  /* 0x0000000000547919 */ /* 0x000e620000002100 */
[----:B------:R-:W2:Y:S03]  /*0020*/  S2UR UR6, SR_CTAID.Y ;  /* 0x00000000000679c3 */ /* 0x000ea60000002600 */
        /* <DEDUP_REMOVED lines=14> */
.L_x_335:
[----:B---3--:R-:W-:Y:S02]  /*0110*/  ULDC.64 UR4, c[0x0][0x550] ;  /* 0x0001540000047ab9 */ /* 0x008fe40000000a00 */
[----:B------:R-:W-:Y:S02]  /*0120*/  UISETP.NE.AND UP0, UPT, UR4, 0x1, UPT ;  /* 0x000000010400788c */ /* 0x000fe4000bf05270 */
[----:B------:R-:W-:-:S02]  /*0130*/  UIMAD.WIDE.U32 UR8, UR6, UR5, URZ ;  /* 0x00000005060872a5 */ /* 0x000fc4000f8e003f */
[----:B------:R-:W-:Y:S02]  /*0140*/  ULDC UR4, c[0x0][0x558] ;  /* 0x0001560000047ab9 */ /* 0x000fe40000000800 */
[----:B------:R-:W-:-:S05]  /*0150*/  UMOV UR15, UR6 ;  /* 0x00000006000f7c82 */ /* 0x000fca0008000000 */
[----:B------:R-:W-:-:S03]  /*0160*/  @UP0 USHF.R.U32.HI UR15, URZ, UR4, UR9 ;  /* 0x000000043f0f0299 */ /* 0x000fc60008011609 */
.L_x_336:
[----:B------:R-:W-:Y:S01]  /*0170*/  ISETP.GE.AND P0, PT, R0, RZ, PT ;  /* 0x000000ff0000720c */ /* 0x000fe20003f06270 */
[----:B------:R-:W-:Y:S02]  /*0180*/  UIADD3 UR4, -UR15, URZ, URZ ;  /* 0x0000003f0f047290 */ /* 0x000fe4000fffe13f */
[----:B------:R-:W-:Y:S02]  /*0190*/  ULDC UR9, c[0x0][0x550] ;  /* 0x0001540000097ab9 */ /* 0x000fe40000000800 */
[----:B------:R-:W-:-:S08]  /*01a0*/  UIMAD UR9, UR4, UR9, UR6 ;  /* 0x00000009040972a4 */ /* 0x000fd0000f8e0206 */
[----:B------:R-:W-:Y:S05]  /*01b0*/  @!P0 EXIT ;  /* 0x000000000000894d */ /* 0x000fea0003800000 */
[----:B------:R-:W1:Y:S01]  /*01c0*/  S2UR UR18, SR_CTAID.X ;  /* 0x00000000001279c3 */ /* 0x000e620000002500 */
[----:B------:R-:W-:Y:S02]  /*01d0*/  ULDC UR4, c[0x0][0x2c4] ;  /* 0x0000b10000047ab9 */ /* 0x000fe40000000800 */
[----:B------:R-:W-:Y:S02]  /*01e0*/  UISETP.NE.AND UP2, UPT, UR4, 0x1, UPT ;  /* 0x000000010400788c */ /* 0x000fe4000bf45270 */
[----:B------:R-:W-:Y:S02]  /*01f0*/  UMOV UR8, 0x1 ;  /* 0x0000000100087882 */ /* 0x000fe40000000000 */
[----:B------:R-:W-:Y:S02]  /*0200*/  ULDC.64 UR4, c[0x0][0x328] ;  /* 0x0000ca0000047ab9 */ /* 0x000fe40000000a00 */
[----:B------:R-:W-:Y:S02]  /*0210*/  UISETP.LE.AND UP1, UPT, UR8, UR5, UPT ;  /* 0x000000050800728c */ /* 0x000fe4000bf23270 */
[----:B------:R-:W-:-:S02]  /*0220*/  ULDC.64 UR10, c[0x0][0x2c8] ;  /* 0x0000b200000a7ab9 */ /* 0x000fc40000000a00 */
[----:B------:R-:W-:Y:S02]  /*0230*/  ULDC UR6, c[0x0][0x168] ;  /* 0x00005a0000067ab9 */ /* 0x000fe40000000800 */
[----:B------:R-:W-:Y:S01]  /*0240*/  PLOP3.LUT P0, PT, PT, PT, UP1, 0x40, 0x0 ;  /* 0x000000000000781c */ /* 0x000fe20003f0e818 */
[----:B------:R-:W-:Y:S02]  /*0250*/  UIADD3 UR6, UR8, -UR6, URZ ;  /* 0x8000000608067290 */ /* 0x000fe4000fffe03f */
[----:B------:R-:W-:Y:S02]  /*0260*/  ULDC UR5, c[0x0][0x1d0] ;  /* 0x0000740000057ab9 */ /* 0x000fe40000000800 */
[----:B-1----:R-:W-:-:S04]  /*0270*/  USHF.L.U32 UR7, UR18, 0x7, URZ ;  /* 0x0000000712077899 */ /* 0x002fc8000800063f */
[----:B------:R-:W-:-:S04]  /*0280*/  @UP2 UIADD3 UR12, UR7, 0x7f, URZ ;  /* 0x0000007f070c2890 */ /* 0x000fc8000fffe03f */
[----:B------:R-:W-:Y:S02]  /*0290*/  UIMAD.WIDE.U32 UR12, UR12, UR10, URZ ;  /* 0x0000000a0c0c72a5 */ /* 0x000fe4000f8e003f */
[----:B------:R-:W-:Y:S02]  /*02a0*/  UIADD3 UR10, UR7, 0x7f, URZ ;  /* 0x0000007f070a7890 */ /* 0x000fe4000fffe03f */
[----:B------:R-:W-:-:S04]  /*02b0*/  @UP2 USHF.R.U32.HI UR10, URZ, UR11, UR13 ;  /* 0x0000000b3f0a2299 */ /* 0x000fc8000801160d */
[----:B------:R-:W-:-:S04]  /*02c0*/  UIADD3 UR5, UR10, UR5, UR6 ;  /* 0x000000050a057290 */ /* 0x000fc8000fffe006 */
[----:B------:R-:W-:Y:S01]  /*02d0*/  UIADD3 UR6, UR5, UR4, URZ ;  /* 0x0000000405067290 */ /* 0x000fe2000fffe03f */
[----:B------:R-:W-:Y:S05]  /*02e0*/  @P0 BRA `(.L_x_337) ;  /* 0x0000014000000947 */ /* 0x000fea0003800000 */
[----:B------:R-:W-:Y:S01]  /*02f0*/  ISETP.LT.AND P0, PT, RZ, UR5, PT ;  /* 0x00000005ff007c0c */ /* 0x000fe2000bf01270 */
[----:B------:R-:W-:-:S12]  /*0300*/  UIADD3 UR10, UR5, -0x1, URZ ;  /* 0xffffffff050a7890 */ /* 0x000fd8000fffe03f */
[----:B------:R-:W-:Y:S05]  /*0310*/  @P0 BRA `(.L_x_338) ;  /* 0x0000008000000947 */ /* 0x000fea0003800000 */
[----:B------:R-:W-:Y:S02]  /*0320*/  ULDC UR4, c[0x0][0x32c] ;  /* 0x0000cb0000047ab9 */ /* 0x000fe40000000800 */
[----:B------:R-:W-:Y:S02]  /*0330*/  UISETP.NE.AND UP0, UPT, UR8, UR4, UPT ;  /* 0x000000040800728c */ /* 0x000fe4000bf05270 */
[----:B------:R-:W-:-:S03]  /*0340*/  UIADD3 UR10, -UR5, URZ, URZ ;  /* 0x0000003f050a7290 */ /* 0x000fc6000fffe13f */
[----:B------:R-:W-:Y:S02]  /*0350*/  ULDC.64 UR4, c[0x0][0x330] ;  /* 0x0000cc0000047ab9 */ /* 0x000fe40000000a00 */
[----:B------:R-:W-:-:S04]  /*0360*/  UIMAD.WIDE.U32 UR12, UR10, UR4, URZ ;  /* 0x000000040a0c72a5 */ /* 0x000fc8000f8e003f */
[----:B------:R-:W-:-:S04]  /*0370*/  @UP0 USHF.R.U32.HI UR10, URZ, UR5, UR13 ;  /* 0x000000053f0a0299 */ /* 0x000fc8000801160d */
[----:B------:R-:W-:Y:S01]  /*0380*/  ULOP3.LUT UR10, URZ, UR10, URZ, 0x33, !UPT ;  /* 0x0000000a3f0a7292 */ /* 0x000fe2000f8e333f */
[----:B------:R-:W-:Y:S05]  /*0390*/  BRA `(.L_x_339) ;  /* 0x0000005000007947 */ /* 0x000fea0003800000 */
.L_x_338:
[----:B------:R-:W-:Y:S02]  /*03a0*/  ULDC UR4, c[0x0][0x32c] ;  /* 0x0000cb0000047ab9 */ /* 0x000fe40000000800 */
[----:B------:R-:W-:-:S03]  /*03b0*/  UISETP.NE.AND UP0, UPT, UR8, UR4, UPT ;  /* 0x000000040800728c */ /* 0x000fc6000bf05270 */
[----:B------:R-:W-:Y:S02]  /*03c0*/  ULDC.64 UR4, c[0x0][0x330] ;  /* 0x0000cc0000047ab9 */ /* 0x000fe40000000a00 */
[----:B------:R-:W-:-:S06]  /*03d0*/  UIMAD.WIDE.U32 UR12, UR10, UR4, URZ ;  /* 0x000000040a0c72a5 */ /* 0x000fcc000f8e003f */
[----:B------:R-:W-:Y:S02]  /*03e0*/  @UP0 USHF.R.U32.HI UR10, URZ, UR5, UR13 ;  /* 0x000000053f0a0299 */ /* 0x000fe4000801160d */
.L_x_339:
[----:B------:R-:W-:Y:S02]  /*03f0*/  ULDC UR4, c[0x0][0x32c] ;  /* 0x0000cb0000047ab9 */ /* 0x000fe40000000800 */
[----:B------:R-:W-:-:S04]  /*0400*/  UIMAD UR4, UR10, UR4, UR4 ;  /* 0x000000040a0472a4 */ /* 0x000fc8000f8e0204 */
[----:B------:R-:W-:-:S04]  /*0410*/  UISETP.LT.AND UP0, UPT, UR6, UR4, UPT ;  /* 0x000000040600728c */ /* 0x000fc8000bf01270 */
[----:B------:R-:W-:-:S03]  /*0420*/  USEL UR6, UR6, UR4, UP0 ;  /* 0x0000000406067287 */ /* 0x000fc60008000000 */
.L_x_337:
[----:B------:R-:W-:Y:S01]  /*0430*/  ULDC.64 UR4, c[0x0][0x2c8] ;  /* 0x0000b20000047ab9 */ /* 0x000fe20000000a00 */
[----:B------:R-:W-:Y:S01]  /*0440*/  PLOP3.LUT P0, PT, PT, PT, UP1, 0x40, 0x0 ;  /* 0x000000000000781c */ /* 0x000fe20003f0e818 */
[----:B------:R-:W-:Y:S02]  /*0450*/  UIMAD.WIDE.U32 UR12, UR7, UR4, URZ ;  /* 0x00000004070c72a5 */ /* 0x000fe4000f8e003f */
[----:B------:R-:W-:Y:S02]  /*0460*/  UMOV UR8, 0x3f ;  /* 0x0000003f00087882 */ /* 0x000fe40000000000 */
[----:B------:R-:W-:Y:S02]  /*0470*/  ULDC UR4, c[0x0][0x1d0] ;  /* 0x0000740000047ab9 */ /* 0x000fe40000000800 */
[----:B------:R-:W-:Y:S02]  /*0480*/  UIADD3 UR6, UR6, 0x3f, URZ ;  /* 0x0000003f06067890 */ /* 0x000fe4000fffe03f */
[----:B------:R-:W-:-:S02]  /*0490*/  UIADD3 UR8, UR8, UR4, URZ ;  /* 0x0000000408087290 */ /* 0x000fc4000fffe03f */
[----:B------:R-:W-:Y:S02]  /*04a0*/  UMOV UR10, UR7 ;  /* 0x00000007000a7c82 */ /* 0x000fe40008000000 */
[----:B------:R-:W-:Y:S02]  /*04b0*/  @UP2 USHF.R.U32.HI UR10, URZ, UR5, UR13 ;  /* 0x000000053f0a2299 */ /* 0x000fe4000801160d */
[----:B------:R-:W-:Y:S02]  /*04c0*/  USHF.R.S32.HI UR12, URZ, 0x1f, UR6 ;  /* 0x0000001f3f0c7899 */ /* 0x000fe40008011406 */
[----:B------:R-:W-:Y:S02]  /*04d0*/  USHF.R.S32.HI UR13, URZ, 0x1f, UR8 ;  /* 0x0000001f3f0d7899 */ /* 0x000fe40008011408 */
[----:B------:R-:W-:Y:S02]  /*04e0*/  ULEA.HI UR12, UR12, UR6, URZ, 0x6 ;  /* 0x000000060c0c7291 */ /* 0x000fe4000f8f303f */
[----:B------:R-:W-:-:S02]  /*04f0*/  ULEA.HI UR13, UR13, UR8, URZ, 0x6 ;  /* 0x000000080d0d7291 */ /* 0x000fc4000f8f303f */
[----:B------:R-:W-:Y:S02]  /*0500*/  ULDC UR11, c[0x0][0x168] ;  /* 0x00005a00000b7ab9 */ /* 0x000fe40000000800 */
[----:B------:R-:W-:Y:S02]  /*0510*/  UIADD3 UR6, UR4, -UR11, URZ ;  /* 0x8000000b04067290 */ /* 0x000fe4000fffe03f */
[----:B------:R-:W-:Y:S02]  /*0520*/  USHF.R.S32.HI UR12, URZ, 0x6, UR12 ;  /* 0x000000063f0c7899 */ /* 0x000fe4000801140c */
[----:B------:R-:W-:Y:S02]  /*0530*/  USHF.R.S32.HI UR13, URZ, 0x6, UR13 ;  /* 0x000000063f0d7899 */ /* 0x000fe4000801140d */
[----:B------:R-:W-:Y:S02]  /*0540*/  UIADD3 UR4, UR6, UR10, URZ ;  /* 0x0000000a06047290 */ /* 0x000fe4000fffe03f */
[----:B------:R-:W-:-:S02]  /*0550*/  UISETP.LT.AND UP0, UPT, UR13, UR12, UPT ;  /* 0x0000000c0d00728c */ /* 0x000fc4000bf01270 */
[----:B------:R-:W-:Y:S02]  /*0560*/  ULDC UR5, c[0x0][0x324] ;  /* 0x0000c90000057ab9 */ /* 0x000fe40000000800 */
[----:B------:R-:W-:Y:S02]  /*0570*/  UIADD3 UR8, UR4, -UR5, URZ ;  /* 0x8000000504087290 */ /* 0x000fe4000fffe03f */
[----:B------:R-:W-:Y:S01]  /*0580*/  USEL UR13, UR13, UR12, UP0 ;  /* 0x0000000c0d0d7287 */ /* 0x000fe20008000000 */
[----:B------:R-:W-:Y:S05]  /*0590*/  @P0 BRA `(.L_x_340) ;  /* 0x0000015000000947 */ /* 0x000fea0003800000 */
[----:B------:R-:W-:Y:S02]  /*05a0*/  UMOV UR10, UR4 ;  /* 0x00000004000a7c82 */ /* 0x000fe40008000000 */
[----:B------:R-:W-:-:S06]  /*05b0*/  UISETP.GT.AND UP0, UPT, UR10, -0x1, UPT ;  /* 0xffffffff0a00788c */ /* 0x000fcc000bf04270 */
[----:B------:R-:W-:-:S13]  /*05c0*/  PLOP3.LUT P0, PT, PT, PT, UP0, 0x80, 0x0 ;  /* 0x000000000000781c */ /* 0x000fda0003f0f008 */
[----:B------:R-:W-:Y:S05]  /*05d0*/  @P0 BRA `(.L_x_341) ;  /* 0x0000008000000947 */ /* 0x000fea0003800000 */
[----:B------:R-:W-:Y:S02]  /*05e0*/  ULDC UR4, c[0x0][0x32c] ;  /* 0x0000cb0000047ab9 */ /* 0x000fe40000000800 */
[----:B------:R-:W-:Y:S02]  /*05f0*/  UISETP.NE.AND UP0, UPT, UR4, 0x1, UPT ;  /* 0x000000010400788c */ /* 0x000fe4000bf05270 */
[----:B------:R-:W-:Y:S02]  /*0600*/  ULOP3.LUT UR10, URZ, UR10, URZ, 0x33, !UPT ;  /* 0x0000000a3f0a7292 */ /* 0x000fe4000f8e333f */
[----:B------:R-:W-:Y:S02]  /*0610*/  ULDC.64 UR4, c[0x0][0x330] ;  /* 0x0000cc0000047ab9 */ /* 0x000fe40000000a00 */
[----:B------:R-:W-:-:S05]  /*0620*/  UIMAD.WIDE.U32 UR16, UR10, UR4, URZ ;  /* 0x000000040a1072a5 */ /* 0x000fca000f8e003f */
[----:B------:R-:W-:-:S04]  /*0630*/  @UP0 USHF.R.U32.HI UR10, URZ, UR5, UR17 ;  /* 0x000000053f0a0299 */ /* 0x000fc80008011611 */
[----:B------:R-:W-:Y:S01]  /*0640*/  ULOP3.LUT UR10, URZ, UR10, URZ, 0x33, !UPT ;  /* 0x0000000a3f0a7292 */ /* 0x000fe2000f8e333f */
[----:B------:R-:W-:Y:S05]  /*0650*/  BRA `(.L_x_342) ;  /* 0x0000005000007947 */ /* 0x000fea0003800000 */
.L_x_341:
[----:B------:R-:W-:Y:S02]  /*0660*/  ULDC UR4, c[0x0][0x32c] ;  /* 0x0000cb0000047ab9 */ /* 0x000fe40000000800 */
[----:B------:R-:W-:-:S03]  /*0670*/  UISETP.NE.AND UP0, UPT, UR4, 0x1, UPT ;  /* 0x000000010400788c */ /* 0x000fc6000bf05270 */
[----:B------:R-:W-:Y:S02]  /*0680*/  ULDC.64 UR4, c[0x0][0x330] ;  /* 0x0000cc0000047ab9 */ /* 0x000fe40000000a00 */
[----:B------:R-:W-:-:S06]  /*0690*/  UIMAD.WIDE.U32 UR16, UR10, UR4, URZ ;  /* 0x000000040a1072a5 */ /* 0x000fcc000f8e003f */
[----:B------:R-:W-:Y:S02]  /*06a0*/  @UP0 USHF.R.U32.HI UR10, URZ, UR5, UR17 ;  /* 0x000000053f0a0299 */ /* 0x000fe40008011611 */
.L_x_342:
[----:B------:R-:W-:Y:S02]  /*06b0*/  ULDC UR4, c[0x0][0x32c] ;  /* 0x0000cb0000047ab9 */ /* 0x000fe40000000800 */
[----:B------:R-:W-:-:S04]  /*06c0*/  UIMAD UR4, UR10, UR4, URZ ;  /* 0x000000040a0472a4 */ /* 0x000fc8000f8e023f */
[----:B------:R-:W-:-:S04]  /*06d0*/  UISETP.LT.AND UP0, UPT, UR8, UR4, UPT ;  /* 0x000000040800728c */ /* 0x000fc8000bf01270 */
[----:B------:R-:W-:-:S04]  /*06e0*/  USEL UR8, UR8, UR4, !UP0 ;  /* 0x0000000408087287 */ /* 0x000fc8000c000000 */
.L_x_340:
[----:B------:R-:W-:Y:S02]  /*06f0*/  USHF.R.S32.HI UR4, URZ, 0x1f, UR8 ;  /* 0x0000001f3f047899 */ /* 0x000fe40008011408 */
[----:B------:R-:W-:Y:S02]  /*0700*/  ULDC UR5, c[0x0][0x338] ;  /* 0x0000ce0000057ab9 */ /* 0x000fe40000000800 */
[----:B------:R-:W-:Y:S02]  /*0710*/  ULEA.HI UR8, UR4, UR8, URZ, 0x6 ;  /* 0x0000000804087291 */ /* 0x000fe4000f8f303f */
[----:B------:R-:W-:Y:S02]  /*0720*/  USHF.R.U32.HI UR4, URZ, 0x10, UR9 ;  /* 0x000000103f047899 */ /* 0x000fe40008011609 */
[----:B------:R-:W-:Y:S02]  /*0730*/  USHF.R.S32.HI UR8, URZ, 0x6, UR8 ;  /* 0x000000063f087899 */ /* 0x000fe40008011408 */
[----:B------:R-:W-:-:S02]  /*0740*/  UISETP.NE.AND UP3, UPT, UR4, URZ, UPT ;  /* 0x0000003f0400728c */ /* 0x000fc4000bf65270 */
[----:B------:R-:W-:Y:S02]  /*0750*/  UISETP.LT.AND UP0, UPT, URZ, UR8, UPT ;  /* 0x000000083f00728c */ /* 0x000fe4000bf01270 */
[----:B------:R-:W-:Y:S02]  /*0760*/  USEL UR5, UR4, UR5, UP3 ;  /* 0x0000000504057287 */ /* 0x000fe40009800000 */
[----:B------:R-:W-:Y:S02]  /*0770*/  USEL UR8, URZ, UR8, !UP0 ;  /* 0x000000083f087287 */ /* 0x000fe4000c000000 */
[----:B------:R-:W-:Y:S02]  /*0780*/  UMOV UR4, URZ ;  /* 0x0000003f00047c82 */ /* 0x000fe40008000000 */
[----:B------:R-:W-:-:S06]  /*0790*/  UISETP.GT.AND UP0, UPT, UR13, UR8, UPT ;  /* 0x000000080d00728c */ /* 0x000fcc000bf04270 */
[----:B------:R-:W-:-:S13]  /*07a0*/  PLOP3.LUT P0, PT, PT, PT, UP0, 0x80, 0x0 ;  /* 0x000000000000781c */ /* 0x000fda0003f0f008 */
[----:B------:R-:W-:Y:S05]  /*07b0*/  @!P0 BRA `(.L_x_343) ;  /* 0x0000021000008947 */ /* 0x000fea0003800000 */
[----:B------:R-:W-:Y:S01]  /*07c0*/  IMAD.U32 R2, RZ, RZ, UR5 ;  /* 0x00000005ff027e24 */ /* 0x000fe2000f8e00ff */
[----:B------:R-:W-:Y:S02]  /*07d0*/  UIADD3 UR14, UR5, -0x1, UR13 ;  /* 0xffffffff050e7890 */ /* 0x000fe4000fffe00d */
[----:B------:R-:W-:Y:S02]  /*07e0*/  UMOV UR16, URZ ;  /* 0x0000003f00107c82 */ /* 0x000fe40008000000 */
[-C--:B------:R-:W-:Y:S01]  /*07f0*/  IABS R3, R2.reuse ;  /* 0x0000000200037213 */ /* 0x080fe20000000000 */
[----:B------:R-:W-:Y:S01]  /*0800*/  UIADD3 UR14, -UR8, UR14, URZ ;  /* 0x0000000e080e7290 */ /* 0x000fe2000fffe13f */
[----:B------:R-:W-:Y:S02]  /*0810*/  IABS R2, R2 ;  /* 0x0000000200027213 */ /* 0x000fe40000000000 */
[----:B------:R1:W2:Y:S03]  /*0820*/  R2UR UR12, R3 ;  /* 0x00000000030c73c2 */ /* 0x0002a600000e0000 */
[----:B------:R-:W-:Y:S01]  /*0830*/  IMAD.U32 R5, RZ, RZ, UR14 ;  /* 0x0000000eff057e24 */ /* 0x000fe2000f8e00ff */
[----:B------:R-:W-:Y:S01]  /*0840*/  ULOP3.LUT UR14, UR14, UR5, URZ, 0x3c, !UPT ;  /* 0x000000050e0e7292 */ /* 0x000fe2000f8e3c3f */
[----:B------:R-:W-:-:S04]  /*0850*/  IMAD.MOV R2, RZ, RZ, -R2 ;  /* 0x000000ffff027224 */ /* 0x000fc800078e0a02 */
[----:B------:R-:W3:Y:S01]  /*0860*/  R2UR UR10, R2 ;  /* 0x00000000020a73c2 */ /* 0x000ee200000e0000 */
[----:B-1----:R-:W-:Y:S01]  /*0870*/  IABS R3, R5 ;  /* 0x0000000500037213 */ /* 0x002fe20000000000 */
[----:B--2---:R-:W1:Y:S06]  /*0880*/  I2F.RP R6, UR12 ;  /* 0x0000000c00067d06 */ /* 0x004e6c0008209400 */
[----:B------:R-:W2:Y:S02]  /*0890*/  R2UR UR11, R3 ;  /* 0x00000000030b73c2 */ /* 0x000ea400000e0000 */
[----:B-1----:R-:W1:Y:S02]  /*08a0*/  MUFU.RCP R4, R6 ;  /* 0x0000000600047308 */ /* 0x002e640000001000 */
[----:B-1----:R-:W-:-:S06]  /*08b0*/  IADD3 R4, R4, 0xffffffe, RZ ;  /* 0x0ffffffe04047810 */ /* 0x002fcc0007ffe0ff */
[----:B------:R-:W1:Y:S02]  /*08c0*/  F2I.FTZ.U32.TRUNC.NTZ R4, R4 ;  /* 0x0000000400047305 */ /* 0x000e64000021f000 */
[----:B-1----:R-:W1:Y:S02]  /*08d0*/  R2UR UR17, R4 ;  /* 0x00000000041173c2 */ /* 0x002e6400000e0000 */
[----:B-1----:R-:W-:-:S04]  /*08e0*/  UIADD3 UR4, URZ, -UR17, URZ ;  /* 0x800000113f047290 */ /* 0x002fc8000fffe03f */
[----:B------:R-:W-:-:S04]  /*08f0*/  UIMAD UR4, UR4, UR12, URZ ;  /* 0x0000000c040472a4 */ /* 0x000fc8000f8e023f */
[----:B------:R-:W-:-:S04]  /*0900*/  UIMAD.WIDE.U32 UR16, UR17, UR4, UR16 ;  /* 0x00000004111072a5 */ /* 0x000fc8000f8e0010 */
[----:B--2---:R-:W-:-:S04]  /*0910*/  UIMAD.WIDE.U32 UR16, UR17, UR11, URZ ;  /* 0x0000000b111072a5 */ /* 0x004fc8000f8e003f */
[----:B---3--:R-:W-:-:S04]  /*0920*/  UIMAD UR10, UR17, UR10, UR11 ;  /* 0x0000000a110a72a4 */ /* 0x008fc8000f8e020b */
[----:B------:R-:W-:-:S11]  /*0930*/  UISETP.GT.U32.AND UP0, UPT, UR12, UR10, UPT ;  /* 0x0000000a0c00728c */ /* 0x000fd6000bf04070 */
[----:B------:R-:W-:Y:S02]  /*0940*/  @!UP0 UIADD3 UR10, UR10, -UR12, URZ ;  /* 0x8000000c0a0a8290 */ /* 0x000fe4000fffe03f */
[----:B------:R-:W-:Y:S02]  /*0950*/  @!UP0 UIADD3 UR17, UR17, 0x1, URZ ;  /* 0x0000000111118890 */ /* 0x000fe4000fffe03f */
[----:B------:R-:W-:Y:S02]  /*0960*/  UISETP.GE.U32.AND UP3, UPT, UR10, UR12, UPT ;  /* 0x0000000c0a00728c */ /* 0x000fe4000bf66070 */
[----:B------:R-:W-:-:S09]  /*0970*/  UISETP.GE.AND UP0, UPT, UR14, URZ, UPT ;  /* 0x0000003f0e00728c */ /* 0x000fd2000bf06270 */
[----:B------:R-:W-:Y:S02]  /*0980*/  @UP3 UIADD3 UR17, UR17, 0x1, URZ ;  /* 0x0000000111113890 */ /* 0x000fe4000fffe03f */
[----:B------:R-:W-:-:S05]  /*0990*/  UISETP.NE.AND UP3, UPT, UR5, URZ, UPT ;  /* 0x0000003f0500728c */ /* 0x000fca000bf65270 */
[----:B------:R-:W-:Y:S02]  /*09a0*/  UMOV UR4, UR17 ;  /* 0x0000001100047c82 */ /* 0x000fe40008000000 */
[----:B------:R-:W-:-:S04]  /*09b0*/  @!UP0 UIADD3 UR4, -UR4, URZ, URZ ;  /* 0x0000003f04048290 */ /* 0x000fc8000fffe13f */
[----:B------:R-:W-:Y:S02]  /*09c0*/  @!UP3 ULOP3.LUT UR4, URZ, UR5, URZ, 0x33, !UPT ;  /* 0x000000053f04b292 */ /* 0x000fe4000f8e333f */
.L_x_343:
[----:B------:R-:W-:Y:S01]  /*09d0*/  ULOP3.LUT UR9, UR9, 0xffff, URZ, 0xc0, !UPT ;  /* 0x0000ffff09097892 */ /* 0x000fe2000f8ec03f */
[----:B------:R-:W-:Y:S01]  /*09e0*/  PLOP3.LUT P2, PT, PT, PT, PT, 0x80, 0x0 ;  /* 0x000000000000781c */ /* 0x000fe20003f4f070 */
[----:B------:R-:W-:Y:S01]  /*09f0*/  ULDC.64 UR16, c[0x0][0x118] ;  /* 0x0000460000107ab9 */ /* 0x000fe20000000a00 */
[----:B------:R-:W-:Y:S01]  /*0a00*/  IMAD.MOV.U32 R7, RZ, RZ, RZ ;  /* 0x000000ffff077224 */ /* 0x000fe200078e00ff */
[----:B------:R-:W-:Y:S01]  /*0a10*/  UIMAD UR8, UR9, UR4, UR8 ;  /* 0x00000004090872a4 */ /* 0x000fe2000f8e0208 */
[----:B------:R-:W-:Y:S01]  /*0a20*/  IMAD.MOV.U32 R5, RZ, RZ, RZ ;  /* 0x000000ffff057224 */ /* 0x000fe200078e00ff */
        /* <DEDUP_REMOVED lines=55> */
[----:B------:R-:W-:-:S02]  /*0da0*/  USHF.R.S32.HI UR9, URZ, 0x1f, UR15 ;  /* 0x0000001f3f097899 */ /* 0x000fc4000801140f */
[----:B------:R-:W-:Y:S01]  /*0db0*/  ULDC.64 UR4, c[0x0][0x1b8] ;  /* 0x00006e0000047ab9 */ /* 0x000fe20000000a00 */
[----:B------:R-:W-:-:S13]  /*0dc0*/  ISETP.NE.AND.EX P2, PT, RZ, c[0x0][0x344], PT, P2 ;  /* 0x0000d100ff007a0c */ /* 0x000fda0003f45320 */
[----:B------:R-:W-:-:S04]  /*0dd0*/  @P2 IMAD.MOV.U32 R3, RZ, RZ, 0x4 ;  /* 0x00000004ff032424 */ /* 0x000fc800078e00ff */
[----:B------:R-:W-:-:S06]  /*0de0*/  @P2 IMAD.WIDE R18, R0, R3, c[0x0][0x340] ;  /* 0x0000d00000122625 */ /* 0x000fcc00078e0203 */
[----:B------:R-:W2:Y:S01]  /*0df0*/  @P2 LDG.E R18, [R18.64] ;  /* 0x0000001012122981 */ /* 0x000ea2000c1e1900 */
[----:B------:R-:W-:Y:S01]  /*0e00*/  SHF.R.S32.HI R87, RZ, 0x1f, R84 ;  /* 0x0000001fff577819 */ /* 0x000fe20000011454 */
[----:B------:R-:W-:Y:S01]  /*0e10*/  UIMAD UR10, UR9, UR4, URZ ;  /* 0x00000004090a72a4 */ /* 0x000fe2000f8e023f */
[----:B------:R-:W-:Y:S01]  /*0e20*/  PLOP3.LUT P1, PT, PT, PT, UP2, 0x80, 0x0 ;  /* 0x000000000000781c */ /* 0x000fe20003f2f028 */
[----:B------:R-:W-:Y:S01]  /*0e30*/  UIMAD.WIDE.U32 UR20, UR15, UR4, URZ ;  /* 0x000000040f1472a5 */ /* 0x000fe2000f8e003f */
[CC--:B------:R-:W-:Y:S01]  /*0e40*/  LEA.HI R3, R87.reuse, R84.reuse, RZ, 0x3 ;  /* 0x0000005457037211 */ /* 0x0c0fe200078f18ff */
[----:B------:R-:W-:Y:S01]  /*0e50*/  UIMAD UR5, UR15, UR5, UR10 ;  /* 0x000000050f0572a4 */ /* 0x000fe2000f8e020a */
[----:B------:R-:W-:Y:S01]  /*0e60*/  LEA.HI R205, R87, R84, RZ, 0x4 ;  /* 0x0000005457cd7211 */ /* 0x000fe200078f20ff */
[----:B------:R-:W-:Y:S01]  /*0e70*/  IMAD.U32 R210, RZ, RZ, UR15 ;  /* 0x0000000fffd27e24 */ /* 0x000fe2000f8e00ff */
[----:B------:R-:W-:Y:S01]  /*0e80*/  SHF.R.S32.HI R13, RZ, 0x3, R3 ;  /* 0x00000003ff0d7819 */ /* 0x000fe20000011403 */
[----:B------:R-:W-:Y:S01]  /*0e90*/  UIADD3 UR5, UR21, UR5, URZ ;  /* 0x0000000515057290 */ /* 0x000fe2000fffe03f */
[----:B------:R-:W-:Y:S01]  /*0ea0*/  LOP3.LUT R3, R3, 0xfffffff8, RZ, 0xc0, !PT ;  /* 0xfffffff803037812 */ /* 0x000fe200078ec0ff */
[----:B------:R-:W-:Y:S01]  /*0eb0*/  IMAD.U32 R17, RZ, RZ, UR21 ;  /* 0x00000015ff117e24 */ /* 0x000fe2000f8e00ff */
[----:B------:R-:W-:Y:S01]  /*0ec0*/  SHF.R.S32.HI R2, RZ, 0x4, R205 ;  /* 0x00000004ff027819 */ /* 0x000fe200000114cd */
[----:B------:R-:W-:Y:S01]  /*0ed0*/  IMAD.SHL.U32 R207, R13, 0x40, RZ ;  /* 0x000000400dcf7824 */ /* 0x000fe200078e00ff */
[----:B------:R-:W-:Y:S01]  /*0ee0*/  PLOP3.LUT P0, PT, PT, PT, UP2, 0x80, 0x0 ;  /* 0x000000000000781c */ /* 0x000fe20003f0f028 */
[----:B------:R-:W-:Y:S01]  /*0ef0*/  IMAD.IADD R24, R84, 0x1, -R3 ;  /* 0x0000000154187824 */ /* 0x000fe200078e0a03 */
[----:B------:R-:W-:Y:S01]  /*0f00*/  LOP3.LUT R9, R205, 0xfffffff0, RZ, 0xc0, !PT ;  /* 0xfffffff0cd097812 */ /* 0x000fe200078ec0ff */
[----:B------:R-:W-:Y:S01]  /*0f10*/  IMAD.U32 R16, RZ, RZ, UR20 ;  /* 0x00000014ff107e24 */ /* 0x000fe2000f8e00ff */
[----:B------:R-:W-:Y:S01]  /*0f20*/  LOP3.LUT R207, R207, 0x1c0, RZ, 0xc0, !PT ;  /* 0x000001c0cfcf7812 */ /* 0x000fe200078ec0ff */
[C---:B------:R-:W-:Y:S01]  /*0f30*/  IMAD R6, R24.reuse, 0x20, R13 ;  /* 0x0000002018067824 */ /* 0x040fe200078e020d */
[----:B------:R-:W-:Y:S01]  /*0f40*/  LEA.HI R205, R205, R2, RZ, 0x1 ;  /* 0x00000002cdcd7211 */ /* 0x000fe200078f08ff */
[----:B------:R-:W-:Y:S01]  /*0f50*/  IMAD.SHL.U32 R14, R24, 0x8, RZ ;  /* 0x00000008180e7824 */ /* 0x000fe200078e00ff */
[----:B------:R-:W-:Y:S01]  /*0f60*/  SHF.R.S32.HI R3, RZ, 0x1f, R0 ;  /* 0x0000001fff037819 */ /* 0x000fe20000011400 */
[----:B------:R-:W-:Y:S01]  /*0f70*/  IMAD.IADD R9, R84, 0x1, -R9 ;  /* 0x0000000154097824 */ /* 0x000fe200078e0a09 */
[----:B------:R-:W-:Y:S01]  /*0f80*/  IADD3 R6, R6, UR7, RZ ;  /* 0x0000000706067c10 */ /* 0x000fe2000fffe0ff */
[----:B------:R-:W-:Y:S01]  /*0f90*/  IMAD.U32 R17, RZ, RZ, UR5 ;  /* 0x00000005ff117e24 */ /* 0x000fe2000f8e00ff */
[----:B------:R-:W-:Y:S01]  /*0fa0*/  LOP3.LUT R4, R207, 0x38, R14, 0xf8, !PT ;  /* 0x00000038cf047812 */ /* 0x000fe200078ef80e */
[----:B------:R-:W-:Y:S01]  /*0fb0*/  ULDC.64 UR4, c[0x0][0x1e8] ;  /* 0x00007a0000047ab9 */ /* 0x000fe20000000a00 */
[----:B------:R-:W-:Y:S01]  /*0fc0*/  LOP3.LUT R205, R205, 0xfffffffe, RZ, 0xc0, !PT ;  /* 0xfffffffecdcd7812 */ /* 0x000fe200078ec0ff */
[----:B------:R-:W-:Y:S01]  /*0fd0*/  @P1 IMAD.HI.U32 R5, R6, c[0x0][0x2c8], RZ ;  /* 0x0000b20006051a27 */ /* 0x000fe200078e00ff */
[----:B------:R-:W-:Y:S01]  /*0fe0*/  SHF.R.U32.HI R207, RZ, 0x3, R207 ;  /* 0x00000003ffcf7819 */ /* 0x000fe200000116cf */
[----:B------:R-:W-:Y:S01]  /*0ff0*/  UIMAD UR4, UR9, UR4, URZ ;  /* 0x00000004090472a4 */ /* 0x000fe2000f8e023f */
[----:B------:R-:W-:Y:S01]  /*1000*/  SHF.R.S32.HI R8, RZ, 0x1f, R13 ;  /* 0x0000001fff087819 */ /* 0x000fe2000001140d */
[----:B------:R-:W-:Y:S01]  /*1010*/  IMAD.IADD R205, R2, 0x1, -R205 ;  /* 0x0000000102cd7824 */ /* 0x000fe200078e0acd */
[----:B------:R-:W-:Y:S01]  /*1020*/  LOP3.LUT R207, R4, R207, RZ, 0x3c, !PT ;  /* 0x000000cf04cf7212 */ /* 0x000fe200078e3cff */
[----:B------:R-:W-:Y:S01]  /*1030*/  IMAD.MOV.U32 R4, RZ, RZ, R6 ;  /* 0x000000ffff047224 */ /* 0x000fe200078e0006 */
[----:B------:R-:W-:Y:S01]  /*1040*/  SHF.R.S32.HI R2, RZ, 0x1f, R9 ;  /* 0x0000001fff027819 */ /* 0x000fe20000011409 */
[----:B------:R-:W-:Y:S01]  /*1050*/  IMAD.WIDE.U32 R16, R0, c[0x0][0x1c0], R16 ;  /* 0x0000700000107a25 */ /* 0x000fe200078e0010 */
[----:B------:R-:W-:Y:S01]  /*1060*/  @P0 SHF.R.U32.HI R4, RZ, c[0x0][0x2cc], R5 ;  /* 0x0000b300ff040a19 */ /* 0x000fe20000011605 */
[----:B------:R-:W-:Y:S01]  /*1070*/  UIMAD UR10, UR15, UR5, UR4 ;  /* 0x000000050f0a72a4 */ /* 0x000fe2000f8e0204 */
[----:B------:R-:W-:Y:S01]  /*1080*/  LEA.HI R7, R2, R9, RZ, 0x3 ;  /* 0x0000000902077211 */ /* 0x000fe200078f18ff */
[----:B------:R-:W-:Y:S01]  /*1090*/  IMAD R5, R3, c[0x0][0x1c0], RZ ;  /* 0x0000700003057a24 */ /* 0x000fe200078e02ff */
[----:B------:R-:W-:Y:S01]  /*10a0*/  IADD3 R10, R14, 0x80, RZ ;  /* 0x000000800e0a7810 */ /* 0x000fe20007ffe0ff */
[----:B------:R-:W-:Y:S01]  /*10b0*/  IMAD R20, R8, c[0x0][0x1e0], RZ ;  /* 0x0000780008147a24 */ /* 0x000fe200078e02ff */
[----:B------:R-:W-:Y:S01]  /*10c0*/  LOP3.LUT R2, R7, 0xfffffff8, RZ, 0xc0, !PT ;  /* 0xfffffff807027812 */ /* 0x000fe200078ec0ff */
[----:B------:R-:W-:Y:S01]  /*10d0*/  IMAD R22, R0, c[0x0][0x1c4], R5 ;  /* 0x0000710000167a24 */ /* 0x000fe200078e0205 */
[----:B------:R-:W-:Y:S01]  /*10e0*/  SHF.R.S32.HI R5, RZ, 0x1f, R4 ;  /* 0x0000001fff057819 */ /* 0x000fe20000011404 */
[----:B------:R-:W-:Y:S01]  /*10f0*/  IMAD R8, R8, c[0x0][0x208], RZ ;  /* 0x0000820008087a24 */ /* 0x000fe200078e02ff */
[----:B------:R-:W-:Y:S01]  /*1100*/  IADD3 R2, R9, -R2, RZ ;  /* 0x8000000209027210 */ /* 0x000fe20007ffe0ff */
[----:B------:R-:W-:Y:S01]  /*1110*/  IMAD.IADD R23, R17, 0x1, R22 ;  /* 0x0000000111177824 */ /* 0x000fe200078e0216 */
[----:B------:R-:W-:Y:S01]  /*1120*/  SHF.R.S32.HI R15, RZ, 0x1f, R14 ;  /* 0x0000001fff0f7819 */ /* 0x000fe2000001140e */
[----:B------:R-:W-:Y:S01]  /*1130*/  IMAD.MOV R17, RZ, RZ, -R4 ;  /* 0x000000ffff117224 */ /* 0x000fe200078e0a04 */
[----:B------:R-:W-:Y:S01]  /*1140*/  ISETP.GE.AND P1, PT, R10, c[0x0][0x1d4], PT ;  /* 0x000075000a007a0c */ /* 0x000fe20003f26270 */
[----:B------:R-:W-:Y:S01]  /*1150*/  IMAD.MOV.U32 R22, RZ, RZ, R16 ;  /* 0x000000ffff167224 */ /* 0x000fe200078e0010 */
[----:B------:R-:W-:Y:S01]  /*1160*/  ULDC.64 UR4, c[0x0][0x210] ;  /* 0x0000840000047ab9 */ /* 0x000fe20000000a00 */
[----:B------:R-:W-:Y:S01]  /*1170*/  IMAD R5, R5, c[0x0][0x1b0], RZ ;  /* 0x00006c0005057a24 */ /* 0x000fe200078e02ff */
[----:B------:R-:W-:Y:S01]  /*1180*/  MOV R208, UR15 ;  /* 0x0000000f00d07c02 */ /* 0x000fe20008000f00 */
[----:B------:R-:W-:Y:S01]  /*1190*/  IMAD R9, R13, c[0x0][0x20c], R8 ;  /* 0x000083000d097a24 */ /* 0x000fe200078e0208 */
[----:B------:R-:W-:Y:S01]  /*11a0*/  UIMAD UR4, UR9, UR4, URZ ;  /* 0x00000004090472a4 */ /* 0x000fe2000f8e023f */
[----:B------:R-:W-:Y:S01]  /*11b0*/  IMAD R8, R17, c[0x0][0x2c4], R6 ;  /* 0x0000b10011087a24 */ /* 0x000fe200078e0206 */
[----:B------:R-:W-:Y:S01]  /*11c0*/  LOP3.LUT P4, RZ, R2, 0x4, RZ, 0xc0, !PT ;  /* 0x0000000402ff7812 */ /* 0x000fe2000788c0ff */
[----:B------:R-:W-:Y:S01]  /*11d0*/  IMAD.WIDE.U32 R16, R4, c[0x0][0x1b0], R22 ;  /* 0x00006c0004107a25 */ /* 0x000fe200078e0016 */
[----:B------:R-:W-:Y:S01]  /*11e0*/  UIMAD UR4, UR15, UR5, UR4 ;  /* 0x000000050f0472a4 */ /* 0x000fe2000f8e0204 */
[----:B------:R-:W-:Y:S01]  /*11f0*/  LOP3.LUT P5, RZ, R2, 0x2, RZ, 0xc0, !PT ;  /* 0x0000000202ff7812 */ /* 0x000fe200078ac0ff */
[----:B------:R-:W-:Y:S01]  /*1200*/  BSSY B0, `(.L_x_345) ;  /* 0x000004f000007945 */ /* 0x000fe20003800000 */
[----:B------:R-:W-:Y:S01]  /*1210*/  IMAD R5, R4, c[0x0][0x1b4], R5 ;  /* 0x00006d0004057a24 */ /* 0x000fe200078e0205 */
[----:B------:R-:W-:Y:S01]  /*1220*/  ULDC UR5, c[0x0][0x2c4] ;  /* 0x0000b10000057ab9 */ /* 0x000fe20000000800 */
[----:B------:R-:W-:Y:S01]  /*1230*/  IMAD.WIDE.U32 R10, R13, c[0x0][0x208], R14 ;  /* 0x000082000d0a7a25 */ /* 0x000fe200078e000e */
[----:B------:R-:W-:-:S03]  /*1240*/  ISETP.GE.AND P3, PT, R14, c[0x0][0x1d4], PT ;  /* 0x000075000e007a0c */ /* 0x000fc60003f66270 */
[----:B------:R-:W-:Y:S01]  /*1250*/  IMAD.IADD R17, R17, 0x1, R5 ;  /* 0x0000000111117824 */ /* 0x000fe200078e0205 */
[----:B------:R-:W-:Y:S01]  /*1260*/  SHF.R.S32.HI R5, RZ, 0x1f, R8 ;  /* 0x0000001fff057819 */ /* 0x000fe20000011408 */
[----:B------:R-:W-:Y:S02]  /*1270*/  IMAD.IADD R11, R11, 0x1, R9 ;  /* 0x000000010b0b7824 */ /* 0x000fe400078e0209 */
[----:B------:R-:W-:Y:S02]  /*1280*/  IMAD.SHL.U32 R4, R2, 0x40, RZ ;  /* 0x0000004002047824 */ /* 0x000fe400078e00ff */
[----:B------:R-:W-:Y:S02]  /*1290*/  IMAD R5, R5, c[0x0][0x1a8], RZ ;  /* 0x00006a0005057a24 */ /* 0x000fe400078e02ff */
[----:B------:R-:W-:Y:S01]  /*12a0*/  IMAD.WIDE.U32 R208, R208, c[0x0][0x210], R10 ;  /* 0x00008400d0d07a25 */ /* 0x000fe200078e000a */
[----:B------:R-:W-:Y:S02]  /*12b0*/  LOP3.LUT R4, R4, 0x1c0, RZ, 0xc0, !PT ;  /* 0x000001c004047812 */ /* 0x000fe400078ec0ff */
[----:B------:R-:W-:Y:S01]  /*12c0*/  IADD3 R10, R13, UR7, RZ ;  /* 0x000000070d0a7c10 */ /* 0x000fe2000fffe0ff */
[C---:B------:R-:W-:Y:S01]  /*12d0*/  IMAD R5, R8.reuse, c[0x0][0x1ac], R5 ;  /* 0x00006b0008057a24 */ /* 0x040fe200078e0205 */
[----:B------:R-:W-:Y:S01]  /*12e0*/  IADD3 R209, R209, UR4, RZ ;  /* 0x00000004d1d17c10 */ /* 0x000fe2000fffe0ff */
[----:B------:R-:W-:Y:S01]  /*12f0*/  IMAD.WIDE.U32 R8, R8, c[0x0][0x1a8], R16 ;  /* 0x00006a0008087a25 */ /* 0x000fe200078e0010 */
[----:B------:R-:W-:-:S02]  /*1300*/  ULDC UR4, c[0x0][0x168] ;  /* 0x00005a0000047ab9 */ /* 0x000fc40000000800 */
[----:B------:R-:W-:Y:S01]  /*1310*/  UIMAD UR4, UR5, UR4, URZ ;  /* 0x00000004050472a4 */ /* 0x000fe2000f8e023f */
[C---:B------:R-:W-:Y:S01]  /*1320*/  IMAD R20, R13.reuse, c[0x0][0x1e4], R20 ;  /* 0x000079000d147a24 */ /* 0x040fe200078e0214 */
[----:B------:R-:W-:Y:S01]  /*1330*/  LEA R6, P0, R8, c[0x0][0x160], 0x1 ;  /* 0x0000580008067a11 */ /* 0x000fe200078008ff */
[----:B------:R-:W-:-:S04]  /*1340*/  IMAD.WIDE.U32 R26, R13, c[0x0][0x1e0], R14 ;  /* 0x000078000d1a7a25 */ /* 0x000fc800078e000e */
[----:B------:R-:W-:Y:S01]  /*1350*/  IMAD.SHL.U32 R11, R205, 0x8, RZ ;  /* 0x00000008cd0b7824 */ /* 0x000fe200078e00ff */
[----:B------:R1:W3:Y:S01]  /*1360*/  SHFL.IDX PT, R16, R6, RZ, 0x181f ;  /* 0x00181fff06107589 */ /* 0x0002e200000e0000 */
[----:B------:R-:W-:Y:S02]  /*1370*/  IMAD.IADD R5, R9, 0x1, R5 ;  /* 0x0000000109057824 */ /* 0x000fe400078e0205 */
[----:B------:R-:W-:Y:S01]  /*1380*/  IMAD.IADD R21, R27, 0x1, R20 ;  /* 0x000000011b157824 */ /* 0x000fe200078e0214 */
[----:B------:R-:W-:Y:S01]  /*1390*/  LOP3.LUT R11, R4, 0x8, R11, 0xf8, !PT ;  /* 0x00000008040b7812 */ /* 0x000fe200078ef80b */
[----:B------:R-:W-:Y:S01]  /*13a0*/  IMAD.MOV.U32 R20, RZ, RZ, R26 ;  /* 0x000000ffff147224 */ /* 0x000fe200078e001a */
[----:B------:R-:W-:Y:S01]  /*13b0*/  SHF.R.U32.HI R4, RZ, 0x3, R4 ;  /* 0x00000003ff047819 */ /* 0x000fe20000011604 */
[----:B------:R-:W-:Y:S01]  /*13c0*/  IMAD.MOV.U32 R2, RZ, RZ, 0x10 ;  /* 0x00000010ff027424 */ /* 0x000fe200078e00ff */
[----:B------:R-:W-:Y:S01]  /*13d0*/  LEA.HI.X R5, R8, c[0x0][0x164], R5, 0x1, P0 ;  /* 0x0000590008057a11 */ /* 0x000fe200000f0c05 */
[----:B------:R-:W-:Y:S01]  /*13e0*/  IMAD.WIDE.U32 R210, R210, c[0x0][0x1e8], R20 ;  /* 0x00007a00d2d27a25 */ /* 0x000fe200078e0014 */
[----:B------:R-:W-:-:S02]  /*13f0*/  ISETP.GE.AND P0, PT, R10, UR4, PT ;  /* 0x000000040a007c0c */ /* 0x000fc4000bf06270 */
[----:B------:R-:W-:Y:S01]  /*1400*/  LOP3.LUT R4, R11, R4, RZ, 0x3c, !PT ;  /* 0x000000040b047212 */ /* 0x000fe200078e3cff */
[----:B------:R-:W-:Y:S01]  /*1410*/  IMAD.SHL.U32 R9, R24, 0x8, RZ ;  /* 0x0000000818097824 */ /* 0x000fe200078e00ff */
[----:B------:R-:W-:Y:S01]  /*1420*/  IADD3 R11, R14, 0x40, RZ ;  /* 0x000000400e0b7810 */ /* 0x000fe20007ffe0ff */
[----:B------:R-:W-:Y:S01]  /*1430*/  IMAD.SHL.U32 R7, R7, 0x40, RZ ;  /* 0x0000004007077824 */ /* 0x000fe200078e00ff */
[----:B------:R-:W-:Y:S01]  /*1440*/  LEA.HI R8, R87, R84, RZ, 0x6 ;  /* 0x0000005457087211 */ /* 0x000fe200078f30ff */
[----:B------:R1:W4:Y:S01]  /*1450*/  SHFL.IDX PT, R17, R5, RZ, 0x181f ;  /* 0x00181fff05117589 */ /* 0x00032200000e0000 */
[----:B------:R-:W-:Y:S02]  /*1460*/  IADD3 R211, R211, UR10, RZ ;  /* 0x0000000ad3d37c10 */ /* 0x000fe4000fffe0ff */
[----:B------:R-:W-:Y:S01]  /*1470*/  SEL R2, R2, 0xfffffff0, !P5 ;  /* 0xfffffff002027807 */ /* 0x000fe20006800000 */
[----:B------:R-:W-:Y:S01]  /*1480*/  IMAD.SHL.U32 R8, R8, 0x8, RZ ;  /* 0x0000000808087824 */ /* 0x000fe200078e00ff */
[----:B------:R-:W-:-:S02]  /*1490*/  ISETP.GE.AND P5, PT, R11, c[0x0][0x198], PT ;  /* 0x000066000b007a0c */ /* 0x000fc40003fa6270 */
[----:B------:R-:W-:Y:S02]  /*14a0*/  ISETP.GE.AND P6, PT, R9, c[0x0][0x198], PT ;  /* 0x0000660009007a0c */ /* 0x000fe40003fc6270 */
[----:B------:R-:W-:Y:S02]  /*14b0*/  P2R R12, PR, RZ, 0x20 ;  /* 0x00000020ff0c7803 */ /* 0x000fe40000000000 */
[----:B------:R-:W-:Y:S02]  /*14c0*/  LOP3.LUT R207, R207, 0xfffffe00, R8, 0xf8, !PT ;  /* 0xfffffe00cfcf7812 */ /* 0x000fe400078ef808 */
[----:B------:R-:W-:Y:S02]  /*14d0*/  LOP3.LUT R4, R4, 0xfffffe00, R7, 0xf8, !PT ;  /* 0xfffffe0004047812 */ /* 0x000fe400078ef807 */
[----:B--2---:R-:W-:Y:S01]  /*14e0*/  @P2 SHF.R.S32.HI R19, RZ, 0x1f, R18 ;  /* 0x0000001fff132819 */ /* 0x004fe20000011412 */
[----:B------:R-:W-:Y:S01]  /*14f0*/  @!P2 IMAD.MOV.U32 R19, RZ, RZ, R3 ;  /* 0x000000ffff13a224 */ /* 0x000fe200078e0003 */
[----:B------:R-:W-:Y:S01]  /*1500*/  MOV R3, 0x20 ;  /* 0x0000002000037802 */ /* 0x000fe20000000f00 */
[----:B------:R-:W-:Y:S01]  /*1510*/  @!P2 IMAD.MOV.U32 R18, RZ, RZ, R0 ;  /* 0x000000ffff12a224 */ /* 0x000fe200078e0000 */
[----:B------:R-:W-:Y:S01]  /*1520*/  IADD3 R0, R9, 0x80, RZ ;  /* 0x0000008009007810 */ /* 0x000fe20007ffe0ff */
[----:B------:R-:W-:Y:S01]  /*1530*/  IMAD R217, R19, c[0x0][0x1f0], RZ ;  /* 0x00007c0013d97a24 */ /* 0x000fe200078e02ff */
[----:B------:R-:W-:Y:S01]  /*1540*/  SEL R3, R3, 0xffffffe0, !P4 ;  /* 0xffffffe003037807 */ /* 0x000fe20006000000 */
[----:B------:R-:W-:Y:S01]  /*1550*/  IMAD R215, R19, c[0x0][0x218], RZ ;  /* 0x0000860013d77a24 */ /* 0x000fe200078e02ff */
[----:B------:R-:W-:Y:S01]  /*1560*/  ISETP.GE.AND P2, PT, R11, c[0x0][0x1d4], PT ;  /* 0x000075000b007a0c */ /* 0x000fe20003f46270 */
[----:B------:R-:W-:Y:S01]  /*1570*/  IMAD R217, R18, c[0x0][0x1f4], R217 ;  /* 0x00007d0012d97a24 */ /* 0x000fe200078e02d9 */
[----:B------:R-:W-:Y:S01]  /*1580*/  ISETP.NE.AND P4, PT, R12, RZ, PT ;  /* 0x000000ff0c00720c */ /* 0x000fe20003f85270 */
[----:B------:R-:W-:Y:S01]  /*1590*/  IMAD R215, R18, c[0x0][0x21c], R215 ;  /* 0x0000870012d77a24 */ /* 0x000fe200078e02d7 */
[----:B------:R-:W-:Y:S01]  /*15a0*/  ISETP.GE.AND P5, PT, R0, c[0x0][0x198], PT ;  /* 0x0000660000007a0c */ /* 0x000fe20003fa6270 */
[----:B------:R-:W-:-:S04]  /*15b0*/  IMAD.WIDE.U32 R210, R18, c[0x0][0x1f0], R210 ;  /* 0x00007c0012d27a25 */ /* 0x000fc800078e00d2 */
[----:B------:R-:W-:-:S04]  /*15c0*/  IMAD.WIDE.U32 R208, R18, c[0x0][0x218], R208 ;  /* 0x0000860012d07a25 */ /* 0x000fc800078e00d0 */
[----:B------:R-:W-:Y:S02]  /*15d0*/  IMAD.IADD R217, R211, 0x1, R217 ;  /* 0x00000001d3d97824 */ /* 0x000fe400078e02d9 */
[----:B------:R-:W-:Y:S01]  /*15e0*/  IMAD.IADD R215, R209, 0x1, R215 ;  /* 0x00000001d1d77824 */ /* 0x000fe200078e02d7 */
[----:B------:R-:W-:Y:S05]  /*15f0*/  @P0 BRA `(.L_x_346) ;  /* 0x000000f000000947 */ /* 0x000fea0003800000 */
[----:B-1-34-:R-:W-:Y:S02]  /*1600*/  SHF.R.S32.HI R8, RZ, 0x1f, R11 ;  /* 0x0000001fff087819 */ /* 0x01afe4000001140b */
[----:B------:R-:W-:Y:S02]  /*1610*/  SHF.R.S32.HI R7, RZ, 0x1f, R0 ;  /* 0x0000001fff077819 */ /* 0x000fe40000011400 */
[----:B------:R-:W-:Y:S02]  /*1620*/  LEA.HI R8, R8, R11, RZ, 0x3 ;  /* 0x0000000b08087211 */ /* 0x000fe400078f18ff */
[----:B------:R-:W-:Y:S01]  /*1630*/  LEA.HI R7, R7, R0, RZ, 0x3 ;  /* 0x0000000007077211 */ /* 0x000fe200078f18ff */
[----:B------:R-:W-:Y:S01]  /*1640*/  IMAD.SHL.U32 R0, R207, 0x2, RZ ;  /* 0x00000002cf007824 */ /* 0x000fe200078e00ff */
[----:B------:R-:W-:-:S02]  /*1650*/  LEA R18, P0, R9, R16, 0x1 ;  /* 0x0000001009127211 */ /* 0x000fc400078008ff */
[----:B------:R-:W-:Y:S02]  /*1660*/  LOP3.LUT R8, R8, 0xfffffff8, RZ, 0xc0, !PT ;  /* 0xfffffff808087812 */ /* 0x000fe400078ec0ff */
[----:B------:R-:W-:Y:S02]  /*1670*/  LOP3.LUT R7, R7, 0xfffffff8, RZ, 0xc0, !PT ;  /* 0xfffffff807077812 */ /* 0x000fe400078ec0ff */
[----:B------:R-:W-:Y:S01]  /*1680*/  LEA.HI.X R19, R9, R17, R15, 0x1, P0 ;  /* 0x0000001109137211 */ /* 0x000fe200000f0c0f */
[----:B------:R-:W-:-:S04]  /*1690*/  IMAD.WIDE R20, R8, 0x2, R16 ;  /* 0x0000000208147825 */ /* 0x000fc800078e0210 */
[----:B------:R-:W-:Y:S01]  /*16a0*/  IMAD.WIDE R16, R7, 0x2, R16 ;  /* 0x0000000207107825 */ /* 0x000fe200078e0210 */
[----:B------:R-:W-:Y:S01]  /*16b0*/  @!PT LDS RZ, [RZ] ;  /* 0x00000000fffff984 */ /* 0x000fe20000000800 */
[----:B------:R1:W-:Y:S04]  /*16c0*/  LDGSTS.E.BYPASS.LTC128B.128 [R0+0xc100], [R18.64], !P6 ;  /* 0x0c10000012007fae */ /* 0x0003e8000f101d50 */
[----:B------:R1:W-:Y:S04]  /*16d0*/  LDGSTS.E.BYPASS.LTC128B.128 [R0+0x10100], [R20.64], !P4 ;  /* 0x1010000014007fae */ /* 0x0003e8000e101d50 */
[----:B------:R1:W-:Y:S02]  /*16e0*/  LDGSTS.E.BYPASS.LTC128B.128 [R0+0x14100], [R16.64], !P5 ;  /* 0x1410000010007fae */ /* 0x0003e4000e901d50 */
.L_x_346:
[----:B-1-34-:R-:W-:Y:S05]  /*16f0*/  BSYNC B0 ;  /* 0x0000000000007941 */ /* 0x01afea0003800000 */
.L_x_345:
[----:B------:R-:W-:Y:S01]  /*1700*/  IADD3 R0, R10, 0x20, RZ ;  /* 0x000000200a007810 */ /* 0x000fe20007ffe0ff */
[----:B------:R1:W2:Y:S01]  /*1710*/  SHFL.IDX PT, R17, R5, 0x1, 0x181f ;  /* 0x00381f0005117f89 */ /* 0x0002a200000e0000 */
[----:B------:R-:W-:Y:S02]  /*1720*/  BSSY B0, `(.L_x_347) ;  /* 0x0000014000007945 */ /* 0x000fe40003800000 */
[----:B------:R-:W-:Y:S01]  /*1730*/  ISETP.GE.AND P0, PT, R0, UR4, PT ;  /* 0x0000000400007c0c */ /* 0x000fe2000bf06270 */
[----:B------:R1:W3:-:S12]  /*1740*/  SHFL.IDX PT, R16, R6, 0x1, 0x181f ;  /* 0x00381f0006107f89 */ /* 0x0002d800000e0000 */
[----:B------:R-:W-:Y:S05]  /*1750*/  @P0 BRA `(.L_x_348) ;  /* 0x0000010000000947 */ /* 0x000fea0003800000 */
[----:B------:R-:W-:Y:S02]  /*1760*/  IADD3 R7, R9, 0x80, RZ ;  /* 0x0000008009077810 */ /* 0x000fe40007ffe0ff */
[----:B------:R-:W-:Y:S02]  /*1770*/  SHF.R.S32.HI R8, RZ, 0x1f, R11 ;  /* 0x0000001fff087819 */ /* 0x000fe4000001140b */
[----:B------:R-:W-:Y:S02]  /*1780*/  SHF.R.S32.HI R0, RZ, 0x1f, R7 ;  /* 0x0000001fff007819 */ /* 0x000fe40000011407 */
[----:B------:R-:W-:Y:S02]  /*1790*/  LEA.HI R8, R8, R11, RZ, 0x3 ;  /* 0x0000000b08087211 */ /* 0x000fe400078f18ff */
[----:B------:R-:W-:Y:S01]  /*17a0*/  LEA.HI R0, R0, R7, RZ, 0x3 ;  /* 0x0000000700007211 */ /* 0x000fe200078f18ff */
[----:B------:R-:W-:Y:S01]  /*17b0*/  IMAD.SHL.U32 R7, R207, 0x2, RZ ;  /* 0x00000002cf077824 */ /* 0x000fe200078e00ff */
[----:B---3--:R-:W-:-:S02]  /*17c0*/  LEA R18, P0, R9, R16, 0x1 ;  /* 0x0000001009127211 */ /* 0x008fc400078008ff */
[----:B------:R-:W-:Y:S02]  /*17d0*/  LOP3.LUT R8, R8, 0xfffffff8, RZ, 0xc0, !PT ;  /* 0xfffffff808087812 */ /* 0x000fe400078ec0ff */
[----:B------:R-:W-:Y:S02]  /*17e0*/  LOP3.LUT R0, R0, 0xfffffff8, RZ, 0xc0, !PT ;  /* 0xfffffff800007812 */ /* 0x000fe400078ec0ff */
[----:B--2---:R-:W-:Y:S01]  /*17f0*/  LEA.HI.X R19, R9, R17, R15, 0x1, P0 ;  /* 0x0000001109137211 */ /* 0x004fe200000f0c0f */
[----:B------:R-:W-:-:S04]  /*1800*/  IMAD.WIDE R20, R8, 0x2, R16 ;  /* 0x0000000208147825 */ /* 0x000fc800078e0210 */
[----:B------:R-:W-:Y:S01]  /*1810*/  IMAD.WIDE R16, R0, 0x2, R16 ;  /* 0x0000000200107825 */ /* 0x000fe200078e0210 */
[----:B------:R-:W-:Y:S01]  /*1820*/  @!PT LDS RZ, [RZ] ;  /* 0x00000000fffff984 */ /* 0x000fe20000000800 */
[----:B------:R2:W-:Y:S04]  /*1830*/  LDGSTS.E.BYPASS.LTC128B.128 [R7+0xd100], [R18.64], !P6 ;  /* 0x0d10000012077fae */ /* 0x0005e8000f101d50 */
[----:B------:R2:W-:Y:S04]  /*1840*/  LDGSTS.E.BYPASS.LTC128B.128 [R7+0x11100], [R20.64], !P4 ;  /* 0x1110000014077fae */ /* 0x0005e8000e101d50 */
[----:B------:R2:W-:Y:S02]  /*1850*/  LDGSTS.E.BYPASS.LTC128B.128 [R7+0x15100], [R16.64], !P5 ;  /* 0x1510000010077fae */ /* 0x0005e4000e901d50 */
.L_x_348:
[----:B------:R-:W-:Y:S05]  /*1860*/  BSYNC B0 ;  /* 0x0000000000007941 */ /* 0x000fea0003800000 */
.L_x_347:
[----:B------:R-:W-:Y:S01]  /*1870*/  IADD3 R0, R10, 0x40, RZ ;  /* 0x000000400a007810 */ /* 0x000fe20007ffe0ff */
[----:B--2---:R2:W4:Y:S01]  /*1880*/  SHFL.IDX PT, R17, R5, 0x2, 0x181f ;  /* 0x00581f0005117f89 */ /* 0x00452200000e0000 */
[----:B------:R-:W-:Y:S02]  /*1890*/  BSSY B0, `(.L_x_349) ;  /* 0x0000014000007945 */ /* 0x000fe40003800000 */
[----:B------:R-:W-:Y:S01]  /*18a0*/  ISETP.GE.AND P0, PT, R0, UR4, PT ;  /* 0x0000000400007c0c */ /* 0x000fe2000bf06270 */
[----:B---3--:R2:W3:-:S12]  /*18b0*/  SHFL.IDX PT, R16, R6, 0x2, 0x181f ;  /* 0x00581f0006107f89 */ /* 0x0084d800000e0000 */
        /* <DEDUP_REMOVED lines=10> */
[----:B----4-:R-:W-:Y:S01]  /*1960*/  LEA.HI.X R19, R9, R17, R15, 0x1, P0 ;  /* 0x0000001109137211 */ /* 0x010fe200000f0c0f */
[----:B------:R-:W-:-:S04]  /*1970*/  IMAD.WIDE R20, R8, 0x2, R16 ;  /* 0x0000000208147825 */ /* 0x000fc800078e0210 */
[----:B------:R-:W-:Y:S01]  /*1980*/  IMAD.WIDE R16, R0, 0x2, R16 ;  /* 0x0000000200107825 */ /* 0x000fe200078e0210 */
[----:B------:R-:W-:Y:S01]  /*1990*/  @!PT LDS RZ, [RZ] ;  /* 0x00000000fffff984 */ /* 0x000fe20000000800 */
[----:B------:R3:W-:Y:S04]  /*19a0*/  LDGSTS.E.BYPASS.LTC128B.128 [R7+0xe100], [R18.64], !P6 ;  /* 0x0e10000012077fae */ /* 0x0007e8000f101d50 */
[----:B------:R3:W-:Y:S04]  /*19b0*/  LDGSTS.E.BYPASS.LTC128B.128 [R7+0x12100], [R20.64], !P4 ;  /* 0x1210000014077fae */ /* 0x0007e8000e101d50 */
[----:B------:R3:W-:Y:S02]  /*19c0*/  LDGSTS.E.BYPASS.LTC128B.128 [R7+0x16100], [R16.64], !P5 ;  /* 0x1610000010077fae */ /* 0x0007e4000e901d50 */
.L_x_350:
[----:B------:R-:W-:Y:S05]  /*19d0*/  BSYNC B0 ;  /* 0x0000000000007941 */ /* 0x000fea0003800000 */
.L_x_349:
[----:B---3--:R3:W5:Y:S01]  /*19e0*/  SHFL.IDX PT, R16, R6, 0x3, 0x181f ;  /* 0x00781f0006107f89 */ /* 0x00876200000e0000 */
[----:B------:R-:W-:Y:S01]  /*19f0*/  IADD3 R10, R10, 0x60, RZ ;  /* 0x000000600a0a7810 */ /* 0x000fe20007ffe0ff */
[----:B------:R-:W-:Y:S01]  /*1a00*/  UIADD3 UR19, UR13, -0x1, URZ ;  /* 0xffffffff0d137890 */ /* 0x000fe2000fffe03f */
[----:B------:R-:W-:Y:S01]  /*1a10*/  IMAD.SHL.U32 R207, R207, 0x2, RZ ;  /* 0x00000002cfcf7824 */ /* 0x000fe200078e00ff */
[----:B----4-:R4:W1:Y:S01]  /*1a20*/  SHFL.IDX PT, R17, R5, 0x3, 0x181f ;  /* 0x00781f0005117f89 */ /* 0x01086200000e0000 */
[----:B------:R-:W-:Y:S01]  /*1a30*/  ISETP.GE.AND P4, PT, R10, UR4, PT ;  /* 0x000000040a007c0c */ /* 0x000fe2000bf86270 */
[----:B------:R-:W-:Y:S01]  /*1a40*/  USHF.L.U32 UR14, UR19, 0x6, URZ ;  /* 0x00000006130e7899 */ /* 0x000fe2000800063f */
[----:B------:R-:W-:Y:S01]  /*1a50*/  IMAD.MOV.U32 R216, RZ, RZ, R210 ;  /* 0x000000ffffd87224 */ /* 0x000fe200078e00d2 */
[----:B------:R-:W-:Y:S01]  /*1a60*/  ULDC.64 UR10, c[0x0][0x1e0] ;  /* 0x00007800000a7ab9 */ /* 0x000fe20000000a00 */
[----:B------:R-:W-:Y:S01]  /*1a70*/  LEA.HI R85, R87, R84, RZ, 0x5 ;  /* 0x0000005457557211 */ /* 0x000fe200078f28ff */
[----:B------:R-:W-:Y:S01]  /*1a80*/  UMOV UR9, 0x6 ;  /* 0x0000000600097882 */ /* 0x000fe20000000000 */
[----:B------:R-:W-:Y:S01]  /*1a90*/  SEL R21, RZ, 0x2, P2 ;  /* 0x00000002ff157807 */ /* 0x000fe20001000000 */
[----:B------:R-:W-:-:S02]  /*1aa0*/  USHF.L.U32 UR21, UR10, 0x6, URZ ;  /* 0x000000060a157899 */ /* 0x000fc4000800063f */
[----:B------:R-:W-:Y:S02]  /*1ab0*/  USHF.L.U64.HI UR20, UR10, UR9, UR11 ;  /* 0x000000090a147299 */ /* 0x000fe4000801020b */
[----:B------:R-:W-:Y:S02]  /*1ac0*/  USHF.R.S32.HI UR22, URZ, 0x1f, UR19 ;  /* 0x0000001f3f167899 */ /* 0x000fe40008011413 */
[----:B------:R-:W-:Y:S01]  /*1ad0*/  @!P4 SHF.R.S32.HI R8, RZ, 0x1f, R11 ;  /* 0x0000001fff08c819 */ /* 0x000fe2000001140b */
[----:B------:R-:W-:Y:S02]  /*1ae0*/  UIMAD UR5, UR20, UR19, URZ ;  /* 0x00000013140572a4 */ /* 0x000fe4000f8e023f */
[----:B------:R-:W-:Y:S01]  /*1af0*/  USHF.L.U32 UR12, UR10, 0x5, URZ ;  /* 0x000000050a0c7899 */ /* 0x000fe2000800063f */
[----:B------:R-:W-:Y:S01]  /*1b00*/  @!P4 LEA.HI R11, R8, R11, RZ, 0x3 ;  /* 0x0000000b080bc211 */ /* 0x000fe200078f18ff */
[----:B-123--:R-:W-:Y:S01]  /*1b10*/  IMAD.U32 R6, RZ, RZ, UR14 ;  /* 0x0000000eff067e24 */ /* 0x00efe2000f8e00ff */
[----:B-----5:R-:W-:Y:S01]  /*1b20*/  @!P4 LEA R14, P0, R9, R16, 0x1 ;  /* 0x00000010090ec211 */ /* 0x020fe200078008ff */
[----:B------:R-:W-:Y:S01]  /*1b30*/  UIMAD UR5, UR22, UR21, UR5 ;  /* 0x00000015160572a4 */ /* 0x000fe2000f8e0205 */
[----:B----4-:R-:W-:Y:S01]  /*1b40*/  @!P4 LOP3.LUT R5, R11, 0xfffffff8, RZ, 0xc0, !PT ;  /* 0xfffffff80b05c812 */ /* 0x010fe200078ec0ff */
[----:B------:R-:W-:Y:S01]  /*1b50*/  UMOV UR4, 0x5 ;  /* 0x0000000500047882 */ /* 0x000fe20000000000 */
[C---:B------:R-:W-:Y:S01]  /*1b60*/  @!P4 LEA.HI.X R15, R9.reuse, R17, R15, 0x1, P0 ;  /* 0x00000011090fc211 */ /* 0x040fe200000f0c0f */
[----:B------:R-:W-:Y:S01]  /*1b70*/  USHF.L.U64.HI UR11, UR10, UR4, UR11 ;  /* 0x000000040a0b7299 */ /* 0x000fe2000801020b */
[----:B------:R-:W-:Y:S01]  /*1b80*/  @!P4 IADD3 R9, R9, 0x80, RZ ;  /* 0x000000800909c810 */ /* 0x000fe20007ffe0ff */
[----:B------:R-:W-:Y:S01]  /*1b90*/  @!P4 IMAD.WIDE R10, R5, 0x2, R16 ;  /* 0x00000002050ac825 */ /* 0x000fe200078e0210 */
[----:B------:R-:W-:Y:S01]  /*1ba0*/  ISETP.NE.AND P0, PT, R12, RZ, PT ;  /* 0x000000ff0c00720c */ /* 0x000fe20003f05270 */
[----:B------:R-:W-:Y:S01]  /*1bb0*/  @!PT LDS RZ, [RZ] ;  /* 0x00000000fffff984 */ /* 0x000fe20000000800 */
[----:B------:R1:W-:Y:S01]  /*1bc0*/  @!P4 LDGSTS.E.BYPASS.LTC128B.128 [R207+0xf100], [R14.64], !P6 ;  /* 0x0f1000000ecfcfae */ /* 0x0003e2000f101d50 */
[----:B------:R-:W-:Y:S01]  /*1bd0*/  @!P4 SHF.R.S32.HI R0, RZ, 0x1f, R9 ;  /* 0x0000001fff00c819 */ /* 0x000fe20000011409 */
[----:B------:R-:W-:Y:S01]  /*1be0*/  IMAD.U32 R5, RZ, RZ, UR21 ;  /* 0x00000015ff057e24 */ /* 0x000fe2000f8e00ff */
[----:B------:R-:W-:Y:S01]  /*1bf0*/  IADD3 R7, -R6, c[0x0][0x1d0], -R13 ;  /* 0x0000740006077a10 */ /* 0x000fe20007ffe90d */
[----:B------:R-:W-:Y:S01]  /*1c00*/  UISETP.GT.AND UP0, UPT, UR19, UR8, UPT ;  /* 0x000000081300728c */ /* 0x000fe2000bf04270 */
[----:B------:R-:W-:-:S02]  /*1c10*/  @!P4 LEA.HI R0, R0, R9, RZ, 0x3 ;  /* 0x000000090000c211 */ /* 0x000fc400078f18ff */
[C---:B------:R-:W-:Y:S02]  /*1c20*/  ISETP.GE.AND P6, PT, R7.reuse, 0x1, PT ;  /* 0x000000010700780c */ /* 0x040fe40003fc6270 */
[----:B------:R-:W-:Y:S02]  /*1c30*/  @!P4 LOP3.LUT R9, R0, 0xfffffff8, RZ, 0xc0, !PT ;  /* 0xfffffff80009c812 */ /* 0x000fe400078ec0ff */
[----:B------:R-:W-:Y:S01]  /*1c40*/  SEL R12, RZ, 0x1, P3 ;  /* 0x00000001ff0c7807 */ /* 0x000fe20001800000 */
[----:B------:R2:W-:Y:S01]  /*1c50*/  @!P4 LDGSTS.E.BYPASS.LTC128B.128 [R207+0x13100], [R10.64], !P0 ;  /* 0x131000000acfcfae */ /* 0x0005e2000c101d50 */
[----:B------:R-:W-:Y:S01]  /*1c60*/  ISETP.GE.AND P0, PT, R7, 0x21, PT ;  /* 0x000000210700780c */ /* 0x000fe20003f06270 */
[----:B------:R-:W-:-:S04]  /*1c70*/  @!P4 IMAD.WIDE R16, R9, 0x2, R16 ;  /* 0x000000020910c825 */ /* 0x000fc800078e0210 */
[----:B------:R-:W-:Y:S01]  /*1c80*/  IMAD.WIDE.U32 R8, R5, UR19, R216 ;  /* 0x0000001305087c25 */ /* 0x000fe2000f8e00d8 */
[----:B------:R3:W-:Y:S04]  /*1c90*/  @!P4 LDGSTS.E.BYPASS.LTC128B.128 [R207+0x17100], [R16.64], !P5 ;  /* 0x1710000010cfcfae */ /* 0x0007e8000e901d50 */
[----:B------:R-:W0:Y:S01]  /*1ca0*/  LDGDEPBAR ;  /* 0x00000000000079af */ /* 0x000e220000000000 */
[----:B------:R-:W-:Y:S01]  /*1cb0*/  IADD3 R0, R9, UR5, RZ ;  /* 0x0000000509007c10 */ /* 0x000fe2000fffe0ff */
[----:B------:R-:W-:Y:S02]  /*1cc0*/  IMAD.SHL.U32 R9, R24, 0x40, RZ ;  /* 0x0000004018097824 */ /* 0x000fe400078e00ff */
[----:B------:R-:W-:Y:S01]  /*1cd0*/  BAR.SYNC.DEFER_BLOCKING 0x0 ;  /* 0x0000000000007b1d */ /* 0x000fe20000010000 */
[----:B------:R-:W-:-:S02]  /*1ce0*/  @P0 IADD3 R7, P4, R8, UR12, RZ ;  /* 0x0000000c08070c10 */ /* 0x000fc4000ff9e0ff */
[----:B------:R-:W-:-:S03]  /*1cf0*/  LOP3.LUT R9, R9, 0x1c0, RZ, 0xc0, !PT ;  /* 0x000001c009097812 */ /* 0x000fc600078ec0ff */
[----:B------:R-:W-:Y:S02]  /*1d00*/  ULDC.64 UR4, c[0x0][0x208] ;  /* 0x0000820000047ab9 */ /* 0x000fe40000000a00 */
[----:B------:R-:W-:Y:S02]  /*1d10*/  UIMAD UR10, UR22, UR4, URZ ;  /* 0x00000004160a72a4 */ /* 0x000fe4000f8e023f */
[----:B------:R-:W-:Y:S01]  /*1d20*/  UIMAD.WIDE.U32 UR24, UR19, UR4, URZ ;  /* 0x00000004131872a5 */ /* 0x000fe2000f8e003f */
[C---:B--2---:R-:W-:Y:S01]  /*1d30*/  @P6 LEA R10, P5, R8.reuse, c[0x0][0x1c8], 0x1 ;  /* 0x00007200080a6a11 */ /* 0x044fe200078a08ff */
[----:B------:R-:W-:Y:S02]  /*1d40*/  UIMAD UR10, UR19, UR5, UR10 ;  /* 0x00000005130a72a4 */ /* 0x000fe4000f8e020a */
[----:B------:R-:W-:Y:S01]  /*1d50*/  USHF.L.U64.HI UR9, UR4, UR9, UR5 ;  /* 0x0000000904097299 */ /* 0x000fe20008010205 */
[----:B------:R-:W-:Y:S01]  /*1d60*/  @P6 LEA.HI.X R11, R8, c[0x0][0x1cc], R0, 0x1, P5 ;  /* 0x00007300080b6a11 */ /* 0x000fe200028f0c00 */
[----:B------:R-:W-:Y:S01]  /*1d70*/  IMAD.SHL.U32 R8, R13, 0x8, RZ ;  /* 0x000000080d087824 */ /* 0x000fe200078e00ff */
[----:B------:R-:W-:Y:S01]  /*1d80*/  @P0 IADD3.X R0, R0, UR11, RZ, P4, !PT ;  /* 0x0000000b00000c10 */ /* 0x000fe2000a7fe4ff */
[----:B------:R-:W-:Y:S01]  /*1d90*/  UIADD3 UR10, UR25, UR10, URZ ;  /* 0x0000000a190a7290 */ /* 0x000fe2000fffe03f */
[----:B-1----:R-:W-:Y:S01]  /*1da0*/  @P0 LEA R14, P4, R7, c[0x0][0x1c8], 0x1 ;  /* 0x00007200070e0a11 */ /* 0x002fe200078808ff */
[----:B------:R-:W-:Y:S01]  /*1db0*/  @UP0 UIADD3 UR5, UR13, -0x2, URZ ;  /* 0xfffffffe0d050890 */ /* 0x000fe2000fffe03f */
[----:B------:R-:W-:Y:S01]  /*1dc0*/  LOP3.LUT R8, R9, 0x8, R8, 0xf8, !PT ;  /* 0x0000000809087812 */ /* 0x000fe200078ef808 */
[----:B------:R-:W-:Y:S01]  /*1dd0*/  UMOV UR19, 0x1 ;  /* 0x0000000100137882 */ /* 0x000fe20000000000 */
[----:B------:R-:W-:Y:S01]  /*1de0*/  @P0 LEA.HI.X R15, R7, c[0x0][0x1cc], R0, 0x1, P4 ;  /* 0x00007300070f0a11 */ /* 0x000fe200020f0c00 */
[----:B------:R-:W-:Y:S01]  /*1df0*/  @!PT LDS RZ, [RZ] ;  /* 0x00000000fffff984 */ /* 0x000fe20000000800 */
[----:B------:R-:W-:Y:S01]  /*1e00*/  @!PT LDS RZ, [RZ] ;  /* 0x00000000fffff984 */ /* 0x000fe20000000800 */
[----:B------:R-:W-:Y:S01]  /*1e10*/  @!PT LDS RZ, [RZ] ;  /* 0x00000000fffff984 */ /* 0x000fe20000000800 */
[----:B------:R1:W-:Y:S01]  /*1e20*/  @P6 LDGSTS.E.BYPASS.LTC128B.128 [R207+0x6100], [R10.64], !P3 ;  /* 0x061000000acf6fae */ /* 0x0003e2000d901d50 */
[----:B------:R-:W-:Y:S01]  /*1e30*/  SHF.R.U32.HI R9, RZ, 0x3, R9 ;  /* 0x00000003ff097819 */ /* 0x000fe20000011609 */
[----:B------:R-:W-:Y:S01]  /*1e40*/  IMAD.U32 R23, RZ, RZ, UR10 ;  /* 0x0000000aff177e24 */ /* 0x000fe2000f8e00ff */
[----:B------:R-:W-:Y:S01]  /*1e50*/  SHF.R.S32.HI R7, RZ, 0x5, R85 ;  /* 0x00000005ff077819 */ /* 0x000fe20000011455 */
[----:B------:R1:W-:Y:S01]  /*1e60*/  @P6 LDGSTS.E.BYPASS.LTC128B.128 [R207+0x8100], [R10.64+0x80], !P2 ;  /* 0x081000800acf6fae */ /* 0x0003e2000d101d50 */
[----:B------:R-:W-:Y:S01]  /*1e70*/  LOP3.LUT R8, R8, R9, RZ, 0x3c, !PT ;  /* 0x0000000908087212 */ /* 0x000fe200078e3cff */
[----:B------:R-:W-:Y:S01]  /*1e80*/  USHF.L.U32 UR10, UR4, 0x6, URZ ;  /* 0x00000006040a7899 */ /* 0x000fe2000800063f */
[----:B------:R-:W-:Y:S01]  /*1e90*/  SEL R0, RZ, 0x4, P1 ;  /* 0x00000004ff007807 */ /* 0x000fe20000800000 */
[----:B------:R1:W-:Y:S01]  /*1ea0*/  @P6 LDGSTS.E.BYPASS.LTC128B.128 [R207+0xa100], [R10.64+0x100], !P1 ;  /* 0x0a1001000acf6fae */ /* 0x0003e2000c901d50 */
[----:B------:R-:W-:Y:S01]  /*1eb0*/  IMAD R206, R7, 0x400, R4 ;  /* 0x0000040007ce7824 */ /* 0x000fe200078e0204 */
[----:B------:R-:W-:Y:S01]  /*1ec0*/  LOP3.LUT P4, RZ, R24, 0x2, RZ, 0xc0, !PT ;  /* 0x0000000218ff7812 */ /* 0x000fe2000788c0ff */
[----:B------:R-:W-:Y:S01]  /*1ed0*/  IMAD R205, R205, 0x200, R8 ;  /* 0x00000200cdcd7824 */ /* 0x000fe200078e0208 */
[----:B------:R2:W-:Y:S01]  /*1ee0*/  @P0 LDGSTS.E.BYPASS.LTC128B.128 [R207+0x7100], [R14.64], !P3 ;  /* 0x071000000ecf0fae */ /* 0x0005e2000d901d50 */
[----:B------:R-:W-:Y:S01]  /*1ef0*/  IMAD.SHL.U32 R206, R206, 0x2, RZ ;  /* 0x00000002cece7824 */ /* 0x000fe200078e00ff */
[----:B------:R-:W-:Y:S01]  /*1f00*/  IADD3 R12, R0, R21, R12 ;  /* 0x00000015000c7210 */ /* 0x000fe20007ffe00c */
[----:B------:R-:W-:Y:S01]  /*1f10*/  IMAD.SHL.U32 R205, R205, 0x2, RZ ;  /* 0x00000002cdcd7824 */ /* 0x000fe200078e00ff */
[----:B------:R2:W-:Y:S01]  /*1f20*/  @P0 LDGSTS.E.BYPASS.LTC128B.128 [R207+0x9100], [R14.64+0x80], !P2 ;  /* 0x091000800ecf0fae */ /* 0x0005e2000d101d50 */
[----:B------:R-:W-:Y:S01]  /*1f30*/  IADD3 R0, -R13, c[0x0][0x1d0], -R6 ;  /* 0x000074000d007a10 */ /* 0x000fe20007ffe906 */
[--C-:B------:R-:W-:Y:S01]  /*1f40*/  IMAD R202, R2, 0x2, R206.reuse ;  /* 0x0000000202ca7824 */ /* 0x100fe200078e02ce */
[----:B------:R-:W-:Y:S01]  /*1f50*/  LOP3.LUT P5, RZ, R12, 0x2, RZ, 0xc0, !PT ;  /* 0x000000020cff7812 */ /* 0x000fe200078ac0ff */
[----:B------:R2:W-:Y:S01]  /*1f60*/  @P0 LDGSTS.E.BYPASS.LTC128B.128 [R207+0xb100], [R14.64+0x100], !P1 ;  /* 0x0b1001000ecf0fae */ /* 0x0005e2000c901d50 */
[----:B------:R-:W-:Y:S01]  /*1f70*/  ISETP.LT.OR P6, PT, R0, 0x1, P3 ;  /* 0x000000010000780c */ /* 0x000fe20001fc1670 */
[----:B------:R-:W-:Y:S01]  /*1f80*/  IMAD R201, R3, 0x2, R206 ;  /* 0x0000000203c97824 */ /* 0x000fe200078e02ce */
[C---:B------:R-:W-:Y:S01]  /*1f90*/  IADD3 R20, R205.reuse, 0x6100, RZ ;  /* 0x00006100cd147810 */ /* 0x040fe20007ffe0ff */
[----:B------:R-:W0:Y:S01]  /*1fa0*/  LDGDEPBAR ;  /* 0x00000000000079af */ /* 0x000e220000000000 */
[----:B------:R-:W-:Y:S01]  /*1fb0*/  IADD3 R204, R205, 0x6120, RZ ;  /* 0x00006120cdcc7810 */ /* 0x000fe20007ffe0ff */
[----:B------:R-:W-:Y:S01]  /*1fc0*/  IMAD R199, R3, 0x2, R202 ;  /* 0x0000000203c77824 */ /* 0x000fe200078e02ca */
[----:B------:R-:W-:Y:S01]  /*1fd0*/  @P4 IADD3 R204, R20, -0x20, RZ ;  /* 0xffffffe014cc4810 */ /* 0x000fe20007ffe0ff */
[----:B------:R-:W-:Y:S01]  /*1fe0*/  @UP0 USHF.R.S32.HI UR4, URZ, 0x1f, UR5 ;  /* 0x0000001f3f040899 */ /* 0x000fe20008011405 */
[----:B------:R-:W-:-:S02]  /*1ff0*/  LOP3.LUT P4, RZ, R12, 0x4, RZ, 0xc0, !PT ;  /* 0x000000040cff7812 */ /* 0x000fc4000788c0ff */
[----:B------:R-:W-:Y:S02]  /*2000*/  LOP3.LUT R85, R85, 0xffffffe0, RZ, 0xc0, !PT ;  /* 0xffffffe055557812 */ /* 0x000fe400078ec0ff */
[C---:B------:R-:W-:Y:S02]  /*2010*/  IADD3 R195, R204.reuse, 0x800, RZ ;  /* 0x00000800ccc37810 */ /* 0x040fe40007ffe0ff */
[C---:B------:R-:W-:Y:S02]  /*2020*/  IADD3 R194, R204.reuse, 0x1000, RZ ;  /* 0x00001000ccc27810 */ /* 0x040fe40007ffe0ff */
[C---:B------:R-:W-:Y:S02]  /*2030*/  IADD3 R193, R204.reuse, 0x1800, RZ ;  /* 0x00001800ccc17810 */ /* 0x040fe40007ffe0ff */
[C---:B------:R-:W-:Y:S02]  /*2040*/  IADD3 R191, R204.reuse, 0x2000, RZ ;  /* 0x00002000ccbf7810 */ /* 0x040fe40007ffe0ff */
[----:B------:R-:W-:-:S02]  /*2050*/  IADD3 R190, R204, 0x2800, RZ ;  /* 0x00002800ccbe7810 */ /* 0x000fc40007ffe0ff */
[C---:B------:R-:W-:Y:S02]  /*2060*/  IADD3 R189, R204.reuse, 0x3000, RZ ;  /* 0x00003000ccbd7810 */ /* 0x040fe40007ffe0ff */
[----:B------:R-:W-:Y:S01]  /*2070*/  IADD3 R188, R204, 0x3800, RZ ;  /* 0x00003800ccbc7810 */ /* 0x000fe20007ffe0ff */
[----:B--2---:R-:W-:Y:S01]  /*2080*/  IMAD.U32 R14, RZ, RZ, UR24 ;  /* 0x00000018ff0e7e24 */ /* 0x004fe2000f8e00ff */
[----:B------:R-:W-:-:S04]  /*2090*/  DEPBAR.LE SB0, 0x1 ;  /* 0x000080400000791a */ /* 0x000fc80000000000 */
[----:B------:R-:W-:-:S04]  /*20a0*/  DEPBAR.LE SB0, 0x0 ;  /* 0x000080000000791a */ /* 0x000fc80000000000 */
[----:B------:R-:W-:Y:S01]  /*20b0*/  BAR.SYNC.DEFER_BLOCKING 0x0 ;  /* 0x0000000000007b1d */ /* 0x000fe20000010000 */
[----:B------:R-:W-:Y:S01]  /*20c0*/  IMAD.U32 R15, RZ, RZ, UR25 ;  /* 0x00000019ff0f7e24 */ /* 0x000fe2000f8e00ff */
[----:B------:R-:W-:Y:S02]  /*20d0*/  LEA R15, P0, R14, R208, 0x6 ;  /* 0x000000d00e0f7211 */ /* 0x000fe400078030ff */
[----:B------:R-:W-:Y:S02]  /*20e0*/  IADD3 R187, R204, 0x4000, RZ ;  /* 0x00004000ccbb7810 */ /* 0x000fe40007ffe0ff */
[----:B------:R-:W-:Y:S02]  /*20f0*/  LEA.HI.X R14, R14, R215, R23, 0x6, P0 ;  /* 0x000000d70e0e7211 */ /* 0x000fe400000f3417 */
[----:B------:R-:W-:Y:S02]  /*2100*/  LEA R26, P0, R15, c[0x0][0x1f8], 0x1 ;  /* 0x00007e000f1a7a11 */ /* 0x000fe400078008ff */
[----:B------:R-:W-:-:S02]  /*2110*/  IADD3 R186, R204, 0x4800, RZ ;  /* 0x00004800ccba7810 */ /* 0x000fc40007ffe0ff */
[----:B------:R-:W-:Y:S02]  /*2120*/  LEA.HI.X R27, R15, c[0x0][0x1fc], R14, 0x1, P0 ;  /* 0x00007f000f1b7a11 */ /* 0x000fe400000f0c0e */
[----:B------:R-:W-:Y:S02]  /*2130*/  IADD3 R80, P0, R26, UR10, RZ ;  /* 0x0000000a1a507c10 */ /* 0x000fe4000ff1e0ff */
[----:B------:R-:W-:Y:S02]  /*2140*/  IADD3 R185, R204, 0x5000, RZ ;  /* 0x00005000ccb97810 */ /* 0x000fe40007ffe0ff */
[----:B------:R-:W-:Y:S02]  /*2150*/  IADD3.X R81, R27, UR9, RZ, P0, !PT ;  /* 0x000000091b517c10 */ /* 0x000fe400087fe4ff */
[C---:B------:R-:W-:Y:S02]  /*2160*/  ISETP.LT.OR P0, PT, R0.reuse, 0x1, !P5 ;  /* 0x000000010000780c */ /* 0x040fe40006f01670 */
[----:B------:R-:W-:Y:S01]  /*2170*/  ISETP.LT.OR P5, PT, R0, 0x21, !P5 ;  /* 0x000000210000780c */ /* 0x000fe20006fa1670 */
[----:B------:R-:W-:Y:S01]  /*2180*/  LDSM.16.M88.4 R40, [R206+0xc100] ;  /* 0x00c10000ce28783b */ /* 0x000fe20000000200 */
[----:B------:R-:W-:-:S03]  /*2190*/  IADD3 R184, R204, 0x5800, RZ ;  /* 0x00005800ccb87810 */ /* 0x000fc60007ffe0ff */
[----:B------:R-:W2:Y:S04]  /*21a0*/  LDSM.16.M88.4 R72, [R205+0x7100] ;  /* 0x00710000cd48783b */ /* 0x000ea80000000200 */
[----:B---3--:R-:W3:Y:S04]  /*21b0*/  LDSM.16.M88.4 R16, [R205+0x6100] ;  /* 0x00610000cd10783b */ /* 0x008ee80000000200 */
[----:B-1----:R-:W1:Y:S04]  /*21c0*/  LDSM.16.M88.4 R8, [R205+0x6900] ;  /* 0x00690000cd08783b */ /* 0x002e680000000200 */
[----:B------:R-:W4:Y:S04]  /*21d0*/  LDSM.16.M88.4 R68, [R205+0x7900] ;  /* 0x00790000cd44783b */ /* 0x000f280000000200 */
[----:B------:R-:W-:Y:S04]  /*21e0*/  LDSM.16.M88.4 R52, [R202+0xc100] ;  /* 0x00c10000ca34783b */ /* 0x000fe80000000200 */
[----:B------:R-:W5:Y:S04]  /*21f0*/  LDSM.16.M88.4 R64, [R204] ;  /* 0x00000000cc40783b */ /* 0x000f680000000200 */
[----:B------:R-:W-:Y:S04]  /*2200*/  LDSM.16.M88.4 R60, [R204+0x800] ;  /* 0x00080000cc3c783b */ /* 0x000fe80000000200 */
[----:B------:R-:W1:Y:S04]  /*2210*/  LDSM.16.M88.4 R56, [R204+0x1000] ;  /* 0x00100000cc38783b */ /* 0x000e680000000200 */
[----:B------:R-:W1:Y:S04]  /*2220*/  LDSM.16.M88.4 R48, [R204+0x1800] ;  /* 0x00180000cc30783b */ /* 0x000e680000000200 */
[----:B------:R-:W-:Y:S01]  /*2230*/  @!PT LDS RZ, [RZ] ;  /* 0x00000000fffff984 */ /* 0x000fe20000000800 */
[----:B------:R-:W-:Y:S01]  /*2240*/  @!PT LDS RZ, [RZ] ;  /* 0x00000000fffff984 */ /* 0x000fe20000000800 */
[----:B------:R-:W-:Y:S01]  /*2250*/  @!PT LDS RZ, [RZ] ;  /* 0x00000000fffff984 */ /* 0x000fe20000000800 */
[----:B------:R1:W-:Y:S01]  /*2260*/  LDGSTS.E.BYPASS.LTC128B.128 [R207+0x100], [R26.64], !P6 ;  /* 0x001000001acf7fae */ /* 0x0003e2000f101d50 */
[----:B------:R-:W-:-:S02]  /*2270*/  ISETP.LT.OR P6, PT, R0, 0x1, !P4 ;  /* 0x000000010000780c */ /* 0x000fc400067c1670 */
[----:B------:R-:W-:Y:S01]  /*2280*/  ISETP.LT.OR P4, PT, R0, 0x21, !P4 ;  /* 0x000000210000780c */ /* 0x000fe20006781670 */
[----:B------:R1:W-:Y:S01]  /*2290*/  LDGSTS.E.BYPASS.LTC128B.128 [R207+0x2100], [R26.64+0x80], !P0 ;  /* 0x021000801acf7fae */ /* 0x0003e2000c101d50 */
[----:B------:R-:W-:Y:S01]  /*22a0*/  LOP3.LUT P0, RZ, R24, 0x4, RZ, 0xc0, !PT ;  /* 0x0000000418ff7812 */ /* 0x000fe2000780c0ff */
[C---:B--2---:R-:W-:Y:S08]  /*22b0*/  HMMA.16816.F32.BF16 R76, R40.reuse, R72, RZ ;  /* 0x00000048284c723c */ /* 0x044ff000000418ff */
[----:B------:R2:W-:Y:S01]  /*22c0*/  LDGSTS.E.BYPASS.LTC128B.128 [R207+0x4100], [R26.64+0x100], !P6 ;  /* 0x041001001acf7fae */ /* 0x0005e2000f101d50 */
[----:B------:R-:W-:Y:S01]  /*22d0*/  ISETP.LT.OR P6, PT, R0, 0x21, P3 ;  /* 0x000000210000780c */ /* 0x000fe20001fc1670 */
[----:B------:R-:W-:Y:S01]  /*22e0*/  IMAD.MOV.U32 R0, RZ, RZ, 0x40 ;  /* 0x00000040ff007424 */ /* 0x000fe200078e00ff */
[----:B---3--:R-:W-:Y:S04]  /*22f0*/  HMMA.16816.F32.BF16 R20, R40, R16, RZ ;  /* 0x000000102814723c */ /* 0x008fe800000418ff */
[----:B------:R-:W-:-:S04]  /*2300*/  SEL R0, R0, 0xffffffc0, !P0 ;  /* 0xffffffc000007807 */ /* 0x000fc80004000000 */
[----:B------:R-:W-:Y:S01]  /*2310*/  HMMA.16816.F32.BF16 R72, R40, R74, RZ ;  /* 0x0000004a2848723c */ /* 0x000fe200000418ff */
[----:B------:R-:W-:Y:S02]  /*2320*/  IMAD.IADD R200, R205, 0x1, R0 ;  /* 0x00000001cdc87824 */ /* 0x000fe400078e0200 */
[----:B------:R3:W-:Y:S01]  /*2330*/  LDGSTS.E.BYPASS.LTC128B.128 [R207+0x1100], [R80.64], !P6 ;  /* 0x0110000050cf7fae */ /* 0x0007e2000f101d50 */
[----:B------:R-:W-:-:S03]  /*2340*/  IMAD.IADD R192, R0, 0x1, R204 ;  /* 0x0000000100c07824 */ /* 0x000fc600078e02cc */
[----:B------:R3:W-:Y:S01]  /*2350*/  LDGSTS.E.BYPASS.LTC128B.128 [R207+0x3100], [R80.64+0x80], !P5 ;  /* 0x0310008050cf7fae */ /* 0x0007e2000e901d50 */
[----:B------:R-:W-:Y:S01]  /*2360*/  HMMA.16816.F32.BF16 R16, R40, R18, RZ ;  /* 0x000000122810723c */ /* 0x000fe200000418ff */
[----:B------:R-:W-:Y:S02]  /*2370*/  PLOP3.LUT P5, PT, PT, PT, UP0, 0x80, 0x0 ;  /* 0x000000000000781c */ /* 0x000fe40003faf008 */
[----:B------:R3:W-:Y:S01]  /*2380*/  LDGSTS.E.BYPASS.LTC128B.128 [R207+0x5100], [R80.64+0x100], !P4 ;  /* 0x0510010050cf7fae */ /* 0x0007e2000e101d50 */
[----:B------:R-:W-:-:S03]  /*2390*/  PLOP3.LUT P4, PT, PT, PT, UP2, 0x80, 0x0 ;  /* 0x000000000000781c */ /* 0x000fc60003f8f028 */
[----:B------:R-:W-:Y:S01]  /*23a0*/  LDSM.16.M88.4 R36, [R201+0xc100] ;  /* 0x00c10000c924783b */ /* 0x000fe20000000200 */
[C---:B-1----:R-:W-:Y:S03]  /*23b0*/  HMMA.16816.F32.BF16 R12, R40.reuse, R8, RZ ;  /* 0x00000008280c723c */ /* 0x042fe600000418ff */
[----:B------:R-:W1:Y:S04]  /*23c0*/  LDSM.16.M88.4 R32, [R200+0x6100] ;  /* 0x00610000c820783b */ /* 0x000e680000000200 */
[----:B--2---:R-:W2:Y:S01]  /*23d0*/  LDSM.16.M88.4 R24, [R200+0x7100] ;  /* 0x00710000c818783b */ /* 0x004ea20000000200 */
[C---:B------:R-:W-:Y:S03]  /*23e0*/  HMMA.16816.F32.BF16 R8, R40.reuse, R10, RZ ;  /* 0x0000000a2808723c */ /* 0x040fe600000418ff */
[----:B------:R-:W1:Y:S04]  /*23f0*/  LDSM.16.M88.4 R28, [R200+0x6900] ;  /* 0x00690000c81c783b */ /* 0x000e680000000200 */
[----:B------:R-:W0:Y:S01]  /*2400*/  LDGDEPBAR ;  /* 0x00000000000079af */ /* 0x000e220000000000 */
[C---:B----4-:R-:W-:Y:S03]  /*2410*/  HMMA.16816.F32.BF16 R44, R40.reuse, R68, RZ ;  /* 0x00000044282c723c */ /* 0x050fe600000418ff */
[----:B---3--:R-:W3:Y:S05]  /*2420*/  LDSM.16.M88.4 R80, [R200+0x7900] ;  /* 0x00790000c850783b */ /* 0x008eea0000000200 */
[----:B------:R-:W-:Y:S01]  /*2430*/  HMMA.16816.F32.BF16 R40, R40, R70, RZ ;  /* 0x000000462828723c */ /* 0x000fe200000418ff */
[----:B------:R-:W-:Y:S07]  /*2440*/  LDSM.16.M88.4 R68, [R199+0xc100] ;  /* 0x00c10000c744783b */ /* 0x000fee0000000200 */
[C---:B-----5:R-:W-:Y:S08]  /*2450*/  HMMA.16816.F32.BF16 R20, R52.reuse, R64, R20 ;  /* 0x000000403414723c */ /* 0x060ff00000041814 */
[C---:B------:R-:W-:Y:S08]  /*2460*/  HMMA.16816.F32.BF16 R76, R52.reuse, R56, R76 ;  /* 0x00000038344c723c */ /* 0x040ff0000004184c */
[C---:B------:R-:W-:Y:S01]  /*2470*/  HMMA.16816.F32.BF16 R72, R52.reuse, R58, R72 ;  /* 0x0000003a3448723c */ /* 0x040fe20000041848 */
[----:B------:R-:W-:Y:S07]  /*2480*/  LDSM.16.M88.4 R56, [R192+0x1000] ;  /* 0x00100000c038783b */ /* 0x000fee0000000200 */
[C---:B------:R-:W-:Y:S01]  /*2490*/  HMMA.16816.F32.BF16 R16, R52.reuse, R66, R16 ;  /* 0x000000423410723c */ /* 0x040fe20000041810 */
[----:B------:R-:W4:Y:S07]  /*24a0*/  LDSM.16.M88.4 R64, [R192] ;  /* 0x00000000c040783b */ /* 0x000f2e0000000200 */
[C---:B------:R-:W-:Y:S08]  /*24b0*/  HMMA.16816.F32.BF16 R12, R52.reuse, R60, R12 ;  /* 0x0000003c340c723c */ /* 0x040ff0000004180c */
[C---:B------:R-:W-:Y:S01]  /*24c0*/  HMMA.16816.F32.BF16 R8, R52.reuse, R62, R8 ;  /* 0x0000003e3408723c */ /* 0x040fe20000041808 */
[----:B------:R-:W5:Y:S07]  /*24d0*/  LDSM.16.M88.4 R60, [R192+0x800] ;  /* 0x00080000c03c783b */ /* 0x000f6e0000000200 */
[C---:B------:R-:W-:Y:S08]  /*24e0*/  HMMA.16816.F32.BF16 R44, R52.reuse, R48, R44 ;  /* 0x00000030342c723c */ /* 0x040ff0000004182c */
[----:B------:R-:W-:Y:S01]  /*24f0*/  HMMA.16816.F32.BF16 R40, R52, R50, R40 ;  /* 0x000000323428723c */ /* 0x000fe20000041828 */
[----:B------:R-:W3:Y:S04]  /*2500*/  LDSM.16.M88.4 R52, [R192+0x1800] ;  /* 0x00180000c034783b */ /* 0x000ee80000000200 */
[----:B------:R-:W-:Y:S03]  /*2510*/  LDSM.16.M88.4 R48, [R206+0x10100] ;  /* 0x01010000ce30783b */ /* 0x000fe60000000200 */
[C---:B-1----:R-:W-:Y:S08]  /*2520*/  HMMA.16816.F32.BF16 R20, R36.reuse, R32, R20 ;  /* 0x000000202414723c */ /* 0x042ff00000041814 */
[C---:B--2---:R-:W-:Y:S08]  /*2530*/  HMMA.16816.F32.BF16 R76, R36.reuse, R24, R76 ;  /* 0x00000018244c723c */ /* 0x044ff0000004184c */
[C---:B------:R-:W-:Y:S01]  /*2540*/  HMMA.16816.F32.BF16 R72, R36.reuse, R26, R72 ;  /* 0x0000001a2448723c */ /* 0x040fe20000041848 */
[----:B------:R-:W-:Y:S07]  /*2550*/  LDSM.16.M88.4 R24, [R205+0x9100] ;  /* 0x00910000cd18783b */ /* 0x000fee0000000200 */
[C---:B------:R-:W-:Y:S01]  /*2560*/  HMMA.16816.F32.BF16 R16, R36.reuse, R34, R16 ;  /* 0x000000222410723c */ /* 0x040fe20000041810 */
[----:B------:R-:W1:Y:S07]  /*2570*/  LDSM.16.M88.4 R32, [R205+0x8100] ;  /* 0x00810000cd20783b */ /* 0x000e6e0000000200 */
[C---:B------:R-:W-:Y:S08]  /*2580*/  HMMA.16816.F32.BF16 R12, R36.reuse, R28, R12 ;  /* 0x0000001c240c723c */ /* 0x040ff0000004180c */
[C---:B------:R-:W-:Y:S01]  /*2590*/  HMMA.16816.F32.BF16 R8, R36.reuse, R30, R8 ;  /* 0x0000001e2408723c */ /* 0x040fe20000041808 */
[----:B------:R-:W2:Y:S07]  /*25a0*/  LDSM.16.M88.4 R28, [R205+0x8900] ;  /* 0x00890000cd1c783b */ /* 0x000eae0000000200 */
[C---:B---3--:R-:W-:Y:S08]  /*25b0*/  HMMA.16816.F32.BF16 R44, R36.reuse, R80, R44 ;  /* 0x00000050242c723c */ /* 0x048ff0000004182c */
[----:B------:R-:W-:Y:S01]  /*25c0*/  HMMA.16816.F32.BF16 R40, R36, R82, R40 ;  /* 0x000000522428723c */ /* 0x000fe20000041828 */
[----:B------:R-:W3:Y:S04]  /*25d0*/  LDSM.16.M88.4 R80, [R205+0x9900] ;  /* 0x00990000cd50783b */ /* 0x000ee80000000200 */
[----:B------:R-:W-:Y:S03]  /*25e0*/  LDSM.16.M88.4 R36, [R204+0x2800] ;  /* 0x00280000cc24783b */ /* 0x000fe60000000200 */
[C---:B----4-:R-:W-:Y:S08]  /*25f0*/  HMMA.16816.F32.BF16 R20, R68.reuse, R64, R20 ;  /* 0x000000404414723c */ /* 0x050ff00000041814 */
[C---:B------:R-:W-:Y:S08]  /*2600*/  HMMA.16816.F32.BF16 R76, R68.reuse, R56, R76 ;  /* 0x00000038444c723c */ /* 0x040ff0000004184c */
[C---:B------:R-:W-:Y:S01]  /*2610*/  HMMA.16816.F32.BF16 R72, R68.reuse, R58, R72 ;  /* 0x0000003a4448723c */ /* 0x040fe20000041848 */
[----:B------:R-:W-:Y:S07]  /*2620*/  LDSM.16.M88.4 R56, [R204+0x3000] ;  /* 0x00300000cc38783b */ /* 0x000fee0000000200 */
[C---:B------:R-:W-:Y:S01]  /*2630*/  HMMA.16816.F32.BF16 R16, R68.reuse, R66, R16 ;  /* 0x000000424410723c */ /* 0x040fe20000041810 */
[----:B------:R-:W-:Y:S07]  /*2640*/  LDSM.16.M88.4 R64, [R202+0x10100] ;  /* 0x01010000ca40783b */ /* 0x000fee0000000200 */
[C---:B-----5:R-:W-:Y:S08]  /*2650*/  HMMA.16816.F32.BF16 R12, R68.reuse, R60, R12 ;  /* 0x0000003c440c723c */ /* 0x060ff0000004180c */
[C---:B------:R-:W-:Y:S01]  /*2660*/  HMMA.16816.F32.BF16 R8, R68.reuse, R62, R8 ;  /* 0x0000003e4408723c */ /* 0x040fe20000041808 */
[----:B------:R-:W4:Y:S07]  /*2670*/  LDSM.16.M88.4 R60, [R204+0x2000] ;  /* 0x00200000cc3c783b */ /* 0x000f2e0000000200 */
[C---:B------:R-:W-:Y:S08]  /*2680*/  HMMA.16816.F32.BF16 R44, R68.reuse, R52, R44 ;  /* 0x00000034442c723c */ /* 0x040ff0000004182c */
[----:B------:R-:W-:Y:S01]  /*2690*/  HMMA.16816.F32.BF16 R40, R68, R54, R40 ;  /* 0x000000364428723c */ /* 0x000fe20000041828 */
[----:B------:R-:W5:Y:S04]  /*26a0*/  LDSM.16.M88.4 R68, [R204+0x3800] ;  /* 0x00380000cc44783b */ /* 0x000f680000000200 */
[----:B------:R-:W-:Y:S03]  /*26b0*/  LDSM.16.M88.4 R52, [R201+0x10100] ;  /* 0x01010000c934783b */ /* 0x000fe60000000200 */
[C---:B-1----:R-:W-:Y:S08]  /*26c0*/  HMMA.16816.F32.BF16 R20, R48.reuse, R32, R20 ;  /* 0x000000203014723c */ /* 0x042ff00000041814 */
[C---:B------:R-:W-:Y:S08]  /*26d0*/  HMMA.16816.F32.BF16 R76, R48.reuse, R24, R76 ;  /* 0x00000018304c723c */ /* 0x040ff0000004184c */
[C---:B------:R-:W-:Y:S01]  /*26e0*/  HMMA.16816.F32.BF16 R72, R48.reuse, R26, R72 ;  /* 0x0000001a3048723c */ /* 0x040fe20000041848 */
[----:B------:R-:W-:Y:S07]  /*26f0*/  LDSM.16.M88.4 R24, [R200+0x9100] ;  /* 0x00910000c818783b */ /* 0x000fee0000000200 */
[C---:B------:R-:W-:Y:S01]  /*2700*/  HMMA.16816.F32.BF16 R16, R48.reuse, R34, R16 ;  /* 0x000000223010723c */ /* 0x040fe20000041810 */
[----:B------:R-:W1:Y:S07]  /*2710*/  LDSM.16.M88.4 R32, [R200+0x8100] ;  /* 0x00810000c820783b */ /* 0x000e6e0000000200 */
[C---:B--2---:R-:W-:Y:S08]  /*2720*/  HMMA.16816.F32.BF16 R12, R48.reuse, R28, R12 ;  /* 0x0000001c300c723c */ /* 0x044ff0000004180c */
        /* <DEDUP_REMOVED lines=11> */
[----:B------:R-:W4:Y:S07]  /*27e0*/  LDSM.16.M88.4 R60, [R199+0x10100] ;  /* 0x01010000c73c783b */ /* 0x000f2e0000000200 */
[C---:B------:R-:W-:Y:S08]  /*27f0*/  HMMA.16816.F32.BF16 R12, R64.reuse, R36, R12 ;  /* 0x00000024400c723c */ /* 0x040ff0000004180c */
[C---:B------:R-:W-:Y:S01]  /*2800*/  HMMA.16816.F32.BF16 R8, R64.reuse, R38, R8 ;  /* 0x000000264008723c */ /* 0x040fe20000041808 */
[----:B------:R-:W2:Y:S07]  /*2810*/  LDSM.16.M88.4 R36, [R192+0x2800] ;  /* 0x00280000c024783b */ /* 0x000eae0000000200 */
[C---:B-----5:R-:W-:Y:S08]  /*2820*/  HMMA.16816.F32.BF16 R44, R64.reuse, R68, R44 ;  /* 0x00000044402c723c */ /* 0x060ff0000004182c */
        /* <DEDUP_REMOVED lines=27> */
[----:B------:R-:W-:Y:S07]  /*29e0*/  LDSM.16.M88.4 R60, [R200+0xa900] ;  /* 0x00a90000c83c783b */ /* 0x000fee0000000200 */
[C---:B-1----:R-:W-:Y:S08]  /*29f0*/  HMMA.16816.F32.BF16 R20, R64.reuse, R32, R20 ;  /* 0x000000204014723c */ /* 0x042ff00000041814 */
[C---:B------:R-:W-:Y:S08]  /*2a00*/  HMMA.16816.F32.BF16 R76, R64.reuse, R24, R76 ;  /* 0x00000018404c723c */ /* 0x040ff0000004184c */
[C---:B------:R-:W-:Y:S01]  /*2a10*/  HMMA.16816.F32.BF16 R72, R64.reuse, R26, R72 ;  /* 0x0000001a4048723c */ /* 0x040fe20000041848 */
[----:B------:R-:W1:Y:S07]  /*2a20*/  LDSM.16.M88.4 R24, [R204+0x5800] ;  /* 0x00580000cc18783b */ /* 0x000e6e0000000200 */
[C---:B------:R-:W-:Y:S01]  /*2a30*/  HMMA.16816.F32.BF16 R16, R64.reuse, R34, R16 ;  /* 0x000000224010723c */ /* 0x040fe20000041810 */
[----:B------:R-:W-:Y:S07]  /*2a40*/  LDSM.16.M88.4 R32, [R201+0x14100] ;  /* 0x01410000c920783b */ /* 0x000fee0000000200 */
[C---:B--2---:R-:W-:Y:S08]  /*2a50*/  HMMA.16816.F32.BF16 R12, R64.reuse, R28, R12 ;  /* 0x0000001c400c723c */ /* 0x044ff0000004180c */
[C---:B------:R-:W-:Y:S01]  /*2a60*/  HMMA.16816.F32.BF16 R8, R64.reuse, R30, R8 ;  /* 0x0000001e4008723c */ /* 0x040fe20000041808 */
[----:B------:R-:W2:Y:S07]  /*2a70*/  LDSM.16.M88.4 R28, [R200+0xa100] ;  /* 0x00a10000c81c783b */ /* 0x000eae0000000200 */
[C---:B---3--:R-:W-:Y:S08]  /*2a80*/  HMMA.16816.F32.BF16 R44, R64.reuse, R80, R44 ;  /* 0x00000050402c723c */ /* 0x048ff0000004182c */
[----:B------:R-:W-:Y:S01]  /*2a90*/  HMMA.16816.F32.BF16 R40, R64, R82, R40 ;  /* 0x000000524028723c */ /* 0x000fe20000041828 */
[----:B------:R-:W-:Y:S07]  /*2aa0*/  LDSM.16.M88.4 R64, [R200+0xb900] ;  /* 0x00b90000c840783b */ /* 0x000fee0000000200 */
[C---:B----4-:R-:W-:Y:S08]  /*2ab0*/  HMMA.16816.F32.BF16 R20, R52.reuse, R48, R20 ;  /* 0x000000303414723c */ /* 0x050ff00000041814 */
[C---:B------:R-:W-:Y:S01]  /*2ac0*/  HMMA.16816.F32.BF16 R16, R52.reuse, R50, R16 ;  /* 0x000000323410723c */ /* 0x040fe20000041810 */
[----:B------:R-:W-:Y:S07]  /*2ad0*/  LDSM.16.M88.4 R48, [R192+0x4000] ;  /* 0x00400000c030783b */ /* 0x000fee0000000200 */
[C---:B------:R-:W-:Y:S08]  /*2ae0*/  HMMA.16816.F32.BF16 R76, R52.reuse, R56, R76 ;  /* 0x00000038344c723c */ /* 0x040ff0000004184c */
[C---:B------:R-:W-:Y:S01]  /*2af0*/  HMMA.16816.F32.BF16 R72, R52.reuse, R58, R72 ;  /* 0x0000003a3448723c */ /* 0x040fe20000041848 */
[----:B------:R-:W3:Y:S07]  /*2b00*/  LDSM.16.M88.4 R56, [R200+0xb100] ;  /* 0x00b10000c838783b */ /* 0x000eee0000000200 */
[C---:B------:R-:W-:Y:S08]  /*2b10*/  HMMA.16816.F32.BF16 R12, R52.reuse, R36, R12 ;  /* 0x00000024340c723c */ /* 0x040ff0000004180c */
[C---:B------:R-:W-:Y:S01]  /*2b20*/  HMMA.16816.F32.BF16 R8, R52.reuse, R38, R8 ;  /* 0x000000263408723c */ /* 0x040fe20000041808 */
[----:B------:R-:W4:Y:S07]  /*2b30*/  LDSM.16.M88.4 R36, [R199+0x14100] ;  /* 0x01410000c724783b */ /* 0x000f2e0000000200 */
[C---:B-1----:R-:W-:Y:S08]  /*2b40*/  HMMA.16816.F32.BF16 R44, R52.reuse, R24, R44 ;  /* 0x00000018342c723c */ /* 0x042ff0000004182c */
[----:B------:R-:W-:Y:S01]  /*2b50*/  HMMA.16816.F32.BF16 R40, R52, R26, R40 ;  /* 0x0000001a3428723c */ /* 0x000fe20000041828 */
[----:B------:R-:W1:Y:S07]  /*2b60*/  LDSM.16.M88.4 R24, [R192+0x4800] ;  /* 0x00480000c018783b */ /* 0x000e6e0000000200 */
[C---:B--2---:R-:W-:Y:S08]  /*2b70*/  HMMA.16816.F32.BF16 R20, R32.reuse, R28, R20 ;  /* 0x0000001c2014723c */ /* 0x044ff00000041814 */
[C---:B------:R-:W-:Y:S01]  /*2b80*/  HMMA.16816.F32.BF16 R16, R32.reuse, R30, R16 ;  /* 0x0000001e2010723c */ /* 0x040fe20000041810 */
[----:B------:R-:W2:Y:S07]  /*2b90*/  LDSM.16.M88.4 R28, [R192+0x5000] ;  /* 0x00500000c01c783b */ /* 0x000eae0000000200 */
[C---:B------:R-:W-:Y:S08]  /*2ba0*/  HMMA.16816.F32.BF16 R12, R32.reuse, R60, R12 ;  /* 0x0000003c200c723c */ /* 0x040ff0000004180c */
[C---:B------:R-:W-:Y:S08]  /*2bb0*/  HMMA.16816.F32.BF16 R8, R32.reuse, R62, R8 ;  /* 0x0000003e2008723c */ /* 0x040ff00000041808 */
[----:B---3--:R-:W-:Y:S08]  /*2bc0*/  HMMA.16816.F32.BF16 R76, R32, R56, R76 ;  /* 0x00000038204c723c */ /* 0x008ff0000004184c */
[----:B----4-:R-:W-:Y:S08]  /*2bd0*/  HMMA.16816.F32.BF16 R20, R36, R48, R20 ;  /* 0x000000302414723c */ /* 0x010ff00000041814 */
[----:B------:R-:W-:Y:S08]  /*2be0*/  HMMA.16816.F32.BF16 R72, R32, R58, R72 ;  /* 0x0000003a2048723c */ /* 0x000ff00000041848 */
[C---:B-1----:R-:W-:Y:S08]  /*2bf0*/  HMMA.16816.F32.BF16 R12, R36.reuse, R24, R12 ;  /* 0x00000018240c723c */ /* 0x042ff0000004180c */
[----:B------:R-:W-:Y:S01]  /*2c00*/  HMMA.16816.F32.BF16 R8, R36, R26, R8 ;  /* 0x0000001a2408723c */ /* 0x000fe20000041808 */
[----:B------:R-:W1:Y:S01]  /*2c10*/  LDSM.16.M88.4 R24, [R192+0x5800] ;  /* 0x00580000c018783b */ /* 0x000e620000000200 */
[----:B------:R-:W-:Y:S01]  /*2c20*/  FMUL.FTZ R0, R20, c[0x0][0x320] ;  /* 0x0000c80014007a20 */ /* 0x000fe20000410000 */
[----:B------:R-:W-:-:S04]  /*2c30*/  DEPBAR.LE SB0, 0x0 ;  /* 0x000080000000791a */ /* 0x000fc80000000000 */
[----:B------:R-:W-:Y:S01]  /*2c40*/  FMUL.FTZ R20, R22, c[0x0][0x320] ;  /* 0x0000c80016147a20 */ /* 0x000fe20000410000 */
[----:B--2---:R-:W-:Y:S01]  /*2c50*/  HMMA.16816.F32.BF16 R76, R36, R28, R76 ;  /* 0x0000001c244c723c */ /* 0x004fe2000004184c */
[----:B------:R-:W-:Y:S01]  /*2c60*/  IMAD.IADD R22, R84, 0x1, -R85 ;  /* 0x0000000154167824 */ /* 0x000fe200078e0a55 */
[----:B------:R-:W2:Y:S01]  /*2c70*/  MUFU.TANH R0, R0 ;  /* 0x0000000000007308 */ /* 0x000ea20000002400 */
[----:B------:R-:W-:-:S04]  /*2c80*/  FMUL.FTZ R21, R21, c[0x0][0x320] ;  /* 0x0000c80015157a20 */ /* 0x000fc80000410000 */
[----:B------:R-:W-:Y:S01]  /*2c90*/  SHF.R.S32.HI R28, RZ, 0x1f, R7 ;  /* 0x0000001fff1c7819 */ /* 0x000fe20000011407 */
[C---:B------:R-:W-:Y:S01]  /*2ca0*/  HMMA.16816.F32.BF16 R44, R32.reuse, R64, R44 ;  /* 0x00000040202c723c */ /* 0x040fe2000004182c */
[----:B------:R-:W-:Y:S01]  /*2cb0*/  LEA.HI R29, R87, R84, RZ, 0x2 ;  /* 0x00000054571d7211 */ /* 0x000fe200078f10ff */
[----:B------:R-:W-:Y:S01]  /*2cc0*/  FMUL.FTZ R12, R12, c[0x0][0x320] ;  /* 0x0000c8000c0c7a20 */ /* 0x000fe20000410000 */
[----:B------:R-:W-:Y:S01]  /*2cd0*/  LEA.HI R28, R28, R7, RZ, 0x3 ;  /* 0x000000071c1c7211 */ /* 0x000fe200078f18ff */
[----:B------:R-:W-:Y:S01]  /*2ce0*/  FMUL.FTZ R13, R13, c[0x0][0x320] ;  /* 0x0000c8000d0d7a20 */ /* 0x000fe20000410000 */
[----:B------:R-:W-:Y:S01]  /*2cf0*/  LOP3.LUT R29, R29, 0xfffffffc, RZ, 0xc0, !PT ;  /* 0xfffffffc1d1d7812 */ /* 0x000fe200078ec0ff */
[----:B------:R-:W3:Y:S01]  /*2d00*/  MUFU.TANH R21, R21 ;  /* 0x0000001500157308 */ /* 0x000ee20000002400 */
[----:B------:R-:W-:Y:S01]  /*2d10*/  LOP3.LUT R28, R28, 0xffffff8, RZ, 0xc0, !PT ;  /* 0x0ffffff81c1c7812 */ /* 0x000fe200078ec0ff */
[----:B------:R-:W-:Y:S01]  /*2d20*/  HMMA.16816.F32.BF16 R40, R32, R66, R40 ;  /* 0x000000422028723c */ /* 0x000fe20000041828 */
[----:B------:R-:W-:-:S02]  /*2d30*/  FMUL.FTZ R9, R9, c[0x0][0x320] ;  /* 0x0000c80009097a20 */ /* 0x000fc40000410000 */
[----:B------:R-:W-:Y:S01]  /*2d40*/  IMAD.IADD R84, R84, 0x1, -R29 ;  /* 0x0000000154547824 */ /* 0x000fe200078e0a1d */
[----:B------:R-:W-:Y:S02]  /*2d50*/  SHF.R.S32.HI R29, RZ, 0x1f, R22 ;  /* 0x0000001fff1d7819 */ /* 0x000fe40000011416 */
[----:B------:R-:W4:Y:S01]  /*2d60*/  MUFU.TANH R20, R20 ;  /* 0x0000001400147308 */ /* 0x000f220000002400 */
[----:B------:R-:W-:Y:S01]  /*2d70*/  @P5 IMAD.WIDE.U32 R32, R5, UR5, R216 ;  /* 0x0000000505205c25 */ /* 0x000fe2000f8e00d8 */
[----:B------:R-:W-:Y:S01]  /*2d80*/  @UP0 UIMAD UR5, UR20, UR5, URZ ;  /* 0x00000005140502a4 */ /* 0x000fe2000f8e023f */
[C---:B------:R-:W-:Y:S02]  /*2d90*/  HMMA.16816.F32.BF16 R72, R36.reuse, R30, R72 ;  /* 0x0000001e2448723c */ /* 0x040fe40000041848 */
[----:B------:R-:W-:Y:S01]  /*2da0*/  IMAD.IADD R5, R7, 0x1, -R28 ;  /* 0x0000000107057824 */ /* 0x000fe200078e0a1c */
[----:B------:R-:W-:Y:S01]  /*2db0*/  @UP0 UIMAD UR4, UR4, UR21, UR5 ;  /* 0x00000015040402a4 */ /* 0x000fe2000f8e0205 */
[----:B------:R-:W-:Y:S01]  /*2dc0*/  FMUL.FTZ R7, R8, c[0x0][0x320] ;  /* 0x0000c80008077a20 */ /* 0x000fe20000410000 */
[----:B------:R-:W-:Y:S01]  /*2dd0*/  LEA.HI R8, R29, R22, RZ, 0x2 ;  /* 0x000000161d087211 */ /* 0x000fe200078f10ff */
[----:B------:R-:W-:Y:S01]  /*2de0*/  FMUL.FTZ R76, R76, c[0x0][0x320] ;  /* 0x0000c8004c4c7a20 */ /* 0x000fe20000410000 */
[----:B------:R-:W-:Y:S01]  /*2df0*/  LEA.HI R31, R84, R84, RZ, 0x1 ;  /* 0x00000054541f7211 */ /* 0x000fe200078f08ff */
[----:B------:R-:W-:Y:S01]  /*2e00*/  HMMA.16816.F32.BF16 R16, R36, R50, R16 ;  /* 0x000000322410723c */ /* 0x000fe20000041810 */
[----:B------:R-:W-:Y:S01]  /*2e10*/  @P5 LEA R28, P0, R32, c[0x0][0x1c8], 0x1 ;  /* 0x00007200201c5a11 */ /* 0x000fe200078008ff */
[----:B------:R-:W-:Y:S01]  /*2e20*/  FMUL.FTZ R77, R77, c[0x0][0x320] ;  /* 0x0000c8004d4d7a20 */ /* 0x000fe20000410000 */
[----:B------:R-:W-:Y:S01]  /*2e30*/  LOP3.LUT R31, R31, 0x1ffffffe, RZ, 0xc0, !PT ;  /* 0x1ffffffe1f1f7812 */ /* 0x000fe200078ec0ff */
[----:B------:R-:W2:Y:S01]  /*2e40*/  MUFU.TANH R12, R12 ;  /* 0x0000000c000c7308 */ /* 0x000ea20000002400 */
[----:B------:R-:W-:-:S02]  /*2e50*/  LEA.HI.SX32 R30, R8, UR7, 0x1e ;  /* 0x00000007081e7c11 */ /* 0x000fc4000f8ff2ff */
[----:B------:R-:W-:Y:S01]  /*2e60*/  @P5 IADD3 R29, R33, UR4, RZ ;  /* 0x00000004211d5c10 */ /* 0x000fe2000fffe0ff */
[----:B------:R-:W-:Y:S01]  /*2e70*/  IMAD.IADD R31, R84, 0x1, -R31 ;  /* 0x00000001541f7824 */ /* 0x000fe200078e0a1f */
[C---:B-1----:R-:W-:Y:S01]  /*2e80*/  HMMA.16816.F32.BF16 R44, R36.reuse, R24, R44 ;  /* 0x00000018242c723c */ /* 0x042fe2000004182c */
[----:B------:R-:W-:Y:S01]  /*2e90*/  IMAD R30, R5, 0x10, R30 ;  /* 0x00000010051e7824 */ /* 0x000fe200078e021e */
[----:B------:R-:W-:Y:S01]  /*2ea0*/  @P5 LEA.HI.X R29, R32, c[0x0][0x1cc], R29, 0x1, P0 ;  /* 0x00007300201d5a11 */ /* 0x000fe200000f0c1d */
[----:B------:R1:W1:Y:S01]  /*2eb0*/  MUFU.TANH R5, R9 ;  /* 0x0000000900057308 */ /* 0x0002620000002400 */
[----:B------:R-:W-:Y:S01]  /*2ec0*/  PLOP3.LUT P0, PT, PT, PT, UP2, 0x80, 0x0 ;  /* 0x000000000000781c */ /* 0x000fe20003f0f028 */
[----:B------:R-:W-:Y:S01]  /*2ed0*/  IMAD R212, R31, 0x8, R30 ;  /* 0x000000081fd47824 */ /* 0x000fe200078e021e */
[----:B------:R-:W-:Y:S01]  /*2ee0*/  LOP3.LUT R213, R8, 0x7ffffffc, RZ, 0xc0, !PT ;  /* 0x7ffffffc08d57812 */ /* 0x000fe200078ec0ff */
[----:B------:R-:W-:Y:S01]  /*2ef0*/  BAR.SYNC.DEFER_BLOCKING 0x0 ;  /* 0x0000000000007b1d */ /* 0x000fe20000010000 */
[----:B------:R-:W-:Y:S01]  /*2f00*/  HMMA.16816.F32.BF16 R40, R36, R26, R40 ;  /* 0x0000001a2428723c */ /* 0x000fe20000041828 */
[----:B------:R-:W-:-:S02]  /*2f10*/  IMAD.MOV.U32 R8, RZ, RZ, R212 ;  /* 0x000000ffff087224 */ /* 0x000fc400078e00d4 */
[----:B------:R-:W-:Y:S02]  /*2f20*/  IMAD.IADD R213, R22, 0x1, -R213 ;  /* 0x0000000116d57824 */ /* 0x000fe400078e0ad5 */
[----:B------:R-:W-:Y:S01]  /*2f30*/  ULDC UR4, c[0x0][0x1d0] ;  /* 0x0000740000047ab9 */ /* 0x000fe20000000800 */
[----:B------:R-:W-:Y:S01]  /*2f40*/  IMAD.U32 R31, RZ, RZ, UR12 ;  /* 0x0000000cff1f7e24 */ /* 0x000fe2000f8e00ff */
[----:B------:R-:W-:Y:S01]  /*2f50*/  UIADD3 UR4, -UR14, UR4, UR19 ;  /* 0x000000040e047290 */ /* 0x000fe2000fffe113 */
[----:B------:R-:W-:Y:S01]  /*2f60*/  IMAD.SHL.U32 R213, R213, 0x2, RZ ;  /* 0x00000002d5d57824 */ /* 0x000fe200078e00ff */
[----:B------:R-:W2:Y:S01]  /*2f70*/  MUFU.TANH R13, R13 ;  /* 0x0000000d000d7308 */ /* 0x000ea20000002400 */
[----:B------:R-:W-:Y:S01]  /*2f80*/  FMUL.FTZ R17, R17, c[0x0][0x320] ;  /* 0x0000c80011117a20 */ /* 0x000fe20000410000 */
[----:B------:R-:W-:Y:S01]  /*2f90*/  @P5 LEA R24, P6, R31, R28, 0x1 ;  /* 0x0000001c1f185211 */ /* 0x000fe200078c08ff */
[----:B-1----:R-:W-:Y:S01]  /*2fa0*/  @P4 IMAD.HI.U32 R9, R212, c[0x0][0x2c8], RZ ;  /* 0x0000b200d4094a27 */ /* 0x002fe200078e00ff */
[----:B------:R-:W-:-:S02]  /*2fb0*/  ULDC UR14, c[0x0][0x324] ;  /* 0x0000c900000e7ab9 */ /* 0x000fc40000000800 */
[----:B------:R-:W-:Y:S01]  /*2fc0*/  ULOP3.LUT UR14, URZ, UR14, URZ, 0x33, !UPT ;  /* 0x0000000e3f0e7292 */ /* 0x000fe2000f8e333f */
[----:B------:R-:W-:Y:S01]  /*2fd0*/  IMAD.U32 R26, RZ, RZ, UR4 ;  /* 0x00000004ff1a7e24 */ /* 0x000fe2000f8e00ff */
[----:B------:R-:W-:Y:S01]  /*2fe0*/  @P0 SHF.R.U32.HI R8, RZ, c[0x0][0x2cc], R9 ;  /* 0x0000b300ff080a19 */ /* 0x000fe20000011609 */
[----:B------:R-:W-:Y:S01]  /*2ff0*/  FMUL.FTZ R16, R16, c[0x0][0x320] ;  /* 0x0000c80010107a20 */ /* 0x000fe20000410000 */
[----:B------:R-:W-:Y:S01]  /*3000*/  PLOP3.LUT P0, PT, PT, PT, UP1, 0x40, 0x0 ;  /* 0x000000000000781c */ /* 0x000fe20003f0e818 */
[----:B------:R-:W-:Y:S01]  /*3010*/  IMAD.U32 R30, RZ, RZ, UR12 ;  /* 0x0000000cff1e7e24 */ /* 0x000fe2000f8e00ff */
[----:B------:R-:W-:Y:S01]  /*3020*/  IADD3 R26, R26, -c[0x0][0x168], -R213 ;  /* 0x80005a001a1a7a10 */ /* 0x000fe20007ffe8d5 */
[----:B------:R-:W1:Y:S01]  /*3030*/  SHFL.IDX PT, R9, R8, RZ, 0x1c1f ;  /* 0x001c1fff08097589 */ /* 0x000e6200000e0000 */
[----:B------:R-:W-:Y:S01]  /*3040*/  IMAD.U32 R25, RZ, RZ, UR11 ;  /* 0x0000000bff197e24 */ /* 0x000fe2000f8e00ff */
[----:B------:R-:W1:Y:S01]  /*3050*/  MUFU.TANH R17, R17 ;  /* 0x0000001100117308 */ /* 0x000e620000002400 */
[----:B------:R-:W-:Y:S01]  /*3060*/  FMUL.FTZ R72, R72, c[0x0][0x320] ;  /* 0x0000c80048487a20 */ /* 0x000fe20000410000 */
[----:B------:R-:W-:Y:S01]  /*3070*/  @!PT LDS RZ, [RZ] ;  /* 0x00000000fffff984 */ /* 0x000fe20000000800 */
[----:B------:R-:W-:Y:S01]  /*3080*/  @!PT LDS RZ, [RZ] ;  /* 0x00000000fffff984 */ /* 0x000fe20000000800 */
[----:B------:R5:W-:Y:S01]  /*3090*/  @P5 LDGSTS.E.BYPASS.LTC128B.128 [R207+0x6100], [R28.64], !P3 ;  /* 0x061000001ccf5fae */ /* 0x000be2000d901d50 */
[----:B------:R-:W-:Y:S01]  /*30a0*/  FMUL.FTZ R73, R73, c[0x0][0x320] ;  /* 0x0000c80049497a20 */ /* 0x000fe20000410000 */
[----:B------:R-:W-:Y:S01]  /*30b0*/  @P5 LEA.HI.X R25, R30, R29, R25, 0x1, P6 ;  /* 0x0000001d1e195211 */ /* 0x000fe200030f0c19 */
[----:B------:R-:W-:Y:S01]  /*30c0*/  FMUL.FTZ R44, R44, c[0x0][0x320] ;  /* 0x0000c8002c2c7a20 */ /* 0x000fe20000410000 */
[----:B------:R-:W-:Y:S01]  /*30d0*/  IADD3 R27, R26, c[0x0][0x328], RZ ;  /* 0x0000ca001a1b7a10 */ /* 0x000fe20007ffe0ff */
[----:B------:R-:W-:Y:S01]  /*30e0*/  FMUL.FTZ R45, R45, c[0x0][0x320] ;  /* 0x0000c8002d2d7a20 */ /* 0x000fe20000410000 */
[----:B------:R-:W2:Y:S01]  /*30f0*/  MUFU.TANH R16, R16 ;  /* 0x0000001000107308 */ /* 0x000ea20000002400 */
[----:B------:R-:W-:Y:S01]  /*3100*/  FMUL.FTZ R40, R40, c[0x0][0x320] ;  /* 0x0000c80028287a20 */ /* 0x000fe20000410000 */
[----:B------:R5:W-:Y:S01]  /*3110*/  @P5 LDGSTS.E.BYPASS.LTC128B.128 [R207+0x8100], [R28.64+0x80], !P2 ;  /* 0x081000801ccf5fae */ /* 0x000be2000d101d50 */
[----:B------:R-:W-:Y:S01]  /*3120*/  FMUL.FTZ R41, R41, c[0x0][0x320] ;  /* 0x0000c80029297a20 */ /* 0x000fe20000410000 */
[----:B------:R-:W-:-:S02]  /*3130*/  IADD3 R26, R26, UR14, RZ ;  /* 0x0000000e1a1a7c10 */ /* 0x000fc4000fffe0ff */
[----:B------:R5:W-:Y:S02]  /*3140*/  @P5 LDGSTS.E.BYPASS.LTC128B.128 [R207+0xa100], [R28.64+0x100], !P1 ;  /* 0x0a1001001ccf5fae */ /* 0x000be4000c901d50 */
[----:B------:R-:W2:Y:S02]  /*3150*/  MUFU.TANH R7, R7 ;  /* 0x0000000700077308 */ /* 0x000ea40000002400 */
[----:B------:R2:W-:Y:S04]  /*3160*/  @P5 LDGSTS.E.BYPASS.LTC128B.128 [R207+0x7100], [R24.64], !P3 ;  /* 0x0710000018cf5fae */ /* 0x0005e8000d901d50 */
[----:B------:R2:W-:Y:S01]  /*3170*/  @P5 LDGSTS.E.BYPASS.LTC128B.128 [R207+0x9100], [R24.64+0x80], !P2 ;  /* 0x0910008018cf5fae */ /* 0x0005e2000d101d50 */
[--C-:B-1----:R-:W-:Y:S01]  /*3180*/  IMAD.IADD R22, R27, 0x1, R9.reuse ;  /* 0x000000011b167824 */ /* 0x102fe200078e0209 */
[----:B------:R1:W1:Y:S02]  /*3190*/  MUFU.TANH R155, R76 ;  /* 0x0000004c009b7308 */ /* 0x0002640000002400 */
[----:B------:R2:W-:Y:S04]  /*31a0*/  @P5 LDGSTS.E.BYPASS.LTC128B.128 [R207+0xb100], [R24.64+0x100], !P1 ;  /* 0x0b10010018cf5fae */ /* 0x0005e8000c901d50 */
[----:B------:R-:W0:Y:S02]  /*31b0*/  LDGDEPBAR ;  /* 0x00000000000079af */ /* 0x000e240000000000 */
[----:B------:R1:W1:Y:S08]  /*31c0*/  MUFU.TANH R163, R77 ;  /* 0x0000004d00a37308 */ /* 0x0002700000002400 */
[----:B------:R1:W1:Y:S01]  /*31d0*/  MUFU.TANH R161, R72 ;  /* 0x0000004800a17308 */ /* 0x0002620000002400 */
[----:B-----5:R-:W-:-:S07]  /*31e0*/  IMAD.IADD R28, R26, 0x1, R9 ;  /* 0x000000011a1c7824 */ /* 0x020fce00078e0209 */
[----:B------:R1:W1:Y:S01]  /*31f0*/  MUFU.TANH R157, R73 ;  /* 0x00000049009d7308 */ /* 0x0002620000002400 */
[----:B--2---:R-:W-:-:S07]  /*3200*/  IADD3 R25, -R213, c[0x0][0x1d0], -R6 ;  /* 0x00007400d5197a10 */ /* 0x004fce0007ffe906 */
[----:B------:R2:W1:Y:S01]  /*3210*/  MUFU.TANH R167, R44 ;  /* 0x0000002c00a77308 */ /* 0x0004620000002400 */
[----:B------:R-:W-:-:S07]  /*3220*/  IMNMX R29, R22, R25, PT ;  /* 0x00000019161d7217 */ /* 0x000fce0003800200 */
[----:B------:R2:W1:Y:S08]  /*3230*/  MUFU.TANH R165, R45 ;  /* 0x0000002d00a57308 */ /* 0x0004700000002400 */
[----:B------:R2:W1:Y:S08]  /*3240*/  MUFU.TANH R143, R40 ;  /* 0x00000028008f7308 */ /* 0x0004700000002400 */
[----:B------:R2:W1:Y:S01]  /*3250*/  MUFU.TANH R141, R41 ;  /* 0x00000029008d7308 */ /* 0x0004620000002400 */
[----:B------:R-:W-:Y:S05]  /*3260*/  @P0 BRA `(.L_x_351) ;  /* 0x0000018000000947 */ /* 0x000fea0003800000 */
[----:B---34-:R-:W-:Y:S01]  /*3270*/  IADD3 R9, R9, c[0x0][0x1d0], RZ ;  /* 0x0000740009097a10 */ /* 0x018fe20007ffe0ff */
[----:B------:R-:W-:Y:S03]  /*3280*/  BSSY B0, `(.L_x_352) ;  /* 0x0000011000007945 */ /* 0x000fe60003800000 */
[----:B------:R-:W-:-:S04]  /*3290*/  IADD3 R31, R9, -c[0x0][0x168], RZ ;  /* 0x80005a00091f7a10 */ /* 0x000fc80007ffe0ff */
[----:B------:R-:W-:-:S13]  /*32a0*/  ISETP.GT.AND P0, PT, R31, -0x1, PT ;  /* 0xffffffff1f00780c */ /* 0x000fda0003f04270 */
[----:B------:R-:W-:Y:S05]  /*32b0*/  @P0 BRA `(.L_x_353) ;  /* 0x0000008000000947 */ /* 0x000fea0003800000 */
[----:B------:R-:W-:Y:S01]  /*32c0*/  ULDC UR4, c[0x0][0x32c] ;  /* 0x0000cb0000047ab9 */ /* 0x000fe20000000800 */
[----:B------:R-:W-:Y:S01]  /*32d0*/  LOP3.LUT R22, RZ, R31, RZ, 0x33, !PT ;  /* 0x0000001fff167212 */ /* 0x000fe200078e33ff */
[----:B------:R-:W-:-:S06]  /*32e0*/  UISETP.NE.AND UP0, UPT, UR19, UR4, UPT ;  /* 0x000000041300728c */ /* 0x000fcc000bf05270 */
[----:B------:R-:W-:-:S13]  /*32f0*/  PLOP3.LUT P0, PT, PT, PT, UP0, 0x80, 0x0 ;  /* 0x000000000000781c */ /* 0x000fda0003f0f008 */
[----:B------:R-:W-:-:S05]  /*3300*/  @P0 IMAD.HI.U32 R9, R22, c[0x0][0x330], RZ ;  /* 0x0000cc0016090a27 */ /* 0x000fca00078e00ff */
[----:B------:R-:W-:-:S04]  /*3310*/  @P0 SHF.R.U32.HI R22, RZ, c[0x0][0x334], R9 ;  /* 0x0000cd00ff160a19 */ /* 0x000fc80000011609 */
[----:B------:R-:W-:Y:S01]  /*3320*/  LOP3.LUT R31, RZ, R22, RZ, 0x33, !PT ;  /* 0x00000016ff1f7212 */ /* 0x000fe200078e33ff */
[----:B------:R-:W-:Y:S05]  /*3330*/  BRA `(.L_x_354) ;  /* 0x0000005000007947 */ /* 0x000fea0003800000 */
.L_x_353:
[----:B------:R-:W-:Y:S02]  /*3340*/  ULDC UR4, c[0x0][0x32c] ;  /* 0x0000cb0000047ab9 */ /* 0x000fe40000000800 */
[----:B------:R-:W-:-:S06]  /*3350*/  UISETP.NE.AND UP0, UPT, UR19, UR4, UPT ;  /* 0x000000041300728c */ /* 0x000fcc000bf05270 */
[----:B------:R-:W-:-:S13]  /*3360*/  PLOP3.LUT P0, PT, PT, PT, UP0, 0x80, 0x0 ;  /* 0x000000000000781c */ /* 0x000fda0003f0f008 */
[----:B------:R-:W-:-:S05]  /*3370*/  @P0 IMAD.HI.U32 R9, R31, c[0x0][0x330], RZ ;  /* 0x0000cc001f090a27 */ /* 0x000fca00078e00ff */
[----:B------:R-:W-:Y:S02]  /*3380*/  @P0 SHF.R.U32.HI R31, RZ, c[0x0][0x334], R9 ;  /* 0x0000cd00ff1f0a19 */ /* 0x000fe40000011609 */
.L_x_354:
[----:B------:R-:W-:Y:S05]  /*3390*/  BSYNC B0 ;  /* 0x0000000000007941 */ /* 0x000fea0003800000 */
.L_x_352:
[----:B------:R-:W-:-:S04]  /*33a0*/  IMAD R22, R31, c[0x0][0x32c], -R6 ;  /* 0x0000cb001f167a24 */ /* 0x000fc800078e0a06 */
[----:B------:R-:W-:-:S05]  /*33b0*/  IMAD.IADD R9, R22, 0x1, -R213 ;  /* 0x0000000116097824 */ /* 0x000fca00078e0ad5 */
[----:B------:R-:W-:Y:S02]  /*33c0*/  IADD3 R22, R9, c[0x0][0x32c], RZ ;  /* 0x0000cb0009167a10 */ /* 0x000fe40007ffe0ff */
[----:B------:R-:W-:Y:S02]  /*33d0*/  IMNMX R28, R28, R9, !PT ;  /* 0x000000091c1c7217 */ /* 0x000fe40007800200 */
[----:B------:R-:W-:Y:S02]  /*33e0*/  IMNMX R29, R29, R22, PT ;  /* 0x000000161d1d7217 */ /* 0x000fe40003800200 */
.L_x_351:
[----:B---34-:R-:W-:Y:S01]  /*33f0*/  ISETP.LT.AND P0, PT, RZ, UR13, PT ;  /* 0x0000000dff007c0c */ /* 0x018fe2000bf01270 */
[----:B------:R-:W-:Y:S01]  /*3400*/  FMUL.FTZ R18, R18, c[0x0][0x320] ;  /* 0x0000c80012127a20 */ /* 0x000fe20000410000 */
[----:B------:R-:W3:Y:S01]  /*3410*/  SHFL.IDX PT, R8, R8, 0x1, 0x1c1f ;  /* 0x003c1f0008087f89 */ /* 0x000ee200000e0000 */
[----:B------:R-:W-:Y:S01]  /*3420*/  FMUL.FTZ R11, R11, c[0x0][0x320] ;  /* 0x0000c8000b0b7a20 */ /* 0x000fe20000410000 */
[C---:B------:R-:W-:Y:S01]  /*3430*/  ISETP.GT.AND P4, PT, R28.reuse, 0x1, P0 ;  /* 0x000000011c00780c */ /* 0x040fe20000784270 */
[----:B------:R4:W2:Y:S01]  /*3440*/  MUFU.TANH R24, R18 ;  /* 0x0000001200187308 */ /* 0x0008a20000002400 */
[C---:B------:R-:W-:Y:S01]  /*3450*/  ISETP.GT.AND P5, PT, R28.reuse, RZ, P0 ;  /* 0x000000ff1c00720c */ /* 0x040fe200007a4270 */
[----:B------:R-:W-:Y:S01]  /*3460*/  FMUL.FTZ R22, R19, c[0x0][0x320] ;  /* 0x0000c80013167a20 */ /* 0x000fe20000410000 */
[----:B------:R-:W-:Y:S01]  /*3470*/  ISETP.LT.OR P4, PT, R29, 0x2, P4 ;  /* 0x000000021d00780c */ /* 0x000fe20002781670 */
[----:B------:R-:W-:Y:S01]  /*3480*/  FMUL.FTZ R15, R15, c[0x0][0x320] ;  /* 0x0000c8000f0f7a20 */ /* 0x000fe20000410000 */
[----:B------:R-:W-:Y:S01]  /*3490*/  ISETP.LT.OR P5, PT, R29, 0x1, P5 ;  /* 0x000000011d00780c */ /* 0x000fe20002fa1670 */
[----:B------:R-:W-:Y:S01]  /*34a0*/  FMUL.FTZ R30, R23, c[0x0][0x320] ;  /* 0x0000c800171e7a20 */ /* 0x000fe20000410000 */
[----:B------:R-:W-:Y:S01]  /*34b0*/  FSEL R21, R21, -INF , !P4 ;  /* 0xff80000015157808 */ /* 0x000fe20006000000 */
[----:B------:R5:W1:Y:S01]  /*34c0*/  MUFU.TANH R19, R11 ;  /* 0x0000000b00137308 */ /* 0x000a620000002400 */
[----:B------:R-:W-:Y:S01]  /*34d0*/  ISETP.GT.AND P4, PT, R28, 0x10, P0 ;  /* 0x000000101c00780c */ /* 0x000fe20000784270 */
[----:B------:R-:W-:Y:S01]  /*34e0*/  FMUL.FTZ R10, R10, c[0x0][0x320] ;  /* 0x0000c8000a0a7a20 */ /* 0x000fe20000410000 */
[----:B------:R-:W-:Y:S01]  /*34f0*/  ISETP.GT.AND P6, PT, R28, 0x8, P0 ;  /* 0x000000081c00780c */ /* 0x000fe200007c4270 */
[----:B------:R-:W-:Y:S01]  /*3500*/  FMUL.FTZ R14, R14, c[0x0][0x320] ;  /* 0x0000c8000e0e7a20 */ /* 0x000fe20000410000 */
[C---:B------:R-:W-:Y:S01]  /*3510*/  ISETP.LT.OR P4, PT, R29.reuse, 0x11, P4 ;  /* 0x000000111d00780c */ /* 0x040fe20002781670 */
[----:B------:R-:W-:Y:S01]  /*3520*/  FMUL.FTZ R74, R74, c[0x0][0x320] ;  /* 0x0000c8004a4a7a20 */ /* 0x000fe20000410000 */
[----:B------:R-:W-:Y:S01]  /*3530*/  ISETP.LT.OR P6, PT, R29, 0x9, P6 ;  /* 0x000000091d00780c */ /* 0x000fe200037c1670 */
[----:B------:R1:W1:Y:S01]  /*3540*/  MUFU.TANH R23, R15 ;  /* 0x0000000f00177308 */ /* 0x0002620000002400 */
[----:B----4-:R-:W-:Y:S01]  /*3550*/  FSEL R18, R0, -INF , !P5 ;  /* 0xff80000000127808 */ /* 0x010fe20006800000 */
[----:B------:R-:W-:Y:S01]  /*3560*/  FMUL.FTZ R75, R75, c[0x0][0x320] ;  /* 0x0000c8004b4b7a20 */ /* 0x000fe20000410000 */
[----:B------:R-:W-:Y:S01]  /*3570*/  ISETP.GT.AND P5, PT, R28, 0x9, P0 ;  /* 0x000000091c00780c */ /* 0x000fe200007a4270 */
[----:B------:R-:W-:-:S02]  /*3580*/  FMUL.FTZ R46, R46, c[0x0][0x320] ;  /* 0x0000c8002e2e7a20 */ /* 0x000fc40000410000 */
[----:B------:R-:W-:Y:S01]  /*3590*/  FMUL.FTZ R47, R47, c[0x0][0x320] ;  /* 0x0000c8002f2f7a20 */ /* 0x000fe20000410000 */
[----:B------:R-:W-:Y:S01]  /*35a0*/  ISETP.LT.OR P5, PT, R29, 0xa, P5 ;  /* 0x0000000a1d00780c */ /* 0x000fe20002fa1670 */
[----:B------:R-:W-:Y:S01]  /*35b0*/  FMUL.FTZ R42, R42, c[0x0][0x320] ;  /* 0x0000c8002a2a7a20 */ /* 0x000fe20000410000 */
[----:B-----5:R-:W-:Y:S01]  /*35c0*/  FSEL R11, R12, -INF , !P4 ;  /* 0xff8000000c0b7808 */ /* 0x020fe20006000000 */
[----:B------:R-:W-:Y:S01]  /*35d0*/  FMUL.FTZ R43, R43, c[0x0][0x320] ;  /* 0x0000c8002b2b7a20 */ /* 0x000fe20000410000 */
[----:B------:R-:W-:Y:S01]  /*35e0*/  ISETP.GT.AND P4, PT, R28, 0x19, P0 ;  /* 0x000000191c00780c */ /* 0x000fe20000784270 */
[----:B------:R-:W-:Y:S01]  /*35f0*/  FMUL.FTZ R78, R78, c[0x0][0x320] ;  /* 0x0000c8004e4e7a20 */ /* 0x000fe20000410000 */
[----:B------:R-:W-:Y:S01]  /*3600*/  FSEL R17, R17, -INF , !P5 ;  /* 0xff80000011117808 */ /* 0x000fe20006800000 */
[----:B------:R-:W-:Y:S01]  /*3610*/  FMUL.FTZ R79, R79, c[0x0][0x320] ;  /* 0x0000c8004f4f7a20 */ /* 0x000fe20000410000 */
[----:B------:R-:W-:Y:S01]  /*3620*/  ISETP.LT.OR P4, PT, R29, 0x1a, P4 ;  /* 0x0000001a1d00780c */ /* 0x000fe20002781670 */
[----:B------:R-:W4:Y:S01]  /*3630*/  MUFU.TANH R22, R22 ;  /* 0x0000001600167308 */ /* 0x000f220000002400 */
[----:B-1----:R-:W-:Y:S01]  /*3640*/  FSEL R15, R16, -INF , !P6 ;  /* 0xff800000100f7808 */ /* 0x002fe20007000000 */
[----:B---3--:R-:W-:Y:S01]  /*3650*/  IMAD.IADD R0, R27, 0x1, R8 ;  /* 0x000000011b007824 */ /* 0x008fe200078e0208 */
[----:B------:R-:W-:-:S02]  /*3660*/  ISETP.GT.AND P6, PT, R28, 0x11, P0 ;  /* 0x000000111c00780c */ /* 0x000fc400007c4270 */
[C---:B------:R-:W-:Y:S02]  /*3670*/  ISETP.GT.AND P5, PT, R28.reuse, 0x18, P0 ;  /* 0x000000181c00780c */ /* 0x040fe400007a4270 */
[----:B------:R-:W-:Y:S01]  /*3680*/  FSEL R5, R5, -INF , !P4 ;  /* 0xff80000005057808 */ /* 0x000fe20006000000 */
[----:B------:R1:W3:Y:S01]  /*3690*/  MUFU.TANH R170, R74 ;  /* 0x0000004a00aa7308 */ /* 0x0002e20000002400 */
[----:B------:R-:W-:Y:S02]  /*36a0*/  ISETP.GT.AND P4, PT, R28, 0x28, P0 ;  /* 0x000000281c00780c */ /* 0x000fe40000784270 */
[C---:B------:R-:W-:Y:S02]  /*36b0*/  ISETP.LT.OR P6, PT, R29.reuse, 0x12, P6 ;  /* 0x000000121d00780c */ /* 0x040fe400037c1670 */
[C---:B------:R-:W-:Y:S02]  /*36c0*/  ISETP.LT.OR P5, PT, R29.reuse, 0x19, P5 ;  /* 0x000000191d00780c */ /* 0x040fe40002fa1670 */
[----:B------:R-:W-:Y:S01]  /*36d0*/  ISETP.LT.OR P4, PT, R29, 0x29, P4 ;  /* 0x000000291d00780c */ /* 0x000fe20002781670 */
[----:B------:R1:W1:Y:S01]  /*36e0*/  MUFU.TANH R164, R75 ;  /* 0x0000004b00a47308 */ /* 0x0002620000002400 */
[----:B------:R-:W-:-:S02]  /*36f0*/  FSEL R9, R13, -INF , !P6 ;  /* 0xff8000000d097808 */ /* 0x000fc40007000000 */
[----:B------:R-:W-:Y:S02]  /*3700*/  FSEL R7, R7, -INF , !P5 ;  /* 0xff80000007077808 */ /* 0x000fe40006800000 */
[C---:B------:R-:W-:Y:S02]  /*3710*/  ISETP.GT.AND P6, PT, R28.reuse, 0x20, P0 ;  /* 0x000000201c00780c */ /* 0x040fe400007c4270 */
[C---:B------:R-:W-:Y:S01]  /*3720*/  ISETP.GT.AND P5, PT, R28.reuse, 0x21, P0 ;  /* 0x000000211c00780c */ /* 0x040fe200007a4270 */
[----:B------:R-:W1:Y:S01]  /*3730*/  MUFU.TANH R10, R10 ;  /* 0x0000000a000a7308 */ /* 0x000e620000002400 */
[----:B------:R-:W-:Y:S02]  /*3740*/  FSEL R161, R161, -INF , !P4 ;  /* 0xff800000a1a17808 */ /* 0x000fe40006000000 */
[----:B------:R-:W-:Y:S02]  /*3750*/  ISETP.GT.AND P4, PT, R28, 0x31, P0 ;  /* 0x000000311c00780c */ /* 0x000fe40000784270 */
[----:B------:R-:W-:-:S02]  /*3760*/  ISETP.LT.OR P6, PT, R29, 0x21, P6 ;  /* 0x000000211d00780c */ /* 0x000fc400037c1670 */
[C---:B------:R-:W-:Y:S01]  /*3770*/  ISETP.LT.OR P5, PT, R29.reuse, 0x22, P5 ;  /* 0x000000221d00780c */ /* 0x040fe20002fa1670 */
[----:B------:R1:W1:Y:S01]  /*3780*/  MUFU.TANH R166, R46 ;  /* 0x0000002e00a67308 */ /* 0x0002620000002400 */
[----:B------:R-:W-:Y:S02]  /*3790*/  ISETP.LT.OR P4, PT, R29, 0x32, P4 ;  /* 0x000000321d00780c */ /* 0x000fe40002781670 */
[----:B------:R-:W-:Y:S02]  /*37a0*/  FSEL R155, R155, -INF , !P6 ;  /* 0xff8000009b9b7808 */ /* 0x000fe40007000000 */
[----:B------:R-:W-:Y:S02]  /*37b0*/  FSEL R163, R163, -INF , !P5 ;  /* 0xff800000a3a37808 */ /* 0x000fe40006800000 */
[C---:B------:R-:W-:Y:S01]  /*37c0*/  ISETP.GT.AND P6, PT, R28.reuse, 0x29, P0 ;  /* 0x000000291c00780c */ /* 0x040fe200007c4270 */
[----:B------:R1:W1:Y:S01]  /*37d0*/  MUFU.TANH R142, R47 ;  /* 0x0000002f008e7308 */ /* 0x0002620000002400 */
[----:B------:R-:W-:-:S02]  /*37e0*/  ISETP.GT.AND P5, PT, R28, 0x30, P0 ;  /* 0x000000301c00780c */ /* 0x000fc400007a4270 */
[----:B------:R-:W-:Y:S02]  /*37f0*/  FSEL R165, R165, -INF , !P4 ;  /* 0xff800000a5a57808 */ /* 0x000fe40006000000 */
[----:B------:R-:W-:Y:S02]  /*3800*/  PLOP3.LUT P4, PT, PT, PT, UP1, 0x40, 0x0 ;  /* 0x000000000000781c */ /* 0x000fe40003f8e818 */
[C---:B------:R-:W-:Y:S01]  /*3810*/  ISETP.LT.OR P6, PT, R29.reuse, 0x2a, P6 ;  /* 0x0000002a1d00780c */ /* 0x040fe200037c1670 */
[----:B------:R-:W1:Y:S01]  /*3820*/  MUFU.TANH R14, R14 ;  /* 0x0000000e000e7308 */ /* 0x000e620000002400 */
[----:B------:R-:W-:Y:S02]  /*3830*/  ISETP.LT.OR P5, PT, R29, 0x31, P5 ;  /* 0x000000311d00780c */ /* 0x000fe40002fa1670 */
[----:B------:R-:W-:Y:S02]  /*3840*/  FSEL R157, R157, -INF , !P6 ;  /* 0xff8000009d9d7808 */ /* 0x000fe40007000000 */
[----:B------:R-:W-:-:S02]  /*3850*/  FSEL R167, R167, -INF , !P5 ;  /* 0xff800000a7a77808 */ /* 0x000fc40006800000 */
[C---:B------:R-:W-:Y:S01]  /*3860*/  ISETP.GT.AND P6, PT, R28.reuse, 0x38, P0 ;  /* 0x000000381c00780c */ /* 0x040fe200007c4270 */
[----:B------:R1:W1:Y:S01]  /*3870*/  MUFU.TANH R140, R42 ;  /* 0x0000002a008c7308 */ /* 0x0002620000002400 */
[----:B------:R-:W-:Y:S02]  /*3880*/  ISETP.GT.AND P5, PT, R28, 0x39, P0 ;  /* 0x000000391c00780c */ /* 0x000fe400007a4270 */
[C---:B------:R-:W-:Y:S02]  /*3890*/  ISETP.LT.OR P6, PT, R29.reuse, 0x39, P6 ;  /* 0x000000391d00780c */ /* 0x040fe400037c1670 */
[----:B------:R-:W-:Y:S02]  /*38a0*/  ISETP.LT.OR P5, PT, R29, 0x3a, P5 ;  /* 0x0000003a1d00780c */ /* 0x000fe40002fa1670 */
[----:B------:R-:W-:Y:S01]  /*38b0*/  IMNMX R25, R0, R25, PT ;  /* 0x0000001900197217 */ /* 0x000fe20003800200 */
[----:B------:R1:W1:Y:S01]  /*38c0*/  MUFU.TANH R160, R43 ;  /* 0x0000002b00a07308 */ /* 0x0002620000002400 */
[----:B------:R-:W-:Y:S01]  /*38d0*/  IMAD.IADD R0, R26, 0x1, R8 ;  /* 0x000000011a007824 */ /* 0x000fe200078e0208 */
[----:B------:R-:W-:-:S02]  /*38e0*/  FSEL R143, R143, -INF , !P6 ;  /* 0xff8000008f8f7808 */ /* 0x000fc40007000000 */
[----:B------:R-:W-:-:S04]  /*38f0*/  FSEL R141, R141, -INF , !P5 ;  /* 0xff8000008d8d7808 */ /* 0x000fc80006800000 */
[----:B------:R1:W1:Y:S08]  /*3900*/  MUFU.TANH R172, R78 ;  /* 0x0000004e00ac7308 */ /* 0x0002700000002400 */
[----:B------:R-:W1:Y:S08]  /*3910*/  MUFU.TANH R30, R30 ;  /* 0x0000001e001e7308 */ /* 0x000e700000002400 */
[----:B------:R1:W1:Y:S01]  /*3920*/  MUFU.TANH R162, R79 ;  /* 0x0000004f00a27308 */ /* 0x0002620000002400 */
[----:B------:R-:W-:Y:S05]  /*3930*/  @P4 BRA `(.L_x_355) ;  /* 0x0000018000004947 */ /* 0x000fea0003800000 */
[----:B--234-:R-:W-:Y:S01]  /*3940*/  IADD3 R8, R8, c[0x0][0x1d0], RZ ;  /* 0x0000740008087a10 */ /* 0x01cfe20007ffe0ff */
        /* <DEDUP_REMOVED lines=12> */
.L_x_357:
[----:B------:R-:W-:Y:S02]  /*3a10*/  ULDC UR4, c[0x0][0x32c] ;  /* 0x0000cb0000047ab9 */ /* 0x000fe40000000800 */
[----:B------:R-:W-:-:S06]  /*3a20*/  UISETP.NE.AND UP0, UPT, UR19, UR4, UPT ;  /* 0x000000041300728c */ /* 0x000fcc000bf05270 */
[----:B------:R-:W-:-:S13]  /*3a30*/  PLOP3.LUT P4, PT, PT, PT, UP0, 0x80, 0x0 ;  /* 0x000000000000781c */ /* 0x000fda0003f8f008 */
[----:B------:R-:W-:-:S05]  /*3a40*/  @P4 IMAD.HI.U32 R8, R13, c[0x0][0x330], RZ ;  /* 0x0000cc000d084a27 */ /* 0x000fca00078e00ff */
[----:B------:R-:W-:Y:S02]  /*3a50*/  @P4 SHF.R.U32.HI R13, RZ, c[0x0][0x334], R8 ;  /* 0x0000cd00ff0d4a19 */ /* 0x000fe40000011608 */
.L_x_358:
[----:B------:R-:W-:Y:S05]  /*3a60*/  BSYNC B0 ;  /* 0x0000000000007941 */ /* 0x000fea0003800000 */
.L_x_356:
[----:B------:R-:W-:-:S04]  /*3a70*/  IMAD R6, R13, c[0x0][0x32c], -R6 ;  /* 0x0000cb000d067a24 */ /* 0x000fc800078e0a06 */
[----:B------:R-:W-:-:S05]  /*3a80*/  IMAD.IADD R13, R6, 0x1, -R213 ;  /* 0x00000001060d7824 */ /* 0x000fca00078e0ad5 */
[----:B------:R-:W-:Y:S02]  /*3a90*/  IADD3 R6, R13, c[0x0][0x32c], RZ ;  /* 0x0000cb000d067a10 */ /* 0x000fe40007ffe0ff */
[----:B------:R-:W-:Y:S02]  /*3aa0*/  IMNMX R0, R0, R13, !PT ;  /* 0x0000000d00007217 */ /* 0x000fe40007800200 */
[----:B------:R-:W-:Y:S02]  /*3ab0*/  IMNMX R25, R25, R6, PT ;  /* 0x0000000619197217 */ /* 0x000fe40003800200 */
.L_x_355:
[----:B--234-:R-:W-:Y:S01]  /*3ac0*/  FMNMX.FTZ R8, R18, R21, !PT ;  /* 0x0000001512087209 */ /* 0x01cfe20007810000 */
[----:B------:R-:W-:Y:S01]  /*3ad0*/  IMAD.SHL.U32 R203, R4, 0x2, RZ ;  /* 0x0000000204cb7824 */ /* 0x000fe200078e00ff */
[----:B------:R-:W-:Y:S01]  /*3ae0*/  ISETP.GT.AND P5, PT, R0, 0x9, P0 ;  /* 0x000000090000780c */ /* 0x000fe200007a4270 */
[----:B------:R-:W-:Y:S01]  /*3af0*/  @UP2 USHF.L.U32 UR18, UR18, 0x7, URZ ;  /* 0x0000000712122899 */ /* 0x000fe2000800063f */
[----:B------:R-:W-:Y:S01]  /*3b00*/  FMNMX.FTZ R8, R15, R8, !PT ;  /* 0x000000080f087209 */ /* 0x000fe20007810000 */
[--C-:B------:R-:W-:Y:S01]  /*3b10*/  IMAD R197, R3, 0x2, R203.reuse ;  /* 0x0000000203c57824 */ /* 0x100fe200078e02cb */
[----:B------:R-:W-:Y:S01]  /*3b20*/  ISETP.LT.OR P5, PT, R25, 0xa, P5 ;  /* 0x0000000a1900780c */ /* 0x000fe20002fa1670 */
[----:B-1----:R-:W-:Y:S01]  /*3b30*/  LDSM.16.MT88.4 R40, [R203+0x2100] ;  /* 0x00210000cb28783b */ /* 0x002fe20000004200 */
[----:B------:R-:W-:Y:S01]  /*3b40*/  FMNMX.FTZ R8, R17, R8, !PT ;  /* 0x0000000811087209 */ /* 0x000fe20007810000 */
[----:B------:R-:W-:Y:S01]  /*3b50*/  IMAD R198, R2, 0x2, R203 ;  /* 0x0000000202c67824 */ /* 0x000fe200078e02cb */
[----:B------:R-:W-:Y:S01]  /*3b60*/  FSEL R6, R22, -INF , !P5 ;  /* 0xff80000016067808 */ /* 0x000fe20006800000 */
[----:B------:R-:W-:Y:S01]  /*3b70*/  LDSM.16.MT88.4 R56, [R197+0x2100] ;  /* 0x00210000c538783b */ /* 0x000fe20000004200 */
[----:B------:R-:W-:Y:S01]  /*3b80*/  FMNMX.FTZ R8, R11, R8, !PT ;  /* 0x000000080b087209 */ /* 0x000fe20007810000 */
[----:B------:R-:W-:Y:S01]  /*3b90*/  IMAD R196, R3, 0x2, R198 ;  /* 0x0000000203c47824 */ /* 0x000fe200078e02c6 */
[C---:B------:R-:W-:Y:S01]  /*3ba0*/  ISETP.GT.AND P6, PT, R0.reuse, 0x1, P0 ;  /* 0x000000010000780c */ /* 0x040fe200007c4270 */
[----:B------:R-:W-:Y:S01]  /*3bb0*/  LDSM.16.MT88.4 R124, [R203+0x100] ;  /* 0x00010000cb7c783b */ /* 0x000fe20000004200 */
[C---:B------:R-:W-:Y:S01]  /*3bc0*/  ISETP.GT.AND P5, PT, R0.reuse, RZ, P0 ;  /* 0x000000ff0000720c */ /* 0x040fe200007a4270 */
[----:B------:R-:W-:Y:S01]  /*3bd0*/  ULDC.64 UR4, c[0x0][0x2c8] ;  /* 0x0000b20000047ab9 */ /* 0x000fe20000000a00 */
[----:B------:R-:W-:Y:S01]  /*3be0*/  FMNMX.FTZ R8, R9, R8, !PT ;  /* 0x0000000809087209 */ /* 0x000fe20007810000 */
[----:B------:R-:W-:Y:S01]  /*3bf0*/  LDSM.16.MT88.4 R116, [R198+0x100] ;  /* 0x00010000c674783b */ /* 0x000fe20000004200 */
[----:B------:R-:W-:Y:S01]  /*3c00*/  ISETP.GT.AND P4, PT, R0, 0x8, P0 ;  /* 0x000000080000780c */ /* 0x000fe20000784270 */
[----:B------:R-:W-:Y:S01]  /*3c10*/  UIMAD.WIDE.U32 UR20, UR18, UR4, URZ ;  /* 0x00000004121472a5 */ /* 0x000fe2000f8e003f */
[C---:B------:R-:W-:Y:S01]  /*3c20*/  ISETP.LT.OR P6, PT, R25.reuse, 0x2, P6 ;  /* 0x000000021900780c */ /* 0x040fe200037c1670 */
[----:B------:R-:W-:Y:S01]  /*3c30*/  LDSM.16.MT88.4 R108, [R197+0x100] ;  /* 0x00010000c56c783b */ /* 0x000fe20000004200 */
[----:B------:R-:W-:Y:S01]  /*3c40*/  ISETP.LT.OR P5, PT, R25, 0x1, P5 ;  /* 0x000000011900780c */ /* 0x000fe20002fa1670 */
[----:B------:R-:W-:Y:S01]  /*3c50*/  @UP2 USHF.R.U32.HI UR7, URZ, UR5, UR21 ;  /* 0x000000053f072299 */ /* 0x000fe20008011615 */
[----:B------:R-:W-:Y:S01]  /*3c60*/  FMNMX.FTZ R8, R7, R8, !PT ;  /* 0x0000000807087209 */ /* 0x000fe20007810000 */
[----:B------:R-:W-:Y:S01]  /*3c70*/  LDSM.16.MT88.4 R100, [R196+0x100] ;  /* 0x00010000c464783b */ /* 0x000fe20000004200 */
[----:B------:R-:W-:Y:S01]  /*3c80*/  ISETP.LT.OR P4, PT, R25, 0x9, P4 ;  /* 0x000000091900780c */ /* 0x000fe20002781670 */
[----:B------:R-:W-:Y:S01]  /*3c90*/  UIADD3 UR4, UR6, UR7, URZ ;  /* 0x0000000706047290 */ /* 0x000fe2000fffe03f */
[----:B------:R-:W-:Y:S01]  /*3ca0*/  FSEL R26, R30, -INF , !P6 ;  /* 0xff8000001e1a7808 */ /* 0x000fe20007000000 */
[----:B------:R-:W-:Y:S01]  /*3cb0*/  LDSM.16.MT88.4 R48, [R198+0x2100] ;  /* 0x00210000c630783b */ /* 0x000fe20000004200 */
[----:B------:R-:W-:Y:S01]  /*3cc0*/  FSEL R20, R20, -INF , !P5 ;  /* 0xff80000014147808 */ /* 0x000fe20006800000 */
[----:B------:R-:W-:Y:S01]  /*3cd0*/  ULDC UR6, c[0x0][0x328] ;  /* 0x0000ca0000067ab9 */ /* 0x000fe20000000800 */
[----:B------:R-:W-:Y:S01]  /*3ce0*/  ISETP.GT.AND P6, PT, R0, 0x10, P0 ;  /* 0x000000100000780c */ /* 0x000fe200007c4270 */
[----:B------:R-:W-:Y:S01]  /*3cf0*/  LDSM.16.MT88.4 R64, [R196+0x2100] ;  /* 0x00210000c440783b */ /* 0x000fe20000004200 */
[----:B------:R-:W-:Y:S01]  /*3d00*/  FMNMX.FTZ R22, R5, R8, !PT ;  /* 0x0000000805167209 */ /* 0x000fe20007810000 */
[----:B------:R-:W-:Y:S01]  /*3d10*/  UIADD3 UR13, UR13, -0x2, URZ ;  /* 0xfffffffe0d0d7890 */ /* 0x000fe2000fffe03f */
[----:B------:R-:W-:Y:S01]  /*3d20*/  FSEL R16, R24, -INF , !P4 ;  /* 0xff80000018107808 */ /* 0x000fe20006000000 */
[----:B------:R-:W-:Y:S01]  /*3d30*/  LDSM.16.MT88.4 R72, [R203+0x4100] ;  /* 0x00410000cb48783b */ /* 0x000fe20000004200 */
[----:B------:R-:W-:Y:S01]  /*3d40*/  FMNMX.FTZ R13, R20, R26, !PT ;  /* 0x0000001a140d7209 */ /* 0x000fe20007810000 */
[----:B------:R-:W-:Y:S01]  /*3d50*/  UIADD3 UR6, UR4, UR6, URZ ;  /* 0x0000000604067290 */ /* 0x000fe2000fffe03f */
[----:B------:R-:W-:Y:S01]  /*3d60*/  ISETP.LT.OR P6, PT, R25, 0x11, P6 ;  /* 0x000000111900780c */ /* 0x000fe200037c1670 */
[----:B------:R-:W-:Y:S01]  /*3d70*/  LDSM.16.MT88.4 R80, [R198+0x4100] ;  /* 0x00410000c650783b */ /* 0x000fe20000004200 */
[----:B------:R-:W-:-:S02]  /*3d80*/  FMNMX.FTZ R22, R155, R22, !PT ;  /* 0x000000169b167209 */ /* 0x000fc40007810000 */
[----:B------:R-:W-:Y:S01]  /*3d90*/  ISETP.GT.AND P4, PT, R0, 0x11, P0 ;  /* 0x000000110000780c */ /* 0x000fe20000784270 */
[----:B------:R-:W-:Y:S01]  /*3da0*/  LDSM.16.MT88.4 R88, [R197+0x4100] ;  /* 0x00410000c558783b */ /* 0x000fe20000004200 */
[----:B------:R-:W-:Y:S02]  /*3db0*/  FMNMX.FTZ R13, R16, R13, !PT ;  /* 0x0000000d100d7209 */ /* 0x000fe40007810000 */
[----:B------:R-:W-:Y:S01]  /*3dc0*/  FSEL R14, R14, -INF , !P6 ;  /* 0xff8000000e0e7808 */ /* 0x000fe20007000000 */
[----:B------:R-:W-:Y:S01]  /*3dd0*/  LDSM.16.MT88.4 R136, [R198+0x900] ;  /* 0x00090000c688783b */ /* 0x000fe20000004200 */
[----:B------:R-:W-:Y:S02]  /*3de0*/  FMNMX.FTZ R22, R163, R22, !PT ;  /* 0x00000016a3167209 */ /* 0x000fe40007810000 */
[----:B------:R-:W-:Y:S01]  /*3df0*/  ISETP.LT.OR P4, PT, R25, 0x12, P4 ;  /* 0x000000121900780c */ /* 0x000fe20002781670 */
[----:B------:R-:W-:Y:S01]  /*3e00*/  LDSM.16.MT88.4 R32, [R197+0x900] ;  /* 0x00090000c520783b */ /* 0x000fe20000004200 */
[----:B------:R-:W-:-:S02]  /*3e10*/  ISETP.GT.AND P6, PT, R0, 0x18, P0 ;  /* 0x000000180000780c */ /* 0x000fc400007c4270 */
[----:B------:R-:W-:Y:S01]  /*3e20*/  FMNMX.FTZ R13, R6, R13, !PT ;  /* 0x0000000d060d7209 */ /* 0x000fe20007810000 */
[----:B------:R-:W-:Y:S01]  /*3e30*/  LDSM.16.MT88.4 R28, [R196+0x900] ;  /* 0x00090000c41c783b */ /* 0x000fe20000004200 */
[----:B------:R-:W-:Y:S02]  /*3e40*/  FMNMX.FTZ R22, R161, R22, !PT ;  /* 0x00000016a1167209 */ /* 0x000fe40007810000 */
[----:B------:R-:W-:Y:S02]  /*3e50*/  FSEL R12, R23, -INF , !P4 ;  /* 0xff800000170c7808 */ /* 0x000fe40006000000 */
[----:B------:R-:W-:Y:S02]  /*3e60*/  ISETP.GT.AND P5, PT, R0, 0x19, P0 ;  /* 0x000000190000780c */ /* 0x000fe400007a4270 */
[----:B------:R-:W-:Y:S02]  /*3e70*/  ISETP.LT.OR P6, PT, R25, 0x19, P6 ;  /* 0x000000191900780c */ /* 0x000fe400037c1670 */
[----:B------:R-:W-:-:S02]  /*3e80*/  FMNMX.FTZ R13, R14, R13, !PT ;  /* 0x0000000d0e0d7209 */ /* 0x000fc40007810000 */
[----:B------:R-:W-:Y:S02]  /*3e90*/  FMNMX.FTZ R22, R157, R22, !PT ;  /* 0x000000169d167209 */ /* 0x000fe40007810000 */
[----:B------:R-:W-:Y:S02]  /*3ea0*/  ISETP.GT.AND P4, PT, R0, 0x20, P0 ;  /* 0x000000200000780c */ /* 0x000fe40000784270 */
[----:B------:R-:W-:Y:S02]  /*3eb0*/  ISETP.LT.OR P5, PT, R25, 0x1a, P5 ;  /* 0x0000001a1900780c */ /* 0x000fe40002fa1670 */
[----:B------:R-:W-:Y:S02]  /*3ec0*/  FSEL R10, R10, -INF , !P6 ;  /* 0xff8000000a0a7808 */ /* 0x000fe40007000000 */
[----:B------:R-:W-:Y:S02]  /*3ed0*/  FMNMX.FTZ R13, R12, R13, !PT ;  /* 0x0000000d0c0d7209 */ /* 0x000fe40007810000 */
[----:B------:R-:W-:-:S02]  /*3ee0*/  FMNMX.FTZ R22, R167, R22, !PT ;  /* 0x00000016a7167209 */ /* 0x000fc40007810000 */
[----:B------:R-:W-:Y:S02]  /*3ef0*/  ISETP.GT.AND P6, PT, R0, 0x21, P0 ;  /* 0x000000210000780c */ /* 0x000fe400007c4270 */
[----:B------:R-:W-:Y:S02]  /*3f00*/  FSEL R8, R19, -INF , !P5 ;  /* 0xff80000013087808 */ /* 0x000fe40006800000 */
[----:B------:R-:W-:Y:S02]  /*3f10*/  ISETP.LT.OR P4, PT, R25, 0x21, P4 ;  /* 0x000000211900780c */ /* 0x000fe40002781670 */
[----:B------:R-:W-:Y:S02]  /*3f20*/  FMNMX.FTZ R13, R10, R13, !PT ;  /* 0x0000000d0a0d7209 */ /* 0x000fe40007810000 */
[----:B------:R-:W-:Y:S02]  /*3f30*/  FMNMX.FTZ R22, R165, R22, !PT ;  /* 0x00000016a5167209 */ /* 0x000fe40007810000 */
[----:B------:R-:W-:-:S02]  /*3f40*/  ISETP.GT.AND P5, PT, R0, 0x28, P0 ;  /* 0x000000280000780c */ /* 0x000fc400007a4270 */
[----:B------:R-:W-:Y:S02]  /*3f50*/  ISETP.LT.OR P6, PT, R25, 0x22, P6 ;  /* 0x000000221900780c */ /* 0x000fe400037c1670 */
[----:B------:R-:W-:Y:S02]  /*3f60*/  FSEL R172, R172, -INF , !P4 ;  /* 0xff800000acac7808 */ /* 0x000fe40006000000 */
[----:B------:R-:W-:Y:S02]  /*3f70*/  FMNMX.FTZ R13, R8, R13, !PT ;  /* 0x0000000d080d7209 */ /* 0x000fe40007810000 */
[----:B------:R-:W-:Y:S02]  /*3f80*/  FMNMX.FTZ R22, R143, R22, !PT ;  /* 0x000000168f167209 */ /* 0x000fe40007810000 */
[----:B------:R-:W-:Y:S02]  /*3f90*/  ISETP.GT.AND P4, PT, R0, 0x29, P0 ;  /* 0x000000290000780c */ /* 0x000fe40000784270 */
[----:B------:R-:W-:-:S02]  /*3fa0*/  FSEL R162, R162, -INF , !P6 ;  /* 0xff800000a2a27808 */ /* 0x000fc40007000000 */
[----:B------:R-:W-:Y:S02]  /*3fb0*/  ISETP.LT.OR P5, PT, R25, 0x29, P5 ;  /* 0x000000291900780c */ /* 0x000fe40002fa1670 */
[----:B------:R-:W-:Y:S02]  /*3fc0*/  FMNMX.FTZ R19, R172, R13, !PT ;  /* 0x0000000dac137209 */ /* 0x000fe40007810000 */
[----:B------:R-:W-:Y:S02]  /*3fd0*/  FMNMX.FTZ R13, R141, R22, !PT ;  /* 0x000000168d0d7209 */ /* 0x000fe40007810000 */
[----:B------:R-:W-:Y:S02]  /*3fe0*/  ISETP.GT.AND P6, PT, R0, 0x30, P0 ;  /* 0x000000300000780c */ /* 0x000fe400007c4270 */
[----:B------:R-:W-:Y:S01]  /*3ff0*/  ISETP.LT.OR P4, PT, R25, 0x2a, P4 ;  /* 0x0000002a1900780c */ /* 0x000fe20002781670 */
[----:B------:R-:W1:Y:S01]  /*4000*/  SHFL.BFLY PT, R22, R13, 0x2, 0x1f ;  /* 0x0c401f000d167f89 */ /* 0x000e6200000e0000 */
[----:B------:R-:W-:-:S02]  /*4010*/  FSEL R170, R170, -INF , !P5 ;  /* 0xff800000aaaa7808 */ /* 0x000fc40006800000 */
[----:B------:R-:W-:Y:S02]  /*4020*/  FMNMX.FTZ R19, R162, R19, !PT ;  /* 0x00000013a2137209 */ /* 0x000fe40007810000 */
[----:B------:R-:W-:Y:S02]  /*4030*/  ISETP.GT.AND P5, PT, R0, 0x31, P0 ;  /* 0x000000310000780c */ /* 0x000fe400007a4270 */
[----:B------:R-:W-:Y:S02]  /*4040*/  ISETP.LT.OR P6, PT, R25, 0x31, P6 ;  /* 0x000000311900780c */ /* 0x000fe400037c1670 */
[----:B------:R-:W-:Y:S02]  /*4050*/  FSEL R164, R164, -INF , !P4 ;  /* 0xff800000a4a47808 */ /* 0x000fe40006000000 */
[----:B------:R-:W-:Y:S02]  /*4060*/  FMNMX.FTZ R19, R170, R19, !PT ;  /* 0x00000013aa137209 */ /* 0x000fe40007810000 */
[----:B------:R-:W-:-:S02]  /*4070*/  ISETP.GT.AND P4, PT, R0, 0x38, P0 ;  /* 0x000000380000780c */ /* 0x000fc40000784270 */
[C---:B------:R-:W-:Y:S02]  /*4080*/  ISETP.LT.OR P5, PT, R25.reuse, 0x32, P5 ;  /* 0x000000321900780c */ /* 0x040fe40002fa1670 */
[----:B------:R-:W-:Y:S02]  /*4090*/  FSEL R166, R166, -INF , !P6 ;  /* 0xff800000a6a67808 */ /* 0x000fe40007000000 */
[----:B------:R-:W-:Y:S02]  /*40a0*/  FMNMX.FTZ R19, R164, R19, !PT ;  /* 0x00000013a4137209 */ /* 0x000fe40007810000 */
[----:B------:R-:W-:Y:S02]  /*40b0*/  ISETP.GT.AND P0, PT, R0, 0x39, P0 ;  /* 0x000000390000780c */ /* 0x000fe40000704270 */
[----:B------:R-:W-:Y:S02]  /*40c0*/  ISETP.LT.OR P4, PT, R25, 0x39, P4 ;  /* 0x000000391900780c */ /* 0x000fe40002781670 */
[----:B------:R-:W-:-:S02]  /*40d0*/  FSEL R142, R142, -INF , !P5 ;  /* 0xff8000008e8e7808 */ /* 0x000fc40006800000 */
[----:B------:R-:W-:Y:S02]  /*40e0*/  FMNMX.FTZ R19, R166, R19, !PT ;  /* 0x00000013a6137209 */ /* 0x000fe40007810000 */
[----:B------:R-:W-:Y:S02]  /*40f0*/  ISETP.LT.OR P0, PT, R25, 0x3a, P0 ;  /* 0x0000003a1900780c */ /* 0x000fe40000701670 */
[----:B------:R-:W-:Y:S02]  /*4100*/  FSEL R140, R140, -INF , !P4 ;  /* 0xff8000008c8c7808 */ /* 0x000fe40006000000 */
[----:B------:R-:W-:Y:S02]  /*4110*/  FMNMX.FTZ R19, R142, R19, !PT ;  /* 0x000000138e137209 */ /* 0x000fe40007810000 */
[----:B------:R-:W-:Y:S02]  /*4120*/  FSEL R160, R160, -INF , !P0 ;  /* 0xff800000a0a07808 */ /* 0x000fe40004000000 */
[----:B------:R-:W-:-:S02]  /*4130*/  FMNMX.FTZ R19, R140, R19, !PT ;  /* 0x000000138c137209 */ /* 0x000fc40007810000 */
        /* <DEDUP_REMOVED lines=10> */
[--C-:B------:R-:W-:Y:S02]  /*41e0*/  FFMA.FTZ R154, R18, c[0x0][0x2d0], -R168.reuse ;  /* 0x0000b400129a7a23 */ /* 0x100fe400000108a8 */
[--C-:B------:R-:W-:Y:S02]  /*41f0*/  FFMA.FTZ R153, R21, c[0x0][0x2d0], -R168.reuse ;  /* 0x0000b40015997a23 */ /* 0x100fe400000108a8 */
[--C-:B------:R-:W-:Y:S02]  /*4200*/  FFMA.FTZ R152, R15, c[0x0][0x2d0], -R168.reuse ;  /* 0x0000b4000f987a23 */ /* 0x100fe400000108a8 */
[--C-:B------:R-:W-:Y:S01]  /*4210*/  FFMA.FTZ R147, R17, c[0x0][0x2d0], -R168.reuse ;  /* 0x0000b40011937a23 */ /* 0x100fe200000108a8 */
[----:B------:R-:W-:Y:S01]  /*4220*/  MUFU.EX2 R154, R154 ;  /* 0x0000009a009a7308 */ /* 0x000fe20000000800 */
[--C-:B------:R-:W-:Y:S02]  /*4230*/  FFMA.FTZ R145, R7, c[0x0][0x2d0], -R168.reuse ;  /* 0x0000b40007917a23 */ /* 0x100fe400000108a8 */
[----:B------:R-:W-:-:S02]  /*4240*/  FFMA.FTZ R134, R5, c[0x0][0x2d0], -R168 ;  /* 0x0000b40005867a23 */ /* 0x000fc400000108a8 */
[--C-:B------:R-:W-:Y:S02]  /*4250*/  FFMA.FTZ R151, R11, c[0x0][0x2d0], -R168.reuse ;  /* 0x0000b4000b977a23 */ /* 0x100fe400000108a8 */
[--C-:B------:R-:W-:Y:S01]  /*4260*/  FFMA.FTZ R146, R9, c[0x0][0x2d0], -R168.reuse ;  /* 0x0000b40009927a23 */ /* 0x100fe200000108a8 */
[----:B------:R-:W2:Y:S01]  /*4270*/  MUFU.EX2 R153, R153 ;  /* 0x0000009900997308 */ /* 0x000ea20000000800 */
[--C-:B------:R-:W-:Y:S01]  /*4280*/  FFMA.FTZ R158, R163, c[0x0][0x2d0], -R168.reuse ;  /* 0x0000b400a39e7a23 */ /* 0x100fe200000108a8 */
[----:B-1----:R-:W-:Y:S01]  /*4290*/  FMNMX.FTZ R132, R13, R132, !PT ;  /* 0x000000840d847209 */ /* 0x002fe20007810000 */
[--C-:B------:R-:W-:Y:S02]  /*42a0*/  FFMA.FTZ R156, R161, c[0x0][0x2d0], -R168.reuse ;  /* 0x0000b400a19c7a23 */ /* 0x100fe400000108a8 */
[--C-:B------:R-:W-:Y:S01]  /*42b0*/  FFMA.FTZ R155, R155, c[0x0][0x2d0], -R168.reuse ;  /* 0x0000b4009b9b7a23 */ /* 0x100fe200000108a8 */
[C---:B------:R-:W-:Y:S01]  /*42c0*/  FSETP.NEU.FTZ.AND P0, PT, R132.reuse, -INF , PT ;  /* 0xff8000008400780b */ /* 0x040fe20003f1d000 */
[----:B------:R-:W-:Y:S01]  /*42d0*/  FMUL.FTZ R159, R132, c[0x0][0x2d0] ;  /* 0x0000b400849f7a20 */ /* 0x000fe20000410000 */
[----:B------:R-:W-:Y:S01]  /*42e0*/  MUFU.EX2 R152, R152 ;  /* 0x0000009800987308 */ /* 0x000fe20000000800 */
[----:B------:R-:W-:-:S02]  /*42f0*/  FFMA.FTZ R157, R157, c[0x0][0x2d0], -R168 ;  /* 0x0000b4009d9d7a23 */ /* 0x000fc400000108a8 */
[--C-:B------:R-:W-:Y:S01]  /*4300*/  FFMA.FTZ R167, R167, c[0x0][0x2d0], -R168.reuse ;  /* 0x0000b400a7a77a23 */ /* 0x100fe200000108a8 */
[----:B------:R-:W-:Y:S01]  /*4310*/  FSEL R159, R159, RZ, P0 ;  /* 0x000000ff9f9f7208 */ /* 0x000fe20000000000 */
[----:B------:R-:W-:Y:S01]  /*4320*/  FFMA.FTZ R218, R141, c[0x0][0x2d0], -R168 ;  /* 0x0000b4008dda7a23 */ /* 0x000fe200000108a8 */
[----:B------:R-:W-:Y:S02]  /*4330*/  PLOP3.LUT P0, PT, PT, PT, UP1, 0x40, 0x0 ;  /* 0x000000000000781c */ /* 0x000fe40003f0e818 */
[----:B------:R-:W1:Y:S01]  /*4340*/  MUFU.EX2 R147, R147 ;  /* 0x0000009300937308 */ /* 0x000e620000000800 */
[--C-:B------:R-:W-:Y:S01]  /*4350*/  FFMA.FTZ R148, R20, c[0x0][0x2d0], -R159.reuse ;  /* 0x0000b40014947a23 */ /* 0x100fe2000001089f */
[----:B--2---:R-:W-:Y:S01]  /*4360*/  F2FP.BF16.PACK_AB R96, R153, R154 ;  /* 0x0000009a9960723e */ /* 0x004fe200000010ff */
[--C-:B------:R-:W-:Y:S01]  /*4370*/  FFMA.FTZ R149, R26, c[0x0][0x2d0], -R159.reuse ;  /* 0x0000b4001a957a23 */ /* 0x100fe2000001089f */
[----:B------:R-:W-:Y:S01]  /*4380*/  LDSM.16.MT88.4 R20, [R203+0x900] ;  /* 0x00090000cb14783b */ /* 0x000fe20000004200 */
[----:B------:R-:W-:-:S02]  /*4390*/  FFMA.FTZ R150, R16, c[0x0][0x2d0], -R159 ;  /* 0x0000b40010967a23 */ /* 0x000fc4000001089f */
[--C-:B------:R-:W-:Y:S01]  /*43a0*/  FFMA.FTZ R135, R6, c[0x0][0x2d0], -R159.reuse ;  /* 0x0000b40006877a23 */ /* 0x100fe2000001089f */
[----:B------:R-:W-:Y:S01]  /*43b0*/  MUFU.EX2 R148, R148 ;  /* 0x0000009400947308 */ /* 0x000fe20000000800 */
[----:B------:R-:W2:Y:S01]  /*43c0*/  LDSM.16.MT88.4 R4, [R196+0x4100] ;  /* 0x00410000c404783b */ /* 0x000ea20000004200 */
[--C-:B------:R-:W-:Y:S02]  /*43d0*/  FFMA.FTZ R3, R10, c[0x0][0x2d0], -R159.reuse ;  /* 0x0000b4000a037a23 */ /* 0x100fe4000001089f */
[--C-:B------:R-:W-:Y:S01]  /*43e0*/  FFMA.FTZ R2, R8, c[0x0][0x2d0], -R159.reuse ;  /* 0x0000b40008027a23 */ /* 0x100fe2000001089f */
[----:B------:R-:W-:Y:S01]  /*43f0*/  LDSM.16.MT88.4 R16, [R197+0x2900] ;  /* 0x00290000c510783b */ /* 0x000fe20000004200 */
[--C-:B------:R-:W-:Y:S02]  /*4400*/  FFMA.FTZ R144, R14, c[0x0][0x2d0], -R159.reuse ;  /* 0x0000b4000e907a23 */ /* 0x100fe4000001089f */
[----:B------:R-:W3:Y:S01]  /*4410*/  MUFU.EX2 R149, R149 ;  /* 0x0000009500957308 */ /* 0x000ee20000000800 */
[----:B------:R-:W4:Y:S01]  /*4420*/  LDSM.16.MT88.4 R8, [R203+0x2900] ;  /* 0x00290000cb08783b */ /* 0x000f220000004200 */
[----:B-1----:R-:W-:Y:S01]  /*4430*/  F2FP.BF16.PACK_AB R98, R147, R152 ;  /* 0x000000989362723e */ /* 0x002fe200000010ff */
[----:B------:R-:W-:-:S02]  /*4440*/  FFMA.FTZ R133, R12, c[0x0][0x2d0], -R159 ;  /* 0x0000b4000c857a23 */ /* 0x000fc4000001089f */
[----:B------:R-:W1:Y:S01]  /*4450*/  LDSM.16.MT88.4 R12, [R196+0x2900] ;  /* 0x00290000c40c783b */ /* 0x000e620000004200 */
[--C-:B------:R-:W-:Y:S02]  /*4460*/  FFMA.FTZ R161, R172, c[0x0][0x2d0], -R159.reuse ;  /* 0x0000b400aca17a23 */ /* 0x100fe4000001089f */
[----:B------:R-:W-:Y:S01]  /*4470*/  MUFU.EX2 R150, R150 ;  /* 0x0000009600967308 */ /* 0x000fe20000000800 */
[----:B------:R-:W-:Y:S01]  /*4480*/  LDSM.16.MT88.4 R24, [R198+0x2900] ;  /* 0x00290000c618783b */ /* 0x000fe20000004200 */
[--C-:B------:R-:W-:Y:S02]  /*4490*/  FFMA.FTZ R162, R162, c[0x0][0x2d0], -R159.reuse ;  /* 0x0000b400a2a27a23 */ /* 0x100fe4000001089f */
[--C-:B------:R-:W-:Y:S02]  /*44a0*/  FFMA.FTZ R163, R170, c[0x0][0x2d0], -R159.reuse ;  /* 0x0000b400aaa37a23 */ /* 0x100fe4000001089f */
[----:B------:R-:W-:Y:S02]  /*44b0*/  FFMA.FTZ R164, R164, c[0x0][0x2d0], -R159 ;  /* 0x0000b400a4a47a23 */ /* 0x000fe4000001089f */
[----:B------:R-:W5:Y:S01]  /*44c0*/  MUFU.EX2 R135, R135 ;  /* 0x0000008700877308 */ /* 0x000f620000000800 */
[----:B---3--:R-:W-:Y:S01]  /*44d0*/  F2FP.BF16.PACK_AB R97, R149, R148 ;  /* 0x000000949561723e */ /* 0x008fe200000010ff */
[----:B------:R-:W-:-:S02]  /*44e0*/  FFMA.FTZ R170, R165, c[0x0][0x2d0], -R168 ;  /* 0x0000b400a5aa7a23 */ /* 0x000fc400000108a8 */
[----:B------:R-:W-:Y:S02]  /*44f0*/  FFMA.FTZ R165, R143, c[0x0][0x2d0], -R168 ;  /* 0x0000b4008fa57a23 */ /* 0x000fe400000108a8 */
[--C-:B------:R-:W-:Y:S02]  /*4500*/  FFMA.FTZ R166, R166, c[0x0][0x2d0], -R159.reuse ;  /* 0x0000b400a6a67a23 */ /* 0x100fe4000001089f */
[----:B------:R-:W-:Y:S01]  /*4510*/  MUFU.EX2 R151, R151 ;  /* 0x0000009700977308 */ /* 0x000fe20000000800 */
[--C-:B------:R-:W-:Y:S02]  /*4520*/  FFMA.FTZ R169, R142, c[0x0][0x2d0], -R159.reuse ;  /* 0x0000b4008ea97a23 */ /* 0x100fe4000001089f */
[--C-:B------:R-:W-:Y:S02]  /*4530*/  FFMA.FTZ R168, R140, c[0x0][0x2d0], -R159.reuse ;  /* 0x0000b4008ca87a23 */ /* 0x100fe4000001089f */
[----:B------:R-:W-:Y:S01]  /*4540*/  FFMA.FTZ R219, R160, c[0x0][0x2d0], -R159 ;  /* 0x0000b400a0db7a23 */ /* 0x000fe2000001089f */
[----:B------:R-:W-:Y:S01]  /*4550*/  LDSM.16.MT88.4 R140, [R198+0x1900] ;  /* 0x00190000c68c783b */ /* 0x000fe20000004200 */
[----:B------:R-:W-:Y:S01]  /*4560*/  FADD.FTZ R153, R154, R153 ;  /* 0x000000999a997221 */ /* 0x000fe20000010000 */
[----:B-----5:R-:W-:Y:S01]  /*4570*/  F2FP.BF16.PACK_AB R99, R135, R150 ;  /* 0x000000968763723e */ /* 0x020fe200000010ff */
[----:B------:R-:W3:Y:S01]  /*4580*/  MUFU.EX2 R146, R146 ;  /* 0x0000009200927308 */ /* 0x000ee20000000800 */
[----:B------:R-:W-:-:S02]  /*4590*/  FADD.FTZ R149, R148, R149 ;  /* 0x0000009594957221 */ /* 0x000fc40000010000 */
[----:B------:R-:W-:Y:S02]  /*45a0*/  FADD.FTZ R152, R152, R153 ;  /* 0x0000009998987221 */ /* 0x000fe40000010000 */
[----:B------:R-:W-:Y:S01]  /*45b0*/  FADD.FTZ R150, R150, R149 ;  /* 0x0000009596967221 */ /* 0x000fe20000010000 */
[----:B------:R-:W-:Y:S01]  /*45c0*/  HMMA.16816.F32.BF16 R36, R96, R40, RZ ;  /* 0x000000286024723c */ /* 0x000fe200000418ff */
[----:B------:R-:W-:Y:S01]  /*45d0*/  FADD.FTZ R152, R147, R152 ;  /* 0x0000009893987221 */ /* 0x000fe20000010000 */
[----:B------:R-:W-:Y:S01]  /*45e0*/  MUFU.EX2 R145, R145 ;  /* 0x0000009100917308 */ /* 0x000fe20000000800 */
[----:B------:R-:W-:-:S05]  /*45f0*/  FADD.FTZ R135, R135, R150 ;  /* 0x0000009687877221 */ /* 0x000fca0000010000 */
[C---:B------:R-:W-:Y:S02]  /*4600*/  HMMA.16816.F32.BF16 R52, R96.reuse, R56, RZ ;  /* 0x000000386034723c */ /* 0x040fe400000418ff */
[----:B------:R-:W-:Y:S06]  /*4610*/  MUFU.EX2 R134, R134 ;  /* 0x0000008600867308 */ /* 0x000fec0000000800 */
[C---:B------:R-:W-:Y:S02]  /*4620*/  HMMA.16816.F32.BF16 R40, R96.reuse, R42, RZ ;  /* 0x0000002a6028723c */ /* 0x040fe400000418ff */
[----:B------:R-:W-:Y:S06]  /*4630*/  MUFU.EX2 R144, R144 ;  /* 0x0000009000907308 */ /* 0x000fec0000000800 */
[C---:B------:R-:W-:Y:S02]  /*4640*/  HMMA.16816.F32.BF16 R56, R96.reuse, R58, RZ ;  /* 0x0000003a6038723c */ /* 0x040fe400000418ff */
[----:B------:R-:W5:Y:S06]  /*4650*/  MUFU.EX2 R133, R133 ;  /* 0x0000008500857308 */ /* 0x000f6c0000000800 */
[C---:B------:R-:W-:Y:S02]  /*4660*/  HMMA.16816.F32.BF16 R128, R96.reuse, R124, RZ ;  /* 0x0000007c6080723c */ /* 0x040fe400000418ff */
[----:B------:R-:W-:Y:S06]  /*4670*/  MUFU.EX2 R3, R3 ;  /* 0x0000000300037308 */ /* 0x000fec0000000800 */
[C---:B------:R-:W-:Y:S02]  /*4680*/  HMMA.16816.F32.BF16 R120, R96.reuse, R116, RZ ;  /* 0x000000746078723c */ /* 0x040fe400000418ff */
[----:B------:R-:W1:Y:S06]  /*4690*/  MUFU.EX2 R2, R2 ;  /* 0x0000000200027308 */ /* 0x000e6c0000000800 */
        /* <DEDUP_REMOVED lines=32> */
[C---:B--2---:R-:W-:Y:S07]  /*48a0*/  HMMA.16816.F32.BF16 R92, R96.reuse, R4, RZ ;  /* 0x00000004605c723c */ /* 0x044fee00000418ff */
[----:B---3--:R-:W-:Y:S01]  /*48b0*/  F2FP.BF16.PACK_AB R4, R146, R151 ;  /* 0x000000979204723e */ /* 0x008fe200000010ff */
[----:B------:R-:W-:Y:S01]  /*48c0*/  HMMA.16816.F32.BF16 R96, R96, R6, RZ ;  /* 0x000000066060723c */ /* 0x000fe200000418ff */
[----:B-----5:R-:W-:Y:S01]  /*48d0*/  F2FP.BF16.PACK_AB R5, R133, R144 ;  /* 0x000000908505723e */ /* 0x020fe200000010ff */
[----:B------:R-:W-:-:S02]  /*48e0*/  FADD.FTZ R151, R151, R152 ;  /* 0x0000009897977221 */ /* 0x000fc40000010000 */
[----:B------:R-:W-:Y:S02]  /*48f0*/  FADD.FTZ R144, R144, R135 ;  /* 0x0000008790907221 */ /* 0x000fe40000010000 */
[----:B------:R-:W-:Y:S01]  /*4900*/  FADD.FTZ R146, R146, R151 ;  /* 0x0000009792927221 */ /* 0x000fe20000010000 */
[----:B------:R-:W-:Y:S01]  /*4910*/  F2FP.BF16.PACK_AB R6, R134, R145 ;  /* 0x000000918606723e */ /* 0x000fe200000010ff */
[----:B------:R-:W-:Y:S01]  /*4920*/  FADD.FTZ R144, R133, R144 ;  /* 0x0000009085907221 */ /* 0x000fe20000010000 */
[----:B-1----:R-:W-:Y:S01]  /*4930*/  F2FP.BF16.PACK_AB R7, R2, R3 ;  /* 0x000000030207723e */ /* 0x002fe200000010ff */
[----:B------:R-:W-:Y:S02]  /*4940*/  FADD.FTZ R145, R145, R146 ;  /* 0x0000009291917221 */ /* 0x000fe40000010000 */
[----:B------:R-:W-:Y:S02]  /*4950*/  FADD.FTZ R3, R3, R144 ;  /* 0x0000009003037221 */ /* 0x000fe40000010000 */
[----:B------:R-:W-:-:S02]  /*4960*/  FADD.FTZ R134, R134, R145 ;  /* 0x0000009186867221 */ /* 0x000fc40000010000 */
[----:B----4-:R-:W-:Y:S01]  /*4970*/  HMMA.16816.F32.BF16 R36, R4, R8, R36 ;  /* 0x000000080424723c */ /* 0x010fe20000041824 */
[----:B------:R-:W-:-:S07]  /*4980*/  FADD.FTZ R2, R2, R3 ;  /* 0x0000000302027221 */ /* 0x000fce0000010000 */
[C---:B------:R-:W-:Y:S01]  /*4990*/  HMMA.16816.F32.BF16 R40, R4.reuse, R10, R40 ;  /* 0x0000000a0428723c */ /* 0x040fe20000041828 */
[----:B------:R-:W1:Y:S07]  /*49a0*/  LDSM.16.MT88.4 R8, [R198+0x4900] ;  /* 0x00490000c608783b */ /* 0x000e6e0000004200 */
[C---:B------:R-:W-:Y:S08]  /*49b0*/  HMMA.16816.F32.BF16 R52, R4.reuse, R16, R52 ;  /* 0x000000100434723c */ /* 0x040ff00000041834 */
[C---:B------:R-:W-:Y:S01]  /*49c0*/  HMMA.16816.F32.BF16 R56, R4.reuse, R18, R56 ;  /* 0x000000120438723c */ /* 0x040fe20000041838 */
[----:B------:R-:W2:Y:S07]  /*49d0*/  LDSM.16.MT88.4 R16, [R197+0x4900] ;  /* 0x00490000c510783b */ /* 0x000eae0000004200 */
[C---:B------:R-:W-:Y:S08]  /*49e0*/  HMMA.16816.F32.BF16 R128, R4.reuse, R20, R128 ;  /* 0x000000140480723c */ /* 0x040ff00000041880 */
[C---:B------:R-:W-:Y:S01]  /*49f0*/  HMMA.16816.F32.BF16 R124, R4.reuse, R22, R124 ;  /* 0x00000016047c723c */ /* 0x040fe2000004187c */
[----:B------:R-:W3:Y:S07]  /*4a00*/  LDSM.16.MT88.4 R20, [R203+0x4900] ;  /* 0x00490000cb14783b */ /* 0x000eee0000004200 */
[C---:B------:R-:W-:Y:S08]  /*4a10*/  HMMA.16816.F32.BF16 R60, R4.reuse, R12, R60 ;  /* 0x0000000c043c723c */ /* 0x040ff0000004183c */
[C---:B------:R-:W-:Y:S01]  /*4a20*/  HMMA.16816.F32.BF16 R64, R4.reuse, R14, R64 ;  /* 0x0000000e0440723c */ /* 0x040fe20000041840 */
[----:B------:R-:W4:Y:S07]  /*4a30*/  LDSM.16.MT88.4 R12, [R196+0x4900] ;  /* 0x00490000c40c783b */ /* 0x000f2e0000004200 */
        /* <DEDUP_REMOVED lines=8> */
[----:B------:R-:W-:Y:S07]  /*4ac0*/  LDSM.16.MT88.4 R136, [R197+0x1900] ;  /* 0x00190000c588783b */ /* 0x000fee0000004200 */
        /* <DEDUP_REMOVED lines=9> */
[C---:B---3--:R-:W-:Y:S08]  /*4b60*/  HMMA.16816.F32.BF16 R68, R4.reuse, R20, R68 ;  /* 0x000000140444723c */ /* 0x048ff00000041844 */
[C---:B------:R-:W-:Y:S01]  /*4b70*/  HMMA.16816.F32.BF16 R72, R4.reuse, R22, R72 ;  /* 0x000000160448723c */ /* 0x040fe20000041848 */
[----:B------:R-:W-:Y:S07]  /*4b80*/  LDSM.16.MT88.4 R20, [R203+0x5100] ;  /* 0x00510000cb14783b */ /* 0x000fee0000004200 */
[C---:B----4-:R-:W-:Y:S08]  /*4b90*/  HMMA.16816.F32.BF16 R92, R4.reuse, R12, R92 ;  /* 0x0000000c045c723c */ /* 0x050ff0000004185c */
[----:B------:R-:W-:Y:S01]  /*4ba0*/  HMMA.16816.F32.BF16 R96, R4, R14, R96 ;  /* 0x0000000e0460723c */ /* 0x000fe20000041860 */
[----:B------:R-:W3:Y:S06]  /*4bb0*/  LDSM.16.MT88.4 R12, [R203+0x3100] ;  /* 0x00310000cb0c783b */ /* 0x000eec0000004200 */
[----:B------:R-:W-:Y:S01]  /*4bc0*/  F2FP.BF16.PACK_AB R4, R158, R155 ;  /* 0x0000009b9e04723e */ /* 0x000fe200000010ff */
[----:B------:R-:W-:Y:S01]  /*4bd0*/  FADD.FTZ R155, R155, R134 ;  /* 0x000000869b9b7221 */ /* 0x000fe20000010000 */
[----:B------:R-:W-:-:S02]  /*4be0*/  F2FP.BF16.PACK_AB R6, R157, R156 ;  /* 0x0000009c9d06723e */ /* 0x000fc400000010ff */
[----:B------:R-:W-:Y:S01]  /*4bf0*/  F2FP.BF16.PACK_AB R5, R162, R161 ;  /* 0x000000a1a205723e */ /* 0x000fe200000010ff */
[----:B------:R-:W-:Y:S01]  /*4c00*/  FADD.FTZ R161, R161, R2 ;  /* 0x00000002a1a17221 */ /* 0x000fe20000010000 */
[----:B------:R-:W-:Y:S01]  /*4c10*/  F2FP.BF16.PACK_AB R7, R164, R163 ;  /* 0x000000a3a407723e */ /* 0x000fe200000010ff */
[----:B------:R-:W-:Y:S02]  /*4c20*/  FADD.FTZ R155, R158, R155 ;  /* 0x0000009b9e9b7221 */ /* 0x000fe40000010000 */
[----:B------:R-:W-:Y:S02]  /*4c30*/  FADD.FTZ R162, R162, R161 ;  /* 0x000000a1a2a27221 */ /* 0x000fe40000010000 */
[----:B------:R-:W-:Y:S02]  /*4c40*/  FADD.FTZ R156, R156, R155 ;  /* 0x0000009b9c9c7221 */ /* 0x000fe40000010000 */
[----:B-1----:R-:W-:Y:S01]  /*4c50*/  HMMA.16816.F32.BF16 R128, R4, R8, R128 ;  /* 0x000000080480723c */ /* 0x002fe20000041880 */
[----:B------:R-:W-:-:S02]  /*4c60*/  FADD.FTZ R163, R163, R162 ;  /* 0x000000a2a3a37221 */ /* 0x000fc40000010000 */
[----:B------:R-:W-:Y:S02]  /*4c70*/  FADD.FTZ R156, R157, R156 ;  /* 0x0000009c9d9c7221 */ /* 0x000fe40000010000 */
[----:B------:R-:W-:-:S03]  /*4c80*/  FADD.FTZ R163, R164, R163 ;  /* 0x000000a3a4a37221 */ /* 0x000fc60000010000 */
        /* <DEDUP_REMOVED lines=8> */
[C---:B------:R-:W-:Y:S08]  /*4d10*/  HMMA.16816.F32.BF16 R68, R4.reuse, R20, R68 ;  /* 0x000000140444723c */ /* 0x040ff00000041844 */
        /* <DEDUP_REMOVED lines=9> */
[C---:B------:R-:W-:Y:S01]  /*4db0*/  HMMA.16816.F32.BF16 R72, R4.reuse, R22, R72 ;  /* 0x000000160448723c */ /* 0x040fe20000041848 */
[----:B------:R-:W-:Y:S07]  /*4dc0*/  LDSM.16.MT88.4 R20, [R196+0x3900] ;  /* 0x00390000c414783b */ /* 0x000fee0000004200 */
        /* <DEDUP_REMOVED lines=8> */
[----:B------:R-:W4:Y:S07]  /*4e50*/  LDSM.16.MT88.4 R32, [R196+0x1900] ;  /* 0x00190000c420783b */ /* 0x000f2e0000004200 */
[C---:B------:R-:W-:Y:S08]  /*4e60*/  HMMA.16816.F32.BF16 R104, R4.reuse, R28, R104 ;  /* 0x0000001c0468723c */ /* 0x040ff00000041868 */
[C---:B------:R-:W-:Y:S01]  /*4e70*/  HMMA.16816.F32.BF16 R100, R4.reuse, R30, R100 ;  /* 0x0000001e0464723c */ /* 0x040fe20000041864 */
[----:B------:R-:W5:Y:S07]  /*4e80*/  LDSM.16.MT88.4 R28, [R198+0x3900] ;  /* 0x00390000c61c783b */ /* 0x000f6e0000004200 */
[C---:B------:R-:W-:Y:S08]  /*4e90*/  HMMA.16816.F32.BF16 R44, R4.reuse, R24, R44 ;  /* 0x00000018042c723c */ /* 0x040ff0000004182c */
[----:B------:R-:W-:Y:S01]  /*4ea0*/  HMMA.16816.F32.BF16 R48, R4, R26, R48 ;  /* 0x0000001a0430723c */ /* 0x000fe20000041830 */
[----:B------:R-:W2:Y:S06]  /*4eb0*/  LDSM.16.MT88.4 R24, [R197+0x3900] ;  /* 0x00390000c518783b */ /* 0x000eac0000004200 */
        /* <DEDUP_REMOVED lines=9> */
[----:B---3--:R-:W-:Y:S01]  /*4f50*/  HMMA.16816.F32.BF16 R128, R4, R12, R128 ;  /* 0x0000000c0480723c */ /* 0x008fe20000041880 */
[----:B------:R-:W-:-:S02]  /*4f60*/  FADD.FTZ R168, R168, R169 ;  /* 0x000000a9a8a87221 */ /* 0x000fc40000010000 */
[----:B------:R-:W-:Y:S02]  /*4f70*/  FADD.FTZ R218, R218, R165 ;  /* 0x000000a5dada7221 */ /* 0x000fe40000010000 */
[----:B------:R-:W-:-:S03]  /*4f80*/  FADD.FTZ R219, R219, R168 ;  /* 0x000000a8dbdb7221 */ /* 0x000fc60000010000 */
[C---:B------:R-:W-:Y:S01]  /*4f90*/  HMMA.16816.F32.BF16 R124, R4.reuse, R14, R124 ;  /* 0x0000000e047c723c */ /* 0x040fe2000004187c */
[----:B------:R-:W3:Y:S07]  /*4fa0*/  LDSM.16.MT88.4 R12, [R198+0x5900] ;  /* 0x00590000c60c783b */ /* 0x000eee0000004200 */
[C---:B-1----:R-:W-:Y:S08]  /*4fb0*/  HMMA.16816.F32.BF16 R36, R4.reuse, R8, R36 ;  /* 0x000000080424723c */ /* 0x042ff00000041824 */
[C---:B------:R-:W-:Y:S01]  /*4fc0*/  HMMA.16816.F32.BF16 R40, R4.reuse, R10, R40 ;  /* 0x0000000a0428723c */ /* 0x040fe20000041828 */
[----:B------:R-:W1:Y:S07]  /*4fd0*/  LDSM.16.MT88.4 R8, [R197+0x5900] ;  /* 0x00590000c508783b */ /* 0x000e6e0000004200 */
[C---:B--2---:R-:W-:Y:S08]  /*4fe0*/  HMMA.16816.F32.BF16 R68, R4.reuse, R16, R68 ;  /* 0x000000100444723c */ /* 0x044ff00000041844 */
[C---:B------:R-:W-:Y:S01]  /*4ff0*/  HMMA.16816.F32.BF16 R72, R4.reuse, R18, R72 ;  /* 0x000000120448723c */ /* 0x040fe20000041848 */
[----:B------:R-:W2:Y:S07]  /*5000*/  LDSM.16.MT88.4 R16, [R196+0x5900] ;  /* 0x00590000c410783b */ /* 0x000eae0000004200 */
[C---:B------:R-:W-:Y:S08]  /*5010*/  HMMA.16816.F32.BF16 R120, R4.reuse, R140, R120 ;  /* 0x0000008c0478723c */ /* 0x040ff00000041878 */
[C---:B------:R-:W-:Y:S08]  /*5020*/  HMMA.16816.F32.BF16 R116, R4.reuse, R142, R116 ;  /* 0x0000008e0474723c */ /* 0x040ff00000041874 */
[C---:B------:R-:W-:Y:S08]  /*5030*/  HMMA.16816.F32.BF16 R112, R4.reuse, R136, R112 ;  /* 0x000000880470723c */ /* 0x040ff00000041870 */
[C---:B------:R-:W-:Y:S08]  /*5040*/  HMMA.16816.F32.BF16 R108, R4.reuse, R138, R108 ;  /* 0x0000008a046c723c */ /* 0x040ff0000004186c */
[C---:B----4-:R-:W-:Y:S08]  /*5050*/  HMMA.16816.F32.BF16 R104, R4.reuse, R32, R104 ;  /* 0x000000200468723c */ /* 0x050ff00000041868 */
[C---:B------:R-:W-:Y:S08]  /*5060*/  HMMA.16816.F32.BF16 R100, R4.reuse, R34, R100 ;  /* 0x000000220464723c */ /* 0x040ff00000041864 */
[C---:B-----5:R-:W-:Y:S08]  /*5070*/  HMMA.16816.F32.BF16 R44, R4.reuse, R28, R44 ;  /* 0x0000001c042c723c */ /* 0x060ff0000004182c */
[C---:B------:R-:W-:Y:S08]  /*5080*/  HMMA.16816.F32.BF16 R48, R4.reuse, R30, R48 ;  /* 0x0000001e0430723c */ /* 0x040ff00000041830 */
[C---:B------:R-:W-:Y:S08]  /*5090*/  HMMA.16816.F32.BF16 R52, R4.reuse, R24, R52 ;  /* 0x000000180434723c */ /* 0x040ff00000041834 */
[C---:B------:R-:W-:Y:S08]  /*50a0*/  HMMA.16816.F32.BF16 R56, R4.reuse, R26, R56 ;  /* 0x0000001a0438723c */ /* 0x040ff00000041838 */
[C---:B------:R-:W-:Y:S08]  /*50b0*/  HMMA.16816.F32.BF16 R60, R4.reuse, R20, R60 ;  /* 0x00000014043c723c */ /* 0x040ff0000004183c */
[C---:B------:R-:W-:Y:S08]  /*50c0*/  HMMA.16816.F32.BF16 R64, R4.reuse, R22, R64 ;  /* 0x000000160440723c */ /* 0x040ff00000041840 */
[C---:B---3--:R-:W-:Y:S08]  /*50d0*/  HMMA.16816.F32.BF16 R76, R4.reuse, R12, R76 ;  /* 0x0000000c044c723c */ /* 0x048ff0000004184c */
[C---:B------:R-:W-:Y:S08]  /*50e0*/  HMMA.16816.F32.BF16 R80, R4.reuse, R14, R80 ;  /* 0x0000000e0450723c */ /* 0x040ff00000041850 */
[C---:B-1----:R-:W-:Y:S08]  /*50f0*/  HMMA.16816.F32.BF16 R84, R4.reuse, R8, R84 ;  /* 0x000000080454723c */ /* 0x042ff00000041854 */
[C---:B------:R-:W-:Y:S08]  /*5100*/  HMMA.16816.F32.BF16 R88, R4.reuse, R10, R88 ;  /* 0x0000000a0458723c */ /* 0x040ff00000041858 */
[C---:B--2---:R-:W-:Y:S08]  /*5110*/  HMMA.16816.F32.BF16 R92, R4.reuse, R16, R92 ;  /* 0x00000010045c723c */ /* 0x044ff0000004185c */
[----:B------:R-:W-:Y:S01]  /*5120*/  HMMA.16816.F32.BF16 R96, R4, R18, R96 ;  /* 0x000000120460723c */ /* 0x000fe20000041860 */
[----:B------:R-:W-:Y:S07]  /*5130*/  @P0 BRA `(.L_x_359) ;  /* 0x0000014000000947 */ /* 0x000fee0003800000 */
        /* <DEDUP_REMOVED lines=11> */
.L_x_360:
[----:B------:R-:W-:Y:S02]  /*51f0*/  ULDC UR4, c[0x0][0x32c] ;  /* 0x0000cb0000047ab9 */ /* 0x000fe40000000800 */
[----:B------:R-:W-:-:S03]  /*5200*/  UISETP.NE.AND UP0, UPT, UR19, UR4, UPT ;  /* 0x000000041300728c */ /* 0x000fc6000bf05270 */
[----:B------:R-:W-:Y:S02]  /*5210*/  ULDC.64 UR4, c[0x0][0x330] ;  /* 0x0000cc0000047ab9 */ /* 0x000fe40000000a00 */
[----:B------:R-:W-:-:S06]  /*5220*/  UIMAD.WIDE.U32 UR18, UR7, UR4, URZ ;  /* 0x00000004071272a5 */ /* 0x000fcc000f8e003f */
[----:B------:R-:W-:Y:S02]  /*5230*/  @UP0 USHF.R.U32.HI UR7, URZ, UR5, UR19 ;  /* 0x000000053f070299 */ /* 0x000fe40008011613 */
.L_x_361:
[----:B------:R-:W-:Y:S02]  /*5240*/  ULDC UR4, c[0x0][0x32c] ;  /* 0x0000cb0000047ab9 */ /* 0x000fe40000000800 */
[----:B------:R-:W-:-:S04]  /*5250*/  UIMAD UR4, UR7, UR4, UR4 ;  /* 0x00000004070472a4 */ /* 0x000fc8000f8e0204 */
[----:B------:R-:W-:-:S04]  /*5260*/  UISETP.LT.AND UP0, UPT, UR6, UR4, UPT ;  /* 0x000000040600728c */ /* 0x000fc8000bf01270 */
[----:B------:R-:W-:-:S04]  /*5270*/  USEL UR6, UR6, UR4, UP0 ;  /* 0x0000000406067287 */ /* 0x000fc80008000000 */
.L_x_359:
[----:B------:R-:W-:-:S04]  /*5280*/  USHF.R.S32.HI UR4, URZ, 0x1f, UR6 ;  /* 0x0000001f3f047899 */ /* 0x000fc80008011406 */
[----:B------:R-:W-:-:S04]  /*5290*/  ULEA.HI UR4, UR4, UR6, URZ, 0x6 ;  /* 0x0000000604047291 */ /* 0x000fc8000f8f303f */
[----:B------:R-:W-:-:S04]  /*52a0*/  USHF.R.S32.HI UR18, URZ, 0x6, UR4 ;  /* 0x000000063f127899 */ /* 0x000fc80008011404 */
[----:B------:R-:W-:-:S04]  /*52b0*/  UISETP.LT.AND UP0, UPT, UR8, UR18, UPT ;  /* 0x000000120800728c */ /* 0x000fc8000bf01270 */
[----:B------:R-:W-:-:S04]  /*52c0*/  USEL UR18, UR8, UR18, !UP0 ;  /* 0x0000001208127287 */ /* 0x000fc8000c000000 */
[----:B------:R-:W-:-:S06]  /*52d0*/  UISETP.GE.AND UP0, UPT, UR13, UR18, UPT ;  /* 0x000000120d00728c */ /* 0x000fcc000bf06270 */
[----:B------:R-:W-:-:S13]  /*52e0*/  PLOP3.LUT P0, PT, PT, PT, UP0, 0x80, 0x0 ;  /* 0x000000000000781c */ /* 0x000fda0003f0f008 */
[----:B------:R-:W-:Y:S05]  /*52f0*/  @!P0 BRA `(.L_x_362) ;  /* 0x0000391000008947 */ /* 0x000fea0003800000 */
[----:B------:R-:W-:Y:S01]  /*5300*/  PLOP3.LUT P4, PT, PT, PT, UP2, 0x80, 0x0 ;  /* 0x000000000000781c */ /* 0x000fe20003f8f028 */
[----:B------:R-:W-:Y:S01]  /*5310*/  IMAD.MOV.U32 R2, RZ, RZ, R132 ;  /* 0x000000ffff027224 */ /* 0x000fe200078e0084 */
[----:B------:R-:W-:Y:S01]  /*5320*/  PLOP3.LUT P0, PT, PT, PT, UP2, 0x80, 0x0 ;  /* 0x000000000000781c */ /* 0x000fe20003f0f028 */
[----:B------:R-:W-:Y:S01]  /*5330*/  IMAD.MOV.U32 R3, RZ, RZ, R0 ;  /* 0x000000ffff037224 */ /* 0x000fe200078e0000 */
[C---:B------:R-:W-:Y:S01]  /*5340*/  IADD3 R224, P6, R208.reuse, 0x40, RZ ;  /* 0x00000040d0e07810 */ /* 0x040fe20007fde0ff */
[----:B------:R-:W-:Y:S01]  /*5350*/  ULDC.64 UR6, c[0x0][0x208] ;  /* 0x0000820000067ab9 */ /* 0x000fe20000000a00 */
[----:B------:R-:W-:Y:S01]  /*5360*/  IADD3 R222, P5, R208, 0x80, RZ ;  /* 0x00000080d0de7810 */ /* 0x000fe20007fbe0ff */
[----:B------:R-:W-:Y:S02]  /*5370*/  ULDC.64 UR4, c[0x0][0x1e0] ;  /* 0x0000780000047ab9 */ /* 0x000fe40000000a00 */
[--C-:B------:R-:W-:Y:S01]  /*5380*/  IMAD.X R223, RZ, RZ, R215.reuse, P6 ;  /* 0x000000ffffdf7224 */ /* 0x100fe200030e06d7 */
[----:B------:R-:W-:Y:S01]  /*5390*/  IADD3 R182, P6, R210, 0x80, RZ ;  /* 0x00000080d2b67810 */ /* 0x000fe20007fde0ff */
[----:B------:R-:W-:-:S02]  /*53a0*/  IMAD.X R221, RZ, RZ, R215, P5 ;  /* 0x000000ffffdd7224 */ /* 0x000fc400028e06d7 */
[----:B------:R-:W-:Y:S01]  /*53b0*/  @P4 IMAD.HI.U32 R180, R212, c[0x0][0x2c8], RZ ;  /* 0x0000b200d4b44a27 */ /* 0x000fe200078e00ff */
[----:B------:R-:W-:-:S03]  /*53c0*/  IADD3 R220, P4, R210, 0x40, RZ ;  /* 0x00000040d2dc7810 */ /* 0x000fc60007f9e0ff */
[--C-:B------:R-:W-:Y:S01]  /*53d0*/  IMAD.X R181, RZ, RZ, R217.reuse, P6 ;  /* 0x000000ffffb57224 */ /* 0x100fe200030e06d9 */
[----:B------:R-:W-:Y:S01]  /*53e0*/  @P0 SHF.R.U32.HI R180, RZ, c[0x0][0x2cc], R180 ;  /* 0x0000b300ffb40a19 */ /* 0x000fe200000116b4 */
[----:B------:R-:W-:Y:S02]  /*53f0*/  IMAD.X R183, RZ, RZ, R217, P4 ;  /* 0x000000ffffb77224 */ /* 0x000fe400020e06d9 */
.L_x_371:
[----:B------:R-:W-:Y:S04]  /*5400*/  DEPBAR.LE SB0, 0x0 ;  /* 0x000080000000791a */ /* 0x000fe80000000000 */
[----:B------:R-:W-:Y:S01]  /*5410*/  BAR.SYNC.DEFER_BLOCKING 0x0 ;  /* 0x0000000000007b1d */ /* 0x000fe20000010000 */
[----:B------:R-:W-:Y:S06]  /*5420*/  UISETP.GT.AND UP3, UPT, UR8, UR13, UPT ;  /* 0x0000000d0800728c */ /* 0x000fec000bf64270 */
[----:B------:R-:W-:Y:S05]  /*5430*/  PLOP3.LUT P0, PT, PT, PT, UP3, 0x80, 0x0 ;  /* 0x000000000000781c */ /* 0x000fea0003f0f038 */
[----:B------:R-:W-:Y:S02]  /*5440*/  @!UP3 USHF.R.S32.HI UR19, URZ, 0x1f, UR13 ;  /* 0x0000001f3f13b899 */ /* 0x000fe4000801140d */
[----:B------:R-:W-:Y:S02]  /*5450*/  @!UP3 UIMAD.WIDE.U32 UR22, UR13, UR6, URZ ;  /* 0x000000060d16b2a5 */ /* 0x000fe4000f8e003f */
[----:B------:R-:W-:Y:S02]  /*5460*/  @!UP3 UIMAD UR19, UR19, UR6, URZ ;  /* 0x000000061313b2a4 */ /* 0x000fe4000f8e023f */
[----:B------:R-:W-:Y:S02]  /*5470*/  @!UP3 USHF.L.U32 UR20, UR22, 0x6, URZ ;  /* 0x000000061614b899 */ /* 0x000fe4000800063f */
[----:B------:R-:W-:Y:S01]  /*5480*/  @!UP3 UIMAD UR19, UR13, UR7, UR19 ;  /* 0x000000070d13b2a4 */ /* 0x000fe2000f8e0213 */
[----:B------:R-:W-:Y:S03]  /*5490*/  LDSM.16.M88.4 R132, [R206+0xc100] ;  /* 0x00c10000ce84783b */ /* 0x000fe60000000200 */
[----:B------:R-:W-:Y:S01]  /*54a0*/  @!UP3 UIADD3 UR19, UR23, UR19, URZ ;  /* 0x000000131713b290 */ /* 0x000fe2000fffe03f */
[----:B------:R-:W-:Y:S02]  /*54b0*/  @!P0 IADD3 R225, P6, R208, UR20, RZ ;  /* 0x00000014d0e18c10 */ /* 0x000fe4000ffde0ff */
[----:B------:R-:W-:Y:S01]  /*54c0*/  @!P0 IADD3 R227, P5, R224, UR20, RZ ;  /* 0x00000014e0e38c10 */ /* 0x000fe2000ffbe0ff */
[----:B------:R-:W-:Y:S01]  /*54d0*/  @!UP3 USHF.L.U64.HI UR19, UR22, 0x6, UR19 ;  /* 0x000000061613b899 */ /* 0x000fe20008010213 */
[----:B------:R-:W-:Y:S01]  /*54e0*/  @!P0 IADD3 R229, P4, R222, UR20, RZ ;  /* 0x00000014dee58c10 */ /* 0x000fe2000ff9e0ff */
[----:B------:R-:W1:Y:S01]  /*54f0*/  LDSM.16.M88.4 R136, [R205+0x6100] ;  /* 0x00610000cd88783b */ /* 0x000e620000000200 */
[----:B------:R-:W-:Y:S03]  /*5500*/  @!UP3 ULEA UR20, UP0, UR6, UR20, 0x5 ;  /* 0x000000140614b291 */ /* 0x000fe6000f80283f */
[----:B------:R-:W-:Y:S02]  /*5510*/  @!P0 IADD3.X R0, R215, UR19, RZ, P6, !PT ;  /* 0x00000013d7008c10 */ /* 0x000fe4000b7fe4ff */
[----:B------:R-:W-:Y:S01]  /*5520*/  @!P0 LEA R236, P6, R225, c[0x0][0x1f8], 0x1 ;  /* 0x00007e00e1ec8a11 */ /* 0x000fe200078c08ff */
[----:B------:R-:W2:Y:S01]  /*5530*/  LDSM.16.M88.4 R140, [R205+0x6900] ;  /* 0x00690000cd8c783b */ /* 0x000ea20000000200 */
[----:B------:R-:W-:Y:S02]  /*5540*/  @!P0 IADD3.X R226, R223, UR19, RZ, P5, !PT ;  /* 0x00000013dfe28c10 */ /* 0x000fe4000affe4ff */
[----:B------:R-:W-:Y:S02]  /*5550*/  @!P0 LEA.HI.X R237, R225, c[0x0][0x1fc], R0, 0x1, P6 ;  /* 0x00007f00e1ed8a11 */ /* 0x000fe400030f0c00 */
[----:B------:R-:W-:Y:S02]  /*5560*/  @!P0 LEA R234, P5, R227, c[0x0][0x1f8], 0x1 ;  /* 0x00007e00e3ea8a11 */ /* 0x000fe400078a08ff */
[----:B------:R-:W3:Y:S01]  /*5570*/  LDSM.16.M88.4 R144, [R205+0x7100] ;  /* 0x00710000cd90783b */ /* 0x000ee20000000200 */
[----:B------:R-:W-:Y:S01]  /*5580*/  @!P0 IADD3.X R228, R221, UR19, RZ, P4, !PT ;  /* 0x00000013dde48c10 */ /* 0x000fe2000a7fe4ff */
[----:B------:R-:W-:Y:S01]  /*5590*/  @!UP3 ULEA.HI.X UR19, UR6, UR19, UR7, 0x5, UP0 ;  /* 0x000000130613b291 */ /* 0x000fe200080f2c07 */
[----:B------:R-:W-:Y:S01]  /*55a0*/  @!P0 LEA.HI.X R235, R227, c[0x0][0x1fc], R226, 0x1, P5 ;  /* 0x00007f00e3eb8a11 */ /* 0x000fe200028f0ce2 */
[----:B------:R-:W-:Y:S01]  /*55b0*/  UISETP.GT.AND UP3, UPT, UR13, UR8, UPT ;  /* 0x000000080d00728c */ /* 0x000fe2000bf64270 */
[C---:B------:R-:W-:Y:S02]  /*55c0*/  @!P0 LEA R232, P4, R229.reuse, c[0x0][0x1f8], 0x1 ;  /* 0x00007e00e5e88a11 */ /* 0x040fe400078808ff */
[----:B------:R-:W4:Y:S01]  /*55d0*/  LDSM.16.M88.4 R148, [R205+0x7900] ;  /* 0x00790000cd94783b */ /* 0x000f220000000200 */
[----:B------:R-:W-:Y:S02]  /*55e0*/  @!P0 IADD3 R225, P6, R208, UR20, RZ ;  /* 0x00000014d0e18c10 */ /* 0x000fe4000ffde0ff */
[----:B------:R-:W-:Y:S02]  /*55f0*/  @!P0 LEA.HI.X R233, R229, c[0x0][0x1fc], R228, 0x1, P4 ;  /* 0x00007f00e5e98a11 */ /* 0x000fe400020f0ce4 */
[----:B------:R-:W-:Y:S02]  /*5600*/  @!P0 IADD3.X R0, R215, UR19, RZ, P6, !PT ;  /* 0x00000013d7008c10 */ /* 0x000fe4000b7fe4ff */
[----:B------:R-:W-:Y:S01]  /*5610*/  LDSM.16.M88.4 R152, [R202+0xc100] ;  /* 0x00c10000ca98783b */ /* 0x000fe20000000200 */
[C---:B------:R-:W-:Y:S02]  /*5620*/  @!P0 LEA R230, P6, R225.reuse, c[0x0][0x1f8], 0x1 ;  /* 0x00007e00e1e68a11 */ /* 0x040fe400078c08ff */
[----:B------:R-:W-:Y:S02]  /*5630*/  @!P0 IADD3 R238, P5, R224, UR20, RZ ;  /* 0x00000014e0ee8c10 */ /* 0x000fe4000ffbe0ff */
[----:B------:R-:W-:Y:S02]  /*5640*/  @!P0 LEA.HI.X R231, R225, c[0x0][0x1fc], R0, 0x1, P6 ;  /* 0x00007f00e1e78a11 */ /* 0x000fe400030f0c00 */
[----:B------:R-:W5:Y:S01]  /*5650*/  LDSM.16.M88.4 R156, [R204] ;  /* 0x00000000cc9c783b */ /* 0x000f620000000200 */
[----:B------:R-:W-:Y:S02]  /*5660*/  @!P0 IADD3.X R227, R223, UR19, RZ, P5, !PT ;  /* 0x00000013dfe38c10 */ /* 0x000fe4000affe4ff */
[C---:B------:R-:W-:Y:S01]  /*5670*/  @!P0 LEA R228, P5, R238.reuse, c[0x0][0x1f8], 0x1 ;  /* 0x00007e00eee48a11 */ /* 0x040fe200078a08ff */
[C---:B-1----:R-:W-:Y:S03]  /*5680*/  HMMA.16816.F32.BF16 R4, R132.reuse, R136, RZ ;  /* 0x000000888404723c */ /* 0x042fe600000418ff */
[----:B------:R-:W1:Y:S01]  /*5690*/  LDSM.16.M88.4 R160, [R195] ;  /* 0x00000000c3a0783b */ /* 0x000e620000000200 */
[----:B------:R-:W-:Y:S02]  /*56a0*/  @!P0 LEA.HI.X R229, R238, c[0x0][0x1fc], R227, 0x1, P5 ;  /* 0x00007f00eee58a11 */ /* 0x000fe400028f0ce3 */
[----:B------:R-:W-:Y:S01]  /*56b0*/  @!P0 IADD3 R240, P4, R222, UR20, RZ ;  /* 0x00000014def08c10 */ /* 0x000fe2000ff9e0ff */
[----:B------:R-:W-:Y:S01]  /*56c0*/  @UP3 UIADD3 UR20, UR13, -0x1, URZ ;  /* 0xffffffff0d143890 */ /* 0x000fe2000fffe03f */
[C---:B------:R-:W-:Y:S02]  /*56d0*/  HMMA.16816.F32.BF16 R8, R132.reuse, R138, RZ ;  /* 0x0000008a8408723c */ /* 0x040fe400000418ff */
[----:B------:R-:W1:Y:S01]  /*56e0*/  LDSM.16.M88.4 R164, [R194] ;  /* 0x00000000c2a4783b */ /* 0x000e620000000200 */
[----:B------:R-:W-:Y:S01]  /*56f0*/  @UP3 UIMAD.WIDE.U32 UR22, UR20, UR4, URZ ;  /* 0x00000004141632a5 */ /* 0x000fe2000f8e003f */
[----:B------:R-:W-:Y:S01]  /*5700*/  @!P0 IADD3.X R239, R221, UR19, RZ, P4, !PT ;  /* 0x00000013ddef8c10 */ /* 0x000fe2000a7fe4ff */
[----:B------:R-:W-:Y:S01]  /*5710*/  @UP3 USHF.R.S32.HI UR19, URZ, 0x1f, UR20 ;  /* 0x0000001f3f133899 */ /* 0x000fe20008011414 */
[C---:B------:R-:W-:Y:S02]  /*5720*/  @!P0 LEA R226, P4, R240.reuse, c[0x0][0x1f8], 0x1 ;  /* 0x00007e00f0e28a11 */ /* 0x040fe400078808ff */
[C---:B--2---:R-:W-:Y:S01]  /*5730*/  HMMA.16816.F32.BF16 R12, R132.reuse, R140, RZ ;  /* 0x0000008c840c723c */ /* 0x044fe200000418ff */
[----:B------:R-:W2:Y:S01]  /*5740*/  LDSM.16.M88.4 R168, [R193] ;  /* 0x00000000c1a8783b */ /* 0x000ea20000000200 */
[----:B------:R-:W-:Y:S02]  /*5750*/  @UP3 UIMAD UR19, UR19, UR4, URZ ;  /* 0x00000004131332a4 */ /* 0x000fe4000f8e023f */
[----:B------:R-:W-:Y:S02]  /*5760*/  @!P0 LEA.HI.X R227, R240, c[0x0][0x1fc], R239, 0x1, P4 ;  /* 0x00007f00f0e38a11 */ /* 0x000fe400020f0cef */
[----:B------:R-:W-:Y:S02]  /*5770*/  @UP3 UIMAD UR19, UR20, UR5, UR19 ;  /* 0x00000005141332a4 */ /* 0x000fe4000f8e0213 */
[C---:B------:R-:W-:Y:S01]  /*5780*/  HMMA.16816.F32.BF16 R16, R132.reuse, R142, RZ ;  /* 0x0000008e8410723c */ /* 0x040fe200000418ff */
[----:B------:R-:W-:Y:S01]  /*5790*/  @!PT LDS RZ, [RZ] ;  /* 0x00000000fffff984 */ /* 0x000fe20000000800 */
[----:B------:R-:W-:Y:S01]  /*57a0*/  @!PT LDS RZ, [RZ] ;  /* 0x00000000fffff984 */ /* 0x000fe20000000800 */
[----:B------:R-:W-:Y:S01]  /*57b0*/  @!PT LDS RZ, [RZ] ;  /* 0x00000000fffff984 */ /* 0x000fe20000000800 */
[----:B------:R1:W-:Y:S01]  /*57c0*/  @!P0 LDGSTS.E.BYPASS.LTC128B.128 [R207+0x100], [R236.64], !P3 ;  /* 0x00100000eccf8fae */ /* 0x0003e2000d901d50 */
[----:B------:R-:W-:Y:S02]  /*57d0*/  @UP3 USHF.L.U32 UR20, UR22, 0x6, URZ ;  /* 0x0000000616143899 */ /* 0x000fe4000800063f */
[----:B------:R-:W-:Y:S04]  /*57e0*/  @UP3 UIADD3 UR19, UR23, UR19, URZ ;  /* 0x0000001317133290 */ /* 0x000fe8000fffe03f */
[C---:B---3--:R-:W-:Y:S01]  /*57f0*/  HMMA.16816.F32.BF16 R20, R132.reuse, R144, RZ ;  /* 0x000000908414723c */ /* 0x048fe200000418ff */
[----:B------:R3:W-:Y:S01]  /*5800*/  @!P0 LDGSTS.E.BYPASS.LTC128B.128 [R207+0x2100], [R234.64], !P2 ;  /* 0x02100000eacf8fae */ /* 0x0007e2000d101d50 */
[----:B------:R-:W-:Y:S06]  /*5810*/  @UP3 USHF.L.U64.HI UR19, UR22, 0x6, UR19 ;  /* 0x0000000616133899 */ /* 0x000fec0008010213 */
[C---:B------:R-:W-:Y:S01]  /*5820*/  HMMA.16816.F32.BF16 R24, R132.reuse, R146, RZ ;  /* 0x000000928418723c */ /* 0x040fe200000418ff */
[----:B------:R1:W-:Y:S07]  /*5830*/  @!P0 LDGSTS.E.BYPASS.LTC128B.128 [R207+0x4100], [R232.64], !P1 ;  /* 0x04100000e8cf8fae */ /* 0x0003ee000c901d50 */
[C---:B----4-:R-:W-:Y:S01]  /*5840*/  HMMA.16816.F32.BF16 R28, R132.reuse, R148, RZ ;  /* 0x00000094841c723c */ /* 0x050fe200000418ff */
[----:B------:R4:W-:Y:S07]  /*5850*/  @!P0 LDGSTS.E.BYPASS.LTC128B.128 [R207+0x1100], [R230.64], !P3 ;  /* 0x01100000e6cf8fae */ /* 0x0009ee000d901d50 */
[----:B------:R-:W-:Y:S01]  /*5860*/  HMMA.16816.F32.BF16 R32, R132, R150, RZ ;  /* 0x000000968420723c */ /* 0x000fe200000418ff */
[----:B------:R2:W-:Y:S07]  /*5870*/  @!P0 LDGSTS.E.BYPASS.LTC128B.128 [R207+0x3100], [R228.64], !P2 ;  /* 0x03100000e4cf8fae */ /* 0x0005ee000d101d50 */
[C---:B-----5:R-:W-:Y:S01]  /*5880*/  HMMA.16816.F32.BF16 R4, R152.reuse, R156, R4 ;  /* 0x0000009c9804723c */ /* 0x060fe20000041804 */
[----:B------:R5:W-:Y:S01]  /*5890*/  @!P0 LDGSTS.E.BYPASS.LTC128B.128 [R207+0x5100], [R226.64], !P1 ;  /* 0x05100000e2cf8fae */ /* 0x000be2000c901d50 */
[----:B------:R-:W-:Y:S06]  /*58a0*/  PLOP3.LUT P0, PT, PT, PT, UP3, 0x80, 0x0 ;  /* 0x000000000000781c */ /* 0x000fec0003f0f038 */
[C---:B------:R-:W-:Y:S01]  /*58b0*/  HMMA.16816.F32.BF16 R8, R152.reuse, R158, R8 ;  /* 0x0000009e9808723c */ /* 0x040fe20000041808 */
[----:B------:R-:W-:Y:S06]  /*58c0*/  LDSM.16.M88.4 R172, [R201+0xc100] ;  /* 0x00c10000c9ac783b */ /* 0x000fec0000000200 */
[----:B------:R-:W-:Y:S01]  /*58d0*/  @P0 IADD3 R248, P4, R210, UR20, RZ ;  /* 0x00000014d2f80c10 */ /* 0x000fe2000ff9e0ff */
[C---:B-1----:R-:W-:Y:S01]  /*58e0*/  HMMA.16816.F32.BF16 R12, R152.reuse, R160, R12 ;  /* 0x000000a0980c723c */ /* 0x042fe2000004180c */
[----:B------:R-:W0:Y:S03]  /*58f0*/  LDGDEPBAR ;  /* 0x00000000000079af */ /* 0x000e260000000000 */
[----:B------:R-:W-:Y:S02]  /*5900*/  @P0 IADD3 R249, P5, R220, UR20, RZ ;  /* 0x00000014dcf90c10 */ /* 0x000fe4000ffbe0ff */
[----:B------:R-:W-:Y:S02]  /*5910*/  @P0 IADD3.X R251, R217, UR19, RZ, P4, !PT ;  /* 0x00000013d9fb0c10 */ /* 0x000fe4000a7fe4ff */
[C---:B------:R-:W-:Y:S01]  /*5920*/  HMMA.16816.F32.BF16 R16, R152.reuse, R162, R16 ;  /* 0x000000a29810723c */ /* 0x040fe20000041810 */
[----:B------:R-:W1:Y:S03]  /*5930*/  LDSM.16.M88.4 R176, [R200+0x6100] ;  /* 0x00610000c8b0783b */ /* 0x000e660000000200 */
[----:B------:R-:W-:Y:S04]  /*5940*/  @P0 IADD3.X R250, R183, UR19, RZ, P5, !PT ;  /* 0x00000013b7fa0c10 */ /* 0x000fe8000affe4ff */
[C---:B------:R-:W-:Y:S01]  /*5950*/  HMMA.16816.F32.BF16 R20, R152.reuse, R164, R20 ;  /* 0x000000a49814723c */ /* 0x040fe20000041814 */
[----:B------:R-:W3:Y:S07]  /*5960*/  LDSM.16.M88.4 R132, [R200+0x6900] ;  /* 0x00690000c884783b */ /* 0x000eee0000000200 */
[C---:B------:R-:W-:Y:S01]  /*5970*/  HMMA.16816.F32.BF16 R24, R152.reuse, R166, R24 ;  /* 0x000000a69818723c */ /* 0x040fe20000041818 */
[----:B------:R-:W3:Y:S07]  /*5980*/  LDSM.16.M88.4 R136, [R200+0x7100] ;  /* 0x00710000c888783b */ /* 0x000eee0000000200 */
[C---:B--2---:R-:W-:Y:S01]  /*5990*/  HMMA.16816.F32.BF16 R28, R152.reuse, R168, R28 ;  /* 0x000000a8981c723c */ /* 0x044fe2000004181c */
[----:B------:R-:W2:Y:S07]  /*59a0*/  LDSM.16.M88.4 R140, [R200+0x7900] ;  /* 0x00790000c88c783b */ /* 0x000eae0000000200 */
[----:B------:R-:W-:Y:S01]  /*59b0*/  HMMA.16816.F32.BF16 R32, R152, R170, R32 ;  /* 0x000000aa9820723c */ /* 0x000fe20000041820 */
[----:B------:R-:W-:Y:S07]  /*59c0*/  LDSM.16.M88.4 R144, [R199+0xc100] ;  /* 0x00c10000c790783b */ /* 0x000fee0000000200 */
[----:B------:R-:W2:Y:S01]  /*59d0*/  LDSM.16.M88.4 R148, [R192] ;  /* 0x00000000c094783b */ /* 0x000ea20000000200 */
[C---:B-1----:R-:W-:Y:S06]  /*59e0*/  HMMA.16816.F32.BF16 R4, R172.reuse, R176, R4 ;  /* 0x000000b0ac04723c */ /* 0x042fec0000041804 */
[----:B------:R-:W1:Y:S02]  /*59f0*/  LDSM.16.M88.4 R152, [R192+0x800] ;  /* 0x00080000c098783b */ /* 0x000e640000000200 */
[C---:B------:R-:W-:Y:S05]  /*5a00*/  HMMA.16816.F32.BF16 R8, R172.reuse, R178, R8 ;  /* 0x000000b2ac08723c */ /* 0x040fea0000041808 */
[----:B------:R-:W1:Y:S03]  /*5a10*/  LDSM.16.M88.4 R156, [R192+0x1000] ;  /* 0x00100000c09c783b */ /* 0x000e660000000200 */
[C---:B---3--:R-:W-:Y:S04]  /*5a20*/  HMMA.16816.F32.BF16 R12, R172.reuse, R132, R12 ;  /* 0x00000084ac0c723c */ /* 0x048fe8000004180c */
[----:B------:R-:W3:Y:S04]  /*5a30*/  LDSM.16.M88.4 R160, [R192+0x1800] ;  /* 0x00180000c0a0783b */ /* 0x000ee80000000200 */
[C---:B------:R-:W-:Y:S03]  /*5a40*/  HMMA.16816.F32.BF16 R16, R172.reuse, R134, R16 ;  /* 0x00000086ac10723c */ /* 0x040fe60000041810 */
[----:B------:R-:W-:Y:S05]  /*5a50*/  LDSM.16.M88.4 R164, [R206+0x10100] ;  /* 0x01010000cea4783b */ /* 0x000fea0000000200 */
[C---:B------:R-:W-:Y:S02]  /*5a60*/  HMMA.16816.F32.BF16 R20, R172.reuse, R136, R20 ;  /* 0x00000088ac14723c */ /* 0x040fe40000041814 */
[----:B------:R-:W1:Y:S06]  /*5a70*/  LDSM.16.M88.4 R168, [R205+0x8100] ;  /* 0x00810000cda8783b */ /* 0x000e6c0000000200 */
[C---:B------:R-:W-:Y:S01]  /*5a80*/  HMMA.16816.F32.BF16 R24, R172.reuse, R138, R24 ;  /* 0x0000008aac18723c */ /* 0x040fe20000041818 */
[----:B------:R-:W3:Y:S07]  /*5a90*/  LDSM.16.M88.4 R132, [R205+0x8900] ;  /* 0x00890000cd84783b */ /* 0x000eee0000000200 */
[C---:B--2---:R-:W-:Y:S01]  /*5aa0*/  HMMA.16816.F32.BF16 R28, R172.reuse, R140, R28 ;  /* 0x0000008cac1c723c */ /* 0x044fe2000004181c */
[----:B------:R-:W2:Y:S07]  /*5ab0*/  LDSM.16.M88.4 R136, [R205+0x9100] ;  /* 0x00910000cd88783b */ /* 0x000eae0000000200 */
[----:B------:R-:W-:Y:S01]  /*5ac0*/  HMMA.16816.F32.BF16 R32, R172, R142, R32 ;  /* 0x0000008eac20723c */ /* 0x000fe20000041820 */
[----:B------:R-:W2:Y:S07]  /*5ad0*/  LDSM.16.M88.4 R140, [R205+0x9900] ;  /* 0x00990000cd8c783b */ /* 0x000eae0000000200 */
[C---:B------:R-:W-:Y:S01]  /*5ae0*/  HMMA.16816.F32.BF16 R4, R144.reuse, R148, R4 ;  /* 0x000000949004723c */ /* 0x040fe20000041804 */
[----:B------:R-:W-:Y:S07]  /*5af0*/  LDSM.16.M88.4 R172, [R202+0x10100] ;  /* 0x01010000caac783b */ /* 0x000fee0000000200 */
[C---:B------:R-:W-:Y:S01]  /*5b00*/  HMMA.16816.F32.BF16 R8, R144.reuse, R150, R8 ;  /* 0x000000969008723c */ /* 0x040fe20000041808 */
[----:B------:R-:W2:Y:S07]  /*5b10*/  LDSM.16.M88.4 R176, [R191] ;  /* 0x00000000bfb0783b */ /* 0x000eae0000000200 */
[C---:B-1----:R-:W-:Y:S01]  /*5b20*/  HMMA.16816.F32.BF16 R12, R144.reuse, R152, R12 ;  /* 0x00000098900c723c */ /* 0x042fe2000004180c */
[----:B------:R-:W-:Y:S07]  /*5b30*/  LDSM.16.M88.4 R148, [R189] ;  /* 0x00000000bd94783b */ /* 0x000fee0000000200 */
[C---:B------:R-:W-:Y:S01]  /*5b40*/  HMMA.16816.F32.BF16 R16, R144.reuse, R154, R16 ;  /* 0x0000009a9010723c */ /* 0x040fe20000041810 */
[----:B------:R-:W-:Y:S07]  /*5b50*/  LDSM.16.M88.4 R152, [R188] ;  /* 0x00000000bc98783b */ /* 0x000fee0000000200 */
[C---:B------:R-:W-:Y:S08]  /*5b60*/  HMMA.16816.F32.BF16 R20, R144.reuse, R156, R20 ;  /* 0x0000009c9014723c */ /* 0x040ff00000041814 */
[C---:B------:R-:W-:Y:S01]  /*5b70*/  HMMA.16816.F32.BF16 R24, R144.reuse, R158, R24 ;  /* 0x0000009e9018723c */ /* 0x040fe20000041818 */
[----:B------:R-:W-:Y:S07]  /*5b80*/  LDSM.16.M88.4 R156, [R201+0x10100] ;  /* 0x01010000c99c783b */ /* 0x000fee0000000200 */
[C---:B---3--:R-:W-:Y:S08]  /*5b90*/  HMMA.16816.F32.BF16 R28, R144.reuse, R160, R28 ;  /* 0x000000a0901c723c */ /* 0x048ff0000004181c */
[----:B------:R-:W-:Y:S01]  /*5ba0*/  HMMA.16816.F32.BF16 R32, R144, R162, R32 ;  /* 0x000000a29020723c */ /* 0x000fe20000041820 */
[----:B------:R-:W1:Y:S07]  /*5bb0*/  LDSM.16.M88.4 R144, [R190] ;  /* 0x00000000be90783b */ /* 0x000e6e0000000200 */
[C---:B------:R-:W-:Y:S01]  /*5bc0*/  HMMA.16816.F32.BF16 R4, R164.reuse, R168, R4 ;  /* 0x000000a8a404723c */ /* 0x040fe20000041804 */
[----:B------:R-:W3:Y:S07]  /*5bd0*/  LDSM.16.M88.4 R160, [R200+0x8100] ;  /* 0x00810000c8a0783b */ /* 0x000eee0000000200 */
[C---:B------:R-:W-:Y:S01]  /*5be0*/  HMMA.16816.F32.BF16 R8, R164.reuse, R170, R8 ;  /* 0x000000aaa408723c */ /* 0x040fe20000041808 */
[----:B------:R-:W-:Y:S07]  /*5bf0*/  LDSM.16.M88.4 R168, [R192+0x2000] ;  /* 0x00200000c0a8783b */ /* 0x000fee0000000200 */
[C---:B------:R-:W-:Y:S08]  /*5c00*/  HMMA.16816.F32.BF16 R12, R164.reuse, R132, R12 ;  /* 0x00000084a40c723c */ /* 0x040ff0000004180c */
[C---:B------:R-:W-:Y:S01]  /*5c10*/  HMMA.16816.F32.BF16 R16, R164.reuse, R134, R16 ;  /* 0x00000086a410723c */ /* 0x040fe20000041810 */
[----:B------:R-:W1:Y:S07]  /*5c20*/  LDSM.16.M88.4 R132, [R200+0x8900] ;  /* 0x00890000c884783b */ /* 0x000e6e0000000200 */
[C---:B--2---:R-:W-:Y:S08]  /*5c30*/  HMMA.16816.F32.BF16 R20, R164.reuse, R136, R20 ;  /* 0x00000088a414723c */ /* 0x044ff00000041814 */
[C---:B------:R-:W-:Y:S01]  /*5c40*/  HMMA.16816.F32.BF16 R24, R164.reuse, R138, R24 ;  /* 0x0000008aa418723c */ /* 0x040fe20000041818 */
[----:B------:R-:W2:Y:S07]  /*5c50*/  LDSM.16.M88.4 R136, [R200+0x9100] ;  /* 0x00910000c888783b */ /* 0x000eae0000000200 */
[C---:B------:R-:W-:Y:S08]  /*5c60*/  HMMA.16816.F32.BF16 R28, R164.reuse, R140, R28 ;  /* 0x0000008ca41c723c */ /* 0x040ff0000004181c */
[----:B------:R-:W-:Y:S01]  /*5c70*/  HMMA.16816.F32.BF16 R32, R164, R142, R32 ;  /* 0x0000008ea420723c */ /* 0x000fe20000041820 */
[----:B------:R-:W2:Y:S07]  /*5c80*/  LDSM.16.M88.4 R140, [R200+0x9900] ;  /* 0x00990000c88c783b */ /* 0x000eae0000000200 */
[C---:B------:R-:W-:Y:S01]  /*5c90*/  HMMA.16816.F32.BF16 R4, R172.reuse, R176, R4 ;  /* 0x000000b0ac04723c */ /* 0x040fe20000041804 */
[----:B------:R-:W2:Y:S07]  /*5ca0*/  LDSM.16.M88.4 R164, [R199+0x10100] ;  /* 0x01010000c7a4783b */ /* 0x000eae0000000200 */
[C---:B------:R-:W-:Y:S01]  /*5cb0*/  HMMA.16816.F32.BF16 R8, R172.reuse, R178, R8 ;  /* 0x000000b2ac08723c */ /* 0x040fe20000041808 */
[----:B------:R-:W-:Y:S07]  /*5cc0*/  LDSM.16.M88.4 R176, [R205+0xa100] ;  /* 0x00a10000cdb0783b */ /* 0x000fee0000000200 */
[C---:B-1----:R-:W-:Y:S08]  /*5cd0*/  HMMA.16816.F32.BF16 R12, R172.reuse, R144, R12 ;  /* 0x00000090ac0c723c */ /* 0x042ff0000004180c */
[C---:B------:R-:W-:Y:S01]  /*5ce0*/  HMMA.16816.F32.BF16 R16, R172.reuse, R146, R16 ;  /* 0x00000092ac10723c */ /* 0x040fe20000041810 */
[----:B------:R-:W1:Y:S07]  /*5cf0*/  LDSM.16.M88.4 R144, [R192+0x2800] ;  /* 0x00280000c090783b */ /* 0x000e6e0000000200 */
[C---:B------:R-:W-:Y:S08]  /*5d00*/  HMMA.16816.F32.BF16 R20, R172.reuse, R148, R20 ;  /* 0x00000094ac14723c */ /* 0x040ff00000041814 */
[C---:B------:R-:W-:Y:S01]  /*5d10*/  HMMA.16816.F32.BF16 R24, R172.reuse, R150, R24 ;  /* 0x00000096ac18723c */ /* 0x040fe20000041818 */
[----:B------:R-:W1:Y:S07]  /*5d20*/  LDSM.16.M88.4 R148, [R192+0x3000] ;  /* 0x00300000c094783b */ /* 0x000e6e0000000200 */
[C---:B------:R-:W-:Y:S08]  /*5d30*/  HMMA.16816.F32.BF16 R28, R172.reuse, R152, R28 ;  /* 0x00000098ac1c723c */ /* 0x040ff0000004181c */
[----:B------:R-:W-:Y:S01]  /*5d40*/  HMMA.16816.F32.BF16 R32, R172, R154, R32 ;  /* 0x0000009aac20723c */ /* 0x000fe20000041820 */
[----:B------:R-:W1:Y:S07]  /*5d50*/  LDSM.16.M88.4 R152, [R192+0x3800] ;  /* 0x00380000c098783b */ /* 0x000e6e0000000200 */
[C---:B---3--:R-:W-:Y:S01]  /*5d60*/  HMMA.16816.F32.BF16 R4, R156.reuse, R160, R4 ;  /* 0x000000a09c04723c */ /* 0x048fe20000041804 */
[----:B------:R-:W3:Y:S07]  /*5d70*/  LDSM.16.M88.4 R172, [R206+0x14100] ;  /* 0x01410000ceac783b */ /* 0x000eee0000000200 */
[C---:B------:R-:W-:Y:S01]  /*5d80*/  HMMA.16816.F32.BF16 R8, R156.reuse, R162, R8 ;  /* 0x000000a29c08723c */ /* 0x040fe20000041808 */
[----:B------:R-:W-:Y:S07]  /*5d90*/  LDSM.16.M88.4 R160, [R187] ;  /* 0x00000000bba0783b */ /* 0x000fee0000000200 */
        /* <DEDUP_REMOVED lines=15> */
[----:B------:R-:W1:Y:S07]  /*5e90*/  LDSM.16.M88.4 R144, [R186] ;  /* 0x00000000ba90783b */ /* 0x000e6e0000000200 */
[C---:B------:R-:W-:Y:S08]  /*5ea0*/  HMMA.16816.F32.BF16 R20, R164.reuse, R148, R20 ;  /* 0x00000094a414723c */ /* 0x040ff00000041814 */
[C---:B------:R-:W-:Y:S01]  /*5eb0*/  HMMA.16816.F32.BF16 R24, R164.reuse, R150, R24 ;  /* 0x00000096a418723c */ /* 0x040fe20000041818 */
[----:B------:R-:W1:Y:S07]  /*5ec0*/  LDSM.16.M88.4 R148, [R185] ;  /* 0x00000000b994783b */ /* 0x000e6e0000000200 */
[C---:B------:R-:W-:Y:S08]  /*5ed0*/  HMMA.16816.F32.BF16 R28, R164.reuse, R152, R28 ;  /* 0x00000098a41c723c */ /* 0x040ff0000004181c */
[----:B------:R-:W-:Y:S01]  /*5ee0*/  HMMA.16816.F32.BF16 R32, R164, R154, R32 ;  /* 0x0000009aa420723c */ /* 0x000fe20000041820 */
[----:B------:R-:W1:Y:S07]  /*5ef0*/  LDSM.16.M88.4 R152, [R184] ;  /* 0x00000000b898783b */ /* 0x000e6e0000000200 */
[C---:B---3--:R-:W-:Y:S01]  /*5f00*/  HMMA.16816.F32.BF16 R4, R172.reuse, R176, R4 ;  /* 0x000000b0ac04723c */ /* 0x048fe20000041804 */
        /* <DEDUP_REMOVED lines=12> */
[----:B------:R-:W2:Y:S01]  /*5fd0*/  LDSM.16.M88.4 R172, [R199+0x14100] ;  /* 0x01410000c7ac783b */ /* 0x000ea20000000200 */
[C---:B------:R-:W-:Y:S08]  /*5fe0*/  HMMA.16816.F32.BF16 R4, R156.reuse, R160, R4 ;  /* 0x000000a09c04723c */ /* 0x040ff00000041804 */
[C---:B------:R-:W-:Y:S08]  /*5ff0*/  HMMA.16816.F32.BF16 R8, R156.reuse, R162, R8 ;  /* 0x000000a29c08723c */ /* 0x040ff00000041808 */
[C---:B-1----:R-:W-:Y:S08]  /*6000*/  HMMA.16816.F32.BF16 R12, R156.reuse, R144, R12 ;  /* 0x000000909c0c723c */ /* 0x042ff0000004180c */
[C---:B------:R-:W-:Y:S08]  /*6010*/  HMMA.16816.F32.BF16 R16, R156.reuse, R146, R16 ;  /* 0x000000929c10723c */ /* 0x040ff00000041810 */
[C---:B------:R-:W-:Y:S08]  /*6020*/  HMMA.16816.F32.BF16 R20, R156.reuse, R148, R20 ;  /* 0x000000949c14723c */ /* 0x040ff00000041814 */
[C---:B------:R-:W-:Y:S08]  /*6030*/  HMMA.16816.F32.BF16 R24, R156.reuse, R150, R24 ;  /* 0x000000969c18723c */ /* 0x040ff00000041818 */
[C---:B------:R-:W-:Y:S08]  /*6040*/  HMMA.16816.F32.BF16 R28, R156.reuse, R152, R28 ;  /* 0x000000989c1c723c */ /* 0x040ff0000004181c */
[----:B------:R-:W-:Y:S08]  /*6050*/  HMMA.16816.F32.BF16 R32, R156, R154, R32 ;  /* 0x0000009a9c20723c */ /* 0x000ff00000041820 */
[C---:B---3--:R-:W-:Y:S08]  /*6060*/  HMMA.16816.F32.BF16 R4, R164.reuse, R168, R4 ;  /* 0x000000a8a404723c */ /* 0x048ff00000041804 */
[C---:B------:R-:W-:Y:S08]  /*6070*/  HMMA.16816.F32.BF16 R8, R164.reuse, R170, R8 ;  /* 0x000000aaa408723c */ /* 0x040ff00000041808 */
[C---:B------:R-:W-:Y:S08]  /*6080*/  HMMA.16816.F32.BF16 R12, R164.reuse, R132, R12 ;  /* 0x00000084a40c723c */ /* 0x040ff0000004180c */
[C---:B------:R-:W-:Y:S01]  /*6090*/  HMMA.16816.F32.BF16 R16, R164.reuse, R134, R16 ;  /* 0x00000086a410723c */ /* 0x040fe20000041810 */
[----:B------:R-:W1:Y:S07]  /*60a0*/  LDSM.16.M88.4 R132, [R192+0x4800] ;  /* 0x00480000c084783b */ /* 0x000e6e0000000200 */
[C---:B--2---:R-:W-:Y:S08]  /*60b0*/  HMMA.16816.F32.BF16 R20, R164.reuse, R136, R20 ;  /* 0x00000088a414723c */ /* 0x044ff00000041814 */
[C---:B------:R-:W-:Y:S01]  /*60c0*/  HMMA.16816.F32.BF16 R24, R164.reuse, R138, R24 ;  /* 0x0000008aa418723c */ /* 0x040fe20000041818 */
[----:B------:R-:W2:Y:S07]  /*60d0*/  LDSM.16.M88.4 R136, [R192+0x5000] ;  /* 0x00500000c088783b */ /* 0x000eae0000000200 */
[C---:B------:R-:W-:Y:S08]  /*60e0*/  HMMA.16816.F32.BF16 R28, R164.reuse, R140, R28 ;  /* 0x0000008ca41c723c */ /* 0x040ff0000004181c */
[----:B------:R-:W-:Y:S08]  /*60f0*/  HMMA.16816.F32.BF16 R32, R164, R142, R32 ;  /* 0x0000008ea420723c */ /* 0x000ff00000041820 */
[C---:B------:R-:W-:Y:S08]  /*6100*/  HMMA.16816.F32.BF16 R4, R172.reuse, R176, R4 ;  /* 0x000000b0ac04723c */ /* 0x040ff00000041804 */
[C---:B------:R-:W-:Y:S08]  /*6110*/  HMMA.16816.F32.BF16 R8, R172.reuse, R178, R8 ;  /* 0x000000b2ac08723c */ /* 0x040ff00000041808 */
[C---:B-1----:R-:W-:Y:S08]  /*6120*/  HMMA.16816.F32.BF16 R12, R172.reuse, R132, R12 ;  /* 0x00000084ac0c723c */ /* 0x042ff0000004180c */
[C---:B------:R-:W-:Y:S01]  /*6130*/  HMMA.16816.F32.BF16 R16, R172.reuse, R134, R16 ;  /* 0x00000086ac10723c */ /* 0x040fe20000041810 */
[----:B------:R-:W1:Y:S01]  /*6140*/  LDSM.16.M88.4 R132, [R192+0x5800] ;  /* 0x00580000c084783b */ /* 0x000e620000000200 */
[----:B------:R-:W-:Y:S04]  /*6150*/  DEPBAR.LE SB0, 0x0 ;  /* 0x000080000000791a */ /* 0x000fe80000000000 */
[----:B-----5:R-:W-:Y:S02]  /*6160*/  FMUL.FTZ R227, R4, c[0x0][0x320] ;  /* 0x0000c80004e37a20 */ /* 0x020fe40000410000 */
[C---:B--2---:R-:W-:Y:S04]  /*6170*/  HMMA.16816.F32.BF16 R20, R172.reuse, R136, R20 ;  /* 0x00000088ac14723c */ /* 0x044fe80000041814 */
[----:B------:R-:W2:Y:S01]  /*6180*/  MUFU.TANH R227, R227 ;  /* 0x000000e300e37308 */ /* 0x000ea20000002400 */
[----:B------:R-:W-:Y:S01]  /*6190*/  BAR.SYNC.DEFER_BLOCKING 0x0 ;  /* 0x0000000000007b1d */ /* 0x000fe20000010000 */
[----:B------:R-:W-:Y:S02]  /*61a0*/  FMUL.FTZ R228, R11, c[0x0][0x320] ;  /* 0x0000c8000be47a20 */ /* 0x000fe40000410000 */
[C---:B------:R-:W-:Y:S04]  /*61b0*/  HMMA.16816.F32.BF16 R24, R172.reuse, R138, R24 ;  /* 0x0000008aac18723c */ /* 0x040fe80000041818 */
[----:B------:R-:W-:Y:S01]  /*61c0*/  FMUL.FTZ R232, R14, c[0x0][0x320] ;  /* 0x0000c8000ee87a20 */ /* 0x000fe20000410000 */
[----:B------:R-:W-:Y:S01]  /*61d0*/  @P0 LEA R14, P4, R249, c[0x0][0x1c8], 0x1 ;  /* 0x00007200f90e0a11 */ /* 0x000fe200078808ff */
[----:B------:R-:W3:Y:S01]  /*61e0*/  MUFU.TANH R228, R228 ;  /* 0x000000e400e47308 */ /* 0x000ee20000002400 */
[----:B----4-:R-:W-:Y:S02]  /*61f0*/  FMUL.FTZ R231, R15, c[0x0][0x320] ;  /* 0x0000c8000fe77a20 */ /* 0x010fe40000410000 */
[----:B------:R-:W-:Y:S03]  /*6200*/  @P0 LEA.HI.X R15, R249, c[0x0][0x1cc], R250, 0x1, P4 ;  /* 0x00007300f90f0a11 */ /* 0x000fe600020f0cfa */
[----:B------:R-:W-:Y:S02]  /*6210*/  FMUL.FTZ R235, R18, c[0x0][0x320] ;  /* 0x0000c80012eb7a20 */ /* 0x000fe40000410000 */
[----:B------:R-:W-:Y:S02]  /*6220*/  FMUL.FTZ R236, R13, c[0x0][0x320] ;  /* 0x0000c8000dec7a20 */ /* 0x000fe40000410000 */
[----:B------:R-:W4:Y:S01]  /*6230*/  MUFU.TANH R232, R232 ;  /* 0x000000e800e87308 */ /* 0x000f220000002400 */
[----:B------:R-:W-:Y:S01]  /*6240*/  FMUL.FTZ R240, R22, c[0x0][0x320] ;  /* 0x0000c80016f07a20 */ /* 0x000fe20000410000 */
[----:B------:R-:W-:Y:S01]  /*6250*/  @P0 LEA R22, P6, R248, c[0x0][0x1c8], 0x1 ;  /* 0x00007200f8160a11 */ /* 0x000fe200078c08ff */
[----:B------:R-:W-:Y:S02]  /*6260*/  FMUL.FTZ R239, R23, c[0x0][0x320] ;  /* 0x0000c80017ef7a20 */ /* 0x000fe40000410000 */
[----:B------:R-:W-:Y:S01]  /*6270*/  FMUL.FTZ R226, R10, c[0x0][0x320] ;  /* 0x0000c8000ae27a20 */ /* 0x000fe20000410000 */
[----:B------:R-:W-:Y:S01]  /*6280*/  @P0 LEA.HI.X R23, R248, c[0x0][0x1cc], R251, 0x1, P6 ;  /* 0x00007300f8170a11 */ /* 0x000fe200030f0cfb */
[----:B------:R-:W-:Y:S01]  /*6290*/  FMUL.FTZ R234, R19, c[0x0][0x320] ;  /* 0x0000c80013ea7a20 */ /* 0x000fe20000410000 */
[----:B------:R-:W-:Y:S01]  /*62a0*/  @P0 IADD3 R248, P5, R182, UR20, RZ ;  /* 0x00000014b6f80c10 */ /* 0x000fe2000ffbe0ff */
[C---:B-1----:R-:W-:Y:S01]  /*62b0*/  HMMA.16816.F32.BF16 R28, R172.reuse, R132, R28 ;  /* 0x00000084ac1c723c */ /* 0x042fe2000004181c */
[----:B------:R-:W1:Y:S01]  /*62c0*/  MUFU.TANH R236, R236 ;  /* 0x000000ec00ec7308 */ /* 0x000e620000002400 */
[----:B------:R-:W-:Y:S01]  /*62d0*/  @!PT LDS RZ, [RZ] ;  /* 0x00000000fffff984 */ /* 0x000fe20000000800 */
[----:B------:R-:W-:Y:S01]  /*62e0*/  @!PT LDS RZ, [RZ] ;  /* 0x00000000fffff984 */ /* 0x000fe20000000800 */
[----:B------:R-:W-:Y:S01]  /*62f0*/  @!PT LDS RZ, [RZ] ;  /* 0x00000000fffff984 */ /* 0x000fe20000000800 */
[----:B------:R1:W-:Y:S01]  /*6300*/  @P0 LDGSTS.E.BYPASS.LTC128B.128 [R207+0x6100], [R22.64], !P3 ;  /* 0x0610000016cf0fae */ /* 0x0003e2000d901d50 */
[----:B------:R-:W-:Y:S01]  /*6310*/  @P0 LEA R158, P4, R248, c[0x0][0x1c8], 0x1 ;  /* 0x00007200f89e0a11 */ /* 0x000fe200078808ff */
[----:B------:R-:W-:Y:S01]  /*6320*/  FMUL.FTZ R243, R26, c[0x0][0x320] ;  /* 0x0000c8001af37a20 */ /* 0x000fe20000410000 */
[----:B------:R-:W-:Y:S01]  /*6330*/  @P0 IADD3.X R251, R181, UR19, RZ, P5, !PT ;  /* 0x00000013b5fb0c10 */ /* 0x000fe2000affe4ff */
[----:B------:R-:W-:Y:S01]  /*6340*/  FMUL.FTZ R242, R27, c[0x0][0x320] ;  /* 0x0000c8001bf27a20 */ /* 0x000fe20000410000 */
[----:B------:R-:W-:Y:S01]  /*6350*/  @UP3 UIADD3 UR20, UP0, UR12, UR20, URZ ;  /* 0x000000140c143290 */ /* 0x000fe2000ff1e03f */
[----:B------:R-:W-:Y:S01]  /*6360*/  HMMA.16816.F32.BF16 R32, R172, R134, R32 ;  /* 0x00000086ac20723c */ /* 0x000fe20000041820 */
[----:B------:R5:W-:Y:S02]  /*6370*/  @P0 LDGSTS.E.BYPASS.LTC128B.128 [R207+0x8100], [R14.64], !P2 ;  /* 0x081000000ecf0fae */ /* 0x000be4000d101d50 */
[----:B------:R-:W1:Y:S01]  /*6380*/  MUFU.TANH R226, R226 ;  /* 0x000000e200e27308 */ /* 0x000e620000002400 */
[----:B------:R-:W-:Y:S01]  /*6390*/  @P0 LEA.HI.X R159, R248, c[0x0][0x1cc], R251, 0x1, P4 ;  /* 0x00007300f89f0a11 */ /* 0x000fe200020f0cfb */
[----:B------:R-:W-:Y:S01]  /*63a0*/  @UP3 UIADD3.X UR19, UR11, UR19, URZ, UP0, !UPT ;  /* 0x000000130b133290 */ /* 0x000fe200087fe43f */
[----:B------:R-:W-:Y:S01]  /*63b0*/  @P0 IADD3 R250, P6, R210, UR20, RZ ;  /* 0x00000014d2fa0c10 */ /* 0x000fe2000ffde0ff */
[----:B------:R-:W-:Y:S01]  /*63c0*/  IMAD.MOV.U32 R19, RZ, RZ, R212 ;  /* 0x000000ffff137224 */ /* 0x000fe200078e00d4 */
[----:B------:R-:W-:Y:S01]  /*63d0*/  @P0 IADD3 R18, P4, R182, UR20, RZ ;  /* 0x00000014b6120c10 */ /* 0x000fe2000ff9e0ff */
[----:B------:R1:W-:Y:S03]  /*63e0*/  @P0 LDGSTS.E.BYPASS.LTC128B.128 [R207+0xa100], [R158.64], !P1 ;  /* 0x0a1000009ecf0fae */ /* 0x0003e6000c901d50 */
[----:B------:R-:W-:Y:S01]  /*63f0*/  @P0 IADD3.X R251, R217, UR19, RZ, P6, !PT ;  /* 0x00000013d9fb0c10 */ /* 0x000fe2000b7fe4ff */
[----:B------:R-:W1:Y:S01]  /*6400*/  MUFU.TANH R231, R231 ;  /* 0x000000e700e77308 */ /* 0x000e620000002400 */
[----:B------:R-:W-:Y:S01]  /*6410*/  @P0 LEA R162, P6, R250, c[0x0][0x1c8], 0x1 ;  /* 0x00007200faa20a11 */ /* 0x000fe200078c08ff */
[----:B------:R-:W-:Y:S01]  /*6420*/  FMUL.FTZ R229, R5, c[0x0][0x320] ;  /* 0x0000c80005e57a20 */ /* 0x000fe20000410000 */
[----:B------:R-:W-:Y:S01]  /*6430*/  @P0 IADD3.X R13, R181, UR19, RZ, P4, !PT ;  /* 0x00000013b50d0c10 */ /* 0x000fe2000a7fe4ff */
[----:B------:R-:W-:Y:S01]  /*6440*/  FMUL.FTZ R249, R30, c[0x0][0x320] ;  /* 0x0000c8001ef97a20 */ /* 0x000fe20000410000 */
[----:B------:R-:W-:Y:S01]  /*6450*/  @P0 LEA R26, P4, R18, c[0x0][0x1c8], 0x1 ;  /* 0x00007200121a0a11 */ /* 0x000fe200078808ff */
[----:B------:R-:W-:Y:S01]  /*6460*/  FMUL.FTZ R248, R31, c[0x0][0x320] ;  /* 0x0000c8001ff87a20 */ /* 0x000fe20000410000 */
[----:B------:R-:W-:Y:S01]  /*6470*/  @P0 LEA.HI.X R163, R250, c[0x0][0x1cc], R251, 0x1, P6 ;  /* 0x00007300faa30a11 */ /* 0x000fe200030f0cfb */
[----:B------:R-:W-:Y:S01]  /*6480*/  FMUL.FTZ R0, R6, c[0x0][0x320] ;  /* 0x0000c80006007a20 */ /* 0x000fe20000410000 */
[----:B------:R-:W-:Y:S01]  /*6490*/  @P0 LEA.HI.X R27, R18, c[0x0][0x1cc], R13, 0x1, P4 ;  /* 0x00007300121b0a11 */ /* 0x000fe200020f0c0d */
[----:B------:R-:W1:Y:S01]  /*64a0*/  MUFU.TANH R229, R229 ;  /* 0x000000e500e57308 */ /* 0x000e620000002400 */
[----:B------:R-:W-:Y:S01]  /*64b0*/  @P0 IADD3 R11, P5, R220, UR20, RZ ;  /* 0x00000014dc0b0c10 */ /* 0x000fe2000ffbe0ff */
[----:B------:R1:W-:Y:S01]  /*64c0*/  @P0 LDGSTS.E.BYPASS.LTC128B.128 [R207+0x7100], [R162.64], !P3 ;  /* 0x07100000a2cf0fae */ /* 0x0003e2000d901d50 */
[----:B------:R-:W-:Y:S01]  /*64d0*/  FMUL.FTZ R250, R32, c[0x0][0x320] ;  /* 0x0000c80020fa7a20 */ /* 0x000fe20000410000 */
[----:B------:R-:W-:Y:S01]  /*64e0*/  PLOP3.LUT P4, PT, PT, PT, UP2, 0x80, 0x0 ;  /* 0x000000000000781c */ /* 0x000fe20003f8f028 */
[----:B------:R-:W-:Y:S01]  /*64f0*/  FMUL.FTZ R225, R7, c[0x0][0x320] ;  /* 0x0000c80007e17a20 */ /* 0x000fe20000410000 */
[----:B------:R-:W-:Y:S01]  /*6500*/  @P0 IADD3.X R10, R183, UR19, RZ, P5, !PT ;  /* 0x00000013b70a0c10 */ /* 0x000fe2000affe4ff */
[----:B------:R-:W-:Y:S01]  /*6510*/  USHF.L.U32 UR19, UR13, 0x6, URZ ;  /* 0x000000060d137899 */ /* 0x000fe2000800063f */
[----:B------:R-:W-:Y:S01]  /*6520*/  @P0 LEA R30, P5, R11, c[0x0][0x1c8], 0x1 ;  /* 0x000072000b1e0a11 */ /* 0x000fe200078a08ff */
[----:B------:R-:W-:Y:S01]  /*6530*/  FMUL.FTZ R230, R8, c[0x0][0x320] ;  /* 0x0000c80008e67a20 */ /* 0x000fe20000410000 */
[----:B------:R1:W1:Y:S01]  /*6540*/  MUFU.TANH R13, R250 ;  /* 0x000000fa000d7308 */ /* 0x0002620000002400 */
[----:B------:R-:W-:Y:S01]  /*6550*/  FMUL.FTZ R233, R9, c[0x0][0x320] ;  /* 0x0000c80009e97a20 */ /* 0x000fe20000410000 */
[----:B------:R-:W-:Y:S01]  /*6560*/  @P0 LEA.HI.X R31, R11, c[0x0][0x1cc], R10, 0x1, P5 ;  /* 0x000073000b1f0a11 */ /* 0x000fe200028f0c0a */
[----:B------:R-:W-:Y:S02]  /*6570*/  FMUL.FTZ R237, R12, c[0x0][0x320] ;  /* 0x0000c8000ced7a20 */ /* 0x000fe40000410000 */
[----:B------:R-:W-:Y:S02]  /*6580*/  FMUL.FTZ R238, R16, c[0x0][0x320] ;  /* 0x0000c80010ee7a20 */ /* 0x000fe40000410000 */
[----:B------:R2:W-:Y:S01]  /*6590*/  @P0 LDGSTS.E.BYPASS.LTC128B.128 [R207+0x9100], [R30.64], !P2 ;  /* 0x091000001ecf0fae */ /* 0x0005e2000d101d50 */
[----:B------:R-:W-:Y:S02]  /*65a0*/  @P4 IMAD.MOV.U32 R19, RZ, RZ, R180 ;  /* 0x000000ffff134224 */ /* 0x000fe400078e00b4 */
[----:B------:R-:W2:Y:S01]  /*65b0*/  MUFU.TANH R0, R0 ;  /* 0x0000000000007308 */ /* 0x000ea20000002400 */
[----:B------:R-:W-:Y:S02]  /*65c0*/  FMUL.FTZ R241, R17, c[0x0][0x320] ;  /* 0x0000c80011f17a20 */ /* 0x000fe40000410000 */
[----:B------:R-:W-:Y:S01]  /*65d0*/  FMUL.FTZ R245, R20, c[0x0][0x320] ;  /* 0x0000c80014f57a20 */ /* 0x000fe20000410000 */
[----:B------:R2:W-:Y:S01]  /*65e0*/  @P0 LDGSTS.E.BYPASS.LTC128B.128 [R207+0xb100], [R26.64], !P1 ;  /* 0x0b1000001acf0fae */ /* 0x0005e2000c901d50 */
[----:B------:R-:W-:Y:S01]  /*65f0*/  FMUL.FTZ R244, R21, c[0x0][0x320] ;  /* 0x0000c80015f47a20 */ /* 0x000fe20000410000 */
[----:B------:R-:W-:Y:S01]  /*6600*/  PLOP3.LUT P0, PT, PT, PT, UP1, 0x40, 0x0 ;  /* 0x000000000000781c */ /* 0x000fe20003f0e818 */
[----:B------:R-:W-:Y:S02]  /*6610*/  FMUL.FTZ R247, R24, c[0x0][0x320] ;  /* 0x0000c80018f77a20 */ /* 0x000fe40000410000 */
[----:B------:R-:W-:Y:S01]  /*6620*/  FMUL.FTZ R246, R25, c[0x0][0x320] ;  /* 0x0000c80019f67a20 */ /* 0x000fe20000410000 */
[----:B------:R-:W2:Y:S01]  /*6630*/  MUFU.TANH R225, R225 ;  /* 0x000000e100e17308 */ /* 0x000ea20000002400 */
[----:B------:R-:W0:Y:S01]  /*6640*/  LDGDEPBAR ;  /* 0x00000000000079af */ /* 0x000e220000000000 */
[----:B------:R-:W-:Y:S02]  /*6650*/  FMUL.FTZ R9, R28, c[0x0][0x320] ;  /* 0x0000c8001c097a20 */ /* 0x000fe40000410000 */
[----:B-1----:R-:W-:Y:S02]  /*6660*/  IMAD.U32 R250, RZ, RZ, UR19 ;  /* 0x00000013fffa7e24 */ /* 0x002fe4000f8e00ff */
[----:B------:R-:W-:Y:S02]  /*6670*/  FMUL.FTZ R252, R29, c[0x0][0x320] ;  /* 0x0000c8001dfc7a20 */ /* 0x000fe40000410000 */
[----:B------:R-:W-:Y:S01]  /*6680*/  FMUL.FTZ R11, R33, c[0x0][0x320] ;  /* 0x0000c800210b7a20 */ /* 0x000fe20000410000 */
[----:B------:R-:W1:Y:S01]  /*6690*/  SHFL.IDX PT, R10, R19, RZ, 0x1c1f ;  /* 0x001c1fff130a7589 */ /* 0x000e6200000e0000 */
[----:B------:R-:W2:Y:S01]  /*66a0*/  MUFU.TANH R230, R230 ;  /* 0x000000e600e67308 */ /* 0x000ea20000002400 */
[----:B------:R-:W-:Y:S01]  /*66b0*/  FMUL.FTZ R251, R34, c[0x0][0x320] ;  /* 0x0000c80022fb7a20 */ /* 0x000fe20000410000 */
[----:B-----5:R-:W-:Y:S01]  /*66c0*/  IADD3 R14, -R213, 0x1, -R250 ;  /* 0x00000001d50e7810 */ /* 0x020fe20007ffe9fa */
[----:B------:R-:W-:Y:S03]  /*66d0*/  FMUL.FTZ R35, R35, c[0x0][0x320] ;  /* 0x0000c80023237a20 */ /* 0x000fe60000410000 */
[----:B------:R-:W-:Y:S04]  /*66e0*/  IADD3 R14, R14, c[0x0][0x1d0], RZ ;  /* 0x000074000e0e7a10 */ /* 0x000fe80007ffe0ff */
[----:B------:R-:W2:Y:S01]  /*66f0*/  MUFU.TANH R233, R233 ;  /* 0x000000e900e97308 */ /* 0x000ea20000002400 */
[----:B------:R-:W-:Y:S04]  /*6700*/  IADD3 R14, R14, -c[0x0][0x168], RZ ;  /* 0x80005a000e0e7a10 */ /* 0x000fe80007ffe0ff */
[C---:B------:R-:W-:Y:S02]  /*6710*/  IADD3 R15, R14.reuse, c[0x0][0x328], RZ ;  /* 0x0000ca000e0f7a10 */ /* 0x040fe40007ffe0ff */
[----:B------:R-:W-:Y:S03]  /*6720*/  IADD3 R14, R14, UR14, RZ ;  /* 0x0000000e0e0e7c10 */ /* 0x000fe6000fffe0ff */
[----:B------:R-:W2:Y:S01]  /*6730*/  MUFU.TANH R237, R237 ;  /* 0x000000ed00ed7308 */ /* 0x000ea20000002400 */
[--C-:B-1----:R-:W-:Y:S02]  /*6740*/  IMAD.IADD R18, R15, 0x1, R10.reuse ;  /* 0x000000010f127824 */ /* 0x102fe400078e020a */
[----:B------:R-:W-:Y:S07]  /*6750*/  IMAD.IADD R17, R14, 0x1, R10 ;  /* 0x000000010e117824 */ /* 0x000fee00078e020a */
[----:B------:R-:W1:Y:S10]  /*6760*/  MUFU.TANH R238, R238 ;  /* 0x000000ee00ee7308 */ /* 0x000e740000002400 */
        /* <DEDUP_REMOVED lines=17> */
[----:B------:R1:W1:Y:S01]  /*6880*/  MUFU.TANH R250, R35 ;  /* 0x0000002300fa7308 */ /* 0x0002620000002400 */
[----:B------:R-:W-:-:S05]  /*6890*/  @P0 BRA `(.L_x_363) ;  /* 0x000001a000000947 */ /* 0x000fca0003800000 */
[----:B--234-:R-:W-:Y:S01]  /*68a0*/  IADD3 R5, R10, c[0x0][0x1d0], RZ ;  /* 0x000074000a057a10 */ /* 0x01cfe20007ffe0ff */
[----:B------:R-:W-:Y:S03]  /*68b0*/  BSSY B0, `(.L_x_364) ;  /* 0x0000012000007945 */ /* 0x000fe60003800000 */
[----:B------:R-:W-:Y:S04]  /*68c0*/  IADD3 R5, R5, -c[0x0][0x168], RZ ;  /* 0x80005a0005057a10 */ /* 0x000fe80007ffe0ff */
[----:B------:R-:W-:Y:S11]  /*68d0*/  ISETP.GT.AND P0, PT, R5, -0x1, PT ;  /* 0xffffffff0500780c */ /* 0x000ff60003f04270 */
[----:B------:R-:W-:Y:S02]  /*68e0*/  @!UPT UIADD3 URZ, URZ, URZ, URZ ;  /* 0x0000003f3f3ff290 */ /* 0x000fe4000fffe03f */
[----:B------:R-:W-:-:S05]  /*68f0*/  @P0 BRA `(.L_x_365) ;  /* 0x0000008000000947 */ /* 0x000fca0003800000 */
[----:B------:R-:W-:Y:S01]  /*6900*/  LOP3.LUT R5, RZ, R5, RZ, 0x33, !PT ;  /* 0x00000005ff057212 */ /* 0x000fe200078e33ff */
[----:B------:R-:W-:Y:S05]  /*6910*/  IMAD.MOV.U32 R4, RZ, RZ, c[0x0][0x32c] ;  /* 0x0000cb00ff047624 */ /* 0x000fea00078e00ff */
[----:B------:R-:W-:Y:S11]  /*6920*/  ISETP.NE.AND P0, PT, R4, 0x1, PT ;  /* 0x000000010400780c */ /* 0x000ff60003f05270 */
[----:B------:R-:W-:Y:S02]  /*6930*/  @!UPT UIADD3 URZ, URZ, URZ, URZ ;  /* 0x0000003f3f3ff290 */ /* 0x000fe4000fffe03f */
[----:B------:R-:W-:Y:S05]  /*6940*/  @P0 IMAD.HI.U32 R4, R5, c[0x0][0x330], RZ ;  /* 0x0000cc0005040a27 */ /* 0x000fea00078e00ff */
[----:B------:R-:W-:Y:S04]  /*6950*/  @P0 SHF.R.U32.HI R5, RZ, c[0x0][0x334], R4 ;  /* 0x0000cd00ff050a19 */ /* 0x000fe80000011604 */
[----:B------:R-:W-:Y:S01]  /*6960*/  LOP3.LUT R5, RZ, R5, RZ, 0x33, !PT ;  /* 0x00000005ff057212 */ /* 0x000fe200078e33ff */
[----:B------:R-:W-:-:S05]  /*6970*/  BRA `(.L_x_366) ;  /* 0x0000005000007947 */ /* 0x000fca0003800000 */
.L_x_365:
[----:B------:R-:W-:Y:S04]  /*6980*/  MOV R4, c[0x0][0x32c] ;  /* 0x0000cb0000047a02 */ /* 0x000fe80000000f00 */
[----:B------:R-:W-:Y:S11]  /*6990*/  ISETP.NE.AND P0, PT, R4, 0x1, PT ;  /* 0x000000010400780c */ /* 0x000ff60003f05270 */
[----:B------:R-:W-:Y:S02]  /*69a0*/  @!UPT UIADD3 URZ, URZ, URZ, URZ ;  /* 0x0000003f3f3ff290 */ /* 0x000fe4000fffe03f */
[----:B------:R-:W-:Y:S05]  /*69b0*/  @P0 IMAD.HI.U32 R4, R5, c[0x0][0x330], RZ ;  /* 0x0000cc0005040a27 */ /* 0x000fea00078e00ff */
[----:B------:R-:W-:Y:S02]  /*69c0*/  @P0 SHF.R.U32.HI R5, RZ, c[0x0][0x334], R4 ;  /* 0x0000cd00ff050a19 */ /* 0x000fe40000011604 */
.L_x_366:
[----:B------:R-:W-:Y:S05]  /*69d0*/  BSYNC B0 ;  /* 0x0000000000007941 */ /* 0x000fea0003800000 */
.L_x_364:
[----:B------:R-:W-:Y:S04]  /*69e0*/  IMAD.MOV.U32 R4, RZ, RZ, c[0x0][0x32c] ;  /* 0x0000cb00ff047624 */ /* 0x000fe800078e00ff */
[----:B------:R-:W-:Y:S04]  /*69f0*/  IMAD R4, R5, R4, -UR19 ;  /* 0x8000001305047e24 */ /* 0x000fe8000f8e0204 */
[----:B------:R-:W-:Y:S05]  /*6a00*/  IMAD.IADD R4, R4, 0x1, -R213 ;  /* 0x0000000104047824 */ /* 0x000fea00078e0ad5 */
[----:B------:R-:W-:Y:S02]  /*6a10*/  IADD3 R5, R4, c[0x0][0x32c], RZ ;  /* 0x0000cb0004057a10 */ /* 0x000fe40007ffe0ff */
[----:B------:R-:W-:Y:S02]  /*6a20*/  IMNMX R17, R17, R4, !PT ;  /* 0x0000000411117217 */ /* 0x000fe40007800200 */
[----:B------:R-:W-:Y:S02]  /*6a30*/  IMNMX R18, R18, R5, PT ;  /* 0x0000000512127217 */ /* 0x000fe40003800200 */
.L_x_363:
[----:B--234-:R-:W-:Y:S01]  /*6a40*/  UISETP.GT.AND UP0, UPT, UR13, -0x1, UPT ;  /* 0xffffffff0d00788c */ /* 0x01cfe2000bf04270 */
[----:B------:R-:W2:Y:S05]  /*6a50*/  SHFL.IDX PT, R7, R19, 0x1, 0x1c1f ;  /* 0x003c1f0013077f89 */ /* 0x000eaa00000e0000 */
[----:B------:R-:W-:Y:S04]  /*6a60*/  PLOP3.LUT P0, PT, PT, PT, UP0, 0x80, 0x0 ;  /* 0x000000000000781c */ /* 0x000fe80003f0f008 */
[C---:B------:R-:W-:Y:S02]  /*6a70*/  ISETP.GT.AND P4, PT, R17.reuse, 0x1, P0 ;  /* 0x000000011100780c */ /* 0x040fe40000784270 */
[----:B------:R-:W-:Y:S02]  /*6a80*/  ISETP.GT.AND P5, PT, R17, RZ, P0 ;  /* 0x000000ff1100720c */ /* 0x000fe400007a4270 */
[C---:B------:R-:W-:Y:S02]  /*6a90*/  ISETP.LT.OR P4, PT, R18.reuse, 0x2, P4 ;  /* 0x000000021200780c */ /* 0x040fe40002781670 */
[C---:B------:R-:W-:Y:S02]  /*6aa0*/  ISETP.LT.OR P5, PT, R18.reuse, 0x1, P5 ;  /* 0x000000011200780c */ /* 0x040fe40002fa1670 */
[----:B------:R-:W-:Y:S02]  /*6ab0*/  FSEL R8, R229, -INF , !P4 ;  /* 0xff800000e5087808 */ /* 0x000fe40006000000 */
[C---:B------:R-:W-:Y:S02]  /*6ac0*/  ISETP.GT.AND P4, PT, R17.reuse, 0x10, P0 ;  /* 0x000000101100780c */ /* 0x040fe40000784270 */
[----:B------:R-:W-:Y:S02]  /*6ad0*/  ISETP.GT.AND P6, PT, R17, 0x8, P0 ;  /* 0x000000081100780c */ /* 0x000fe400007c4270 */
[----:B------:R-:W-:Y:S01]  /*6ae0*/  ISETP.LT.OR P4, PT, R18, 0x11, P4 ;  /* 0x000000111200780c */ /* 0x000fe20002781670 */
[--C-:B--2---:R-:W-:Y:S01]  /*6af0*/  IMAD.IADD R4, R15, 0x1, R7.reuse ;  /* 0x000000010f047824 */ /* 0x104fe200078e0207 */
[----:B------:R-:W-:Y:S01]  /*6b00*/  FSEL R10, R227, -INF , !P5 ;  /* 0xff800000e30a7808 */ /* 0x000fe20006800000 */
[----:B------:R-:W-:Y:S01]  /*6b10*/  IMAD.IADD R5, R14, 0x1, R7 ;  /* 0x000000010e057824 */ /* 0x000fe200078e0207 */
[----:B------:R-:W-:Y:S02]  /*6b20*/  ISETP.GT.AND P5, PT, R17, 0x9, P0 ;  /* 0x000000091100780c */ /* 0x000fe400007a4270 */
[----:B------:R-:W-:Y:S02]  /*6b30*/  FSEL R164, R237, -INF , !P4 ;  /* 0xff800000eda47808 */ /* 0x000fe40006000000 */
[C---:B------:R-:W-:Y:S02]  /*6b40*/  ISETP.GT.AND P4, PT, R17.reuse, 0x19, P0 ;  /* 0x000000191100780c */ /* 0x040fe40000784270 */
[C---:B------:R-:W-:Y:S02]  /*6b50*/  ISETP.LT.OR P6, PT, R18.reuse, 0x9, P6 ;  /* 0x000000091200780c */ /* 0x040fe400037c1670 */
[C---:B------:R-:W-:Y:S02]  /*6b60*/  ISETP.LT.OR P5, PT, R18.reuse, 0xa, P5 ;  /* 0x0000000a1200780c */ /* 0x040fe40002fa1670 */
[----:B------:R-:W-:Y:S02]  /*6b70*/  ISETP.LT.OR P4, PT, R18, 0x1a, P4 ;  /* 0x0000001a1200780c */ /* 0x000fe40002781670 */
[----:B------:R-:W-:Y:S02]  /*6b80*/  FSEL R230, R230, -INF , !P6 ;  /* 0xff800000e6e67808 */ /* 0x000fe40007000000 */
[----:B------:R-:W-:Y:S02]  /*6b90*/  ISETP.GT.AND P6, PT, R17, 0x11, P0 ;  /* 0x000000111100780c */ /* 0x000fe400007c4270 */
[----:B------:R-:W-:Y:S02]  /*6ba0*/  FSEL R6, R233, -INF , !P5 ;  /* 0xff800000e9067808 */ /* 0x000fe40006800000 */
[----:B------:R-:W-:Y:S02]  /*6bb0*/  ISETP.GT.AND P5, PT, R17, 0x18, P0 ;  /* 0x000000181100780c */ /* 0x000fe400007a4270 */
[----:B-1----:R-:W-:Y:S02]  /*6bc0*/  FSEL R140, R241, -INF , !P4 ;  /* 0xff800000f18c7808 */ /* 0x002fe40006000000 */
[C---:B------:R-:W-:Y:S02]  /*6bd0*/  ISETP.GT.AND P4, PT, R17.reuse, 0x28, P0 ;  /* 0x000000281100780c */ /* 0x040fe40000784270 */
[C---:B------:R-:W-:Y:S02]  /*6be0*/  ISETP.LT.OR P6, PT, R18.reuse, 0x12, P6 ;  /* 0x000000121200780c */ /* 0x040fe400037c1670 */
[C---:B------:R-:W-:Y:S02]  /*6bf0*/  ISETP.LT.OR P5, PT, R18.reuse, 0x19, P5 ;  /* 0x000000191200780c */ /* 0x040fe40002fa1670 */
[----:B------:R-:W-:Y:S02]  /*6c00*/  ISETP.LT.OR P4, PT, R18, 0x29, P4 ;  /* 0x000000291200780c */ /* 0x000fe40002781670 */
[----:B------:R-:W-:Y:S02]  /*6c10*/  FSEL R162, R236, -INF , !P6 ;  /* 0xff800000eca27808 */ /* 0x000fe40007000000 */
[C---:B------:R-:W-:Y:S02]  /*6c20*/  ISETP.GT.AND P6, PT, R17.reuse, 0x20, P0 ;  /* 0x000000201100780c */ /* 0x040fe400007c4270 */
[----:B------:R-:W-:Y:S02]  /*6c30*/  FSEL R142, R238, -INF , !P5 ;  /* 0xff800000ee8e7808 */ /* 0x000fe40006800000 */
[----:B------:R-:W-:Y:S02]  /*6c40*/  ISETP.GT.AND P5, PT, R17, 0x21, P0 ;  /* 0x000000211100780c */ /* 0x000fe400007a4270 */
[----:B------:R-:W-:Y:S02]  /*6c50*/  FSEL R156, R247, -INF , !P4 ;  /* 0xff800000f79c7808 */ /* 0x000fe40006000000 */
[----:B------:R-:W-:Y:S02]  /*6c60*/  ISETP.GT.AND P4, PT, R17, 0x31, P0 ;  /* 0x000000311100780c */ /* 0x000fe40000784270 */
[C---:B------:R-:W-:Y:S02]  /*6c70*/  ISETP.LT.OR P6, PT, R18.reuse, 0x21, P6 ;  /* 0x000000211200780c */ /* 0x040fe400037c1670 */
[C---:B------:R-:W-:Y:S02]  /*6c80*/  ISETP.LT.OR P5, PT, R18.reuse, 0x22, P5 ;  /* 0x000000221200780c */ /* 0x040fe40002fa1670 */
[----:B------:R-:W-:Y:S02]  /*6c90*/  ISETP.LT.OR P4, PT, R18, 0x32, P4 ;  /* 0x000000321200780c */ /* 0x000fe40002781670 */
[----:B------:R-:W-:Y:S02]  /*6ca0*/  FSEL R160, R245, -INF , !P6 ;  /* 0xff800000f5a07808 */ /* 0x000fe40007000000 */
[C---:B------:R-:W-:Y:S02]  /*6cb0*/  ISETP.GT.AND P6, PT, R17.reuse, 0x29, P0 ;  /* 0x000000291100780c */ /* 0x040fe400007c4270 */
[----:B------:R-:W-:Y:S02]  /*6cc0*/  FSEL R158, R244, -INF , !P5 ;  /* 0xff800000f49e7808 */ /* 0x000fe40006800000 */
[C---:B------:R-:W-:Y:S02]  /*6cd0*/  ISETP.GT.AND P5, PT, R17.reuse, 0x30, P0 ;  /* 0x000000301100780c */ /* 0x040fe400007a4270 */
[----:B------:R-:W-:Y:S02]  /*6ce0*/  FSEL R150, R252, -INF , !P4 ;  /* 0xff800000fc967808 */ /* 0x000fe40006000000 */
[----:B------:R-:W-:Y:S02]  /*6cf0*/  PLOP3.LUT P4, PT, PT, PT, UP1, 0x40, 0x0 ;  /* 0x000000000000781c */ /* 0x000fe40003f8e818 */
[C---:B------:R-:W-:Y:S02]  /*6d00*/  ISETP.LT.OR P6, PT, R18.reuse, 0x2a, P6 ;  /* 0x0000002a1200780c */ /* 0x040fe400037c1670 */
[----:B------:R-:W-:Y:S02]  /*6d10*/  ISETP.LT.OR P5, PT, R18, 0x31, P5 ;  /* 0x000000311200780c */ /* 0x000fe40002fa1670 */
[----:B------:R-:W-:Y:S02]  /*6d20*/  FSEL R154, R246, -INF , !P6 ;  /* 0xff800000f69a7808 */ /* 0x000fe40007000000 */
[----:B------:R-:W-:Y:S02]  /*6d30*/  ISETP.GT.AND P6, PT, R17, 0x38, P0 ;  /* 0x000000381100780c */ /* 0x000fe400007c4270 */
[----:B------:R-:W-:Y:S02]  /*6d40*/  FSEL R152, R9, -INF , !P5 ;  /* 0xff80000009987808 */ /* 0x000fe40006800000 */
[----:B------:R-:W-:Y:S02]  /*6d50*/  ISETP.GT.AND P5, PT, R17, 0x39, P0 ;  /* 0x000000391100780c */ /* 0x000fe400007a4270 */
[C---:B------:R-:W-:Y:S02]  /*6d60*/  ISETP.LT.OR P6, PT, R18.reuse, 0x39, P6 ;  /* 0x000000391200780c */ /* 0x040fe400037c1670 */
[----:B------:R-:W-:Y:S02]  /*6d70*/  ISETP.LT.OR P5, PT, R18, 0x3a, P5 ;  /* 0x0000003a1200780c */ /* 0x000fe40002fa1670 */
[----:B------:R-:W-:Y:S02]  /*6d80*/  FSEL R148, R13, -INF , !P6 ;  /* 0xff8000000d947808 */ /* 0x000fe40007000000 */
[----:B------:R-:W-:Y:S01]  /*6d90*/  FSEL R146, R11, -INF , !P5 ;  /* 0xff8000000b927808 */ /* 0x000fe20006800000 */
[----:B------:R-:W-:-:S05]  /*6da0*/  @P4 BRA `(.L_x_367) ;  /* 0x000001a000004947 */ /* 0x000fca0003800000 */
[----:B------:R-:W-:Y:S01]  /*6db0*/  IADD3 R7, R7, c[0x0][0x1d0], RZ ;  /* 0x0000740007077a10 */ /* 0x000fe20007ffe0ff */
        /* <DEDUP_REMOVED lines=13> */
.L_x_369:
[----:B------:R-:W-:Y:S04]  /*6e90*/  MOV R7, c[0x0][0x32c] ;  /* 0x0000cb0000077a02 */ /* 0x000fe80000000f00 */
[----:B------:R-:W-:Y:S11]  /*6ea0*/  ISETP.NE.AND P4, PT, R7, 0x1, PT ;  /* 0x000000010700780c */ /* 0x000ff60003f85270 */
[----:B------:R-:W-:Y:S02]  /*6eb0*/  @!UPT UIADD3 URZ, URZ, URZ, URZ ;  /* 0x0000003f3f3ff290 */ /* 0x000fe4000fffe03f */
[----:B------:R-:W-:Y:S05]  /*6ec0*/  @P4 IMAD.HI.U32 R7, R12, c[0x0][0x330], RZ ;  /* 0x0000cc000c074a27 */ /* 0x000fea00078e00ff */
[----:B------:R-:W-:Y:S02]  /*6ed0*/  @P4 SHF.R.U32.HI R12, RZ, c[0x0][0x334], R7 ;  /* 0x0000cd00ff0c4a19 */ /* 0x000fe40000011607 */
.L_x_370:
[----:B------:R-:W-:Y:S05]  /*6ee0*/  BSYNC B0 ;  /* 0x0000000000007941 */ /* 0x000fea0003800000 */
.L_x_368:
[----:B------:R-:W-:Y:S04]  /*6ef0*/  IMAD.MOV.U32 R7, RZ, RZ, c[0x0][0x32c] ;  /* 0x0000cb00ff077624 */ /* 0x000fe800078e00ff */
[----:B------:R-:W-:Y:S04]  /*6f00*/  IMAD R12, R12, R7, -UR19 ;  /* 0x800000130c0c7e24 */ /* 0x000fe8000f8e0207 */
[----:B------:R-:W-:Y:S05]  /*6f10*/  IMAD.IADD R12, R12, 0x1, -R213 ;  /* 0x000000010c0c7824 */ /* 0x000fea00078e0ad5 */
[----:B------:R-:W-:Y:S02]  /*6f20*/  IADD3 R7, R12, c[0x0][0x32c], RZ ;  /* 0x0000cb000c077a10 */ /* 0x000fe40007ffe0ff */
[----:B------:R-:W-:Y:S02]  /*6f30*/  IMNMX R5, R5, R12, !PT ;  /* 0x0000000c05057217 */ /* 0x000fe40007800200 */
[----:B------:R-:W-:Y:S02]  /*6f40*/  IMNMX R4, R4, R7, PT ;  /* 0x0000000704047217 */ /* 0x000fe40003800200 */
.L_x_367:
[----:B------:R-:W-:Y:S01]  /*6f50*/  FMNMX.FTZ R7, R10, R3, !PT ;  /* 0x000000030a077209 */ /* 0x000fe20007810000 */
[----:B------:R-:W-:Y:S01]  /*6f60*/  LDSM.16.MT88.4 R20, [R198+0x100] ;  /* 0x00010000c614783b */ /* 0x000fe20000004200 */
[C---:B------:R-:W-:Y:S01]  /*6f70*/  ISETP.GT.AND P6, PT, R5.reuse, RZ, P0 ;  /* 0x000000ff0500720c */ /* 0x040fe200007c4270 */
[----:B------:R-:W-:Y:S01]  /*6f80*/  UISETP.GT.AND UP0, UPT, UR13, UR18, UPT ;  /* 0x000000120d00728c */ /* 0x000fe2000bf04270 */
[----:B------:R-:W-:Y:S01]  /*6f90*/  FMNMX.FTZ R7, R8, R7, !PT ;  /* 0x0000000708077209 */ /* 0x000fe20007810000 */
[----:B------:R-:W-:Y:S01]  /*6fa0*/  UIADD3 UR13, UR13, -0x1, URZ ;  /* 0xffffffff0d0d7890 */ /* 0x000fe2000fffe03f */
[----:B------:R-:W-:Y:S02]  /*6fb0*/  ISETP.LT.OR P6, PT, R4, 0x1, P6 ;  /* 0x000000010400780c */ /* 0x000fe400037c1670 */
[----:B------:R-:W-:Y:S01]  /*6fc0*/  FMNMX.FTZ R7, R230, R7, !PT ;  /* 0x00000007e6077209 */ /* 0x000fe20007810000 */
[----:B------:R-:W-:Y:S01]  /*6fd0*/  LDSM.16.MT88.4 R28, [R197+0x100] ;  /* 0x00010000c51c783b */ /* 0x000fe20000004200 */
[C---:B------:R-:W-:Y:S02]  /*6fe0*/  ISETP.GT.AND P5, PT, R5.reuse, 0x1, P0 ;  /* 0x000000010500780c */ /* 0x040fe400007a4270 */
[----:B------:R-:W-:Y:S02]  /*6ff0*/  FMNMX.FTZ R7, R6, R7, !PT ;  /* 0x0000000706077209 */ /* 0x000fe40007810000 */
[----:B------:R-:W-:Y:S02]  /*7000*/  FSEL R13, R0, -INF , !P6 ;  /* 0xff800000000d7808 */ /* 0x000fe40007000000 */
[----:B------:R-:W-:Y:S02]  /*7010*/  FMNMX.FTZ R7, R164, R7, !PT ;  /* 0x00000007a4077209 */ /* 0x000fe40007810000 */
[----:B------:R-:W-:Y:S02]  /*7020*/  ISETP.GT.AND P4, PT, R5, 0x8, P0 ;  /* 0x000000080500780c */ /* 0x000fe40000784270 */
[----:B------:R-:W-:Y:S02]  /*7030*/  FMNMX.FTZ R7, R162, R7, !PT ;  /* 0x00000007a2077209 */ /* 0x000fe40007810000 */
[----:B------:R-:W-:Y:S02]  /*7040*/  ISETP.LT.OR P5, PT, R4, 0x2, P5 ;  /* 0x000000020400780c */ /* 0x000fe40002fa1670 */
[----:B------:R-:W-:Y:S02]  /*7050*/  FMNMX.FTZ R7, R142, R7, !PT ;  /* 0x000000078e077209 */ /* 0x000fe40007810000 */
[----:B------:R-:W-:Y:S02]  /*7060*/  FMNMX.FTZ R0, R13, R2, !PT ;  /* 0x000000020d007209 */ /* 0x000fe40007810000 */
[----:B------:R-:W-:Y:S02]  /*7070*/  FMNMX.FTZ R7, R140, R7, !PT ;  /* 0x000000078c077209 */ /* 0x000fe40007810000 */
[----:B------:R-:W-:Y:S02]  /*7080*/  FSEL R225, R225, -INF , !P5 ;  /* 0xff800000e1e17808 */ /* 0x000fe40006800000 */
[----:B------:R-:W-:Y:S02]  /*7090*/  FMNMX.FTZ R7, R160, R7, !PT ;  /* 0x00000007a0077209 */ /* 0x000fe40007810000 */
[----:B------:R-:W-:Y:S02]  /*70a0*/  ISETP.GT.AND P6, PT, R5, 0x9, P0 ;  /* 0x000000090500780c */ /* 0x000fe400007c4270 */
[----:B------:R-:W-:Y:S02]  /*70b0*/  FMNMX.FTZ R7, R158, R7, !PT ;  /* 0x000000079e077209 */ /* 0x000fe40007810000 */
[----:B------:R-:W-:Y:S02]  /*70c0*/  ISETP.LT.OR P4, PT, R4, 0x9, P4 ;  /* 0x000000090400780c */ /* 0x000fe40002781670 */
[----:B------:R-:W-:Y:S02]  /*70d0*/  FMNMX.FTZ R7, R156, R7, !PT ;  /* 0x000000079c077209 */ /* 0x000fe40007810000 */
[----:B------:R-:W-:Y:S02]  /*70e0*/  FSEL R11, R226, -INF , !P4 ;  /* 0xff800000e20b7808 */ /* 0x000fe40006000000 */
[----:B------:R-:W-:Y:S02]  /*70f0*/  FMNMX.FTZ R0, R225, R0, !PT ;  /* 0x00000000e1007209 */ /* 0x000fe40007810000 */
[----:B------:R-:W-:Y:S02]  /*7100*/  ISETP.GT.AND P5, PT, R5, 0x10, P0 ;  /* 0x000000100500780c */ /* 0x000fe400007a4270 */
[----:B------:R-:W-:Y:S02]  /*7110*/  ISETP.LT.OR P6, PT, R4, 0xa, P6 ;  /* 0x0000000a0400780c */ /* 0x000fe400037c1670 */
[----:B------:R-:W-:Y:S02]  /*7120*/  FMNMX.FTZ R7, R154, R7, !PT ;  /* 0x000000079a077209 */ /* 0x000fe40007810000 */
[----:B------:R-:W-:Y:S02]  /*7130*/  FSEL R9, R228, -INF , !P6 ;  /* 0xff800000e4097808 */ /* 0x000fe40007000000 */
[----:B------:R-:W-:Y:S02]  /*7140*/  ISETP.LT.OR P5, PT, R4, 0x11, P5 ;  /* 0x000000110400780c */ /* 0x000fe40002fa1670 */
[----:B------:R-:W-:Y:S02]  /*7150*/  FMNMX.FTZ R0, R11, R0, !PT ;  /* 0x000000000b007209 */ /* 0x000fe40007810000 */
[----:B------:R-:W-:Y:S02]  /*7160*/  ISETP.GT.AND P4, PT, R5, 0x11, P0 ;  /* 0x000000110500780c */ /* 0x000fe40000784270 */
[----:B------:R-:W-:Y:S02]  /*7170*/  FMNMX.FTZ R7, R152, R7, !PT ;  /* 0x0000000798077209 */ /* 0x000fe40007810000 */
[----:B------:R-:W-:Y:S02]  /*7180*/  FSEL R163, R232, -INF , !P5 ;  /* 0xff800000e8a37808 */ /* 0x000fe40006800000 */
[----:B------:R-:W-:Y:S02]  /*7190*/  ISETP.LT.OR P4, PT, R4, 0x12, P4 ;  /* 0x000000120400780c */ /* 0x000fe40002781670 */
[----:B------:R-:W-:Y:S02]  /*71a0*/  FMNMX.FTZ R0, R9, R0, !PT ;  /* 0x0000000009007209 */ /* 0x000fe40007810000 */
[----:B------:R-:W-:Y:S02]  /*71b0*/  ISETP.GT.AND P6, PT, R5, 0x18, P0 ;  /* 0x000000180500780c */ /* 0x000fe400007c4270 */
[----:B------:R-:W-:Y:S02]  /*71c0*/  FMNMX.FTZ R15, R150, R7, !PT ;  /* 0x00000007960f7209 */ /* 0x000fe40007810000 */
[----:B------:R-:W-:Y:S02]  /*71d0*/  FSEL R161, R231, -INF , !P4 ;  /* 0xff800000e7a17808 */ /* 0x000fe40006000000 */
[----:B------:R-:W-:Y:S02]  /*71e0*/  FMNMX.FTZ R0, R163, R0, !PT ;  /* 0x00000000a3007209 */ /* 0x000fe40007810000 */
[----:B------:R-:W-:Y:S02]  /*71f0*/  ISETP.LT.OR P6, PT, R4, 0x19, P6 ;  /* 0x000000190400780c */ /* 0x000fe400037c1670 */
        /* <DEDUP_REMOVED lines=9> */
[----:B------:R-:W-:Y:S01]  /*7290*/  ISETP.LT.OR P4, PT, R4, 0x21, P4 ;  /* 0x000000210400780c */ /* 0x000fe20002781670 */
[----:B------:R-:W1:Y:S01]  /*72a0*/  SHFL.BFLY PT, R0, R7, 0x2, 0x1f ;  /* 0x0c401f0007007f89 */ /* 0x000e6200000e0000 */
[----:B------:R-:W-:Y:S02]  /*72b0*/  ISETP.GT.AND P6, PT, R5, 0x21, P0 ;  /* 0x000000210500780c */ /* 0x000fe400007c4270 */
[----:B------:R-:W-:Y:S02]  /*72c0*/  FSEL R159, R240, -INF , !P4 ;  /* 0xff800000f09f7808 */ /* 0x000fe40006000000 */
[----:B------:R-:W-:Y:S02]  /*72d0*/  FMNMX.FTZ R14, R141, R14, !PT ;  /* 0x0000000e8d0e7209 */ /* 0x000fe40007810000 */
[C---:B------:R-:W-:Y:S02]  /*72e0*/  ISETP.LT.OR P6, PT, R4.reuse, 0x22, P6 ;  /* 0x000000220400780c */ /* 0x040fe400037c1670 */
[----:B------:R-:W-:Y:S02]  /*72f0*/  ISETP.GT.AND P5, PT, R5, 0x28, P0 ;  /* 0x000000280500780c */ /* 0x000fe400007a4270 */
[----:B------:R-:W-:Y:S02]  /*7300*/  FSEL R157, R239, -INF , !P6 ;  /* 0xff800000ef9d7808 */ /* 0x000fe40007000000 */
[----:B------:R-:W-:Y:S02]  /*7310*/  FMNMX.FTZ R14, R159, R14, !PT ;  /* 0x0000000e9f0e7209 */ /* 0x000fe40007810000 */
[C---:B------:R-:W-:Y:S02]  /*7320*/  ISETP.LT.OR P5, PT, R4.reuse, 0x29, P5 ;  /* 0x000000290400780c */ /* 0x040fe40002fa1670 */
[----:B------:R-:W-:Y:S02]  /*7330*/  ISETP.GT.AND P4, PT, R5, 0x29, P0 ;  /* 0x000000290500780c */ /* 0x000fe40000784270 */
[----:B------:R-:W-:Y:S02]  /*7340*/  FSEL R155, R243, -INF , !P5 ;  /* 0xff800000f39b7808 */ /* 0x000fe40006800000 */
[----:B------:R-:W-:Y:S02]  /*7350*/  FMNMX.FTZ R14, R157, R14, !PT ;  /* 0x0000000e9d0e7209 */ /* 0x000fe40007810000 */
[----:B------:R-:W-:Y:S02]  /*7360*/  ISETP.LT.OR P4, PT, R4, 0x2a, P4 ;  /* 0x0000002a0400780c */ /* 0x000fe40002781670 */
        /* <DEDUP_REMOVED lines=13> */
[----:B-1----:R-:W-:Y:S02]  /*7440*/  FMNMX.FTZ R12, R7, R0, !PT ;  /* 0x00000000070c7209 */ /* 0x002fe40007810000 */
[----:B------:R-:W-:Y:S02]  /*7450*/  FSEL R145, R251, -INF , !P4 ;  /* 0xff800000fb917808 */ /* 0x000fe40006000000 */
[----:B------:R-:W-:Y:S01]  /*7460*/  FMNMX.FTZ R0, R147, R14, !PT ;  /* 0x0000000e93007209 */ /* 0x000fe20007810000 */
[----:B------:R-:W1:Y:S01]  /*7470*/  SHFL.BFLY PT, R15, R12, 0x1, 0x1f ;  /* 0x0c201f000c0f7f89 */ /* 0x000e6200000e0000 */
[----:B------:R-:W-:Y:S02]  /*7480*/  ISETP.LT.OR P0, PT, R4, 0x3a, P0 ;  /* 0x0000003a0400780c */ /* 0x000fe40000701670 */
[----:B------:R-:W-:Y:S02]  /*7490*/  FMNMX.FTZ R0, R145, R0, !PT ;  /* 0x0000000091007209 */ /* 0x000fe40007810000 */
[----:B------:R-:W-:Y:S04]  /*74a0*/  FSEL R133, R250, -INF , !P0 ;  /* 0xff800000fa857808 */ /* 0x000fe80004000000 */
[----:B------:R-:W-:Y:S05]  /*74b0*/  FMNMX.FTZ R7, R133, R0, !PT ;  /* 0x0000000085077209 */ /* 0x000fea0007810000 */
[----:B------:R-:W2:Y:S01]  /*74c0*/  SHFL.BFLY PT, R4, R7, 0x2, 0x1f ;  /* 0x0c401f0007047f89 */ /* 0x000ea200000e0000 */
[----:B-1----:R-:W-:Y:S04]  /*74d0*/  FMNMX.FTZ R0, R12, R15, !PT ;  /* 0x0000000f0c007209 */ /* 0x002fe80007810000 */
[C---:B------:R-:W-:Y:S01]  /*74e0*/  FSETP.NEU.FTZ.AND P0, PT, R0.reuse, -INF , PT ;  /* 0xff8000000000780b */ /* 0x040fe20003f1d000 */
[----:B------:R-:W-:Y:S05]  /*74f0*/  FMUL.FTZ R151, R0, c[0x0][0x2d0] ;  /* 0x0000b40000977a20 */ /* 0x000fea0000410000 */
[----:B------:R-:W-:Y:S02]  /*7500*/  FSEL R151, R151, RZ, P0 ;  /* 0x000000ff97977208 */ /* 0x000fe40000000000 */
[----:B--2---:R-:W-:Y:S03]  /*7510*/  FMNMX.FTZ R5, R7, R4, !PT ;  /* 0x0000000407057209 */ /* 0x004fe60007810000 */
[--C-:B------:R-:W-:Y:S01]  /*7520*/  FFMA.FTZ R168, R10, c[0x0][0x2d0], -R151.reuse ;  /* 0x0000b4000aa87a23 */ /* 0x100fe20000010897 */
[----:B------:R-:W-:Y:S01]  /*7530*/  FSEL R4, R0, RZ, P0 ;  /* 0x000000ff00047208 */ /* 0x000fe20000000000 */
[--C-:B------:R-:W-:Y:S01]  /*7540*/  FFMA.FTZ R135, R8, c[0x0][0x2d0], -R151.reuse ;  /* 0x0000b40008877a23 */ /* 0x100fe20000010897 */
[----:B------:R-:W1:Y:S01]  /*7550*/  SHFL.BFLY PT, R132, R5, 0x1, 0x1f ;  /* 0x0c201f0005847f89 */ /* 0x000e6200000e0000 */
[----:B------:R-:W-:Y:S02]  /*7560*/  FFMA.FTZ R134, R230, c[0x0][0x2d0], -R151 ;  /* 0x0000b400e6867a23 */ /* 0x000fe40000010897 */
[----:B------:R-:W-:Y:S01]  /*7570*/  MUFU.EX2 R168, R168 ;  /* 0x000000a800a87308 */ /* 0x000fe20000000800 */
[----:B------:R-:W-:Y:S02]  /*7580*/  FADD.FTZ R3, -R4, R3 ;  /* 0x0000000304037221 */ /* 0x000fe40000010100 */
[--C-:B------:R-:W-:Y:S02]  /*7590*/  FFMA.FTZ R169, R6, c[0x0][0x2d0], -R151.reuse ;  /* 0x0000b40006a97a23 */ /* 0x100fe40000010897 */
[----:B------:R-:W-:Y:S02]  /*75a0*/  FMUL.FTZ R6, R3, c[0x0][0x2d0] ;  /* 0x0000b40003067a20 */ /* 0x000fe40000410000 */
[--C-:B------:R-:W-:Y:S02]  /*75b0*/  FFMA.FTZ R174, R164, c[0x0][0x2d0], -R151.reuse ;  /* 0x0000b400a4ae7a23 */ /* 0x100fe40000010897 */
[----:B------:R-:W-:Y:S01]  /*75c0*/  LDSM.16.MT88.4 R164, [R203+0x5900] ;  /* 0x00590000cba4783b */ /* 0x000fe20000004200 */
[----:B------:R-:W2:Y:S01]  /*75d0*/  MUFU.EX2 R135, R135 ;  /* 0x0000008700877308 */ /* 0x000ea20000000800 */
[--C-:B------:R-:W-:Y:S02]  /*75e0*/  FFMA.FTZ R175, R162, c[0x0][0x2d0], -R151.reuse ;  /* 0x0000b400a2af7a23 */ /* 0x100fe40000010897 */
[--C-:B------:R-:W-:Y:S02]  /*75f0*/  FFMA.FTZ R176, R142, c[0x0][0x2d0], -R151.reuse ;  /* 0x0000b4008eb07a23 */ /* 0x100fe40000010897 */
[--C-:B------:R-:W-:Y:S02]  /*7600*/  FFMA.FTZ R177, R140, c[0x0][0x2d0], -R151.reuse ;  /* 0x0000b4008cb17a23 */ /* 0x100fe40000010897 */
[--C-:B------:R-:W-:Y:S02]  /*7610*/  FFMA.FTZ R227, R160, c[0x0][0x2d0], -R151.reuse ;  /* 0x0000b400a0e37a23 */ /* 0x100fe40000010897 */
[--C-:B------:R-:W-:Y:S01]  /*7620*/  FFMA.FTZ R228, R158, c[0x0][0x2d0], -R151.reuse ;  /* 0x0000b4009ee47a23 */ /* 0x100fe20000010897 */
[----:B------:R-:W-:Y:S01]  /*7630*/  MUFU.EX2 R134, R134 ;  /* 0x0000008600867308 */ /* 0x000fe20000000800 */
[--C-:B------:R-:W-:Y:S01]  /*7640*/  FFMA.FTZ R229, R156, c[0x0][0x2d0], -R151.reuse ;  /* 0x0000b4009ce57a23 */ /* 0x100fe20000010897 */
[----:B-1----:R-:W-:Y:S01]  /*7650*/  FMNMX.FTZ R132, R5, R132, !PT ;  /* 0x0000008405847209 */ /* 0x002fe20007810000 */
[--C-:B------:R-:W-:Y:S02]  /*7660*/  FFMA.FTZ R230, R154, c[0x0][0x2d0], -R151.reuse ;  /* 0x0000b4009ae67a23 */ /* 0x100fe40000010897 */
[--C-:B------:R-:W-:Y:S01]  /*7670*/  FFMA.FTZ R235, R152, c[0x0][0x2d0], -R151.reuse ;  /* 0x0000b40098eb7a23 */ /* 0x100fe20000010897 */
[C---:B------:R-:W-:Y:S01]  /*7680*/  FSETP.NEU.FTZ.AND P0, PT, R132.reuse, -INF , PT ;  /* 0xff8000008400780b */ /* 0x040fe20003f1d000 */
[----:B------:R-:W-:Y:S02]  /*7690*/  FMUL.FTZ R144, R132, c[0x0][0x2d0] ;  /* 0x0000b40084907a20 */ /* 0x000fe40000410000 */
[--C-:B------:R-:W-:Y:S01]  /*76a0*/  FFMA.FTZ R236, R150, c[0x0][0x2d0], -R151.reuse ;  /* 0x0000b40096ec7a23 */ /* 0x100fe20000010897 */
[----:B------:R-:W-:Y:S01]  /*76b0*/  FSEL R5, R132, RZ, P0 ;  /* 0x000000ff84057208 */ /* 0x000fe20000000000 */
[----:B------:R-:W1:Y:S01]  /*76c0*/  MUFU.EX2 R169, R169 ;  /* 0x000000a900a97308 */ /* 0x000e620000000800 */
[----:B------:R-:W-:Y:S01]  /*76d0*/  FSEL R144, R144, RZ, P0 ;  /* 0x000000ff90907208 */ /* 0x000fe20000000000 */
[--C-:B------:R-:W-:Y:S01]  /*76e0*/  FFMA.FTZ R237, R148, c[0x0][0x2d0], -R151.reuse ;  /* 0x0000b40094ed7a23 */ /* 0x100fe20000010897 */
[----:B--2---:R-:W-:Y:S01]  /*76f0*/  F2FP.BF16.PACK_AB R136, R135, R168 ;  /* 0x000000a88788723e */ /* 0x004fe200000010ff */
[----:B------:R-:W-:Y:S01]  /*7700*/  FADD.FTZ R5, -R5, R2 ;  /* 0x0000000205057221 */ /* 0x000fe20000010100 */
[----:B------:R-:W-:Y:S01]  /*7710*/  PLOP3.LUT P0, PT, PT, PT, UP0, 0x80, 0x0 ;  /* 0x000000000000781c */ /* 0x000fe20003f0f008 */
[--C-:B------:R-:W-:Y:S02]  /*7720*/  FFMA.FTZ R173, R13, c[0x0][0x2d0], -R144.reuse ;  /* 0x0000b4000dad7a23 */ /* 0x100fe40000010890 */
[----:B------:R-:W2:Y:S01]  /*7730*/  LDSM.16.MT88.4 R12, [R203+0x100] ;  /* 0x00010000cb0c783b */ /* 0x000ea20000004200 */
[--C-:B------:R-:W-:Y:S01]  /*7740*/  FFMA.FTZ R172, R225, c[0x0][0x2d0], -R144.reuse ;  /* 0x0000b400e1ac7a23 */ /* 0x100fe20000010890 */
[----:B------:R-:W3:Y:S01]  /*7750*/  MUFU.EX2 R3, R6 ;  /* 0x0000000600037308 */ /* 0x000ee20000000800 */
[--C-:B------:R-:W-:Y:S02]  /*7760*/  FFMA.FTZ R171, R11, c[0x0][0x2d0], -R144.reuse ;  /* 0x0000b4000bab7a23 */ /* 0x100fe40000010890 */
[--C-:B------:R-:W-:Y:S02]  /*7770*/  FFMA.FTZ R170, R9, c[0x0][0x2d0], -R144.reuse ;  /* 0x0000b40009aa7a23 */ /* 0x100fe40000010890 */
[----:B------:R-:W-:Y:S02]  /*7780*/  FMUL.FTZ R2, R5, c[0x0][0x2d0] ;  /* 0x0000b40005027a20 */ /* 0x000fe40000410000 */
[--C-:B------:R-:W-:Y:S02]  /*7790*/  FFMA.FTZ R178, R163, c[0x0][0x2d0], -R144.reuse ;  /* 0x0000b400a3b27a23 */ /* 0x100fe40000010890 */
[--C-:B------:R-:W-:Y:S01]  /*77a0*/  FFMA.FTZ R179, R161, c[0x0][0x2d0], -R144.reuse ;  /* 0x0000b400a1b37a23 */ /* 0x100fe20000010890 */
[----:B------:R-:W-:Y:S01]  /*77b0*/  MUFU.EX2 R173, R173 ;  /* 0x000000ad00ad7308 */ /* 0x000fe20000000800 */
[----:B------:R-:W-:Y:S01]  /*77c0*/  LDSM.16.MT88.4 R160, [R196+0x3900] ;  /* 0x00390000c4a0783b */ /* 0x000fe20000004200 */
[--C-:B------:R-:W-:Y:S01]  /*77d0*/  FFMA.FTZ R225, R143, c[0x0][0x2d0], -R144.reuse ;  /* 0x0000b4008fe17a23 */ /* 0x100fe20000010890 */
[----:B-1----:R-:W-:Y:S01]  /*77e0*/  F2FP.BF16.PACK_AB R138, R169, R134 ;  /* 0x00000086a98a723e */ /* 0x002fe200000010ff */
[--C-:B------:R-:W-:Y:S02]  /*77f0*/  FFMA.FTZ R226, R141, c[0x0][0x2d0], -R144.reuse ;  /* 0x0000b4008de27a23 */ /* 0x100fe40000010890 */
[--C-:B------:R-:W-:Y:S03]  /*7800*/  FFMA.FTZ R231, R159, c[0x0][0x2d0], -R144.reuse ;  /* 0x0000b4009fe77a23 */ /* 0x100fe60000010890 */
[----:B------:R-:W-:Y:S01]  /*7810*/  LDSM.16.MT88.4 R140, [R197+0x2900] ;  /* 0x00290000c58c783b */ /* 0x000fe20000004200 */
[----:B------:R-:W1:Y:S01]  /*7820*/  MUFU.EX2 R172, R172 ;  /* 0x000000ac00ac7308 */ /* 0x000e620000000800 */
[--C-:B------:R-:W-:Y:S02]  /*7830*/  FFMA.FTZ R232, R157, c[0x0][0x2d0], -R144.reuse ;  /* 0x0000b4009de87a23 */ /* 0x100fe40000010890 */
[--C-:B------:R-:W-:Y:S02]  /*7840*/  FFMA.FTZ R233, R155, c[0x0][0x2d0], -R144.reuse ;  /* 0x0000b4009be97a23 */ /* 0x100fe40000010890 */
[C---:B---3--:R-:W-:Y:S02]  /*7850*/  FMUL.FTZ R4, R3.reuse, R128 ;  /* 0x0000008003047220 */ /* 0x048fe40000410000 */
[C---:B------:R-:W-:Y:S01]  /*7860*/  FMUL.FTZ R5, R3.reuse, R129 ;  /* 0x0000008103057220 */ /* 0x040fe20000410000 */
[----:B------:R-:W-:Y:S01]  /*7870*/  LDSM.16.MT88.4 R156, [R197+0x3900] ;  /* 0x00390000c59c783b */ /* 0x000fe20000004200 */
[C---:B------:R-:W-:Y:S01]  /*7880*/  FMUL.FTZ R8, R3.reuse, R124 ;  /* 0x0000007c03087220 */ /* 0x040fe20000410000 */
[----:B------:R-:W-:Y:S01]  /*7890*/  MUFU.EX2 R171, R171 ;  /* 0x000000ab00ab7308 */ /* 0x000fe20000000800 */
[C---:B------:R-:W-:Y:S02]  /*78a0*/  FMUL.FTZ R9, R3.reuse, R125 ;  /* 0x0000007d03097220 */ /* 0x040fe40000410000 */
[C---:B------:R-:W-:Y:S02]  /*78b0*/  FMUL.FTZ R16, R3.reuse, R116 ;  /* 0x0000007403107220 */ /* 0x040fe40000410000 */
[C---:B------:R-:W-:Y:S02]  /*78c0*/  FMUL.FTZ R17, R3.reuse, R117 ;  /* 0x0000007503117220 */ /* 0x040fe40000410000 */
[C---:B------:R-:W-:Y:S02]  /*78d0*/  FMUL.FTZ R24, R3.reuse, R108 ;  /* 0x0000006c03187220 */ /* 0x040fe40000410000 */
[C---:B------:R-:W-:Y:S01]  /*78e0*/  FMUL.FTZ R25, R3.reuse, R109 ;  /* 0x0000006d03197220 */ /* 0x040fe20000410000 */
[----:B------:R-:W3:Y:S01]  /*78f0*/  MUFU.EX2 R170, R170 ;  /* 0x000000aa00aa7308 */ /* 0x000ee20000000800 */
[C---:B------:R-:W-:Y:S02]  /*7900*/  FMUL.FTZ R32, R3.reuse, R100 ;  /* 0x0000006403207220 */ /* 0x040fe40000410000 */
[----:B------:R-:W-:Y:S01]  /*7910*/  FMUL.FTZ R33, R3, R101 ;  /* 0x0000006503217220 */ /* 0x000fe20000410000 */
[----:B-1----:R-:W-:Y:S01]  /*7920*/  F2FP.BF16.PACK_AB R137, R172, R173 ;  /* 0x000000adac89723e */ /* 0x002fe200000010ff */
[--C-:B------:R-:W-:Y:S02]  /*7930*/  FFMA.FTZ R234, R153, c[0x0][0x2d0], -R144.reuse ;  /* 0x0000b40099ea7a23 */ /* 0x100fe40000010890 */
[----:B------:R-:W-:Y:S01]  /*7940*/  LDSM.16.MT88.4 R152, [R198+0x3900] ;  /* 0x00390000c698783b */ /* 0x000fe20000004200 */
[--C-:B------:R-:W-:Y:S02]  /*7950*/  FFMA.FTZ R239, R149, c[0x0][0x2d0], -R144.reuse ;  /* 0x0000b40095ef7a23 */ /* 0x100fe40000010890 */
[----:B------:R-:W1:Y:S01]  /*7960*/  MUFU.EX2 R2, R2 ;  /* 0x0000000200027308 */ /* 0x000e620000000800 */
[--C-:B------:R-:W-:Y:S02]  /*7970*/  FFMA.FTZ R240, R147, c[0x0][0x2d0], -R144.reuse ;  /* 0x0000b40093f07a23 */ /* 0x100fe40000010890 */
[--C-:B------:R-:W-:Y:S02]  /*7980*/  FFMA.FTZ R241, R145, c[0x0][0x2d0], -R144.reuse ;  /* 0x0000b40091f17a23 */ /* 0x100fe40000010890 */
[----:B------:R-:W-:Y:S02]  /*7990*/  FFMA.FTZ R151, R146, c[0x0][0x2d0], -R151 ;  /* 0x0000b40092977a23 */ /* 0x000fe40000010897 */
[----:B------:R-:W-:Y:S02]  /*79a0*/  FFMA.FTZ R144, R133, c[0x0][0x2d0], -R144 ;  /* 0x0000b40085907a23 */ /* 0x000fe40000010890 */
[C---:B------:R-:W-:Y:S01]  /*79b0*/  FMUL.FTZ R36, R3.reuse, R36 ;  /* 0x0000002403247220 */ /* 0x040fe20000410000 */
[----:B------:R-:W-:Y:S01]  /*79c0*/  MUFU.EX2 R238, R151 ;  /* 0x0000009700ee7308 */ /* 0x000fe20000000800 */
[C---:B------:R-:W-:Y:S02]  /*79d0*/  FMUL.FTZ R37, R3.reuse, R37 ;  /* 0x0000002503257220 */ /* 0x040fe40000410000 */
[C---:B------:R-:W-:Y:S01]  /*79e0*/  FMUL.FTZ R40, R3.reuse, R40 ;  /* 0x0000002803287220 */ /* 0x040fe20000410000 */
[----:B---3--:R-:W-:Y:S01]  /*79f0*/  F2FP.BF16.PACK_AB R139, R170, R171 ;  /* 0x000000abaa8b723e */ /* 0x008fe200000010ff */
[C---:B------:R-:W-:Y:S02]  /*7a00*/  FMUL.FTZ R41, R3.reuse, R41 ;  /* 0x0000002903297220 */ /* 0x040fe40000410000 */
[C---:B------:R-:W-:Y:S02]  /*7a10*/  FMUL.FTZ R44, R3.reuse, R44 ;  /* 0x0000002c032c7220 */ /* 0x040fe40000410000 */
[C---:B------:R-:W-:Y:S01]  /*7a20*/  FMUL.FTZ R45, R3.reuse, R45 ;  /* 0x0000002d032d7220 */ /* 0x040fe20000410000 */
[----:B------:R3:W-:Y:S01]  /*7a30*/  MUFU.EX2 R242, R144 ;  /* 0x0000009000f27308 */ /* 0x0007e20000000800 */
[C---:B------:R-:W-:Y:S02]  /*7a40*/  FMUL.FTZ R48, R3.reuse, R48 ;  /* 0x0000003003307220 */ /* 0x040fe40000410000 */
[C---:B------:R-:W-:Y:S02]  /*7a50*/  FMUL.FTZ R49, R3.reuse, R49 ;  /* 0x0000003103317220 */ /* 0x040fe40000410000 */
[C---:B-1----:R-:W-:Y:S02]  /*7a60*/  FMUL.FTZ R6, R2.reuse, R130 ;  /* 0x0000008202067220 */ /* 0x042fe40000410000 */
[C---:B------:R-:W-:Y:S02]  /*7a70*/  FMUL.FTZ R7, R2.reuse, R131 ;  /* 0x0000008302077220 */ /* 0x040fe40000410000 */
[----:B------:R-:W-:Y:S01]  /*7a80*/  LDSM.16.MT88.4 R128, [R198+0x2900] ;  /* 0x00290000c680783b */ /* 0x000fe20000004200 */
[C---:B------:R-:W-:Y:S01]  /*7a90*/  FMUL.FTZ R10, R2.reuse, R126 ;  /* 0x0000007e020a7220 */ /* 0x040fe20000410000 */
[----:B------:R-:W-:Y:S01]  /*7aa0*/  MUFU.EX2 R174, R174 ;  /* 0x000000ae00ae7308 */ /* 0x000fe20000000800 */
[C---:B------:R-:W-:Y:S02]  /*7ab0*/  FMUL.FTZ R11, R2.reuse, R127 ;  /* 0x0000007f020b7220 */ /* 0x040fe40000410000 */
[C---:B--2---:R-:W-:Y:S03]  /*7ac0*/  HMMA.16816.F32.BF16 R4, R136.reuse, R12, R4 ;  /* 0x0000000c8804723c */ /* 0x044fe60000041804 */
[----:B------:R-:W-:Y:S02]  /*7ad0*/  LDSM.16.MT88.4 R124, [R203+0x2900] ;  /* 0x00290000cb7c783b */ /* 0x000fe40000004200 */
[C---:B------:R-:W-:Y:S02]  /*7ae0*/  FMUL.FTZ R18, R2.reuse, R118 ;  /* 0x0000007602127220 */ /* 0x040fe40000410000 */
[C---:B------:R-:W-:Y:S01]  /*7af0*/  FMUL.FTZ R12, R3.reuse, R120 ;  /* 0x00000078030c7220 */ /* 0x040fe20000410000 */
[C---:B------:R-:W-:Y:S01]  /*7b00*/  HMMA.16816.F32.BF16 R8, R136.reuse, R14, R8 ;  /* 0x0000000e8808723c */ /* 0x040fe20000041808 */
[----:B------:R-:W1:Y:S02]  /*7b10*/  MUFU.EX2 R175, R175 ;  /* 0x000000af00af7308 */ /* 0x000e640000000800 */
[----:B---3--:R-:W-:Y:S01]  /*7b20*/  LDSM.16.MT88.4 R144, [R196+0x1900] ;  /* 0x00190000c490783b */ /* 0x008fe20000004200 */
[C---:B------:R-:W-:Y:S02]  /*7b30*/  FMUL.FTZ R13, R3.reuse, R121 ;  /* 0x00000079030d7220 */ /* 0x040fe40000410000 */
[C---:B------:R-:W-:Y:S02]  /*7b40*/  FMUL.FTZ R19, R2.reuse, R119 ;  /* 0x0000007702137220 */ /* 0x040fe40000410000 */
[C---:B------:R-:W-:Y:S03]  /*7b50*/  FMUL.FTZ R14, R2.reuse, R122 ;  /* 0x0000007a020e7220 */ /* 0x040fe60000410000 */
[----:B------:R-:W-:Y:S01]  /*7b60*/  LDSM.16.MT88.4 R116, [R198+0x900] ;  /* 0x00090000c674783b */ /* 0x000fe20000004200 */
[C---:B------:R-:W-:Y:S01]  /*7b70*/  FMUL.FTZ R15, R2.reuse, R123 ;  /* 0x0000007b020f7220 */ /* 0x040fe20000410000 */
[----:B------:R-:W-:Y:S01]  /*7b80*/  MUFU.EX2 R176, R176 ;  /* 0x000000b000b07308 */ /* 0x000fe20000000800 */
[C---:B------:R-:W-:Y:S02]  /*7b90*/  FMUL.FTZ R26, R2.reuse, R110 ;  /* 0x0000006e021a7220 */ /* 0x040fe40000410000 */
[C---:B------:R-:W-:Y:S02]  /*7ba0*/  FMUL.FTZ R27, R2.reuse, R111 ;  /* 0x0000006f021b7220 */ /* 0x040fe40000410000 */
[C---:B------:R-:W-:Y:S01]  /*7bb0*/  FMUL.FTZ R34, R2.reuse, R102 ;  /* 0x0000006602227220 */ /* 0x040fe20000410000 */
[C---:B------:R-:W-:Y:S01]  /*7bc0*/  HMMA.16816.F32.BF16 R12, R136.reuse, R20, R12 ;  /* 0x00000014880c723c */ /* 0x040fe2000004180c */
[----:B------:R-:W2:Y:S02]  /*7bd0*/  LDSM.16.MT88.4 R120, [R196+0x100] ;  /* 0x00010000c478783b */ /* 0x000ea40000004200 */
[C---:B------:R-:W-:Y:S01]  /*7be0*/  FMUL.FTZ R35, R2.reuse, R103 ;  /* 0x0000006702237220 */ /* 0x040fe20000410000 */
[----:B------:R-:W-:Y:S01]  /*7bf0*/  MUFU.EX2 R177, R177 ;  /* 0x000000b100b17308 */ /* 0x000fe20000000800 */
[C---:B------:R-:W-:Y:S02]  /*7c00*/  FMUL.FTZ R38, R2.reuse, R38 ;  /* 0x0000002602267220 */ /* 0x040fe40000410000 */
[C---:B------:R-:W-:Y:S01]  /*7c10*/  FMUL.FTZ R20, R3.reuse, R112 ;  /* 0x0000007003147220 */ /* 0x040fe20000410000 */
[C---:B------:R-:W-:Y:S01]  /*7c20*/  HMMA.16816.F32.BF16 R16, R136.reuse, R22, R16 ;  /* 0x000000168810723c */ /* 0x040fe20000041810 */
[----:B------:R-:W-:Y:S03]  /*7c30*/  LDSM.16.MT88.4 R100, [R197+0x2100] ;  /* 0x00210000c564783b */ /* 0x000fe60000004200 */
[C---:B------:R-:W-:Y:S02]  /*7c40*/  FMUL.FTZ R21, R3.reuse, R113 ;  /* 0x0000007103157220 */ /* 0x040fe40000410000 */
[C---:B------:R-:W-:Y:S01]  /*7c50*/  FMUL.FTZ R39, R2.reuse, R39 ;  /* 0x0000002702277220 */ /* 0x040fe20000410000 */
[----:B------:R-:W-:Y:S01]  /*7c60*/  MUFU.EX2 R178, R178 ;  /* 0x000000b200b27308 */ /* 0x000fe20000000800 */
[C---:B------:R-:W-:Y:S01]  /*7c70*/  FMUL.FTZ R22, R2.reuse, R114 ;  /* 0x0000007202167220 */ /* 0x040fe20000410000 */
[----:B------:R-:W-:Y:S03]  /*7c80*/  LDSM.16.MT88.4 R108, [R196+0x2100] ;  /* 0x00210000c46c783b */ /* 0x000fe60000004200 */
[C---:B------:R-:W-:Y:S02]  /*7c90*/  FMUL.FTZ R23, R2.reuse, R115 ;  /* 0x0000007302177220 */ /* 0x040fe40000410000 */
[C---:B------:R-:W-:Y:S02]  /*7ca0*/  FMUL.FTZ R42, R2.reuse, R42 ;  /* 0x0000002a022a7220 */ /* 0x040fe40000410000 */
[C---:B------:R-:W-:Y:S01]  /*7cb0*/  FMUL.FTZ R43, R2.reuse, R43 ;  /* 0x0000002b022b7220 */ /* 0x040fe20000410000 */
[----:B------:R-:W3:Y:S01]  /*7cc0*/  LDSM.16.MT88.4 R112, [R203+0x2100] ;  /* 0x00210000cb70783b */ /* 0x000ee20000004200 */
[C---:B------:R-:W-:Y:S01]  /*7cd0*/  FMUL.FTZ R46, R2.reuse, R46 ;  /* 0x0000002e022e7220 */ /* 0x040fe20000410000 */
[C---:B------:R-:W-:Y:S01]  /*7ce0*/  HMMA.16816.F32.BF16 R20, R136.reuse, R28, R20 ;  /* 0x0000001c8814723c */ /* 0x040fe20000041814 */
[----:B------:R-:W4:Y:S02]  /*7cf0*/  MUFU.EX2 R179, R179 ;  /* 0x000000b300b37308 */ /* 0x000f240000000800 */
[C---:B------:R-:W-:Y:S02]  /*7d00*/  FMUL.FTZ R47, R2.reuse, R47 ;  /* 0x0000002f022f7220 */ /* 0x040fe40000410000 */
[C---:B------:R-:W-:Y:S01]  /*7d10*/  FMUL.FTZ R50, R2.reuse, R50 ;  /* 0x0000003202327220 */ /* 0x040fe20000410000 */
[----:B------:R-:W-:Y:S01]  /*7d20*/  LDSM.16.MT88.4 R148, [R203+0x3900] ;  /* 0x00390000cb94783b */ /* 0x000fe20000004200 */
[C---:B------:R-:W-:Y:S01]  /*7d30*/  FMUL.FTZ R28, R3.reuse, R104 ;  /* 0x00000068031c7220 */ /* 0x040fe20000410000 */
[C---:B------:R-:W-:Y:S03]  /*7d40*/  HMMA.16816.F32.BF16 R24, R136.reuse, R30, R24 ;  /* 0x0000001e8818723c */ /* 0x040fe60000041818 */
[----:B------:R-:W-:Y:S01]  /*7d50*/  MUFU.EX2 R225, R225 ;  /* 0x000000e100e17308 */ /* 0x000fe20000000800 */
[C---:B------:R-:W-:Y:S02]  /*7d60*/  FMUL.FTZ R29, R3.reuse, R105 ;  /* 0x00000069031d7220 */ /* 0x040fe40000410000 */
[C---:B------:R-:W-:Y:S02]  /*7d70*/  FMUL.FTZ R51, R2.reuse, R51 ;  /* 0x0000003302337220 */ /* 0x040fe40000410000 */
[C---:B------:R-:W-:Y:S04]  /*7d80*/  FMUL.FTZ R30, R2.reuse, R106 ;  /* 0x0000006a021e7220 */ /* 0x040fe80000410000 */
[C---:B------:R-:W-:Y:S01]  /*7d90*/  FMUL.FTZ R31, R2.reuse, R107 ;  /* 0x0000006b021f7220 */ /* 0x040fe20000410000 */
[----:B------:R-:W5:Y:S01]  /*7da0*/  MUFU.EX2 R226, R226 ;  /* 0x000000e200e27308 */ /* 0x000f620000000800 */
[----:B------:R-:W1:Y:S01]  /*7db0*/  LDSM.16.MT88.4 R104, [R198+0x2100] ;  /* 0x00210000c668783b */ /* 0x000e620000004200 */
[C---:B------:R-:W-:Y:S02]  /*7dc0*/  FMUL.FTZ R52, R3.reuse, R52 ;  /* 0x0000003403347220 */ /* 0x040fe40000410000 */
[C---:B------:R-:W-:Y:S02]  /*7dd0*/  FMUL.FTZ R53, R3.reuse, R53 ;  /* 0x0000003503357220 */ /* 0x040fe40000410000 */
[C---:B--2---:R-:W-:Y:S03]  /*7de0*/  HMMA.16816.F32.BF16 R28, R136.reuse, R120, R28 ;  /* 0x00000078881c723c */ /* 0x044fe6000004181c */
        /* <DEDUP_REMOVED lines=8> */
[----:B------:R-:W2:Y:S01]  /*7e70*/  MUFU.EX2 R228, R228 ;  /* 0x000000e400e47308 */ /* 0x000ea20000000800 */
[C---:B---3--:R-:W-:Y:S04]  /*7e80*/  HMMA.16816.F32.BF16 R36, R136.reuse, R112, R36 ;  /* 0x000000708824723c */ /* 0x048fe80000041824 */
[C---:B------:R-:W-:Y:S02]  /*7e90*/  FMUL.FTZ R59, R2.reuse, R59 ;  /* 0x0000003b023b7220 */ /* 0x040fe40000410000 */
[C---:B------:R-:W-:Y:S02]  /*7ea0*/  FMUL.FTZ R60, R3.reuse, R60 ;  /* 0x0000003c033c7220 */ /* 0x040fe40000410000 */
[C---:B------:R-:W-:Y:S01]  /*7eb0*/  HMMA.16816.F32.BF16 R40, R136.reuse, R114, R40 ;  /* 0x000000728828723c */ /* 0x040fe20000041828 */
[----:B------:R-:W-:Y:S01]  /*7ec0*/  LDSM.16.MT88.4 R112, [R203+0x900] ;  /* 0x00090000cb70783b */ /* 0x000fe20000004200 */
[----:B------:R-:W-:Y:S02]  /*7ed0*/  MUFU.EX2 R229, R229 ;  /* 0x000000e500e57308 */ /* 0x000fe40000000800 */
[C---:B------:R-:W-:Y:S02]  /*7ee0*/  FMUL.FTZ R61, R3.reuse, R61 ;  /* 0x0000003d033d7220 */ /* 0x040fe40000410000 */
[C---:B------:R-:W-:Y:S02]  /*7ef0*/  FMUL.FTZ R62, R2.reuse, R62 ;  /* 0x0000003e023e7220 */ /* 0x040fe40000410000 */
[C---:B------:R-:W-:Y:S01]  /*7f00*/  FMUL.FTZ R63, R2.reuse, R63 ;  /* 0x0000003f023f7220 */ /* 0x040fe20000410000 */
[C---:B-1----:R-:W-:Y:S03]  /*7f10*/  HMMA.16816.F32.BF16 R44, R136.reuse, R104, R44 ;  /* 0x00000068882c723c */ /* 0x042fe6000004182c */
[----:B------:R-:W1:Y:S01]  /*7f20*/  MUFU.EX2 R230, R230 ;  /* 0x000000e600e67308 */ /* 0x000e620000000800 */
[C---:B------:R-:W-:Y:S02]  /*7f30*/  FMUL.FTZ R64, R3.reuse, R64 ;  /* 0x0000004003407220 */ /* 0x040fe40000410000 */
[C---:B------:R-:W-:Y:S02]  /*7f40*/  FMUL.FTZ R65, R3.reuse, R65 ;  /* 0x0000004103417220 */ /* 0x040fe40000410000 */
[C---:B------:R-:W-:Y:S01]  /*7f50*/  FMUL.FTZ R66, R2.reuse, R66 ;  /* 0x0000004202427220 */ /* 0x040fe20000410000 */
[C---:B------:R-:W-:Y:S01]  /*7f60*/  HMMA.16816.F32.BF16 R48, R136.reuse, R106, R48 ;  /* 0x0000006a8830723c */ /* 0x040fe20000041830 */
[----:B------:R-:W3:Y:S03]  /*7f70*/  LDSM.16.MT88.4 R104, [R203+0x4100] ;  /* 0x00410000cb68783b */ /* 0x000ee60000004200 */
[----:B------:R-:W-:Y:S01]  /*7f80*/  MUFU.EX2 R231, R231 ;  /* 0x000000e700e77308 */ /* 0x000fe20000000800 */
[C---:B------:R-:W-:Y:S02]  /*7f90*/  FMUL.FTZ R67, R2.reuse, R67 ;  /* 0x0000004302437220 */ /* 0x040fe40000410000 */
[C---:B------:R-:W-:Y:S01]  /*7fa0*/  FMUL.FTZ R68, R3.reuse, R68 ;  /* 0x0000004403447220 */ /* 0x040fe20000410000 */
[C---:B------:R-:W-:Y:S04]  /*7fb0*/  HMMA.16816.F32.BF16 R52, R136.reuse, R100, R52 ;  /* 0x000000648834723c */ /* 0x040fe80000041834 */
[C---:B------:R-:W-:Y:S02]  /*7fc0*/  FMUL.FTZ R69, R3.reuse, R69 ;  /* 0x0000004503457220 */ /* 0x040fe40000410000 */
[----:B------:R-:W1:Y:S01]  /*7fd0*/  MUFU.EX2 R232, R232 ;  /* 0x000000e800e87308 */ /* 0x000e620000000800 */
[C---:B------:R-:W-:Y:S01]  /*7fe0*/  FMUL.FTZ R70, R2.reuse, R70 ;  /* 0x0000004602467220 */ /* 0x040fe20000410000 */
[C---:B------:R-:W-:Y:S01]  /*7ff0*/  HMMA.16816.F32.BF16 R56, R136.reuse, R102, R56 ;  /* 0x000000668838723c */ /* 0x040fe20000041838 */
[----:B------:R-:W1:Y:S03]  /*8000*/  LDSM.16.MT88.4 R100, [R198+0x4100] ;  /* 0x00410000c664783b */ /* 0x000e660000004200 */
[C---:B------:R-:W-:Y:S02]  /*8010*/  FMUL.FTZ R71, R2.reuse, R71 ;  /* 0x0000004702477220 */ /* 0x040fe40000410000 */
[C---:B------:R-:W-:Y:S02]  /*8020*/  FMUL.FTZ R72, R3.reuse, R72 ;  /* 0x0000004803487220 */ /* 0x040fe40000410000 */
[----:B------:R-:W-:Y:S01]  /*8030*/  MUFU.EX2 R233, R233 ;  /* 0x000000e900e97308 */ /* 0x000fe20000000800 */
[C---:B------:R-:W-:Y:S03]  /*8040*/  HMMA.16816.F32.BF16 R60, R136.reuse, R108, R60 ;  /* 0x0000006c883c723c */ /* 0x040fe6000004183c */
[C---:B------:R-:W-:Y:S02]  /*8050*/  FMUL.FTZ R73, R3.reuse, R73 ;  /* 0x0000004903497220 */ /* 0x040fe40000410000 */
[C---:B------:R-:W-:Y:S03]  /*8060*/  FMUL.FTZ R74, R2.reuse, R74 ;  /* 0x0000004a024a7220 */ /* 0x040fe60000410000 */
[C---:B------:R-:W-:Y:S01]  /*8070*/  HMMA.16816.F32.BF16 R64, R136.reuse, R110, R64 ;  /* 0x0000006e8840723c */ /* 0x040fe20000041840 */
[----:B------:R-:W2:Y:S01]  /*8080*/  LDSM.16.MT88.4 R108, [R197+0x4100] ;  /* 0x00410000c56c783b */ /* 0x000ea20000004200 */
[----:B------:R-:W2:Y:S02]  /*8090*/  MUFU.EX2 R234, R234 ;  /* 0x000000ea00ea7308 */ /* 0x000ea40000000800 */
[C---:B------:R-:W-:Y:S02]  /*80a0*/  FMUL.FTZ R75, R2.reuse, R75 ;  /* 0x0000004b024b7220 */ /* 0x040fe40000410000 */
[C---:B------:R-:W-:Y:S02]  /*80b0*/  FMUL.FTZ R76, R3.reuse, R76 ;  /* 0x0000004c034c7220 */ /* 0x040fe40000410000 */
[C---:B------:R-:W-:Y:S01]  /*80c0*/  FMUL.FTZ R77, R3.reuse, R77 ;  /* 0x0000004d034d7220 */ /* 0x040fe20000410000 */
[C---:B---3--:R-:W-:Y:S03]  /*80d0*/  HMMA.16816.F32.BF16 R68, R136.reuse, R104, R68 ;  /* 0x000000688844723c */ /* 0x048fe60000041844 */
[C---:B------:R-:W-:Y:S01]  /*80e0*/  FMUL.FTZ R78, R2.reuse, R78 ;  /* 0x0000004e024e7220 */ /* 0x040fe20000410000 */
[----:B------:R-:W-:Y:S01]  /*80f0*/  MUFU.EX2 R235, R235 ;  /* 0x000000eb00eb7308 */ /* 0x000fe20000000800 */
[C---:B------:R-:W-:Y:S02]  /*8100*/  FMUL.FTZ R79, R2.reuse, R79 ;  /* 0x0000004f024f7220 */ /* 0x040fe40000410000 */
[C---:B------:R-:W-:Y:S01]  /*8110*/  FMUL.FTZ R80, R3.reuse, R80 ;  /* 0x0000005003507220 */ /* 0x040fe20000410000 */
[C---:B------:R-:W-:Y:S01]  /*8120*/  HMMA.16816.F32.BF16 R72, R136.reuse, R106, R72 ;  /* 0x0000006a8848723c */ /* 0x040fe20000041848 */
[----:B------:R-:W3:Y:S03]  /*8130*/  LDSM.16.MT88.4 R104, [R196+0x4100] ;  /* 0x00410000c468783b */ /* 0x000ee60000004200 */
[C---:B------:R-:W-:Y:S02]  /*8140*/  FMUL.FTZ R81, R3.reuse, R81 ;  /* 0x0000005103517220 */ /* 0x040fe40000410000 */
[C---:B------:R-:W-:Y:S01]  /*8150*/  FMUL.FTZ R82, R2.reuse, R82 ;  /* 0x0000005202527220 */ /* 0x040fe20000410000 */
[----:B------:R-:W2:Y:S01]  /*8160*/  MUFU.EX2 R236, R236 ;  /* 0x000000ec00ec7308 */ /* 0x000ea20000000800 */
[C---:B-1----:R-:W-:Y:S04]  /*8170*/  HMMA.16816.F32.BF16 R76, R136.reuse, R100, R76 ;  /* 0x00000064884c723c */ /* 0x042fe8000004184c */
[C---:B------:R-:W-:Y:S02]  /*8180*/  FMUL.FTZ R83, R2.reuse, R83 ;  /* 0x0000005302537220 */ /* 0x040fe40000410000 */
[----:B------:R-:W-:Y:S01]  /*8190*/  FMUL.FTZ R84, R3, R84 ;  /* 0x0000005403547220 */ /* 0x000fe20000410000 */
[----:B------:R-:W-:Y:S01]  /*81a0*/  F2FP.BF16.PACK_AB R100, R175, R174 ;  /* 0x000000aeaf64723e */ /* 0x000fe200000010ff */
[----:B------:R-:W-:Y:S01]  /*81b0*/  FMUL.FTZ R85, R3, R85 ;  /* 0x0000005503557220 */ /* 0x000fe20000410000 */
[----:B----4-:R-:W-:Y:S01]  /*81c0*/  F2FP.BF16.PACK_AB R101, R179, R178 ;  /* 0x000000b2b365723e */ /* 0x010fe200000010ff */
[----:B------:R-:W-:Y:S01]  /*81d0*/  MUFU.EX2 R237, R237 ;  /* 0x000000ed00ed7308 */ /* 0x000fe20000000800 */
[C---:B------:R-:W-:Y:S03]  /*81e0*/  HMMA.16816.F32.BF16 R80, R136.reuse, R102, R80 ;  /* 0x000000668850723c */ /* 0x040fe60000041850 */
[C---:B------:R-:W-:Y:S02]  /*81f0*/  FMUL.FTZ R86, R2.reuse, R86 ;  /* 0x0000005602567220 */ /* 0x040fe40000410000 */
[C---:B------:R-:W-:Y:S02]  /*8200*/  FMUL.FTZ R87, R2.reuse, R87 ;  /* 0x0000005702577220 */ /* 0x040fe40000410000 */
[----:B------:R-:W-:Y:S01]  /*8210*/  FMUL.FTZ R88, R3, R88 ;  /* 0x0000005803587220 */ /* 0x000fe20000410000 */
[----:B------:R-:W-:Y:S01]  /*8220*/  F2FP.BF16.PACK_AB R102, R177, R176 ;  /* 0x000000b0b166723e */ /* 0x000fe200000010ff */
[C---:B------:R-:W-:Y:S01]  /*8230*/  FMUL.FTZ R89, R3.reuse, R89 ;  /* 0x0000005903597220 */ /* 0x040fe20000410000 */
[----:B------:R-:W-:Y:S02]  /*8240*/  MUFU.EX2 R239, R239 ;  /* 0x000000ef00ef7308 */ /* 0x000fe40000000800 */
[C---:B--2---:R-:W-:Y:S03]  /*8250*/  HMMA.16816.F32.BF16 R84, R136.reuse, R108, R84 ;  /* 0x0000006c8854723c */ /* 0x044fe60000041854 */
[----:B------:R-:W-:Y:S01]  /*8260*/  FMUL.FTZ R90, R2, R90 ;  /* 0x0000005a025a7220 */ /* 0x000fe20000410000 */
[----:B-----5:R-:W-:Y:S01]  /*8270*/  F2FP.BF16.PACK_AB R103, R226, R225 ;  /* 0x000000e1e267723e */ /* 0x020fe200000010ff */
[C---:B------:R-:W-:Y:S02]  /*8280*/  FMUL.FTZ R91, R2.reuse, R91 ;  /* 0x0000005b025b7220 */ /* 0x040fe40000410000 */
[C---:B------:R-:W-:Y:S01]  /*8290*/  FMUL.FTZ R92, R3.reuse, R92 ;  /* 0x0000005c035c7220 */ /* 0x040fe20000410000 */
[----:B------:R-:W1:Y:S01]  /*82a0*/  MUFU.EX2 R240, R240 ;  /* 0x000000f000f07308 */ /* 0x000e620000000800 */
[C---:B------:R-:W-:Y:S03]  /*82b0*/  FMUL.FTZ R93, R3.reuse, R93 ;  /* 0x0000005d035d7220 */ /* 0x040fe60000410000 */
[C---:B------:R-:W-:Y:S01]  /*82c0*/  HMMA.16816.F32.BF16 R88, R136.reuse, R110, R88 ;  /* 0x0000006e8858723c */ /* 0x040fe20000041858 */
[----:B------:R-:W2:Y:S02]  /*82d0*/  LDSM.16.MT88.4 R108, [R197+0x900] ;  /* 0x00090000c56c783b */ /* 0x000ea40000004200 */
[C---:B------:R-:W-:Y:S02]  /*82e0*/  FMUL.FTZ R94, R2.reuse, R94 ;  /* 0x0000005e025e7220 */ /* 0x040fe40000410000 */
[C---:B------:R-:W-:Y:S01]  /*82f0*/  FMUL.FTZ R95, R2.reuse, R95 ;  /* 0x0000005f025f7220 */ /* 0x040fe20000410000 */
[----:B------:R-:W4:Y:S01]  /*8300*/  MUFU.EX2 R241, R241 ;  /* 0x000000f100f17308 */ /* 0x000f220000000800 */
[C---:B------:R-:W-:Y:S02]  /*8310*/  FMUL.FTZ R96, R3.reuse, R96 ;  /* 0x0000006003607220 */ /* 0x040fe40000410000 */
[C---:B------:R-:W-:Y:S03]  /*8320*/  FMUL.FTZ R97, R3.reuse, R97 ;  /* 0x0000006103617220 */ /* 0x040fe60000410000 */
[C---:B---3--:R-:W-:Y:S03]  /*8330*/  HMMA.16816.F32.BF16 R92, R136.reuse, R104, R92 ;  /* 0x00000068885c723c */ /* 0x048fe6000004185c */
[C---:B------:R-:W-:Y:S02]  /*8340*/  FMUL.FTZ R98, R2.reuse, R98 ;  /* 0x0000006202627220 */ /* 0x040fe40000410000 */
[C---:B------:R-:W-:Y:S02]  /*8350*/  FMUL.FTZ R99, R2.reuse, R99 ;  /* 0x0000006302637220 */ /* 0x040fe40000410000 */
[----:B------:R-:W-:Y:S01]  /*8360*/  FFMA.FTZ R168, R3, R218, R168 ;  /* 0x000000da03a87223 */ /* 0x000fe200000100a8 */
[----:B------:R-:W-:Y:S01]  /*8370*/  MOV R3, R0 ;  /* 0x0000000000037202 */ /* 0x000fe20000000f00 */
[----:B------:R-:W-:Y:S03]  /*8380*/  FFMA.FTZ R173, R2, R219, R173 ;  /* 0x000000db02ad7223 */ /* 0x000fe600000100ad */
[----:B------:R-:W-:Y:S01]  /*8390*/  HMMA.16816.F32.BF16 R96, R136, R106, R96 ;  /* 0x0000006a8860723c */ /* 0x000fe20000041860 */
[----:B------:R-:W3:Y:S02]  /*83a0*/  LDSM.16.MT88.4 R104, [R196+0x2900] ;  /* 0x00290000c468783b */ /* 0x000ee40000004200 */
[----:B------:R-:W-:Y:S02]  /*83b0*/  FADD.FTZ R135, R135, R168 ;  /* 0x000000a887877221 */ /* 0x000fe40000010000 */
[----:B------:R-:W-:Y:S02]  /*83c0*/  FADD.FTZ R172, R172, R173 ;  /* 0x000000adacac7221 */ /* 0x000fe40000010000 */
[----:B------:R-:W-:Y:S01]  /*83d0*/  FADD.FTZ R134, R134, R135 ;  /* 0x0000008786867221 */ /* 0x000fe20000010000 */
[C---:B------:R-:W-:Y:S01]  /*83e0*/  HMMA.16816.F32.BF16 R4, R100.reuse, R112, R4 ;  /* 0x000000706404723c */ /* 0x040fe20000041804 */
[----:B------:R-:W-:Y:S04]  /*83f0*/  LDSM.16.MT88.4 R136, [R197+0x3100] ;  /* 0x00310000c588783b */ /* 0x000fe80000004200 */
[----:B------:R-:W-:Y:S03]  /*8400*/  FADD.FTZ R169, R169, R134 ;  /* 0x00000086a9a97221 */ /* 0x000fe60000010000 */
[C---:B------:R-:W-:Y:S01]  /*8410*/  HMMA.16816.F32.BF16 R8, R100.reuse, R114, R8 ;  /* 0x000000726408723c */ /* 0x040fe20000041808 */
[----:B------:R-:W-:Y:S03]  /*8420*/  LDSM.16.MT88.4 R112, [R198+0x4900] ;  /* 0x00490000c670783b */ /* 0x000fe60000004200 */
[----:B------:R-:W-:Y:S04]  /*8430*/  FADD.FTZ R174, R174, R169 ;  /* 0x000000a9aeae7221 */ /* 0x000fe80000010000 */
[C---:B------:R-:W-:Y:S04]  /*8440*/  HMMA.16816.F32.BF16 R12, R100.reuse, R116, R12 ;  /* 0x00000074640c723c */ /* 0x040fe8000004180c */
[----:B------:R-:W-:Y:S04]  /*8450*/  FADD.FTZ R175, R175, R174 ;  /* 0x000000aeafaf7221 */ /* 0x000fe80000010000 */
[C---:B------:R-:W-:Y:S01]  /*8460*/  HMMA.16816.F32.BF16 R16, R100.reuse, R118, R16 ;  /* 0x000000766410723c */ /* 0x040fe20000041810 */
[----:B------:R-:W-:Y:S03]  /*8470*/  LDSM.16.MT88.4 R116, [R197+0x4900] ;  /* 0x00490000c574783b */ /* 0x000fe60000004200 */
[----:B------:R-:W-:Y:S04]  /*8480*/  FADD.FTZ R176, R176, R175 ;  /* 0x000000afb0b07221 */ /* 0x000fe80000010000 */
[C---:B--2---:R-:W-:Y:S04]  /*8490*/  HMMA.16816.F32.BF16 R20, R100.reuse, R108, R20 ;  /* 0x0000006c6414723c */ /* 0x044fe80000041814 */
[----:B------:R-:W-:Y:S04]  /*84a0*/  FADD.FTZ R176, R177, R176 ;  /* 0x000000b0b1b07221 */ /* 0x000fe80000010000 */
        /* <DEDUP_REMOVED lines=16> */
[----:B------:R-:W3:Y:S07]  /*85b0*/  LDSM.16.MT88.4 R104, [R196+0x4900] ;  /* 0x00490000c468783b */ /* 0x000eee0000004200 */
[C---:B--2---:R-:W-:Y:S08]  /*85c0*/  HMMA.16816.F32.BF16 R68, R100.reuse, R108, R68 ;  /* 0x0000006c6444723c */ /* 0x044ff00000041844 */
[C---:B------:R-:W-:Y:S01]  /*85d0*/  HMMA.16816.F32.BF16 R72, R100.reuse, R110, R72 ;  /* 0x0000006e6448723c */ /* 0x040fe20000041848 */
[----:B------:R-:W2:Y:S07]  /*85e0*/  LDSM.16.MT88.4 R108, [R203+0x1100] ;  /* 0x00110000cb6c783b */ /* 0x000eae0000004200 */
[C---:B------:R-:W-:Y:S08]  /*85f0*/  HMMA.16816.F32.BF16 R76, R100.reuse, R112, R76 ;  /* 0x00000070644c723c */ /* 0x040ff0000004184c */
[C---:B------:R-:W-:Y:S01]  /*8600*/  HMMA.16816.F32.BF16 R80, R100.reuse, R114, R80 ;  /* 0x000000726450723c */ /* 0x040fe20000041850 */
[----:B------:R-:W5:Y:S07]  /*8610*/  LDSM.16.MT88.4 R112, [R197+0x1100] ;  /* 0x00110000c570783b */ /* 0x000f6e0000004200 */
[C---:B------:R-:W-:Y:S08]  /*8620*/  HMMA.16816.F32.BF16 R84, R100.reuse, R116, R84 ;  /* 0x000000746454723c */ /* 0x040ff00000041854 */
[C---:B------:R-:W-:Y:S01]  /*8630*/  HMMA.16816.F32.BF16 R88, R100.reuse, R118, R88 ;  /* 0x000000766458723c */ /* 0x040fe20000041858 */
[----:B------:R-:W1:Y:S07]  /*8640*/  LDSM.16.MT88.4 R116, [R203+0x3100] ;  /* 0x00310000cb74783b */ /* 0x000e6e0000004200 */
[C---:B---3--:R-:W-:Y:S08]  /*8650*/  HMMA.16816.F32.BF16 R92, R100.reuse, R104, R92 ;  /* 0x00000068645c723c */ /* 0x048ff0000004185c */
[----:B------:R-:W-:Y:S01]  /*8660*/  HMMA.16816.F32.BF16 R96, R100, R106, R96 ;  /* 0x0000006a6460723c */ /* 0x000fe20000041860 */
[----:B------:R-:W3:Y:S06]  /*8670*/  LDSM.16.MT88.4 R104, [R196+0x3100] ;  /* 0x00310000c468783b */ /* 0x000eec0000004200 */
[----:B------:R-:W-:Y:S01]  /*8680*/  F2FP.BF16.PACK_AB R100, R228, R227 ;  /* 0x000000e3e464723e */ /* 0x000fe200000010ff */
[----:B------:R-:W-:Y:S01]  /*8690*/  FADD.FTZ R227, R227, R176 ;  /* 0x000000b0e3e37221 */ /* 0x000fe20000010000 */
[----:B------:R-:W-:Y:S03]  /*86a0*/  F2FP.BF16.PACK_AB R102, R230, R229 ;  /* 0x000000e5e666723e */ /* 0x000fe600000010ff */
[----:B------:R-:W-:Y:S01]  /*86b0*/  F2FP.BF16.PACK_AB R101, R232, R231 ;  /* 0x000000e7e865723e */ /* 0x000fe200000010ff */
[----:B------:R-:W-:Y:S01]  /*86c0*/  FADD.FTZ R228, R228, R227 ;  /* 0x000000e3e4e47221 */ /* 0x000fe20000010000 */
[----:B------:R-:W-:Y:S03]  /*86d0*/  F2FP.BF16.PACK_AB R103, R234, R233 ;  /* 0x000000e9ea67723e */ /* 0x000fe600000010ff */
[----:B------:R-:W-:Y:S04]  /*86e0*/  FADD.FTZ R229, R229, R228 ;  /* 0x000000e4e5e57221 */ /* 0x000fe80000010000 */
[C---:B--2---:R-:W-:Y:S03]  /*86f0*/  HMMA.16816.F32.BF16 R4, R100.reuse, R108, R4 ;  /* 0x0000006c6404723c */ /* 0x044fe60000041804 */
[----:B------:R-:W-:Y:S05]  /*8700*/  FADD.FTZ R230, R230, R229 ;  /* 0x000000e5e6e67221 */ /* 0x000fea0000010000 */
[C---:B------:R-:W-:Y:S01]  /*8710*/  HMMA.16816.F32.BF16 R8, R100.reuse, R110, R8 ;  /* 0x0000006e6408723c */ /* 0x040fe20000041808 */
[----:B------:R-:W2:Y:S07]  /*8720*/  LDSM.16.MT88.4 R108, [R203+0x5100] ;  /* 0x00510000cb6c783b */ /* 0x000eae0000004200 */
[C---:B------:R-:W-:Y:S08]  /*8730*/  HMMA.16816.F32.BF16 R12, R100.reuse, R120, R12 ;  /* 0x00000078640c723c */ /* 0x040ff0000004180c */
[C---:B------:R-:W-:Y:S08]  /*8740*/  HMMA.16816.F32.BF16 R16, R100.reuse, R122, R16 ;  /* 0x0000007a6410723c */ /* 0x040ff00000041810 */
[C---:B-----5:R-:W-:Y:S08]  /*8750*/  HMMA.16816.F32.BF16 R20, R100.reuse, R112, R20 ;  /* 0x000000706414723c */ /* 0x060ff00000041814 */
[C---:B------:R-:W-:Y:S01]  /*8760*/  HMMA.16816.F32.BF16 R24, R100.reuse, R114, R24 ;  /* 0x000000726418723c */ /* 0x040fe20000041818 */
[----:B------:R-:W5:Y:S07]  /*8770*/  LDSM.16.MT88.4 R112, [R198+0x5100] ;  /* 0x00510000c670783b */ /* 0x000f6e0000004200 */
[C---:B------:R-:W-:Y:S08]  /*8780*/  HMMA.16816.F32.BF16 R28, R100.reuse, R124, R28 ;  /* 0x0000007c641c723c */ /* 0x040ff0000004181c */
[C---:B------:R-:W-:Y:S01]  /*8790*/  HMMA.16816.F32.BF16 R32, R100.reuse, R126, R32 ;  /* 0x0000007e6420723c */ /* 0x040fe20000041820 */
[----:B------:R-:W-:Y:S07]  /*87a0*/  LDSM.16.MT88.4 R124, [R203+0x1900] ;  /* 0x00190000cb7c783b */ /* 0x000fee0000004200 */
[C---:B-1----:R-:W-:Y:S08]  /*87b0*/  HMMA.16816.F32.BF16 R36, R100.reuse, R116, R36 ;  /* 0x000000746424723c */ /* 0x042ff00000041824 */
[C---:B------:R-:W-:Y:S01]  /*87c0*/  HMMA.16816.F32.BF16 R40, R100.reuse, R118, R40 ;  /* 0x000000766428723c */ /* 0x040fe20000041828 */
[----:B------:R-:W1:Y:S07]  /*87d0*/  LDSM.16.MT88.4 R116, [R197+0x5100] ;  /* 0x00510000c574783b */ /* 0x000e6e0000004200 */
[C---:B------:R-:W-:Y:S08]  /*87e0*/  HMMA.16816.F32.BF16 R44, R100.reuse, R128, R44 ;  /* 0x00000080642c723c */ /* 0x040ff0000004182c */
[C---:B------:R-:W-:Y:S08]  /*87f0*/  HMMA.16816.F32.BF16 R48, R100.reuse, R130, R48 ;  /* 0x000000826430723c */ /* 0x040ff00000041830 */
[C---:B------:R-:W-:Y:S07]  /*8800*/  HMMA.16816.F32.BF16 R52, R100.reuse, R136, R52 ;  /* 0x000000886434723c */ /* 0x040fee0000041834 */
[----:B------:R-:W-:Y:S01]  /*8810*/  F2FP.BF16.PACK_AB R136, R236, R235 ;  /* 0x000000ebec88723e */ /* 0x000fe200000010ff */
[C---:B------:R-:W-:Y:S04]  /*8820*/  HMMA.16816.F32.BF16 R56, R100.reuse, R138, R56 ;  /* 0x0000008a6438723c */ /* 0x040fe80000041838 */
[----:B------:R-:W-:Y:S01]  /*8830*/  F2FP.BF16.PACK_AB R137, R240, R239 ;  /* 0x000000eff089723e */ /* 0x000fe200000010ff */
[----:B------:R-:W-:Y:S02]  /*8840*/  FADD.FTZ R235, R235, R230 ;  /* 0x000000e6ebeb7221 */ /* 0x000fe40000010000 */
[----:B------:R-:W-:Y:S01]  /*8850*/  F2FP.BF16.PACK_AB R138, R238, R237 ;  /* 0x000000edee8a723e */ /* 0x000fe200000010ff */
[C---:B---3--:R-:W-:Y:S04]  /*8860*/  HMMA.16816.F32.BF16 R60, R100.reuse, R104, R60 ;  /* 0x00000068643c723c */ /* 0x048fe8000004183c */
[----:B----4-:R-:W-:Y:S01]  /*8870*/  F2FP.BF16.PACK_AB R139, R242, R241 ;  /* 0x000000f1f28b723e */ /* 0x010fe200000010ff */
[----:B------:R-:W-:Y:S03]  /*8880*/  FADD.FTZ R236, R236, R235 ;  /* 0x000000ebecec7221 */ /* 0x000fe60000010000 */
[C---:B------:R-:W-:Y:S01]  /*8890*/  HMMA.16816.F32.BF16 R64, R100.reuse, R106, R64 ;  /* 0x0000006a6440723c */ /* 0x040fe20000041840 */
[----:B------:R-:W3:Y:S03]  /*88a0*/  LDSM.16.MT88.4 R104, [R196+0x5100] ;  /* 0x00510000c468783b */ /* 0x000ee60000004200 */
[----:B------:R-:W-:Y:S04]  /*88b0*/  FADD.FTZ R237, R237, R236 ;  /* 0x000000eceded7221 */ /* 0x000fe80000010000 */
[C---:B--2---:R-:W-:Y:S04]  /*88c0*/  HMMA.16816.F32.BF16 R68, R100.reuse, R108, R68 ;  /* 0x0000006c6444723c */ /* 0x044fe80000041844 */
[----:B------:R-:W-:Y:S04]  /*88d0*/  FADD.FTZ R218, R238, R237 ;  /* 0x000000edeeda7221 */ /* 0x000fe80000010000 */
[C---:B------:R-:W-:Y:S01]  /*88e0*/  HMMA.16816.F32.BF16 R72, R100.reuse, R110, R72 ;  /* 0x0000006e6448723c */ /* 0x040fe20000041848 */
[----:B------:R-:W2:Y:S07]  /*88f0*/  LDSM.16.MT88.4 R108, [R198+0x1900] ;  /* 0x00190000c66c783b */ /* 0x000eae0000004200 */
[C---:B-----5:R-:W-:Y:S08]  /*8900*/  HMMA.16816.F32.BF16 R76, R100.reuse, R112, R76 ;  /* 0x00000070644c723c */ /* 0x060ff0000004184c */
[C---:B------:R-:W-:Y:S08]  /*8910*/  HMMA.16816.F32.BF16 R80, R100.reuse, R114, R80 ;  /* 0x000000726450723c */ /* 0x040ff00000041850 */
[C---:B-1----:R-:W-:Y:S08]  /*8920*/  HMMA.16816.F32.BF16 R84, R100.reuse, R116, R84 ;  /* 0x000000746454723c */ /* 0x042ff00000041854 */
[C---:B------:R-:W-:Y:S08]  /*8930*/  HMMA.16816.F32.BF16 R88, R100.reuse, R118, R88 ;  /* 0x000000766458723c */ /* 0x040ff00000041858 */
[C---:B---3--:R-:W-:Y:S08]  /*8940*/  HMMA.16816.F32.BF16 R92, R100.reuse, R104, R92 ;  /* 0x00000068645c723c */ /* 0x048ff0000004185c */
[----:B------:R-:W-:Y:S08]  /*8950*/  HMMA.16816.F32.BF16 R96, R100, R106, R96 ;  /* 0x0000006a6460723c */ /* 0x000ff00000041860 */
[C---:B------:R-:W-:Y:S01]  /*8960*/  HMMA.16816.F32.BF16 R128, R136.reuse, R124, R4 ;  /* 0x0000007c8880723c */ /* 0x040fe20000041804 */
[----:B------:R-:W1:Y:S07]  /*8970*/  LDSM.16.MT88.4 R4, [R198+0x5900] ;  /* 0x00590000c604783b */ /* 0x000e6e0000004200 */
[C---:B------:R-:W-:Y:S01]  /*8980*/  HMMA.16816.F32.BF16 R124, R136.reuse, R126, R8 ;  /* 0x0000007e887c723c */ /* 0x040fe20000041808 */
[----:B------:R-:W3:Y:S07]  /*8990*/  LDSM.16.MT88.4 R8, [R197+0x5900] ;  /* 0x00590000c508783b */ /* 0x000eee0000004200 */
[C---:B--2---:R-:W-:Y:S01]  /*89a0*/  HMMA.16816.F32.BF16 R120, R136.reuse, R108, R12 ;  /* 0x0000006c8878723c */ /* 0x044fe2000004180c */
[----:B------:R-:W2:Y:S07]  /*89b0*/  LDSM.16.MT88.4 R12, [R196+0x5900] ;  /* 0x00590000c40c783b */ /* 0x000eae0000004200 */
        /* <DEDUP_REMOVED lines=15> */
[C---:B-1----:R-:W-:Y:S07]  /*8ab0*/  HMMA.16816.F32.BF16 R76, R136.reuse, R4, R76 ;  /* 0x00000004884c723c */ /* 0x042fee000004184c */
[----:B------:R-:W-:Y:S01]  /*8ac0*/  FADD.FTZ R5, R171, R172 ;  /* 0x000000acab057221 */ /* 0x000fe20000010000 */
[C---:B------:R-:W-:Y:S04]  /*8ad0*/  HMMA.16816.F32.BF16 R80, R136.reuse, R6, R80 ;  /* 0x000000068850723c */ /* 0x040fe80000041850 */
[----:B------:R-:W-:Y:S04]  /*8ae0*/  FADD.FTZ R5, R170, R5 ;  /* 0x00000005aa057221 */ /* 0x000fe80000010000 */
[C---:B---3--:R-:W-:Y:S04]  /*8af0*/  HMMA.16816.F32.BF16 R84, R136.reuse, R8, R84 ;  /* 0x000000088854723c */ /* 0x048fe80000041854 */
[----:B------:R-:W-:Y:S04]  /*8b00*/  FADD.FTZ R2, R178, R5 ;  /* 0x00000005b2027221 */ /* 0x000fe80000010000 */
[C---:B------:R-:W-:Y:S04]  /*8b10*/  HMMA.16816.F32.BF16 R88, R136.reuse, R10, R88 ;  /* 0x0000000a8858723c */ /* 0x040fe80000041858 */
[----:B------:R-:W-:Y:S04]  /*8b20*/  FADD.FTZ R2, R179, R2 ;  /* 0x00000002b3027221 */ /* 0x000fe80000010000 */
[----:B------:R-:W-:Y:S01]  /*8b30*/  FADD.FTZ R225, R225, R2 ;  /* 0x00000002e1e17221 */ /* 0x000fe20000010000 */
[----:B------:R-:W-:Y:S01]  /*8b40*/  MOV R2, R132 ;  /* 0x0000008400027202 */ /* 0x000fe20000000f00 */
[C---:B--2---:R-:W-:Y:S03]  /*8b50*/  HMMA.16816.F32.BF16 R92, R136.reuse, R12, R92 ;  /* 0x0000000c885c723c */ /* 0x044fe6000004185c */
[----:B------:R-:W-:Y:S04]  /*8b60*/  FADD.FTZ R226, R226, R225 ;  /* 0x000000e1e2e27221 */ /* 0x000fe80000010000 */
[----:B------:R-:W-:Y:S01]  /*8b70*/  FADD.FTZ R231, R231, R226 ;  /* 0x000000e2e7e77221 */ /* 0x000fe20000010000 */
[----:B------:R-:W-:Y:S04]  /*8b80*/  HMMA.16816.F32.BF16 R96, R136, R14, R96 ;  /* 0x0000000e8860723c */ /* 0x000fe80000041860 */
[----:B------:R-:W-:Y:S04]  /*8b90*/  FADD.FTZ R232, R232, R231 ;  /* 0x000000e7e8e87221 */ /* 0x000fe80000010000 */
[----:B------:R-:W-:Y:S04]  /*8ba0*/  FADD.FTZ R233, R233, R232 ;  /* 0x000000e8e9e97221 */ /* 0x000fe80000010000 */
[----:B------:R-:W-:Y:S04]  /*8bb0*/  FADD.FTZ R234, R234, R233 ;  /* 0x000000e9eaea7221 */ /* 0x000fe80000010000 */
[----:B------:R-:W-:Y:S04]  /*8bc0*/  FADD.FTZ R239, R239, R234 ;  /* 0x000000eaefef7221 */ /* 0x000fe80000010000 */
[----:B------:R-:W-:Y:S04]  /*8bd0*/  FADD.FTZ R240, R240, R239 ;  /* 0x000000eff0f07221 */ /* 0x000fe80000010000 */
[----:B------:R-:W-:Y:S04]  /*8be0*/  FADD.FTZ R219, R241, R240 ;  /* 0x000000f0f1db7221 */ /* 0x000fe80000010000 */
[----:B------:R-:W-:Y:S01]  /*8bf0*/  FADD.FTZ R219, R242, R219 ;  /* 0x000000dbf2db7221 */ /* 0x000fe20000010000 */
[----:B------:R-:W-:-:S05]  /*8c00*/  @P0 BRA `(.L_x_371) ;  /* 0xffffc7f000000947 */ /* 0x000fca000383ffff */
.L_x_362:
[----:B------:R-:W1:Y:S01]  /*8c10*/  S2UR UR7, SR_CTAID.X ;  /* 0x00000000000779c3 */ /* 0x000e620000002500 */
[----:B------:R-:W-:Y:S01]  /*8c20*/  ULDC.64 UR4, c[0x0][0x2c8] ;  /* 0x0000b20000047ab9 */ /* 0x000fe20000000a00 */
[----:B------:R-:W-:Y:S01]  /*8c30*/  PLOP3.LUT P0, PT, PT, PT, UP1, 0x40, 0x0 ;  /* 0x000000000000781c */ /* 0x000fe20003f0e818 */
[----:B------:R-:W-:-:S02]  /*8c40*/  UMOV UR6, 0x1 ;  /* 0x0000000100067882 */ /* 0x000fc40000000000 */
[----:B-1----:R-:W-:-:S04]  /*8c50*/  ULEA UR7, UR7, 0x7f, 0x7 ;  /* 0x0000007f07077891 */ /* 0x002fc8000f8e383f */
[----:B------:R-:W-:-:S03]  /*8c60*/  UIMAD.WIDE.U32 UR18, UR7, UR4, URZ ;  /* 0x00000004071272a5 */ /* 0x000fc6000f8e003f */
[----:B------:R-:W-:Y:S02]  /*8c70*/  ULDC UR4, c[0x0][0x168] ;  /* 0x00005a0000047ab9 */ /* 0x000fe40000000800 */
[----:B------:R-:W-:Y:S02]  /*8c80*/  UIADD3 UR4, UR6, -UR4, URZ ;  /* 0x8000000406047290 */ /* 0x000fe4000fffe03f */
[----:B------:R-:W-:Y:S02]  /*8c90*/  @UP2 USHF.R.U32.HI UR7, URZ, UR5, UR19 ;  /* 0x000000053f072299 */ /* 0x000fe40008011613 */
[----:B------:R-:W-:Y:S02]  /*8ca0*/  ULDC UR6, c[0x0][0x324] ;  /* 0x0000c90000067ab9 */ /* 0x000fe40000000800 */
[----:B------:R-:W-:Y:S02]  /*8cb0*/  ULDC UR5, c[0x0][0x1d0] ;  /* 0x0000740000057ab9 */ /* 0x000fe40000000800 */
[----:B------:R-:W-:-:S04]  /*8cc0*/  UIADD3 UR7, UR7, UR5, UR4 ;  /* 0x0000000507077290 */ /* 0x000fc8000fffe004 */
[----:B------:R-:W-:Y:S01]  /*8cd0*/  UIADD3 UR6, UR7, -UR6, URZ ;  /* 0x8000000607067290 */ /* 0x000fe2000fffe03f */
[----:B------:R-:W-:Y:S05]  /*8ce0*/  @P0 BRA `(.L_x_372) ;  /* 0x0000014000000947 */ /* 0x000fea0003800000 */
        /* <DEDUP_REMOVED lines=11> */
.L_x_373:
[----:B------:R-:W-:Y:S02]  /*8da0*/  ULDC UR4, c[0x0][0x32c] ;  /* 0x0000cb0000047ab9 */ /* 0x000fe40000000800 */
[----:B------:R-:W-:-:S03]  /*8db0*/  UISETP.NE.AND UP0, UPT, UR4, 0x1, UPT ;  /* 0x000000010400788c */ /* 0x000fc6000bf05270 */
[----:B------:R-:W-:Y:S02]  /*8dc0*/  ULDC.64 UR4, c[0x0][0x330] ;  /* 0x0000cc0000047ab9 */ /* 0x000fe40000000a00 */
[----:B------:R-:W-:-:S06]  /*8dd0*/  UIMAD.WIDE.U32 UR18, UR7, UR4, URZ ;  /* 0x00000004071272a5 */ /* 0x000fcc000f8e003f */
[----:B------:R-:W-:Y:S02]  /*8de0*/  @UP0 USHF.R.U32.HI UR7, URZ, UR5, UR19 ;  /* 0x000000053f070299 */ /* 0x000fe40008011613 */
.L_x_374:
[----:B------:R-:W-:Y:S02]  /*8df0*/  ULDC UR4, c[0x0][0x32c] ;  /* 0x0000cb0000047ab9 */ /* 0x000fe40000000800 */
[----:B------:R-:W-:-:S04]  /*8e00*/  UIMAD UR4, UR7, UR4, URZ ;  /* 0x00000004070472a4 */ /* 0x000fc8000f8e023f */
[----:B------:R-:W-:-:S04]  /*8e10*/  UISETP.LT.AND UP0, UPT, UR6, UR4, UPT ;  /* 0x000000040600728c */ /* 0x000fc8000bf01270 */
[----:B------:R-:W-:-:S04]  /*8e20*/  USEL UR6, UR6, UR4, !UP0 ;  /* 0x0000000406067287 */ /* 0x000fc8000c000000 */
.L_x_372:
[----:B------:R-:W-:-:S04]  /*8e30*/  UIADD3 UR6, UR6, 0x3f, URZ ;  /* 0x0000003f06067890 */ /* 0x000fc8000fffe03f */
        /* <DEDUP_REMOVED lines=8> */
[----:B------:R-:W-:Y:S01]  /*8ec0*/  IADD3 R227, P6, R208, 0x40, RZ ;  /* 0x00000040d0e37810 */ /* 0x000fe20007fde0ff */
[----:B------:R-:W-:Y:S01]  /*8ed0*/  IMAD.MOV.U32 R135, RZ, RZ, R132 ;  /* 0x000000ffff877224 */ /* 0x000fe200078e0084 */
[----:B------:R-:W-:Y:S01]  /*8ee0*/  IADD3 R223, P4, R210, 0x40, RZ ;  /* 0x00000040d2df7810 */ /* 0x000fe20007f9e0ff */
[----:B------:R-:W-:Y:S01]  /*8ef0*/  IMAD.MOV.U32 R3, RZ, RZ, R0 ;  /* 0x000000ffff037224 */ /* 0x000fe200078e0000 */
[----:B------:R-:W-:Y:S01]  /*8f00*/  IADD3 R225, P5, R208, 0x80, RZ ;  /* 0x00000080d0e17810 */ /* 0x000fe20007fbe0ff */
[----:B------:R-:W-:Y:S01]  /*8f10*/  IMAD.X R226, RZ, RZ, R215, P6 ;  /* 0x000000ffffe27224 */ /* 0x000fe200030e06d7 */
[----:B------:R-:W-:Y:S01]  /*8f20*/  IADD3 R221, P0, R210, 0x80, RZ ;  /* 0x00000080d2dd7810 */ /* 0x000fe20007f1e0ff */
[----:B------:R-:W-:Y:S01]  /*8f30*/  IMAD.X R222, RZ, RZ, R217, P4 ;  /* 0x000000ffffde7224 */ /* 0x000fe200020e06d9 */
[----:B------:R-:W-:Y:S01]  /*8f40*/  IADD3.X R224, RZ, R215, RZ, P5, !PT ;  /* 0x000000d7ffe07210 */ /* 0x000fe20002ffe4ff */
[----:B------:R-:W-:Y:S01]  /*8f50*/  UMOV UR19, UR13 ;  /* 0x0000000d00137c82 */ /* 0x000fe20008000000 */
[----:B------:R-:W-:Y:S01]  /*8f60*/  IADD3.X R220, RZ, R217, RZ, P0, !PT ;  /* 0x000000d9ffdc7210 */ /* 0x000fe200007fe4ff */
[----:B------:R-:W-:-:S02]  /*8f70*/  ULDC.64 UR6, c[0x0][0x208] ;  /* 0x0000820000067ab9 */ /* 0x000fc40000000a00 */
[----:B------:R-:W-:Y:S02]  /*8f80*/  ULDC.64 UR4, c[0x0][0x1e0] ;  /* 0x0000780000047ab9 */ /* 0x000fe40000000a00 */
.L_x_376:
        /* <DEDUP_REMOVED lines=15> */
[----:B------:R-:W-:Y:S01]  /*9080*/  @!UP3 ULEA UR20, UP0, UR6, UR20, 0x5 ;  /* 0x000000140614b291 */ /* 0x000fe2000f80283f */
[----:B------:R-:W1:Y:S03]  /*9090*/  LDSM.16.M88.4 R8, [R205+0x6100] ;  /* 0x00610000cd08783b */ /* 0x000e660000000200 */
[----:B------:R-:W-:Y:S02]  /*90a0*/  @!P0 IADD3.X R0, R215, UR13, RZ, P6, !PT ;  /* 0x0000000dd7008c10 */ /* 0x000fe4000b7fe4ff */
[----:B------:R-:W-:Y:S02]  /*90b0*/  @!P0 LEA R22, P6, R5, c[0x0][0x1f8], 0x1 ;  /* 0x00007e0005168a11 */ /* 0x000fe400078c08ff */
[----:B------:R-:W-:Y:S01]  /*90c0*/  @!P0 IADD3.X R2, R226, UR13, RZ, P5, !PT ;  /* 0x0000000de2028c10 */ /* 0x000fe2000affe4ff */
[----:B------:R-:W2:Y:S01]  /*90d0*/  LDSM.16.M88.4 R16, [R205+0x6900] ;  /* 0x00690000cd10783b */ /* 0x000ea20000000200 */
[----:B------:R-:W-:Y:S02]  /*90e0*/  @!P0 LEA R20, P5, R7, c[0x0][0x1f8], 0x1 ;  /* 0x00007e0007148a11 */ /* 0x000fe400078a08ff */
[----:B------:R-:W-:Y:S01]  /*90f0*/  @!P0 IADD3.X R4, R224, UR13, RZ, P4, !PT ;  /* 0x0000000de0048c10 */ /* 0x000fe2000a7fe4ff */
[----:B------:R-:W-:Y:S01]  /*9100*/  @!UP3 ULEA.HI.X UR13, UR6, UR13, UR7, 0x5, UP0 ;  /* 0x0000000d060db291 */ /* 0x000fe200080f2c07 */
[----:B------:R-:W-:Y:S01]  /*9110*/  @!P0 LEA R28, P4, R13, c[0x0][0x1f8], 0x1 ;  /* 0x00007e000d1c8a11 */ /* 0x000fe200078808ff */
[----:B------:R-:W-:Y:S01]  /*9120*/  UISETP.GT.AND UP3, UPT, UR19, UR8, UPT ;  /* 0x000000081300728c */ /* 0x000fe2000bf64270 */
[----:B------:R-:W-:Y:S01]  /*9130*/  @!P0 LEA.HI.X R23, R5, c[0x0][0x1fc], R0, 0x1, P6 ;  /* 0x00007f0005178a11 */ /* 0x000fe200030f0c00 */
[----:B------:R-:W3:Y:S01]  /*9140*/  LDSM.16.M88.4 R24, [R205+0x7100] ;  /* 0x00710000cd18783b */ /* 0x000ee20000000200 */
[----:B------:R-:W-:Y:S02]  /*9150*/  @!P0 LEA.HI.X R21, R7, c[0x0][0x1fc], R2, 0x1, P5 ;  /* 0x00007f0007158a11 */ /* 0x000fe400028f0c02 */
[----:B------:R-:W-:Y:S02]  /*9160*/  @!P0 LEA.HI.X R29, R13, c[0x0][0x1fc], R4, 0x1, P4 ;  /* 0x00007f000d1d8a11 */ /* 0x000fe400020f0c04 */
[----:B------:R-:W-:Y:S02]  /*9170*/  @!P0 IADD3 R5, P6, R208, UR20, RZ ;  /* 0x00000014d0058c10 */ /* 0x000fe4000ffde0ff */
[----:B------:R-:W-:Y:S01]  /*9180*/  @!P0 IADD3 R7, P5, R227, UR20, RZ ;  /* 0x00000014e3078c10 */ /* 0x000fe2000ffbe0ff */
[----:B------:R-:W4:Y:S01]  /*9190*/  LDSM.16.M88.4 R136, [R205+0x7900] ;  /* 0x00790000cd88783b */ /* 0x000f220000000200 */
[----:B------:R-:W-:Y:S02]  /*91a0*/  @!P0 IADD3 R13, P4, R225, UR20, RZ ;  /* 0x00000014e10d8c10 */ /* 0x000fe4000ff9e0ff */
[----:B------:R-:W-:Y:S02]  /*91b0*/  @!P0 IADD3.X R0, R215, UR13, RZ, P6, !PT ;  /* 0x0000000dd7008c10 */ /* 0x000fe4000b7fe4ff */
[----:B------:R-:W-:Y:S02]  /*91c0*/  @!P0 LEA R170, P6, R5, c[0x0][0x1f8], 0x1 ;  /* 0x00007e0005aa8a11 */ /* 0x000fe400078c08ff */
[----:B------:R-:W-:Y:S01]  /*91d0*/  @!P0 IADD3.X R2, R226, UR13, RZ, P5, !PT ;  /* 0x0000000de2028c10 */ /* 0x000fe2000affe4ff */
[----:B------:R-:W-:Y:S01]  /*91e0*/  LDSM.16.M88.4 R140, [R202+0xc100] ;  /* 0x00c10000ca8c783b */ /* 0x000fe20000000200 */
[----:B------:R-:W-:Y:S02]  /*91f0*/  @!P0 LEA R168, P5, R7, c[0x0][0x1f8], 0x1 ;  /* 0x00007e0007a88a11 */ /* 0x000fe400078a08ff */
[----:B------:R-:W-:Y:S01]  /*9200*/  @!P0 IADD3.X R4, R224, UR13, RZ, P4, !PT ;  /* 0x0000000de0048c10 */ /* 0x000fe2000a7fe4ff */
[----:B------:R-:W-:Y:S01]  /*9210*/  UIADD3 UR13, UR19, -0x1, URZ ;  /* 0xffffffff130d7890 */ /* 0x000fe2000fffe03f */
[----:B------:R-:W-:Y:S02]  /*9220*/  @!P0 LEA R132, P4, R13, c[0x0][0x1f8], 0x1 ;  /* 0x00007e000d848a11 */ /* 0x000fe400078808ff */
[----:B------:R-:W-:Y:S01]  /*9230*/  @!P0 LEA.HI.X R171, R5, c[0x0][0x1fc], R0, 0x1, P6 ;  /* 0x00007f0005ab8a11 */ /* 0x000fe200030f0c00 */
[----:B------:R-:W5:Y:S01]  /*9240*/  LDSM.16.M88.4 R144, [R204] ;  /* 0x00000000cc90783b */ /* 0x000f620000000200 */
[----:B------:R-:W-:Y:S01]  /*9250*/  @!P0 LEA.HI.X R169, R7, c[0x0][0x1fc], R2, 0x1, P5 ;  /* 0x00007f0007a98a11 */ /* 0x000fe200028f0c02 */
[----:B------:R-:W-:Y:S01]  /*9260*/  @UP3 UIMAD.WIDE.U32 UR22, UR13, UR4, URZ ;  /* 0x000000040d1632a5 */ /* 0x000fe2000f8e003f */
[----:B------:R-:W-:Y:S01]  /*9270*/  @!P0 LEA.HI.X R133, R13, c[0x0][0x1fc], R4, 0x1, P4 ;  /* 0x00007f000d858a11 */ /* 0x000fe200020f0c04 */
[----:B------:R-:W-:Y:S01]  /*9280*/  @UP3 USHF.R.S32.HI UR20, URZ, 0x1f, UR13 ;  /* 0x0000001f3f143899 */ /* 0x000fe2000801140d */
[C---:B-1----:R-:W-:Y:S01]  /*9290*/  HMMA.16816.F32.BF16 R4, R32.reuse, R8, RZ ;  /* 0x000000082004723c */ /* 0x042fe200000418ff */
[----:B------:R-:W-:Y:S02]  /*92a0*/  @UP3 USHF.L.U32 UR21, UR22, 0x6, URZ ;  /* 0x0000000616153899 */ /* 0x000fe4000800063f */
[----:B------:R-:W1:Y:S01]  /*92b0*/  LDSM.16.M88.4 R148, [R195] ;  /* 0x00000000c394783b */ /* 0x000e620000000200 */
[----:B------:R-:W-:Y:S04]  /*92c0*/  @UP3 UIMAD UR20, UR20, UR4, URZ ;  /* 0x00000004141432a4 */ /* 0x000fe8000f8e023f */
[C---:B------:R-:W-:Y:S01]  /*92d0*/  HMMA.16816.F32.BF16 R8, R32.reuse, R10, RZ ;  /* 0x0000000a2008723c */ /* 0x040fe200000418ff */
[----:B------:R-:W-:Y:S02]  /*92e0*/  @UP3 UIMAD UR20, UR13, UR5, UR20 ;  /* 0x000000050d1432a4 */ /* 0x000fe4000f8e0214 */
[----:B------:R-:W1:Y:S02]  /*92f0*/  LDSM.16.M88.4 R152, [R194] ;  /* 0x00000000c298783b */ /* 0x000e640000000200 */
[----:B------:R-:W-:Y:S03]  /*9300*/  @UP3 UIADD3 UR20, UR23, UR20, URZ ;  /* 0x0000001417143290 */ /* 0x000fe6000fffe03f */
[C---:B--2---:R-:W-:Y:S01]  /*9310*/  HMMA.16816.F32.BF16 R12, R32.reuse, R16, RZ ;  /* 0x00000010200c723c */ /* 0x044fe200000418ff */
[----:B------:R-:W-:Y:S02]  /*9320*/  @UP3 USHF.L.U64.HI UR20, UR22, 0x6, UR20 ;  /* 0x0000000616143899 */ /* 0x000fe40008010214 */
[----:B------:R-:W2:Y:S05]  /*9330*/  LDSM.16.M88.4 R156, [R193] ;  /* 0x00000000c19c783b */ /* 0x000eaa0000000200 */
[C---:B------:R-:W-:Y:S03]  /*9340*/  HMMA.16816.F32.BF16 R16, R32.reuse, R18, RZ ;  /* 0x000000122010723c */ /* 0x040fe600000418ff */
[----:B------:R-:W-:Y:S01]  /*9350*/  @!PT LDS RZ, [RZ] ;  /* 0x00000000fffff984 */ /* 0x000fe20000000800 */
[----:B------:R-:W-:Y:S01]  /*9360*/  @!PT LDS RZ, [RZ] ;  /* 0x00000000fffff984 */ /* 0x000fe20000000800 */
[----:B------:R-:W-:Y:S01]  /*9370*/  @!PT LDS RZ, [RZ] ;  /* 0x00000000fffff984 */ /* 0x000fe20000000800 */
[----:B------:R3:W-:Y:S08]  /*9380*/  @!P0 LDGSTS.E.BYPASS.LTC128B.128 [R207+0x100], [R22.64], !P3 ;  /* 0x0010000016cf8fae */ /* 0x0007f0000d901d50 */
[----:B------:R3:W-:Y:S08]  /*9390*/  @!P0 LDGSTS.E.BYPASS.LTC128B.128 [R207+0x2100], [R20.64], !P2 ;  /* 0x0210000014cf8fae */ /* 0x0007f0000d101d50 */
[----:B------:R4:W-:Y:S08]  /*93a0*/  @!P0 LDGSTS.E.BYPASS.LTC128B.128 [R207+0x4100], [R28.64], !P1 ;  /* 0x041000001ccf8fae */ /* 0x0009f0000c901d50 */
[----:B------:R1:W-:Y:S08]  /*93b0*/  @!P0 LDGSTS.E.BYPASS.LTC128B.128 [R207+0x1100], [R170.64], !P3 ;  /* 0x01100000aacf8fae */ /* 0x0003f0000d901d50 */
[----:B------:R1:W-:Y:S01]  /*93c0*/  @!P0 LDGSTS.E.BYPASS.LTC128B.128 [R207+0x3100], [R168.64], !P2 ;  /* 0x03100000a8cf8fae */ /* 0x0003e2000d101d50 */
[C---:B---3--:R-:W-:Y:S07]  /*93d0*/  HMMA.16816.F32.BF16 R20, R32.reuse, R24, RZ ;  /* 0x000000182014723c */ /* 0x048fee00000418ff */
[----:B------:R3:W-:Y:S01]  /*93e0*/  @!P0 LDGSTS.E.BYPASS.LTC128B.128 [R207+0x5100], [R132.64], !P1 ;  /* 0x0510000084cf8fae */ /* 0x0007e2000c901d50 */
[----:B------:R-:W-:Y:S01]  /*93f0*/  PLOP3.LUT P0, PT, PT, PT, UP3, 0x80, 0x0 ;  /* 0x000000000000781c */ /* 0x000fe20003f0f038 */
[C---:B------:R-:W-:Y:S06]  /*9400*/  HMMA.16816.F32.BF16 R24, R32.reuse, R26, RZ ;  /* 0x0000001a2018723c */ /* 0x040fec00000418ff */
[----:B------:R-:W-:Y:S02]  /*9410*/  LDSM.16.M88.4 R160, [R201+0xc100] ;  /* 0x00c10000c9a0783b */ /* 0x000fe40000000200 */
[C---:B----4-:R-:W-:Y:S06]  /*9420*/  HMMA.16816.F32.BF16 R28, R32.reuse, R136, RZ ;  /* 0x00000088201c723c */ /* 0x050fec00000418ff */
[----:B------:R-:W0:Y:S02]  /*9430*/  LDGDEPBAR ;  /* 0x00000000000079af */ /* 0x000e240000000000 */
[----:B------:R-:W-:Y:S06]  /*9440*/  HMMA.16816.F32.BF16 R32, R32, R138, RZ ;  /* 0x0000008a2020723c */ /* 0x000fec00000418ff */
[----:B------:R-:W4:Y:S02]  /*9450*/  LDSM.16.M88.4 R164, [R200+0x6100] ;  /* 0x00610000c8a4783b */ /* 0x000f240000000200 */
[C---:B-----5:R-:W-:Y:S06]  /*9460*/  HMMA.16816.F32.BF16 R4, R140.reuse, R144, R4 ;  /* 0x000000908c04723c */ /* 0x060fec0000041804 */
[----:B------:R-:W5:Y:S02]  /*9470*/  LDSM.16.M88.4 R136, [R200+0x6900] ;  /* 0x00690000c888783b */ /* 0x000f640000000200 */
[C---:B------:R-:W-:Y:S06]  /*9480*/  HMMA.16816.F32.BF16 R8, R140.reuse, R146, R8 ;  /* 0x000000928c08723c */ /* 0x040fec0000041808 */
[----:B-1----:R-:W1:Y:S02]  /*9490*/  LDSM.16.M88.4 R168, [R200+0x7100] ;  /* 0x00710000c8a8783b */ /* 0x002e640000000200 */
[C---:B------:R-:W-:Y:S06]  /*94a0*/  HMMA.16816.F32.BF16 R12, R140.reuse, R148, R12 ;  /* 0x000000948c0c723c */ /* 0x040fec000004180c */
[----:B------:R-:W1:Y:S02]  /*94b0*/  LDSM.16.M88.4 R172, [R200+0x7900] ;  /* 0x00790000c8ac783b */ /* 0x000e640000000200 */
[C---:B------:R-:W-:Y:S06]  /*94c0*/  HMMA.16816.F32.BF16 R16, R140.reuse, R150, R16 ;  /* 0x000000968c10723c */ /* 0x040fec0000041810 */
[----:B------:R-:W-:Y:S02]  /*94d0*/  LDSM.16.M88.4 R176, [R199+0xc100] ;  /* 0x00c10000c7b0783b */ /* 0x000fe40000000200 */
[C---:B------:R-:W-:Y:S06]  /*94e0*/  HMMA.16816.F32.BF16 R20, R140.reuse, R152, R20 ;  /* 0x000000988c14723c */ /* 0x040fec0000041814 */
[----:B------:R-:W1:Y:S02]  /*94f0*/  LDSM.16.M88.4 R180, [R192] ;  /* 0x00000000c0b4783b */ /* 0x000e640000000200 */
[C---:B------:R-:W-:Y:S06]  /*9500*/  HMMA.16816.F32.BF16 R24, R140.reuse, R154, R24 ;  /* 0x0000009a8c18723c */ /* 0x040fec0000041818 */
[----:B------:R-:W-:Y:S02]  /*9510*/  LDSM.16.M88.4 R144, [R192+0x1000] ;  /* 0x00100000c090783b */ /* 0x000fe40000000200 */
[C---:B--2---:R-:W-:Y:S06]  /*9520*/  HMMA.16816.F32.BF16 R28, R140.reuse, R156, R28 ;  /* 0x0000009c8c1c723c */ /* 0x044fec000004181c */
[----:B------:R-:W-:Y:S02]  /*9530*/  LDSM.16.M88.4 R148, [R192+0x1800] ;  /* 0x00180000c094783b */ /* 0x000fe40000000200 */
[----:B------:R-:W-:Y:S06]  /*9540*/  HMMA.16816.F32.BF16 R32, R140, R158, R32 ;  /* 0x0000009e8c20723c */ /* 0x000fec0000041820 */
[----:B------:R-:W2:Y:S02]  /*9550*/  LDSM.16.M88.4 R140, [R192+0x800] ;  /* 0x00080000c08c783b */ /* 0x000ea40000000200 */
[C---:B----4-:R-:W-:Y:S06]  /*9560*/  HMMA.16816.F32.BF16 R4, R160.reuse, R164, R4 ;  /* 0x000000a4a004723c */ /* 0x050fec0000041804 */
[----:B------:R-:W-:Y:S02]  /*9570*/  LDSM.16.M88.4 R152, [R206+0x10100] ;  /* 0x01010000ce98783b */ /* 0x000fe40000000200 */
[C---:B------:R-:W-:Y:S06]  /*9580*/  HMMA.16816.F32.BF16 R8, R160.reuse, R166, R8 ;  /* 0x000000a6a008723c */ /* 0x040fec0000041808 */
[----:B------:R-:W4:Y:S02]  /*9590*/  LDSM.16.M88.4 R156, [R205+0x8100] ;  /* 0x00810000cd9c783b */ /* 0x000f240000000200 */
[C---:B-----5:R-:W-:Y:S06]  /*95a0*/  HMMA.16816.F32.BF16 R12, R160.reuse, R136, R12 ;  /* 0x00000088a00c723c */ /* 0x060fec000004180c */
[----:B------:R-:W-:Y:S02]  /*95b0*/  LDSM.16.M88.4 R164, [R205+0x9900] ;  /* 0x00990000cda4783b */ /* 0x000fe40000000200 */
[C---:B------:R-:W-:Y:S06]  /*95c0*/  HMMA.16816.F32.BF16 R16, R160.reuse, R138, R16 ;  /* 0x0000008aa010723c */ /* 0x040fec0000041810 */
[----:B------:R-:W5:Y:S02]  /*95d0*/  LDSM.16.M88.4 R136, [R205+0x8900] ;  /* 0x00890000cd88783b */ /* 0x000f640000000200 */
[C---:B-1----:R-:W-:Y:S08]  /*95e0*/  HMMA.16816.F32.BF16 R20, R160.reuse, R168, R20 ;  /* 0x000000a8a014723c */ /* 0x042ff00000041814 */
[C---:B------:R-:W-:Y:S01]  /*95f0*/  HMMA.16816.F32.BF16 R24, R160.reuse, R170, R24 ;  /* 0x000000aaa018723c */ /* 0x040fe20000041818 */
[----:B------:R-:W-:Y:S07]  /*9600*/  LDSM.16.M88.4 R168, [R202+0x10100] ;  /* 0x01010000caa8783b */ /* 0x000fee0000000200 */
[C---:B------:R-:W-:Y:S08]  /*9610*/  HMMA.16816.F32.BF16 R28, R160.reuse, R172, R28 ;  /* 0x000000aca01c723c */ /* 0x040ff0000004181c */
[----:B------:R-:W-:Y:S01]  /*9620*/  HMMA.16816.F32.BF16 R32, R160, R174, R32 ;  /* 0x000000aea020723c */ /* 0x000fe20000041820 */
[----:B------:R-:W1:Y:S07]  /*9630*/  LDSM.16.M88.4 R160, [R205+0x9100] ;  /* 0x00910000cda0783b */ /* 0x000e6e0000000200 */
[C---:B------:R-:W-:Y:S01]  /*9640*/  HMMA.16816.F32.BF16 R4, R176.reuse, R180, R4 ;  /* 0x000000b4b004723c */ /* 0x040fe20000041804 */
[----:B------:R-:W1:Y:S07]  /*9650*/  LDSM.16.M88.4 R172, [R191] ;  /* 0x00000000bfac783b */ /* 0x000e6e0000000200 */
[C---:B------:R-:W-:Y:S01]  /*9660*/  HMMA.16816.F32.BF16 R8, R176.reuse, R182, R8 ;  /* 0x000000b6b008723c */ /* 0x040fe20000041808 */
[----:B------:R-:W-:Y:S07]  /*9670*/  LDSM.16.M88.4 R180, [R200+0x8100] ;  /* 0x00810000c8b4783b */ /* 0x000fee0000000200 */
[C---:B--2---:R-:W-:Y:S08]  /*9680*/  HMMA.16816.F32.BF16 R12, R176.reuse, R140, R12 ;  /* 0x0000008cb00c723c */ /* 0x044ff0000004180c */
[C---:B------:R-:W-:Y:S01]  /*9690*/  HMMA.16816.F32.BF16 R16, R176.reuse, R142, R16 ;  /* 0x0000008eb010723c */ /* 0x040fe20000041810 */
[----:B------:R-:W2:Y:S07]  /*96a0*/  LDSM.16.M88.4 R140, [R190] ;  /* 0x00000000be8c783b */ /* 0x000eae0000000200 */
[C---:B------:R-:W-:Y:S08]  /*96b0*/  HMMA.16816.F32.BF16 R20, R176.reuse, R144, R20 ;  /* 0x00000090b014723c */ /* 0x040ff00000041814 */
[C---:B------:R-:W-:Y:S01]  /*96c0*/  HMMA.16816.F32.BF16 R24, R176.reuse, R146, R24 ;  /* 0x00000092b018723c */ /* 0x040fe20000041818 */
[----:B------:R-:W1:Y:S07]  /*96d0*/  LDSM.16.M88.4 R144, [R189] ;  /* 0x00000000bd90783b */ /* 0x000e6e0000000200 */
[C---:B------:R-:W-:Y:S08]  /*96e0*/  HMMA.16816.F32.BF16 R28, R176.reuse, R148, R28 ;  /* 0x00000094b01c723c */ /* 0x040ff0000004181c */
[----:B------:R-:W-:Y:S01]  /*96f0*/  HMMA.16816.F32.BF16 R32, R176, R150, R32 ;  /* 0x00000096b020723c */ /* 0x000fe20000041820 */
[----:B------:R-:W2:Y:S07]  /*9700*/  LDSM.16.M88.4 R148, [R188] ;  /* 0x00000000bc94783b */ /* 0x000eae0000000200 */
[C---:B----4-:R-:W-:Y:S01]  /*9710*/  HMMA.16816.F32.BF16 R4, R152.reuse, R156, R4 ;  /* 0x0000009c9804723c */ /* 0x050fe20000041804 */
[----:B------:R-:W4:Y:S07]  /*9720*/  LDSM.16.M88.4 R176, [R201+0x10100] ;  /* 0x01010000c9b0783b */ /* 0x000f2e0000000200 */
[C---:B------:R-:W-:Y:S01]  /*9730*/  HMMA.16816.F32.BF16 R8, R152.reuse, R158, R8 ;  /* 0x0000009e9808723c */ /* 0x040fe20000041808 */
[----:B------:R-:W-:Y:S07]  /*9740*/  LDSM.16.M88.4 R156, [R200+0x9900] ;  /* 0x00990000c89c783b */ /* 0x000fee0000000200 */
[C---:B-----5:R-:W-:Y:S08]  /*9750*/  HMMA.16816.F32.BF16 R12, R152.reuse, R136, R12 ;  /* 0x00000088980c723c */ /* 0x060ff0000004180c */
[C---:B------:R-:W-:Y:S01]  /*9760*/  HMMA.16816.F32.BF16 R16, R152.reuse, R138, R16 ;  /* 0x0000008a9810723c */ /* 0x040fe20000041810 */
[----:B------:R-:W5:Y:S07]  /*9770*/  LDSM.16.M88.4 R136, [R200+0x8900] ;  /* 0x00890000c888783b */ /* 0x000f6e0000000200 */
[C---:B-1----:R-:W-:Y:S08]  /*9780*/  HMMA.16816.F32.BF16 R20, R152.reuse, R160, R20 ;  /* 0x000000a09814723c */ /* 0x042ff00000041814 */
[C---:B------:R-:W-:Y:S01]  /*9790*/  HMMA.16816.F32.BF16 R24, R152.reuse, R162, R24 ;  /* 0x000000a29818723c */ /* 0x040fe20000041818 */
[----:B------:R-:W-:Y:S07]  /*97a0*/  LDSM.16.M88.4 R160, [R199+0x10100] ;  /* 0x01010000c7a0783b */ /* 0x000fee0000000200 */
[C---:B------:R-:W-:Y:S08]  /*97b0*/  HMMA.16816.F32.BF16 R28, R152.reuse, R164, R28 ;  /* 0x000000a4981c723c */ /* 0x040ff0000004181c */
[----:B------:R-:W-:Y:S01]  /*97c0*/  HMMA.16816.F32.BF16 R32, R152, R166, R32 ;  /* 0x000000a69820723c */ /* 0x000fe20000041820 */
[----:B------:R-:W1:Y:S07]  /*97d0*/  LDSM.16.M88.4 R152, [R200+0x9100] ;  /* 0x00910000c898783b */ /* 0x000e6e0000000200 */
[C---:B------:R-:W-:Y:S01]  /*97e0*/  HMMA.16816.F32.BF16 R4, R168.reuse, R172, R4 ;  /* 0x000000aca804723c */ /* 0x040fe20000041804 */
[----:B------:R-:W1:Y:S07]  /*97f0*/  LDSM.16.M88.4 R164, [R192+0x2000] ;  /* 0x00200000c0a4783b */ /* 0x000e6e0000000200 */
[C---:B------:R-:W-:Y:S01]  /*9800*/  HMMA.16816.F32.BF16 R8, R168.reuse, R174, R8 ;  /* 0x000000aea808723c */ /* 0x040fe20000041808 */
[----:B------:R-:W-:Y:S07]  /*9810*/  LDSM.16.M88.4 R172, [R205+0xa100] ;  /* 0x00a10000cdac783b */ /* 0x000fee0000000200 */
[C---:B--2---:R-:W-:Y:S08]  /*9820*/  HMMA.16816.F32.BF16 R12, R168.reuse, R140, R12 ;  /* 0x0000008ca80c723c */ /* 0x044ff0000004180c */
[C---:B------:R-:W-:Y:S01]  /*9830*/  HMMA.16816.F32.BF16 R16, R168.reuse, R142, R16 ;  /* 0x0000008ea810723c */ /* 0x040fe20000041810 */
[----:B------:R-:W2:Y:S07]  /*9840*/  LDSM.16.M88.4 R140, [R192+0x2800] ;  /* 0x00280000c08c783b */ /* 0x000eae0000000200 */
[C---:B------:R-:W-:Y:S08]  /*9850*/  HMMA.16816.F32.BF16 R20, R168.reuse, R144, R20 ;  /* 0x00000090a814723c */ /* 0x040ff00000041814 */
[C---:B------:R-:W-:Y:S01]  /*9860*/  HMMA.16816.F32.BF16 R24, R168.reuse, R146, R24 ;  /* 0x00000092a818723c */ /* 0x040fe20000041818 */
[----:B------:R-:W1:Y:S07]  /*9870*/  LDSM.16.M88.4 R144, [R192+0x3000] ;  /* 0x00300000c090783b */ /* 0x000e6e0000000200 */
[C---:B------:R-:W-:Y:S08]  /*9880*/  HMMA.16816.F32.BF16 R28, R168.reuse, R148, R28 ;  /* 0x00000094a81c723c */ /* 0x040ff0000004181c */
[----:B------:R-:W-:Y:S01]  /*9890*/  HMMA.16816.F32.BF16 R32, R168, R150, R32 ;  /* 0x00000096a820723c */ /* 0x000fe20000041820 */
[----:B------:R-:W2:Y:S07]  /*98a0*/  LDSM.16.M88.4 R148, [R192+0x3800] ;  /* 0x00380000c094783b */ /* 0x000eae0000000200 */
[C---:B----4-:R-:W-:Y:S01]  /*98b0*/  HMMA.16816.F32.BF16 R4, R176.reuse, R180, R4 ;  /* 0x000000b4b004723c */ /* 0x050fe20000041804 */
[----:B------:R-:W4:Y:S07]  /*98c0*/  LDSM.16.M88.4 R168, [R206+0x14100] ;  /* 0x01410000cea8783b */ /* 0x000f2e0000000200 */
[C---:B------:R-:W-:Y:S01]  /*98d0*/  HMMA.16816.F32.BF16 R8, R176.reuse, R182, R8 ;  /* 0x000000b6b008723c */ /* 0x040fe20000041808 */
[----:B------:R-:W-:Y:S07]  /*98e0*/  LDSM.16.M88.4 R180, [R187] ;  /* 0x00000000bbb4783b */ /* 0x000fee0000000200 */
[C---:B-----5:R-:W-:Y:S08]  /*98f0*/  HMMA.16816.F32.BF16 R12, R176.reuse, R136, R12 ;  /* 0x00000088b00c723c */ /* 0x060ff0000004180c */
[C---:B------:R-:W-:Y:S01]  /*9900*/  HMMA.16816.F32.BF16 R16, R176.reuse, R138, R16 ;  /* 0x0000008ab010723c */ /* 0x040fe20000041810 */
[----:B------:R-:W5:Y:S07]  /*9910*/  LDSM.16.M88.4 R136, [R205+0xa900] ;  /* 0x00a90000cd88783b */ /* 0x000f6e0000000200 */
[C---:B-1----:R-:W-:Y:S08]  /*9920*/  HMMA.16816.F32.BF16 R20, R176.reuse, R152, R20 ;  /* 0x00000098b014723c */ /* 0x042ff00000041814 */
[C---:B------:R-:W-:Y:S01]  /*9930*/  HMMA.16816.F32.BF16 R24, R176.reuse, R154, R24 ;  /* 0x0000009ab018723c */ /* 0x040fe20000041818 */
[----:B------:R-:W1:Y:S07]  /*9940*/  LDSM.16.M88.4 R152, [R205+0xb100] ;  /* 0x00b10000cd98783b */ /* 0x000e6e0000000200 */
        /* <DEDUP_REMOVED lines=31> */
[C---:B------:R-:W-:Y:S08]  /*9b40*/  HMMA.16816.F32.BF16 R8, R176.reuse, R182, R8 ;  /* 0x000000b6b008723c */ /* 0x040ff00000041808 */
[C---:B--2---:R-:W-:Y:S08]  /*9b50*/  HMMA.16816.F32.BF16 R12, R176.reuse, R140, R12 ;  /* 0x0000008cb00c723c */ /* 0x044ff0000004180c */
[C---:B------:R-:W-:Y:S08]  /*9b60*/  HMMA.16816.F32.BF16 R16, R176.reuse, R142, R16 ;  /* 0x0000008eb010723c */ /* 0x040ff00000041810 */
[C---:B------:R-:W-:Y:S08]  /*9b70*/  HMMA.16816.F32.BF16 R20, R176.reuse, R144, R20 ;  /* 0x00000090b014723c */ /* 0x040ff00000041814 */
[C---:B------:R-:W-:Y:S08]  /*9b80*/  HMMA.16816.F32.BF16 R24, R176.reuse, R146, R24 ;  /* 0x00000092b018723c */ /* 0x040ff00000041818 */
[C---:B------:R-:W-:Y:S08]  /*9b90*/  HMMA.16816.F32.BF16 R28, R176.reuse, R148, R28 ;  /* 0x00000094b01c723c */ /* 0x040ff0000004181c */
[----:B------:R-:W-:Y:S08]  /*9ba0*/  HMMA.16816.F32.BF16 R32, R176, R150, R32 ;  /* 0x00000096b020723c */ /* 0x000ff00000041820 */
[C---:B----4-:R-:W-:Y:S08]  /*9bb0*/  HMMA.16816.F32.BF16 R4, R160.reuse, R164, R4 ;  /* 0x000000a4a004723c */ /* 0x050ff00000041804 */
[C---:B------:R-:W-:Y:S08]  /*9bc0*/  HMMA.16816.F32.BF16 R8, R160.reuse, R166, R8 ;  /* 0x000000a6a008723c */ /* 0x040ff00000041808 */
[C---:B-----5:R-:W-:Y:S08]  /*9bd0*/  HMMA.16816.F32.BF16 R12, R160.reuse, R136, R12 ;  /* 0x00000088a00c723c */ /* 0x060ff0000004180c */
[C---:B------:R-:W-:Y:S01]  /*9be0*/  HMMA.16816.F32.BF16 R16, R160.reuse, R138, R16 ;  /* 0x0000008aa010723c */ /* 0x040fe20000041810 */
[----:B------:R-:W2:Y:S07]  /*9bf0*/  LDSM.16.M88.4 R136, [R192+0x4800] ;  /* 0x00480000c088783b */ /* 0x000eae0000000200 */
[C---:B-1----:R-:W-:Y:S08]  /*9c00*/  HMMA.16816.F32.BF16 R20, R160.reuse, R152, R20 ;  /* 0x00000098a014723c */ /* 0x042ff00000041814 */
[C---:B------:R-:W-:Y:S08]  /*9c10*/  HMMA.16816.F32.BF16 R24, R160.reuse, R154, R24 ;  /* 0x0000009aa018723c */ /* 0x040ff00000041818 */
[C---:B------:R-:W-:Y:S08]  /*9c20*/  HMMA.16816.F32.BF16 R28, R160.reuse, R156, R28 ;  /* 0x0000009ca01c723c */ /* 0x040ff0000004181c */
[----:B------:R-:W-:Y:S08]  /*9c30*/  HMMA.16816.F32.BF16 R32, R160, R158, R32 ;  /* 0x0000009ea020723c */ /* 0x000ff00000041820 */
[C---:B------:R-:W-:Y:S08]  /*9c40*/  HMMA.16816.F32.BF16 R4, R168.reuse, R172, R4 ;  /* 0x000000aca804723c */ /* 0x040ff00000041804 */
[C---:B------:R-:W-:Y:S08]  /*9c50*/  HMMA.16816.F32.BF16 R8, R168.reuse, R174, R8 ;  /* 0x000000aea808723c */ /* 0x040ff00000041808 */
[C---:B--2---:R-:W-:Y:S08]  /*9c60*/  HMMA.16816.F32.BF16 R12, R168.reuse, R136, R12 ;  /* 0x00000088a80c723c */ /* 0x044ff0000004180c */
[C---:B------:R-:W-:Y:S04]  /*9c70*/  HMMA.16816.F32.BF16 R16, R168.reuse, R138, R16 ;  /* 0x0000008aa810723c */ /* 0x040fe80000041810 */
[----:B------:R-:W-:Y:S02]  /*9c80*/  FMUL.FTZ R230, R4, c[0x0][0x320] ;  /* 0x0000c80004e67a20 */ /* 0x000fe40000410000 */
[----:B------:R-:W-:Y:S02]  /*9c90*/  FMUL.FTZ R172, R5, c[0x0][0x320] ;  /* 0x0000c80005ac7a20 */ /* 0x000fe40000410000 */
[----:B------:R-:W-:Y:S02]  /*9ca0*/  FMUL.FTZ R9, R9, c[0x0][0x320] ;  /* 0x0000c80009097a20 */ /* 0x000fe40000410000 */
[----:B------:R-:W1:Y:S02]  /*9cb0*/  MUFU.TANH R230, R230 ;  /* 0x000000e600e67308 */ /* 0x000e640000002400 */
[----:B------:R-:W-:Y:S02]  /*9cc0*/  FMUL.FTZ R10, R10, c[0x0][0x320] ;  /* 0x0000c8000a0a7a20 */ /* 0x000fe40000410000 */
[----:B------:R-:W-:Y:S02]  /*9cd0*/  FMUL.FTZ R11, R11, c[0x0][0x320] ;  /* 0x0000c8000b0b7a20 */ /* 0x000fe40000410000 */
[----:B------:R-:W-:Y:S02]  /*9ce0*/  FMUL.FTZ R174, R6, c[0x0][0x320] ;  /* 0x0000c80006ae7a20 */ /* 0x000fe40000410000 */
[----:B------:R-:W-:Y:S02]  /*9cf0*/  FMUL.FTZ R228, R7, c[0x0][0x320] ;  /* 0x0000c80007e47a20 */ /* 0x000fe40000410000 */
[----:B------:R-:W-:Y:S01]  /*9d00*/  MUFU.TANH R238, R9 ;  /* 0x0000000900ee7308 */ /* 0x000fe20000002400 */
[----:B------:R-:W2:Y:S01]  /*9d10*/  LDSM.16.M88.4 R4, [R192+0x5000] ;  /* 0x00500000c004783b */ /* 0x000ea20000000200 */
[----:B------:R-:W-:Y:S02]  /*9d20*/  FMUL.FTZ R234, R8, c[0x0][0x320] ;  /* 0x0000c80008ea7a20 */ /* 0x000fe40000410000 */
[----:B------:R-:W-:Y:S02]  /*9d30*/  FMUL.FTZ R182, R12, c[0x0][0x320] ;  /* 0x0000c8000cb67a20 */ /* 0x000fe40000410000 */
[----:B------:R-:W-:Y:S02]  /*9d40*/  FMUL.FTZ R13, R13, c[0x0][0x320] ;  /* 0x0000c8000d0d7a20 */ /* 0x000fe40000410000 */
[----:B------:R-:W-:Y:S02]  /*9d50*/  FMUL.FTZ R14, R14, c[0x0][0x320] ;  /* 0x0000c8000e0e7a20 */ /* 0x000fe40000410000 */
[----:B------:R-:W-:Y:S01]  /*9d60*/  MUFU.TANH R236, R10 ;  /* 0x0000000a00ec7308 */ /* 0x000fe20000002400 */
[----:B------:R-:W-:Y:S02]  /*9d70*/  FMUL.FTZ R15, R15, c[0x0][0x320] ;  /* 0x0000c8000f0f7a20 */ /* 0x000fe40000410000 */
[----:B------:R-:W-:Y:S02]  /*9d80*/  FMUL.FTZ R16, R16, c[0x0][0x320] ;  /* 0x0000c80010107a20 */ /* 0x000fe40000410000 */
[----:B------:R-:W-:Y:S02]  /*9d90*/  FMUL.FTZ R17, R17, c[0x0][0x320] ;  /* 0x0000c80011117a20 */ /* 0x000fe40000410000 */
[----:B------:R-:W-:Y:S02]  /*9da0*/  FMUL.FTZ R18, R18, c[0x0][0x320] ;  /* 0x0000c80012127a20 */ /* 0x000fe40000410000 */
[----:B------:R-:W-:Y:S01]  /*9db0*/  FMUL.FTZ R19, R19, c[0x0][0x320] ;  /* 0x0000c80013137a20 */ /* 0x000fe20000410000 */
[----:B------:R4:W-:Y:S10]  /*9dc0*/  MUFU.TANH R232, R11 ;  /* 0x0000000b00e87308 */ /* 0x0009f40000002400 */
[----:B------:R-:W-:Y:S10]  /*9dd0*/  MUFU.TANH R176, R13 ;  /* 0x0000000d00b07308 */ /* 0x000ff40000002400 */
[----:B------:R-:W-:Y:S01]  /*9de0*/  MUFU.TANH R142, R14 ;  /* 0x0000000e008e7308 */ /* 0x000fe20000002400 */
[C---:B--2---:R-:W-:Y:S01]  /*9df0*/  HMMA.16816.F32.BF16 R20, R168.reuse, R4, R20 ;  /* 0x00000004a814723c */ /* 0x044fe20000041814 */
[----:B----4-:R-:W2:Y:S01]  /*9e00*/  LDSM.16.M88.4 R8, [R192+0x5800] ;  /* 0x00580000c008783b */ /* 0x010ea20000000200 */
[----:B------:R-:W-:Y:S06]  /*9e10*/  DEPBAR.LE SB0, 0x0 ;  /* 0x000080000000791a */ /* 0x000fec0000000000 */
[C---:B------:R-:W-:Y:S01]  /*9e20*/  HMMA.16816.F32.BF16 R24, R168.reuse, R6, R24 ;  /* 0x00000006a818723c */ /* 0x040fe20000041818 */
[----:B------:R-:W4:Y:S01]  /*9e30*/  MUFU.TANH R172, R172 ;  /* 0x000000ac00ac7308 */ /* 0x000f220000002400 */
[----:B------:R-:W-:Y:S03]  /*9e40*/  BAR.SYNC.DEFER_BLOCKING 0x0 ;  /* 0x0000000000007b1d */ /* 0x000fe60000010000 */
[----:B-1----:R-:W-:Y:S11]  /*9e50*/  FMNMX.FTZ R5, R230, R3, !PT ;  /* 0x00000003e6057209 */ /* 0x002ff60007810000 */
[----:B------:R-:W-:Y:S02]  /*9e60*/  FMUL.FTZ R20, R20, c[0x0][0x320] ;  /* 0x0000c80014147a20 */ /* 0x000fe40000410000 */
[----:B------:R-:W-:Y:S02]  /*9e70*/  FMUL.FTZ R21, R21, c[0x0][0x320] ;  /* 0x0000c80015157a20 */ /* 0x000fe40000410000 */
[----:B------:R-:W-:Y:S02]  /*9e80*/  FMUL.FTZ R22, R22, c[0x0][0x320] ;  /* 0x0000c80016167a20 */ /* 0x000fe40000410000 */
[----:B------:R-:W-:Y:S02]  /*9e90*/  FMUL.FTZ R23, R23, c[0x0][0x320] ;  /* 0x0000c80017177a20 */ /* 0x000fe40000410000 */
[----:B------:R-:W-:Y:S01]  /*9ea0*/  FMUL.FTZ R24, R24, c[0x0][0x320] ;  /* 0x0000c80018187a20 */ /* 0x000fe20000410000 */
[----:B----4-:R-:W-:Y:S01]  /*9eb0*/  FMNMX.FTZ R5, R172, R5, !PT ;  /* 0x00000005ac057209 */ /* 0x010fe20007810000 */
[----:B------:R-:W-:Y:S01]  /*9ec0*/  FMUL.FTZ R25, R25, c[0x0][0x320] ;  /* 0x0000c80019197a20 */ /* 0x000fe20000410000 */
[----:B------:R-:W1:Y:S01]  /*9ed0*/  MUFU.TANH R174, R174 ;  /* 0x000000ae00ae7308 */ /* 0x000e620000002400 */
[----:B------:R-:W-:Y:S02]  /*9ee0*/  FMUL.FTZ R26, R26, c[0x0][0x320] ;  /* 0x0000c8001a1a7a20 */ /* 0x000fe40000410000 */
[----:B------:R-:W-:Y:S01]  /*9ef0*/  FMUL.FTZ R27, R27, c[0x0][0x320] ;  /* 0x0000c8001b1b7a20 */ /* 0x000fe20000410000 */
[C---:B--2---:R-:W-:Y:S06]  /*9f00*/  HMMA.16816.F32.BF16 R28, R168.reuse, R8, R28 ;  /* 0x00000008a81c723c */ /* 0x044fec000004181c */
[----:B------:R-:W2:Y:S02]  /*9f10*/  MUFU.TANH R228, R228 ;  /* 0x000000e400e47308 */ /* 0x000ea40000002400 */
[----:B------:R-:W-:Y:S08]  /*9f20*/  HMMA.16816.F32.BF16 R32, R168, R10, R32 ;  /* 0x0000000aa820723c */ /* 0x000ff00000041820 */
[----:B------:R-:W4:Y:S01]  /*9f30*/  MUFU.TANH R234, R234 ;  /* 0x000000ea00ea7308 */ /* 0x000f220000002400 */
[----:B-1----:R-:W-:Y:S09]  /*9f40*/  FMNMX.FTZ R9, R174, R135, !PT ;  /* 0x00000087ae097209 */ /* 0x002ff20007810000 */
[----:B------:R-:W1:Y:S01]  /*9f50*/  MUFU.TANH R182, R182 ;  /* 0x000000b600b67308 */ /* 0x000e620000002400 */
[----:B------:R-:W-:Y:S01]  /*9f60*/  FMUL.FTZ R28, R28, c[0x0][0x320] ;  /* 0x0000c8001c1c7a20 */ /* 0x000fe20000410000 */
[----:B--2---:R-:W-:Y:S01]  /*9f70*/  FMNMX.FTZ R9, R228, R9, !PT ;  /* 0x00000009e4097209 */ /* 0x004fe20007810000 */
[----:B------:R-:W-:Y:S02]  /*9f80*/  FMUL.FTZ R30, R30, c[0x0][0x320] ;  /* 0x0000c8001e1e7a20 */ /* 0x000fe40000410000 */
[----:B------:R-:W-:Y:S01]  /*9f90*/  FMUL.FTZ R29, R29, c[0x0][0x320] ;  /* 0x0000c8001d1d7a20 */ /* 0x000fe20000410000 */
[----:B------:R-:W-:Y:S01]  /*9fa0*/  FMNMX.FTZ R9, R236, R9, !PT ;  /* 0x00000009ec097209 */ /* 0x000fe20007810000 */
[----:B------:R-:W-:Y:S03]  /*9fb0*/  FMUL.FTZ R31, R31, c[0x0][0x320] ;  /* 0x0000c8001f1f7a20 */ /* 0x000fe60000410000 */
[----:B------:R-:W2:Y:S01]  /*9fc0*/  MUFU.TANH R140, R15 ;  /* 0x0000000f008c7308 */ /* 0x000ea20000002400 */
[----:B------:R-:W-:Y:S01]  /*9fd0*/  FMUL.FTZ R32, R32, c[0x0][0x320] ;  /* 0x0000c80020207a20 */ /* 0x000fe20000410000 */
[----:B------:R-:W-:Y:S01]  /*9fe0*/  FMNMX.FTZ R9, R232, R9, !PT ;  /* 0x00000009e8097209 */ /* 0x000fe20007810000 */
[----:B------:R-:W-:Y:S01]  /*9ff0*/  FMUL.FTZ R33, R33, c[0x0][0x320] ;  /* 0x0000c80021217a20 */ /* 0x000fe20000410000 */
[----:B----4-:R-:W-:Y:S01]  /*a000*/  FMNMX.FTZ R5, R234, R5, !PT ;  /* 0x00000005ea057209 */ /* 0x010fe20007810000 */
[----:B------:R-:W-:Y:S01]  /*a010*/  FMUL.FTZ R34, R34, c[0x0][0x320] ;  /* 0x0000c80022227a20 */ /* 0x000fe20000410000 */
[----:B------:R-:W-:Y:S01]  /*a020*/  FMNMX.FTZ R9, R142, R9, !PT ;  /* 0x000000098e097209 */ /* 0x000fe20007810000 */
[----:B------:R-:W-:Y:S01]  /*a030*/  FMUL.FTZ R35, R35, c[0x0][0x320] ;  /* 0x0000c80023237a20 */ /* 0x000fe20000410000 */
[----:B------:R-:W-:Y:S02]  /*a040*/  FMNMX.FTZ R5, R238, R5, !PT ;  /* 0x00000005ee057209 */ /* 0x000fe40007810000 */
[----:B------:R-:W4:Y:S02]  /*a050*/  MUFU.TANH R180, R16 ;  /* 0x0000001000b47308 */ /* 0x000f240000002400 */
[----:B-1----:R-:W-:Y:S04]  /*a060*/  FMNMX.FTZ R5, R182, R5, !PT ;  /* 0x00000005b6057209 */ /* 0x002fe80007810000 */
[----:B------:R-:W-:Y:S04]  /*a070*/  FMNMX.FTZ R5, R176, R5, !PT ;  /* 0x00000005b0057209 */ /* 0x000fe80007810000 */
[----:B------:R-:W1:Y:S01]  /*a080*/  MUFU.TANH R138, R18 ;  /* 0x00000012008a7308 */ /* 0x000e620000002400 */
[----:B--2---:R-:W-:Y:S09]  /*a090*/  FMNMX.FTZ R9, R140, R9, !PT ;  /* 0x000000098c097209 */ /* 0x004ff20007810000 */
[----:B------:R-:W2:Y:S01]  /*a0a0*/  MUFU.TANH R178, R17 ;  /* 0x0000001100b27308 */ /* 0x000ea20000002400 */
[----:B----4-:R-:W-:Y:S09]  /*a0b0*/  FMNMX.FTZ R5, R180, R5, !PT ;  /* 0x00000005b4057209 */ /* 0x010ff20007810000 */
[----:B------:R-:W4:Y:S01]  /*a0c0*/  MUFU.TANH R136, R19 ;  /* 0x0000001300887308 */ /* 0x000f220000002400 */
[----:B-1----:R-:W-:Y:S09]  /*a0d0*/  FMNMX.FTZ R9, R138, R9, !PT ;  /* 0x000000098a097209 */ /* 0x002ff20007810000 */
        /* <DEDUP_REMOVED lines=30> */
[----:B---3--:R-:W1:Y:S01]  /*a2c0*/  MUFU.TANH R133, R35 ;  /* 0x0000002300857308 */ /* 0x008e620000002400 */
[----:B--2---:R-:W-:Y:S02]  /*a2d0*/  FMNMX.FTZ R4, R147, R0, !PT ;  /* 0x0000000093047209 */ /* 0x004fe40007810000 */
[----:B----4-:R-:W-:Y:S03]  /*a2e0*/  FMNMX.FTZ R0, R134, R9, !PT ;  /* 0x0000000986007209 */ /* 0x010fe60007810000 */
[----:B------:R-:W2:Y:S01]  /*a2f0*/  SHFL.BFLY PT, R9, R4, 0x2, 0x1f ;  /* 0x0c401f0004097f89 */ /* 0x000ea200000e0000 */
[----:B-1----:R-:W-:Y:S07]  /*a300*/  FMNMX.FTZ R7, R133, R0, !PT ;  /* 0x0000000085077209 */ /* 0x002fee0007810000 */
[----:B------:R-:W1:Y:S01]  /*a310*/  SHFL.BFLY PT, R0, R7, 0x2, 0x1f ;  /* 0x0c401f0007007f89 */ /* 0x000e6200000e0000 */
[----:B--2---:R-:W-:Y:S07]  /*a320*/  FMNMX.FTZ R11, R4, R9, !PT ;  /* 0x00000009040b7209 */ /* 0x004fee0007810000 */
[----:B------:R-:W2:Y:S01]  /*a330*/  SHFL.BFLY PT, R2, R11, 0x1, 0x1f ;  /* 0x0c201f000b027f89 */ /* 0x000ea200000e0000 */
[----:B-1----:R-:W-:Y:S07]  /*a340*/  FMNMX.FTZ R5, R7, R0, !PT ;  /* 0x0000000007057209 */ /* 0x002fee0007810000 */
[----:B------:R-:W1:Y:S01]  /*a350*/  SHFL.BFLY PT, R132, R5, 0x1, 0x1f ;  /* 0x0c201f0005847f89 */ /* 0x000e6200000e0000 */
[----:B--2---:R-:W-:Y:S05]  /*a360*/  FMNMX.FTZ R0, R11, R2, !PT ;  /* 0x000000020b007209 */ /* 0x004fea0007810000 */
[C---:B------:R-:W-:Y:S02]  /*a370*/  FADD.FTZ R2, -R0.reuse, R3 ;  /* 0x0000000300027221 */ /* 0x040fe40000010100 */
[----:B------:R-:W-:Y:S02]  /*a380*/  FMUL.FTZ R151, R0, c[0x0][0x2d0] ;  /* 0x0000b40000977a20 */ /* 0x000fe40000410000 */
[----:B------:R-:W-:Y:S02]  /*a390*/  FMUL.FTZ R3, R2, c[0x0][0x2d0] ;  /* 0x0000b40002037a20 */ /* 0x000fe40000410000 */
[--C-:B------:R-:W-:Y:S01]  /*a3a0*/  FFMA.FTZ R173, R230, c[0x0][0x2d0], -R151.reuse ;  /* 0x0000b400e6ad7a23 */ /* 0x100fe20000010897 */
[----:B-1----:R-:W-:Y:S01]  /*a3b0*/  FMNMX.FTZ R132, R5, R132, !PT ;  /* 0x0000008405847209 */ /* 0x002fe20007810000 */
[--C-:B------:R-:W-:Y:S01]  /*a3c0*/  FFMA.FTZ R172, R172, c[0x0][0x2d0], -R151.reuse ;  /* 0x0000b400acac7a23 */ /* 0x100fe20000010897 */
[----:B------:R-:W-:Y:S01]  /*a3d0*/  @P0 IADD3 R5, P5, R223, UR21, RZ ;  /* 0x00000015df050c10 */ /* 0x000fe2000ffbe0ff */
[----:B------:R-:W-:Y:S01]  /*a3e0*/  FFMA.FTZ R171, R234, c[0x0][0x2d0], -R151 ;  /* 0x0000b400eaab7a23 */ /* 0x000fe20000010897 */
[----:B------:R-:W1:Y:S01]  /*a3f0*/  MUFU.EX2 R3, R3 ;  /* 0x0000000300037308 */ /* 0x000e620000000800 */
[----:B------:R-:W-:Y:S01]  /*a400*/  FADD.FTZ R4, -R132, R135 ;  /* 0x0000008784047221 */ /* 0x000fe20000010100 */
[----:B------:R-:W-:Y:S01]  /*a410*/  @P0 IADD3.X R6, R222, UR20, RZ, P5, !PT ;  /* 0x00000014de060c10 */ /* 0x000fe2000affe4ff */
[----:B------:R-:W-:Y:S02]  /*a420*/  FMUL.FTZ R145, R132, c[0x0][0x2d0] ;  /* 0x0000b40084917a20 */ /* 0x000fe40000410000 */
[----:B------:R-:W-:Y:S01]  /*a430*/  FMUL.FTZ R2, R4, c[0x0][0x2d0] ;  /* 0x0000b40004027a20 */ /* 0x000fe20000410000 */
[----:B------:R-:W-:Y:S01]  /*a440*/  @P0 IADD3 R4, P4, R210, UR21, RZ ;  /* 0x00000015d2040c10 */ /* 0x000fe2000ff9e0ff */
[----:B------:R-:W-:Y:S02]  /*a450*/  FFMA.FTZ R170, R238, c[0x0][0x2d0], -R151 ;  /* 0x0000b400eeaa7a23 */ /* 0x000fe40000010897 */
[--C-:B------:R-:W-:Y:S01]  /*a460*/  FFMA.FTZ R174, R174, c[0x0][0x2d0], -R145.reuse ;  /* 0x0000b400aeae7a23 */ /* 0x100fe20000010891 */
[----:B------:R-:W-:Y:S01]  /*a470*/  @P0 LEA R10, P6, R4, c[0x0][0x1c8], 0x1 ;  /* 0x00007200040a0a11 */ /* 0x000fe200078c08ff */
[--C-:B------:R-:W-:Y:S01]  /*a480*/  FFMA.FTZ R169, R228, c[0x0][0x2d0], -R145.reuse ;  /* 0x0000b400e4a97a23 */ /* 0x100fe20000010891 */
[----:B------:R-:W-:Y:S01]  /*a490*/  @P0 IADD3.X R7, R217, UR20, RZ, P4, !PT ;  /* 0x00000014d9070c10 */ /* 0x000fe2000a7fe4ff */
[--C-:B------:R-:W-:Y:S01]  /*a4a0*/  FFMA.FTZ R168, R236, c[0x0][0x2d0], -R145.reuse ;  /* 0x0000b400eca87a23 */ /* 0x100fe20000010891 */
[C---:B------:R-:W-:Y:S01]  /*a4b0*/  @P0 LEA R18, P4, R5.reuse, c[0x0][0x1c8], 0x1 ;  /* 0x0000720005120a11 */ /* 0x040fe200078808ff */
[----:B------:R-:W-:Y:S01]  /*a4c0*/  FFMA.FTZ R135, R232, c[0x0][0x2d0], -R145 ;  /* 0x0000b400e8877a23 */ /* 0x000fe20000010891 */
[----:B------:R-:W-:Y:S01]  /*a4d0*/  @P0 LEA.HI.X R11, R4, c[0x0][0x1cc], R7, 0x1, P6 ;  /* 0x00007300040b0a11 */ /* 0x000fe200030f0c07 */
[----:B------:R-:W2:Y:S01]  /*a4e0*/  MUFU.EX2 R2, R2 ;  /* 0x0000000200027308 */ /* 0x000ea20000000800 */
[----:B------:R-:W-:Y:S01]  /*a4f0*/  @P0 LEA.HI.X R19, R5, c[0x0][0x1cc], R6, 0x1, P4 ;  /* 0x0000730005130a11 */ /* 0x000fe200020f0c06 */
[--C-:B------:R-:W-:Y:S01]  /*a500*/  FFMA.FTZ R179, R142, c[0x0][0x2d0], -R145.reuse ;  /* 0x0000b4008eb37a23 */ /* 0x100fe20000010891 */
[----:B------:R-:W-:Y:S01]  /*a510*/  @P0 IADD3 R4, P5, R221, UR21, RZ ;  /* 0x00000015dd040c10 */ /* 0x000fe2000ffbe0ff */
[----:B------:R3:W-:Y:S01]  /*a520*/  @P0 LDGSTS.E.BYPASS.LTC128B.128 [R207+0x6100], [R10.64], !P3 ;  /* 0x061000000acf0fae */ /* 0x0007e2000d901d50 */
[----:B------:R-:W-:Y:S01]  /*a530*/  @UP3 UIADD3 UR21, UP0, UR12, UR21, URZ ;  /* 0x000000150c153290 */ /* 0x000fe2000ff1e03f */
[----:B------:R-:W-:Y:S01]  /*a540*/  FFMA.FTZ R181, R138, c[0x0][0x2d0], -R145 ;  /* 0x0000b4008ab57a23 */ /* 0x000fe20000010891 */
[----:B------:R-:W-:Y:S01]  /*a550*/  @P0 LEA R16, P4, R4, c[0x0][0x1c8], 0x1 ;  /* 0x0000720004100a11 */ /* 0x000fe200078808ff */
[C---:B-1----:R-:W-:Y:S01]  /*a560*/  FMUL.FTZ R32, R3.reuse, R100 ;  /* 0x0000006403207220 */ /* 0x042fe20000410000 */
[----:B------:R-:W-:Y:S01]  /*a570*/  @P0 IADD3.X R5, R220, UR20, RZ, P5, !PT ;  /* 0x00000014dc050c10 */ /* 0x000fe2000affe4ff */
[----:B------:R-:W-:Y:S01]  /*a580*/  @UP3 UIADD3.X UR20, UR11, UR20, URZ, UP0, !UPT ;  /* 0x000000140b143290 */ /* 0x000fe200087fe43f */
[----:B------:R-:W-:Y:S01]  /*a590*/  MUFU.EX2 R173, R173 ;  /* 0x000000ad00ad7308 */ /* 0x000fe20000000800 */
[----:B------:R1:W-:Y:S01]  /*a5a0*/  @P0 LDGSTS.E.BYPASS.LTC128B.128 [R207+0x8100], [R18.64], !P2 ;  /* 0x0810000012cf0fae */ /* 0x0003e2000d101d50 */
[----:B------:R-:W-:Y:S01]  /*a5b0*/  @P0 LEA.HI.X R17, R4, c[0x0][0x1cc], R5, 0x1, P4 ;  /* 0x0000730004110a11 */ /* 0x000fe200020f0c05 */
[----:B------:R-:W-:Y:S01]  /*a5c0*/  FMUL.FTZ R33, R3, R101 ;  /* 0x0000006503217220 */ /* 0x000fe20000410000 */
[----:B------:R-:W-:Y:S01]  /*a5d0*/  @P0 IADD3 R4, P6, R210, UR21, RZ ;  /* 0x00000015d2040c10 */ /* 0x000fe2000ffde0ff */
[--C-:B------:R-:W-:Y:S01]  /*a5e0*/  FFMA.FTZ R183, R166, c[0x0][0x2d0], -R151.reuse ;  /* 0x0000b400a6b77a23 */ /* 0x100fe20000010897 */
[----:B------:R-:W-:Y:S01]  /*a5f0*/  @P0 IADD3 R5, P5, R223, UR21, RZ ;  /* 0x00000015df050c10 */ /* 0x000fe2000ffbe0ff */
[----:B------:R-:W-:Y:S01]  /*a600*/  FFMA.FTZ R228, R162, c[0x0][0x2d0], -R151 ;  /* 0x0000b400a2e47a23 */ /* 0x000fe20000010897 */
[----:B------:R-:W-:Y:S01]  /*a610*/  @P0 IADD3.X R7, R217, UR20, RZ, P6, !PT ;  /* 0x00000014d9070c10 */ /* 0x000fe2000b7fe4ff */
[----:B------:R4:W-:Y:S01]  /*a620*/  @P0 LDGSTS.E.BYPASS.LTC128B.128 [R207+0xa100], [R16.64], !P1 ;  /* 0x0a10000010cf0fae */ /* 0x0009e2000c901d50 */
[----:B------:R-:W-:Y:S01]  /*a630*/  @P0 LEA R28, P6, R4, c[0x0][0x1c8], 0x1 ;  /* 0x00007200041c0a11 */ /* 0x000fe200078c08ff */
[----:B------:R-:W5:Y:S01]  /*a640*/  MUFU.EX2 R172, R172 ;  /* 0x000000ac00ac7308 */ /* 0x000f620000000800 */
[----:B------:R-:W-:Y:S01]  /*a650*/  @P0 IADD3.X R8, R222, UR20, RZ, P5, !PT ;  /* 0x00000014de080c10 */ /* 0x000fe2000affe4ff */
[----:B--2---:R-:W-:Y:S01]  /*a660*/  FMUL.FTZ R34, R2, R102 ;  /* 0x0000006602227220 */ /* 0x004fe20000410000 */
[----:B------:R-:W-:Y:S01]  /*a670*/  @P0 LEA.HI.X R29, R4, c[0x0][0x1cc], R7, 0x1, P6 ;  /* 0x00007300041d0a11 */ /* 0x000fe200030f0c07 */
[----:B------:R-:W-:Y:S01]  /*a680*/  FMUL.FTZ R4, R3, R128 ;  /* 0x0000008003047220 */ /* 0x000fe20000410000 */
[----:B------:R-:W-:Y:S01]  /*a690*/  @P0 LEA R26, P5, R5, c[0x0][0x1c8], 0x1 ;  /* 0x00007200051a0a11 */ /* 0x000fe200078a08ff */
[----:B------:R-:W-:Y:S01]  /*a6a0*/  FMUL.FTZ R7, R2, R131 ;  /* 0x0000008302077220 */ /* 0x000fe20000410000 */
[----:B------:R-:W-:Y:S01]  /*a6b0*/  @P0 IADD3 R6, P4, R221, UR21, RZ ;  /* 0x00000015dd060c10 */ /* 0x000fe2000ff9e0ff */
[----:B------:R2:W-:Y:S01]  /*a6c0*/  @P0 LDGSTS.E.BYPASS.LTC128B.128 [R207+0x7100], [R28.64], !P3 ;  /* 0x071000001ccf0fae */ /* 0x0005e2000d901d50 */
[----:B------:R-:W-:Y:S01]  /*a6d0*/  @P0 LEA.HI.X R27, R5, c[0x0][0x1cc], R8, 0x1, P5 ;  /* 0x00007300051b0a11 */ /* 0x000fe200028f0c08 */
[----:B------:R-:W-:Y:S01]  /*a6e0*/  MUFU.EX2 R171, R171 ;  /* 0x000000ab00ab7308 */ /* 0x000fe20000000800 */
[----:B------:R-:W-:Y:S01]  /*a6f0*/  @P0 IADD3.X R9, R220, UR20, RZ, P4, !PT ;  /* 0x00000014dc090c10 */ /* 0x000fe2000a7fe4ff */
[C---:B------:R-:W-:Y:S01]  /*a700*/  FMUL.FTZ R5, R3.reuse, R129 ;  /* 0x0000008103057220 */ /* 0x040fe20000410000 */
[C---:B------:R-:W-:Y:S01]  /*a710*/  @P0 LEA R24, P4, R6.reuse, c[0x0][0x1c8], 0x1 ;  /* 0x0000720006180a11 */ /* 0x040fe200078808ff */
[C---:B------:R-:W-:Y:S01]  /*a720*/  FMUL.FTZ R8, R3.reuse, R124 ;  /* 0x0000007c03087220 */ /* 0x040fe20000410000 */
[----:B------:R-:W-:Y:S01]  /*a730*/  UISETP.GT.AND UP0, UPT, UR19, UR18, UPT ;  /* 0x000000121300728c */ /* 0x000fe2000bf04270 */
[----:B------:R2:W-:Y:S01]  /*a740*/  @P0 LDGSTS.E.BYPASS.LTC128B.128 [R207+0x9100], [R26.64], !P2 ;  /* 0x091000001acf0fae */ /* 0x0005e2000d101d50 */
[----:B------:R-:W-:Y:S01]  /*a750*/  @P0 LEA.HI.X R25, R6, c[0x0][0x1cc], R9, 0x1, P4 ;  /* 0x0000730006190a11 */ /* 0x000fe200020f0c09 */
[C---:B------:R-:W-:Y:S01]  /*a760*/  FMUL.FTZ R6, R2.reuse, R130 ;  /* 0x0000008202067220 */ /* 0x040fe20000410000 */
[----:B------:R-:W-:Y:S01]  /*a770*/  UMOV UR19, UR13 ;  /* 0x0000000d00137c82 */ /* 0x000fe20008000000 */
[----:B------:R-:W2:Y:S01]  /*a780*/  MUFU.EX2 R170, R170 ;  /* 0x000000aa00aa7308 */ /* 0x000ea20000000800 */
[C---:B------:R-:W-:Y:S02]  /*a790*/  FMUL.FTZ R9, R3.reuse, R125 ;  /* 0x0000007d03097220 */ /* 0x040fe40000410000 */
[----:B---3--:R-:W-:Y:S01]  /*a7a0*/  FMUL.FTZ R10, R2, R126 ;  /* 0x0000007e020a7220 */ /* 0x008fe20000410000 */
[----:B------:R3:W-:Y:S01]  /*a7b0*/  @P0 LDGSTS.E.BYPASS.LTC128B.128 [R207+0xb100], [R24.64], !P1 ;  /* 0x0b10000018cf0fae */ /* 0x0007e2000c901d50 */
[----:B-----5:R-:W-:Y:S01]  /*a7c0*/  F2FP.BF16.PACK_AB R128, R172, R173 ;  /* 0x000000adac80723e */ /* 0x020fe200000010ff */
[C---:B------:R-:W-:Y:S01]  /*a7d0*/  FMUL.FTZ R11, R2.reuse, R127 ;  /* 0x0000007f020b7220 */ /* 0x040fe20000410000 */
[----:B------:R-:W-:Y:S01]  /*a7e0*/  PLOP3.LUT P0, PT, PT, PT, UP0, 0x80, 0x0 ;  /* 0x000000000000781c */ /* 0x000fe20003f0f008 */
[C---:B----4-:R-:W-:Y:S02]  /*a7f0*/  FMUL.FTZ R16, R3.reuse, R116 ;  /* 0x0000007403107220 */ /* 0x050fe40000410000 */
[----:B------:R-:W-:Y:S01]  /*a800*/  MUFU.EX2 R174, R174 ;  /* 0x000000ae00ae7308 */ /* 0x000fe20000000800 */
[C---:B------:R-:W-:Y:S01]  /*a810*/  FMUL.FTZ R17, R3.reuse, R117 ;  /* 0x0000007503117220 */ /* 0x040fe20000410000 */
[----:B------:R-:W4:Y:S01]  /*a820*/  LDSM.16.MT88.4 R12, [R203+0x100] ;  /* 0x00010000cb0c783b */ /* 0x000f220000004200 */
[C---:B-1----:R-:W-:Y:S02]  /*a830*/  FMUL.FTZ R18, R2.reuse, R118 ;  /* 0x0000007602127220 */ /* 0x042fe40000410000 */
[C---:B------:R-:W-:Y:S02]  /*a840*/  FMUL.FTZ R19, R2.reuse, R119 ;  /* 0x0000007702137220 */ /* 0x040fe40000410000 */
[----:B------:R-:W-:Y:S02]  /*a850*/  FMUL.FTZ R35, R2, R103 ;  /* 0x0000006702237220 */ /* 0x000fe40000410000 */
[--C-:B------:R-:W-:Y:S01]  /*a860*/  FFMA.FTZ R229, R164, c[0x0][0x2d0], -R151.reuse ;  /* 0x0000b400a4e57a23 */ /* 0x100fe20000010897 */
[----:B------:R-:W1:Y:S01]  /*a870*/  MUFU.EX2 R169, R169 ;  /* 0x000000a900a97308 */ /* 0x000e620000000800 */
[----:B------:R-:W5:Y:S01]  /*a880*/  LDSM.16.MT88.4 R20, [R198+0x100] ;  /* 0x00010000c614783b */ /* 0x000f620000004200 */
[----:B------:R-:W-:Y:S01]  /*a890*/  FFMA.FTZ R230, R160, c[0x0][0x2d0], -R151 ;  /* 0x0000b400a0e67a23 */ /* 0x000fe20000010897 */
[----:B--2---:R-:W-:Y:S01]  /*a8a0*/  F2FP.BF16.PACK_AB R130, R170, R171 ;  /* 0x000000abaa82723e */ /* 0x004fe200000010ff */
[C---:B------:R-:W-:Y:S02]  /*a8b0*/  FMUL.FTZ R26, R2.reuse, R110 ;  /* 0x0000006e021a7220 */ /* 0x040fe40000410000 */
[----:B------:R-:W-:Y:S03]  /*a8c0*/  FMUL.FTZ R27, R2, R111 ;  /* 0x0000006f021b7220 */ /* 0x000fe60000410000 */
[----:B------:R-:W2:Y:S01]  /*a8d0*/  LDSM.16.MT88.4 R28, [R197+0x100] ;  /* 0x00010000c51c783b */ /* 0x000ea20000004200 */
[----:B------:R-:W-:Y:S01]  /*a8e0*/  MUFU.EX2 R168, R168 ;  /* 0x000000a800a87308 */ /* 0x000fe20000000800 */
[C---:B---3--:R-:W-:Y:S02]  /*a8f0*/  FMUL.FTZ R24, R3.reuse, R108 ;  /* 0x0000006c03187220 */ /* 0x048fe40000410000 */
[----:B------:R-:W-:Y:S02]  /*a900*/  FMUL.FTZ R25, R3, R109 ;  /* 0x0000006d03197220 */ /* 0x000fe40000410000 */
[--C-:B------:R-:W-:Y:S02]  /*a910*/  FFMA.FTZ R231, R156, c[0x0][0x2d0], -R145.reuse ;  /* 0x0000b4009ce77a23 */ /* 0x100fe40000010891 */
[----:B------:R-:W-:Y:S01]  /*a920*/  LDSM.16.MT88.4 R100, [R197+0x2100] ;  /* 0x00210000c564783b */ /* 0x000fe20000004200 */
[--C-:B------:R-:W-:Y:S02]  /*a930*/  FFMA.FTZ R232, R154, c[0x0][0x2d0], -R145.reuse ;  /* 0x0000b4009ae87a23 */ /* 0x100fe40000010891 */
[----:B------:R-:W3:Y:S01]  /*a940*/  MUFU.EX2 R135, R135 ;  /* 0x0000008700877308 */ /* 0x000ee20000000800 */
[--C-:B------:R-:W-:Y:S02]  /*a950*/  FFMA.FTZ R233, R158, c[0x0][0x2d0], -R145.reuse ;  /* 0x0000b4009ee97a23 */ /* 0x100fe40000010891 */
[----:B------:R-:W-:Y:S01]  /*a960*/  FFMA.FTZ R234, R152, c[0x0][0x2d0], -R145 ;  /* 0x0000b40098ea7a23 */ /* 0x000fe20000010891 */
[----:B-1----:R-:W-:Y:S01]  /*a970*/  F2FP.BF16.PACK_AB R129, R169, R174 ;  /* 0x000000aea981723e */ /* 0x002fe200000010ff */
[----:B------:R-:W-:Y:S01]  /*a980*/  LDSM.16.MT88.4 R108, [R196+0x2100] ;  /* 0x00210000c46c783b */ /* 0x000fe20000004200 */
[--C-:B------:R-:W-:Y:S02]  /*a990*/  FFMA.FTZ R235, R150, c[0x0][0x2d0], -R151.reuse ;  /* 0x0000b40096eb7a23 */ /* 0x100fe40000010897 */
[--C-:B------:R-:W-:Y:S02]  /*a9a0*/  FFMA.FTZ R236, R149, c[0x0][0x2d0], -R151.reuse ;  /* 0x0000b40095ec7a23 */ /* 0x100fe40000010897 */
[----:B------:R-:W-:Y:S01]  /*a9b0*/  FFMA.FTZ R237, R148, c[0x0][0x2d0], -R151 ;  /* 0x0000b40094ed7a23 */ /* 0x000fe20000010897 */
[----:B------:R-:W-:Y:S01]  /*a9c0*/  MUFU.EX2 R179, R179 ;  /* 0x000000b300b37308 */ /* 0x000fe20000000800 */
[--C-:B------:R-:W-:Y:S01]  /*a9d0*/  FFMA.FTZ R239, R146, c[0x0][0x2d0], -R145.reuse ;  /* 0x0000b40092ef7a23 */ /* 0x100fe20000010891 */
[----:B------:R-:W-:Y:S01]  /*a9e0*/  LDSM.16.MT88.4 R116, [R198+0x900] ;  /* 0x00090000c674783b */ /* 0x000fe20000004200 */
[----:B------:R-:W-:Y:S02]  /*a9f0*/  FFMA.FTZ R240, R144, c[0x0][0x2d0], -R145 ;  /* 0x0000b40090f07a23 */ /* 0x000fe40000010891 */
[C---:B------:R-:W-:Y:S02]  /*aa00*/  FMUL.FTZ R36, R3.reuse, R36 ;  /* 0x0000002403247220 */ /* 0x040fe40000410000 */
[----:B------:R-:W-:Y:S02]  /*aa10*/  FMUL.FTZ R37, R3, R37 ;  /* 0x0000002503257220 */ /* 0x000fe40000410000 */
[C---:B------:R-:W-:Y:S01]  /*aa20*/  FMUL.FTZ R38, R2.reuse, R38 ;  /* 0x0000002602267220 */ /* 0x040fe20000410000 */
[----:B------:R-:W-:Y:S01]  /*aa30*/  LDSM.16.MT88.4 R124, [R203+0x2900] ;  /* 0x00290000cb7c783b */ /* 0x000fe20000004200 */
[C---:B------:R-:W-:Y:S01]  /*aa40*/  FMUL.FTZ R39, R2.reuse, R39 ;  /* 0x0000002702277220 */ /* 0x040fe20000410000 */
[----:B------:R-:W-:Y:S01]  /*aa50*/  MUFU.EX2 R181, R181 ;  /* 0x000000b500b57308 */ /* 0x000fe20000000800 */
[----:B---3--:R-:W-:Y:S01]  /*aa60*/  F2FP.BF16.PACK_AB R131, R135, R168 ;  /* 0x000000a88783723e */ /* 0x008fe200000010ff */
[C---:B------:R-:W-:Y:S02]  /*aa70*/  FMUL.FTZ R40, R3.reuse, R40 ;  /* 0x0000002803287220 */ /* 0x040fe40000410000 */
[C---:B------:R-:W-:Y:S02]  /*aa80*/  FMUL.FTZ R41, R3.reuse, R41 ;  /* 0x0000002903297220 */ /* 0x040fe40000410000 */
[----:B------:R-:W-:Y:S01]  /*aa90*/  LDSM.16.MT88.4 R152, [R198+0x3900] ;  /* 0x00390000c698783b */ /* 0x000fe20000004200 */
[C---:B------:R-:W-:Y:S01]  /*aaa0*/  FMUL.FTZ R42, R2.reuse, R42 ;  /* 0x0000002a022a7220 */ /* 0x040fe20000410000 */
[C---:B----4-:R-:W-:Y:S02]  /*aab0*/  HMMA.16816.F32.BF16 R4, R128.reuse, R12, R4 ;  /* 0x0000000c8004723c */ /* 0x050fe40000041804 */
[----:B------:R-:W-:Y:S03]  /*aac0*/  MUFU.EX2 R183, R183 ;  /* 0x000000b700b77308 */ /* 0x000fe60000000800 */
[C---:B------:R-:W-:Y:S01]  /*aad0*/  FMUL.FTZ R43, R2.reuse, R43 ;  /* 0x0000002b022b7220 */ /* 0x040fe20000410000 */
[----:B------:R-:W-:Y:S01]  /*aae0*/  LDSM.16.MT88.4 R156, [R197+0x3900] ;  /* 0x00390000c59c783b */ /* 0x000fe20000004200 */
[C---:B------:R-:W-:Y:S01]  /*aaf0*/  FMUL.FTZ R12, R3.reuse, R120 ;  /* 0x00000078030c7220 */ /* 0x040fe20000410000 */
[C---:B------:R-:W-:Y:S04]  /*ab00*/  HMMA.16816.F32.BF16 R8, R128.reuse, R14, R8 ;  /* 0x0000000e8008723c */ /* 0x040fe80000041808 */
[C---:B------:R-:W-:Y:S01]  /*ab10*/  FMUL.FTZ R13, R3.reuse, R121 ;  /* 0x00000079030d7220 */ /* 0x040fe20000410000 */
[----:B------:R-:W-:Y:S01]  /*ab20*/  MUFU.EX2 R228, R228 ;  /* 0x000000e400e47308 */ /* 0x000fe20000000800 */
[----:B------:R-:W-:Y:S01]  /*ab30*/  LDSM.16.MT88.4 R160, [R196+0x3900] ;  /* 0x00390000c4a0783b */ /* 0x000fe20000004200 */
[C---:B------:R-:W-:Y:S02]  /*ab40*/  FMUL.FTZ R14, R2.reuse, R122 ;  /* 0x0000007a020e7220 */ /* 0x040fe40000410000 */
[C---:B------:R-:W-:Y:S03]  /*ab50*/  FMUL.FTZ R15, R2.reuse, R123 ;  /* 0x0000007b020f7220 */ /* 0x040fe60000410000 */
[C---:B------:R-:W-:Y:S02]  /*ab60*/  FMUL.FTZ R44, R3.reuse, R44 ;  /* 0x0000002c032c7220 */ /* 0x040fe40000410000 */
[----:B------:R-:W1:Y:S01]  /*ab70*/  LDSM.16.MT88.4 R120, [R196+0x100] ;  /* 0x00010000c478783b */ /* 0x000e620000004200 */
[C---:B------:R-:W-:Y:S01]  /*ab80*/  FMUL.FTZ R45, R3.reuse, R45 ;  /* 0x0000002d032d7220 */ /* 0x040fe20000410000 */
[C---:B-----5:R-:W-:Y:S01]  /*ab90*/  HMMA.16816.F32.BF16 R12, R128.reuse, R20, R12 ;  /* 0x00000014800c723c */ /* 0x060fe2000004180c */
[----:B------:R-:W-:Y:S02]  /*aba0*/  MUFU.EX2 R229, R229 ;  /* 0x000000e500e57308 */ /* 0x000fe40000000800 */
[C---:B------:R-:W-:Y:S02]  /*abb0*/  FMUL.FTZ R46, R2.reuse, R46 ;  /* 0x0000002e022e7220 */ /* 0x040fe40000410000 */
[C---:B------:R-:W-:Y:S01]  /*abc0*/  FMUL.FTZ R47, R2.reuse, R47 ;  /* 0x0000002f022f7220 */ /* 0x040fe20000410000 */
[----:B------:R-:W-:Y:S01]  /*abd0*/  LDSM.16.MT88.4 R164, [R203+0x5900] ;  /* 0x00590000cba4783b */ /* 0x000fe20000004200 */
[C---:B------:R-:W-:Y:S01]  /*abe0*/  FMUL.FTZ R20, R3.reuse, R112 ;  /* 0x0000007003147220 */ /* 0x040fe20000410000 */
[C---:B------:R-:W-:Y:S03]  /*abf0*/  HMMA.16816.F32.BF16 R16, R128.reuse, R22, R16 ;  /* 0x000000168010723c */ /* 0x040fe60000041810 */
[----:B------:R-:W-:Y:S01]  /*ac00*/  MUFU.EX2 R230, R230 ;  /* 0x000000e600e67308 */ /* 0x000fe20000000800 */
[C---:B------:R-:W-:Y:S02]  /*ac10*/  FMUL.FTZ R21, R3.reuse, R113 ;  /* 0x0000007103157220 */ /* 0x040fe40000410000 */
[----:B------:R-:W0:Y:S01]  /*ac20*/  LDGDEPBAR ;  /* 0x00000000000079af */ /* 0x000e220000000000 */
[C---:B------:R-:W-:Y:S02]  /*ac30*/  FMUL.FTZ R22, R2.reuse, R114 ;  /* 0x0000007202167220 */ /* 0x040fe40000410000 */
[C---:B------:R-:W-:Y:S03]  /*ac40*/  FMUL.FTZ R23, R2.reuse, R115 ;  /* 0x0000007302177220 */ /* 0x040fe60000410000 */
[C---:B------:R-:W-:Y:S01]  /*ac50*/  FMUL.FTZ R48, R3.reuse, R48 ;  /* 0x0000003003307220 */ /* 0x040fe20000410000 */
[----:B------:R-:W-:Y:S01]  /*ac60*/  MUFU.EX2 R231, R231 ;  /* 0x000000e700e77308 */ /* 0x000fe20000000800 */
[----:B------:R-:W3:Y:S01]  /*ac70*/  LDSM.16.MT88.4 R112, [R203+0x2100] ;  /* 0x00210000cb70783b */ /* 0x000ee20000004200 */
[C---:B------:R-:W-:Y:S01]  /*ac80*/  FMUL.FTZ R49, R3.reuse, R49 ;  /* 0x0000003103317220 */ /* 0x040fe20000410000 */
[C---:B--2---:R-:W-:Y:S03]  /*ac90*/  HMMA.16816.F32.BF16 R20, R128.reuse, R28, R20 ;  /* 0x0000001c8014723c */ /* 0x044fe60000041814 */
[C---:B------:R-:W-:Y:S02]  /*aca0*/  FMUL.FTZ R50, R2.reuse, R50 ;  /* 0x0000003202327220 */ /* 0x040fe40000410000 */
[C---:B------:R-:W-:Y:S02]  /*acb0*/  FMUL.FTZ R51, R2.reuse, R51 ;  /* 0x0000003302337220 */ /* 0x040fe40000410000 */
[C---:B------:R-:W-:Y:S01]  /*acc0*/  FMUL.FTZ R28, R3.reuse, R104 ;  /* 0x00000068031c7220 */ /* 0x040fe20000410000 */
[C---:B------:R-:W-:Y:S01]  /*acd0*/  HMMA.16816.F32.BF16 R24, R128.reuse, R30, R24 ;  /* 0x0000001e8018723c */ /* 0x040fe20000041818 */
[----:B------:R-:W-:Y:S03]  /*ace0*/  MUFU.EX2 R232, R232 ;  /* 0x000000e800e87308 */ /* 0x000fe60000000800 */
[C---:B------:R-:W-:Y:S02]  /*acf0*/  FMUL.FTZ R29, R3.reuse, R105 ;  /* 0x00000069031d7220 */ /* 0x040fe40000410000 */
[C---:B------:R-:W-:Y:S02]  /*ad00*/  FMUL.FTZ R52, R3.reuse, R52 ;  /* 0x0000003403347220 */ /* 0x040fe40000410000 */
[C---:B------:R-:W-:Y:S03]  /*ad10*/  FMUL.FTZ R30, R2.reuse, R106 ;  /* 0x0000006a021e7220 */ /* 0x040fe60000410000 */
[----:B------:R-:W-:Y:S01]  /*ad20*/  MUFU.EX2 R233, R233 ;  /* 0x000000e900e97308 */ /* 0x000fe20000000800 */
[C---:B------:R-:W-:Y:S02]  /*ad30*/  FMUL.FTZ R31, R2.reuse, R107 ;  /* 0x0000006b021f7220 */ /* 0x040fe40000410000 */
[----:B------:R-:W2:Y:S01]  /*ad40*/  LDSM.16.MT88.4 R104, [R198+0x2100] ;  /* 0x00210000c668783b */ /* 0x000ea20000004200 */
[C---:B------:R-:W-:Y:S02]  /*ad50*/  FMUL.FTZ R53, R3.reuse, R53 ;  /* 0x0000003503357220 */ /* 0x040fe40000410000 */
[C---:B------:R-:W-:Y:S02]  /*ad60*/  FMUL.FTZ R54, R2.reuse, R54 ;  /* 0x0000003602367220 */ /* 0x040fe40000410000 */
[C---:B-1----:R-:W-:Y:S02]  /*ad70*/  HMMA.16816.F32.BF16 R28, R128.reuse, R120, R28 ;  /* 0x00000078801c723c */ /* 0x042fe4000004181c */
[----:B------:R-:W-:Y:S01]  /*ad80*/  MUFU.EX2 R234, R234 ;  /* 0x000000ea00ea7308 */ /* 0x000fe20000000800 */
[C---:B------:R-:W-:Y:S02]  /*ad90*/  FMUL.FTZ R55, R2.reuse, R55 ;  /* 0x0000003702377220 */ /* 0x040fe40000410000 */
[C---:B------:R-:W-:Y:S02]  /*ada0*/  FMUL.FTZ R56, R3.reuse, R56 ;  /* 0x0000003803387220 */ /* 0x040fe40000410000 */
[C---:B------:R-:W-:Y:S01]  /*adb0*/  FMUL.FTZ R57, R3.reuse, R57 ;  /* 0x0000003903397220 */ /* 0x040fe20000410000 */
[C---:B------:R-:W-:Y:S01]  /*adc0*/  HMMA.16816.F32.BF16 R32, R128.reuse, R122, R32 ;  /* 0x0000007a8020723c */ /* 0x040fe20000041820 */
[----:B------:R-:W-:Y:S03]  /*add0*/  LDSM.16.MT88.4 R120, [R196+0x900] ;  /* 0x00090000c478783b */ /* 0x000fe60000004200 */
[C---:B------:R-:W-:Y:S01]  /*ade0*/  FMUL.FTZ R58, R2.reuse, R58 ;  /* 0x0000003a023a7220 */ /* 0x040fe20000410000 */
[----:B------:R-:W-:Y:S01]  /*adf0*/  MUFU.EX2 R235, R235 ;  /* 0x000000eb00eb7308 */ /* 0x000fe20000000800 */
[C---:B------:R-:W-:Y:S02]  /*ae00*/  FMUL.FTZ R59, R2.reuse, R59 ;  /* 0x0000003b023b7220 */ /* 0x040fe40000410000 */
[C---:B---3--:R-:W-:Y:S04]  /*ae10*/  HMMA.16816.F32.BF16 R36, R128.reuse, R112, R36 ;  /* 0x000000708024723c */ /* 0x048fe80000041824 */
[C---:B------:R-:W-:Y:S02]  /*ae20*/  FMUL.FTZ R60, R3.reuse, R60 ;  /* 0x0000003c033c7220 */ /* 0x040fe40000410000 */
[C---:B------:R-:W-:Y:S01]  /*ae30*/  FMUL.FTZ R61, R3.reuse, R61 ;  /* 0x0000003d033d7220 */ /* 0x040fe20000410000 */
[----:B------:R-:W-:Y:S01]  /*ae40*/  MUFU.EX2 R236, R236 ;  /* 0x000000ec00ec7308 */ /* 0x000fe20000000800 */
[C---:B------:R-:W-:Y:S01]  /*ae50*/  HMMA.16816.F32.BF16 R40, R128.reuse, R114, R40 ;  /* 0x000000728028723c */ /* 0x040fe20000041828 */
[----:B------:R-:W-:Y:S03]  /*ae60*/  LDSM.16.MT88.4 R112, [R203+0x900] ;  /* 0x00090000cb70783b */ /* 0x000fe60000004200 */
[C---:B------:R-:W-:Y:S02]  /*ae70*/  FMUL.FTZ R62, R2.reuse, R62 ;  /* 0x0000003e023e7220 */ /* 0x040fe40000410000 */
[C---:B------:R-:W-:Y:S02]  /*ae80*/  FMUL.FTZ R63, R2.reuse, R63 ;  /* 0x0000003f023f7220 */ /* 0x040fe40000410000 */
[C---:B------:R-:W-:Y:S01]  /*ae90*/  FMUL.FTZ R64, R3.reuse, R64 ;  /* 0x0000004003407220 */ /* 0x040fe20000410000 */
[----:B------:R-:W-:Y:S01]  /*aea0*/  MUFU.EX2 R237, R237 ;  /* 0x000000ed00ed7308 */ /* 0x000fe20000000800 */
[C---:B--2---:R-:W-:Y:S03]  /*aeb0*/  HMMA.16816.F32.BF16 R44, R128.reuse, R104, R44 ;  /* 0x00000068802c723c */ /* 0x044fe6000004182c */
[C---:B------:R-:W-:Y:S02]  /*aec0*/  FMUL.FTZ R65, R3.reuse, R65 ;  /* 0x0000004103417220 */ /* 0x040fe40000410000 */
[C---:B------:R-:W-:Y:S02]  /*aed0*/  FMUL.FTZ R66, R2.reuse, R66 ;  /* 0x0000004202427220 */ /* 0x040fe40000410000 */
[C---:B------:R-:W-:Y:S01]  /*aee0*/  FMUL.FTZ R67, R2.reuse, R67 ;  /* 0x0000004302437220 */ /* 0x040fe20000410000 */
[C---:B------:R-:W-:Y:S01]  /*aef0*/  HMMA.16816.F32.BF16 R48, R128.reuse, R106, R48 ;  /* 0x0000006a8030723c */ /* 0x040fe20000041830 */
[----:B------:R-:W1:Y:S01]  /*af00*/  LDSM.16.MT88.4 R104, [R203+0x4100] ;  /* 0x00410000cb68783b */ /* 0x000e620000004200 */
[----:B------:R-:W-:Y:S02]  /*af10*/  MUFU.EX2 R239, R239 ;  /* 0x000000ef00ef7308 */ /* 0x000fe40000000800 */
[C---:B------:R-:W-:Y:S02]  /*af20*/  FMUL.FTZ R68, R3.reuse, R68 ;  /* 0x0000004403447220 */ /* 0x040fe40000410000 */
[C---:B------:R-:W-:Y:S02]  /*af30*/  FMUL.FTZ R69, R3.reuse, R69 ;  /* 0x0000004503457220 */ /* 0x040fe40000410000 */
[C---:B------:R-:W-:Y:S04]  /*af40*/  HMMA.16816.F32.BF16 R52, R128.reuse, R100, R52 ;  /* 0x000000648034723c */ /* 0x040fe80000041834 */
[C---:B------:R-:W-:Y:S01]  /*af50*/  FMUL.FTZ R70, R2.reuse, R70 ;  /* 0x0000004602467220 */ /* 0x040fe20000410000 */
[----:B------:R-:W-:Y:S01]  /*af60*/  MUFU.EX2 R240, R240 ;  /* 0x000000f000f07308 */ /* 0x000fe20000000800 */
[C---:B------:R-:W-:Y:S02]  /*af70*/  FMUL.FTZ R71, R2.reuse, R71 ;  /* 0x0000004702477220 */ /* 0x040fe40000410000 */
[C---:B------:R-:W-:Y:S01]  /*af80*/  HMMA.16816.F32.BF16 R56, R128.reuse, R102, R56 ;  /* 0x000000668038723c */ /* 0x040fe20000041838 */
[----:B------:R-:W2:Y:S03]  /*af90*/  LDSM.16.MT88.4 R100, [R198+0x4100] ;  /* 0x00410000c664783b */ /* 0x000ea60000004200 */
[C---:B------:R-:W-:Y:S02]  /*afa0*/  FMUL.FTZ R72, R3.reuse, R72 ;  /* 0x0000004803487220 */ /* 0x040fe40000410000 */
[C---:B------:R-:W-:Y:S02]  /*afb0*/  FMUL.FTZ R73, R3.reuse, R73 ;  /* 0x0000004903497220 */ /* 0x040fe40000410000 */
[C---:B------:R-:W-:Y:S04]  /*afc0*/  HMMA.16816.F32.BF16 R60, R128.reuse, R108, R60 ;  /* 0x0000006c803c723c */ /* 0x040fe8000004183c */
[C---:B------:R-:W-:Y:S02]  /*afd0*/  FMUL.FTZ R74, R2.reuse, R74 ;  /* 0x0000004a024a7220 */ /* 0x040fe40000410000 */
[C---:B------:R-:W-:Y:S02]  /*afe0*/  FMUL.FTZ R75, R2.reuse, R75 ;  /* 0x0000004b024b7220 */ /* 0x040fe40000410000 */
[C---:B------:R-:W-:Y:S01]  /*aff0*/  HMMA.16816.F32.BF16 R64, R128.reuse, R110, R64 ;  /* 0x0000006e8040723c */ /* 0x040fe20000041840 */
[----:B------:R-:W3:Y:S03]  /*b000*/  LDSM.16.MT88.4 R108, [R197+0x4100] ;  /* 0x00410000c56c783b */ /* 0x000ee60000004200 */
[C---:B------:R-:W-:Y:S02]  /*b010*/  FMUL.FTZ R76, R3.reuse, R76 ;  /* 0x0000004c034c7220 */ /* 0x040fe40000410000 */
[C---:B------:R-:W-:Y:S02]  /*b020*/  FMUL.FTZ R77, R3.reuse, R77 ;  /* 0x0000004d034d7220 */ /* 0x040fe40000410000 */
[C---:B------:R-:W-:Y:S01]  /*b030*/  FMUL.FTZ R78, R2.reuse, R78 ;  /* 0x0000004e024e7220 */ /* 0x040fe20000410000 */
[C---:B-1----:R-:W-:Y:S03]  /*b040*/  HMMA.16816.F32.BF16 R68, R128.reuse, R104, R68 ;  /* 0x000000688044723c */ /* 0x042fe60000041844 */
[C---:B------:R-:W-:Y:S02]  /*b050*/  FMUL.FTZ R79, R2.reuse, R79 ;  /* 0x0000004f024f7220 */ /* 0x040fe40000410000 */
[C---:B------:R-:W-:Y:S02]  /*b060*/  FMUL.FTZ R80, R3.reuse, R80 ;  /* 0x0000005003507220 */ /* 0x040fe40000410000 */
[C---:B------:R-:W-:Y:S01]  /*b070*/  FMUL.FTZ R81, R3.reuse, R81 ;  /* 0x0000005103517220 */ /* 0x040fe20000410000 */
[C---:B------:R-:W-:Y:S01]  /*b080*/  HMMA.16816.F32.BF16 R72, R128.reuse, R106, R72 ;  /* 0x0000006a8048723c */ /* 0x040fe20000041848 */
[----:B------:R-:W1:Y:S03]  /*b090*/  LDSM.16.MT88.4 R104, [R196+0x4100] ;  /* 0x00410000c468783b */ /* 0x000e660000004200 */
[C---:B------:R-:W-:Y:S02]  /*b0a0*/  FMUL.FTZ R82, R2.reuse, R82 ;  /* 0x0000005202527220 */ /* 0x040fe40000410000 */
[C---:B------:R-:W-:Y:S02]  /*b0b0*/  FMUL.FTZ R83, R2.reuse, R83 ;  /* 0x0000005302537220 */ /* 0x040fe40000410000 */
[C---:B--2---:R-:W-:Y:S04]  /*b0c0*/  HMMA.16816.F32.BF16 R76, R128.reuse, R100, R76 ;  /* 0x00000064804c723c */ /* 0x044fe8000004184c */
[C---:B------:R-:W-:Y:S02]  /*b0d0*/  FMUL.FTZ R84, R3.reuse, R84 ;  /* 0x0000005403547220 */ /* 0x040fe40000410000 */
[C---:B------:R-:W-:Y:S02]  /*b0e0*/  FMUL.FTZ R85, R3.reuse, R85 ;  /* 0x0000005503557220 */ /* 0x040fe40000410000 */
[C---:B------:R-:W-:Y:S04]  /*b0f0*/  HMMA.16816.F32.BF16 R80, R128.reuse, R102, R80 ;  /* 0x000000668050723c */ /* 0x040fe80000041850 */
[C---:B------:R-:W-:Y:S02]  /*b100*/  FMUL.FTZ R86, R2.reuse, R86 ;  /* 0x0000005602567220 */ /* 0x040fe40000410000 */
[----:B------:R-:W-:Y:S02]  /*b110*/  FMUL.FTZ R87, R2, R87 ;  /* 0x0000005702577220 */ /* 0x000fe40000410000 */
[----:B------:R-:W-:Y:S04]  /*b120*/  FFMA.FTZ R175, R182, c[0x0][0x2d0], -R151 ;  /* 0x0000b400b6af7a23 */ /* 0x000fe80000010897 */
[----:B------:R-:W-:Y:S01]  /*b130*/  FFMA.FTZ R182, R136, c[0x0][0x2d0], -R145 ;  /* 0x0000b40088b67a23 */ /* 0x000fe20000010891 */
[C---:B---3--:R-:W-:Y:S01]  /*b140*/  HMMA.16816.F32.BF16 R84, R128.reuse, R108, R84 ;  /* 0x0000006c8054723c */ /* 0x048fe20000041854 */
[----:B------:R-:W-:Y:S01]  /*b150*/  MUFU.EX2 R175, R175 ;  /* 0x000000af00af7308 */ /* 0x000fe20000000800 */
[----:B------:R-:W-:Y:S01]  /*b160*/  LDSM.16.MT88.4 R136, [R198+0x2900] ;  /* 0x00290000c688783b */ /* 0x000fe20000004200 */
[--C-:B------:R-:W-:Y:S02]  /*b170*/  FFMA.FTZ R176, R176, c[0x0][0x2d0], -R151.reuse ;  /* 0x0000b400b0b07a23 */ /* 0x100fe40000010897 */
[----:B------:R-:W-:Y:S02]  /*b180*/  FFMA.FTZ R177, R180, c[0x0][0x2d0], -R151 ;  /* 0x0000b400b4b17a23 */ /* 0x000fe40000010897 */
[----:B------:R-:W-:Y:S02]  /*b190*/  FFMA.FTZ R180, R140, c[0x0][0x2d0], -R145 ;  /* 0x0000b4008cb47a23 */ /* 0x000fe40000010891 */
[--C-:B------:R-:W-:Y:S01]  /*b1a0*/  FFMA.FTZ R178, R178, c[0x0][0x2d0], -R151.reuse ;  /* 0x0000b400b2b27a23 */ /* 0x100fe20000010897 */
[----:B------:R-:W-:Y:S01]  /*b1b0*/  LDSM.16.MT88.4 R140, [R197+0x2900] ;  /* 0x00290000c58c783b */ /* 0x000fe20000004200 */
[----:B------:R-:W2:Y:S01]  /*b1c0*/  MUFU.EX2 R176, R176 ;  /* 0x000000b000b07308 */ /* 0x000ea20000000800 */
[C---:B------:R-:W-:Y:S02]  /*b1d0*/  FMUL.FTZ R88, R3.reuse, R88 ;  /* 0x0000005803587220 */ /* 0x040fe40000410000 */
[----:B------:R-:W-:Y:S02]  /*b1e0*/  FMUL.FTZ R89, R3, R89 ;  /* 0x0000005903597220 */ /* 0x000fe40000410000 */
[C---:B------:R-:W-:Y:S02]  /*b1f0*/  FMUL.FTZ R90, R2.reuse, R90 ;  /* 0x0000005a025a7220 */ /* 0x040fe40000410000 */
[C---:B------:R-:W-:Y:S02]  /*b200*/  FMUL.FTZ R91, R2.reuse, R91 ;  /* 0x0000005b025b7220 */ /* 0x040fe40000410000 */
[----:B------:R-:W-:Y:S01]  /*b210*/  FFMA.FTZ R151, R147, c[0x0][0x2d0], -R151 ;  /* 0x0000b40093977a23 */ /* 0x000fe20000010897 */
[----:B------:R-:W-:Y:S01]  /*b220*/  MUFU.EX2 R177, R177 ;  /* 0x000000b100b17308 */ /* 0x000fe20000000800 */
[C---:B------:R-:W-:Y:S02]  /*b230*/  FMUL.FTZ R92, R3.reuse, R92 ;  /* 0x0000005c035c7220 */ /* 0x040fe40000410000 */
[C---:B------:R-:W-:Y:S01]  /*b240*/  FMUL.FTZ R93, R3.reuse, R93 ;  /* 0x0000005d035d7220 */ /* 0x040fe20000410000 */
[C---:B------:R-:W-:Y:S01]  /*b250*/  HMMA.16816.F32.BF16 R88, R128.reuse, R110, R88 ;  /* 0x0000006e8058723c */ /* 0x040fe20000041858 */
[----:B------:R-:W3:Y:S02]  /*b260*/  LDSM.16.MT88.4 R108, [R197+0x900] ;  /* 0x00090000c56c783b */ /* 0x000ee40000004200 */
[C---:B------:R-:W-:Y:S02]  /*b270*/  FMUL.FTZ R94, R2.reuse, R94 ;  /* 0x0000005e025e7220 */ /* 0x040fe40000410000 */
[C---:B------:R-:W-:Y:S01]  /*b280*/  FMUL.FTZ R95, R2.reuse, R95 ;  /* 0x0000005f025f7220 */ /* 0x040fe20000410000 */
[----:B------:R-:W4:Y:S01]  /*b290*/  MUFU.EX2 R178, R178 ;  /* 0x000000b200b27308 */ /* 0x000f220000000800 */
[C---:B------:R-:W-:Y:S02]  /*b2a0*/  FMUL.FTZ R96, R3.reuse, R96 ;  /* 0x0000006003607220 */ /* 0x040fe40000410000 */
[----:B------:R-:W-:Y:S03]  /*b2b0*/  FMUL.FTZ R97, R3, R97 ;  /* 0x0000006103617220 */ /* 0x000fe60000410000 */
[C---:B-1----:R-:W-:Y:S03]  /*b2c0*/  HMMA.16816.F32.BF16 R92, R128.reuse, R104, R92 ;  /* 0x00000068805c723c */ /* 0x042fe6000004185c */
[C---:B------:R-:W-:Y:S01]  /*b2d0*/  FMUL.FTZ R98, R2.reuse, R98 ;  /* 0x0000006202627220 */ /* 0x040fe20000410000 */
[----:B------:R-:W1:Y:S01]  /*b2e0*/  MUFU.EX2 R180, R180 ;  /* 0x000000b400b47308 */ /* 0x000e620000000800 */
[----:B------:R-:W-:Y:S01]  /*b2f0*/  FMUL.FTZ R99, R2, R99 ;  /* 0x0000006302637220 */ /* 0x000fe20000410000 */
[----:B--2---:R-:W-:Y:S01]  /*b300*/  F2FP.BF16.PACK_AB R100, R176, R175 ;  /* 0x000000afb064723e */ /* 0x004fe200000010ff */
[--C-:B------:R-:W-:Y:S02]  /*b310*/  FFMA.FTZ R134, R134, c[0x0][0x2d0], -R145.reuse ;  /* 0x0000b40086867a23 */ /* 0x100fe40000010891 */
[----:B------:R-:W-:Y:S03]  /*b320*/  FFMA.FTZ R145, R133, c[0x0][0x2d0], -R145 ;  /* 0x0000b40085917a23 */ /* 0x000fe60000010891 */
[----:B------:R-:W-:Y:S01]  /*b330*/  HMMA.16816.F32.BF16 R96, R128, R106, R96 ;  /* 0x0000006a8060723c */ /* 0x000fe20000041860 */
[----:B------:R-:W2:Y:S01]  /*b340*/  LDSM.16.MT88.4 R104, [R196+0x2900] ;  /* 0x00290000c468783b */ /* 0x000ea20000004200 */
[----:B------:R-:W5:Y:S01]  /*b350*/  MUFU.EX2 R182, R182 ;  /* 0x000000b600b67308 */ /* 0x000f620000000800 */
[----:B------:R-:W-:Y:S01]  /*b360*/  FFMA.FTZ R173, R3, R218, R173 ;  /* 0x000000da03ad7223 */ /* 0x000fe200000100ad */
[----:B------:R-:W-:Y:S01]  /*b370*/  MOV R3, R0 ;  /* 0x0000000000037202 */ /* 0x000fe20000000f00 */
[----:B------:R-:W-:Y:S01]  /*b380*/  FFMA.FTZ R174, R2, R219, R174 ;  /* 0x000000db02ae7223 */ /* 0x000fe200000100ae */
[----:B----4-:R-:W-:Y:S01]  /*b390*/  F2FP.BF16.PACK_AB R102, R178, R177 ;  /* 0x000000b1b266723e */ /* 0x010fe200000010ff */
[----:B------:R-:W-:Y:S02]  /*b3a0*/  FADD.FTZ R172, R172, R173 ;  /* 0x000000adacac7221 */ /* 0x000fe40000010000 */
[----:B------:R-:W-:Y:S03]  /*b3b0*/  LDSM.16.MT88.4 R128, [R198+0x3100] ;  /* 0x00310000c680783b */ /* 0x000fe60000004200 */
[----:B------:R4:W2:Y:S01]  /*b3c0*/  MUFU.EX2 R238, R151 ;  /* 0x0000009700ee7308 */ /* 0x0008a20000000800 */
[----:B------:R-:W-:Y:S02]  /*b3d0*/  FADD.FTZ R169, R169, R174 ;  /* 0x000000aea9a97221 */ /* 0x000fe40000010000 */
[----:B------:R-:W-:Y:S01]  /*b3e0*/  FADD.FTZ R171, R171, R172 ;  /* 0x000000acabab7221 */ /* 0x000fe20000010000 */
[----:B-1----:R-:W-:Y:S01]  /*b3f0*/  F2FP.BF16.PACK_AB R101, R180, R179 ;  /* 0x000000b3b465723e */ /* 0x002fe200000010ff */
[----:B------:R-:W-:Y:S02]  /*b400*/  FADD.FTZ R168, R168, R169 ;  /* 0x000000a9a8a87221 */ /* 0x000fe40000010000 */
[----:B------:R-:W-:Y:S02]  /*b410*/  FADD.FTZ R170, R170, R171 ;  /* 0x000000abaaaa7221 */ /* 0x000fe40000010000 */
[----:B------:R-:W-:Y:S01]  /*b420*/  FADD.FTZ R168, R135, R168 ;  /* 0x000000a887a87221 */ /* 0x000fe20000010000 */
[----:B------:R1:W-:Y:S01]  /*b430*/  MUFU.EX2 R133, R145 ;  /* 0x0000009100857308 */ /* 0x0003e20000000800 */
[----:B------:R-:W-:Y:S01]  /*b440*/  MOV R135, R132 ;  /* 0x0000008400877202 */ /* 0x000fe20000000f00 */
[----:B------:R-:W-:Y:S01]  /*b450*/  FADD.FTZ R175, R175, R170 ;  /* 0x000000aaafaf7221 */ /* 0x000fe20000010000 */
[----:B-----5:R-:W-:Y:S01]  /*b460*/  F2FP.BF16.PACK_AB R103, R182, R181 ;  /* 0x000000b5b667723e */ /* 0x020fe200000010ff */
[----:B------:R-:W-:Y:S02]  /*b470*/  FADD.FTZ R179, R179, R168 ;  /* 0x000000a8b3b37221 */ /* 0x000fe40000010000 */
[----:B------:R-:W-:Y:S02]  /*b480*/  FADD.FTZ R176, R176, R175 ;  /* 0x000000afb0b07221 */ /* 0x000fe40000010000 */
[----:B------:R-:W-:Y:S02]  /*b490*/  FADD.FTZ R180, R180, R179 ;  /* 0x000000b3b4b47221 */ /* 0x000fe40000010000 */
[----:B------:R-:W5:Y:S01]  /*b4a0*/  MUFU.EX2 R134, R134 ;  /* 0x0000008600867308 */ /* 0x000f620000000800 */
[C---:B------:R-:W-:Y:S01]  /*b4b0*/  HMMA.16816.F32.BF16 R4, R100.reuse, R112, R4 ;  /* 0x000000706404723c */ /* 0x040fe20000041804 */
[----:B----4-:R-:W-:Y:S04]  /*b4c0*/  LDSM.16.MT88.4 R148, [R203+0x3900] ;  /* 0x00390000cb94783b */ /* 0x010fe80000004200 */
[----:B------:R-:W-:Y:S02]  /*b4d0*/  FADD.FTZ R177, R177, R176 ;  /* 0x000000b0b1b17221 */ /* 0x000fe40000010000 */
[----:B------:R-:W-:Y:S01]  /*b4e0*/  FADD.FTZ R181, R181, R180 ;  /* 0x000000b4b5b57221 */ /* 0x000fe20000010000 */
[C---:B------:R-:W-:Y:S01]  /*b4f0*/  HMMA.16816.F32.BF16 R8, R100.reuse, R114, R8 ;  /* 0x000000726408723c */ /* 0x040fe20000041808 */
[----:B------:R-:W-:Y:S03]  /*b500*/  LDSM.16.MT88.4 R112, [R198+0x4900] ;  /* 0x00490000c670783b */ /* 0x000fe60000004200 */
[----:B------:R-:W-:Y:S02]  /*b510*/  FADD.FTZ R178, R178, R177 ;  /* 0x000000b1b2b27221 */ /* 0x000fe40000010000 */
[----:B------:R-:W-:Y:S02]  /*b520*/  FADD.FTZ R182, R182, R181 ;  /* 0x000000b5b6b67221 */ /* 0x000fe40000010000 */
[C---:B------:R-:W-:Y:S01]  /*b530*/  HMMA.16816.F32.BF16 R12, R100.reuse, R116, R12 ;  /* 0x00000074640c723c */ /* 0x040fe2000004180c */
[----:B-1----:R-:W-:Y:S07]  /*b540*/  LDSM.16.MT88.4 R144, [R196+0x1900] ;  /* 0x00190000c490783b */ /* 0x002fee0000004200 */
[C---:B------:R-:W-:Y:S01]  /*b550*/  HMMA.16816.F32.BF16 R16, R100.reuse, R118, R16 ;  /* 0x000000766410723c */ /* 0x040fe20000041810 */
[----:B------:R-:W-:Y:S07]  /*b560*/  LDSM.16.MT88.4 R116, [R197+0x4900] ;  /* 0x00490000c574783b */ /* 0x000fee0000004200 */
[C---:B---3--:R-:W-:Y:S08]  /*b570*/  HMMA.16816.F32.BF16 R20, R100.reuse, R108, R20 ;  /* 0x0000006c6414723c */ /* 0x048ff00000041814 */
[C---:B------:R-:W-:Y:S01]  /*b580*/  HMMA.16816.F32.BF16 R24, R100.reuse, R110, R24 ;  /* 0x0000006e6418723c */ /* 0x040fe20000041818 */
[----:B------:R-:W1:Y:S07]  /*b590*/  LDSM.16.MT88.4 R108, [R203+0x4900] ;  /* 0x00490000cb6c783b */ /* 0x000e6e0000004200 */
        /* <DEDUP_REMOVED lines=12> */
[C---:B--2---:R-:W-:Y:S08]  /*b660*/  HMMA.16816.F32.BF16 R60, R100.reuse, R104, R60 ;  /* 0x00000068643c723c */ /* 0x044ff0000004183c */
[C---:B------:R-:W-:Y:S01]  /*b670*/  HMMA.16816.F32.BF16 R64, R100.reuse, R106, R64 ;  /* 0x0000006a6440723c */ /* 0x040fe20000041840 */
[----:B------:R-:W2:Y:S07]  /*b680*/  LDSM.16.MT88.4 R104, [R196+0x4900] ;  /* 0x00490000c468783b */ /* 0x000eae0000004200 */
[C---:B-1----:R-:W-:Y:S08]  /*b690*/  HMMA.16816.F32.BF16 R68, R100.reuse, R108, R68 ;  /* 0x0000006c6444723c */ /* 0x042ff00000041844 */
[C---:B------:R-:W-:Y:S01]  /*b6a0*/  HMMA.16816.F32.BF16 R72, R100.reuse, R110, R72 ;  /* 0x0000006e6448723c */ /* 0x040fe20000041848 */
[----:B------:R-:W1:Y:S07]  /*b6b0*/  LDSM.16.MT88.4 R108, [R203+0x1100] ;  /* 0x00110000cb6c783b */ /* 0x000e6e0000004200 */
[C---:B------:R-:W-:Y:S08]  /*b6c0*/  HMMA.16816.F32.BF16 R76, R100.reuse, R112, R76 ;  /* 0x00000070644c723c */ /* 0x040ff0000004184c */
[C---:B------:R-:W-:Y:S01]  /*b6d0*/  HMMA.16816.F32.BF16 R80, R100.reuse, R114, R80 ;  /* 0x000000726450723c */ /* 0x040fe20000041850 */
[----:B------:R-:W3:Y:S07]  /*b6e0*/  LDSM.16.MT88.4 R112, [R197+0x1100] ;  /* 0x00110000c570783b */ /* 0x000eee0000004200 */
[C---:B------:R-:W-:Y:S08]  /*b6f0*/  HMMA.16816.F32.BF16 R84, R100.reuse, R116, R84 ;  /* 0x000000746454723c */ /* 0x040ff00000041854 */
[C---:B------:R-:W-:Y:S01]  /*b700*/  HMMA.16816.F32.BF16 R88, R100.reuse, R118, R88 ;  /* 0x000000766458723c */ /* 0x040fe20000041858 */
[----:B------:R-:W4:Y:S07]  /*b710*/  LDSM.16.MT88.4 R116, [R203+0x3100] ;  /* 0x00310000cb74783b */ /* 0x000f2e0000004200 */
[C---:B--2---:R-:W-:Y:S08]  /*b720*/  HMMA.16816.F32.BF16 R92, R100.reuse, R104, R92 ;  /* 0x00000068645c723c */ /* 0x044ff0000004185c */
[----:B------:R-:W-:Y:S01]  /*b730*/  HMMA.16816.F32.BF16 R96, R100, R106, R96 ;  /* 0x0000006a6460723c */ /* 0x000fe20000041860 */
[----:B------:R-:W2:Y:S06]  /*b740*/  LDSM.16.MT88.4 R104, [R196+0x3100] ;  /* 0x00310000c468783b */ /* 0x000eac0000004200 */
[----:B------:R-:W-:Y:S01]  /*b750*/  F2FP.BF16.PACK_AB R100, R228, R183 ;  /* 0x000000b7e464723e */ /* 0x000fe200000010ff */
[----:B------:R-:W-:Y:S01]  /*b760*/  FADD.FTZ R183, R183, R178 ;  /* 0x000000b2b7b77221 */ /* 0x000fe20000010000 */
[----:B------:R-:W-:Y:S03]  /*b770*/  F2FP.BF16.PACK_AB R102, R230, R229 ;  /* 0x000000e5e666723e */ /* 0x000fe600000010ff */
[----:B------:R-:W-:Y:S01]  /*b780*/  F2FP.BF16.PACK_AB R101, R232, R231 ;  /* 0x000000e7e865723e */ /* 0x000fe200000010ff */
[----:B------:R-:W-:Y:S01]  /*b790*/  FADD.FTZ R231, R231, R182 ;  /* 0x000000b6e7e77221 */ /* 0x000fe20000010000 */
[----:B------:R-:W-:Y:S01]  /*b7a0*/  F2FP.BF16.PACK_AB R103, R234, R233 ;  /* 0x000000e9ea67723e */ /* 0x000fe200000010ff */
[----:B------:R-:W-:Y:S02]  /*b7b0*/  FADD.FTZ R228, R228, R183 ;  /* 0x000000b7e4e47221 */ /* 0x000fe40000010000 */
[----:B------:R-:W-:Y:S02]  /*b7c0*/  FADD.FTZ R232, R232, R231 ;  /* 0x000000e7e8e87221 */ /* 0x000fe40000010000 */
[----:B------:R-:W-:Y:S02]  /*b7d0*/  FADD.FTZ R229, R229, R228 ;  /* 0x000000e4e5e57221 */ /* 0x000fe40000010000 */
[C---:B-1----:R-:W-:Y:S03]  /*b7e0*/  HMMA.16816.F32.BF16 R4, R100.reuse, R108, R4 ;  /* 0x0000006c6404723c */ /* 0x042fe60000041804 */
[----:B------:R-:W-:Y:S02]  /*b7f0*/  FADD.FTZ R233, R233, R232 ;  /* 0x000000e8e9e97221 */ /* 0x000fe40000010000 */
[----:B------:R-:W-:Y:S02]  /*b800*/  FADD.FTZ R230, R230, R229 ;  /* 0x000000e5e6e67221 */ /* 0x000fe40000010000 */
[----:B------:R-:W-:Y:S01]  /*b810*/  FADD.FTZ R234, R234, R233 ;  /* 0x000000e9eaea7221 */ /* 0x000fe20000010000 */
[C---:B------:R-:W-:Y:S01]  /*b820*/  HMMA.16816.F32.BF16 R8, R100.reuse, R110, R8 ;  /* 0x0000006e6408723c */ /* 0x040fe20000041808 */
[----:B------:R-:W1:Y:S07]  /*b830*/  LDSM.16.MT88.4 R108, [R203+0x5100] ;  /* 0x00510000cb6c783b */ /* 0x000e6e0000004200 */
[C---:B------:R-:W-:Y:S08]  /*b840*/  HMMA.16816.F32.BF16 R12, R100.reuse, R120, R12 ;  /* 0x00000078640c723c */ /* 0x040ff0000004180c */
[C---:B------:R-:W-:Y:S08]  /*b850*/  HMMA.16816.F32.BF16 R16, R100.reuse, R122, R16 ;  /* 0x0000007a6410723c */ /* 0x040ff00000041810 */
[C---:B---3--:R-:W-:Y:S08]  /*b860*/  HMMA.16816.F32.BF16 R20, R100.reuse, R112, R20 ;  /* 0x000000706414723c */ /* 0x048ff00000041814 */
[C---:B------:R-:W-:Y:S01]  /*b870*/  HMMA.16816.F32.BF16 R24, R100.reuse, R114, R24 ;  /* 0x000000726418723c */ /* 0x040fe20000041818 */
[----:B------:R-:W3:Y:S07]  /*b880*/  LDSM.16.MT88.4 R112, [R198+0x5100] ;  /* 0x00510000c670783b */ /* 0x000eee0000004200 */
[C---:B------:R-:W-:Y:S08]  /*b890*/  HMMA.16816.F32.BF16 R28, R100.reuse, R124, R28 ;  /* 0x0000007c641c723c */ /* 0x040ff0000004181c */
[C---:B------:R-:W-:Y:S01]  /*b8a0*/  HMMA.16816.F32.BF16 R32, R100.reuse, R126, R32 ;  /* 0x0000007e6420723c */ /* 0x040fe20000041820 */
[----:B------:R-:W-:Y:S07]  /*b8b0*/  LDSM.16.MT88.4 R124, [R203+0x1900] ;  /* 0x00190000cb7c783b */ /* 0x000fee0000004200 */
[C---:B----4-:R-:W-:Y:S08]  /*b8c0*/  HMMA.16816.F32.BF16 R36, R100.reuse, R116, R36 ;  /* 0x000000746424723c */ /* 0x050ff00000041824 */
[C---:B------:R-:W-:Y:S01]  /*b8d0*/  HMMA.16816.F32.BF16 R40, R100.reuse, R118, R40 ;  /* 0x000000766428723c */ /* 0x040fe20000041828 */
[----:B------:R-:W4:Y:S07]  /*b8e0*/  LDSM.16.MT88.4 R116, [R197+0x5100] ;  /* 0x00510000c574783b */ /* 0x000f2e0000004200 */
        /* <DEDUP_REMOVED lines=8> */
[C---:B--2---:R-:W-:Y:S04]  /*b970*/  HMMA.16816.F32.BF16 R60, R100.reuse, R104, R60 ;  /* 0x00000068643c723c */ /* 0x044fe8000004183c */
[----:B-----5:R-:W-:Y:S01]  /*b980*/  F2FP.BF16.PACK_AB R139, R133, R134 ;  /* 0x00000086858b723e */ /* 0x020fe200000010ff */
[----:B------:R-:W-:Y:S02]  /*b990*/  FADD.FTZ R239, R239, R234 ;  /* 0x000000eaefef7221 */ /* 0x000fe40000010000 */
[----:B------:R-:W-:Y:S01]  /*b9a0*/  FADD.FTZ R236, R236, R235 ;  /* 0x000000ebecec7221 */ /* 0x000fe20000010000 */
[C---:B------:R-:W-:Y:S01]  /*b9b0*/  HMMA.16816.F32.BF16 R64, R100.reuse, R106, R64 ;  /* 0x0000006a6440723c */ /* 0x040fe20000041840 */
[----:B------:R-:W2:Y:S03]  /*b9c0*/  LDSM.16.MT88.4 R104, [R196+0x5100] ;  /* 0x00510000c468783b */ /* 0x000ea60000004200 */
[----:B------:R-:W-:Y:S02]  /*b9d0*/  FADD.FTZ R239, R240, R239 ;  /* 0x000000eff0ef7221 */ /* 0x000fe40000010000 */
[----:B------:R-:W-:Y:S02]  /*b9e0*/  FADD.FTZ R237, R237, R236 ;  /* 0x000000eceded7221 */ /* 0x000fe40000010000 */
[C---:B-1----:R-:W-:Y:S04]  /*b9f0*/  HMMA.16816.F32.BF16 R68, R100.reuse, R108, R68 ;  /* 0x0000006c6444723c */ /* 0x042fe80000041844 */
[----:B------:R-:W-:Y:S02]  /*ba00*/  FADD.FTZ R134, R134, R239 ;  /* 0x000000ef86867221 */ /* 0x000fe40000010000 */
[----:B------:R-:W-:Y:S02]  /*ba10*/  FADD.FTZ R218, R238, R237 ;  /* 0x000000edeeda7221 */ /* 0x000fe40000010000 */
[C---:B------:R-:W-:Y:S01]  /*ba20*/  HMMA.16816.F32.BF16 R72, R100.reuse, R110, R72 ;  /* 0x0000006e6448723c */ /* 0x040fe20000041848 */
[----:B------:R-:W1:Y:S03]  /*ba30*/  LDSM.16.MT88.4 R108, [R198+0x1900] ;  /* 0x00190000c66c783b */ /* 0x000e660000004200 */
[----:B------:R-:W-:Y:S04]  /*ba40*/  FADD.FTZ R219, R133, R134 ;  /* 0x0000008685db7221 */ /* 0x000fe80000010000 */
[C---:B---3--:R-:W-:Y:S08]  /*ba50*/  HMMA.16816.F32.BF16 R76, R100.reuse, R112, R76 ;  /* 0x00000070644c723c */ /* 0x048ff0000004184c */
[C---:B------:R-:W-:Y:S08]  /*ba60*/  HMMA.16816.F32.BF16 R80, R100.reuse, R114, R80 ;  /* 0x000000726450723c */ /* 0x040ff00000041850 */
[C---:B----4-:R-:W-:Y:S08]  /*ba70*/  HMMA.16816.F32.BF16 R84, R100.reuse, R116, R84 ;  /* 0x000000746454723c */ /* 0x050ff00000041854 */
[C---:B------:R-:W-:Y:S08]  /*ba80*/  HMMA.16816.F32.BF16 R88, R100.reuse, R118, R88 ;  /* 0x000000766458723c */ /* 0x040ff00000041858 */
[C---:B--2---:R-:W-:Y:S08]  /*ba90*/  HMMA.16816.F32.BF16 R92, R100.reuse, R104, R92 ;  /* 0x00000068645c723c */ /* 0x044ff0000004185c */
[----:B------:R-:W-:Y:S08]  /*baa0*/  HMMA.16816.F32.BF16 R96, R100, R106, R96 ;  /* 0x0000006a6460723c */ /* 0x000ff00000041860 */
[C---:B------:R-:W-:Y:S01]  /*bab0*/  HMMA.16816.F32.BF16 R128, R136.reuse, R124, R4 ;  /* 0x0000007c8880723c */ /* 0x040fe20000041804 */
[----:B------:R-:W2:Y:S07]  /*bac0*/  LDSM.16.MT88.4 R4, [R198+0x5900] ;  /* 0x00590000c604783b */ /* 0x000eae0000004200 */
[C---:B------:R-:W-:Y:S01]  /*bad0*/  HMMA.16816.F32.BF16 R124, R136.reuse, R126, R8 ;  /* 0x0000007e887c723c */ /* 0x040fe20000041808 */
[----:B------:R-:W3:Y:S07]  /*bae0*/  LDSM.16.MT88.4 R8, [R197+0x5900] ;  /* 0x00590000c508783b */ /* 0x000eee0000004200 */
[C---:B-1----:R-:W-:Y:S01]  /*baf0*/  HMMA.16816.F32.BF16 R120, R136.reuse, R108, R12 ;  /* 0x0000006c8878723c */ /* 0x042fe2000004180c */
[----:B------:R-:W1:Y:S07]  /*bb00*/  LDSM.16.MT88.4 R12, [R196+0x5900] ;  /* 0x00590000c40c783b */ /* 0x000e6e0000004200 */
        /* <DEDUP_REMOVED lines=15> */
[C---:B--2---:R-:W-:Y:S08]  /*bc00*/  HMMA.16816.F32.BF16 R76, R136.reuse, R4, R76 ;  /* 0x00000004884c723c */ /* 0x044ff0000004184c */
[C---:B------:R-:W-:Y:S08]  /*bc10*/  HMMA.16816.F32.BF16 R80, R136.reuse, R6, R80 ;  /* 0x000000068850723c */ /* 0x040ff00000041850 */
[C---:B---3--:R-:W-:Y:S08]  /*bc20*/  HMMA.16816.F32.BF16 R84, R136.reuse, R8, R84 ;  /* 0x000000088854723c */ /* 0x048ff00000041854 */
[C---:B------:R-:W-:Y:S08]  /*bc30*/  HMMA.16816.F32.BF16 R88, R136.reuse, R10, R88 ;  /* 0x0000000a8858723c */ /* 0x040ff00000041858 */
[C---:B-1----:R-:W-:Y:S08]  /*bc40*/  HMMA.16816.F32.BF16 R92, R136.reuse, R12, R92 ;  /* 0x0000000c885c723c */ /* 0x042ff0000004185c */
[----:B------:R-:W-:Y:S01]  /*bc50*/  HMMA.16816.F32.BF16 R96, R136, R14, R96 ;  /* 0x0000000e8860723c */ /* 0x000fe20000041860 */
[----:B------:R-:W-:-:S07]  /*bc60*/  @P0 BRA `(.L_x_376) ;  /* 0xffffd32000000947 */ /* 0x000fce000383ffff */
.L_x_375:
[----:B------:R-:W-:-:S06]  /*bc70*/  UISETP.GE.AND UP0, UPT, UR13, UR8, UPT ;  /* 0x000000080d00728c */ /* 0x000fcc000bf06270 */
[----:B------:R-:W-:-:S13]  /*bc80*/  PLOP3.LUT P0, PT, PT, PT, UP0, 0x80, 0x0 ;  /* 0x000000000000781c */ /* 0x000fda0003f0f008 */
[----:B------:R-:W-:Y:S05]  /*bc90*/  @!P0 BRA `(.L_x_377) ;  /* 0x000038f000008947 */ /* 0x000fea0003800000 */
[----:B------:R-:W-:Y:S01]  /*bca0*/  IADD3 R220, P5, R208, 0x80, RZ ;  /* 0x00000080d0dc7810 */ /* 0x000fe20007fbe0ff */
[----:B------:R-:W-:Y:S01]  /*bcb0*/  ULDC.64 UR4, c[0x0][0x208] ;  /* 0x0000820000047ab9 */ /* 0x000fe20000000a00 */
[----:B------:R-:W-:Y:S01]  /*bcc0*/  IADD3 R181, P0, R210, 0x80, RZ ;  /* 0x00000080d2b57810 */ /* 0x000fe20007f1e0ff */
[----:B------:R-:W-:Y:S01]  /*bcd0*/  IMAD.MOV.U32 R2, RZ, RZ, R132 ;  /* 0x000000ffff027224 */ /* 0x000fe200078e0084 */
[----:B------:R-:W-:Y:S01]  /*bce0*/  IADD3 R222, P6, R208, 0x40, RZ ;  /* 0x00000040d0de7810 */ /* 0x000fe20007fde0ff */
[----:B------:R-:W-:Y:S01]  /*bcf0*/  IMAD.MOV.U32 R3, RZ, RZ, R0 ;  /* 0x000000ffff037224 */ /* 0x000fe200078e0000 */
[----:B------:R-:W-:Y:S01]  /*bd00*/  IADD3 R183, P4, R210, 0x40, RZ ;  /* 0x00000040d2b77810 */ /* 0x000fe20007f9e0ff */
[----:B------:R-:W-:Y:S01]  /*bd10*/  IMAD.X R221, RZ, RZ, R215, P5 ;  /* 0x000000ffffdd7224 */ /* 0x000fe200028e06d7 */
[----:B------:R-:W-:Y:S01]  /*bd20*/  IADD3.X R223, RZ, R215, RZ, P6, !PT ;  /* 0x000000d7ffdf7210 */ /* 0x000fe200037fe4ff */
[----:B------:R-:W-:Y:S01]  /*bd30*/  IMAD.X R180, RZ, RZ, R217, P0 ;  /* 0x000000ffffb47224 */ /* 0x000fe200000e06d9 */
[----:B------:R-:W-:Y:S01]  /*bd40*/  IADD3.X R182, RZ, R217, RZ, P4, !PT ;  /* 0x000000d9ffb67210 */ /* 0x000fe200027fe4ff */
[----:B------:R-:W-:Y:S01]  /*bd50*/  USHF.L.U64.HI UR19, UR4, 0x5, UR5 ;  /* 0x0000000504137899 */ /* 0x000fe20008010205 */
[----:B------:R-:W-:Y:S01]  /*bd60*/  MOV R214, R208 ;  /* 0x000000d000d67202 */ /* 0x000fe20000000f00 */
[----:B------:R-:W-:-:S03]  /*bd70*/  USHF.L.U32 UR18, UR4, 0x5, URZ ;  /* 0x0000000504127899 */ /* 0x000fc6000800063f */
[----:B------:R-:W-:Y:S02]  /*bd80*/  ULDC.64 UR4, c[0x0][0x1e0] ;  /* 0x0000780000047ab9 */ /* 0x000fe40000000a00 */
.L_x_386:
[----:B------:R-:W-:Y:S04]  /*bd90*/  DEPBAR.LE SB0, 0x0 ;  /* 0x000080000000791a */ /* 0x000fe80000000000 */
[----:B------:R-:W-:Y:S01]  /*bda0*/  BAR.SYNC.DEFER_BLOCKING 0x0 ;  /* 0x0000000000007b1d */ /* 0x000fe20000010000 */
[----:B------:R-:W-:Y:S01]  /*bdb0*/  USHF.R.S32.HI UR7, URZ, 0x1f, UR13 ;  /* 0x0000001f3f077899 */ /* 0x000fe2000801140d */
[----:B------:R-:W-:Y:S01]  /*bdc0*/  IMAD.U32 R13, RZ, RZ, UR13 ;  /* 0x0000000dff0d7e24 */ /* 0x000fe2000f8e00ff */
[----:B------:R-:W-:Y:S01]  /*bdd0*/  UIMAD UR6, UR9, UR13, URZ ;  /* 0x0000000d090672a4 */ /* 0x000fe2000f8e023f */
[----:B------:R-:W-:Y:S01]  /*bde0*/  IMAD.U32 R7, RZ, RZ, UR13 ;  /* 0x0000000dff077e24 */ /* 0x000fe2000f8e00ff */
[----:B------:R-:W-:Y:S01]  /*bdf0*/  UIMAD.WIDE.U32 UR20, UR13, UR10, UR18 ;  /* 0x0000000a0d1472a5 */ /* 0x000fe2000f8e0012 */
[----:B------:R-:W-:Y:S01]  /*be00*/  IMAD.WIDE.U32 R12, R13, UR10, R214 ;  /* 0x0000000a0d0c7c25 */ /* 0x000fe2000f8e00d6 */
[----:B------:R-:W-:Y:S02]  /*be10*/  UIMAD UR6, UR7, UR10, UR6 ;  /* 0x0000000a070672a4 */ /* 0x000fe4000f8e0206 */
[----:B------:R-:W-:Y:S01]  /*be20*/  UISETP.GT.AND UP3, UPT, UR13, UR8, UPT ;  /* 0x000000080d00728c */ /* 0x000fe2000bf64270 */
[----:B------:R-:W-:Y:S01]  /*be30*/  IMAD.WIDE.U32 R6, R7, UR10, R222 ;  /* 0x0000000a07067c25 */ /* 0x000fe2000f8e00de */
[----:B------:R-:W-:Y:S01]  /*be40*/  LEA R22, P4, R12, c[0x0][0x1f8], 0x1 ;  /* 0x00007e000c167a11 */ /* 0x000fe200078808ff */
[----:B------:R-:W-:Y:S01]  /*be50*/  UIADD3 UR7, UR6, UR21, URZ ;  /* 0x0000001506077290 */ /* 0x000fe2000fffe03f */
[----:B------:R-:W-:Y:S01]  /*be60*/  IADD3 R0, R13, UR6, RZ ;  /* 0x000000060d007c10 */ /* 0x000fe2000fffe0ff */
[----:B------:R-:W-:Y:S01]  /*be70*/  IMAD.U32 R15, RZ, RZ, UR13 ;  /* 0x0000000dff0f7e24 */ /* 0x000fe2000f8e00ff */
[----:B------:R-:W-:Y:S02]  /*be80*/  LEA R20, P0, R6, c[0x0][0x1f8], 0x1 ;  /* 0x00007e0006147a11 */ /* 0x000fe400078008ff */
[----:B------:R-:W-:Y:S01]  /*be90*/  LEA.HI.X R23, R12, c[0x0][0x1fc], R0, 0x1, P4 ;  /* 0x00007f000c177a11 */ /* 0x000fe200020f0c00 */
[----:B------:R-:W-:Y:S01]  /*bea0*/  IMAD.WIDE.U32 R14, R15, UR10, R220 ;  /* 0x0000000a0f0e7c25 */ /* 0x000fe2000f8e00dc */
[----:B------:R-:W-:Y:S02]  /*beb0*/  IADD3 R4, R7, UR6, RZ ;  /* 0x0000000607047c10 */ /* 0x000fe4000fffe0ff */
[----:B------:R-:W-:Y:S02]  /*bec0*/  IADD3 R5, P5, R208, UR20, RZ ;  /* 0x00000014d0057c10 */ /* 0x000fe4000ffbe0ff */
[----:B------:R-:W-:Y:S01]  /*bed0*/  IADD3 R7, P4, R222, UR20, RZ ;  /* 0x00000014de077c10 */ /* 0x000fe2000ff9e0ff */
[----:B------:R-:W-:Y:S01]  /*bee0*/  LDSM.16.M88.4 R32, [R206+0xc100] ;  /* 0x00c10000ce20783b */ /* 0x000fe20000000200 */
[----:B------:R-:W-:Y:S02]  /*bef0*/  LEA.HI.X R21, R6, c[0x0][0x1fc], R4, 0x1, P0 ;  /* 0x00007f0006157a11 */ /* 0x000fe400000f0c04 */
[----:B------:R-:W-:Y:S02]  /*bf00*/  IADD3.X R4, R215, UR7, RZ, P5, !PT ;  /* 0x00000007d7047c10 */ /* 0x000fe4000affe4ff */
[----:B------:R-:W-:Y:S02]  /*bf10*/  LEA R168, P5, R5, c[0x0][0x1f8], 0x1 ;  /* 0x00007e0005a87a11 */ /* 0x000fe400078a08ff */
[----:B------:R-:W1:Y:S01]  /*bf20*/  LDSM.16.M88.4 R8, [R205+0x6100] ;  /* 0x00610000cd08783b */ /* 0x000e620000000200 */
[----:B------:R-:W-:Y:S02]  /*bf30*/  IADD3.X R6, R223, UR7, RZ, P4, !PT ;  /* 0x00000007df067c10 */ /* 0x000fe4000a7fe4ff */
[----:B------:R-:W-:Y:S02]  /*bf40*/  LEA R166, P4, R7, c[0x0][0x1f8], 0x1 ;  /* 0x00007e0007a67a11 */ /* 0x000fe400078808ff */
[----:B------:R-:W-:Y:S02]  /*bf50*/  LEA.HI.X R169, R5, c[0x0][0x1fc], R4, 0x1, P5 ;  /* 0x00007f0005a97a11 */ /* 0x000fe400028f0c04 */
[----:B------:R-:W2:Y:S01]  /*bf60*/  LDSM.16.M88.4 R16, [R205+0x6900] ;  /* 0x00690000cd10783b */ /* 0x000ea20000000200 */
[----:B------:R-:W-:Y:S02]  /*bf70*/  LEA.HI.X R167, R7, c[0x0][0x1fc], R6, 0x1, P4 ;  /* 0x00007f0007a77a11 */ /* 0x000fe400020f0c06 */
[----:B------:R-:W-:Y:S02]  /*bf80*/  LEA R28, P6, R14, c[0x0][0x1f8], 0x1 ;  /* 0x00007e000e1c7a11 */ /* 0x000fe400078c08ff */
[----:B------:R-:W-:Y:S02]  /*bf90*/  IADD3 R13, P0, R220, UR20, RZ ;  /* 0x00000014dc0d7c10 */ /* 0x000fe4000ff1e0ff */
[----:B------:R-:W3:Y:S01]  /*bfa0*/  LDSM.16.M88.4 R24, [R205+0x7100] ;  /* 0x00710000cd18783b */ /* 0x000ee20000000200 */
[----:B------:R-:W-:Y:S02]  /*bfb0*/  IADD3 R0, R15, UR6, RZ ;  /* 0x000000060f007c10 */ /* 0x000fe4000fffe0ff */
[----:B------:R-:W-:Y:S01]  /*bfc0*/  IADD3.X R12, R221, UR7, RZ, P0, !PT ;  /* 0x00000007dd0c7c10 */ /* 0x000fe200087fe4ff */
[----:B------:R-:W-:Y:S01]  /*bfd0*/  @UP3 UIADD3 UR7, UR13, -0x1, URZ ;  /* 0xffffffff0d073890 */ /* 0x000fe2000fffe03f */
[C---:B------:R-:W-:Y:S02]  /*bfe0*/  LEA R164, P0, R13.reuse, c[0x0][0x1f8], 0x1 ;  /* 0x00007e000da47a11 */ /* 0x040fe400078008ff */
[----:B------:R-:W4:Y:S01]  /*bff0*/  LDSM.16.M88.4 R132, [R205+0x7900] ;  /* 0x00790000cd84783b */ /* 0x000f220000000200 */
[----:B------:R-:W-:Y:S01]  /*c000*/  LEA.HI.X R29, R14, c[0x0][0x1fc], R0, 0x1, P6 ;  /* 0x00007f000e1d7a11 */ /* 0x000fe200030f0c00 */
[----:B------:R-:W-:Y:S01]  /*c010*/  @UP3 USHF.R.S32.HI UR6, URZ, 0x1f, UR7 ;  /* 0x0000001f3f063899 */ /* 0x000fe20008011407 */
[----:B------:R-:W-:Y:S01]  /*c020*/  LEA.HI.X R165, R13, c[0x0][0x1fc], R12, 0x1, P0 ;  /* 0x00007f000da57a11 */ /* 0x000fe200000f0c0c */
[----:B------:R-:W-:Y:S01]  /*c030*/  @UP3 UIMAD.WIDE.U32 UR20, UR7, UR4, URZ ;  /* 0x00000004071432a5 */ /* 0x000fe2000f8e003f */
[----:B------:R-:W-:Y:S01]  /*c040*/  PLOP3.LUT P0, PT, PT, PT, UP3, 0x80, 0x0 ;  /* 0x000000000000781c */ /* 0x000fe20003f0f038 */
[----:B------:R-:W-:Y:S01]  /*c050*/  @UP3 UIMAD UR6, UR6, UR4, URZ ;  /* 0x00000004060632a4 */ /* 0x000fe2000f8e023f */
[----:B------:R-:W-:Y:S01]  /*c060*/  LDSM.16.M88.4 R136, [R202+0xc100] ;  /* 0x00c10000ca88783b */ /* 0x000fe20000000200 */
[----:B------:R-:W-:Y:S02]  /*c070*/  PLOP3.LUT P5, PT, PT, PT, UP2, 0x80, 0x0 ;  /* 0x000000000000781c */ /* 0x000fe40003faf028 */
[----:B------:R-:W-:Y:S01]  /*c080*/  PLOP3.LUT P4, PT, PT, PT, UP2, 0x80, 0x0 ;  /* 0x000000000000781c */ /* 0x000fe20003f8f028 */
[----:B------:R-:W-:Y:S02]  /*c090*/  @UP3 UIMAD UR6, UR7, UR5, UR6 ;  /* 0x00000005070632a4 */ /* 0x000fe4000f8e0206 */
[----:B------:R-:W-:Y:S01]  /*c0a0*/  @UP3 USHF.L.U32 UR7, UR20, 0x6, URZ ;  /* 0x0000000614073899 */ /* 0x000fe2000800063f */
[----:B------:R-:W5:Y:S01]  /*c0b0*/  LDSM.16.M88.4 R140, [R204] ;  /* 0x00000000cc8c783b */ /* 0x000f620000000200 */
[----:B------:R-:W-:Y:S01]  /*c0c0*/  @UP3 UIADD3 UR6, UR21, UR6, URZ ;  /* 0x0000000615063290 */ /* 0x000fe2000fffe03f */
[C---:B-1----:R-:W-:Y:S03]  /*c0d0*/  HMMA.16816.F32.BF16 R4, R32.reuse, R8, RZ ;  /* 0x000000082004723c */ /* 0x042fe600000418ff */
[----:B------:R-:W-:Y:S02]  /*c0e0*/  @UP3 USHF.L.U64.HI UR6, UR20, 0x6, UR6 ;  /* 0x0000000614063899 */ /* 0x000fe40008010206 */
[----:B------:R-:W1:Y:S03]  /*c0f0*/  LDSM.16.M88.4 R144, [R195] ;  /* 0x00000000c390783b */ /* 0x000e660000000200 */
[C---:B------:R-:W-:Y:S04]  /*c100*/  HMMA.16816.F32.BF16 R8, R32.reuse, R10, RZ ;  /* 0x0000000a2008723c */ /* 0x040fe800000418ff */
[----:B------:R-:W1:Y:S04]  /*c110*/  LDSM.16.M88.4 R148, [R194] ;  /* 0x00000000c294783b */ /* 0x000e680000000200 */
[C---:B--2---:R-:W-:Y:S03]  /*c120*/  HMMA.16816.F32.BF16 R12, R32.reuse, R16, RZ ;  /* 0x00000010200c723c */ /* 0x044fe600000418ff */
[----:B------:R-:W2:Y:S05]  /*c130*/  LDSM.16.M88.4 R152, [R193] ;  /* 0x00000000c198783b */ /* 0x000eaa0000000200 */
[C---:B------:R-:W-:Y:S02]  /*c140*/  HMMA.16816.F32.BF16 R16, R32.reuse, R18, RZ ;  /* 0x000000122010723c */ /* 0x040fe400000418ff */
[----:B------:R-:W-:Y:S01]  /*c150*/  @!PT LDS RZ, [RZ] ;  /* 0x00000000fffff984 */ /* 0x000fe20000000800 */
[----:B------:R-:W-:Y:S01]  /*c160*/  @!PT LDS RZ, [RZ] ;  /* 0x00000000fffff984 */ /* 0x000fe20000000800 */
[----:B------:R-:W-:Y:S01]  /*c170*/  @!PT LDS RZ, [RZ] ;  /* 0x00000000fffff984 */ /* 0x000fe20000000800 */
[----:B------:R3:W-:Y:S07]  /*c180*/  LDGSTS.E.BYPASS.LTC128B.128 [R207+0x100], [R22.64], !P3 ;  /* 0x0010000016cf7fae */ /* 0x0007ee000d901d50 */
[----:B------:R3:W-:Y:S07]  /*c190*/  LDGSTS.E.BYPASS.LTC128B.128 [R207+0x2100], [R20.64], !P2 ;  /* 0x0210000014cf7fae */ /* 0x0007ee000d101d50 */
[----:B------:R4:W-:Y:S07]  /*c1a0*/  LDGSTS.E.BYPASS.LTC128B.128 [R207+0x4100], [R28.64], !P1 ;  /* 0x041000001ccf7fae */ /* 0x0009ee000c901d50 */
[----:B------:R1:W-:Y:S07]  /*c1b0*/  LDGSTS.E.BYPASS.LTC128B.128 [R207+0x1100], [R168.64], !P3 ;  /* 0x01100000a8cf7fae */ /* 0x0003ee000d901d50 */
[----:B------:R1:W-:Y:S01]  /*c1c0*/  LDGSTS.E.BYPASS.LTC128B.128 [R207+0x3100], [R166.64], !P2 ;  /* 0x03100000a6cf7fae */ /* 0x0003e2000d101d50 */
[C---:B---3--:R-:W-:Y:S06]  /*c1d0*/  HMMA.16816.F32.BF16 R20, R32.reuse, R24, RZ ;  /* 0x000000182014723c */ /* 0x048fec00000418ff */
[----:B------:R1:W-:Y:S02]  /*c1e0*/  LDGSTS.E.BYPASS.LTC128B.128 [R207+0x5100], [R164.64], !P1 ;  /* 0x05100000a4cf7fae */ /* 0x0003e4000c901d50 */
[C---:B------:R-:W-:Y:S05]  /*c1f0*/  HMMA.16816.F32.BF16 R24, R32.reuse, R26, RZ ;  /* 0x0000001a2018723c */ /* 0x040fea00000418ff */
[----:B------:R-:W-:Y:S03]  /*c200*/  LDSM.16.M88.4 R156, [R201+0xc100] ;  /* 0x00c10000c99c783b */ /* 0x000fe60000000200 */
[C---:B----4-:R-:W-:Y:S04]  /*c210*/  HMMA.16816.F32.BF16 R28, R32.reuse, R132, RZ ;  /* 0x00000084201c723c */ /* 0x050fe800000418ff */
[----:B------:R-:W0:Y:S04]  /*c220*/  LDGDEPBAR ;  /* 0x00000000000079af */ /* 0x000e280000000000 */
[----:B------:R-:W-:Y:S03]  /*c230*/  HMMA.16816.F32.BF16 R32, R32, R134, RZ ;  /* 0x000000862020723c */ /* 0x000fe600000418ff */
[----:B------:R-:W3:Y:S05]  /*c240*/  LDSM.16.M88.4 R160, [R200+0x6100] ;  /* 0x00610000c8a0783b */ /* 0x000eea0000000200 */
[C---:B-----5:R-:W-:Y:S02]  /*c250*/  HMMA.16816.F32.BF16 R4, R136.reuse, R140, R4 ;  /* 0x0000008c8804723c */ /* 0x060fe40000041804 */
[----:B------:R-:W4:Y:S06]  /*c260*/  LDSM.16.M88.4 R132, [R200+0x6900] ;  /* 0x00690000c884783b */ /* 0x000f2c0000000200 */
[C---:B------:R-:W-:Y:S01]  /*c270*/  HMMA.16816.F32.BF16 R8, R136.reuse, R142, R8 ;  /* 0x0000008e8808723c */ /* 0x040fe20000041808 */
[----:B-1----:R-:W1:Y:S07]  /*c280*/  LDSM.16.M88.4 R164, [R200+0x7100] ;  /* 0x00710000c8a4783b */ /* 0x002e6e0000000200 */
[C---:B------:R-:W-:Y:S01]  /*c290*/  HMMA.16816.F32.BF16 R12, R136.reuse, R144, R12 ;  /* 0x00000090880c723c */ /* 0x040fe2000004180c */
[----:B------:R-:W5:Y:S07]  /*c2a0*/  LDSM.16.M88.4 R168, [R200+0x7900] ;  /* 0x00790000c8a8783b */ /* 0x000f6e0000000200 */
[C---:B------:R-:W-:Y:S01]  /*c2b0*/  HMMA.16816.F32.BF16 R16, R136.reuse, R146, R16 ;  /* 0x000000928810723c */ /* 0x040fe20000041810 */
[----:B------:R-:W-:Y:S07]  /*c2c0*/  LDSM.16.M88.4 R172, [R199+0xc100] ;  /* 0x00c10000c7ac783b */ /* 0x000fee0000000200 */
[C---:B------:R-:W-:Y:S01]  /*c2d0*/  HMMA.16816.F32.BF16 R20, R136.reuse, R148, R20 ;  /* 0x000000948814723c */ /* 0x040fe20000041814 */
[----:B------:R-:W1:Y:S07]  /*c2e0*/  LDSM.16.M88.4 R176, [R192] ;  /* 0x00000000c0b0783b */ /* 0x000e6e0000000200 */
[C---:B------:R-:W-:Y:S01]  /*c2f0*/  HMMA.16816.F32.BF16 R24, R136.reuse, R150, R24 ;  /* 0x000000968818723c */ /* 0x040fe20000041818 */
[----:B------:R-:W-:Y:S07]  /*c300*/  LDSM.16.M88.4 R140, [R192+0x1000] ;  /* 0x00100000c08c783b */ /* 0x000fee0000000200 */
[C---:B--2---:R-:W-:Y:S01]  /*c310*/  HMMA.16816.F32.BF16 R28, R136.reuse, R152, R28 ;  /* 0x00000098881c723c */ /* 0x044fe2000004181c */
[----:B------:R-:W-:Y:S07]  /*c320*/  LDSM.16.M88.4 R144, [R192+0x1800] ;  /* 0x00180000c090783b */ /* 0x000fee0000000200 */
[----:B------:R-:W-:Y:S01]  /*c330*/  HMMA.16816.F32.BF16 R32, R136, R154, R32 ;  /* 0x0000009a8820723c */ /* 0x000fe20000041820 */
[----:B------:R-:W2:Y:S07]  /*c340*/  LDSM.16.M88.4 R136, [R192+0x800] ;  /* 0x00080000c088783b */ /* 0x000eae0000000200 */
[C---:B---3--:R-:W-:Y:S01]  /*c350*/  HMMA.16816.F32.BF16 R4, R156.reuse, R160, R4 ;  /* 0x000000a09c04723c */ /* 0x048fe20000041804 */
[----:B------:R-:W-:Y:S07]  /*c360*/  LDSM.16.M88.4 R148, [R206+0x10100] ;  /* 0x01010000ce94783b */ /* 0x000fee0000000200 */
[C---:B------:R-:W-:Y:S01]  /*c370*/  HMMA.16816.F32.BF16 R8, R156.reuse, R162, R8 ;  /* 0x000000a29c08723c */ /* 0x040fe20000041808 */
[----:B------:R-:W3:Y:S07]  /*c380*/  LDSM.16.M88.4 R152, [R205+0x8100] ;  /* 0x00810000cd98783b */ /* 0x000eee0000000200 */
[C---:B----4-:R-:W-:Y:S01]  /*c390*/  HMMA.16816.F32.BF16 R12, R156.reuse, R132, R12 ;  /* 0x000000849c0c723c */ /* 0x050fe2000004180c */
[----:B------:R-:W-:Y:S07]  /*c3a0*/  LDSM.16.M88.4 R160, [R205+0x9900] ;  /* 0x00990000cda0783b */ /* 0x000fee0000000200 */
[C---:B------:R-:W-:Y:S01]  /*c3b0*/  HMMA.16816.F32.BF16 R16, R156.reuse, R134, R16 ;  /* 0x000000869c10723c */ /* 0x040fe20000041810 */
[----:B------:R-:W4:Y:S07]  /*c3c0*/  LDSM.16.M88.4 R132, [R205+0x8900] ;  /* 0x00890000cd84783b */ /* 0x000f2e0000000200 */
[C---:B-1----:R-:W-:Y:S08]  /*c3d0*/  HMMA.16816.F32.BF16 R20, R156.reuse, R164, R20 ;  /* 0x000000a49c14723c */ /* 0x042ff00000041814 */
[C---:B------:R-:W-:Y:S01]  /*c3e0*/  HMMA.16816.F32.BF16 R24, R156.reuse, R166, R24 ;  /* 0x000000a69c18723c */ /* 0x040fe20000041818 */
[----:B------:R-:W-:Y:S07]  /*c3f0*/  LDSM.16.M88.4 R164, [R202+0x10100] ;  /* 0x01010000caa4783b */ /* 0x000fee0000000200 */
[C---:B-----5:R-:W-:Y:S08]  /*c400*/  HMMA.16816.F32.BF16 R28, R156.reuse, R168, R28 ;  /* 0x000000a89c1c723c */ /* 0x060ff0000004181c */
[----:B------:R-:W-:Y:S01]  /*c410*/  HMMA.16816.F32.BF16 R32, R156, R170, R32 ;  /* 0x000000aa9c20723c */ /* 0x000fe20000041820 */
[----:B------:R-:W1:Y:S07]  /*c420*/  LDSM.16.M88.4 R156, [R205+0x9100] ;  /* 0x00910000cd9c783b */ /* 0x000e6e0000000200 */
[C---:B------:R-:W-:Y:S01]  /*c430*/  HMMA.16816.F32.BF16 R4, R172.reuse, R176, R4 ;  /* 0x000000b0ac04723c */ /* 0x040fe20000041804 */
[----:B------:R-:W5:Y:S07]  /*c440*/  LDSM.16.M88.4 R168, [R191] ;  /* 0x00000000bfa8783b */ /* 0x000f6e0000000200 */
        /* <DEDUP_REMOVED lines=11> */
[C---:B---3--:R-:W-:Y:S01]  /*c500*/  HMMA.16816.F32.BF16 R4, R148.reuse, R152, R4 ;  /* 0x000000989404723c */ /* 0x048fe20000041804 */
[----:B------:R-:W3:Y:S07]  /*c510*/  LDSM.16.M88.4 R172, [R201+0x10100] ;  /* 0x01010000c9ac783b */ /* 0x000eee0000000200 */
[C---:B------:R-:W-:Y:S01]  /*c520*/  HMMA.16816.F32.BF16 R8, R148.reuse, R154, R8 ;  /* 0x0000009a9408723c */ /* 0x040fe20000041808 */
[----:B------:R-:W-:Y:S07]  /*c530*/  LDSM.16.M88.4 R152, [R200+0x9900] ;  /* 0x00990000c898783b */ /* 0x000fee0000000200 */
[C---:B----4-:R-:W-:Y:S08]  /*c540*/  HMMA.16816.F32.BF16 R12, R148.reuse, R132, R12 ;  /* 0x00000084940c723c */ /* 0x050ff0000004180c */
[C---:B------:R-:W-:Y:S01]  /*c550*/  HMMA.16816.F32.BF16 R16, R148.reuse, R134, R16 ;  /* 0x000000869410723c */ /* 0x040fe20000041810 */
[----:B------:R-:W4:Y:S07]  /*c560*/  LDSM.16.M88.4 R132, [R200+0x8900] ;  /* 0x00890000c884783b */ /* 0x000f2e0000000200 */
[C---:B-1----:R-:W-:Y:S08]  /*c570*/  HMMA.16816.F32.BF16 R20, R148.reuse, R156, R20 ;  /* 0x0000009c9414723c */ /* 0x042ff00000041814 */
[C---:B------:R-:W-:Y:S01]  /*c580*/  HMMA.16816.F32.BF16 R24, R148.reuse, R158, R24 ;  /* 0x0000009e9418723c */ /* 0x040fe20000041818 */
[----:B------:R-:W-:Y:S07]  /*c590*/  LDSM.16.M88.4 R156, [R199+0x10100] ;  /* 0x01010000c79c783b */ /* 0x000fee0000000200 */
[C---:B------:R-:W-:Y:S08]  /*c5a0*/  HMMA.16816.F32.BF16 R28, R148.reuse, R160, R28 ;  /* 0x000000a0941c723c */ /* 0x040ff0000004181c */
[----:B------:R-:W-:Y:S01]  /*c5b0*/  HMMA.16816.F32.BF16 R32, R148, R162, R32 ;  /* 0x000000a29420723c */ /* 0x000fe20000041820 */
[----:B------:R-:W1:Y:S07]  /*c5c0*/  LDSM.16.M88.4 R148, [R200+0x9100] ;  /* 0x00910000c894783b */ /* 0x000e6e0000000200 */
[C---:B-----5:R-:W-:Y:S01]  /*c5d0*/  HMMA.16816.F32.BF16 R4, R164.reuse, R168, R4 ;  /* 0x000000a8a404723c */ /* 0x060fe20000041804 */
[----:B------:R-:W5:Y:S07]  /*c5e0*/  LDSM.16.M88.4 R160, [R192+0x2000] ;  /* 0x00200000c0a0783b */ /* 0x000f6e0000000200 */
        /* <DEDUP_REMOVED lines=11> */
[C---:B---3--:R-:W-:Y:S01]  /*c6a0*/  HMMA.16816.F32.BF16 R4, R172.reuse, R176, R4 ;  /* 0x000000b0ac04723c */ /* 0x048fe20000041804 */
[----:B------:R-:W3:Y:S07]  /*c6b0*/  LDSM.16.M88.4 R164, [R206+0x14100] ;  /* 0x01410000cea4783b */ /* 0x000eee0000000200 */
[C---:B------:R-:W-:Y:S01]  /*c6c0*/  HMMA.16816.F32.BF16 R8, R172.reuse, R178, R8 ;  /* 0x000000b2ac08723c */ /* 0x040fe20000041808 */
[----:B------:R-:W-:Y:S07]  /*c6d0*/  LDSM.16.M88.4 R176, [R187] ;  /* 0x00000000bbb0783b */ /* 0x000fee0000000200 */
[C---:B----4-:R-:W-:Y:S08]  /*c6e0*/  HMMA.16816.F32.BF16 R12, R172.reuse, R132, R12 ;  /* 0x00000084ac0c723c */ /* 0x050ff0000004180c */
[C---:B------:R-:W-:Y:S01]  /*c6f0*/  HMMA.16816.F32.BF16 R16, R172.reuse, R134, R16 ;  /* 0x00000086ac10723c */ /* 0x040fe20000041810 */
[----:B------:R-:W4:Y:S07]  /*c700*/  LDSM.16.M88.4 R132, [R205+0xa900] ;  /* 0x00a90000cd84783b */ /* 0x000f2e0000000200 */
[C---:B-1----:R-:W-:Y:S08]  /*c710*/  HMMA.16816.F32.BF16 R20, R172.reuse, R148, R20 ;  /* 0x00000094ac14723c */ /* 0x042ff00000041814 */
[C---:B------:R-:W-:Y:S01]  /*c720*/  HMMA.16816.F32.BF16 R24, R172.reuse, R150, R24 ;  /* 0x00000096ac18723c */ /* 0x040fe20000041818 */
[----:B------:R-:W1:Y:S07]  /*c730*/  LDSM.16.M88.4 R148, [R205+0xb100] ;  /* 0x00b10000cd94783b */ /* 0x000e6e0000000200 */
        /* <DEDUP_REMOVED lines=29> */
[----:B------:R-:W1:Y:S01]  /*c910*/  LDSM.16.M88.4 R164, [R199+0x14100] ;  /* 0x01410000c7a4783b */ /* 0x000e620000000200 */
[C---:B-----5:R-:W-:Y:S08]  /*c920*/  HMMA.16816.F32.BF16 R4, R172.reuse, R176, R4 ;  /* 0x000000b0ac04723c */ /* 0x060ff00000041804 */
[C---:B------:R-:W-:Y:S08]  /*c930*/  HMMA.16816.F32.BF16 R8, R172.reuse, R178, R8 ;  /* 0x000000b2ac08723c */ /* 0x040ff00000041808 */
[C---:B--2---:R-:W-:Y:S08]  /*c940*/  HMMA.16816.F32.BF16 R12, R172.reuse, R136, R12 ;  /* 0x00000088ac0c723c */ /* 0x044ff0000004180c */
[C---:B------:R-:W-:Y:S08]  /*c950*/  HMMA.16816.F32.BF16 R16, R172.reuse, R138, R16 ;  /* 0x0000008aac10723c */ /* 0x040ff00000041810 */
[C---:B------:R-:W-:Y:S08]  /*c960*/  HMMA.16816.F32.BF16 R20, R172.reuse, R140, R20 ;  /* 0x0000008cac14723c */ /* 0x040ff00000041814 */
[C---:B------:R-:W-:Y:S08]  /*c970*/  HMMA.16816.F32.BF16 R24, R172.reuse, R142, R24 ;  /* 0x0000008eac18723c */ /* 0x040ff00000041818 */
[C---:B------:R-:W-:Y:S08]  /*c980*/  HMMA.16816.F32.BF16 R28, R172.reuse, R144, R28 ;  /* 0x00000090ac1c723c */ /* 0x040ff0000004181c */
[----:B------:R-:W-:Y:S08]  /*c990*/  HMMA.16816.F32.BF16 R32, R172, R146, R32 ;  /* 0x00000092ac20723c */ /* 0x000ff00000041820 */
[C---:B---3--:R-:W-:Y:S08]  /*c9a0*/  HMMA.16816.F32.BF16 R4, R156.reuse, R160, R4 ;  /* 0x000000a09c04723c */ /* 0x048ff00000041804 */
[C---:B------:R-:W-:Y:S08]  /*c9b0*/  HMMA.16816.F32.BF16 R8, R156.reuse, R162, R8 ;  /* 0x000000a29c08723c */ /* 0x040ff00000041808 */
[C---:B----4-:R-:W-:Y:S08]  /*c9c0*/  HMMA.16816.F32.BF16 R12, R156.reuse, R132, R12 ;  /* 0x000000849c0c723c */ /* 0x050ff0000004180c */
        /* <DEDUP_REMOVED lines=9> */
[----:B------:R-:W-:Y:S01]  /*ca60*/  FMUL.FTZ R137, R4, c[0x0][0x320] ;  /* 0x0000c80004897a20 */ /* 0x000fe20000410000 */
[C---:B------:R-:W-:Y:S03]  /*ca70*/  HMMA.16816.F32.BF16 R16, R164.reuse, R134, R16 ;  /* 0x00000086a410723c */ /* 0x040fe60000041810 */
[----:B------:R-:W-:Y:S02]  /*ca80*/  FMUL.FTZ R138, R5, c[0x0][0x320] ;  /* 0x0000c800058a7a20 */ /* 0x000fe40000410000 */
[----:B------:R-:W1:Y:S01]  /*ca90*/  MUFU.TANH R137, R137 ;  /* 0x0000008900897308 */ /* 0x000e620000002400 */
[----:B------:R-:W-:Y:S02]  /*caa0*/  FMUL.FTZ R0, R6, c[0x0][0x320] ;  /* 0x0000c80006007a20 */ /* 0x000fe40000410000 */
[----:B------:R-:W-:Y:S02]  /*cab0*/  FMUL.FTZ R136, R7, c[0x0][0x320] ;  /* 0x0000c80007887a20 */ /* 0x000fe40000410000 */
[----:B------:R-:W2:Y:S02]  /*cac0*/  LDSM.16.M88.4 R4, [R192+0x5000] ;  /* 0x00500000c004783b */ /* 0x000ea40000000200 */
[----:B------:R-:W-:Y:S02]  /*cad0*/  FMUL.FTZ R9, R9, c[0x0][0x320] ;  /* 0x0000c80009097a20 */ /* 0x000fe40000410000 */
[----:B------:R-:W-:Y:S01]  /*cae0*/  FMUL.FTZ R10, R10, c[0x0][0x320] ;  /* 0x0000c8000a0a7a20 */ /* 0x000fe20000410000 */
[----:B------:R-:W3:Y:S01]  /*caf0*/  MUFU.TANH R138, R138 ;  /* 0x0000008a008a7308 */ /* 0x000ee20000002400 */
[----:B------:R-:W-:Y:S02]  /*cb00*/  FMUL.FTZ R11, R11, c[0x0][0x320] ;  /* 0x0000c8000b0b7a20 */ /* 0x000fe40000410000 */
[----:B------:R-:W-:Y:S02]  /*cb10*/  FMUL.FTZ R139, R8, c[0x0][0x320] ;  /* 0x0000c800088b7a20 */ /* 0x000fe40000410000 */
[----:B------:R-:W-:Y:S02]  /*cb20*/  FMUL.FTZ R8, R12, c[0x0][0x320] ;  /* 0x0000c8000c087a20 */ /* 0x000fe40000410000 */
[----:B------:R-:W-:Y:S02]  /*cb30*/  FMUL.FTZ R14, R14, c[0x0][0x320] ;  /* 0x0000c8000e0e7a20 */ /* 0x000fe40000410000 */
[----:B------:R-:W-:Y:S01]  /*cb40*/  FMUL.FTZ R15, R15, c[0x0][0x320] ;  /* 0x0000c8000f0f7a20 */ /* 0x000fe20000410000 */
[----:B------:R-:W4:Y:S01]  /*cb50*/  MUFU.TANH R140, R9 ;  /* 0x00000009008c7308 */ /* 0x000f220000002400 */
[----:B------:R-:W-:Y:S02]  /*cb60*/  FMUL.FTZ R142, R16, c[0x0][0x320] ;  /* 0x0000c800108e7a20 */ /* 0x000fe40000410000 */
[----:B------:R-:W-:Y:S02]  /*cb70*/  FMUL.FTZ R18, R18, c[0x0][0x320] ;  /* 0x0000c80012127a20 */ /* 0x000fe40000410000 */
[----:B------:R-:W-:Y:S02]  /*cb80*/  FMUL.FTZ R19, R19, c[0x0][0x320] ;  /* 0x0000c80013137a20 */ /* 0x000fe40000410000 */
[----:B------:R-:W-:Y:S02]  /*cb90*/  FMUL.FTZ R162, R13, c[0x0][0x320] ;  /* 0x0000c8000da27a20 */ /* 0x000fe40000410000 */
[----:B------:R-:W-:Y:S01]  /*cba0*/  FMUL.FTZ R13, R17, c[0x0][0x320] ;  /* 0x0000c800110d7a20 */ /* 0x000fe20000410000 */
[----:B------:R-:W1:Y:S10]  /*cbb0*/  MUFU.TANH R132, R10 ;  /* 0x0000000a00847308 */ /* 0x000e740000002400 */
[----:B------:R-:W1:Y:S01]  /*cbc0*/  MUFU.TANH R133, R11 ;  /* 0x0000000b00857308 */ /* 0x000e620000002400 */
[C---:B--2---:R-:W-:Y:S09]  /*cbd0*/  HMMA.16816.F32.BF16 R20, R164.reuse, R4, R20 ;  /* 0x00000004a414723c */ /* 0x044ff20000041814 */
[----:B------:R2:W1:Y:S03]  /*cbe0*/  MUFU.TANH R12, R8 ;  /* 0x00000008000c7308 */ /* 0x0004660000002400 */
[----:B------:R-:W-:Y:S01]  /*cbf0*/  @P5 IMAD.HI.U32 R4, R212, c[0x0][0x2c8], RZ ;  /* 0x0000b200d4045a27 */ /* 0x000fe200078e00ff */
[C---:B------:R-:W-:Y:S03]  /*cc00*/  HMMA.16816.F32.BF16 R24, R164.reuse, R6, R24 ;  /* 0x00000006a418723c */ /* 0x040fe60000041818 */
[----:B------:R-:W-:Y:S01]  /*cc10*/  IMAD.MOV.U32 R5, RZ, RZ, R212 ;  /* 0x000000ffff057224 */ /* 0x000fe200078e00d4 */
[----:B------:R-:W-:Y:S02]  /*cc20*/  @P4 SHF.R.U32.HI R5, RZ, c[0x0][0x2cc], R4 ;  /* 0x0000b300ff054a19 */ /* 0x000fe40000011604 */
[----:B------:R5:W1:Y:S01]  /*cc30*/  MUFU.TANH R163, R14 ;  /* 0x0000000e00a37308 */ /* 0x000a620000002400 */
[----:B------:R-:W-:Y:S05]  /*cc40*/  @P0 IADD3 R4, P4, R210, UR7, RZ ;  /* 0x00000007d2040c10 */ /* 0x000fea000ff9e0ff */
[----:B------:R-:W-:Y:S02]  /*cc50*/  @P0 LEA R16, P6, R4, c[0x0][0x1c8], 0x1 ;  /* 0x0000720004100a11 */ /* 0x000fe400078c08ff */
[----:B------:R-:W-:Y:S01]  /*cc60*/  @P0 IADD3 R6, P5, R183, UR7, RZ ;  /* 0x00000007b7060c10 */ /* 0x000fe2000ffbe0ff */
[----:B------:R-:W-:Y:S01]  /*cc70*/  FMUL.FTZ R22, R22, c[0x0][0x320] ;  /* 0x0000c80016167a20 */ /* 0x000fe20000410000 */
[----:B------:R1:W1:Y:S01]  /*cc80*/  MUFU.TANH R161, R15 ;  /* 0x0000000f00a17308 */ /* 0x0002620000002400 */
[----:B------:R-:W-:Y:S01]  /*cc90*/  FMUL.FTZ R23, R23, c[0x0][0x320] ;  /* 0x0000c80017177a20 */ /* 0x000fe20000410000 */
[----:B------:R-:W-:Y:S01]  /*cca0*/  @P0 IADD3.X R7, R182, UR6, RZ, P5, !PT ;  /* 0x00000006b6070c10 */ /* 0x000fe2000affe4ff */
[----:B------:R-:W-:Y:S01]  /*ccb0*/  FMUL.FTZ R160, R20, c[0x0][0x320] ;  /* 0x0000c80014a07a20 */ /* 0x000fe20000410000 */
[----:B--2---:R-:W2:Y:S01]  /*ccc0*/  LDSM.16.M88.4 R8, [R192+0x5800] ;  /* 0x00580000c008783b */ /* 0x004ea20000000200 */
[----:B------:R-:W-:Y:S04]  /*ccd0*/  DEPBAR.LE SB0, 0x0 ;  /* 0x000080000000791a */ /* 0x000fe80000000000 */
[----:B------:R-:W-:Y:S01]  /*cce0*/  FMUL.FTZ R25, R25, c[0x0][0x320] ;  /* 0x0000c80019197a20 */ /* 0x000fe20000410000 */
[----:B------:R1:W1:Y:S01]  /*ccf0*/  MUFU.TANH R159, R22 ;  /* 0x00000016009f7308 */ /* 0x0002620000002400 */
[----:B------:R-:W-:Y:S01]  /*cd00*/  BAR.SYNC.DEFER_BLOCKING 0x0 ;  /* 0x0000000000007b1d */ /* 0x000fe20000010000 */
[----:B------:R-:W-:Y:S02]  /*cd10*/  FMUL.FTZ R156, R24, c[0x0][0x320] ;  /* 0x0000c800189c7a20 */ /* 0x000fe40000410000 */
[----:B------:R-:W-:Y:S02]  /*cd20*/  FMUL.FTZ R158, R21, c[0x0][0x320] ;  /* 0x0000c800159e7a20 */ /* 0x000fe40000410000 */
[----:B------:R-:W-:Y:S02]  /*cd30*/  FMUL.FTZ R26, R26, c[0x0][0x320] ;  /* 0x0000c8001a1a7a20 */ /* 0x000fe40000410000 */
[----:B------:R-:W-:Y:S02]  /*cd40*/  FMUL.FTZ R27, R27, c[0x0][0x320] ;  /* 0x0000c8001b1b7a20 */ /* 0x000fe40000410000 */
[----:B------:R1:W1:Y:S10]  /*cd50*/  MUFU.TANH R157, R23 ;  /* 0x00000017009d7308 */ /* 0x0002740000002400 */
[----:B------:R1:W1:Y:S10]  /*cd60*/  MUFU.TANH R154, R25 ;  /* 0x00000019009a7308 */ /* 0x0002740000002400 */
[----:B------:R1:W1:Y:S01]  /*cd70*/  MUFU.TANH R143, R18 ;  /* 0x00000012008f7308 */ /* 0x0002620000002400 */
[C---:B--2---:R-:W-:Y:S09]  /*cd80*/  HMMA.16816.F32.BF16 R28, R164.reuse, R8, R28 ;  /* 0x00000008a41c723c */ /* 0x044ff2000004181c */
[----:B------:R2:W2:Y:S03]  /*cd90*/  MUFU.TANH R141, R19 ;  /* 0x00000013008d7308 */ /* 0x0004a60000002400 */
[----:B------:R-:W-:Y:S01]  /*cda0*/  @P0 IADD3.X R9, R217, UR6, RZ, P4, !PT ;  /* 0x00000006d9090c10 */ /* 0x000fe2000a7fe4ff */
[----:B------:R-:W-:Y:S03]  /*cdb0*/  HMMA.16816.F32.BF16 R32, R164, R10, R32 ;  /* 0x0000000aa420723c */ /* 0x000fe60000041820 */
[----:B------:R-:W-:Y:S02]  /*cdc0*/  @P0 LEA.HI.X R17, R4, c[0x0][0x1cc], R9, 0x1, P6 ;  /* 0x0000730004110a11 */ /* 0x000fe400030f0c09 */
[C---:B-----5:R-:W-:Y:S01]  /*cdd0*/  @P0 LEA R14, P4, R6.reuse, c[0x0][0x1c8], 0x1 ;  /* 0x00007200060e0a11 */ /* 0x060fe200078808ff */
[----:B------:R-:W2:Y:S02]  /*cde0*/  MUFU.TANH R0, R0 ;  /* 0x0000000000007308 */ /* 0x000ea40000002400 */
[----:B------:R-:W-:Y:S01]  /*cdf0*/  @!PT LDS RZ, [RZ] ;  /* 0x00000000fffff984 */ /* 0x000fe20000000800 */
[----:B------:R-:W-:Y:S01]  /*ce00*/  @!PT LDS RZ, [RZ] ;  /* 0x00000000fffff984 */ /* 0x000fe20000000800 */
[----:B------:R-:W-:Y:S01]  /*ce10*/  @!PT LDS RZ, [RZ] ;  /* 0x00000000fffff984 */ /* 0x000fe20000000800 */
[----:B------:R2:W-:Y:S01]  /*ce20*/  @P0 LDGSTS.E.BYPASS.LTC128B.128 [R207+0x6100], [R16.64], !P3 ;  /* 0x0610000010cf0fae */ /* 0x0005e2000d901d50 */
[----:B-1----:R-:W-:Y:S03]  /*ce30*/  @P0 LEA.HI.X R15, R6, c[0x0][0x1cc], R7, 0x1, P4 ;  /* 0x00007300060f0a11 */ /* 0x002fe600020f0c07 */
[----:B------:R-:W-:Y:S01]  /*ce40*/  @P0 IADD3 R4, P5, R181, UR7, RZ ;  /* 0x00000007b5040c10 */ /* 0x000fe2000ffbe0ff */
[----:B------:R-:W-:Y:S01]  /*ce50*/  @UP3 UIADD3 UR7, UP0, UR12, UR7, URZ ;  /* 0x000000070c073290 */ /* 0x000fe2000ff1e03f */
[----:B------:R-:W-:Y:S01]  /*ce60*/  FMUL.FTZ R28, R28, c[0x0][0x320] ;  /* 0x0000c8001c1c7a20 */ /* 0x000fe20000410000 */
[----:B------:R1:W-:Y:S01]  /*ce70*/  @P0 LDGSTS.E.BYPASS.LTC128B.128 [R207+0x8100], [R14.64], !P2 ;  /* 0x081000000ecf0fae */ /* 0x0003e2000d101d50 */
[----:B------:R-:W1:Y:S01]  /*ce80*/  MUFU.TANH R136, R136 ;  /* 0x0000008800887308 */ /* 0x000e620000002400 */
[----:B------:R-:W-:Y:S01]  /*ce90*/  @P0 LEA R22, P4, R4, c[0x0][0x1c8], 0x1 ;  /* 0x0000720004160a11 */ /* 0x000fe200078808ff */
[----:B------:R-:W-:Y:S01]  /*cea0*/  FMUL.FTZ R29, R29, c[0x0][0x320] ;  /* 0x0000c8001d1d7a20 */ /* 0x000fe20000410000 */
[----:B------:R-:W-:Y:S01]  /*ceb0*/  @P0 IADD3.X R7, R180, UR6, RZ, P5, !PT ;  /* 0x00000006b4070c10 */ /* 0x000fe2000affe4ff */
[----:B------:R-:W-:Y:S01]  /*cec0*/  @UP3 UIADD3.X UR6, UR11, UR6, URZ, UP0, !UPT ;  /* 0x000000060b063290 */ /* 0x000fe200087fe43f */
[----:B------:R-:W-:Y:S01]  /*ced0*/  @P0 IADD3 R9, P6, R210, UR7, RZ ;  /* 0x00000007d2090c10 */ /* 0x000fe2000ffde0ff */
[----:B------:R-:W-:Y:S01]  /*cee0*/  FMUL.FTZ R30, R30, c[0x0][0x320] ;  /* 0x0000c8001e1e7a20 */ /* 0x000fe20000410000 */
[----:B------:R-:W-:Y:S01]  /*cef0*/  @P0 LEA.HI.X R23, R4, c[0x0][0x1cc], R7, 0x1, P4 ;  /* 0x0000730004170a11 */ /* 0x000fe200020f0c07 */
[----:B------:R-:W-:Y:S01]  /*cf00*/  FMUL.FTZ R31, R31, c[0x0][0x320] ;  /* 0x0000c8001f1f7a20 */ /* 0x000fe20000410000 */
[----:B------:R-:W-:Y:S01]  /*cf10*/  @P0 IADD3 R7, P5, R183, UR7, RZ ;  /* 0x00000007b7070c10 */ /* 0x000fe2000ffbe0ff */
[----:B------:R-:W1:Y:S01]  /*cf20*/  MUFU.TANH R139, R139 ;  /* 0x0000008b008b7308 */ /* 0x000e620000002400 */
[----:B------:R-:W-:Y:S01]  /*cf30*/  @P0 IADD3.X R8, R217, UR6, RZ, P6, !PT ;  /* 0x00000006d9080c10 */ /* 0x000fe2000b7fe4ff */
[----:B------:R1:W-:Y:S01]  /*cf40*/  @P0 LDGSTS.E.BYPASS.LTC128B.128 [R207+0xa100], [R22.64], !P1 ;  /* 0x0a10000016cf0fae */ /* 0x0003e2000c901d50 */
[----:B------:R-:W-:Y:S01]  /*cf50*/  @P0 LEA R24, P6, R9, c[0x0][0x1c8], 0x1 ;  /* 0x0000720009180a11 */ /* 0x000fe200078c08ff */
[----:B------:R-:W-:Y:S01]  /*cf60*/  FMUL.FTZ R32, R32, c[0x0][0x320] ;  /* 0x0000c80020207a20 */ /* 0x000fe20000410000 */
[----:B------:R-:W-:Y:S01]  /*cf70*/  @P0 IADD3.X R4, R182, UR6, RZ, P5, !PT ;  /* 0x00000006b6040c10 */ /* 0x000fe2000affe4ff */
[----:B------:R-:W-:Y:S01]  /*cf80*/  FMUL.FTZ R33, R33, c[0x0][0x320] ;  /* 0x0000c80021217a20 */ /* 0x000fe20000410000 */
[----:B------:R-:W-:Y:S01]  /*cf90*/  @P0 LEA.HI.X R25, R9, c[0x0][0x1cc], R8, 0x1, P6 ;  /* 0x0000730009190a11 */ /* 0x000fe200030f0c08 */
[----:B------:R-:W-:Y:S01]  /*cfa0*/  FMUL.FTZ R34, R34, c[0x0][0x320] ;  /* 0x0000c80022227a20 */ /* 0x000fe20000410000 */
[----:B------:R-:W-:Y:S01]  /*cfb0*/  @P0 LEA R18, P5, R7, c[0x0][0x1c8], 0x1 ;  /* 0x0000720007120a11 */ /* 0x000fe200078a08ff */
[----:B------:R-:W1:Y:S01]  /*cfc0*/  MUFU.TANH R162, R162 ;  /* 0x000000a200a27308 */ /* 0x000e620000002400 */
[----:B------:R-:W-:Y:S01]  /*cfd0*/  @P0 IADD3 R6, P4, R181, UR7, RZ ;  /* 0x00000007b5060c10 */ /* 0x000fe2000ff9e0ff */
[----:B------:R1:W-:Y:S01]  /*cfe0*/  @P0 LDGSTS.E.BYPASS.LTC128B.128 [R207+0x7100], [R24.64], !P3 ;  /* 0x0710000018cf0fae */ /* 0x0003e2000d901d50 */
[----:B--2---:R-:W-:Y:S01]  /*cff0*/  @P0 LEA.HI.X R19, R7, c[0x0][0x1cc], R4, 0x1, P5 ;  /* 0x0000730007130a11 */ /* 0x004fe200028f0c04 */
[----:B------:R-:W-:Y:S01]  /*d000*/  FMUL.FTZ R35, R35, c[0x0][0x320] ;  /* 0x0000c80023237a20 */ /* 0x000fe20000410000 */
[----:B------:R-:W-:Y:S01]  /*d010*/  @P0 IADD3.X R11, R180, UR6, RZ, P4, !PT ;  /* 0x00000006b40b0c10 */ /* 0x000fe2000a7fe4ff */
[----:B------:R-:W-:Y:S01]  /*d020*/  USHF.L.U32 UR6, UR13, 0x6, URZ ;  /* 0x000000060d067899 */ /* 0x000fe2000800063f */
[C---:B------:R-:W-:Y:S02]  /*d030*/  @P0 LEA R20, P4, R6.reuse, c[0x0][0x1c8], 0x1 ;  /* 0x0000720006140a11 */ /* 0x040fe400078808ff */
[----:B------:R2:W-:Y:S01]  /*d040*/  @P0 LDGSTS.E.BYPASS.LTC128B.128 [R207+0x9100], [R18.64], !P2 ;  /* 0x0910000012cf0fae */ /* 0x0005e2000d101d50 */
[----:B------:R-:W1:Y:S01]  /*d050*/  MUFU.TANH R142, R142 ;  /* 0x0000008e008e7308 */ /* 0x000e620000002400 */
[----:B------:R-:W-:Y:S01]  /*d060*/  @P0 LEA.HI.X R21, R6, c[0x0][0x1cc], R11, 0x1, P4 ;  /* 0x0000730006150a11 */ /* 0x000fe200020f0c0b */
[----:B------:R-:W-:Y:S04]  /*d070*/  IMAD.U32 R4, RZ, RZ, UR6 ;  /* 0x00000006ff047e24 */ /* 0x000fe8000f8e00ff */
[----:B------:R2:W-:Y:S01]  /*d080*/  @P0 LDGSTS.E.BYPASS.LTC128B.128 [R207+0xb100], [R20.64], !P1 ;  /* 0x0b10000014cf0fae */ /* 0x0005e2000c901d50 */
[----:B------:R-:W-:Y:S02]  /*d090*/  IADD3 R7, -R213, 0x1, -R4 ;  /* 0x00000001d5077810 */ /* 0x000fe40007ffe904 */
[----:B------:R-:W-:Y:S01]  /*d0a0*/  PLOP3.LUT P0, PT, PT, PT, UP1, 0x40, 0x0 ;  /* 0x000000000000781c */ /* 0x000fe20003f0e818 */
[----:B------:R-:W1:Y:S01]  /*d0b0*/  MUFU.TANH R13, R13 ;  /* 0x0000000d000d7308 */ /* 0x000e620000002400 */
[----:B------:R-:W-:Y:S02]  /*d0c0*/  IADD3 R7, R7, c[0x0][0x1d0], RZ ;  /* 0x0000740007077a10 */ /* 0x000fe40007ffe0ff */
[----:B------:R-:W0:Y:S02]  /*d0d0*/  LDGDEPBAR ;  /* 0x00000000000079af */ /* 0x000e240000000000 */
[----:B------:R-:W-:Y:S04]  /*d0e0*/  IADD3 R7, R7, -c[0x0][0x168], RZ ;  /* 0x80005a0007077a10 */ /* 0x000fe80007ffe0ff */
[C---:B------:R-:W-:Y:S01]  /*d0f0*/  IADD3 R9, R7.reuse, c[0x0][0x328], RZ ;  /* 0x0000ca0007097a10 */ /* 0x040fe20007ffe0ff */
[----:B------:R-:W1:Y:S01]  /*d100*/  MUFU.TANH R160, R160 ;  /* 0x000000a000a07308 */ /* 0x000e620000002400 */
[----:B------:R-:W1:Y:S01]  /*d110*/  SHFL.IDX PT, R6, R5, RZ, 0x1c1f ;  /* 0x001c1fff05067589 */ /* 0x000e6200000e0000 */
[----:B------:R-:W-:Y:S08]  /*d120*/  IADD3 R7, R7, UR14, RZ ;  /* 0x0000000e07077c10 */ /* 0x000ff0000fffe0ff */
[----:B------:R-:W2:Y:S10]  /*d130*/  MUFU.TANH R158, R158 ;  /* 0x0000009e009e7308 */ /* 0x000eb40000002400 */
[----:B------:R-:W2:Y:S01]  /*d140*/  MUFU.TANH R156, R156 ;  /* 0x0000009c009c7308 */ /* 0x000ea20000002400 */
[--C-:B-1----:R-:W-:Y:S02]  /*d150*/  IMAD.IADD R14, R9, 0x1, R6.reuse ;  /* 0x00000001090e7824 */ /* 0x102fe400078e0206 */
[----:B------:R-:W-:Y:S07]  /*d160*/  IMAD.IADD R11, R7, 0x1, R6 ;  /* 0x00000001070b7824 */ /* 0x000fee00078e0206 */
[----:B------:R1:W1:Y:S10]  /*d170*/  MUFU.TANH R155, R26 ;  /* 0x0000001a009b7308 */ /* 0x0002740000002400 */
        /* <DEDUP_REMOVED lines=24> */
.L_x_380:
[----:B------:R-:W-:Y:S04]  /*d300*/  MOV R6, c[0x0][0x32c] ;  /* 0x0000cb0000067a02 */ /* 0x000fe80000000f00 */
[----:B------:R-:W-:Y:S11]  /*d310*/  ISETP.NE.AND P0, PT, R6, 0x1, PT ;  /* 0x000000010600780c */ /* 0x000ff60003f05270 */
[----:B------:R-:W-:Y:S02]  /*d320*/  @!UPT UIADD3 URZ, URZ, URZ, URZ ;  /* 0x0000003f3f3ff290 */ /* 0x000fe4000fffe03f */
[----:B------:R-:W-:Y:S05]  /*d330*/  @P0 IMAD.HI.U32 R6, R15, c[0x0][0x330], RZ ;  /* 0x0000cc000f060a27 */ /* 0x000fea00078e00ff */
[----:B------:R-:W-:Y:S02]  /*d340*/  @P0 SHF.R.U32.HI R15, RZ, c[0x0][0x334], R6 ;  /* 0x0000cd00ff0f0a19 */ /* 0x000fe40000011606 */
.L_x_381:
[----:B------:R-:W-:Y:S05]  /*d350*/  BSYNC B0 ;  /* 0x0000000000007941 */ /* 0x000fea0003800000 */
.L_x_379:
[----:B------:R-:W-:Y:S04]  /*d360*/  IMAD.MOV.U32 R6, RZ, RZ, c[0x0][0x32c] ;  /* 0x0000cb00ff067624 */ /* 0x000fe800078e00ff */
[----:B------:R-:W-:Y:S04]  /*d370*/  IMAD R6, R15, R6, -UR6 ;  /* 0x800000060f067e24 */ /* 0x000fe8000f8e0206 */
[----:B------:R-:W-:Y:S05]  /*d380*/  IMAD.IADD R6, R6, 0x1, -R213 ;  /* 0x0000000106067824 */ /* 0x000fea00078e0ad5 */
[----:B------:R-:W-:Y:S02]  /*d390*/  IADD3 R15, R6, c[0x0][0x32c], RZ ;  /* 0x0000cb00060f7a10 */ /* 0x000fe40007ffe0ff */
[----:B------:R-:W-:Y:S02]  /*d3a0*/  IMNMX R11, R11, R6, !PT ;  /* 0x000000060b0b7217 */ /* 0x000fe40007800200 */
[----:B------:R-:W-:Y:S02]  /*d3b0*/  IMNMX R14, R14, R15, PT ;  /* 0x0000000f0e0e7217 */ /* 0x000fe40003800200 */
.L_x_378:
[----:B--234-:R-:W-:Y:S06]  /*d3c0*/  UISETP.GT.AND UP0, UPT, UR13, -0x1, UPT ;  /* 0xffffffff0d00788c */ /* 0x01cfec000bf04270 */
[----:B------:R-:W-:Y:S04]  /*d3d0*/  PLOP3.LUT P0, PT, PT, PT, UP0, 0x80, 0x0 ;  /* 0x000000000000781c */ /* 0x000fe80003f0f008 */
[C---:B------:R-:W-:Y:S02]  /*d3e0*/  ISETP.GT.AND P4, PT, R11.reuse, 0x1, P0 ;  /* 0x000000010b00780c */ /* 0x040fe40000784270 */
[C---:B------:R-:W-:Y:S02]  /*d3f0*/  ISETP.GT.AND P5, PT, R11.reuse, RZ, P0 ;  /* 0x000000ff0b00720c */ /* 0x040fe400007a4270 */
[C---:B------:R-:W-:Y:S02]  /*d400*/  ISETP.LT.OR P4, PT, R14.reuse, 0x2, P4 ;  /* 0x000000020e00780c */ /* 0x040fe40002781670 */
[----:B------:R-:W-:Y:S02]  /*d410*/  ISETP.LT.OR P5, PT, R14, 0x1, P5 ;  /* 0x000000010e00780c */ /* 0x000fe40002fa1670 */
[----:B------:R-:W-:Y:S02]  /*d420*/  FSEL R138, R138, -INF , !P4 ;  /* 0xff8000008a8a7808 */ /* 0x000fe40006000000 */
[C---:B------:R-:W-:Y:S02]  /*d430*/  ISETP.GT.AND P4, PT, R11.reuse, 0x10, P0 ;  /* 0x000000100b00780c */ /* 0x040fe40000784270 */
[----:B------:R-:W-:Y:S02]  /*d440*/  ISETP.GT.AND P6, PT, R11, 0x8, P0 ;  /* 0x000000080b00780c */ /* 0x000fe400007c4270 */
[----:B------:R-:W-:Y:S02]  /*d450*/  ISETP.LT.OR P4, PT, R14, 0x11, P4 ;  /* 0x000000110e00780c */ /* 0x000fe40002781670 */
[----:B------:R-:W-:Y:S02]  /*d460*/  FSEL R10, R137, -INF , !P5 ;  /* 0xff800000890a7808 */ /* 0x000fe40006800000 */
[C---:B------:R-:W-:Y:S02]  /*d470*/  ISETP.GT.AND P5, PT, R11.reuse, 0x9, P0 ;  /* 0x000000090b00780c */ /* 0x040fe400007a4270 */
[----:B------:R-:W-:Y:S02]  /*d480*/  FSEL R164, R12, -INF , !P4 ;  /* 0xff8000000ca47808 */ /* 0x000fe40006000000 */
[----:B------:R-:W-:Y:S01]  /*d490*/  ISETP.GT.AND P4, PT, R11, 0x19, P0 ;  /* 0x000000190b00780c */ /* 0x000fe20000784270 */
[----:B------:R-:W2:Y:S01]  /*d4a0*/  SHFL.IDX PT, R12, R5, 0x1, 0x1c1f ;  /* 0x003c1f00050c7f89 */ /* 0x000ea200000e0000 */
        /* <DEDUP_REMOVED lines=11> */
[----:B------:R-:W-:Y:S01]  /*d560*/  ISETP.LT.OR P4, PT, R14, 0x29, P4 ;  /* 0x000000290e00780c */ /* 0x000fe20002781670 */
[--C-:B--2---:R-:W-:Y:S01]  /*d570*/  IMAD.IADD R5, R9, 0x1, R12.reuse ;  /* 0x0000000109057824 */ /* 0x104fe200078e020c */
[----:B------:R-:W-:Y:S01]  /*d580*/  FSEL R162, R162, -INF , !P6 ;  /* 0xff800000a2a27808 */ /* 0x000fe20007000000 */
[----:B------:R-:W-:Y:S01]  /*d590*/  IMAD.IADD R7, R7, 0x1, R12 ;  /* 0x0000000107077824 */ /* 0x000fe200078e020c */
[C---:B------:R-:W-:Y:S02]  /*d5a0*/  ISETP.GT.AND P6, PT, R11.reuse, 0x20, P0 ;  /* 0x000000200b00780c */ /* 0x040fe400007c4270 */
[----:B------:R-:W-:Y:S02]  /*d5b0*/  FSEL R142, R142, -INF , !P5 ;  /* 0xff8000008e8e7808 */ /* 0x000fe40006800000 */
[C---:B------:R-:W-:Y:S02]  /*d5c0*/  ISETP.GT.AND P5, PT, R11.reuse, 0x21, P0 ;  /* 0x000000210b00780c */ /* 0x040fe400007a4270 */
[----:B------:R-:W-:Y:S02]  /*d5d0*/  FSEL R156, R156, -INF , !P4 ;  /* 0xff8000009c9c7808 */ /* 0x000fe40006000000 */
[C---:B------:R-:W-:Y:S02]  /*d5e0*/  ISETP.GT.AND P4, PT, R11.reuse, 0x31, P0 ;  /* 0x000000310b00780c */ /* 0x040fe40000784270 */
[C---:B------:R-:W-:Y:S02]  /*d5f0*/  ISETP.LT.OR P6, PT, R14.reuse, 0x21, P6 ;  /* 0x000000210e00780c */ /* 0x040fe400037c1670 */
[C---:B------:R-:W-:Y:S02]  /*d600*/  ISETP.LT.OR P5, PT, R14.reuse, 0x22, P5 ;  /* 0x000000220e00780c */ /* 0x040fe40002fa1670 */
[----:B------:R-:W-:Y:S02]  /*d610*/  ISETP.LT.OR P4, PT, R14, 0x32, P4 ;  /* 0x000000320e00780c */ /* 0x000fe40002781670 */
[----:B------:R-:W-:Y:S02]  /*d620*/  FSEL R160, R160, -INF , !P6 ;  /* 0xff800000a0a07808 */ /* 0x000fe40007000000 */
[C---:B------:R-:W-:Y:S02]  /*d630*/  ISETP.GT.AND P6, PT, R11.reuse, 0x29, P0 ;  /* 0x000000290b00780c */ /* 0x040fe400007c4270 */
[----:B------:R-:W-:Y:S02]  /*d640*/  FSEL R158, R158, -INF , !P5 ;  /* 0xff8000009e9e7808 */ /* 0x000fe40006800000 */
[C---:B------:R-:W-:Y:S02]  /*d650*/  ISETP.GT.AND P5, PT, R11.reuse, 0x30, P0 ;  /* 0x000000300b00780c */ /* 0x040fe400007a4270 */
[----:B-1----:R-:W-:Y:S02]  /*d660*/  FSEL R150, R150, -INF , !P4 ;  /* 0xff80000096967808 */ /* 0x002fe40006000000 */
[----:B------:R-:W-:Y:S02]  /*d670*/  PLOP3.LUT P4, PT, PT, PT, UP1, 0x40, 0x0 ;  /* 0x000000000000781c */ /* 0x000fe40003f8e818 */
[C---:B------:R-:W-:Y:S02]  /*d680*/  ISETP.LT.OR P6, PT, R14.reuse, 0x2a, P6 ;  /* 0x0000002a0e00780c */ /* 0x040fe400037c1670 */
[----:B------:R-:W-:Y:S02]  /*d690*/  ISETP.LT.OR P5, PT, R14, 0x31, P5 ;  /* 0x000000310e00780c */ /* 0x000fe40002fa1670 */
[----:B------:R-:W-:Y:S02]  /*d6a0*/  FSEL R154, R154, -INF , !P6 ;  /* 0xff8000009a9a7808 */ /* 0x000fe40007000000 */
[C---:B------:R-:W-:Y:S02]  /*d6b0*/  ISETP.GT.AND P6, PT, R11.reuse, 0x38, P0 ;  /* 0x000000380b00780c */ /* 0x040fe400007c4270 */
        /* <DEDUP_REMOVED lines=21> */
.L_x_384:
[----:B------:R-:W-:Y:S04]  /*d810*/  MOV R9, c[0x0][0x32c] ;  /* 0x0000cb0000097a02 */ /* 0x000fe80000000f00 */
[----:B------:R-:W-:Y:S11]  /*d820*/  ISETP.NE.AND P4, PT, R9, 0x1, PT ;  /* 0x000000010900780c */ /* 0x000ff60003f85270 */
[----:B------:R-:W-:Y:S02]  /*d830*/  @!UPT UIADD3 URZ, URZ, URZ, URZ ;  /* 0x0000003f3f3ff290 */ /* 0x000fe4000fffe03f */
[----:B------:R-:W-:Y:S05]  /*d840*/  @P4 IMAD.HI.U32 R9, R12, c[0x0][0x330], RZ ;  /* 0x0000cc000c094a27 */ /* 0x000fea00078e00ff */
[----:B------:R-:W-:Y:S02]  /*d850*/  @P4 SHF.R.U32.HI R12, RZ, c[0x0][0x334], R9 ;  /* 0x0000cd00ff0c4a19 */ /* 0x000fe40000011609 */
.L_x_385:
[----:B------:R-:W-:Y:S05]  /*d860*/  BSYNC B0 ;  /* 0x0000000000007941 */ /* 0x000fea0003800000 */
.L_x_383:
[----:B------:R-:W-:Y:S04]  /*d870*/  IMAD.MOV.U32 R9, RZ, RZ, c[0x0][0x32c] ;  /* 0x0000cb00ff097624 */ /* 0x000fe800078e00ff */
[----:B------:R-:W-:Y:S04]  /*d880*/  IMAD R14, R12, R9, -UR6 ;  /* 0x800000060c0e7e24 */ /* 0x000fe8000f8e0209 */
[----:B------:R-:W-:Y:S05]  /*d890*/  IMAD.IADD R14, R14, 0x1, -R213 ;  /* 0x000000010e0e7824 */ /* 0x000fea00078e0ad5 */
[----:B------:R-:W-:Y:S02]  /*d8a0*/  IADD3 R12, R14, c[0x0][0x32c], RZ ;  /* 0x0000cb000e0c7a10 */ /* 0x000fe40007ffe0ff */
[----:B------:R-:W-:Y:S02]  /*d8b0*/  IMNMX R7, R7, R14, !PT ;  /* 0x0000000e07077217 */ /* 0x000fe40007800200 */
[----:B------:R-:W-:Y:S02]  /*d8c0*/  IMNMX R5, R5, R12, PT ;  /* 0x0000000c05057217 */ /* 0x000fe40003800200 */
.L_x_382:
[----:B------:R-:W-:Y:S01]  /*d8d0*/  FMNMX.FTZ R17, R10, R3, !PT ;  /* 0x000000030a117209 */ /* 0x000fe20007810000 */
[----:B------:R-:W-:Y:S01]  /*d8e0*/  LDSM.16.MT88.4 R20, [R198+0x100] ;  /* 0x00010000c614783b */ /* 0x000fe20000004200 */
[----:B------:R-:W-:Y:S01]  /*d8f0*/  ISETP.GT.AND P6, PT, R7, RZ, P0 ;  /* 0x000000ff0700720c */ /* 0x000fe200007c4270 */
[----:B------:R-:W-:Y:S01]  /*d900*/  UISETP.GT.AND UP0, UPT, UR13, UR8, UPT ;  /* 0x000000080d00728c */ /* 0x000fe2000bf04270 */
[----:B------:R-:W-:Y:S01]  /*d910*/  FMNMX.FTZ R17, R138, R17, !PT ;  /* 0x000000118a117209 */ /* 0x000fe20007810000 */
[----:B------:R-:W-:Y:S01]  /*d920*/  UIADD3 UR13, UR13, -0x1, URZ ;  /* 0xffffffff0d0d7890 */ /* 0x000fe2000fffe03f */
[----:B------:R-:W-:Y:S02]  /*d930*/  ISETP.LT.OR P6, PT, R5, 0x1, P6 ;  /* 0x000000010500780c */ /* 0x000fe400037c1670 */
[----:B------:R-:W-:Y:S01]  /*d940*/  FMNMX.FTZ R17, R8, R17, !PT ;  /* 0x0000001108117209 */ /* 0x000fe20007810000 */
[----:B------:R-:W-:Y:S01]  /*d950*/  LDSM.16.MT88.4 R28, [R197+0x100] ;  /* 0x00010000c51c783b */ /* 0x000fe20000004200 */
[----:B------:R-:W-:Y:S02]  /*d960*/  ISETP.GT.AND P5, PT, R7, 0x1, P0 ;  /* 0x000000010700780c */ /* 0x000fe400007a4270 */
[----:B------:R-:W-:Y:S02]  /*d970*/  FMNMX.FTZ R17, R6, R17, !PT ;  /* 0x0000001106117209 */ /* 0x000fe40007810000 */
[----:B------:R-:W-:Y:S02]  /*d980*/  FSEL R15, R0, -INF , !P6 ;  /* 0xff800000000f7808 */ /* 0x000fe40007000000 */
[----:B------:R-:W-:Y:S02]  /*d990*/  FMNMX.FTZ R17, R164, R17, !PT ;  /* 0x00000011a4117209 */ /* 0x000fe40007810000 */
[----:B------:R-:W-:Y:S02]  /*d9a0*/  ISETP.LT.OR P5, PT, R5, 0x2, P5 ;  /* 0x000000020500780c */ /* 0x000fe40002fa1670 */
[----:B------:R-:W-:Y:S02]  /*d9b0*/  FMNMX.FTZ R17, R162, R17, !PT ;  /* 0x00000011a2117209 */ /* 0x000fe40007810000 */
[----:B------:R-:W-:Y:S02]  /*d9c0*/  ISETP.GT.AND P4, PT, R7, 0x8, P0 ;  /* 0x000000080700780c */ /* 0x000fe40000784270 */
[----:B------:R-:W-:Y:S02]  /*d9d0*/  FMNMX.FTZ R17, R142, R17, !PT ;  /* 0x000000118e117209 */ /* 0x000fe40007810000 */
[----:B------:R-:W-:Y:S02]  /*d9e0*/  FSEL R13, R136, -INF , !P5 ;  /* 0xff800000880d7808 */ /* 0x000fe40006800000 */
[----:B------:R-:W-:Y:S02]  /*d9f0*/  FMNMX.FTZ R17, R140, R17, !PT ;  /* 0x000000118c117209 */ /* 0x000fe40007810000 */
[----:B------:R-:W-:Y:S02]  /*da00*/  FMNMX.FTZ R0, R15, R2, !PT ;  /* 0x000000020f007209 */ /* 0x000fe40007810000 */
[----:B------:R-:W-:Y:S02]  /*da10*/  FMNMX.FTZ R17, R160, R17, !PT ;  /* 0x00000011a0117209 */ /* 0x000fe40007810000 */
[----:B------:R-:W-:Y:S02]  /*da20*/  ISETP.GT.AND P6, PT, R7, 0x9, P0 ;  /* 0x000000090700780c */ /* 0x000fe400007c4270 */
[----:B------:R-:W-:Y:S02]  /*da30*/  FMNMX.FTZ R17, R158, R17, !PT ;  /* 0x000000119e117209 */ /* 0x000fe40007810000 */
[----:B------:R-:W-:Y:S02]  /*da40*/  ISETP.LT.OR P4, PT, R5, 0x9, P4 ;  /* 0x000000090500780c */ /* 0x000fe40002781670 */
[----:B------:R-:W-:Y:S02]  /*da50*/  FMNMX.FTZ R17, R156, R17, !PT ;  /* 0x000000119c117209 */ /* 0x000fe40007810000 */
[----:B------:R-:W-:Y:S02]  /*da60*/  FMNMX.FTZ R0, R13, R0, !PT ;  /* 0x000000000d007209 */ /* 0x000fe40007810000 */
[----:B------:R-:W-:Y:S02]  /*da70*/  FSEL R11, R132, -INF , !P4 ;  /* 0xff800000840b7808 */ /* 0x000fe40006000000 */
        /* <DEDUP_REMOVED lines=30> */
[----:B------:R-:W-:Y:S02]  /*dc60*/  ISETP.LT.OR P6, PT, R5, 0x22, P6 ;  /* 0x000000220500780c */ /* 0x000fe400037c1670 */
        /* <DEDUP_REMOVED lines=22> */
[----:B-1----:R-:W-:Y:S02]  /*ddd0*/  FMNMX.FTZ R17, R17, R0, !PT ;  /* 0x0000000011117209 */ /* 0x002fe40007810000 */
[----:B------:R-:W-:Y:S02]  /*dde0*/  FMNMX.FTZ R0, R147, R12, !PT ;  /* 0x0000000c93007209 */ /* 0x000fe40007810000 */
[----:B------:R-:W-:Y:S01]  /*ddf0*/  ISETP.LT.OR P0, PT, R5, 0x3a, P0 ;  /* 0x0000003a0500780c */ /* 0x000fe20000701670 */
[----:B------:R-:W1:Y:S01]  /*de00*/  SHFL.BFLY PT, R12, R17, 0x1, 0x1f ;  /* 0x0c201f00110c7f89 */ /* 0x000e6200000e0000 */
[----:B------:R-:W-:Y:S02]  /*de10*/  FMNMX.FTZ R0, R145, R0, !PT ;  /* 0x0000000091007209 */ /* 0x000fe40007810000 */
[----:B------:R-:W-:Y:S04]  /*de20*/  FSEL R133, R4, -INF , !P0 ;  /* 0xff80000004857808 */ /* 0x000fe80004000000 */
[----:B------:R-:W-:Y:S05]  /*de30*/  FMNMX.FTZ R7, R133, R0, !PT ;  /* 0x0000000085077209 */ /* 0x000fea0007810000 */
[----:B------:R-:W2:Y:S01]  /*de40*/  SHFL.BFLY PT, R4, R7, 0x2, 0x1f ;  /* 0x0c401f0007047f89 */ /* 0x000ea200000e0000 */
[----:B-1----:R-:W-:Y:S04]  /*de50*/  FMNMX.FTZ R0, R17, R12, !PT ;  /* 0x0000000c11007209 */ /* 0x002fe80007810000 */
[C---:B------:R-:W-:Y:S01]  /*de60*/  FSETP.NEU.FTZ.AND P0, PT, R0.reuse, -INF , PT ;  /* 0xff8000000000780b */ /* 0x040fe20003f1d000 */
[C---:B------:R-:W-:Y:S05]  /*de70*/  FMUL.FTZ R151, R0.reuse, c[0x0][0x2d0] ;  /* 0x0000b40000977a20 */ /* 0x040fea0000410000 */
[----:B------:R-:W-:Y:S02]  /*de80*/  FSEL R151, R151, RZ, P0 ;  /* 0x000000ff97977208 */ /* 0x000fe40000000000 */
[----:B--2---:R-:W-:Y:S02]  /*de90*/  FMNMX.FTZ R5, R7, R4, !PT ;  /* 0x0000000407057209 */ /* 0x004fe40007810000 */
[----:B------:R-:W-:Y:S01]  /*dea0*/  FSEL R4, R0, RZ, P0 ;  /* 0x000000ff00047208 */ /* 0x000fe20000000000 */
[--C-:B------:R-:W-:Y:S02]  /*deb0*/  FFMA.FTZ R168, R10, c[0x0][0x2d0], -R151.reuse ;  /* 0x0000b4000aa87a23 */ /* 0x100fe40000010897 */
[----:B------:R-:W1:Y:S01]  /*dec0*/  SHFL.BFLY PT, R132, R5, 0x1, 0x1f ;  /* 0x0c201f0005847f89 */ /* 0x000e6200000e0000 */
[----:B------:R-:W-:Y:S02]  /*ded0*/  FFMA.FTZ R135, R138, c[0x0][0x2d0], -R151 ;  /* 0x0000b4008a877a23 */ /* 0x000fe40000010897 */
[----:B------:R-:W-:Y:S01]  /*dee0*/  FADD.FTZ R3, -R4, R3 ;  /* 0x0000000304037221 */ /* 0x000fe20000010100 */
[----:B------:R-:W-:Y:S01]  /*def0*/  MUFU.EX2 R168, R168 ;  /* 0x000000a800a87308 */ /* 0x000fe20000000800 */
[--C-:B------:R-:W-:Y:S02]  /*df00*/  FFMA.FTZ R134, R8, c[0x0][0x2d0], -R151.reuse ;  /* 0x0000b40008867a23 */ /* 0x100fe40000010897 */
        /* <DEDUP_REMOVED lines=10> */
[----:B-1----:R-:W-:Y:S01]  /*dfb0*/  FMNMX.FTZ R132, R5, R132, !PT ;  /* 0x0000008405847209 */ /* 0x002fe20007810000 */
[----:B------:R-:W-:Y:S01]  /*dfc0*/  MUFU.EX2 R134, R134 ;  /* 0x0000008600867308 */ /* 0x000fe20000000800 */
[--C-:B------:R-:W-:Y:S02]  /*dfd0*/  FFMA.FTZ R228, R156, c[0x0][0x2d0], -R151.reuse ;  /* 0x0000b4009ce47a23 */ /* 0x100fe40000010897 */
[C---:B------:R-:W-:Y:S01]  /*dfe0*/  FSETP.NEU.FTZ.AND P0, PT, R132.reuse, -INF , PT ;  /* 0xff8000008400780b */ /* 0x040fe20003f1d000 */
[----:B------:R-:W-:Y:S02]  /*dff0*/  FMUL.FTZ R144, R132, c[0x0][0x2d0] ;  /* 0x0000b40084907a20 */ /* 0x000fe40000410000 */
[--C-:B------:R-:W-:Y:S01]  /*e000*/  FFMA.FTZ R229, R154, c[0x0][0x2d0], -R151.reuse ;  /* 0x0000b4009ae57a23 */ /* 0x100fe20000010897 */
[----:B------:R-:W-:Y:S01]  /*e010*/  FSEL R5, R132, RZ, P0 ;  /* 0x000000ff84057208 */ /* 0x000fe20000000000 */
[--C-:B------:R-:W-:Y:S01]  /*e020*/  FFMA.FTZ R234, R152, c[0x0][0x2d0], -R151.reuse ;  /* 0x0000b40098ea7a23 */ /* 0x100fe20000010897 */
[----:B------:R-:W-:Y:S01]  /*e030*/  FSEL R144, R144, RZ, P0 ;  /* 0x000000ff90907208 */ /* 0x000fe20000000000 */
[----:B------:R-:W1:Y:S01]  /*e040*/  MUFU.EX2 R169, R169 ;  /* 0x000000a900a97308 */ /* 0x000e620000000800 */
[--C-:B------:R-:W-:Y:S01]  /*e050*/  FFMA.FTZ R235, R150, c[0x0][0x2d0], -R151.reuse ;  /* 0x0000b40096eb7a23 */ /* 0x100fe20000010897 */
[----:B------:R-:W-:Y:S01]  /*e060*/  PLOP3.LUT P0, PT, PT, PT, UP0, 0x80, 0x0 ;  /* 0x000000000000781c */ /* 0x000fe20003f0f008 */
[----:B------:R-:W-:Y:S01]  /*e070*/  FADD.FTZ R5, -R5, R2 ;  /* 0x0000000205057221 */ /* 0x000fe20000010100 */
[----:B--2---:R-:W-:Y:S01]  /*e080*/  F2FP.BF16.PACK_AB R136, R135, R168 ;  /* 0x000000a88788723e */ /* 0x004fe200000010ff */
[--C-:B------:R-:W-:Y:S02]  /*e090*/  FFMA.FTZ R173, R15, c[0x0][0x2d0], -R144.reuse ;  /* 0x0000b4000fad7a23 */ /* 0x100fe40000010890 */
[--C-:B------:R-:W-:Y:S02]  /*e0a0*/  FFMA.FTZ R172, R13, c[0x0][0x2d0], -R144.reuse ;  /* 0x0000b4000dac7a23 */ /* 0x100fe40000010890 */
[----:B------:R-:W2:Y:S01]  /*e0b0*/  LDSM.16.MT88.4 R12, [R203+0x100] ;  /* 0x00010000cb0c783b */ /* 0x000ea20000004200 */
[--C-:B------:R-:W-:Y:S01]  /*e0c0*/  FFMA.FTZ R171, R11, c[0x0][0x2d0], -R144.reuse ;  /* 0x0000b4000bab7a23 */ /* 0x100fe20000010890 */
[----:B------:R-:W3:Y:S01]  /*e0d0*/  MUFU.EX2 R3, R6 ;  /* 0x0000000600037308 */ /* 0x000ee20000000800 */
[--C-:B------:R-:W-:Y:S02]  /*e0e0*/  FFMA.FTZ R170, R9, c[0x0][0x2d0], -R144.reuse ;  /* 0x0000b40009aa7a23 */ /* 0x100fe40000010890 */
[----:B------:R-:W-:Y:S02]  /*e0f0*/  FMUL.FTZ R2, R5, c[0x0][0x2d0] ;  /* 0x0000b40005027a20 */ /* 0x000fe40000410000 */
[--C-:B------:R-:W-:Y:S02]  /*e100*/  FFMA.FTZ R178, R163, c[0x0][0x2d0], -R144.reuse ;  /* 0x0000b400a3b27a23 */ /* 0x100fe40000010890 */
[--C-:B------:R-:W-:Y:S02]  /*e110*/  FFMA.FTZ R179, R161, c[0x0][0x2d0], -R144.reuse ;  /* 0x0000b400a1b37a23 */ /* 0x100fe40000010890 */
[----:B------:R-:W-:Y:S01]  /*e120*/  LDSM.16.MT88.4 R160, [R196+0x3900] ;  /* 0x00390000c4a0783b */ /* 0x000fe20000004200 */
[----:B------:R-:W-:Y:S01]  /*e130*/  MUFU.EX2 R173, R173 ;  /* 0x000000ad00ad7308 */ /* 0x000fe20000000800 */
[--C-:B------:R-:W-:Y:S01]  /*e140*/  FFMA.FTZ R224, R143, c[0x0][0x2d0], -R144.reuse ;  /* 0x0000b4008fe07a23 */ /* 0x100fe20000010890 */
[----:B-1----:R-:W-:Y:S01]  /*e150*/  F2FP.BF16.PACK_AB R138, R169, R134 ;  /* 0x00000086a98a723e */ /* 0x002fe200000010ff */
[--C-:B------:R-:W-:Y:S02]  /*e160*/  FFMA.FTZ R225, R141, c[0x0][0x2d0], -R144.reuse ;  /* 0x0000b4008de17a23 */ /* 0x100fe40000010890 */
[--C-:B------:R-:W-:Y:S02]  /*e170*/  FFMA.FTZ R230, R159, c[0x0][0x2d0], -R144.reuse ;  /* 0x0000b4009fe67a23 */ /* 0x100fe40000010890 */
[----:B------:R-:W-:Y:S01]  /*e180*/  LDSM.16.MT88.4 R140, [R197+0x2900] ;  /* 0x00290000c58c783b */ /* 0x000fe20000004200 */
[--C-:B------:R-:W-:Y:S02]  /*e190*/  FFMA.FTZ R231, R157, c[0x0][0x2d0], -R144.reuse ;  /* 0x0000b4009de77a23 */ /* 0x100fe40000010890 */
[----:B------:R-:W1:Y:S01]  /*e1a0*/  MUFU.EX2 R172, R172 ;  /* 0x000000ac00ac7308 */ /* 0x000e620000000800 */
[--C-:B------:R-:W-:Y:S02]  /*e1b0*/  FFMA.FTZ R232, R155, c[0x0][0x2d0], -R144.reuse ;  /* 0x0000b4009be87a23 */ /* 0x100fe40000010890 */
[--C-:B------:R-:W-:Y:S02]  /*e1c0*/  FFMA.FTZ R233, R153, c[0x0][0x2d0], -R144.reuse ;  /* 0x0000b40099e97a23 */ /* 0x100fe40000010890 */
[C---:B---3--:R-:W-:Y:S01]  /*e1d0*/  FMUL.FTZ R4, R3.reuse, R128 ;  /* 0x0000008003047220 */ /* 0x048fe20000410000 */
[----:B------:R-:W-:Y:S01]  /*e1e0*/  LDSM.16.MT88.4 R152, [R198+0x3900] ;  /* 0x00390000c698783b */ /* 0x000fe20000004200 */
[C---:B------:R-:W-:Y:S02]  /*e1f0*/  FMUL.FTZ R5, R3.reuse, R129 ;  /* 0x0000008103057220 */ /* 0x040fe40000410000 */
[C---:B------:R-:W-:Y:S01]  /*e200*/  FMUL.FTZ R8, R3.reuse, R124 ;  /* 0x0000007c03087220 */ /* 0x040fe20000410000 */
[----:B------:R-:W-:Y:S01]  /*e210*/  MUFU.EX2 R171, R171 ;  /* 0x000000ab00ab7308 */ /* 0x000fe20000000800 */
[C---:B------:R-:W-:Y:S02]  /*e220*/  FMUL.FTZ R9, R3.reuse, R125 ;  /* 0x0000007d03097220 */ /* 0x040fe40000410000 */
[C---:B------:R-:W-:Y:S01]  /*e230*/  FMUL.FTZ R16, R3.reuse, R116 ;  /* 0x0000007403107220 */ /* 0x040fe20000410000 */
[----:B------:R-:W-:Y:S01]  /*e240*/  LDSM.16.MT88.4 R156, [R197+0x3900] ;  /* 0x00390000c59c783b */ /* 0x000fe20000004200 */
        /* <DEDUP_REMOVED lines=8> */
[--C-:B------:R-:W-:Y:S02]  /*e2d0*/  FFMA.FTZ R238, R149, c[0x0][0x2d0], -R144.reuse ;  /* 0x0000b40095ee7a23 */ /* 0x100fe40000010890 */
[--C-:B------:R-:W-:Y:S01]  /*e2e0*/  FFMA.FTZ R239, R147, c[0x0][0x2d0], -R144.reuse ;  /* 0x0000b40093ef7a23 */ /* 0x100fe20000010890 */
[----:B------:R-:W1:Y:S01]  /*e2f0*/  MUFU.EX2 R2, R2 ;  /* 0x0000000200027308 */ /* 0x000e620000000800 */
[--C-:B------:R-:W-:Y:S02]  /*e300*/  FFMA.FTZ R240, R145, c[0x0][0x2d0], -R144.reuse ;  /* 0x0000b40091f07a23 */ /* 0x100fe40000010890 */
[----:B------:R-:W-:Y:S02]  /*e310*/  FFMA.FTZ R151, R146, c[0x0][0x2d0], -R151 ;  /* 0x0000b40092977a23 */ /* 0x000fe40000010897 */
[----:B------:R-:W-:Y:S02]  /*e320*/  FFMA.FTZ R144, R133, c[0x0][0x2d0], -R144 ;  /* 0x0000b40085907a23 */ /* 0x000fe40000010890 */
[C---:B------:R-:W-:Y:S02]  /*e330*/  FMUL.FTZ R36, R3.reuse, R36 ;  /* 0x0000002403247220 */ /* 0x040fe40000410000 */
        /* <DEDUP_REMOVED lines=123> */
[----:B------:R-:W3:Y:S01]  /*eaf0*/  MUFU.EX2 R235, R235 ;  /* 0x000000eb00eb7308 */ /* 0x000ee20000000800 */
[C---:B-1----:R-:W-:Y:S04]  /*eb00*/  HMMA.16816.F32.BF16 R76, R136.reuse, R100, R76 ;  /* 0x00000064884c723c */ /* 0x042fe8000004184c */
[C---:B------:R-:W-:Y:S02]  /*eb10*/  FMUL.FTZ R84, R3.reuse, R84 ;  /* 0x0000005403547220 */ /* 0x040fe40000410000 */
[----:B------:R-:W-:Y:S01]  /*eb20*/  FMUL.FTZ R85, R3, R85 ;  /* 0x0000005503557220 */ /* 0x000fe20000410000 */
[----:B------:R-:W-:Y:S01]  /*eb30*/  F2FP.BF16.PACK_AB R100, R175, R174 ;  /* 0x000000aeaf64723e */ /* 0x000fe200000010ff */
[C---:B------:R-:W-:Y:S01]  /*eb40*/  HMMA.16816.F32.BF16 R80, R136.reuse, R102, R80 ;  /* 0x000000668850723c */ /* 0x040fe20000041850 */
[----:B------:R-:W-:Y:S03]  /*eb50*/  MUFU.EX2 R236, R236 ;  /* 0x000000ec00ec7308 */ /* 0x000fe60000000800 */
[C---:B------:R-:W-:Y:S01]  /*eb60*/  FMUL.FTZ R86, R2.reuse, R86 ;  /* 0x0000005602567220 */ /* 0x040fe20000410000 */
[----:B----4-:R-:W-:Y:S01]  /*eb70*/  F2FP.BF16.PACK_AB R101, R179, R178 ;  /* 0x000000b2b365723e */ /* 0x010fe200000010ff */
[C---:B------:R-:W-:Y:S01]  /*eb80*/  FMUL.FTZ R87, R2.reuse, R87 ;  /* 0x0000005702577220 */ /* 0x040fe20000410000 */
[----:B------:R-:W-:Y:S01]  /*eb90*/  F2FP.BF16.PACK_AB R102, R177, R176 ;  /* 0x000000b0b166723e */ /* 0x000fe200000010ff */
[----:B------:R-:W-:Y:S01]  /*eba0*/  FMUL.FTZ R88, R3, R88 ;  /* 0x0000005803587220 */ /* 0x000fe20000410000 */
[----:B-----5:R-:W-:Y:S02]  /*ebb0*/  F2FP.BF16.PACK_AB R103, R225, R224 ;  /* 0x000000e0e167723e */ /* 0x020fe400000010ff */
[----:B------:R-:W-:Y:S01]  /*ebc0*/  MUFU.EX2 R238, R238 ;  /* 0x000000ee00ee7308 */ /* 0x000fe20000000800 */
[C---:B------:R-:W-:Y:S01]  /*ebd0*/  FMUL.FTZ R89, R3.reuse, R89 ;  /* 0x0000005903597220 */ /* 0x040fe20000410000 */
[C---:B--2---:R-:W-:Y:S03]  /*ebe0*/  HMMA.16816.F32.BF16 R84, R136.reuse, R108, R84 ;  /* 0x0000006c8854723c */ /* 0x044fe60000041854 */
[C---:B------:R-:W-:Y:S02]  /*ebf0*/  FMUL.FTZ R90, R2.reuse, R90 ;  /* 0x0000005a025a7220 */ /* 0x040fe40000410000 */
        /* <DEDUP_REMOVED lines=19> */
[----:B------:R-:W-:Y:S01]  /*ed30*/  FADD.FTZ R135, R135, R168 ;  /* 0x000000a887877221 */ /* 0x000fe20000010000 */
[----:B------:R-:W-:Y:S01]  /*ed40*/  MOV R2, R132 ;  /* 0x0000008400027202 */ /* 0x000fe20000000f00 */
        /* <DEDUP_REMOVED lines=132> */
.L_x_377:
[----:B------:R-:W1:Y:S01]  /*f590*/  SHFL.BFLY PT, R3, R218, 0x2, 0x1f ;  /* 0x0c401f00da037f89 */ /* 0x000e6200000e0000 */
[----:B------:R-:W-:-:S02]  /*f5a0*/  MOV R7, RZ ;  /* 0x000000ff00077202 */ /* 0x000fc40000000f00 */
[----:B------:R-:W-:Y:S01]  /*f5b0*/  MOV R4, RZ ;  /* 0x000000ff00047202 */ /* 0x000fe20000000f00 */
[----:B------:R-:W2:Y:S01]  /*f5c0*/  SHFL.BFLY PT, R2, R219, 0x2, 0x1f ;  /* 0x0c401f00db027f89 */ /* 0x000ea200000e0000 */
[----:B------:R-:W-:Y:S01]  /*f5d0*/  PLOP3.LUT P2, PT, PT, PT, PT, 0x8, 0x0 ;  /* 0x000000000000781c */ /* 0x000fe20003f4e170 */
[----:B-1----:R-:W-:Y:S02]  /*f5e0*/  FADD.FTZ R3, R3, R218 ;  /* 0x000000da03037221 */ /* 0x002fe40000010000 */
[----:B--2---:R-:W-:-:S03]  /*f5f0*/  FADD.FTZ R2, R2, R219 ;  /* 0x000000db02027221 */ /* 0x004fc60000010000 */
[----:B------:R-:W1:Y:S04]  /*f600*/  SHFL.BFLY PT, R6, R3, 0x1, 0x1f ;  /* 0x0c201f0003067f89 */ /* 0x000e6800000e0000 */
[----:B------:R-:W2:Y:S01]  /*f610*/  SHFL.BFLY PT, R5, R2, 0x1, 0x1f ;  /* 0x0c201f0002057f89 */ /* 0x000ea200000e0000 */
[----:B-1----:R-:W-:Y:S02]  /*f620*/  FADD.FTZ R6, R3, R6 ;  /* 0x0000000603067221 */ /* 0x002fe40000010000 */
[----:B--2---:R-:W-:-:S03]  /*f630*/  FADD.FTZ R5, R5, R2 ;  /* 0x0000000205057221 */ /* 0x004fc60000010000 */
[----:B------:R-:W-:Y:S02]  /*f640*/  FSETP.NE.FTZ.AND P1, PT, R6, RZ, PT ;  /* 0x000000ff0600720b */ /* 0x000fe40003f35000 */
[----:B------:R-:W-:-:S11]  /*f650*/  FSETP.NE.FTZ.AND P0, PT, R5, RZ, PT ;  /* 0x000000ff0500720b */ /* 0x000fd60003f15000 */
[----:B------:R-:W1:Y:S01]  /*f660*/  @P1 MUFU.RCP R7, R6 ;  /* 0x0000000600071308 */ /* 0x000e620000001000 */
[----:B------:R-:W-:Y:S02]  /*f670*/  @P1 MOV R10, 0x3f317218 ;  /* 0x3f317218000a1802 */ /* 0x000fe40000000f00 */
[----:B------:R-:W-:-:S05]  /*f680*/  @P0 MOV R11, 0x3f317218 ;  /* 0x3f317218000b0802 */ /* 0x000fca0000000f00 */
[----:B------:R-:W2:Y:S01]  /*f690*/  @P1 MUFU.LG2 R6, R6 ;  /* 0x0000000600061308 */ /* 0x000ea20000000c00 */
[----:B------:R-:W-:-:S07]  /*f6a0*/  @P0 FMUL.FTZ R11, R11, c[0x0][0x2d0] ;  /* 0x0000b4000b0b0a20 */ /* 0x000fce0000410000 */
[----:B------:R-:W3:Y:S01]  /*f6b0*/  @P0 MUFU.LG2 R8, R5 ;  /* 0x0000000500080308 */ /* 0x000ee20000000c00 */
[C---:B-1----:R-:W-:Y:S02]  /*f6c0*/  FMUL.FTZ R128, R7.reuse, R128 ;  /* 0x0000008007807220 */ /* 0x042fe40000410000 */
[C---:B------:R-:W-:Y:S02]  /*f6d0*/  FMUL.FTZ R129, R7.reuse, R129 ;  /* 0x0000008107817220 */ /* 0x040fe40000410000 */
[C---:B------:R-:W-:Y:S02]  /*f6e0*/  FMUL.FTZ R124, R7.reuse, R124 ;  /* 0x0000007c077c7220 */ /* 0x040fe40000410000 */
[----:B------:R-:W-:Y:S01]  /*f6f0*/  FMUL.FTZ R125, R7, R125 ;  /* 0x0000007d077d7220 */ /* 0x000fe20000410000 */
[----:B------:R1:W4:Y:S01]  /*f700*/  @P0 MUFU.RCP R4, R5 ;  /* 0x0000000500040308 */ /* 0x0003220000001000 */
[----:B--2---:R-:W-:Y:S02]  /*f710*/  @P1 FMUL.FTZ R9, R6, 0.69314718246459960938 ;  /* 0x3f31721806091820 */ /* 0x004fe40000410000 */
[----:B------:R-:W-:-:S02]  /*f720*/  @P1 FMUL.FTZ R6, R10, c[0x0][0x2d0] ;  /* 0x0000b4000a061a20 */ /* 0x000fc40000410000 */
[C---:B------:R-:W-:Y:S02]  /*f730*/  FMUL.FTZ R120, R7.reuse, R120 ;  /* 0x0000007807787220 */ /* 0x040fe40000410000 */
[C---:B------:R-:W-:Y:S02]  /*f740*/  FMUL.FTZ R121, R7.reuse, R121 ;  /* 0x0000007907797220 */ /* 0x040fe40000410000 */
[----:B---3--:R-:W-:Y:S02]  /*f750*/  @P0 FMUL.FTZ R8, R8, 0.69314718246459960938 ;  /* 0x3f31721808080820 */ /* 0x008fe40000410000 */
[C---:B------:R-:W-:Y:S02]  /*f760*/  FMUL.FTZ R116, R7.reuse, R116 ;  /* 0x0000007407747220 */ /* 0x040fe40000410000 */
[C---:B------:R-:W-:Y:S02]  /*f770*/  FMUL.FTZ R117, R7.reuse, R117 ;  /* 0x0000007507757220 */ /* 0x040fe40000410000 */
[C---:B------:R-:W-:Y:S01]  /*f780*/  FMUL.FTZ R112, R7.reuse, R112 ;  /* 0x0000007007707220 */ /* 0x040fe20000410000 */
[----:B-1----:R-:W-:Y:S01]  /*f790*/  MOV R5, 0xff800000 ;  /* 0xff80000000057802 */ /* 0x002fe20000000f00 */
        /* <DEDUP_REMOVED lines=38> */
[----:B------:R-:W-:Y:S01]  /*fa00*/  FMUL.FTZ R97, R7, R97 ;  /* 0x0000006107617220 */ /* 0x000fe20000410000 */
[----:B------:R-:W-:Y:S01]  /*fa10*/  MOV R7, 0xff800000 ;  /* 0xff80000000077802 */ /* 0x000fe20000000f00 */
[C---:B----4-:R-:W-:Y:S02]  /*fa20*/  FMUL.FTZ R130, R4.reuse, R130 ;  /* 0x0000008204827220 */ /* 0x050fe40000410000 */
        /* <DEDUP_REMOVED lines=49> */
.L_x_344:
[----:B------:R-:W-:Y:S05]  /*fd40*/  @P2 BRA `(.L_x_387) ;  /* 0x0000197000002947 */ /* 0x000fea0003800000 */
[----:B------:R-:W1:Y:S01]  /*fd50*/  S2R R9, SR_CTAID.Y ;  /* 0x0000000000097919 */ /* 0x000e620000002600 */
[----:B------:R-:W-:Y:S01]  /*fd60*/  IMAD R8, RZ, RZ, -UR15 ;  /* 0x8000000fff087e24 */ /* 0x000fe2000f8e02ff */
[----:B------:R-:W-:Y:S01]  /*fd70*/  USHF.R.S32.HI UR6, URZ, 0x1f, UR15 ;  /* 0x0000001f3f067899 */ /* 0x000fe2000801140f */
[----:B------:R-:W-:Y:S01]  /*fd80*/  BSSY B0, `(.L_x_388) ;  /* 0x0000101000007945 */ /* 0x000fe20003800000 */
[----:B------:R-:W2:Y:S01]  /*fd90*/  S2R R4, SR_TID.X ;  /* 0x0000000000047919 */ /* 0x000ea20000002100 */
[----:B------:R-:W-:-:S02]  /*fda0*/  ULDC.64 UR4, c[0x0][0x4d0] ;  /* 0x0001340000047ab9 */ /* 0x000fc40000000a00 */
[----:B------:R-:W-:Y:S01]  /*fdb0*/  UIMAD UR7, UR6, UR4, URZ ;  /* 0x00000004060772a4 */ /* 0x000fe2000f8e023f */
[----:B------:R-:W3:Y:S01]  /*fdc0*/  S2R R11, SR_CTAID.Z ;  /* 0x00000000000b7919 */ /* 0x000ee20000002700 */
[----:B------:R-:W-:Y:S02]  /*fdd0*/  UIMAD.WIDE.U32 UR8, UR15, UR4, URZ ;  /* 0x000000040f0872a5 */ /* 0x000fe4000f8e003f */
[----:B------:R-:W-:Y:S01]  /*fde0*/  UIMAD UR7, UR15, UR5, UR7 ;  /* 0x000000050f0772a4 */ /* 0x000fe2000f8e0207 */
[----:B------:R-:W4:Y:S02]  /*fdf0*/  S2R R12, SR_CTAID.X ;  /* 0x00000000000c7919 */ /* 0x000f240000002500 */
[----:B------:R-:W-:Y:S01]  /*fe00*/  ULDC.64 UR4, c[0x0][0x438] ;  /* 0x00010e0000047ab9 */ /* 0x000fe20000000a00 */
[----:B------:R-:W-:Y:S01]  /*fe10*/  MOV R19, UR9 ;  /* 0x0000000900137c02 */ /* 0x000fe20008000f00 */
[----:B------:R-:W-:Y:S01]  /*fe20*/  UIMAD.WIDE.U32 UR10, UR15, UR4, URZ ;  /* 0x000000040f0a72a5 */ /* 0x000fe2000f8e003f */
[----:B------:R-:W-:Y:S01]  /*fe30*/  IMAD.U32 R18, RZ, RZ, UR8 ;  /* 0x00000008ff127e24 */ /* 0x000fe2000f8e00ff */
[----:B------:R-:W-:-:S02]  /*fe40*/  UIMAD UR4, UR6, UR4, URZ ;  /* 0x00000004060472a4 */ /* 0x000fc4000f8e023f */
[----:B------:R-:W-:Y:S02]  /*fe50*/  UIADD3 UR7, UR9, UR7, URZ ;  /* 0x0000000709077290 */ /* 0x000fe4000fffe03f */
[----:B------:R-:W-:Y:S01]  /*fe60*/  UIMAD UR4, UR15, UR5, UR4 ;  /* 0x000000050f0472a4 */ /* 0x000fe2000f8e0204 */
[----:B------:R-:W-:Y:S01]  /*fe70*/  MOV R16, UR10 ;  /* 0x0000000a00107c02 */ /* 0x000fe20008000f00 */
[----:B-1----:R-:W-:Y:S02]  /*fe80*/  IMAD R8, R8, c[0x0][0x550], R9 ;  /* 0x0001540008087a24 */ /* 0x002fe400078e0209 */
[----:B------:R-:W-:Y:S01]  /*fe90*/  UIADD3 UR4, UR11, UR4, URZ ;  /* 0x000000040b047290 */ /* 0x000fe2000fffe03f */
[----:B------:R-:W-:Y:S01]  /*fea0*/  IMAD.U32 R17, RZ, RZ, UR11 ;  /* 0x0000000bff117e24 */ /* 0x000fe2000f8e00ff */
[----:B--2---:R-:W-:Y:S01]  /*feb0*/  SHF.R.S32.HI R9, RZ, 0x1f, R4 ;  /* 0x0000001fff097819 */ /* 0x004fe20000011404 */
[----:B------:R-:W-:-:S03]  /*fec0*/  IMAD.U32 R19, RZ, RZ, UR7 ;  /* 0x00000007ff137e24 */ /* 0x000fc6000f8e00ff */
[CC--:B------:R-:W-:Y:S01]  /*fed0*/  LEA.HI R0, R9.reuse, R4.reuse, RZ, 0x5 ;  /* 0x0000000409007211 */ /* 0x0c0fe200078f28ff */
[----:B------:R-:W-:Y:S01]  /*fee0*/  IMAD.U32 R17, RZ, RZ, UR4 ;  /* 0x00000004ff117e24 */ /* 0x000fe2000f8e00ff */
[-C--:B------:R-:W-:Y:S01]  /*fef0*/  LEA.HI R9, R9, R4.reuse, RZ, 0x2 ;  /* 0x0000000409097211 */ /* 0x080fe200078f10ff */
[C---:B---3--:R-:W-:Y:S01]  /*ff00*/  IMAD.WIDE.U32 R18, R11.reuse, c[0x0][0x4d8], R18 ;  /* 0x000136000b127a25 */ /* 0x048fe200078e0012 */
[----:B------:R-:W-:Y:S02]  /*ff10*/  LOP3.LUT R13, R0, 0xffffffe0, RZ, 0xc0, !PT ;  /* 0xffffffe0000d7812 */ /* 0x000fe400078ec0ff */
[----:B------:R-:W-:Y:S01]  /*ff20*/  SHF.R.S32.HI R15, RZ, 0x5, R0 ;  /* 0x00000005ff0f7819 */ /* 0x000fe20000011400 */
[----:B------:R-:W-:Y:S01]  /*ff30*/  IMAD.WIDE.U32 R16, R11, c[0x0][0x440], R16 ;  /* 0x000110000b107a25 */ /* 0x000fe200078e0010 */
[----:B------:R-:W-:Y:S02]  /*ff40*/  SHF.R.S32.HI R0, RZ, 0x1f, R0 ;  /* 0x0000001fff007819 */ /* 0x000fe40000011400 */
[----:B------:R-:W-:Y:S01]  /*ff50*/  LOP3.LUT R9, R9, 0xfffffffc, RZ, 0xc0, !PT ;  /* 0xfffffffc09097812 */ /* 0x000fe200078ec0ff */
[----:B------:R-:W-:Y:S01]  /*ff60*/  IMAD.IADD R6, R4, 0x1, -R13 ;  /* 0x0000000104067824 */ /* 0x000fe200078e0a0d */
[----:B------:R-:W-:Y:S01]  /*ff70*/  LEA.HI R0, R0, R15, RZ, 0x3 ;  /* 0x0000000f00007211 */ /* 0x000fe200078f18ff */
[----:B------:R-:W-:Y:S01]  /*ff80*/  IMAD.MOV.U32 R20, RZ, RZ, R18 ;  /* 0x000000ffff147224 */ /* 0x000fe200078e0012 */
[----:B------:R-:W-:-:S02]  /*ff90*/  IADD3 R9, -R9, R4, RZ ;  /* 0x0000000409097210 */ /* 0x000fc40007ffe1ff */
[----:B------:R-:W-:Y:S02]  /*ffa0*/  LOP3.LUT R0, R0, 0xffffff8, RZ, 0xc0, !PT ;  /* 0x0ffffff800007812 */ /* 0x000fe400078ec0ff */
[----:B------:R-:W-:Y:S02]  /*ffb0*/  SHF.R.S32.HI R13, RZ, 0x1f, R6 ;  /* 0x0000001fff0d7819 */ /* 0x000fe40000011406 */
[----:B------:R-:W-:Y:S01]  /*ffc0*/  SHF.R.S32.HI R10, RZ, 0x1f, R11 ;  /* 0x0000001fff0a7819 */ /* 0x000fe2000001140b */
[----:B------:R-:W-:Y:S01]  /*ffd0*/  IMAD.IADD R15, R15, 0x1, -R0 ;  /* 0x000000010f0f7824 */ /* 0x000fe200078e0a00 */
[----:B------:R-:W-:Y:S02]  /*ffe0*/  LEA.HI R0, R9, R9, RZ, 0x1 ;  /* 0x0000000909007211 */ /* 0x000fe400078f08ff */
[----:B------:R-:W-:Y:S01]  /*fff0*/  LEA.HI R4, R13, R6, RZ, 0x2 ;  /* 0x000000060d047211 */ /* 0x000fe200078f10ff */
[----:B------:R-:W-:Y:S01]  /*10000*/  IMAD.MOV.U32 R13, RZ, RZ, c[0x0][0x4e8] ;  /* 0x00013a00ff0d7624 */ /* 0x000fe200078e00ff */
[----:B------:R-:W-:-:S02]  /*10010*/  LOP3.LUT R0, R0, 0x1ffffffe, RZ, 0xc0, !PT ;  /* 0x1ffffffe00007812 */ /* 0x000fc400078ec0ff */
[----:B------:R-:W-:Y:S02]  /*10020*/  SHF.R.S32.HI R14, RZ, 0x2, R4 ;  /* 0x00000002ff0e7819 */ /* 0x000fe40000011404 */
[----:B------:R-:W-:Y:S01]  /*10030*/  IADD3 R0, R9, -R0, RZ ;  /* 0x8000000009007210 */ /* 0x000fe20007ffe0ff */
[----:B------:R-:W-:Y:S01]  /*10040*/  BAR.SYNC.DEFER_BLOCKING 0x1, 0x100 ;  /* 0x0044000000007b1d */ /* 0x000fe20000010000 */
[----:B------:R-:W-:Y:S01]  /*10050*/  ISETP.NE.AND P1, PT, R13, 0x1, PT ;  /* 0x000000010d00780c */ /* 0x000fe20003f25270 */
[----:B------:R-:W-:Y:S01]  /*10060*/  IMAD R15, R15, 0x10, R14 ;  /* 0x000000100f0f7824 */ /* 0x000fe200078e020e */
[----:B------:R-:W-:Y:S01]  /*10070*/  MOV R22, R16 ;  /* 0x0000001000167202 */ /* 0x000fe20000000f00 */
[----:B------:R-:W-:Y:S02]  /*10080*/  IMAD R14, R10, c[0x0][0x4d8], RZ ;  /* 0x000136000a0e7a24 */ /* 0x000fe400078e02ff */
[----:B------:R-:W-:Y:S01]  /*10090*/  IMAD R9, R0, 0x8, R15 ;  /* 0x0000000800097824 */ /* 0x000fe200078e020f */
[----:B------:R-:W-:Y:S01]  /*100a0*/  SHF.R.S32.HI R0, RZ, 0x1f, R8 ;  /* 0x0000001fff007819 */ /* 0x000fe20000011408 */
[----:B------:R-:W-:-:S02]  /*100b0*/  IMAD R10, R10, c[0x0][0x440], RZ ;  /* 0x000110000a0a7a24 */ /* 0x000fc400078e02ff */
[C---:B------:R-:W-:Y:S01]  /*100c0*/  IMAD R14, R11.reuse, c[0x0][0x4dc], R14 ;  /* 0x000137000b0e7a24 */ /* 0x040fe200078e020e */
[C---:B----4-:R-:W-:Y:S01]  /*100d0*/  LEA R9, R12.reuse, R9, 0x7 ;  /* 0x000000090c097211 */ /* 0x050fe200078e38ff */
[----:B------:R-:W-:Y:S01]  /*100e0*/  IMAD R10, R11, c[0x0][0x444], R10 ;  /* 0x000111000b0a7a24 */ /* 0x000fe200078e020a */
[----:B------:R-:W-:Y:S01]  /*100f0*/  LEA R12, R12, R15, 0x7 ;  /* 0x0000000f0c0c7211 */ /* 0x000fe200078e38ff */
[----:B------:R-:W-:Y:S01]  /*10100*/  IMAD.IADD R21, R19, 0x1, R14 ;  /* 0x0000000113157824 */ /* 0x000fe200078e020e */
[----:B------:R-:W-:Y:S01]  /*10110*/  MOV R11, R9 ;  /* 0x00000009000b7202 */ /* 0x000fe20000000f00 */
[----:B------:R-:W-:Y:S02]  /*10120*/  IMAD.IADD R23, R17, 0x1, R10 ;  /* 0x0000000111177824 */ /* 0x000fe400078e020a */
[----:B------:R-:W-:-:S04]  /*10130*/  @P1 IMAD.HI.U32 R10, R9, c[0x0][0x4ec], RZ ;  /* 0x00013b00090a1a27 */ /* 0x000fc800078e00ff */
[C---:B------:R-:W-:Y:S01]  /*10140*/  IMAD R17, R0.reuse, c[0x0][0x4e0], RZ ;  /* 0x0001380000117a24 */ /* 0x040fe200078e02ff */
[----:B------:R-:W-:Y:S01]  /*10150*/  @P1 SHF.R.U32.HI R11, RZ, c[0x0][0x4f0], R10 ;  /* 0x00013c00ff0b1a19 */ /* 0x000fe2000001160a */
[----:B------:R-:W-:Y:S01]  /*10160*/  IMAD R19, R0, c[0x0][0x448], RZ ;  /* 0x0001120000137a24 */ /* 0x000fe200078e02ff */
[----:B------:R-:W-:Y:S01]  /*10170*/  MOV R10, R9 ;  /* 0x00000009000a7202 */ /* 0x000fe20000000f00 */
[C---:B------:R-:W-:Y:S01]  /*10180*/  IMAD R17, R8.reuse, c[0x0][0x4e4], R17 ;  /* 0x0001390008117a24 */ /* 0x040fe200078e0211 */
[--C-:B------:R-:W-:Y:S01]  /*10190*/  SHF.R.S32.HI R14, RZ, 0x1f, R11.reuse ;  /* 0x0000001fff0e7819 */ /* 0x100fe2000001140b */
[----:B------:R-:W-:Y:S02]  /*101a0*/  IMAD.MOV R0, RZ, RZ, -R11 ;  /* 0x000000ffff007224 */ /* 0x000fe400078e0a0b */
[C---:B------:R-:W-:Y:S02]  /*101b0*/  IMAD R19, R8.reuse, c[0x0][0x44c], R19 ;  /* 0x0001130008137a24 */ /* 0x040fe400078e0213 */
[----:B------:R-:W-:-:S04]  /*101c0*/  IMAD.WIDE.U32 R22, R8, c[0x0][0x448], R22 ;  /* 0x0001120008167a25 */ /* 0x000fc800078e0016 */
[----:B------:R-:W-:-:S04]  /*101d0*/  IMAD.WIDE.U32 R20, R8, c[0x0][0x4e0], R20 ;  /* 0x0001380008147a25 */ /* 0x000fc800078e0014 */
[----:B------:R-:W-:Y:S01]  /*101e0*/  @P1 IMAD.HI.U32 R8, R9, c[0x0][0x4ec], RZ ;  /* 0x00013b0009081a27 */ /* 0x000fe200078e00ff */
[----:B------:R-:W-:-:S03]  /*101f0*/  IADD3 R16, P0, R11, R20, RZ ;  /* 0x000000140b107210 */ /* 0x000fc60007f1e0ff */
[----:B------:R-:W-:Y:S01]  /*10200*/  IMAD R0, R0, c[0x0][0x4e8], R9 ;  /* 0x00013a0000007a24 */ /* 0x000fe200078e0209 */
[----:B------:R-:W-:Y:S01]  /*10210*/  @P1 SHF.R.U32.HI R10, RZ, c[0x0][0x4f0], R8 ;  /* 0x00013c00ff0a1a19 */ /* 0x000fe20000011608 */
[----:B------:R-:W-:Y:S01]  /*10220*/  IMAD.IADD R23, R23, 0x1, R19 ;  /* 0x0000000117177824 */ /* 0x000fe200078e0213 */
[----:B------:R-:W-:Y:S01]  /*10230*/  IADD3.X R17, R14, R21, R17, P0, !PT ;  /* 0x000000150e117210 */ /* 0x000fe200007fe411 */
[----:B------:R-:W-:Y:S01]  /*10240*/  IMAD R13, R13, c[0x0][0x388], RZ ;  /* 0x0000e2000d0d7a24 */ /* 0x000fe200078e02ff */
[----:B------:R-:W-:Y:S01]  /*10250*/  SHF.R.S32.HI R8, RZ, 0x1f, R0 ;  /* 0x0000001fff087819 */ /* 0x000fe20000011400 */
[C---:B------:R-:W-:Y:S01]  /*10260*/  IMAD.WIDE.U32 R22, R10.reuse, c[0x0][0x430], R22 ;  /* 0x00010c000a167a25 */ /* 0x040fe200078e0016 */
[----:B------:R-:W-:Y:S02]  /*10270*/  IADD3 R14, -R10, RZ, RZ ;  /* 0x000000ff0a0e7210 */ /* 0x000fe40007ffe1ff */
[----:B------:R-:W-:Y:S01]  /*10280*/  LOP3.LUT P1, RZ, R6, 0x3, RZ, 0xc0, !PT ;  /* 0x0000000306ff7812 */ /* 0x000fe2000782c0ff */
[----:B------:R-:W-:Y:S01]  /*10290*/  IMAD R11, R8, c[0x0][0x4c8], RZ ;  /* 0x00013200080b7a24 */ /* 0x000fe200078e02ff */
[----:B------:R-:W-:Y:S01]  /*102a0*/  SHF.R.S32.HI R8, RZ, 0x1f, R10 ;  /* 0x0000001fff087819 */ /* 0x000fe2000001140a */
[----:B------:R-:W-:Y:S01]  /*102b0*/  IMAD.WIDE.U32 R16, R0, c[0x0][0x4c8], R16 ;  /* 0x0001320000107a25 */ /* 0x000fe200078e0010 */
[----:B------:R-:W-:-:S03]  /*102c0*/  ISETP.GE.OR P2, PT, R12, R13, P1 ;  /* 0x0000000d0c00720c */ /* 0x000fc60000f46670 */
[----:B------:R-:W-:Y:S01]  /*102d0*/  IMAD R11, R0, c[0x0][0x4cc], R11 ;  /* 0x00013300000b7a24 */ /* 0x000fe200078e020b */
[----:B------:R-:W-:Y:S01]  /*102e0*/  LEA R0, P0, R16, c[0x0][0x4a8], 0x2 ;  /* 0x00012a0010007a11 */ /* 0x000fe200078010ff */
[----:B------:R-:W-:Y:S02]  /*102f0*/  IMAD R14, R14, c[0x0][0x4e8], R9 ;  /* 0x00013a000e0e7a24 */ /* 0x000fe400078e0209 */
[----:B------:R-:W-:Y:S02]  /*10300*/  IMAD.IADD R11, R17, 0x1, R11 ;  /* 0x00000001110b7824 */ /* 0x000fe400078e020b */
[----:B------:R-:W-:Y:S01]  /*10310*/  IMAD R9, R8, c[0x0][0x430], RZ ;  /* 0x00010c0008097a24 */ /* 0x000fe200078e02ff */
[----:B------:R-:W-:Y:S01]  /*10320*/  SHFL.IDX PT, R18, R0, 0x1, 0x1c1f ;  /* 0x003c1f0000127f89 */ /* 0x000fe200000e0000 */
[----:B------:R-:W-:Y:S02]  /*10330*/  SHF.R.S32.HI R8, RZ, 0x1f, R14 ;  /* 0x0000001fff087819 */ /* 0x000fe4000001140e */
[----:B------:R-:W-:Y:S01]  /*10340*/  LEA.HI.X R11, R16, c[0x0][0x4ac], R11, 0x2, P0 ;  /* 0x00012b00100b7a11 */ /* 0x000fe200000f140b */
[----:B------:R-:W-:Y:S01]  /*10350*/  IMAD R9, R10, c[0x0][0x434], R9 ;  /* 0x00010d000a097a24 */ /* 0x000fe200078e0209 */
[----:B------:R-:W-:Y:S03]  /*10360*/  SHFL.IDX PT, R16, R0, RZ, 0x1c1f ;  /* 0x001c1fff00107589 */ /* 0x000fe600000e0000 */
[----:B------:R-:W-:Y:S01]  /*10370*/  IMAD.IADD R23, R23, 0x1, R9 ;  /* 0x0000000117177824 */ /* 0x000fe200078e0209 */
[----:B------:R-:W1:Y:S01]  /*10380*/  SHFL.IDX PT, R17, R11, RZ, 0x1c1f ;  /* 0x001c1fff0b117589 */ /* 0x000e6200000e0000 */
[----:B------:R-:W-:Y:S01]  /*10390*/  IMAD R9, R8, c[0x0][0x428], RZ ;  /* 0x00010a0008097a24 */ /* 0x000fe200078e02ff */
[----:B------:R-:W-:-:S02]  /*103a0*/  IADD3 R8, R12, 0x8, RZ ;  /* 0x000000080c087810 */ /* 0x000fc40007ffe0ff */
[----:B------:R2:W3:Y:S01]  /*103b0*/  SHFL.IDX PT, R19, R11, 0x1, 0x1c1f ;  /* 0x003c1f000b137f89 */ /* 0x0004e200000e0000 */
[----:B------:R-:W-:Y:S01]  /*103c0*/  IMAD R9, R14, c[0x0][0x42c], R9 ;  /* 0x00010b000e097a24 */ /* 0x000fe200078e0209 */
[----:B------:R-:W-:Y:S01]  /*103d0*/  ISETP.GE.OR P1, PT, R8, R13, P1 ;  /* 0x0000000d0800720c */ /* 0x000fe20000f26670 */
[----:B------:R-:W-:-:S05]  /*103e0*/  IMAD.WIDE.U32 R14, R14, c[0x0][0x428], R22 ;  /* 0x00010a000e0e7a25 */ /* 0x000fca00078e0016 */
[----:B------:R-:W-:Y:S02]  /*103f0*/  IADD3 R10, R15, R9, RZ ;  /* 0x000000090f0a7210 */ /* 0x000fe40007ffe0ff */
[----:B------:R-:W-:-:S04]  /*10400*/  LEA R9, P0, R14, c[0x0][0x400], 0x2 ;  /* 0x000100000e097a11 */ /* 0x000fc800078010ff */
[----:B------:R-:W-:Y:S02]  /*10410*/  LEA.HI.X R10, R14, c[0x0][0x404], R10, 0x2, P0 ;  /* 0x000101000e0a7a11 */ /* 0x000fe400000f140a */
[----:B------:R4:W4:Y:S01]  /*10420*/  SHFL.IDX PT, R14, R9, RZ, 0x1c1f ;  /* 0x001c1fff090e7589 */ /* 0x00092200000e0000 */
[----:B------:R-:W-:-:S03]  /*10430*/  ISETP.GE.AND P0, PT, R8, R13, PT ;  /* 0x0000000d0800720c */ /* 0x000fc60003f06270 */
[----:B-1----:R1:W-:Y:S01]  /*10440*/  @!P2 ST.E [R16.64], R5 ;  /* 0x000000051000a985 */ /* 0x0023e2000c101910 */
[----:B--2---:R-:W-:-:S03]  /*10450*/  LOP3.LUT R11, R4, 0x7ffffffc, RZ, 0xc0, !PT ;  /* 0x7ffffffc040b7812 */ /* 0x004fc600078ec0ff */
[----:B---3--:R1:W-:Y:S01]  /*10460*/  @!P1 ST.E [R18.64], R7 ;  /* 0x0000000712009985 */ /* 0x0083e2000c101910 */
[----:B------:R-:W-:Y:S01]  /*10470*/  ISETP.GE.AND P1, PT, R12, R13, PT ;  /* 0x0000000d0c00720c */ /* 0x000fe20003f26270 */
[----:B------:R-:W-:Y:S02]  /*10480*/  IMAD.IADD R11, R6, 0x1, -R11 ;  /* 0x00000001060b7824 */ /* 0x000fe400078e0a0b */
[----:B------:R1:W2:Y:S03]  /*10490*/  SHFL.IDX PT, R15, R10, RZ, 0x1c1f ;  /* 0x001c1fff0a0f7589 */ /* 0x0002a600000e0000 */
[----:B------:R-:W-:-:S07]  /*104a0*/  SHF.L.U32 R11, R11, 0x1, RZ ;  /* 0x000000010b0b7819 */ /* 0x000fce00000006ff */
[----:B------:R-:W-:Y:S05]  /*104b0*/  @P1 BRA `(.L_x_389) ;  /* 0x000008d000001947 */ /* 0x000fea0003800000 */
[C---:B------:R-:W-:Y:S02]  /*104c0*/  ISETP.GE.AND P1, PT, R11.reuse, c[0x0][0x3c8], PT ;  /* 0x0000f2000b007a0c */ /* 0x040fe40003f26270 */
[C---:B-1----:R-:W-:Y:S02]  /*104d0*/  IADD3 R7, R11.reuse, 0x8, RZ ;  /* 0x000000080b077810 */ /* 0x042fe40007ffe0ff */
[C---:B------:R-:W-:Y:S02]  /*104e0*/  IADD3 R6, R11.reuse, 0x10, RZ ;  /* 0x000000100b067810 */ /* 0x040fe40007ffe0ff */
[----:B------:R-:W-:Y:S02]  /*104f0*/  IADD3 R5, R11, 0x18, RZ ;  /* 0x000000180b057810 */ /* 0x000fe40007ffe0ff */
[----:B------:R-:W-:Y:S02]  /*10500*/  ISETP.GE.AND P5, PT, R7, c[0x0][0x3c8], PT ;  /* 0x0000f20007007a0c */ /* 0x000fe40003fa6270 */
[----:B------:R-:W-:-:S02]  /*10510*/  ISETP.GE.AND P4, PT, R6, c[0x0][0x3c8], PT ;  /* 0x0000f20006007a0c */ /* 0x000fc40003f86270 */
[C---:B------:R-:W-:Y:S01]  /*10520*/  IADD3 R4, R11.reuse, 0x20, RZ ;  /* 0x000000200b047810 */ /* 0x040fe20007ffe0ff */
[----:B--2-4-:R-:W-:Y:S01]  /*10530*/  @!P1 IMAD.WIDE R12, R11, 0x4, R14 ;  /* 0x000000040b0c9825 */ /* 0x014fe200078e020e */
[----:B------:R-:W-:Y:S02]  /*10540*/  ISETP.GE.AND P3, PT, R5, c[0x0][0x3c8], PT ;  /* 0x0000f20005007a0c */ /* 0x000fe40003f66270 */
[----:B------:R-:W-:Y:S02]  /*10550*/  ISETP.GE.AND P2, PT, R4, c[0x0][0x3c8], PT ;  /* 0x0000f20004007a0c */ /* 0x000fe40003f46270 */
[C---:B------:R-:W-:Y:S01]  /*10560*/  IADD3 R0, R11.reuse, 0x28, RZ ;  /* 0x000000280b007810 */ /* 0x040fe20007ffe0ff */
[----:B------:R1:W-:Y:S01]  /*10570*/  @!P1 ST.E.64 [R12.64], R128 ;  /* 0x000000800c009985 */ /* 0x0003e2000c101b10 */
[----:B------:R-:W-:Y:S02]  /*10580*/  IADD3 R8, R11, 0x30, RZ ;  /* 0x000000300b087810 */ /* 0x000fe40007ffe0ff */
[----:B------:R-:W-:-:S02]  /*10590*/  ISETP.GE.AND P6, PT, R0, c[0x0][0x3c8], PT ;  /* 0x0000f20000007a0c */ /* 0x000fc40003fc6270 */
[----:B------:R-:W-:Y:S02]  /*105a0*/  @!P5 LEA.HI R7, R7, R7, RZ, 0x1 ;  /* 0x000000070707d211 */ /* 0x000fe400078f08ff */
[----:B------:R-:W-:Y:S02]  /*105b0*/  ISETP.GE.AND P1, PT, R8, c[0x0][0x3c8], PT ;  /* 0x0000f20008007a0c */ /* 0x000fe40003f26270 */
[----:B------:R-:W-:Y:S02]  /*105c0*/  @!P4 LEA.HI R6, R6, R6, RZ, 0x1 ;  /* 0x000000060606c211 */ /* 0x000fe400078f08ff */
[----:B------:R-:W-:Y:S02]  /*105d0*/  @!P3 LEA.HI R5, R5, R5, RZ, 0x1 ;  /* 0x000000050505b211 */ /* 0x000fe400078f08ff */
[----:B------:R-:W-:Y:S02]  /*105e0*/  @!P5 LOP3.LUT R7, R7, 0xfffffffe, RZ, 0xc0, !PT ;  /* 0xfffffffe0707d812 */ /* 0x000fe400078ec0ff */
[----:B------:R-:W-:-:S02]  /*105f0*/  @!P4 LOP3.LUT R17, R6, 0xfffffffe, RZ, 0xc0, !PT ;  /* 0xfffffffe0611c812 */ /* 0x000fc400078ec0ff */
[----:B------:R-:W-:Y:S01]  /*10600*/  @!P2 LEA.HI R4, R4, R4, RZ, 0x1 ;  /* 0x000000040404a211 */ /* 0x000fe200078f08ff */
[--C-:B------:R-:W-:Y:S01]  /*10610*/  @!P5 IMAD.WIDE R6, R7, 0x4, R14.reuse ;  /* 0x000000040706d825 */ /* 0x100fe200078e020e */
[----:B------:R-:W-:Y:S02]  /*10620*/  @!P3 LOP3.LUT R5, R5, 0xfffffffe, RZ, 0xc0, !PT ;  /* 0xfffffffe0505b812 */ /* 0x000fe400078ec0ff */
[----:B------:R-:W-:Y:S02]  /*10630*/  @!P2 LOP3.LUT R19, R4, 0xfffffffe, RZ, 0xc0, !PT ;  /* 0xfffffffe0413a812 */ /* 0x000fe400078ec0ff */
[----:B------:R-:W-:Y:S01]  /*10640*/  @!P6 LEA.HI R0, R0, R0, RZ, 0x1 ;  /* 0x000000000000e211 */ /* 0x000fe200078f08ff */
[--C-:B------:R-:W-:Y:S01]  /*10650*/  @!P3 IMAD.WIDE R4, R5, 0x4, R14.reuse ;  /* 0x000000040504b825 */ /* 0x100fe200078e020e */
[----:B------:R-:W-:Y:S01]  /*10660*/  @!P1 LEA.HI R8, R8, R8, RZ, 0x1 ;  /* 0x0000000808089211 */ /* 0x000fe200078f08ff */
[----:B------:R2:W-:Y:S01]  /*10670*/  @!P5 ST.E.64 [R6.64], R124 ;  /* 0x0000007c0600d985 */ /* 0x0005e2000c101b10 */
[----:B------:R-:W-:Y:S01]  /*10680*/  IADD3 R21, R11, 0x38, RZ ;  /* 0x000000380b157810 */ /* 0x000fe20007ffe0ff */
[----:B-1----:R-:W-:Y:S01]  /*10690*/  @!P4 IMAD.WIDE R12, R17, 0x4, R14 ;  /* 0x00000004110cc825 */ /* 0x002fe200078e020e */
[----:B------:R-:W-:-:S02]  /*106a0*/  IADD3 R20, R11, 0x40, RZ ;  /* 0x000000400b147810 */ /* 0x000fc40007ffe0ff */
[----:B------:R-:W-:Y:S01]  /*106b0*/  ISETP.GE.AND P5, PT, R21, c[0x0][0x3c8], PT ;  /* 0x0000f20015007a0c */ /* 0x000fe20003fa6270 */
[----:B------:R-:W-:Y:S01]  /*106c0*/  @!P2 IMAD.WIDE R16, R19, 0x4, R14 ;  /* 0x000000041310a825 */ /* 0x000fe200078e020e */
[----:B------:R1:W-:Y:S01]  /*106d0*/  @!P4 ST.E.64 [R12.64], R120 ;  /* 0x000000780c00c985 */ /* 0x0003e2000c101b10 */
[C---:B------:R-:W-:Y:S02]  /*106e0*/  IADD3 R19, R11.reuse, 0x48, RZ ;  /* 0x000000480b137810 */ /* 0x040fe40007ffe0ff */
[----:B------:R-:W-:Y:S01]  /*106f0*/  IADD3 R18, R11, 0x50, RZ ;  /* 0x000000500b127810 */ /* 0x000fe20007ffe0ff */
[----:B------:R3:W-:Y:S01]  /*10700*/  @!P3 ST.E.64 [R4.64], R116 ;  /* 0x000000740400b985 */ /* 0x0007e2000c101b10 */
[----:B------:R-:W-:Y:S02]  /*10710*/  ISETP.GE.AND P4, PT, R20, c[0x0][0x3c8], PT ;  /* 0x0000f20014007a0c */ /* 0x000fe40003f86270 */
[----:B------:R-:W-:Y:S01]  /*10720*/  ISETP.GE.AND P3, PT, R19, c[0x0][0x3c8], PT ;  /* 0x0000f20013007a0c */ /* 0x000fe20003f66270 */
[----:B------:R4:W-:Y:S01]  /*10730*/  @!P2 ST.E.64 [R16.64], R112 ;  /* 0x000000701000a985 */ /* 0x0009e2000c101b10 */
[----:B------:R-:W-:-:S02]  /*10740*/  ISETP.GE.AND P2, PT, R18, c[0x0][0x3c8], PT ;  /* 0x0000f20012007a0c */ /* 0x000fc40003f46270 */
[----:B------:R-:W-:-:S04]  /*10750*/  @!P5 LEA.HI R21, R21, R21, RZ, 0x1 ;  /* 0x000000151515d211 */ /* 0x000fc800078f08ff */
[----:B------:R-:W-:-:S03]  /*10760*/  @!P5 LOP3.LUT R21, R21, 0xfffffffe, RZ, 0xc0, !PT ;  /* 0xfffffffe1515d812 */ /* 0x000fc600078ec0ff */
[----:B------:R-:W-:Y:S02]  /*10770*/  @!P4 LEA.HI R20, R20, R20, RZ, 0x1 ;  /* 0x000000141414c211 */ /* 0x000fe400078f08ff */
[----:B------:R-:W-:Y:S02]  /*10780*/  @!P3 LEA.HI R19, R19, R19, RZ, 0x1 ;  /* 0x000000131313b211 */ /* 0x000fe400078f08ff */
[----:B--2---:R-:W-:Y:S02]  /*10790*/  @!P6 LOP3.LUT R7, R0, 0xfffffffe, RZ, 0xc0, !PT ;  /* 0xfffffffe0007e812 */ /* 0x004fe400078ec0ff */
[----:B------:R-:W-:Y:S02]  /*107a0*/  IADD3 R0, R11, 0x58, RZ ;  /* 0x000000580b007810 */ /* 0x000fe40007ffe0ff */
[----:B------:R-:W-:Y:S01]  /*107b0*/  @!P2 LEA.HI R18, R18, R18, RZ, 0x1 ;  /* 0x000000121212a211 */ /* 0x000fe200078f08ff */
[----:B------:R-:W-:Y:S01]  /*107c0*/  @!P6 IMAD.WIDE R6, R7, 0x4, R14 ;  /* 0x000000040706e825 */ /* 0x000fe200078e020e */
[----:B------:R-:W-:-:S02]  /*107d0*/  @!P3 LOP3.LUT R19, R19, 0xfffffffe, RZ, 0xc0, !PT ;  /* 0xfffffffe1313b812 */ /* 0x000fc400078ec0ff */
[----:B-1----:R-:W-:Y:S02]  /*107e0*/  @!P4 LOP3.LUT R13, R20, 0xfffffffe, RZ, 0xc0, !PT ;  /* 0xfffffffe140dc812 */ /* 0x002fe400078ec0ff */
[----:B------:R1:W-:Y:S01]  /*107f0*/  @!P6 ST.E.64 [R6.64], R108 ;  /* 0x0000006c0600e985 */ /* 0x0003e2000c101b10 */
[----:B---3--:R-:W-:Y:S02]  /*10800*/  @!P1 LOP3.LUT R5, R8, 0xfffffffe, RZ, 0xc0, !PT ;  /* 0xfffffffe08059812 */ /* 0x008fe400078ec0ff */
[----:B------:R-:W-:Y:S01]  /*10810*/  IADD3 R8, R11, 0x60, RZ ;  /* 0x000000600b087810 */ /* 0x000fe20007ffe0ff */
[--C-:B------:R-:W-:Y:S01]  /*10820*/  @!P4 IMAD.WIDE R12, R13, 0x4, R14.reuse ;  /* 0x000000040d0cc825 */ /* 0x100fe200078e020e */
[----:B------:R-:W-:Y:S02]  /*10830*/  IADD3 R20, R11, 0x68, RZ ;  /* 0x000000680b147810 */ /* 0x000fe40007ffe0ff */
[----:B------:R-:W-:Y:S01]  /*10840*/  ISETP.GE.AND P6, PT, R8, c[0x0][0x3c8], PT ;  /* 0x0000f20008007a0c */ /* 0x000fe20003fc6270 */
[----:B------:R-:W-:-:S04]  /*10850*/  @!P1 IMAD.WIDE R4, R5, 0x4, R14 ;  /* 0x0000000405049825 */ /* 0x000fc800078e020e */
[----:B----4-:R-:W-:Y:S01]  /*10860*/  @!P3 IMAD.WIDE R16, R19, 0x4, R14 ;  /* 0x000000041310b825 */ /* 0x010fe200078e020e */
[----:B------:R2:W-:Y:S01]  /*10870*/  @!P1 ST.E.64 [R4.64], R104 ;  /* 0x0000006804009985 */ /* 0x0005e2000c101b10 */
[----:B------:R-:W-:Y:S02]  /*10880*/  ISETP.GE.AND P1, PT, R0, c[0x0][0x3c8], PT ;  /* 0x0000f20000007a0c */ /* 0x000fe40003f26270 */
[----:B------:R-:W-:-:S04]  /*10890*/  IADD3 R19, R11, 0x70, RZ ;  /* 0x000000700b137810 */ /* 0x000fc80007ffe0ff */
[----:B------:R-:W-:-:S07]  /*108a0*/  @!P6 LEA.HI R8, R8, R8, RZ, 0x1 ;  /* 0x000000080808e211 */ /* 0x000fce00078f08ff */
[----:B------:R-:W-:Y:S02]  /*108b0*/  @!P1 LEA.HI R0, R0, R0, RZ, 0x1 ;  /* 0x0000000000009211 */ /* 0x000fe400078f08ff */
[----:B-1----:R-:W-:Y:S02]  /*108c0*/  @!P2 LOP3.LUT R7, R18, 0xfffffffe, RZ, 0xc0, !PT ;  /* 0xfffffffe1207a812 */ /* 0x002fe400078ec0ff */
[----:B------:R-:W-:Y:S02]  /*108d0*/  @!P1 LOP3.LUT R23, R0, 0xfffffffe, RZ, 0xc0, !PT ;  /* 0xfffffffe00179812 */ /* 0x000fe400078ec0ff */
[----:B------:R-:W-:Y:S01]  /*108e0*/  IADD3 R18, R11, 0x78, RZ ;  /* 0x000000780b127810 */ /* 0x000fe20007ffe0ff */
[----:B------:R-:W-:Y:S01]  /*108f0*/  @!P2 IMAD.WIDE R6, R7, 0x4, R14 ;  /* 0x000000040706a825 */ /* 0x000fe200078e020e */
[----:B------:R-:W-:-:S03]  /*10900*/  IADD3 R0, R11, 0x88, RZ ;  /* 0x000000880b007810 */ /* 0x000fc60007ffe0ff */
[----:B--2---:R-:W-:Y:S01]  /*10910*/  @!P5 IMAD.WIDE R4, R21, 0x4, R14 ;  /* 0x000000041504d825 */ /* 0x004fe200078e020e */
[----:B------:R-:W-:-:S04]  /*10920*/  IADD3 R21, R11, 0x80, RZ ;  /* 0x000000800b157810 */ /* 0x000fc80007ffe0ff */
[----:B------:R1:W-:Y:S01]  /*10930*/  @!P5 ST.E.64 [R4.64], R100 ;  /* 0x000000640400d985 */ /* 0x0003e2000c101b10 */
[----:B------:R-:W-:-:S03]  /*10940*/  ISETP.GE.AND P5, PT, R20, c[0x0][0x3c8], PT ;  /* 0x0000f20014007a0c */ /* 0x000fc60003fa6270 */
[----:B------:R2:W-:Y:S01]  /*10950*/  @!P4 ST.E.64 [R12.64], R36 ;  /* 0x000000240c00c985 */ /* 0x0005e2000c101b10 */
[----:B------:R-:W-:-:S03]  /*10960*/  ISETP.GE.AND P4, PT, R19, c[0x0][0x3c8], PT ;  /* 0x0000f20013007a0c */ /* 0x000fc60003f86270 */
[----:B------:R-:W-:Y:S01]  /*10970*/  @!P3 ST.E.64 [R16.64], R40 ;  /* 0x000000281000b985 */ /* 0x000fe2000c101b10 */
[----:B------:R-:W-:-:S03]  /*10980*/  ISETP.GE.AND P3, PT, R18, c[0x0][0x3c8], PT ;  /* 0x0000f20012007a0c */ /* 0x000fc60003f66270 */
[----:B------:R3:W-:Y:S01]  /*10990*/  @!P2 ST.E.64 [R6.64], R44 ;  /* 0x0000002c0600a985 */ /* 0x0007e2000c101b10 */
[----:B------:R-:W-:Y:S02]  /*109a0*/  ISETP.GE.AND P2, PT, R21, c[0x0][0x3c8], PT ;  /* 0x0000f20015007a0c */ /* 0x000fe40003f46270 */
[----:B------:R-:W-:-:S03]  /*109b0*/  @!P5 LEA.HI R20, R20, R20, RZ, 0x1 ;  /* 0x000000141414d211 */ /* 0x000fc600078f08ff */
[----:B------:R-:W-:-:S04]  /*109c0*/  @!P4 LEA.HI R19, R19, R19, RZ, 0x1 ;  /* 0x000000131313c211 */ /* 0x000fc800078f08ff */
[----:B------:R-:W-:Y:S02]  /*109d0*/  @!P3 LEA.HI R18, R18, R18, RZ, 0x1 ;  /* 0x000000121212b211 */ /* 0x000fe400078f08ff */
[----:B------:R-:W-:Y:S02]  /*109e0*/  @!P4 LOP3.LUT R19, R19, 0xfffffffe, RZ, 0xc0, !PT ;  /* 0xfffffffe1313c812 */ /* 0x000fe400078ec0ff */
[----:B------:R-:W-:Y:S02]  /*109f0*/  @!P2 LEA.HI R21, R21, R21, RZ, 0x1 ;  /* 0x000000151515a211 */ /* 0x000fe400078f08ff */
[----:B-1----:R-:W-:Y:S02]  /*10a00*/  @!P6 LOP3.LUT R5, R8, 0xfffffffe, RZ, 0xc0, !PT ;  /* 0xfffffffe0805e812 */ /* 0x002fe400078ec0ff */
[----:B------:R-:W-:Y:S01]  /*10a10*/  @!P2 LOP3.LUT R21, R21, 0xfffffffe, RZ, 0xc0, !PT ;  /* 0xfffffffe1515a812 */ /* 0x000fe200078ec0ff */
[----:B--2---:R-:W-:Y:S01]  /*10a20*/  @!P1 IMAD.WIDE R12, R23, 0x4, R14 ;  /* 0x00000004170c9825 */ /* 0x004fe200078e020e */
[----:B------:R-:W-:-:S03]  /*10a30*/  IADD3 R8, R11, 0x98, RZ ;  /* 0x000000980b087810 */ /* 0x000fc60007ffe0ff */
[--C-:B------:R-:W-:Y:S01]  /*10a40*/  @!P6 IMAD.WIDE R4, R5, 0x4, R14.reuse ;  /* 0x000000040504e825 */ /* 0x100fe200078e020e */
[----:B------:R1:W-:Y:S01]  /*10a50*/  @!P1 ST.E.64 [R12.64], R48 ;  /* 0x000000300c009985 */ /* 0x0003e2000c101b10 */
[----:B------:R-:W-:Y:S02]  /*10a60*/  ISETP.GE.AND P1, PT, R0, c[0x0][0x3c8], PT ;  /* 0x0000f20000007a0c */ /* 0x000fe40003f26270 */
[----:B---3--:R-:W-:Y:S01]  /*10a70*/  @!P5 LOP3.LUT R7, R20, 0xfffffffe, RZ, 0xc0, !PT ;  /* 0xfffffffe1407d812 */ /* 0x008fe200078ec0ff */
[----:B------:R2:W-:Y:S01]  /*10a80*/  @!P6 ST.E.64 [R4.64], R52 ;  /* 0x000000340400e985 */ /* 0x0005e2000c101b10 */
[----:B------:R-:W-:Y:S01]  /*10a90*/  @!P4 IMAD.WIDE R16, R19, 0x4, R14 ;  /* 0x000000041310c825 */ /* 0x000fe200078e020e */
[----:B------:R-:W-:-:S03]  /*10aa0*/  IADD3 R20, R11, 0xa8, RZ ;  /* 0x000000a80b147810 */ /* 0x000fc60007ffe0ff */
[----:B------:R-:W-:-:S05]  /*10ab0*/  @!P5 IMAD.WIDE R6, R7, 0x4, R14 ;  /* 0x000000040706d825 */ /* 0x000fca00078e020e */
[----:B------:R-:W-:Y:S01]  /*10ac0*/  @!P1 LEA.HI R0, R0, R0, RZ, 0x1 ;  /* 0x0000000000009211 */ /* 0x000fe200078f08ff */
[----:B------:R3:W-:Y:S01]  /*10ad0*/  @!P5 ST.E.64 [R6.64], R56 ;  /* 0x000000380600d985 */ /* 0x0007e2000c101b10 */
[----:B------:R-:W-:-:S03]  /*10ae0*/  ISETP.GE.AND P5, PT, R8, c[0x0][0x3c8], PT ;  /* 0x0000f20008007a0c */ /* 0x000fc60003fa6270 */
[----:B------:R4:W-:Y:S01]  /*10af0*/  @!P4 ST.E.64 [R16.64], R60 ;  /* 0x0000003c1000c985 */ /* 0x0009e2000c101b10 */
[----:B-1----:R-:W-:Y:S01]  /*10b00*/  @!P3 LOP3.LUT R13, R18, 0xfffffffe, RZ, 0xc0, !PT ;  /* 0xfffffffe120db812 */ /* 0x002fe200078ec0ff */
[--C-:B------:R-:W-:Y:S01]  /*10b10*/  @!P2 IMAD.WIDE R18, R21, 0x4, R14.reuse ;  /* 0x000000041512a825 */ /* 0x100fe200078e020e */
[----:B------:R-:W-:Y:S02]  /*10b20*/  IADD3 R21, R11, 0xa0, RZ ;  /* 0x000000a00b157810 */ /* 0x000fe40007ffe0ff */
[----:B--2---:R-:W-:Y:S01]  /*10b30*/  @!P1 LOP3.LUT R5, R0, 0xfffffffe, RZ, 0xc0, !PT ;  /* 0xfffffffe00059812 */ /* 0x004fe200078ec0ff */
[--C-:B------:R-:W-:Y:S01]  /*10b40*/  @!P3 IMAD.WIDE R12, R13, 0x4, R14.reuse ;  /* 0x000000040d0cb825 */ /* 0x100fe200078e020e */
[----:B------:R-:W-:Y:S02]  /*10b50*/  IADD3 R0, R11, 0x90, RZ ;  /* 0x000000900b007810 */ /* 0x000fe40007ffe0ff */
[----:B------:R-:W-:Y:S01]  /*10b60*/  ISETP.GE.AND P4, PT, R21, c[0x0][0x3c8], PT ;  /* 0x0000f20015007a0c */ /* 0x000fe20003f86270 */
[----:B------:R-:W-:Y:S01]  /*10b70*/  @!P1 IMAD.WIDE R4, R5, 0x4, R14 ;  /* 0x0000000405049825 */ /* 0x000fe200078e020e */
[----:B------:R-:W-:Y:S01]  /*10b80*/  ISETP.GE.AND P6, PT, R0, c[0x0][0x3c8], PT ;  /* 0x0000f20000007a0c */ /* 0x000fe20003fc6270 */
[----:B------:R1:W-:Y:S01]  /*10b90*/  @!P3 ST.E.64 [R12.64], R64 ;  /* 0x000000400c00b985 */ /* 0x0003e2000c101b10 */
[----:B------:R-:W-:-:S02]  /*10ba0*/  ISETP.GE.AND P3, PT, R20, c[0x0][0x3c8], PT ;  /* 0x0000f20014007a0c */ /* 0x000fc40003f66270 */
[----:B------:R-:W-:Y:S01]  /*10bb0*/  @!P5 LEA.HI R8, R8, R8, RZ, 0x1 ;  /* 0x000000080808d211 */ /* 0x000fe200078f08ff */
[----:B------:R2:W-:Y:S01]  /*10bc0*/  @!P2 ST.E.64 [R18.64], R68 ;  /* 0x000000441200a985 */ /* 0x0005e2000c101b10 */
[C---:B---3--:R-:W-:Y:S02]  /*10bd0*/  IADD3 R7, R11.reuse, 0xb0, RZ ;  /* 0x000000b00b077810 */ /* 0x048fe40007ffe0ff */
[----:B------:R-:W-:Y:S01]  /*10be0*/  IADD3 R6, R11, 0xb8, RZ ;  /* 0x000000b80b067810 */ /* 0x000fe20007ffe0ff */
[----:B------:R3:W-:Y:S01]  /*10bf0*/  @!P1 ST.E.64 [R4.64], R72 ;  /* 0x0000004804009985 */ /* 0x0007e2000c101b10 */
[----:B------:R-:W-:Y:S02]  /*10c00*/  ISETP.GE.AND P2, PT, R7, c[0x0][0x3c8], PT ;  /* 0x0000f20007007a0c */ /* 0x000fe40003f46270 */
[----:B------:R-:W-:Y:S02]  /*10c10*/  ISETP.GE.AND P1, PT, R6, c[0x0][0x3c8], PT ;  /* 0x0000f20006007a0c */ /* 0x000fe40003f26270 */
[----:B------:R-:W-:-:S02]  /*10c20*/  @!P6 LEA.HI R0, R0, R0, RZ, 0x1 ;  /* 0x000000000000e211 */ /* 0x000fc400078f08ff */
[----:B------:R-:W-:Y:S02]  /*10c30*/  @!P4 LEA.HI R21, R21, R21, RZ, 0x1 ;  /* 0x000000151515c211 */ /* 0x000fe400078f08ff */
[----:B------:R-:W-:Y:S02]  /*10c40*/  @!P3 LEA.HI R20, R20, R20, RZ, 0x1 ;  /* 0x000000141414b211 */ /* 0x000fe400078f08ff */
[----:B------:R-:W-:Y:S02]  /*10c50*/  @!P4 LOP3.LUT R21, R21, 0xfffffffe, RZ, 0xc0, !PT ;  /* 0xfffffffe1515c812 */ /* 0x000fe400078ec0ff */
[----:B----4-:R-:W-:Y:S02]  /*10c60*/  @!P3 LOP3.LUT R17, R20, 0xfffffffe, RZ, 0xc0, !PT ;  /* 0xfffffffe1411b812 */ /* 0x010fe400078ec0ff */
[----:B------:R-:W-:Y:S01]  /*10c70*/  @!P2 LEA.HI R7, R7, R7, RZ, 0x1 ;  /* 0x000000070707a211 */ /* 0x000fe200078f08ff */
[----:B------:R-:W-:Y:S01]  /*10c80*/  @!P4 IMAD.WIDE R20, R21, 0x4, R14 ;  /* 0x000000041514c825 */ /* 0x000fe200078e020e */
[----:B------:R-:W-:-:S02]  /*10c90*/  @!P1 LEA.HI R6, R6, R6, RZ, 0x1 ;  /* 0x0000000606069211 */ /* 0x000fc400078f08ff */
[----:B------:R-:W-:Y:S01]  /*10ca0*/  @!P2 LOP3.LUT R7, R7, 0xfffffffe, RZ, 0xc0, !PT ;  /* 0xfffffffe0707a812 */ /* 0x000fe200078ec0ff */
[----:B------:R-:W-:Y:S01]  /*10cb0*/  @!P3 IMAD.WIDE R16, R17, 0x4, R14 ;  /* 0x000000041110b825 */ /* 0x000fe200078e020e */
[----:B-1----:R-:W-:Y:S02]  /*10cc0*/  @!P5 LOP3.LUT R13, R8, 0xfffffffe, RZ, 0xc0, !PT ;  /* 0xfffffffe080dd812 */ /* 0x002fe400078ec0ff */
[----:B--2---:R-:W-:-:S03]  /*10cd0*/  @!P1 LOP3.LUT R19, R6, 0xfffffffe, RZ, 0xc0, !PT ;  /* 0xfffffffe06139812 */ /* 0x004fc600078ec0ff */
[----:B------:R-:W-:Y:S01]  /*10ce0*/  @!P5 IMAD.WIDE R12, R13, 0x4, R14 ;  /* 0x000000040d0cd825 */ /* 0x000fe200078e020e */
[----:B---3--:R-:W-:-:S03]  /*10cf0*/  @!P6 LOP3.LUT R5, R0, 0xfffffffe, RZ, 0xc0, !PT ;  /* 0xfffffffe0005e812 */ /* 0x008fc600078ec0ff */
[----:B------:R-:W-:-:S04]  /*10d00*/  @!P2 IMAD.WIDE R6, R7, 0x4, R14 ;  /* 0x000000040706a825 */ /* 0x000fc800078e020e */
[----:B------:R-:W-:-:S04]  /*10d10*/  @!P6 IMAD.WIDE R4, R5, 0x4, R14 ;  /* 0x000000040504e825 */ /* 0x000fc800078e020e */
[----:B------:R-:W-:Y:S01]  /*10d20*/  @!P1 IMAD.WIDE R14, R19, 0x4, R14 ;  /* 0x00000004130e9825 */ /* 0x000fe200078e020e */
[----:B------:R1:W-:Y:S04]  /*10d30*/  @!P6 ST.E.64 [R4.64], R76 ;  /* 0x0000004c0400e985 */ /* 0x0003e8000c101b10 */
[----:B------:R1:W-:Y:S04]  /*10d40*/  @!P5 ST.E.64 [R12.64], R80 ;  /* 0x000000500c00d985 */ /* 0x0003e8000c101b10 */
[----:B------:R1:W-:Y:S04]  /*10d50*/  @!P4 ST.E.64 [R20.64], R2 ;  /* 0x000000021400c985 */ /* 0x0003e8000c101b10 */
[----:B------:R1:W-:Y:S04]  /*10d60*/  @!P3 ST.E.64 [R16.64], R88 ;  /* 0x000000581000b985 */ /* 0x0003e8000c101b10 */
[----:B------:R1:W-:Y:S04]  /*10d70*/  @!P2 ST.E.64 [R6.64], R92 ;  /* 0x0000005c0600a985 */ /* 0x0003e8000c101b10 */
[----:B------:R1:W-:Y:S02]  /*10d80*/  @!P1 ST.E.64 [R14.64], R96 ;  /* 0x000000600e009985 */ /* 0x0003e4000c101b10 */
.L_x_389:
[----:B------:R-:W-:Y:S05]  /*10d90*/  BSYNC B0 ;  /* 0x0000000000007941 */ /* 0x000fea0003800000 */
.L_x_388:
[----:B-1----:R1:W3:Y:S04]  /*10da0*/  SHFL.IDX PT, R5, R10, 0x1, 0x1c1f ;  /* 0x003c1f000a057f89 */ /* 0x0022e800000e0000 */
[----:B------:R1:W4:Y:S01]  /*10db0*/  SHFL.IDX PT, R4, R9, 0x1, 0x1c1f ;  /* 0x003c1f0009047f89 */ /* 0x00032200000e0000 */
[----:B------:R-:W-:Y:S05]  /*10dc0*/  @P0 EXIT ;  /* 0x000000000000094d */ /* 0x000fea0003800000 */
[C---:B------:R-:W-:Y:S02]  /*10dd0*/  IADD3 R3, R11.reuse, 0x8, RZ ;  /* 0x000000080b037810 */ /* 0x040fe40007ffe0ff */
[----:B------:R-:W-:-:S02]  /*10de0*/  ISETP.GE.AND P1, PT, R11, c[0x0][0x3c8], PT ;  /* 0x0000f2000b007a0c */ /* 0x000fc40003f26270 */
[----:B------:R-:W-:Y:S02]  /*10df0*/  ISETP.GE.AND P0, PT, R3, c[0x0][0x3c8], PT ;  /* 0x0000f20003007a0c */ /* 0x000fe40003f06270 */
[C---:B------:R-:W-:Y:S02]  /*10e00*/  IADD3 R2, R11.reuse, 0x10, RZ ;  /* 0x000000100b027810 */ /* 0x040fe40007ffe0ff */
[C---:B------:R-:W-:Y:S02]  /*10e10*/  IADD3 R0, R11.reuse, 0x18, RZ ;  /* 0x000000180b007810 */ /* 0x040fe40007ffe0ff */
[----:B------:R-:W-:Y:S02]  /*10e20*/  ISETP.GE.AND P6, PT, R2, c[0x0][0x3c8], PT ;  /* 0x0000f20002007a0c */ /* 0x000fe40003fc6270 */
[----:B------:R-:W-:Y:S02]  /*10e30*/  ISETP.GE.AND P5, PT, R0, c[0x0][0x3c8], PT ;  /* 0x0000f20000007a0c */ /* 0x000fe40003fa6270 */
[C---:B-1--4-:R-:W-:Y:S01]  /*10e40*/  IADD3 R9, R11.reuse, 0x20, RZ ;  /* 0x000000200b097810 */ /* 0x052fe20007ffe0ff */
[C---:B---3--:R-:W-:Y:S01]  /*10e50*/  @!P1 IMAD.WIDE R12, R11.reuse, 0x4, R4 ;  /* 0x000000040b0c9825 */ /* 0x048fe200078e0204 */
[----:B------:R-:W-:-:S02]  /*10e60*/  IADD3 R8, R11, 0x28, RZ ;  /* 0x000000280b087810 */ /* 0x000fc40007ffe0ff */
[----:B------:R-:W-:Y:S02]  /*10e70*/  @!P0 LEA.HI R3, R3, R3, RZ, 0x1 ;  /* 0x0000000303038211 */ /* 0x000fe400078f08ff */
[----:B------:R-:W-:Y:S01]  /*10e80*/  IADD3 R7, R11, 0x30, RZ ;  /* 0x000000300b077810 */ /* 0x000fe20007ffe0ff */
[----:B------:R1:W-:Y:S01]  /*10e90*/  @!P1 ST.E.64 [R12.64], R130 ;  /* 0x000000820c009985 */ /* 0x0003e2000c101b10 */
[----:B------:R-:W-:Y:S02]  /*10ea0*/  @!P0 LOP3.LUT R3, R3, 0xfffffffe, RZ, 0xc0, !PT ;  /* 0xfffffffe03038812 */ /* 0x000fe400078ec0ff */
[----:B------:R-:W-:Y:S02]  /*10eb0*/  IADD3 R6, R11, 0x38, RZ ;  /* 0x000000380b067810 */ /* 0x000fe40007ffe0ff */
[----:B------:R-:W-:Y:S01]  /*10ec0*/  ISETP.GE.AND P4, PT, R9, c[0x0][0x3c8], PT ;  /* 0x0000f20009007a0c */ /* 0x000fe20003f86270 */
[----:B--2---:R-:W-:Y:S01]  /*10ed0*/  @!P0 IMAD.WIDE R14, R3, 0x4, R4 ;  /* 0x00000004030e8825 */ /* 0x004fe200078e0204 */
[----:B------:R-:W-:-:S02]  /*10ee0*/  IADD3 R3, R11, 0x40, RZ ;  /* 0x000000400b037810 */ /* 0x000fc40007ffe0ff */
[----:B------:R-:W-:Y:S02]  /*10ef0*/  ISETP.GE.AND P3, PT, R8, c[0x0][0x3c8], PT ;  /* 0x0000f20008007a0c */ /* 0x000fe40003f66270 */
[----:B------:R-:W-:Y:S01]  /*10f00*/  ISETP.GE.AND P2, PT, R7, c[0x0][0x3c8], PT ;  /* 0x0000f20007007a0c */ /* 0x000fe20003f46270 */
[----:B------:R2:W-:Y:S01]  /*10f10*/  @!P0 ST.E.64 [R14.64], R126 ;  /* 0x0000007e0e008985 */ /* 0x0005e2000c101b10 */
[----:B------:R-:W-:Y:S02]  /*10f20*/  ISETP.GE.AND P1, PT, R6, c[0x0][0x3c8], PT ;  /* 0x0000f20006007a0c */ /* 0x000fe40003f26270 */
[----:B------:R-:W-:Y:S02]  /*10f30*/  @!P6 LEA.HI R2, R2, R2, RZ, 0x1 ;  /* 0x000000020202e211 */ /* 0x000fe400078f08ff */
[----:B------:R-:W-:Y:S02]  /*10f40*/  ISETP.GE.AND P0, PT, R3, c[0x0][0x3c8], PT ;  /* 0x0000f20003007a0c */ /* 0x000fe40003f06270 */
[----:B------:R-:W-:-:S02]  /*10f50*/  @!P5 LEA.HI R0, R0, R0, RZ, 0x1 ;  /* 0x000000000000d211 */ /* 0x000fc400078f08ff */
[----:B------:R-:W-:Y:S02]  /*10f60*/  @!P4 LEA.HI R9, R9, R9, RZ, 0x1 ;  /* 0x000000090909c211 */ /* 0x000fe400078f08ff */
[----:B------:R-:W-:Y:S02]  /*10f70*/  @!P3 LEA.HI R8, R8, R8, RZ, 0x1 ;  /* 0x000000080808b211 */ /* 0x000fe400078f08ff */
[----:B------:R-:W-:Y:S02]  /*10f80*/  @!P2 LEA.HI R7, R7, R7, RZ, 0x1 ;  /* 0x000000070707a211 */ /* 0x000fe400078f08ff */
[----:B------:R-:W-:Y:S02]  /*10f90*/  @!P1 LEA.HI R6, R6, R6, RZ, 0x1 ;  /* 0x0000000606069211 */ /* 0x000fe400078f08ff */
[----:B-1----:R-:W-:Y:S02]  /*10fa0*/  @!P6 LOP3.LUT R13, R2, 0xfffffffe, RZ, 0xc0, !PT ;  /* 0xfffffffe020de812 */ /* 0x002fe400078ec0ff */
[----:B------:R-:W-:-:S02]  /*10fb0*/  IADD3 R2, R11, 0x48, RZ ;  /* 0x000000480b027810 */ /* 0x000fc40007ffe0ff */
[----:B------:R-:W-:Y:S01]  /*10fc0*/  @!P0 LEA.HI R3, R3, R3, RZ, 0x1 ;  /* 0x0000000303038211 */ /* 0x000fe200078f08ff */
[--C-:B------:R-:W-:Y:S01]  /*10fd0*/  @!P6 IMAD.WIDE R12, R13, 0x4, R4.reuse ;  /* 0x000000040d0ce825 */ /* 0x100fe200078e0204 */
[----:B------:R-:W-:Y:S02]  /*10fe0*/  @!P4 LOP3.LUT R9, R9, 0xfffffffe, RZ, 0xc0, !PT ;  /* 0xfffffffe0909c812 */ /* 0x000fe400078ec0ff */
[----:B------:R-:W-:Y:S02]  /*10ff0*/  @!P3 LOP3.LUT R17, R8, 0xfffffffe, RZ, 0xc0, !PT ;  /* 0xfffffffe0811b812 */ /* 0x000fe400078ec0ff */
[----:B------:R1:W-:Y:S01]  /*11000*/  @!P6 ST.E.64 [R12.64], R122 ;  /* 0x0000007a0c00e985 */ /* 0x0003e2000c101b10 */
[----:B------:R-:W-:Y:S01]  /*11010*/  ISETP.GE.AND P6, PT, R2, c[0x0][0x3c8], PT ;  /* 0x0000f20002007a0c */ /* 0x000fe20003fc6270 */
[----:B------:R-:W-:Y:S01]  /*11020*/  @!P4 IMAD.WIDE R8, R9, 0x4, R4 ;  /* 0x000000040908c825 */ /* 0x000fe200078e0204 */
[----:B--2---:R-:W-:Y:S02]  /*11030*/  @!P5 LOP3.LUT R15, R0, 0xfffffffe, RZ, 0xc0, !PT ;  /* 0xfffffffe000fd812 */ /* 0x004fe400078ec0ff */
[----:B------:R-:W-:-:S02]  /*11040*/  IADD3 R0, R11, 0x50, RZ ;  /* 0x000000500b007810 */ /* 0x000fc40007ffe0ff */
[----:B------:R-:W-:Y:S01]  /*11050*/  @!P2 LOP3.LUT R7, R7, 0xfffffffe, RZ, 0xc0, !PT ;  /* 0xfffffffe0707a812 */ /* 0x000fe200078ec0ff */
[----:B------:R-:W-:Y:S01]  /*11060*/  @!P5 IMAD.WIDE R14, R15, 0x4, R4 ;  /* 0x000000040f0ed825 */ /* 0x000fe200078e0204 */
[----:B------:R-:W-:Y:S02]  /*11070*/  @!P0 LOP3.LUT R3, R3, 0xfffffffe, RZ, 0xc0, !PT ;  /* 0xfffffffe03038812 */ /* 0x000fe400078ec0ff */
[C---:B------:R-:W-:Y:S02]  /*11080*/  IADD3 R20, R11.reuse, 0x58, RZ ;  /* 0x000000580b147810 */ /* 0x040fe40007ffe0ff */
[----:B------:R2:W-:Y:S01]  /*11090*/  @!P5 ST.E.64 [R14.64], R118 ;  /* 0x000000760e00d985 */ /* 0x0005e2000c101b10 */
[----:B------:R-:W-:Y:S02]  /*110a0*/  ISETP.GE.AND P5, PT, R0, c[0x0][0x3c8], PT ;  /* 0x0000f20000007a0c */ /* 0x000fe40003fa6270 */
[C---:B------:R-:W-:Y:S01]  /*110b0*/  IADD3 R19, R11.reuse, 0x60, RZ ;  /* 0x000000600b137810 */ /* 0x040fe20007ffe0ff */
[----:B------:R3:W-:Y:S01]  /*110c0*/  @!P4 ST.E.64 [R8.64], R114 ;  /* 0x000000720800c985 */ /* 0x0007e2000c101b10 */
[----:B------:R-:W-:-:S02]  /*110d0*/  IADD3 R18, R11, 0x68, RZ ;  /* 0x000000680b127810 */ /* 0x000fc40007ffe0ff */
[----:B------:R-:W-:Y:S02]  /*110e0*/  IADD3 R10, R11, 0x70, RZ ;  /* 0x000000700b0a7810 */ /* 0x000fe40007ffe0ff */
[----:B------:R-:W-:Y:S02]  /*110f0*/  ISETP.GE.AND P4, PT, R20, c[0x0][0x3c8], PT ;  /* 0x0000f20014007a0c */ /* 0x000fe40003f86270 */
[----:B------:R-:W-:-:S03]  /*11100*/  @!P6 LEA.HI R2, R2, R2, RZ, 0x1 ;  /* 0x000000020202e211 */ /* 0x000fc600078f08ff */
[----:B------:R-:W-:Y:S02]  /*11110*/  @!P5 LEA.HI R0, R0, R0, RZ, 0x1 ;  /* 0x000000000000d211 */ /* 0x000fe400078f08ff */
[----:B-1----:R-:W-:Y:S01]  /*11120*/  @!P1 LOP3.LUT R13, R6, 0xfffffffe, RZ, 0xc0, !PT ;  /* 0xfffffffe060d9812 */ /* 0x002fe200078ec0ff */
[----:B------:R-:W-:-:S04]  /*11130*/  @!P2 IMAD.WIDE R6, R7, 0x4, R4 ;  /* 0x000000040706a825 */ /* 0x000fc800078e0204 */
[----:B------:R-:W-:Y:S01]  /*11140*/  @!P1 IMAD.WIDE R12, R13, 0x4, R4 ;  /* 0x000000040d0c9825 */ /* 0x000fe200078e0204 */
[----:B------:R-:W-:-:S03]  /*11150*/  @!P4 LEA.HI R20, R20, R20, RZ, 0x1 ;  /* 0x000000141414c211 */ /* 0x000fc600078f08ff */
[----:B--2---:R-:W-:-:S04]  /*11160*/  @!P3 IMAD.WIDE R14, R17, 0x4, R4 ;  /* 0x00000004110eb825 */ /* 0x004fc800078e0204 */
[----:B------:R-:W-:Y:S01]  /*11170*/  @!P0 IMAD.WIDE R16, R3, 0x4, R4 ;  /* 0x0000000403108825 */ /* 0x000fe200078e0204 */
[----:B------:R1:W-:Y:S01]  /*11180*/  @!P3 ST.E.64 [R14.64], R110 ;  /* 0x0000006e0e00b985 */ /* 0x0003e2000c101b10 */
[----:B------:R-:W-:Y:S02]  /*11190*/  IADD3 R3, R11, 0x78, RZ ;  /* 0x000000780b037810 */ /* 0x000fe40007ffe0ff */
[----:B------:R-:W-:Y:S01]  /*111a0*/  ISETP.GE.AND P3, PT, R19, c[0x0][0x3c8], PT ;  /* 0x0000f20013007a0c */ /* 0x000fe20003f66270 */
[----:B------:R2:W-:Y:S01]  /*111b0*/  @!P2 ST.E.64 [R6.64], R106 ;  /* 0x0000006a0600a985 */ /* 0x0005e2000c101b10 */
[----:B------:R-:W-:Y:S02]  /*111c0*/  ISETP.GE.AND P2, PT, R18, c[0x0][0x3c8], PT ;  /* 0x0000f20012007a0c */ /* 0x000fe40003f46270 */
[----:B---3--:R-:W-:Y:S01]  /*111d0*/  @!P5 LOP3.LUT R9, R0, 0xfffffffe, RZ, 0xc0, !PT ;  /* 0xfffffffe0009d812 */ /* 0x008fe200078ec0ff */
[----:B------:R3:W-:Y:S01]  /*111e0*/  @!P1 ST.E.64 [R12.64], R102 ;  /* 0x000000660c009985 */ /* 0x0007e2000c101b10 */
[----:B------:R-:W-:-:S02]  /*111f0*/  ISETP.GE.AND P1, PT, R10, c[0x0][0x3c8], PT ;  /* 0x0000f2000a007a0c */ /* 0x000fc40003f26270 */
[----:B------:R-:W-:Y:S01]  /*11200*/  IADD3 R0, R11, 0x88, RZ ;  /* 0x000000880b007810 */ /* 0x000fe20007ffe0ff */
[----:B------:R4:W-:Y:S01]  /*11210*/  @!P0 ST.E.64 [R16.64], R38 ;  /* 0x0000002610008985 */ /* 0x0009e2000c101b10 */
[----:B------:R-:W-:Y:S01]  /*11220*/  ISETP.GE.AND P0, PT, R3, c[0x0][0x3c8], PT ;  /* 0x0000f20003007a0c */ /* 0x000fe20003f06270 */
[----:B------:R-:W-:Y:S02]  /*11230*/  @!P5 IMAD.WIDE R8, R9, 0x4, R4 ;  /* 0x000000040908d825 */ /* 0x000fe400078e0204 */
[----:B------:R-:W-:Y:S02]  /*11240*/  @!P3 LEA.HI R19, R19, R19, RZ, 0x1 ;  /* 0x000000131313b211 */ /* 0x000fe400078f08ff */
[----:B------:R-:W-:Y:S02]  /*11250*/  @!P2 LEA.HI R18, R18, R18, RZ, 0x1 ;  /* 0x000000121212a211 */ /* 0x000fe400078f08ff */
[----:B------:R-:W-:Y:S02]  /*11260*/  @!P3 LOP3.LUT R19, R19, 0xfffffffe, RZ, 0xc0, !PT ;  /* 0xfffffffe1313b812 */ /* 0x000fe400078ec0ff */
[----:B------:R-:W-:-:S04]  /*11270*/  @!P1 LEA.HI R10, R10, R10, RZ, 0x1 ;  /* 0x0000000a0a0a9211 */ /* 0x000fc800078f08ff */
[----:B------:R-:W-:Y:S01]  /*11280*/  @!P0 LEA.HI R3, R3, R3, RZ, 0x1 ;  /* 0x0000000303038211 */ /* 0x000fe200078f08ff */
[----:B-1----:R-:W-:-:S03]  /*11290*/  @!P3 IMAD.WIDE R14, R19, 0x4, R4 ;  /* 0x00000004130eb825 */ /* 0x002fc600078e0204 */
[----:B------:R-:W-:Y:S02]  /*112a0*/  @!P0 LOP3.LUT R3, R3, 0xfffffffe, RZ, 0xc0, !PT ;  /* 0xfffffffe03038812 */ /* 0x000fe400078ec0ff */
[C---:B------:R-:W-:Y:S02]  /*112b0*/  IADD3 R19, R11.reuse, 0x98, RZ ;  /* 0x000000980b137810 */ /* 0x040fe40007ffe0ff */
[----:B--2---:R-:W-:Y:S02]  /*112c0*/  @!P6 LOP3.LUT R7, R2, 0xfffffffe, RZ, 0xc0, !PT ;  /* 0xfffffffe0207e812 */ /* 0x004fe400078ec0ff */
[----:B------:R-:W-:Y:S02]  /*112d0*/  IADD3 R2, R11, 0x80, RZ ;  /* 0x000000800b027810 */ /* 0x000fe40007ffe0ff */
[----:B---3--:R-:W-:Y:S01]  /*112e0*/  @!P4 LOP3.LUT R13, R20, 0xfffffffe, RZ, 0xc0, !PT ;  /* 0xfffffffe140dc812 */ /* 0x008fe200078ec0ff */
[----:B------:R-:W-:Y:S01]  /*112f0*/  @!P6 IMAD.WIDE R6, R7, 0x4, R4 ;  /* 0x000000040706e825 */ /* 0x000fe200078e0204 */
[----:B------:R-:W-:-:S03]  /*11300*/  IADD3 R20, R11, 0x90, RZ ;  /* 0x000000900b147810 */ /* 0x000fc60007ffe0ff */
[--C-:B------:R-:W-:Y:S01]  /*11310*/  @!P4 IMAD.WIDE R12, R13, 0x4, R4.reuse ;  /* 0x000000040d0cc825 */ /* 0x100fe200078e0204 */
[----:B------:R1:W-:Y:S01]  /*11320*/  @!P6 ST.E.64 [R6.64], R42 ;  /* 0x0000002a0600e985 */ /* 0x0003e2000c101b10 */
[----:B------:R-:W-:Y:S02]  /*11330*/  ISETP.GE.AND P6, PT, R2, c[0x0][0x3c8], PT ;  /* 0x0000f20002007a0c */ /* 0x000fe40003fc6270 */
[----:B----4-:R-:W-:Y:S01]  /*11340*/  @!P0 IMAD.WIDE R16, R3, 0x4, R4 ;  /* 0x0000000403108825 */ /* 0x010fe200078e0204 */
[----:B------:R2:W-:Y:S01]  /*11350*/  @!P5 ST.E.64 [R8.64], R46 ;  /* 0x0000002e0800d985 */ /* 0x0005e2000c101b10 */
[----:B------:R-:W-:Y:S02]  /*11360*/  ISETP.GE.AND P5, PT, R0, c[0x0][0x3c8], PT ;  /* 0x0000f20000007a0c */ /* 0x000fe40003fa6270 */
[----:B------:R-:W-:Y:S01]  /*11370*/  IADD3 R3, R11, 0xb0, RZ ;  /* 0x000000b00b037810 */ /* 0x000fe20007ffe0ff */
[----:B------:R3:W-:Y:S01]  /*11380*/  @!P4 ST.E.64 [R12.64], R50 ;  /* 0x000000320c00c985 */ /* 0x0007e2000c101b10 */
[----:B------:R-:W-:-:S03]  /*11390*/  ISETP.GE.AND P4, PT, R20, c[0x0][0x3c8], PT ;  /* 0x0000f20014007a0c */ /* 0x000fc60003f86270 */
[----:B------:R4:W-:Y:S01]  /*113a0*/  @!P3 ST.E.64 [R14.64], R54 ;  /* 0x000000360e00b985 */ /* 0x0009e2000c101b10 */
[----:B------:R-:W-:Y:S02]  /*113b0*/  ISETP.GE.AND P3, PT, R19, c[0x0][0x3c8], PT ;  /* 0x0000f20013007a0c */ /* 0x000fe40003f66270 */
[----:B------:R-:W-:-:S03]  /*113c0*/  @!P6 LEA.HI R2, R2, R2, RZ, 0x1 ;  /* 0x000000020202e211 */ /* 0x000fc600078f08ff */
[----:B------:R-:W-:-:S04]  /*113d0*/  @!P5 LEA.HI R0, R0, R0, RZ, 0x1 ;  /* 0x000000000000d211 */ /* 0x000fc800078f08ff */
[----:B------:R-:W-:-:S04]  /*113e0*/  @!P4 LEA.HI R20, R20, R20, RZ, 0x1 ;  /* 0x000000141414c211 */ /* 0x000fc800078f08ff */
[----:B------:R-:W-:Y:S02]  /*113f0*/  @!P3 LEA.HI R19, R19, R19, RZ, 0x1 ;  /* 0x000000131313b211 */ /* 0x000fe400078f08ff */
[----:B-1----:R-:W-:Y:S02]  /*11400*/  @!P2 LOP3.LUT R7, R18, 0xfffffffe, RZ, 0xc0, !PT ;  /* 0xfffffffe1207a812 */ /* 0x002fe400078ec0ff */
[----:B------:R-:W-:Y:S02]  /*11410*/  IADD3 R18, R11, 0xa0, RZ ;  /* 0x000000a00b127810 */ /* 0x000fe40007ffe0ff */
[----:B--2---:R-:W-:Y:S01]  /*11420*/  @!P1 LOP3.LUT R9, R10, 0xfffffffe, RZ, 0xc0, !PT ;  /* 0xfffffffe0a099812 */ /* 0x004fe200078ec0ff */
[--C-:B------:R-:W-:Y:S01]  /*11430*/  @!P2 IMAD.WIDE R6, R7, 0x4, R4.reuse ;  /* 0x000000040706a825 */ /* 0x100fe200078e0204 */
[----:B------:R-:W-:Y:S02]  /*11440*/  IADD3 R10, R11, 0xa8, RZ ;  /* 0x000000a80b0a7810 */ /* 0x000fe40007ffe0ff */
[----:B---3--:R-:W-:Y:S01]  /*11450*/  @!P4 LOP3.LUT R13, R20, 0xfffffffe, RZ, 0xc0, !PT ;  /* 0xfffffffe140dc812 */ /* 0x008fe200078ec0ff */
[----:B------:R-:W-:Y:S01]  /*11460*/  @!P1 IMAD.WIDE R8, R9, 0x4, R4 ;  /* 0x0000000409089825 */ /* 0x000fe200078e0204 */
[----:B------:R1:W-:Y:S01]  /*11470*/  @!P2 ST.E.64 [R6.64], R58 ;  /* 0x0000003a0600a985 */ /* 0x0003e2000c101b10 */
[----:B------:R-:W-:-:S02]  /*11480*/  ISETP.GE.AND P2, PT, R18, c[0x0][0x3c8], PT ;  /* 0x0000f20012007a0c */ /* 0x000fc40003f46270 */
[----:B------:R-:W-:Y:S01]  /*11490*/  @!P3 LOP3.LUT R19, R19, 0xfffffffe, RZ, 0xc0, !PT ;  /* 0xfffffffe1313b812 */ /* 0x000fe200078ec0ff */
[----:B------:R2:W-:Y:S01]  /*114a0*/  @!P1 ST.E.64 [R8.64], R62 ;  /* 0x0000003e08009985 */ /* 0x0005e2000c101b10 */
[----:B------:R-:W-:Y:S02]  /*114b0*/  ISETP.GE.AND P1, PT, R10, c[0x0][0x3c8], PT ;  /* 0x0000f2000a007a0c */ /* 0x000fe40003f26270 */
[----:B------:R-:W-:Y:S01]  /*114c0*/  IADD3 R11, R11, 0xb8, RZ ;  /* 0x000000b80b0b7810 */ /* 0x000fe20007ffe0ff */
[----:B------:R3:W-:Y:S01]  /*114d0*/  @!P0 ST.E.64 [R16.64], R66 ;  /* 0x0000004210008985 */ /* 0x0007e2000c101b10 */
[----:B------:R-:W-:-:S05]  /*114e0*/  ISETP.GE.AND P0, PT, R3, c[0x0][0x3c8], PT ;  /* 0x0000f20003007a0c */ /* 0x000fca0003f06270 */
[----:B------:R-:W-:-:S04]  /*114f0*/  @!P2 LEA.HI R18, R18, R18, RZ, 0x1 ;  /* 0x000000121212a211 */ /* 0x000fc800078f08ff */
[----:B------:R-:W-:Y:S02]  /*11500*/  @!P1 LEA.HI R10, R10, R10, RZ, 0x1 ;  /* 0x0000000a0a0a9211 */ /* 0x000fe400078f08ff */
[----:B----4-:R-:W-:Y:S02]  /*11510*/  @!P2 LOP3.LUT R15, R18, 0xfffffffe, RZ, 0xc0, !PT ;  /* 0xfffffffe120fa812 */ /* 0x010fe400078ec0ff */
[----:B------:R-:W-:-:S04]  /*11520*/  @!P0 LEA.HI R3, R3, R3, RZ, 0x1 ;  /* 0x0000000303038211 */ /* 0x000fc800078f08ff */
[----:B------:R-:W-:Y:S02]  /*11530*/  @!P0 LOP3.LUT R3, R3, 0xfffffffe, RZ, 0xc0, !PT ;  /* 0xfffffffe03038812 */ /* 0x000fe400078ec0ff */
[----:B-1----:R-:W-:-:S03]  /*11540*/  @!P6 LOP3.LUT R7, R2, 0xfffffffe, RZ, 0xc0, !PT ;  /* 0xfffffffe0207e812 */ /* 0x002fc600078ec0ff */
[----:B------:R-:W-:Y:S01]  /*11550*/  @!P0 IMAD.WIDE R2, R3, 0x4, R4 ;  /* 0x0000000403028825 */ /* 0x000fe200078e0204 */
[----:B--2---:R-:W-:-:S03]  /*11560*/  @!P5 LOP3.LUT R9, R0, 0xfffffffe, RZ, 0xc0, !PT ;  /* 0xfffffffe0009d812 */ /* 0x004fc600078ec0ff */
[----:B------:R-:W-:Y:S01]  /*11570*/  @!P6 IMAD.WIDE R6, R7, 0x4, R4 ;  /* 0x000000040706e825 */ /* 0x000fe200078e0204 */
[----:B---3--:R-:W-:-:S03]  /*11580*/  @!P1 LOP3.LUT R17, R10, 0xfffffffe, RZ, 0xc0, !PT ;  /* 0xfffffffe0a119812 */ /* 0x008fc600078ec0ff */
[--C-:B------:R-:W-:Y:S01]  /*11590*/  @!P5 IMAD.WIDE R8, R9, 0x4, R4.reuse ;  /* 0x000000040908d825 */ /* 0x100fe200078e0204 */
[----:B------:R1:W-:Y:S04]  /*115a0*/  @!P6 ST.E.64 [R6.64], R70 ;  /* 0x000000460600e985 */ /* 0x0003e8000c101b10 */
[----:B------:R2:W-:Y:S01]  /*115b0*/  @!P5 ST.E.64 [R8.64], R74 ;  /* 0x0000004a0800d985 */ /* 0x0005e2000c101b10 */
[----:B-1----:R-:W-:-:S04]  /*115c0*/  @!P4 IMAD.WIDE R6, R13, 0x4, R4 ;  /* 0x000000040d06c825 */ /* 0x002fc800078e0204 */
[--C-:B--2---:R-:W-:Y:S01]  /*115d0*/  @!P3 IMAD.WIDE R8, R19, 0x4, R4.reuse ;  /* 0x000000041308b825 */ /* 0x104fe200078e0204 */
[----:B------:R1:W-:Y:S03]  /*115e0*/  @!P4 ST.E.64 [R6.64], R78 ;  /* 0x0000004e0600c985 */ /* 0x0003e6000c101b10 */
[--C-:B------:R-:W-:Y:S01]  /*115f0*/  @!P2 IMAD.WIDE R12, R15, 0x4, R4.reuse ;  /* 0x000000040f0ca825 */ /* 0x100fe200078e0204 */
[----:B------:R1:W-:Y:S03]  /*11600*/  @!P3 ST.E.64 [R8.64], R82 ;  /* 0x000000520800b985 */ /* 0x0003e6000c101b10 */
[----:B------:R-:W-:Y:S01]  /*11610*/  @!P1 IMAD.WIDE R14, R17, 0x4, R4 ;  /* 0x00000004110e9825 */ /* 0x000fe200078e0204 */
[----:B------:R1:W-:Y:S04]  /*11620*/  @!P2 ST.E.64 [R12.64], R86 ;  /* 0x000000560c00a985 */ /* 0x0003e8000c101b10 */
[----:B------:R1:W-:Y:S04]  /*11630*/  @!P1 ST.E.64 [R14.64], R90 ;  /* 0x0000005a0e009985 */ /* 0x0003e8000c101b10 */
[----:B------:R1:W-:Y:S01]  /*11640*/  @!P0 ST.E.64 [R2.64], R94 ;  /* 0x0000005e02008985 */ /* 0x0003e2000c101b10 */
[----:B------:R-:W-:-:S13]  /*11650*/  ISETP.GE.AND P0, PT, R11, c[0x0][0x3c8], PT ;  /* 0x0000f2000b007a0c */ /* 0x000fda0003f06270 */
[----:B------:R-:W-:Y:S05]  /*11660*/  @P0 EXIT ;  /* 0x000000000000094d */ /* 0x000fea0003800000 */
[----:B-1----:R-:W-:-:S04]  /*11670*/  LEA.HI R3, R11, R11, RZ, 0x1 ;  /* 0x0000000b0b037211 */ /* 0x002fc800078f08ff */
[----:B------:R-:W-:-:S05]  /*11680*/  LOP3.LUT R3, R3, 0xfffffffe, RZ, 0xc0, !PT ;  /* 0xfffffffe03037812 */ /* 0x000fca00078ec0ff */
[----:B------:R-:W-:-:S05]  /*11690*/  IMAD.WIDE R4, R3, 0x4, R4 ;  /* 0x0000000403047825 */ /* 0x000fca00078e0204 */
[----:B------:R-:W-:Y:S01]  /*116a0*/  ST.E.64 [R4.64], R98 ;  /* 0x0000006204007985 */ /* 0x000fe2000c101b10 */
[----:B------:R-:W-:Y:S05]  /*116b0*/  EXIT ;  /* 0x000000000000794d */ /* 0x000fea0003800000 */
.L_x_387:
        /* <DEDUP_REMOVED lines=26> */
[----:B------:R-:W-:Y:S01]  /*11860*/  IMAD.WIDE.U32 R8, R5, c[0x0][0x4d8], R8 ;  /* 0x0001360005087a25 */ /* 0x000fe200078e0008 */
[----:B------:R-:W-:-:S03]  /*11870*/  IADD3 R4, -R6, RZ, RZ ;  /* 0x000000ff06047210 */ /* 0x000fc60007ffe1ff */
[----:B------:R-:W-:Y:S02]  /*11880*/  IMAD R0, R0, c[0x0][0x4d8], RZ ;  /* 0x0001360000007a24 */ /* 0x000fe400078e02ff */
[----:B--2---:R-:W-:Y:S02]  /*11890*/  IMAD R2, R2, c[0x0][0x550], R3 ;  /* 0x0001540002027a24 */ /* 0x004fe400078e0203 */
[----:B------:R-:W-:Y:S02]  /*118a0*/  IMAD R0, R5, c[0x0][0x4dc], R0 ;  /* 0x0001370005007a24 */ /* 0x000fe400078e0200 */
[----:B------:R-:W-:Y:S01]  /*118b0*/  IMAD R4, R4, c[0x0][0x4e8], R7 ;  /* 0x00013a0004047a24 */ /* 0x000fe200078e0207 */
[----:B------:R-:W-:Y:S01]  /*118c0*/  SHF.R.S32.HI R3, RZ, 0x1f, R2 ;  /* 0x0000001fff037819 */ /* 0x000fe20000011402 */
[----:B------:R-:W-:Y:S01]  /*118d0*/  IMAD.IADD R9, R0, 0x1, R9 ;  /* 0x0000000100097824 */ /* 0x000fe200078e0209 */
[----:B------:R-:W-:-:S03]  /*118e0*/  SHF.R.S32.HI R0, RZ, 0x1f, R6 ;  /* 0x0000001fff007819 */ /* 0x000fc60000011406 */
[----:B------:R-:W-:Y:S02]  /*118f0*/  IMAD R3, R3, c[0x0][0x4e0], RZ ;  /* 0x0001380003037a24 */ /* 0x000fe400078e02ff */
        /* <DEDUP_REMOVED lines=14> */
.L_x_390:
        /* <DEDUP_REMOVED lines=10> */
.L_x_2478:


//--------------------- .text._ZN7cutlass13device_kernelIN5flash19enable_sm80_to_sm89INS1_16FlashAttnFwdSm80INS1_25CollectiveMainloopFwdSm80ILi8ELi1ELb0EN4cute5tupleIJNS5_1CILi128EEENS7_ILi64EEENS7_ILi192EEEEEELi192ENS_10bfloat16_tEfNS_4arch4Sm80ELb0ELb1ELb1ELb1ELb0ELb0ELb1ELb1EEENS1_21CollectiveEpilogueFwdINS6_IJS8_SA_S9_EEENS6_IJNS7_ILi1EEESI_SI_EEESC_SE_Li256ELb1ELb1ELb1ELb0EEENS1_36VarlenDynamicPersistentTileSchedulerILi128ELi64ELi256ELi256ELb1ELb1ELb0ELb1ELb0ELb1EEEEEEEEEvNT_6ParamsE --------------------------
	.section	.text._ZN7cutlass13device_kernelIN5flash19enable_sm80_to_sm89INS1_16FlashAttnFwdSm80INS1_25CollectiveMainloopFwdSm80ILi8ELi1ELb0EN4cute5tupleIJNS5_1CILi128EEENS7_ILi64EEENS7_ILi192EEEEEELi192ENS_10bfloat16_tEfNS_4arch4Sm80ELb0ELb1ELb1ELb1ELb0ELb0ELb1ELb1EEENS1_21CollectiveEpilogueFwdINS6_IJS8_SA_S9_EEENS6_IJNS7_ILi1EEESI_SI_EEESC_SE_Li256ELb1ELb1ELb1ELb0EEENS1_36VarlenDynamicPersistentTileSchedulerILi128ELi64ELi256ELi256ELb1ELb1ELb0ELb1ELb0ELb1EEEEEEEEEvNT_6ParamsE,"ax",@progbits
	.sectioninfo	@"SHI_REGISTERS=255"
	.align	128
.text._ZN7cutlass13device_kernelIN5flash19enable_sm80_to_sm89INS1_16FlashAttnFwdSm80INS1_25CollectiveMainloopFwdSm80ILi8ELi1ELb0EN4cute5tupleIJNS5_1CILi128EEENS7_ILi64EEENS7_ILi192EEEEEELi192ENS_10bfloat16_tEfNS_4arch4Sm80ELb0ELb1ELb1ELb1ELb0ELb0ELb1ELb1EEENS1_21CollectiveEpilogueFwdINS6_IJS8_SA_S9_EEENS6_IJNS7_ILi1EEESI_SI_EEESC_SE_Li256ELb1ELb1ELb1ELb0EEENS1_36VarlenDynamicPersistentTileSchedulerILi128ELi64ELi256ELi256ELb1ELb1ELb0ELb1ELb0ELb1EEEEEEEEEvNT_6ParamsE:
        .type           _ZN7cutlass13device_kernelIN5flash19enable_sm80_to_sm89INS1_16FlashAttnFwdSm80INS1_25CollectiveMainloopFwdSm80ILi8ELi1ELb0EN4cute5tupleIJNS5_1CILi128EEENS7_ILi64EEENS7_ILi192EEEEEELi192ENS_10bfloat16_tEfNS_4arch4Sm80ELb0ELb1ELb1ELb1ELb0ELb0ELb1ELb1EEENS1_21CollectiveEpilogueFwdINS6_IJS8_SA_S9_EEENS6_IJNS7_ILi1EEESI_SI_EEESC_SE_Li256ELb1ELb1ELb1ELb0EEENS1_36VarlenDynamicPersistentTileSchedulerILi128ELi64ELi256ELi256ELb1ELb1ELb0ELb1ELb0ELb1EEEEEEEEEvNT_6ParamsE,@function
        .size           _ZN7cutlass13device_kernelIN5flash19enable_sm80_to_sm89INS1_16FlashAttnFwdSm80INS1_25CollectiveMainloopFwdSm80ILi8ELi1ELb0EN4cute5tupleIJNS5_1CILi128EEENS7_ILi64EEENS7_ILi192EEEEEELi192ENS_10bfloat16_tEfNS_4arch4Sm80ELb0ELb1ELb1ELb1ELb0ELb0ELb1ELb1EEENS1_21CollectiveEpilogueFwdINS6_IJS8_SA_S9_EEENS6_IJNS7_ILi1EEESI_SI_EEESC_SE_Li256ELb1ELb1ELb1ELb0EEENS1_36VarlenDynamicPersistentTileSchedulerILi128ELi64ELi256ELi256ELb1ELb1ELb0ELb1ELb0ELb1EEEEEEEEEvNT_6ParamsE,(.L_x_2479 - _ZN7cutlass13device_kernelIN5flash19enable_sm80_to_sm89INS1_16FlashAttnFwdSm80INS1_25CollectiveMainloopFwdSm80ILi8ELi1ELb0EN4cute5tupleIJNS5_1CILi128EEENS7_ILi64EEENS7_ILi192EEEEEELi192ENS_10bfloat16_tEfNS_4arch4Sm80ELb0ELb1ELb1ELb1ELb0ELb0ELb1ELb1EEENS1_21CollectiveEpilogueFwdINS6_IJS8_SA_S9_EEENS6_IJNS7_ILi1EEESI_SI_EEESC_SE_Li256ELb1ELb1ELb1ELb0EEENS1_36VarlenDynamicPersistentTileSchedulerILi128ELi64ELi256ELi256ELb1ELb1ELb0ELb1ELb0ELb1EEEEEEEEEvNT_6ParamsE)
        .other          _ZN7cutlass13device_kernelIN5flash19enable_sm80_to_sm89INS1_16FlashAttnFwdSm80INS1_25CollectiveMainloopFwdSm80ILi8ELi1ELb0EN4cute5tupleIJNS5_1CILi128EEENS7_ILi64EEENS7_ILi192EEEEEELi192ENS_10bfloat16_tEfNS_4arch4Sm80ELb0ELb1ELb1ELb1ELb0ELb0ELb1ELb1EEENS1_21CollectiveEpilogueFwdINS6_IJS8_SA_S9_EEENS6_IJNS7_ILi1EEESI_SI_EEESC_SE_Li256ELb1ELb1ELb1ELb0EEENS1_36VarlenDynamicPersistentTileSchedulerILi128ELi64ELi256ELi256ELb1ELb1ELb0ELb1ELb0ELb1EEEEEEEEEvNT_6ParamsE,@"STO_CUDA_ENTRY STV_DEFAULT"
_ZN7cutlass13device_kernelIN5flash19enable_sm80_to_sm89INS1_16FlashAttnFwdSm80INS1_25CollectiveMainloopFwdSm80ILi8ELi1ELb0EN4cute5tupleIJNS5_1CILi128EEENS7_ILi64EEENS7_ILi192EEEEEELi192ENS_10bfloat16_tEfNS_4arch4Sm80ELb0ELb1ELb1ELb1ELb0ELb0ELb1ELb1EEENS1_21CollectiveEpilogueFwdINS6_IJS8_SA_S9_EEENS6_IJNS7_ILi1EEESI_SI_EEESC_SE_Li256ELb1ELb1ELb1ELb0EEENS1_36VarlenDynamicPersistentTileSchedulerILi128ELi64ELi256ELi256ELb1ELb1ELb0ELb1ELb0ELb1EEEEEEEEEvNT_6ParamsE:
        /* <DEDUP_REMOVED lines=13> */
[----:B------:R-:W-:-:S03]  /*00d0*/  CS2R R8, SRZ ;  /* 0x0000000000087805 */ /* 0x000fc6000001ff00 */
        /* <DEDUP_REMOVED lines=10> */
[C---:B------:R-:W-:Y:S01]  /*0180*/  ISETP.GE.U32.AND P4, PT, R12.reuse, 0x2, PT ;  /* 0x000000020c00780c */ /* 0x040fe20003f86070 */
[----:B------:R-:W-:Y:S01]  /*0190*/  IMAD.MOV.U32 R6, RZ, RZ, RZ ;  /* 0x000000ffff067224 */ /* 0x000fe200078e00ff */
        /* <DEDUP_REMOVED lines=26> */
.L_x_396:
        /* <DEDUP_REMOVED lines=9> */
[----:B------:R-:W-:-:S04]  /*03d0*/  @!P0 IMAD.WIDE R4, R0, R2, c[0x0][0x580] ;  /* 0x0001600000048625 */ /* 0x000fc800078e0202 */
[----:B------:R-:W-:Y:S01]  /*03e0*/  @!P0 IMAD.WIDE R2, R0, R3, c[0x0][0x578] ;  /* 0x00015e0000028625 */ /* 0x000fe200078e0203 */
[----:B------:R-:W3:Y:S04]  /*03f0*/  @!P0 LDG.E R9, [R4.64] ;  /* 0x0000000604098981 */ /* 0x000ee8000c1e1900 */
[----:B------:R-:W3:Y:S02]  /*0400*/  @!P0 LDG.E R8, [R2.64] ;  /* 0x0000000602088981 */ /* 0x000ee4000c1e1900 */
[----:B---3--:R-:W-:Y:S01]  /*0410*/  IMAD R5, R9, R8, RZ ;  /* 0x0000000809057224 */ /* 0x008fe200078e02ff */
[----:B------:R-:W-:Y:S05]  /*0420*/  BRA.DIV ~URZ, `(.L_x_394) ;  /* 0x00014f827f007947 */ /* 0x000fea000b800000 */
[----:B------:R1:W3:Y:S02]  /*0430*/  SHFL.UP PT, R0, R5, 0x1, RZ ;  /* 0x0420000005007989 */ /* 0x0002e400000e00ff */
.L_x_535:
        /* <DEDUP_REMOVED lines=16> */
.L_x_536:
[----:B---3--:R-:W-:-:S05]  /*0540*/  IMAD R0, R0, c[0x0][0x538], RZ ;  /* 0x00014e0000007a24 */ /* 0x008fca00078e02ff */
[----:B------:R-:W-:-:S04]  /*0550*/  IADD3 R7, R0, R7, RZ ;  /* 0x0000000700077210 */ /* 0x000fc80007ffe0ff */
[----:B------:R-:W-:-:S13]  /*0560*/  ISETP.GT.AND P0, PT, R7, UR4, PT ;  /* 0x0000000407007c0c */ /* 0x000fda000bf04270 */
[----:B-12---:R-:W-:Y:S05]  /*0570*/  @!P0 BRA `(.L_x_396) ;  /* 0xfffffdc000008947 */ /* 0x006fea000383ffff */
.L_x_392:
[----:B------:R-:W-:-:S05]  /*0580*/  IADD3 R11, -R0, R7, RZ ;  /* 0x00000007000b7210 */ /* 0x000fca0007ffe1ff */
[----:B------:R-:W-:-:S05]  /*0590*/  IMAD R0, R4, c[0x0][0x538], R11 ;  /* 0x00014e0004007a24 */ /* 0x000fca00078e020b */
[----:B------:R-:W-:Y:S01]  /*05a0*/  ISETP.GT.AND P0, PT, R0, UR4, PT ;  /* 0x0000000400007c0c */ /* 0x000fe2000bf04270 */
[----:B------:R-:W-:-:S12]  /*05b0*/  BRA.DIV ~URZ, `(.L_x_397) ;  /* 0x000150027f007947 */ /* 0x000fd8000b800000 */
[----:B------:R-:W-:-:S04]  /*05c0*/  VOTE.ANY R10, PT, !P0 ;  /* 0x00000000000a7806 */ /* 0x000fc800040e0100 */
.L_x_537:
[----:B------:R-:W1:Y:S02]  /*05d0*/  POPC R7, R10 ;  /* 0x0000000a00077309 */ /* 0x000e640000000000 */
[----:B-12---:R-:W-:Y:S01]  /*05e0*/  IADD3 R235, R7, R6, RZ ;  /* 0x0000000607eb7210 */ /* 0x006fe20007ffe0ff */
[----:B------:R-:W-:Y:S05]  /*05f0*/  BRA.DIV ~URZ, `(.L_x_398) ;  /* 0x000150127f007947 */ /* 0x000fea000b800000 */
[----:B------:R1:W2:Y:S01]  /*0600*/  SHFL.IDX PT, R233, R9, R7, 0x1f ;  /* 0x00001f0709e97589 */ /* 0x0002a200000e0000 */
[----:B------:R-:W-:-:S03]  /*0610*/  MOV R6, RZ ;  /* 0x000000ff00067202 */ /* 0x000fc60000000f00 */
[----:B------:R1:W3:Y:S04]  /*0620*/  SHFL.IDX PT, R9, R8, R7, 0x1f ;  /* 0x00001f0708097589 */ /* 0x0002e800000e0000 */
.L_x_538:
[----:B------:R-:W-:Y:S01]  /*0630*/  ISETP.NE.AND P0, PT, R10, RZ, PT ;  /* 0x000000ff0a00720c */ /* 0x000fe20003f05270 */
[----:B------:R-:W-:-:S12]  /*0640*/  BSSY B0, `(.L_x_399) ;  /* 0x0000005000007945 */ /* 0x000fd80003800000 */
[----:B------:R-:W-:Y:S05]  /*0650*/  @!P0 BRA `(.L_x_400) ;  /* 0x0000003000008947 */ /* 0x000fea0003800000 */
[----:B------:R-:W-:Y:S01]  /*0660*/  IADD3 R3, R7, -0x1, RZ ;  /* 0xffffffff07037810 */ /* 0x000fe20007ffe0ff */
[----:B------:R-:W-:Y:S05]  /*0670*/  BRA.DIV ~URZ, `(.L_x_401) ;  /* 0x000150727f007947 */ /* 0x000fea000b800000 */
[----:B------:R4:W1:Y:S02]  /*0680*/  SHFL.IDX PT, R6, R4, R3, 0x1f ;  /* 0x00001f0304067589 */ /* 0x00086400000e0000 */
.L_x_400:
[----:B------:R-:W-:Y:S05]  /*0690*/  BSYNC B0 ;  /* 0x0000000000007941 */ /* 0x000fea0003800000 */
.L_x_399:
[----:B---3--:R-:W-:Y:S01]  /*06a0*/  ISETP.NE.AND P0, PT, R9, 0x1, PT ;  /* 0x000000010900780c */ /* 0x008fe20003f05270 */
[----:B-1----:R-:W-:Y:S01]  /*06b0*/  IMAD R232, R6, c[0x0][0x538], R11 ;  /* 0x00014e0006e87a24 */ /* 0x002fe200078e020b */
[----:B------:R-:W-:Y:S04]  /*06c0*/  BSSY B0, `(.L_x_402) ;  /* 0x0000085000007945 */ /* 0x000fe80003800000 */
[----:B------:R-:W-:-:S07]  /*06d0*/  IADD3 R11, -R232, UR4, RZ ;  /* 0x00000004e80b7c10 */ /* 0x000fce000fffe1ff */
[----:B------:R-:W-:Y:S05]  /*06e0*/  @!P0 BRA `(.L_x_403) ;  /* 0x000003e000008947 */ /* 0x000fea0003800000 */
[-C--:B--2---:R-:W-:Y:S02]  /*06f0*/  IABS R0, R233.reuse ;  /* 0x000000e900007213 */ /* 0x084fe40000000000 */
[----:B------:R-:W-:-:S03]  /*0700*/  IABS R6, R233 ;  /* 0x000000e900067213 */ /* 0x000fc60000000000 */
[----:B------:R-:W-:Y:S01]  /*0710*/  IMAD.MOV.U32 R5, RZ, RZ, R0 ;  /* 0x000000ffff057224 */ /* 0x000fe200078e0000 */
[----:B------:R-:W-:-:S03]  /*0720*/  IABS R0, R9 ;  /* 0x0000000900007213 */ /* 0x000fc60000000000 */
[----:B------:R-:W1:Y:S02]  /*0730*/  I2F.RP R2, R5 ;  /* 0x0000000500027306 */ /* 0x000e640000209400 */
[----:B------:R-:W-:Y:S01]  /*0740*/  IMAD.MOV.U32 R8, RZ, RZ, R0 ;  /* 0x000000ffff087224 */ /* 0x000fe200078e0000 */
[----:B------:R-:W-:-:S05]  /*0750*/  IABS R0, R11 ;  /* 0x0000000b00007213 */ /* 0x000fca0000000000 */
[----:B------:R-:W-:Y:S08]  /*0760*/  I2F.RP R7, R8 ;  /* 0x0000000800077306 */ /* 0x000ff00000209400 */
[----:B-1----:R-:W1:Y:S02]  /*0770*/  MUFU.RCP R2, R2 ;  /* 0x0000000200027308 */ /* 0x002e640000001000 */
[----:B-1----:R-:W-:-:S06]  /*0780*/  IADD3 R2, R2, 0xffffffe, RZ ;  /* 0x0ffffffe02027810 */ /* 0x002fcc0007ffe0ff */
[----:B----4-:R-:W1:Y:S02]  /*0790*/  F2I.FTZ.U32.TRUNC.NTZ R3, R2 ;  /* 0x0000000200037305 */ /* 0x010e64000021f000 */
[----:B-1----:R-:W-:-:S04]  /*07a0*/  IMAD.MOV R2, RZ, RZ, -R3 ;  /* 0x000000ffff027224 */ /* 0x002fc800078e0a03 */
[----:B------:R-:W-:Y:S02]  /*07b0*/  IMAD R4, R2, R5, RZ ;  /* 0x0000000502047224 */ /* 0x000fe400078e02ff */
[----:B------:R-:W-:-:S04]  /*07c0*/  IMAD.MOV.U32 R2, RZ, RZ, RZ ;  /* 0x000000ffff027224 */ /* 0x000fc800078e00ff */
[----:B------:R-:W-:Y:S01]  /*07d0*/  IMAD.HI.U32 R2, R3, R4, R2 ;  /* 0x0000000403027227 */ /* 0x000fe200078e0002 */
[----:B------:R-:W-:-:S03]  /*07e0*/  MOV R3, R0 ;  /* 0x0000000000037202 */ /* 0x000fc60000000f00 */
[----:B------:R-:W-:Y:S02]  /*07f0*/  IMAD.MOV R0, RZ, RZ, -R6 ;  /* 0x000000ffff007224 */ /* 0x000fe400078e0a06 */
        /* <DEDUP_REMOVED lines=28> */
[----:B------:R-:W-:-:S03]  /*09c0*/  IMAD.MOV R5, RZ, RZ, -R4 ;  /* 0x000000ffff057224 */ /* 0x000fc600078e0a04 */
        /* <DEDUP_REMOVED lines=10> */
[----:B------:R-:W-:-:S04]  /*0a70*/  IMAD.MOV R2, RZ, RZ, -R0 ;  /* 0x000000ffff027224 */ /* 0x000fc800078e0a00 */
[C---:B------:R-:W-:Y:S01]  /*0a80*/  IMAD R3, R9.reuse, R2, R4 ;  /* 0x0000000209037224 */ /* 0x040fe200078e0204 */
[----:B------:R-:W-:Y:S01]  /*0a90*/  LEA R2, R9, R0, 0x18 ;  /* 0x0000000009027211 */ /* 0x000fe200078ec0ff */
[----:B------:R-:W-:-:S04]  /*0aa0*/  IMAD R0, R233, R5, R11 ;  /* 0x00000005e9007224 */ /* 0x000fc800078e020b */
[----:B------:R-:W-:Y:S01]  /*0ab0*/  IMAD R234, R3, 0x10000, R2 ;  /* 0x0001000003ea7824 */ /* 0x000fe200078e0202 */
[----:B------:R-:W-:Y:S05]  /*0ac0*/  BRA `(.L_x_404) ;  /* 0x0000044000007947 */ /* 0x000fea0003800000 */
.L_x_403:
[----:B------:R-:W-:-:S04]  /*0ad0*/  IMAD.MOV.U32 R2, RZ, RZ, 0x4 ;  /* 0x00000004ff027424 */ /* 0x000fc800078e00ff */
[----:B----4-:R-:W-:-:S05]  /*0ae0*/  IMAD.WIDE R2, R235, R2, c[0x0][0x590] ;  /* 0x00016400eb027625 */ /* 0x010fca00078e0202 */
[----:B------:R-:W3:Y:S02]  /*0af0*/  LDG.E R7, [R2.64] ;  /* 0x0000000602077981 */ /* 0x000ee4000c1e1900 */
[----:B--23--:R-:W-:-:S05]  /*0b00*/  IMAD R9, R7, R233, RZ ;  /* 0x000000e907097224 */ /* 0x00cfca00078e02ff */
[-C--:B------:R-:W-:Y:S02]  /*0b10*/  IABS R0, R9.reuse ;  /* 0x0000000900007213 */ /* 0x080fe40000000000 */
[----:B------:R-:W-:-:S03]  /*0b20*/  IABS R8, R9 ;  /* 0x0000000900087213 */ /* 0x000fc60000000000 */
[----:B------:R-:W-:-:S04]  /*0b30*/  IMAD.MOV.U32 R6, RZ, RZ, R0 ;  /* 0x000000ffff067224 */ /* 0x000fc800078e0000 */
[----:B------:R-:W1:Y:S08]  /*0b40*/  I2F.RP R2, R6 ;  /* 0x0000000600027306 */ /* 0x000e700000209400 */
[----:B-1----:R-:W1:Y:S02]  /*0b50*/  MUFU.RCP R2, R2 ;  /* 0x0000000200027308 */ /* 0x002e640000001000 */
[----:B-1----:R-:W-:-:S06]  /*0b60*/  IADD3 R2, R2, 0xffffffe, RZ ;  /* 0x0ffffffe02027810 */ /* 0x002fcc0007ffe0ff */
[----:B------:R-:W1:Y:S02]  /*0b70*/  F2I.FTZ.U32.TRUNC.NTZ R3, R2 ;  /* 0x0000000200037305 */ /* 0x000e64000021f000 */
[----:B-1----:R-:W-:-:S04]  /*0b80*/  IMAD.MOV R0, RZ, RZ, -R3 ;  /* 0x000000ffff007224 */ /* 0x002fc800078e0a03 */
[----:B------:R-:W-:Y:S01]  /*0b90*/  IMAD.MOV.U32 R2, RZ, RZ, R0 ;  /* 0x000000ffff027224 */ /* 0x000fe200078e0000 */
[----:B------:R-:W-:-:S03]  /*0ba0*/  IABS R0, R11 ;  /* 0x0000000b00007213 */ /* 0x000fc60000000000 */
[----:B------:R-:W-:Y:S01]  /*0bb0*/  IMAD R4, R2, R6, RZ ;  /* 0x0000000602047224 */ /* 0x000fe200078e02ff */
[----:B------:R-:W-:Y:S01]  /*0bc0*/  MOV R5, R0 ;  /* 0x0000000000057202 */ /* 0x000fe20000000f00 */
[----:B------:R-:W-:-:S04]  /*0bd0*/  IMAD.MOV.U32 R2, RZ, RZ, RZ ;  /* 0x000000ffff027224 */ /* 0x000fc800078e00ff */
[----:B------:R-:W-:-:S04]  /*0be0*/  IMAD.HI.U32 R0, R3, R4, R2 ;  /* 0x0000000403007227 */ /* 0x000fc800078e0002 */
[----:B------:R-:W-:Y:S02]  /*0bf0*/  IMAD.MOV R2, RZ, RZ, -R8 ;  /* 0x000000ffff027224 */ /* 0x000fe400078e0a08 */
        /* <DEDUP_REMOVED lines=9> */
[----:B------:R-:W-:-:S04]  /*0c90*/  @P2 IADD3 R0, R0, 0x1, RZ ;  /* 0x0000000100002810 */ /* 0x000fc80007ffe0ff */
[----:B------:R-:W-:-:S05]  /*0ca0*/  MOV R4, R0 ;  /* 0x0000000000047202 */ /* 0x000fca0000000f00 */
[----:B------:R-:W-:Y:S01]  /*0cb0*/  @!P0 IMAD.MOV R4, RZ, RZ, -R4 ;  /* 0x000000ffff048224 */ /* 0x000fe200078e0a04 */
[----:B------:R-:W-:-:S05]  /*0cc0*/  @!P1 LOP3.LUT R4, RZ, R9, RZ, 0x33, !PT ;  /* 0x00000009ff049212 */ /* 0x000fca00078e33ff */
[----:B------:R-:W-:-:S05]  /*0cd0*/  IMAD R10, R7, R4, RZ ;  /* 0x00000004070a7224 */ /* 0x000fca00078e02ff */
[----:B------:R-:W-:-:S04]  /*0ce0*/  IADD3 R0, -R10, c[0x0][0x538], RZ ;  /* 0x00014e000a007a10 */ /* 0x000fc80007ffe1ff */
[----:B------:R-:W-:-:S04]  /*0cf0*/  IMNMX R6, R7, R0, PT ;  /* 0x0000000007067217 */ /* 0x000fc80003800200 */
[----:B------:R-:W-:-:S05]  /*0d00*/  IABS R0, R6 ;  /* 0x0000000600007213 */ /* 0x000fca0000000000 */
[----:B------:R-:W-:-:S04]  /*0d10*/  IMAD.MOV.U32 R5, RZ, RZ, R0 ;  /* 0x000000ffff057224 */ /* 0x000fc800078e0000 */
[----:B------:R-:W1:Y:S08]  /*0d20*/  I2F.RP R2, R5 ;  /* 0x0000000500027306 */ /* 0x000e700000209400 */
[----:B-1----:R-:W1:Y:S02]  /*0d30*/  MUFU.RCP R2, R2 ;  /* 0x0000000200027308 */ /* 0x002e640000001000 */
[----:B-1----:R-:W-:-:S06]  /*0d40*/  IADD3 R2, R2, 0xffffffe, RZ ;  /* 0x0ffffffe02027810 */ /* 0x002fcc0007ffe0ff */
[----:B------:R1:W2:Y:S02]  /*0d50*/  F2I.FTZ.U32.TRUNC.NTZ R3, R2 ;  /* 0x0000000200037305 */ /* 0x0002a4000021f000 */
[----:B-1----:R-:W-:Y:S01]  /*0d60*/  IMAD.MOV R2, RZ, RZ, -R4 ;  /* 0x000000ffff027224 */ /* 0x002fe200078e0a04 */
[----:B--2---:R-:W-:-:S03]  /*0d70*/  IADD3 R0, RZ, -R3, RZ ;  /* 0x80000003ff007210 */ /* 0x004fc60007ffe0ff */
[----:B------:R-:W-:Y:S01]  /*0d80*/  IMAD R8, R9, R2, R11 ;  /* 0x0000000209087224 */ /* 0x000fe200078e020b */
[----:B------:R-:W-:Y:S01]  /*0d90*/  IABS R9, R6 ;  /* 0x0000000600097213 */ /* 0x000fe20000000000 */
[----:B------:R-:W-:-:S03]  /*0da0*/  IMAD.MOV.U32 R2, RZ, RZ, R0 ;  /* 0x000000ffff027224 */ /* 0x000fc600078e0000 */
[----:B------:R-:W-:Y:S01]  /*0db0*/  IABS R0, R8 ;  /* 0x0000000800007213 */ /* 0x000fe20000000000 */
[----:B------:R-:W-:Y:S02]  /*0dc0*/  IMAD R7, R2, R5, RZ ;  /* 0x0000000502077224 */ /* 0x000fe400078e02ff */
[----:B------:R-:W-:Y:S02]  /*0dd0*/  IMAD.MOV.U32 R2, RZ, RZ, RZ ;  /* 0x000000ffff027224 */ /* 0x000fe400078e00ff */
[----:B------:R-:W-:Y:S01]  /*0de0*/  IMAD.MOV.U32 R4, RZ, RZ, R0 ;  /* 0x000000ffff047224 */ /* 0x000fe200078e0000 */
[----:B------:R-:W-:Y:S01]  /*0df0*/  IADD3 R0, RZ, -R9, RZ ;  /* 0x80000009ff007210 */ /* 0x000fe20007ffe0ff */
[----:B------:R-:W-:-:S04]  /*0e00*/  IMAD.HI.U32 R3, R3, R7, R2 ;  /* 0x0000000703037227 */ /* 0x000fc800078e0002 */
[----:B------:R-:W-:Y:S02]  /*0e10*/  IMAD.MOV.U32 R2, RZ, RZ, R0 ;  /* 0x000000ffff027224 */ /* 0x000fe400078e0000 */
[----:B------:R-:W-:Y:S01]  /*0e20*/  IMAD.HI.U32 R0, R3, R4, RZ ;  /* 0x0000000403007227 */ /* 0x000fe200078e00ff */
[----:B------:R-:W-:-:S03]  /*0e30*/  IADD3 R3, R10, 0x1000000, R8 ;  /* 0x010000000a037810 */ /* 0x000fc60007ffe008 */
[----:B------:R-:W-:-:S05]  /*0e40*/  IMAD R2, R0, R2, R4 ;  /* 0x0000000200027224 */ /* 0x000fca00078e0204 */
[----:B------:R-:W-:-:S13]  /*0e50*/  ISETP.GT.U32.AND P1, PT, R5, R2, PT ;  /* 0x000000020500720c */ /* 0x000fda0003f24070 */
[----:B------:R-:W-:Y:S01]  /*0e60*/  @!P1 IMAD.IADD R2, R2, 0x1, -R5 ;  /* 0x0000000102029824 */ /* 0x000fe200078e0a05 */
[----:B------:R-:W-:Y:S02]  /*0e70*/  @!P1 IADD3 R0, R0, 0x1, RZ ;  /* 0x0000000100009810 */ /* 0x000fe40007ffe0ff */
[----:B------:R-:W-:Y:S02]  /*0e80*/  ISETP.NE.AND P1, PT, R6, RZ, PT ;  /* 0x000000ff0600720c */ /* 0x000fe40003f25270 */
[----:B------:R-:W-:Y:S02]  /*0e90*/  ISETP.GE.U32.AND P2, PT, R2, R5, PT ;  /* 0x000000050200720c */ /* 0x000fe40003f46070 */
[----:B------:R-:W-:-:S04]  /*0ea0*/  LOP3.LUT R2, R8, R6, RZ, 0x3c, !PT ;  /* 0x0000000608027212 */ /* 0x000fc800078e3cff */
[----:B------:R-:W-:Y:S01]  /*0eb0*/  ISETP.GE.AND P0, PT, R2, RZ, PT ;  /* 0x000000ff0200720c */ /* 0x000fe20003f06270 */
[----:B------:R-:W-:-:S06]  /*0ec0*/  IMAD.MOV R2, RZ, RZ, -R6 ;  /* 0x000000ffff027224 */ /* 0x000fcc00078e0a06 */
[----:B------:R-:W-:-:S06]  /*0ed0*/  @P2 IADD3 R0, R0, 0x1, RZ ;  /* 0x0000000100002810 */ /* 0x000fcc0007ffe0ff */
[----:B------:R-:W-:Y:S02]  /*0ee0*/  @!P0 IADD3 R0, -R0, RZ, RZ ;  /* 0x000000ff00008210 */ /* 0x000fe40007ffe1ff */
[----:B------:R-:W-:-:S05]  /*0ef0*/  @!P1 LOP3.LUT R0, RZ, R6, RZ, 0x33, !PT ;  /* 0x00000006ff009212 */ /* 0x000fca00078e33ff */
[----:B------:R-:W-:Y:S02]  /*0f00*/  IMAD R234, R0, R2, R3 ;  /* 0x0000000200ea7224 */ /* 0x000fe400078e0203 */
.L_x_404:
[----:B------:R-:W-:Y:S05]  /*0f10*/  BSYNC B0 ;  /* 0x0000000000007941 */ /* 0x000fea0003800000 */
.L_x_402:
[----:B------:R-:W-:-:S04]  /*0f20*/  LOP3.LUT R0, RZ, R0, RZ, 0x33, !PT ;  /* 0x00000000ff007212 */ /* 0x000fc800078e33ff */
[----:B------:R-:W-:Y:S01]  /*0f30*/  IADD3 R233, R0, R233, RZ ;  /* 0x000000e900e97210 */ /* 0x000fe20007ffe0ff */
[----:B------:R-:W-:Y:S05]  /*0f40*/  BRA `(.L_x_405) ;  /* 0x0000004000007947 */ /* 0x000fea0003800000 */
.L_x_393:
[----:B--2---:R-:W-:Y:S01]  /*0f50*/  IMAD.MOV.U32 R233, RZ, RZ, RZ ;  /* 0x000000ffffe97224 */ /* 0x004fe200078e00ff */
[----:B------:R-:W-:Y:S01]  /*0f60*/  MOV R234, RZ ;  /* 0x000000ff00ea7202 */ /* 0x000fe20000000f00 */
[----:B------:R-:W-:Y:S01]  /*0f70*/  IMAD.U32 R232, RZ, RZ, UR4 ;  /* 0x00000004ffe87e24 */ /* 0x000fe2000f8e00ff */
[----:B------:R-:W-:Y:S02]  /*0f80*/  MOV R235, c[0x0][0x53c] ;  /* 0x00014f0000eb7a02 */ /* 0x000fe40000000f00 */
.L_x_405:
[----:B------:R-:W-:Y:S01]  /*0f90*/  ISETP.NE.AND P0, PT, R12, RZ, PT ;  /* 0x000000ff0c00720c */ /* 0x000fe20003f05270 */
[----:B------:R-:W-:-:S12]  /*0fa0*/  WARPSYNC 0xffffffff ;  /* 0xffffffff00007948 */ /* 0x000fd80003800000 */
[----:B------:R1:W-:Y:S04]  /*0fb0*/  @!P0 STS.128 [0x18100], R232 ;  /* 0x018100e8ff008388 */ /* 0x0003e80000000c00 */
[----:B------:R-:W-:Y:S06]  /*0fc0*/  BAR.ARV 0x5, 0x100 ;  /* 0x0144000000007b1d */ /* 0x000fec0000002000 */
.L_x_391:
        /* <DEDUP_REMOVED lines=33> */
[----:B------:R-:W-:Y:S02]  /*11e0*/  LOP3.LUT R4, R13, 0xfffffff8, RZ, 0xc0, !PT ;  /* 0xfffffff80d047812 */ /* 0x000fe400078ec0ff */
[----:B------:R-:W-:-:S02]  /*11f0*/  LEA.HI R6, R8, R16, RZ, 0x5 ;  /* 0x0000001008067211 */ /* 0x000fc400078f28ff */
[----:B------:R-:W-:Y:S01]  /*1200*/  LOP3.LUT R15, R3, R0, RZ, 0x3c, !PT ;  /* 0x00000000030f7212 */ /* 0x000fe200078e3cff */
[----:B------:R-:W-:Y:S01]  /*1210*/  IMAD.IADD R11, R2, 0x1, -R4 ;  /* 0x00000001020b7824 */ /* 0x000fe200078e0a04 */
[----:B------:R-:W-:Y:S02]  /*1220*/  LEA.HI R7, R8, R16, RZ, 0x6 ;  /* 0x0000001008077211 */ /* 0x000fe400078f30ff */
[----:B------:R-:W-:Y:S02]  /*1230*/  LOP3.LUT R0, R6, 0xffffffe0, RZ, 0xc0, !PT ;  /* 0xffffffe006007812 */ /* 0x000fe400078ec0ff */
[--C-:B------:R-:W-:Y:S01]  /*1240*/  SHF.R.S32.HI R8, RZ, 0x5, R6.reuse ;  /* 0x00000005ff087819 */ /* 0x100fe20000011406 */
[----:B------:R-:W-:Y:S01]  /*1250*/  IMAD.SHL.U32 R4, R7, 0x8, RZ ;  /* 0x0000000807047824 */ /* 0x000fe200078e00ff */
[----:B------:R-:W-:Y:S01]  /*1260*/  SHF.R.S32.HI R2, RZ, 0x1f, R6 ;  /* 0x0000001fff027819 */ /* 0x000fe20000011406 */
[----:B------:R-:W-:Y:S01]  /*1270*/  IMAD.IADD R17, R16, 0x1, -R0 ;  /* 0x0000000110117824 */ /* 0x000fe200078e0a00 */
[----:B------:R-:W-:-:S02]  /*1280*/  LOP3.LUT R3, R12, 0xfffffffc, RZ, 0xc0, !PT ;  /* 0xfffffffc0c037812 */ /* 0x000fc400078ec0ff */
[----:B------:R-:W-:Y:S01]  /*1290*/  LEA.HI R0, R2, R8, RZ, 0x3 ;  /* 0x0000000802007211 */ /* 0x000fe200078f18ff */
[----:B------:R-:W-:Y:S01]  /*12a0*/  IMAD.SHL.U32 R2, R11, 0x40, RZ ;  /* 0x000000400b027824 */ /* 0x000fe200078e00ff */
[----:B------:R-:W-:Y:S01]  /*12b0*/  LOP3.LUT R209, R5, 0x7ffffe00, R4, 0xf8, !PT ;  /* 0x7ffffe0005d17812 */ /* 0x000fe200078ef804 */
[----:B------:R-:W-:Y:S01]  /*12c0*/  IMAD.SHL.U32 R5, R14, 0x8, RZ ;  /* 0x000000080e057824 */ /* 0x000fe200078e00ff */
[----:B------:R-:W-:Y:S01]  /*12d0*/  SHF.R.S32.HI R12, RZ, 0x1f, R17 ;  /* 0x0000001fff0c7819 */ /* 0x000fe20000011411 */
[----:B------:R-:W-:Y:S01]  /*12e0*/  IMAD.IADD R7, R16, 0x1, -R3 ;  /* 0x0000000110077824 */ /* 0x000fe200078e0a03 */
[----:B------:R-:W-:Y:S01]  /*12f0*/  LOP3.LUT R2, R2, 0x1c0, RZ, 0xc0, !PT ;  /* 0x000001c002027812 */ /* 0x000fe200078ec0ff */
[----:B------:R-:W-:Y:S01]  /*1300*/  IMAD.SHL.U32 R209, R209, 0x2, RZ ;  /* 0x00000002d1d17824 */ /* 0x000fe200078e00ff */
[----:B------:R-:W-:Y:S02]  /*1310*/  LOP3.LUT R0, R0, 0xffffff8, RZ, 0xc0, !PT ;  /* 0x0ffffff800007812 */ /* 0x000fe400078ec0ff */
[----:B------:R-:W-:-:S02]  /*1320*/  LOP3.LUT R5, R2, 0x8, R5, 0xf8, !PT ;  /* 0x0000000802057812 */ /* 0x000fc400078ef805 */
[----:B------:R-:W-:Y:S01]  /*1330*/  SHF.R.U32.HI R2, RZ, 0x3, R2 ;  /* 0x00000003ff027819 */ /* 0x000fe20000011602 */
[----:B------:R-:W-:Y:S01]  /*1340*/  IMAD.IADD R3, R8, 0x1, -R0 ;  /* 0x0000000108037824 */ /* 0x000fe200078e0a00 */
[----:B------:R-:W-:Y:S02]  /*1350*/  LEA.HI R12, R12, R17, RZ, 0x2 ;  /* 0x000000110c0c7211 */ /* 0x000fe400078f10ff */
[----:B------:R-:W-:Y:S01]  /*1360*/  LOP3.LUT R6, R5, R2, RZ, 0x3c, !PT ;  /* 0x0000000205067212 */ /* 0x000fe200078e3cff */
[C---:B------:R-:W-:Y:S01]  /*1370*/  IMAD.SHL.U32 R2, R9.reuse, 0x40, RZ ;  /* 0x0000004009027824 */ /* 0x040fe200078e00ff */
[----:B------:R-:W-:Y:S02]  /*1380*/  SHF.R.S32.HI R0, RZ, 0x2, R12 ;  /* 0x00000002ff007819 */ /* 0x000fe4000001140c */
[----:B------:R-:W-:Y:S02]  /*1390*/  LOP3.LUT R4, R9, 0x1, RZ, 0xc0, !PT ;  /* 0x0000000109047812 */ /* 0x000fe400078ec0ff */
[----:B------:R-:W-:Y:S01]  /*13a0*/  LOP3.LUT R2, R2, 0x1c0, RZ, 0xc0, !PT ;  /* 0x000001c002027812 */ /* 0x000fe200078ec0ff */
[----:B------:R-:W-:Y:S01]  /*13b0*/  IMAD R16, R3, 0x10, R0 ;  /* 0x0000001003107824 */ /* 0x000fe200078e0200 */
[----:B------:R-:W-:Y:S01]  /*13c0*/  ISETP.NE.U32.AND P0, PT, R4, 0x1, PT ;  /* 0x000000010400780c */ /* 0x000fe20003f05070 */
[----:B------:R-:W-:Y:S01]  /*13d0*/  IMAD.SHL.U32 R4, R8, 0x400, RZ ;  /* 0x0000040008047824 */ /* 0x000fe200078e00ff */
[----:B------:R-:W-:Y:S01]  /*13e0*/  LEA.HI R2, R2, R2, RZ, 0x1d ;  /* 0x0000000202027211 */ /* 0x000fe200078fe8ff */
[----:B------:R-:W-:Y:S01]  /*13f0*/  IMAD.SHL.U32 R3, R13, 0x40, RZ ;  /* 0x000000400d037824 */ /* 0x000fe200078e00ff */
[C---:B------:R-:W-:Y:S01]  /*1400*/  LEA.HI R0, R7.reuse, R7, RZ, 0x1 ;  /* 0x0000000707007211 */ /* 0x040fe200078f08ff */
[----:B------:R-:W-:Y:S01]  /*1410*/  IMAD R5, R7, 0x2, R4 ;  /* 0x0000000207057824 */ /* 0x000fe200078e0204 */
[----:B------:R-:W-:Y:S01]  /*1420*/  STL [R1+0x3c], R16 ;  /* 0x00003c1001007387 */ /* 0x000fe20000100800 */
[----:B------:R-:W-:-:S02]  /*1430*/  IADD3 R238, R236, 0x40, RZ ;  /* 0x00000040ecee7810 */ /* 0x000fc40007ffe0ff */
[----:B------:R-:W-:Y:S01]  /*1440*/  LOP3.LUT R3, R3, 0xfffffe00, RZ, 0xc0, !PT ;  /* 0xfffffe0003037812 */ /* 0x000fe200078ec0ff */
[----:B------:R-:W-:Y:S01]  /*1450*/  IMAD.IADD R8, R5, 0x1, R2 ;  /* 0x0000000105087824 */ /* 0x000fe200078e0202 */
[----:B------:R-:W-:Y:S02]  /*1460*/  LOP3.LUT R0, R0, 0x1ffffffe, RZ, 0xc0, !PT ;  /* 0x1ffffffe00007812 */ /* 0x000fe400078ec0ff */
[CC--:B------:R-:W-:Y:S02]  /*1470*/  IADD3 R4, R6.reuse, R3.reuse, R4 ;  /* 0x0000000306047210 */ /* 0x0c0fe40007ffe004 */
[----:B------:R-:W-:Y:S01]  /*1480*/  LOP3.LUT R5, R6, R3, RZ, 0xfc, !PT ;  /* 0x0000000306057212 */ /* 0x000fe200078efcff */
[----:B------:R-:W-:Y:S01]  /*1490*/  IMAD R3, R10, 0x20, R18 ;  /* 0x000000200a037824 */ /* 0x000fe200078e0212 */
[----:B------:R-:W-:Y:S01]  /*14a0*/  R2P PR, R9, 0x6 ;  /* 0x0000000609007804 */ /* 0x000fe20000000000 */
[----:B------:R-:W-:Y:S01]  /*14b0*/  IMAD.IADD R240, R7, 0x1, -R0 ;  /* 0x0000000107f07824 */ /* 0x000fe200078e0a00 */
[----:B------:R-:W-:Y:S01]  /*14c0*/  IADD3 R239, R236, 0x80, RZ ;  /* 0x00000080ecef7810 */ /* 0x000fe20007ffe0ff */
[----:B------:R-:W-:Y:S01]  /*14d0*/  IMAD R0, R14, 0x200, R15 ;  /* 0x000002000e007824 */ /* 0x000fe200078e020f */
[----:B------:R1:W-:Y:S01]  /*14e0*/  STL [R1+0x34], R3 ;  /* 0x0000340301007387 */ /* 0x0003e20000100800 */
[----:B------:R-:W-:Y:S01]  /*14f0*/  LOP3.LUT P4, RZ, R10, 0x2, RZ, 0xc0, !PT ;  /* 0x000000020aff7812 */ /* 0x000fe2000788c0ff */
[----:B------:R-:W-:Y:S01]  /*1500*/  IMAD.MOV.U32 R9, RZ, RZ, 0x40 ;  /* 0x00000040ff097424 */ /* 0x000fe200078e00ff */
[----:B------:R-:W-:Y:S01]  /*1510*/  SHF.R.S32.HI R7, RZ, 0x1f, R238 ;  /* 0x0000001fff077819 */ /* 0x000fe200000114ee */
[----:B------:R-:W-:Y:S01]  /*1520*/  IMAD R240, R240, 0x8, R16 ;  /* 0x00000008f0f07824 */ /* 0x000fe200078e0210 */
[----:B------:R-:W-:-:S02]  /*1530*/  SHF.R.S32.HI R6, RZ, 0x1f, R239 ;  /* 0x0000001fff067819 */ /* 0x000fc400000114ef */
[C---:B------:R-:W-:Y:S01]  /*1540*/  LOP3.LUT P6, RZ, R11.reuse, 0x2, RZ, 0xc0, !PT ;  /* 0x000000020bff7812 */ /* 0x040fe200078cc0ff */
[----:B------:R2:W-:Y:S01]  /*1550*/  STL [R1+0x4], R7 ;  /* 0x0000040701007387 */ /* 0x0005e20000100800 */
[----:B------:R-:W-:Y:S01]  /*1560*/  LOP3.LUT P5, RZ, R11, 0x4, RZ, 0xc0, !PT ;  /* 0x000000040bff7812 */ /* 0x000fe200078ac0ff */
[----:B------:R-:W-:Y:S01]  /*1570*/  IMAD.MOV.U32 R11, RZ, RZ, 0x20 ;  /* 0x00000020ff0b7424 */ /* 0x000fe200078e00ff */
[----:B------:R-:W-:Y:S01]  /*1580*/  LOP3.LUT P3, RZ, R10, 0x4, RZ, 0xc0, !PT ;  /* 0x000000040aff7812 */ /* 0x000fe2000786c0ff */
[----:B------:R3:W-:Y:S01]  /*1590*/  STL [R1], R6 ;  /* 0x0000000601007387 */ /* 0x0007e20000100800 */
[----:B------:R-:W-:Y:S02]  /*15a0*/  LEA R184, R0, 0x6100, 0x1 ;  /* 0x0000610000b87811 */ /* 0x000fe400078e08ff */
[C---:B------:R-:W-:Y:S02]  /*15b0*/  SEL R2, R9.reuse, 0xffffffc0, !P3 ;  /* 0xffffffc009027807 */ /* 0x040fe40005800000 */
[----:B------:R-:W-:-:S02]  /*15c0*/  SEL R0, R9, 0xffffffc0, !P5 ;  /* 0xffffffc009007807 */ /* 0x000fc40006800000 */
[C---:B------:R-:W-:Y:S01]  /*15d0*/  IADD3 R195, R184.reuse, 0x20, RZ ;  /* 0x00000020b8c37810 */ /* 0x040fe20007ffe0ff */
[C---:B------:R-:W-:Y:S01]  /*15e0*/  IMAD.IADD R190, R184.reuse, 0x1, R2 ;  /* 0x00000001b8be7824 */ /* 0x040fe200078e0202 */
[----:B------:R-:W-:Y:S02]  /*15f0*/  @P4 IADD3 R195, R184, -0x20, RZ ;  /* 0xffffffe0b8c34810 */ /* 0x000fe40007ffe0ff */
[----:B------:R-:W-:Y:S02]  /*1600*/  LEA R191, R4, 0xc100, 0x1 ;  /* 0x0000c10004bf7811 */ /* 0x000fe400078e08ff */
[----:B-1----:R-:W-:Y:S01]  /*1610*/  LOP3.LUT R3, R12, 0x7ffffffc, RZ, 0xc0, !PT ;  /* 0x7ffffffc0c037812 */ /* 0x002fe200078ec0ff */
[----:B------:R-:W-:Y:S01]  /*1620*/  IMAD.IADD R187, R2, 0x1, R195 ;  /* 0x0000000102bb7824 */ /* 0x000fe200078e02c3 */
[----:B------:R-:W-:Y:S01]  /*1630*/  LEA R185, R5, 0x100, 0x1 ;  /* 0x0000010005b97811 */ /* 0x000fe200078e08ff */
[----:B------:R-:W-:Y:S01]  /*1640*/  IMAD.IADD R194, R191, 0x1, R0 ;  /* 0x00000001bfc27824 */ /* 0x000fe200078e0200 */
[----:B------:R-:W-:Y:S01]  /*1650*/  SHF.R.S32.HI R237, RZ, 0x1f, R236 ;  /* 0x0000001fffed7819 */ /* 0x000fe200000114ec */
[----:B------:R-:W-:Y:S01]  /*1660*/  IMAD.IADD R3, R17, 0x1, -R3 ;  /* 0x0000000111037824 */ /* 0x000fe200078e0a03 */
[----:B------:R-:W-:Y:S01]  /*1670*/  IADD3 R206, R195, 0x800, RZ ;  /* 0x00000800c3ce7810 */ /* 0x000fe20007ffe0ff */
[----:B------:R-:W-:Y:S01]  /*1680*/  IMAD.IADD R189, R0, 0x1, R185 ;  /* 0x0000000100bd7824 */ /* 0x000fe200078e02b9 */
[----:B--2---:R-:W-:Y:S01]  /*1690*/  SEL R7, R11, 0xffffffe0, !P1 ;  /* 0xffffffe00b077807 */ /* 0x004fe20004800000 */
[----:B------:R-:W-:Y:S01]  /*16a0*/  IMAD.SHL.U32 R227, R3, 0x2, RZ ;  /* 0x0000000203e37824 */ /* 0x000fe200078e00ff */
[----:B------:R-:W-:-:S02]  /*16b0*/  SEL R3, R11, 0xffffffe0, !P6 ;  /* 0xffffffe00b037807 */ /* 0x000fc40007000000 */
[----:B---3--:R-:W-:Y:S02]  /*16c0*/  SEL R6, R9, 0xffffffc0, !P2 ;  /* 0xffffffc009067807 */ /* 0x008fe40005000000 */
[----:B------:R-:W-:Y:S01]  /*16d0*/  IADD3 R10, R227, 0xa8, RZ ;  /* 0x000000a8e30a7810 */ /* 0x000fe20007ffe0ff */
[----:B------:R-:W-:Y:S01]  /*16e0*/  IMAD.IADD R192, R191, 0x1, R3 ;  /* 0x00000001bfc07824 */ /* 0x000fe200078e0203 */
[----:B------:R-:W-:Y:S01]  /*16f0*/  IADD3 R9, R227, 0xb8, RZ ;  /* 0x000000b8e3097810 */ /* 0x000fe20007ffe0ff */
[----:B------:R-:W-:Y:S01]  /*1700*/  IMAD.IADD R186, R3, 0x1, R185 ;  /* 0x0000000103ba7824 */ /* 0x000fe200078e02b9 */
[----:B------:R-:W-:Y:S01]  /*1710*/  LEA R10, R8, 0x80, 0x1 ;  /* 0x00000080080a7811 */ /* 0x000fe200078e08ff */
[----:B------:R-:W-:Y:S01]  /*1720*/  IMAD.IADD R193, R192, 0x1, R0 ;  /* 0x00000001c0c17824 */ /* 0x000fe200078e0200 */
[----:B------:R-:W-:Y:S01]  /*1730*/  IADD3 R11, R227, 0xb0, RZ ;  /* 0x000000b0e30b7810 */ /* 0x000fe20007ffe0ff */
[----:B------:R-:W-:Y:S01]  /*1740*/  IMAD.IADD R188, R0, 0x1, R186 ;  /* 0x0000000100bc7824 */ /* 0x000fe200078e02ba */
[----:B------:R-:W-:Y:S01]  /*1750*/  SHF.R.S32.HI R9, RZ, 0x1f, R9 ;  /* 0x0000001fff097819 */ /* 0x000fe20000011409 */
[C---:B------:R-:W-:Y:S01]  /*1760*/  IMAD.IADD R9, R10.reuse, 0x1, R7 ;  /* 0x000000010a097824 */ /* 0x040fe200078e0207 */
[----:B------:R-:W-:Y:S01]  /*1770*/  SHF.R.S32.HI R8, RZ, 0x1f, R11 ;  /* 0x0000001fff087819 */ /* 0x000fe2000001140b */
[C-C-:B------:R-:W-:Y:S01]  /*1780*/  IMAD.IADD R11, R10.reuse, 0x1, R6.reuse ;  /* 0x000000010a0b7824 */ /* 0x140fe200078e0206 */
[C---:B------:R-:W-:Y:S01]  /*1790*/  IADD3 R8, R10.reuse, -0x10, RZ ;  /* 0xfffffff00a087810 */ /* 0x040fe20007ffe0ff */
[----:B------:R-:W-:Y:S01]  /*17a0*/  IMAD.IADD R2, R9, 0x1, R6 ;  /* 0x0000000109027824 */ /* 0x000fe200078e0206 */
[----:B------:R-:W-:Y:S01]  /*17b0*/  @P0 IADD3 R8, R10, 0x10, RZ ;  /* 0x000000100a080810 */ /* 0x000fe20007ffe0ff */
[----:B------:R-:W-:Y:S01]  /*17c0*/  STL [R1+0x14], R10 ;  /* 0x0000140a01007387 */ /* 0x000fe20000100800 */
[----:B------:R-:W-:-:S02]  /*17d0*/  IADD3 R205, R195, 0x1000, RZ ;  /* 0x00001000c3cd7810 */ /* 0x000fc40007ffe0ff */
[C---:B------:R-:W-:Y:S01]  /*17e0*/  IADD3 R204, R195.reuse, 0x1800, RZ ;  /* 0x00001800c3cc7810 */ /* 0x040fe20007ffe0ff */
[----:B------:R-:W-:Y:S01]  /*17f0*/  STL [R1+0x30], R11 ;  /* 0x0000300b01007387 */ /* 0x000fe20000100800 */
[----:B------:R-:W-:Y:S01]  /*1800*/  IMAD.IADD R4, R6, 0x1, R8 ;  /* 0x0000000106047824 */ /* 0x000fe200078e0208 */
[C---:B------:R-:W-:Y:S02]  /*1810*/  IADD3 R203, R195.reuse, 0x2000, RZ ;  /* 0x00002000c3cb7810 */ /* 0x040fe40007ffe0ff */
[----:B------:R-:W-:Y:S01]  /*1820*/  STL [R1+0x20], R9 ;  /* 0x0000200901007387 */ /* 0x000fe20000100800 */
[C---:B------:R-:W-:Y:S02]  /*1830*/  IADD3 R202, R195.reuse, 0x2800, RZ ;  /* 0x00002800c3ca7810 */ /* 0x040fe40007ffe0ff */
[C---:B------:R-:W-:Y:S01]  /*1840*/  IADD3 R201, R195.reuse, 0x3000, RZ ;  /* 0x00003000c3c97810 */ /* 0x040fe20007ffe0ff */
[----:B------:R1:W-:Y:S01]  /*1850*/  STL [R1+0x2c], R2 ;  /* 0x00002c0201007387 */ /* 0x0003e20000100800 */
[----:B------:R-:W-:-:S02]  /*1860*/  IADD3 R200, R195, 0x3800, RZ ;  /* 0x00003800c3c87810 */ /* 0x000fc40007ffe0ff */
[C---:B------:R-:W-:Y:S01]  /*1870*/  IADD3 R199, R195.reuse, 0x4000, RZ ;  /* 0x00004000c3c77810 */ /* 0x040fe20007ffe0ff */
[----:B------:R-:W-:Y:S01]  /*1880*/  STL [R1+0x18], R8 ;  /* 0x0000180801007387 */ /* 0x000fe20000100800 */
[C---:B------:R-:W-:Y:S02]  /*1890*/  IADD3 R198, R195.reuse, 0x4800, RZ ;  /* 0x00004800c3c67810 */ /* 0x040fe40007ffe0ff */
[C---:B------:R-:W-:Y:S01]  /*18a0*/  IADD3 R197, R195.reuse, 0x5000, RZ ;  /* 0x00005000c3c57810 */ /* 0x040fe20007ffe0ff */
[----:B------:R-:W-:Y:S01]  /*18b0*/  STL [R1+0x28], R4 ;  /* 0x0000280401007387 */ /* 0x000fe20000100800 */
[----:B------:R-:W-:Y:S01]  /*18c0*/  IADD3 R196, R195, 0x5800, RZ ;  /* 0x00005800c3c47810 */ /* 0x000fe20007ffe0ff */
[----:B-1----:R-:W-:-:S05]  /*18d0*/  IMAD.IADD R2, R7, 0x1, R8 ;  /* 0x0000000107027824 */ /* 0x002fca00078e0208 */
[----:B------:R1:W-:Y:S02]  /*18e0*/  STL [R1+0x1c], R2 ;  /* 0x00001c0201007387 */ /* 0x0003e40000100800 */
[----:B-1----:R-:W-:-:S05]  /*18f0*/  IMAD.IADD R2, R2, 0x1, R6 ;  /* 0x0000000102027824 */ /* 0x002fca00078e0206 */
[----:B------:R1:W-:Y:S02]  /*1900*/  STL [R1+0x24], R2 ;  /* 0x0000240201007387 */ /* 0x0003e40000100800 */
.L_x_534:
[----:B------:R-:W-:Y:S01]  /*1910*/  ISETP.NE.U32.AND P2, PT, RZ, c[0x0][0x370], PT ;  /* 0x0000dc00ff007a0c */ /* 0x000fe20003f45070 */
[----:B------:R-:W-:Y:S01]  /*1920*/  IMAD.MOV.U32 R14, RZ, RZ, 0x4 ;  /* 0x00000004ff0e7424 */ /* 0x000fe200078e00ff */
[----:B------:R-:W-:Y:S01]  /*1930*/  ISETP.NE.U32.AND P1, PT, RZ, c[0x0][0x360], PT ;  /* 0x0000d800ff007a0c */ /* 0x000fe20003f25070 */
[----:B------:R-:W-:Y:S01]  /*1940*/  CS2R R4, SRZ ;  /* 0x0000000000047805 */ /* 0x000fe2000001ff00 */
[----:B------:R-:W-:Y:S01]  /*1950*/  ISETP.NE.AND.EX P2, PT, RZ, c[0x0][0x374], PT, P2 ;  /* 0x0000dd00ff007a0c */ /* 0x000fe20003f45320 */
[----:B------:R-:W-:Y:S01]  /*1960*/  IMAD.MOV.U32 R12, RZ, RZ, RZ ;  /* 0x000000ffff0c7224 */ /* 0x000fe200078e00ff */
[----:B------:R-:W-:Y:S01]  /*1970*/  ISETP.NE.AND.EX P1, PT, RZ, c[0x0][0x364], PT, P1 ;  /* 0x0000d900ff007a0c */ /* 0x000fe20003f25310 */
[CC--:B------:R-:W-:Y:S01]  /*1980*/  IMAD.WIDE R6, R235.reuse, R14.reuse, c[0x0][0x348] ;  /* 0x0000d200eb067625 */ /* 0x0c0fe200078e020e */
[----:B------:R-:W-:Y:S02]  /*1990*/  ISETP.NE.U32.AND P4, PT, RZ, c[0x0][0x348], PT ;  /* 0x0000d200ff007a0c */ /* 0x000fe40003f85070 */
[----:B------:R-:W-:Y:S01]  /*19a0*/  ISETP.NE.U32.AND P0, PT, RZ, c[0x0][0x350], PT ;  /* 0x0000d400ff007a0c */ /* 0x000fe20003f05070 */
[----:B-1----:R-:W-:Y:S01]  /*19b0*/  IMAD.WIDE R2, R235, R14, c[0x0][0x350] ;  /* 0x0000d400eb027625 */ /* 0x002fe200078e020e */
[----:B------:R-:W-:-:S02]  /*19c0*/  ISETP.NE.AND.EX P4, PT, RZ, c[0x0][0x34c], PT, P4 ;  /* 0x0000d300ff007a0c */ /* 0x000fc40003f85340 */
[----:B------:R-:W-:-:S03]  /*19d0*/  ISETP.NE.AND.EX P0, PT, RZ, c[0x0][0x354], PT, P0 ;  /* 0x0000d500ff007a0c */ /* 0x000fc60003f05300 */
[----:B------:R-:W-:-:S04]  /*19e0*/  @P2 IMAD.WIDE R10, R235, R14, c[0x0][0x370] ;  /* 0x0000dc00eb0a2625 */ /* 0x000fc800078e020e */
[----:B------:R-:W-:Y:S01]  /*19f0*/  @P1 IMAD.WIDE R8, R235, R14, c[0x0][0x360] ;  /* 0x0000d800eb081625 */ /* 0x000fe200078e020e */
[----:B------:R1:W5:Y:S04]  /*1a00*/  @P2 LDG.E R4, [R10.64] ;  /* 0x000000060a042981 */ /* 0x000368000c1e1900 */
[----:B------:R1:W5:Y:S04]  /*1a10*/  @P1 LDG.E R229, [R8.64] ;  /* 0x0000000608e51981 */ /* 0x000368000c1e1900 */
[----:B------:R1:W5:Y:S04]  /*1a20*/  @P4 LDG.E R12, [R6.64] ;  /* 0x00000006060c4981 */ /* 0x000368000c1e1900 */
[----:B------:R1:W5:Y:S01]  /*1a30*/  @P0 LDG.E R5, [R2.64] ;  /* 0x0000000602050981 */ /* 0x000362000c1e1900 */
[----:B------:R-:W-:Y:S01]  /*1a40*/  YIELD ;  /* 0x0000000000007946 */ /* 0x000fe20003800000 */
[----:B------:R-:W-:Y:S01]  /*1a50*/  LOP3.LUT R242, R234, 0xffff, RZ, 0xc0, !PT ;  /* 0x0000ffffeaf27812 */ /* 0x000fe200078ec0ff */
[----:B------:R-:W-:Y:S05]  /*1a60*/  @P1 BRA `(.L_x_406) ;  /* 0x0000005000001947 */ /* 0x000fea0003800000 */
[----:B-----5:R-:W-:Y:S01]  /*1a70*/  MOV R229, c[0x0][0x168] ;  /* 0x00005a0000e57a02 */ /* 0x020fe20000000f00 */
[----:B------:R-:W-:Y:S05]  /*1a80*/  @!P4 BRA `(.L_x_406) ;  /* 0x000000300000c947 */ /* 0x000fea0003800000 */
[----:B-1----:R-:W2:Y:S04]  /*1a90*/  LDG.E R8, [R6.64] ;  /* 0x0000000606087981 */ /* 0x002ea8000c1e1900 */
[----:B------:R-:W2:Y:S02]  /*1aa0*/  LDG.E R0, [R6.64+0x4] ;  /* 0x0000040606007981 */ /* 0x000ea4000c1e1900 */
[----:B--2---:R-:W-:-:S02]  /*1ab0*/  IADD3 R229, -R8, R0, RZ ;  /* 0x0000000008e57210 */ /* 0x004fc40007ffe1ff */
.L_x_406:
[----:B------:R-:W-:-:S04]  /*1ac0*/  ISETP.NE.U32.AND P1, PT, RZ, c[0x0][0x368], PT ;  /* 0x0000da00ff007a0c */ /* 0x000fc80003f25070 */
[----:B------:R-:W-:-:S13]  /*1ad0*/  ISETP.NE.AND.EX P1, PT, RZ, c[0x0][0x36c], PT, P1 ;  /* 0x0000db00ff007a0c */ /* 0x000fda0003f25310 */
[----:B------:R-:W-:Y:S05]  /*1ae0*/  @!P1 BRA `(.L_x_407) ;  /* 0x0000003000009947 */ /* 0x000fea0003800000 */
[----:B-1----:R-:W-:-:S05]  /*1af0*/  IMAD.WIDE R2, R235, R14, c[0x0][0x368] ;  /* 0x0000da00eb027625 */ /* 0x002fca00078e020e */
[----:B------:R1:W5:Y:S01]  /*1b00*/  LDG.E R0, [R2.64] ;  /* 0x0000000602007981 */ /* 0x000362000c1e1900 */
[----:B------:R-:W-:Y:S05]  /*1b10*/  BRA `(.L_x_408) ;  /* 0x0000005000007947 */ /* 0x000fea0003800000 */
.L_x_407:
[----:B------:R-:W-:Y:S01]  /*1b20*/  MOV R0, c[0x0][0x1d0] ;  /* 0x0000740000007a02 */ /* 0x000fe20000000f00 */
[----:B------:R-:W-:Y:S05]  /*1b30*/  @!P0 BRA `(.L_x_408) ;  /* 0x0000003000008947 */ /* 0x000fea0003800000 */
[----:B-1----:R-:W2:Y:S04]  /*1b40*/  LDG.E R6, [R2.64] ;  /* 0x0000000602067981 */ /* 0x002ea8000c1e1900 */
[----:B------:R-:W2:Y:S02]  /*1b50*/  LDG.E R0, [R2.64+0x4] ;  /* 0x0000040602007981 */ /* 0x000ea4000c1e1900 */
[----:B--2---:R-:W-:Y:S02]  /*1b60*/  IADD3 R0, -R6, R0, RZ ;  /* 0x0000000006007210 */ /* 0x004fe40007ffe1ff */
.L_x_408:
[----:B-1----:R-:W-:Y:S01]  /*1b70*/  IMAD.MOV.U32 R2, RZ, RZ, c[0x0][0x2c4] ;  /* 0x0000b100ff027624 */ /* 0x002fe200078e00ff */
[----:B-----5:R-:W-:Y:S01]  /*1b80*/  IADD3 R13, R5, R4, RZ ;  /* 0x00000004050d7210 */ /* 0x020fe20007ffe0ff */
[----:B------:R-:W-:-:S02]  /*1b90*/  IMAD.SHL.U32 R231, R233, 0x80, RZ ;  /* 0x00000080e9e77824 */ /* 0x000fc400078e00ff */
[----:B------:R-:W-:Y:S01]  /*1ba0*/  IMAD.MOV.U32 R8, RZ, RZ, c[0x0][0x32c] ;  /* 0x0000cb00ff087624 */ /* 0x000fe200078e00ff */
[----:B------:R-:W-:Y:S01]  /*1bb0*/  ISETP.NE.AND P2, PT, R2, 0x1, PT ;  /* 0x000000010200780c */ /* 0x000fe20003f45270 */
[----:B------:R-:W-:Y:S01]  /*1bc0*/  IMAD.IADD R228, R0, 0x1, -R4 ;  /* 0x0000000100e47824 */ /* 0x000fe200078e0a04 */
[----:B------:R-:W-:Y:S02]  /*1bd0*/  IADD3 R2, R231, 0x7f, RZ ;  /* 0x0000007fe7027810 */ /* 0x000fe40007ffe0ff */
[----:B------:R-:W-:Y:S02]  /*1be0*/  ISETP.GE.AND P1, PT, R8, 0x1, PT ;  /* 0x000000010800780c */ /* 0x000fe40003f26270 */
[----:B------:R-:W-:-:S07]  /*1bf0*/  MOV R0, R2 ;  /* 0x0000000200007202 */ /* 0x000fce0000000f00 */
[----:B------:R-:W-:Y:S01]  /*1c00*/  @P2 IMAD.HI.U32 R3, R2, c[0x0][0x2c8], RZ ;  /* 0x0000b20002032a27 */ /* 0x000fe200078e00ff */
[----:B------:R-:W-:-:S04]  /*1c10*/  IADD3 R2, R228, 0x1, -R229 ;  /* 0x00000001e4027810 */ /* 0x000fc80007ffe8e5 */
[----:B------:R-:W-:-:S05]  /*1c20*/  @P2 SHF.R.U32.HI R0, RZ, c[0x0][0x2cc], R3 ;  /* 0x0000b300ff002a19 */ /* 0x000fca0000011603 */
[----:B------:R-:W-:-:S05]  /*1c30*/  IMAD.IADD R0, R2, 0x1, R0 ;  /* 0x0000000102007824 */ /* 0x000fca00078e0200 */
[----:B------:R-:W-:Y:S01]  /*1c40*/  IADD3 R3, R0, c[0x0][0x328], RZ ;  /* 0x0000ca0000037a10 */ /* 0x000fe20007ffe0ff */
[----:B------:R-:W-:Y:S05]  /*1c50*/  @!P1 BRA `(.L_x_409) ;  /* 0x0000010000009947 */ /* 0x000fea0003800000 */
[C---:B------:R-:W-:Y:S01]  /*1c60*/  ISETP.GT.AND P3, PT, R0.reuse, RZ, PT ;  /* 0x000000ff0000720c */ /* 0x040fe20003f64270 */
[----:B------:R-:W-:Y:S01]  /*1c70*/  BSSY B0, `(.L_x_410) ;  /* 0x000000c000007945 */ /* 0x000fe20003800000 */
[----:B------:R-:W-:-:S11]  /*1c80*/  IADD3 R2, R0, -0x1, RZ ;  /* 0xffffffff00027810 */ /* 0x000fd60007ffe0ff */
[----:B------:R-:W-:Y:S05]  /*1c90*/  @P3 BRA `(.L_x_411) ;  /* 0x0000006000003947 */ /* 0x000fea0003800000 */
[----:B------:R-:W-:Y:S01]  /*1ca0*/  ISETP.NE.AND P3, PT, R8, 0x1, PT ;  /* 0x000000010800780c */ /* 0x000fe20003f65270 */
[----:B------:R-:W-:-:S12]  /*1cb0*/  IMAD.MOV R0, RZ, RZ, -R0 ;  /* 0x000000ffff007224 */ /* 0x000fd800078e0a00 */
[----:B------:R-:W-:-:S05]  /*1cc0*/  @P3 IMAD.HI.U32 R2, R0, c[0x0][0x330], RZ ;  /* 0x0000cc0000023a27 */ /* 0x000fca00078e00ff */
[----:B------:R-:W-:-:S04]  /*1cd0*/  @P3 SHF.R.U32.HI R0, RZ, c[0x0][0x334], R2 ;  /* 0x0000cd00ff003a19 */ /* 0x000fc80000011602 */
[----:B------:R-:W-:Y:S01]  /*1ce0*/  LOP3.LUT R2, RZ, R0, RZ, 0x33, !PT ;  /* 0x00000000ff027212 */ /* 0x000fe200078e33ff */
[----:B------:R-:W-:Y:S05]  /*1cf0*/  BRA `(.L_x_412) ;  /* 0x0000003000007947 */ /* 0x000fea0003800000 */
.L_x_411:
[----:B------:R-:W-:-:S13]  /*1d00*/  ISETP.NE.AND P3, PT, R8, 0x1, PT ;  /* 0x000000010800780c */ /* 0x000fda0003f65270 */
[----:B------:R-:W-:-:S05]  /*1d10*/  @P3 IMAD.HI.U32 R0, R2, c[0x0][0x330], RZ ;  /* 0x0000cc0002003a27 */ /* 0x000fca00078e00ff */
[----:B------:R-:W-:Y:S02]  /*1d20*/  @P3 SHF.R.U32.HI R2, RZ, c[0x0][0x334], R0 ;  /* 0x0000cd00ff023a19 */ /* 0x000fe40000011600 */
.L_x_412:
[----:B------:R-:W-:Y:S05]  /*1d30*/  BSYNC B0 ;  /* 0x0000000000007941 */ /* 0x000fea0003800000 */
.L_x_410:
[----:B------:R-:W-:-:S05]  /*1d40*/  IMAD R2, R2, R8, c[0x0][0x32c] ;  /* 0x0000cb0002027624 */ /* 0x000fca00078e0208 */
[----:B------:R-:W-:-:S04]  /*1d50*/  IMNMX R3, R3, R2, PT ;  /* 0x0000000203037217 */ /* 0x000fc80003800200 */
.L_x_409:
[----:B------:R-:W-:Y:S01]  /*1d60*/  IADD3 R3, R3, 0x3f, RZ ;  /* 0x0000003f03037810 */ /* 0x000fe20007ffe0ff */
[----:B------:R-:W-:Y:S01]  /*1d70*/  @P2 IMAD.HI.U32 R4, R231, c[0x0][0x2c8], RZ ;  /* 0x0000b200e7042a27 */ /* 0x000fe200078e00ff */
[C---:B------:R-:W-:Y:S02]  /*1d80*/  IADD3 R2, R228.reuse, 0x3f, RZ ;  /* 0x0000003fe4027810 */ /* 0x040fe40007ffe0ff */
[----:B------:R-:W-:Y:S01]  /*1d90*/  SHF.R.S32.HI R5, RZ, 0x1f, R3 ;  /* 0x0000001fff057819 */ /* 0x000fe20000011403 */
[----:B------:R-:W-:Y:S01]  /*1da0*/  IMAD.MOV.U32 R0, RZ, RZ, R231 ;  /* 0x000000ffff007224 */ /* 0x000fe200078e00e7 */
[----:B------:R-:W-:Y:S01]  /*1db0*/  SHF.R.S32.HI R6, RZ, 0x1f, R2 ;  /* 0x0000001fff067819 */ /* 0x000fe20000011402 */
[----:B------:R-:W-:Y:S01]  /*1dc0*/  IMAD.IADD R7, R228, 0x1, -R229 ;  /* 0x00000001e4077824 */ /* 0x000fe200078e0ae5 */
[----:B------:R-:W-:Y:S02]  /*1dd0*/  @P2 SHF.R.U32.HI R0, RZ, c[0x0][0x2cc], R4 ;  /* 0x0000b300ff002a19 */ /* 0x000fe40000011604 */
[----:B------:R-:W-:-:S02]  /*1de0*/  LEA.HI R3, R5, R3, RZ, 0x6 ;  /* 0x0000000305037211 */ /* 0x000fc400078f30ff */
[----:B------:R-:W-:Y:S01]  /*1df0*/  LEA.HI R2, R6, R2, RZ, 0x6 ;  /* 0x0000000206027211 */ /* 0x000fe200078f30ff */
[----:B------:R1:W-:Y:S01]  /*1e00*/  STL [R1+0x8], R7 ;  /* 0x0000080701007387 */ /* 0x0003e20000100800 */
[----:B------:R-:W-:Y:S01]  /*1e10*/  IMAD.IADD R0, R7, 0x1, R0 ;  /* 0x0000000107007824 */ /* 0x000fe200078e0200 */
[----:B------:R-:W-:Y:S02]  /*1e20*/  SHF.R.S32.HI R3, RZ, 0x6, R3 ;  /* 0x00000006ff037819 */ /* 0x000fe40000011403 */
[----:B-1----:R-:W-:Y:S02]  /*1e30*/  SHF.R.S32.HI R7, RZ, 0x6, R2 ;  /* 0x00000006ff077819 */ /* 0x002fe40000011402 */
[----:B------:R-:W-:Y:S02]  /*1e40*/  IADD3 R2, R0, -c[0x0][0x324], RZ ;  /* 0x8000c90000027a10 */ /* 0x000fe40007ffe0ff */
[----:B------:R-:W-:Y:S01]  /*1e50*/  IMNMX R7, R7, R3, PT ;  /* 0x0000000307077217 */ /* 0x000fe20003800200 */
[----:B------:R-:W-:Y:S05]  /*1e60*/  @!P1 BRA `(.L_x_413) ;  /* 0x000000f000009947 */ /* 0x000fea0003800000 */
[----:B------:R-:W-:Y:S01]  /*1e70*/  ISETP.GT.AND P3, PT, R0, -0x1, PT ;  /* 0xffffffff0000780c */ /* 0x000fe20003f64270 */
[----:B------:R-:W-:-:S12]  /*1e80*/  BSSY B0, `(.L_x_414) ;  /* 0x000000b000007945 */ /* 0x000fd80003800000 */
[----:B------:R-:W-:Y:S05]  /*1e90*/  @P3 BRA `(.L_x_415) ;  /* 0x0000006000003947 */ /* 0x000fea0003800000 */
[----:B------:R-:W-:Y:S02]  /*1ea0*/  ISETP.NE.AND P3, PT, R8, 0x1, PT ;  /* 0x000000010800780c */ /* 0x000fe40003f65270 */
[----:B------:R-:W-:-:S11]  /*1eb0*/  LOP3.LUT R0, RZ, R0, RZ, 0x33, !PT ;  /* 0x00000000ff007212 */ /* 0x000fd600078e33ff */
[----:B------:R-:W-:-:S05]  /*1ec0*/  @P3 IMAD.HI.U32 R3, R0, c[0x0][0x330], RZ ;  /* 0x0000cc0000033a27 */ /* 0x000fca00078e00ff */
[----:B------:R-:W-:-:S04]  /*1ed0*/  @P3 SHF.R.U32.HI R0, RZ, c[0x0][0x334], R3 ;  /* 0x0000cd00ff003a19 */ /* 0x000fc80000011603 */
[----:B------:R-:W-:Y:S01]  /*1ee0*/  LOP3.LUT R0, RZ, R0, RZ, 0x33, !PT ;  /* 0x00000000ff007212 */ /* 0x000fe200078e33ff */
[----:B------:R-:W-:Y:S05]  /*1ef0*/  BRA `(.L_x_416) ;  /* 0x0000003000007947 */ /* 0x000fea0003800000 */
.L_x_415:
[----:B------:R-:W-:-:S13]  /*1f00*/  ISETP.NE.AND P3, PT, R8, 0x1, PT ;  /* 0x000000010800780c */ /* 0x000fda0003f65270 */
[----:B------:R-:W-:-:S05]  /*1f10*/  @P3 IMAD.HI.U32 R3, R0, c[0x0][0x330], RZ ;  /* 0x0000cc0000033a27 */ /* 0x000fca00078e00ff */
[----:B------:R-:W-:Y:S02]  /*1f20*/  @P3 SHF.R.U32.HI R0, RZ, c[0x0][0x334], R3 ;  /* 0x0000cd00ff003a19 */ /* 0x000fe40000011603 */
.L_x_416:
[----:B------:R-:W-:Y:S05]  /*1f30*/  BSYNC B0 ;  /* 0x0000000000007941 */ /* 0x000fea0003800000 */
.L_x_414:
[----:B------:R-:W-:-:S05]  /*1f40*/  IMAD R0, R0, c[0x0][0x32c], RZ ;  /* 0x0000cb0000007a24 */ /* 0x000fca00078e02ff */
[----:B------:R-:W-:-:S04]  /*1f50*/  IMNMX R2, R2, R0, !PT ;  /* 0x0000000002027217 */ /* 0x000fc80007800200 */
.L_x_413:
[----:B------:R-:W-:Y:S01]  /*1f60*/  SHF.R.S32.HI R0, RZ, 0x1f, R2 ;  /* 0x0000001fff007819 */ /* 0x000fe20000011402 */
[----:B------:R-:W-:Y:S01]  /*1f70*/  BSSY B0, `(.L_x_417) ;  /* 0x000002e000007945 */ /* 0x000fe20003800000 */
[----:B------:R-:W-:Y:S02]  /*1f80*/  LOP3.LUT R3, R234, 0xff000000, RZ, 0xc0, !PT ;  /* 0xff000000ea037812 */ /* 0x000fe400078ec0ff */
[----:B------:R-:W-:Y:S02]  /*1f90*/  LEA.HI R0, R0, R2, RZ, 0x6 ;  /* 0x0000000200007211 */ /* 0x000fe400078f30ff */
[----:B------:R-:W-:Y:S02]  /*1fa0*/  LOP3.LUT R2, R234, 0xff0000, RZ, 0xc0, !PT ;  /* 0x00ff0000ea027812 */ /* 0x000fe400078ec0ff */
[----:B------:R-:W-:-:S04]  /*1fb0*/  SHF.R.S32.HI R0, RZ, 0x6, R0 ;  /* 0x00000006ff007819 */ /* 0x000fc80000011400 */
[----:B------:R-:W-:Y:S02]  /*1fc0*/  IMNMX R6, RZ, R0, !PT ;  /* 0x00000000ff067217 */ /* 0x000fe40007800200 */
[----:B------:R-:W-:Y:S02]  /*1fd0*/  SHF.R.U32.HI R0, RZ, 0x8, R3 ;  /* 0x00000008ff007819 */ /* 0x000fe40000011603 */
[----:B------:R-:W-:Y:S02]  /*1fe0*/  ISETP.GT.AND P3, PT, R7, R6, PT ;  /* 0x000000060700720c */ /* 0x000fe40003f64270 */
[----:B------:R-:W-:Y:S01]  /*1ff0*/  LEA.HI R0, R2, R0, RZ, 0x10 ;  /* 0x0000000002007211 */ /* 0x000fe200078f80ff */
[----:B------:R-:W-:-:S03]  /*2000*/  IMAD.MOV.U32 R2, RZ, RZ, RZ ;  /* 0x000000ffff027224 */ /* 0x000fc600078e00ff */
[----:B------:R-:W-:Y:S02]  /*2010*/  LOP3.LUT R15, R0, 0xff, RZ, 0xc0, !PT ;  /* 0x000000ff000f7812 */ /* 0x000fe400078ec0ff */
[----:B------:R-:W-:-:S03]  /*2020*/  SHF.R.U32.HI R5, RZ, 0x10, R0 ;  /* 0x00000010ff057819 */ /* 0x000fc60000011600 */
[----:B------:R1:W-:Y:S04]  /*2030*/  STL [R1+0x10], R15 ;  /* 0x0000100f01007387 */ /* 0x0003e80000100800 */
[----:B------:R1:W-:Y:S01]  /*2040*/  STL [R1+0xc], R5 ;  /* 0x00000c0501007387 */ /* 0x0003e20000100800 */
[----:B------:R-:W-:Y:S05]  /*2050*/  @!P3 BRA `(.L_x_418) ;  /* 0x000001f00000b947 */ /* 0x000fea0003800000 */
[----:B------:R-:W-:-:S04]  /*2060*/  ISETP.NE.AND P3, PT, R5, RZ, PT ;  /* 0x000000ff0500720c */ /* 0x000fc80003f65270 */
[----:B------:R-:W-:-:S04]  /*2070*/  SEL R0, R5, c[0x0][0x338], P3 ;  /* 0x0000ce0005007a07 */ /* 0x000fc80001800000 */
[----:B------:R-:W-:Y:S02]  /*2080*/  IABS R3, R0 ;  /* 0x0000000000037213 */ /* 0x000fe40000000000 */
[----:B------:R-:W-:Y:S02]  /*2090*/  IADD3 R4, R0, -0x1, R7 ;  /* 0xffffffff00047810 */ /* 0x000fe40007ffe007 */
[----:B------:R-:W2:Y:S03]  /*20a0*/  I2F.RP R2, R3 ;  /* 0x0000000300027306 */ /* 0x000ea60000209400 */
[----:B------:R-:W-:Y:S02]  /*20b0*/  IMAD.IADD R8, R4, 0x1, -R6 ;  /* 0x0000000104087824 */ /* 0x000fe400078e0a06 */
[----:B------:R-:W-:-:S03]  /*20c0*/  IMAD.MOV.U32 R4, RZ, RZ, RZ ;  /* 0x000000ffff047224 */ /* 0x000fc600078e00ff */
[----:B------:R-:W-:Y:S01]  /*20d0*/  IABS R11, R8 ;  /* 0x00000008000b7213 */ /* 0x000fe20000000000 */
[----:B--2---:R-:W2:Y:S02]  /*20e0*/  MUFU.RCP R2, R2 ;  /* 0x0000000200027308 */ /* 0x004ea40000001000 */
[----:B--2---:R-:W-:-:S06]  /*20f0*/  IADD3 R2, R2, 0xffffffe, RZ ;  /* 0x0ffffffe02027810 */ /* 0x004fcc0007ffe0ff */
[----:B-1----:R-:W1:Y:S02]  /*2100*/  F2I.FTZ.U32.TRUNC.NTZ R5, R2 ;  /* 0x0000000200057305 */ /* 0x002e64000021f000 */
        /* <DEDUP_REMOVED lines=20> */
.L_x_418:
[----:B------:R-:W-:Y:S05]  /*2250*/  BSYNC B0 ;  /* 0x0000000000007941 */ /* 0x000fea0003800000 */
.L_x_417:
[----:B------:R-:W-:Y:S01]  /*2260*/  IMAD R211, R15, R2, R6 ;  /* 0x000000020fd37224 */ /* 0x000fe200078e0206 */
        /* <DEDUP_REMOVED lines=54> */
[----:B------:R-:W2:Y:S01]  /*25d0*/  LDL R8, [R1+0x34] ;  /* 0x0000340001087983 */ /* 0x000ea20000100800 */
[----:B------:R-:W-:-:S04]  /*25e0*/  ISETP.NE.U32.AND P3, PT, RZ, c[0x0][0x340], PT ;  /* 0x0000d000ff007a0c */ /* 0x000fc80003f65070 */
[----:B------:R-:W-:-:S13]  /*25f0*/  ISETP.NE.AND.EX P3, PT, RZ, c[0x0][0x344], PT, P3 ;  /* 0x0000d100ff007a0c */ /* 0x000fda0003f65330 */
[----:B------:R-:W-:-:S05]  /*2600*/  @P3 IMAD.WIDE R2, R235, R14, c[0x0][0x340] ;  /* 0x0000d000eb023625 */ /* 0x000fca00078e020e */
[----:B-1----:R1:W3:Y:S01]  /*2610*/  @P3 LDG.E R15, [R2.64] ;  /* 0x00000006020f3981 */ /* 0x0022e2000c1e1900 */
[----:B------:R-:W-:Y:S02]  /*2620*/  SHF.R.S32.HI R0, RZ, 0x1f, R12 ;  /* 0x0000001fff007819 */ /* 0x000fe4000001140c */
[----:B------:R-:W-:Y:S01]  /*2630*/  SHF.R.S32.HI R14, RZ, 0x1f, R235 ;  /* 0x0000001fff0e7819 */ /* 0x000fe200000114eb */
[----:B------:R-:W4:Y:S01]  /*2640*/  S2R R9, SR_TID.X ;  /* 0x0000000000097919 */ /* 0x000f220000002100 */
[----:B------:R-:W-:Y:S01]  /*2650*/  SHF.R.S32.HI R10, RZ, 0x1f, R13 ;  /* 0x0000001fff0a7819 */ /* 0x000fe2000001140d */
[----:B------:R-:W-:Y:S01]  /*2660*/  IMAD R0, R0, c[0x0][0x178], RZ ;  /* 0x00005e0000007a24 */ /* 0x000fe200078e02ff */
[----:B------:R-:W-:Y:S02]  /*2670*/  SEL R7, R14, RZ, !P4 ;  /* 0x000000ff0e077207 */ /* 0x000fe40006000000 */
[----:B------:R-:W-:Y:S01]  /*2680*/  ISETP.GE.AND P6, PT, R236, c[0x0][0x198], PT ;  /* 0x00006600ec007a0c */ /* 0x000fe20003fc6270 */
[----:B------:R-:W-:Y:S01]  /*2690*/  IMAD R0, R12, c[0x0][0x17c], R0 ;  /* 0x00005f000c007a24 */ /* 0x000fe200078e0200 */
[----:B------:R-:W-:Y:S01]  /*26a0*/  LOP3.LUT R241, R241, 0xfffffffb, RZ, 0xc0, !PT ;  /* 0xfffffffbf1f17812 */ /* 0x000fe200078ec0ff */
[----:B------:R-:W-:Y:S01]  /*26b0*/  IMAD R7, R7, c[0x0][0x1c0], RZ ;  /* 0x0000700007077a24 */ /* 0x000fe200078e02ff */
[----:B------:R-:W-:-:S09]  /*26c0*/  IADD3 R88, R234, -0x1, RZ ;  /* 0xffffffffea587810 */ /* 0x000fd20007ffe0ff */
[----:B------:R-:W-:Y:S01]  /*26d0*/  @P6 LOP3.LUT R241, R241, 0x4, RZ, 0xfc, !PT ;  /* 0x00000004f1f16812 */ /* 0x000fe200078efcff */
[----:B-1----:R-:W-:-:S03]  /*26e0*/  IMAD.WIDE.U32 R2, R12, c[0x0][0x178], RZ ;  /* 0x00005e000c027a25 */ /* 0x002fc600078e00ff */
[----:B------:R-:W-:Y:S02]  /*26f0*/  LOP3.LUT R241, R241, 0xfffffffd, RZ, 0xc0, !PT ;  /* 0xfffffffdf1f17812 */ /* 0x000fe400078ec0ff */
[----:B----4-:R-:W-:Y:S01]  /*2700*/  SHF.R.S32.HI R18, RZ, 0x1f, R9 ;  /* 0x0000001fff127819 */ /* 0x010fe20000011409 */
[----:B------:R-:W-:Y:S01]  /*2710*/  IMAD.IADD R5, R3, 0x1, R0 ;  /* 0x0000000103057824 */ /* 0x000fe200078e0200 */
[----:B------:R-:W-:Y:S01]  /*2720*/  SEL R3, R235, RZ, !P4 ;  /* 0x000000ffeb037207 */ /* 0x000fe20006000000 */
[----:B------:R-:W-:Y:S01]  /*2730*/  IMAD.MOV.U32 R4, RZ, RZ, R2 ;  /* 0x000000ffff047224 */ /* 0x000fe200078e0002 */
[----:B------:R-:W-:Y:S02]  /*2740*/  LEA.HI R18, R18, R9, RZ, 0x3 ;  /* 0x0000000912127211 */ /* 0x000fe400078f18ff */
[----:B------:R-:W-:Y:S01]  /*2750*/  ISETP.GE.AND P4, PT, R238, c[0x0][0x1d4], PT ;  /* 0x00007500ee007a0c */ /* 0x000fe20003f86270 */
[----:B------:R-:W-:Y:S01]  /*2760*/  IMAD.WIDE.U32 R4, R242, c[0x0][0x1b8], R4 ;  /* 0x00006e00f2047a25 */ /* 0x000fe200078e0004 */
[----:B------:R-:W-:-:S03]  /*2770*/  SHF.R.S32.HI R18, RZ, 0x3, R18 ;  /* 0x00000003ff127819 */ /* 0x000fc60000011412 */
[----:B------:R-:W-:Y:S01]  /*2780*/  IMAD R5, R242, c[0x0][0x1bc], R5 ;  /* 0x00006f00f2057a24 */ /* 0x000fe200078e0205 */
[C---:B------:R-:W-:Y:S01]  /*2790*/  IADD3 R2, P5, R18.reuse, R13, RZ ;  /* 0x0000000d12027210 */ /* 0x040fe20007fbe0ff */
[C---:B------:R-:W-:Y:S02]  /*27a0*/  IMAD R11, R3.reuse, c[0x0][0x1c4], R7 ;  /* 0x00007100030b7a24 */ /* 0x040fe400078e0207 */
[----:B------:R-:W-:Y:S01]  /*27b0*/  IMAD.WIDE.U32 R4, R3, c[0x0][0x1c0], R4 ;  /* 0x0000700003047a25 */ /* 0x000fe200078e0004 */
[----:B------:R-:W-:Y:S02]  /*27c0*/  LEA.HI.X.SX32 R10, R18, R10, 0x1, P5 ;  /* 0x0000000a120a7211 */ /* 0x000fe400028f0eff */
[----:B------:R-:W-:Y:S01]  /*27d0*/  ISETP.GE.AND P5, PT, R236, c[0x0][0x1d4], PT ;  /* 0x00007500ec007a0c */ /* 0x000fe20003fa6270 */
[----:B------:R-:W-:-:S04]  /*27e0*/  IMAD.WIDE.U32 R12, R2, c[0x0][0x208], R236 ;  /* 0x00008200020c7a25 */ /* 0x000fc800078e00ec */
[C---:B------:R-:W-:Y:S02]  /*27f0*/  IMAD R7, R10.reuse, c[0x0][0x1e0], RZ ;  /* 0x000078000a077a24 */ /* 0x040fe400078e02ff */
[----:B------:R-:W-:Y:S02]  /*2800*/  IMAD R3, R10, c[0x0][0x208], RZ ;  /* 0x000082000a037a24 */ /* 0x000fe400078e02ff */
[C---:B------:R-:W-:Y:S02]  /*2810*/  IMAD R16, R2.reuse, c[0x0][0x1e4], R7 ;  /* 0x0000790002107a24 */ /* 0x040fe400078e0207 */
[----:B------:R-:W-:Y:S01]  /*2820*/  IMAD R17, R2, c[0x0][0x20c], R3 ;  /* 0x0000830002117a24 */ /* 0x000fe200078e0203 */
[----:B------:R-:W-:Y:S02]  /*2830*/  IADD3 R3, R5, R11, RZ ;  /* 0x0000000b05037210 */ /* 0x000fe40007ffe0ff */
[----:B--2---:R-:W-:-:S05]  /*2840*/  IADD3 R6, R8, R231, RZ ;  /* 0x000000e708067210 */ /* 0x004fca0007ffe0ff */
[----:B------:R-:W-:-:S04]  /*2850*/  @P2 IMAD.HI.U32 R8, R6, c[0x0][0x2c8], RZ ;  /* 0x0000b20006082a27 */ /* 0x000fc800078e00ff */
[----:B------:R-:W-:Y:S01]  /*2860*/  IMAD.MOV.U32 R0, RZ, RZ, R6 ;  /* 0x000000ffff007224 */ /* 0x000fe200078e0006 */
[----:B------:R-:W-:Y:S01]  /*2870*/  @P2 SHF.R.U32.HI R0, RZ, c[0x0][0x2cc], R8 ;  /* 0x0000b300ff002a19 */ /* 0x000fe20000011608 */
[----:B------:R-:W-:-:S03]  /*2880*/  IMAD.WIDE.U32 R8, R2, c[0x0][0x1e0], R236 ;  /* 0x0000780002087a25 */ /* 0x000fc600078e00ec */
[--C-:B------:R-:W-:Y:S01]  /*2890*/  SHF.R.S32.HI R2, RZ, 0x1f, R0.reuse ;  /* 0x0000001fff027819 */ /* 0x100fe20000011400 */
[----:B------:R-:W-:Y:S01]  /*28a0*/  IMAD.MOV R7, RZ, RZ, -R0 ;  /* 0x000000ffff077224 */ /* 0x000fe200078e0a00 */
[----:B------:R-:W-:-:S03]  /*28b0*/  IADD3 R9, R9, R16, RZ ;  /* 0x0000001009097210 */ /* 0x000fc60007ffe0ff */
[----:B------:R-:W-:Y:S01]  /*28c0*/  IMAD R10, R7, c[0x0][0x2c4], R6 ;  /* 0x0000b100070a7a24 */ /* 0x000fe200078e0206 */
[----:B------:R-:W-:Y:S01]  /*28d0*/  SEL R6, RZ, 0xffffffff, P4 ;  /* 0xffffffffff067807 */ /* 0x000fe20002000000 */
[----:B------:R-:W-:Y:S02]  /*28e0*/  IMAD R5, R2, c[0x0][0x1b0], RZ ;  /* 0x00006c0002057a24 */ /* 0x000fe400078e02ff */
[----:B------:R-:W-:Y:S01]  /*28f0*/  IMAD.MOV.U32 R2, RZ, RZ, R4 ;  /* 0x000000ffff027224 */ /* 0x000fe200078e0004 */
[----:B------:R-:W-:Y:S01]  /*2900*/  SEL R4, RZ, 0x1, P5 ;  /* 0x00000001ff047807 */ /* 0x000fe20002800000 */
[----:B------:R-:W-:Y:S02]  /*2910*/  IMAD.SHL.U32 R6, R6, 0x2, RZ ;  /* 0x0000000206067824 */ /* 0x000fe400078e00ff */
[C---:B------:R-:W-:Y:S02]  /*2920*/  IMAD R5, R0.reuse, c[0x0][0x1b4], R5 ;  /* 0x00006d0000057a24 */ /* 0x040fe400078e0205 */
[----:B------:R-:W-:Y:S01]  /*2930*/  IMAD.WIDE.U32 R2, R0, c[0x0][0x1b0], R2 ;  /* 0x00006c0000027a25 */ /* 0x000fe200078e0002 */
[----:B------:R-:W-:-:S02]  /*2940*/  SHF.R.S32.HI R0, RZ, 0x1f, R10 ;  /* 0x0000001fff007819 */ /* 0x000fc4000001140a */
[----:B------:R-:W-:Y:S01]  /*2950*/  LOP3.LUT R16, R6, 0x2, R4, 0xe2, !PT ;  /* 0x0000000206107812 */ /* 0x000fe200078ee204 */
[----:B------:R-:W-:Y:S01]  /*2960*/  IMAD.IADD R7, R13, 0x1, R17 ;  /* 0x000000010d077824 */ /* 0x000fe200078e0211 */
[----:B------:R-:W-:Y:S01]  /*2970*/  IADD3 R5, R3, R5, RZ ;  /* 0x0000000503057210 */ /* 0x000fe20007ffe0ff */
[----:B------:R-:W-:Y:S01]  /*2980*/  IMAD R0, R0, c[0x0][0x1a8], RZ ;  /* 0x00006a0000007a24 */ /* 0x000fe200078e02ff */
[----:B------:R-:W-:Y:S01]  /*2990*/  MOV R4, R2 ;  /* 0x0000000200047202 */ /* 0x000fe20000000f00 */
[----:B------:R-:W-:Y:S01]  /*29a0*/  IMAD.MOV.U32 R6, RZ, RZ, R12 ;  /* 0x000000ffff067224 */ /* 0x000fe200078e000c */
[----:B---3--:R-:W-:Y:S01]  /*29b0*/  @P3 SHF.R.S32.HI R3, RZ, 0x1f, R15 ;  /* 0x0000001fff033819 */ /* 0x008fe2000001140f */
[----:B------:R-:W-:Y:S02]  /*29c0*/  @!P3 IMAD.MOV.U32 R3, RZ, RZ, R14 ;  /* 0x000000ffff03b224 */ /* 0x000fe400078e000e */
[C---:B------:R-:W-:Y:S02]  /*29d0*/  IMAD R12, R10.reuse, c[0x0][0x1ac], R0 ;  /* 0x00006b000a0c7a24 */ /* 0x040fe400078e0200 */
[----:B------:R-:W-:Y:S01]  /*29e0*/  IMAD.WIDE.U32 R10, R10, c[0x0][0x1a8], R4 ;  /* 0x00006a000a0a7a25 */ /* 0x000fe200078e0004 */
[----:B------:R-:W-:-:S03]  /*29f0*/  SEL R0, R3, RZ, !P0 ;  /* 0x000000ff03007207 */ /* 0x000fc60004000000 */
[----:B------:R-:W-:Y:S01]  /*2a00*/  @P3 IMAD.MOV.U32 R2, RZ, RZ, R15 ;  /* 0x000000ffff023224 */ /* 0x000fe200078e000f */
[----:B------:R-:W-:Y:S01]  /*2a10*/  @!P3 MOV R2, R235 ;  /* 0x000000eb0002b202 */ /* 0x000fe20000000f00 */
[----:B------:R-:W-:Y:S01]  /*2a20*/  IMAD.WIDE.U32 R6, R242, c[0x0][0x210], R6 ;  /* 0x00008400f2067a25 */ /* 0x000fe200078e0006 */
[----:B------:R-:W-:-:S03]  /*2a30*/  ISETP.GE.AND P3, PT, R239, c[0x0][0x1d4], PT ;  /* 0x00007500ef007a0c */ /* 0x000fc60003f66270 */
[----:B------:R-:W-:Y:S01]  /*2a40*/  IMAD.WIDE.U32 R4, R242, c[0x0][0x1e8], R8 ;  /* 0x00007a00f2047a25 */ /* 0x000fe200078e0008 */
[----:B------:R-:W-:Y:S02]  /*2a50*/  SEL R8, R2, RZ, !P0 ;  /* 0x000000ff02087207 */ /* 0x000fe40004000000 */
[----:B------:R-:W-:Y:S01]  /*2a60*/  SEL R2, RZ, 0x4, P3 ;  /* 0x00000004ff027807 */ /* 0x000fe20001800000 */
[C---:B------:R-:W-:Y:S01]  /*2a70*/  IMAD R3, R242.reuse, c[0x0][0x214], R7 ;  /* 0x00008500f2037a24 */ /* 0x040fe200078e0207 */
[----:B------:R-:W-:Y:S01]  /*2a80*/  IADD3 R7, R11, R12, RZ ;  /* 0x0000000c0b077210 */ /* 0x000fe20007ffe0ff */
[----:B------:R-:W-:Y:S01]  /*2a90*/  IMAD R5, R242, c[0x0][0x1ec], R5 ;  /* 0x00007b00f2057a24 */ /* 0x000fe200078e0205 */
[----:B------:R-:W-:Y:S02]  /*2aa0*/  LEA R12, P0, R10, c[0x0][0x160], 0x1 ;  /* 0x000058000a0c7a11 */ /* 0x000fe400078008ff */
[----:B------:R-:W-:Y:S01]  /*2ab0*/  LOP3.LUT R14, R16, R2, RZ, 0xfc, !PT ;  /* 0x00000002100e7212 */ /* 0x000fe200078efcff */
[----:B------:R-:W-:Y:S01]  /*2ac0*/  IMAD.MOV.U32 R2, RZ, RZ, R6 ;  /* 0x000000ffff027224 */ /* 0x000fe200078e0006 */
[----:B------:R-:W-:Y:S01]  /*2ad0*/  LEA.HI.X R11, R10, c[0x0][0x164], R7, 0x1, P0 ;  /* 0x000059000a0b7a11 */ /* 0x000fe200000f0c07 */
[----:B------:R-:W-:Y:S01]  /*2ae0*/  IMAD R6, R0, c[0x0][0x1f0], RZ ;  /* 0x00007c0000067a24 */ /* 0x000fe200078e02ff */
[----:B------:R-:W-:Y:S01]  /*2af0*/  ISETP.GE.AND P0, PT, R238, c[0x0][0x198], PT ;  /* 0x00006600ee007a0c */ /* 0x000fe20003f06270 */
[----:B------:R-:W-:Y:S01]  /*2b00*/  IMAD R0, R0, c[0x0][0x218], RZ ;  /* 0x0000860000007a24 */ /* 0x000fe200078e02ff */
[----:B------:R-:W-:Y:S01]  /*2b10*/  IADD3 R9, R18, R231, RZ ;  /* 0x000000e712097210 */ /* 0x000fe20007ffe0ff */
[----:B------:R-:W-:-:S04]  /*2b20*/  IMAD.WIDE.U32 R214, R8, c[0x0][0x218], R2 ;  /* 0x0000860008d67a25 */ /* 0x000fc800078e0002 */
[C---:B------:R-:W-:Y:S02]  /*2b30*/  IMAD R0, R8.reuse, c[0x0][0x21c], R0 ;  /* 0x0000870008007a24 */ /* 0x040fe400078e0200 */
[----:B------:R-:W-:-:S03]  /*2b40*/  IMAD.WIDE.U32 R212, R8, c[0x0][0x1f0], R4 ;  /* 0x00007c0008d47a25 */ /* 0x000fc600078e0004 */
[----:B------:R-:W-:Y:S01]  /*2b50*/  IADD3 R217, R215, R0, RZ ;  /* 0x00000000d7d97210 */ /* 0x000fe20007ffe0ff */
[----:B------:R-:W-:Y:S01]  /*2b60*/  IMAD R2, R8, c[0x0][0x1f4], R6 ;  /* 0x00007d0008027a24 */ /* 0x000fe200078e0206 */
[----:B------:R-:W-:Y:S02]  /*2b70*/  @P0 LOP3.LUT R241, R241, 0x2, RZ, 0xfc, !PT ;  /* 0x00000002f1f10812 */ /* 0x000fe400078efcff */
[----:B------:R-:W-:Y:S01]  /*2b80*/  ISETP.GE.AND P0, PT, R239, c[0x0][0x198], PT ;  /* 0x00006600ef007a0c */ /* 0x000fe20003f06270 */
[----:B------:R-:W-:Y:S01]  /*2b90*/  IMAD.IADD R216, R213, 0x1, R2 ;  /* 0x00000001d5d87824 */ /* 0x000fe200078e0202 */
[----:B------:R-:W-:-:S11]  /*2ba0*/  LOP3.LUT R241, R241, 0xfffffffe, RZ, 0xc0, !PT ;  /* 0xfffffffef1f17812 */ /* 0x000fd600078ec0ff */
[----:B------:R-:W-:Y:S01]  /*2bb0*/  @P0 LOP3.LUT R241, R241, 0x1, RZ, 0xfc, !PT ;  /* 0x00000001f1f10812 */ /* 0x000fe200078efcff */
[----:B------:R-:W-:Y:S05]  /*2bc0*/  BRA.DIV ~URZ, `(.L_x_420) ;  /* 0x00012b827f007947 */ /* 0x000fea000b800000 */
[----:B------:R1:W2:Y:S02]  /*2bd0*/  SHFL.IDX PT, R8, R11, RZ, 0x181f ;  /* 0x00181fff0b087589 */ /* 0x0002a400000e0000 */
.L_x_539:
[----:B------:R-:W-:Y:S05]  /*2be0*/  BRA.DIV ~URZ, `(.L_x_421) ;  /* 0x00012bd27f007947 */ /* 0x000fea000b800000 */
[----:B------:R3:W4:Y:S02]  /*2bf0*/  SHFL.IDX PT, R0, R12, RZ, 0x181f ;  /* 0x00181fff0c007589 */ /* 0x00072400000e0000 */
.L_x_540:
[----:B------:R-:W-:Y:S01]  /*2c00*/  IMAD R10, R229, c[0x0][0x2c4], RZ ;  /* 0x0000b100e50a7a24 */ /* 0x000fe200078e02ff */
[----:B------:R-:W-:Y:S04]  /*2c10*/  BSSY B0, `(.L_x_422) ;  /* 0x0000016000007945 */ /* 0x000fe80003800000 */
[----:B------:R-:W-:-:S13]  /*2c20*/  ISETP.GE.AND P0, PT, R9, R10, PT ;  /* 0x0000000a0900720c */ /* 0x000fda0003f06270 */
[----:B------:R-:W-:Y:S05]  /*2c30*/  @P0 BRA `(.L_x_423) ;  /* 0x0000013000000947 */ /* 0x000fea0003800000 */
[----:B------:R-:W5:Y:S04]  /*2c40*/  LDL R2, [R1+0x4] ;  /* 0x0000040001027983 */ /* 0x000f680000100800 */
[----:B---3--:R-:W3:Y:S01]  /*2c50*/  LDL R15, [R1] ;  /* 0x00000000010f7983 */ /* 0x008ee20000100800 */
[C---:B----4-:R-:W-:Y:S02]  /*2c60*/  LEA R6, P0, R236.reuse, R0, 0x1 ;  /* 0x00000000ec067211 */ /* 0x050fe400078008ff */
[----:B------:R-:W-:Y:S02]  /*2c70*/  P2R R13, PR, RZ, 0x2 ;  /* 0x00000002ff0d7803 */ /* 0x000fe40000000000 */
[----:B--2---:R-:W-:Y:S02]  /*2c80*/  LEA.HI.X R7, R236, R8, R237, 0x1, P0 ;  /* 0x00000008ec077211 */ /* 0x004fe400000f0ced */
[----:B------:R-:W-:-:S02]  /*2c90*/  LEA R4, P0, R238, R0, 0x1 ;  /* 0x00000000ee047211 */ /* 0x000fc400078008ff */
[C---:B------:R-:W-:Y:S02]  /*2ca0*/  LOP3.LUT P1, RZ, R241.reuse, 0x4, RZ, 0xc0, !PT ;  /* 0x00000004f1ff7812 */ /* 0x040fe4000782c0ff */
[----:B------:R-:W-:-:S11]  /*2cb0*/  LOP3.LUT P6, RZ, R241, 0x1, RZ, 0xc0, !PT ;  /* 0x00000001f1ff7812 */ /* 0x000fd600078cc0ff */
[----:B------:R-:W-:Y:S01]  /*2cc0*/  @!PT LDS RZ, [RZ] ;  /* 0x00000000fffff984 */ /* 0x000fe20000000800 */
[----:B------:R-:W-:Y:S01]  /*2cd0*/  @!PT LDS RZ, [RZ] ;  /* 0x00000000fffff984 */ /* 0x000fe20000000800 */
[----:B------:R-:W-:Y:S01]  /*2ce0*/  @!PT LDS RZ, [RZ] ;  /* 0x00000000fffff984 */ /* 0x000fe20000000800 */
[----:B------:R2:W-:Y:S01]  /*2cf0*/  LDGSTS.E.BYPASS.LTC128B.128 [R209+0xc100], [R6.64], !P1 ;  /* 0x0c10000006d17fae */ /* 0x0005e2000c901d46 */
[----:B------:R-:W-:Y:S02]  /*2d00*/  ISETP.NE.AND P1, PT, R13, RZ, PT ;  /* 0x000000ff0d00720c */ /* 0x000fe40003f25270 */
[----:B-----5:R-:W-:Y:S02]  /*2d10*/  LEA.HI.X R5, R238, R8, R2, 0x1, P0 ;  /* 0x00000008ee057211 */ /* 0x020fe400000f0c02 */
[----:B------:R-:W-:-:S04]  /*2d20*/  LEA R2, P0, R239, R0, 0x1 ;  /* 0x00000000ef027211 */ /* 0x000fc800078008ff */
[----:B---3--:R-:W-:Y:S02]  /*2d30*/  LEA.HI.X R3, R239, R8, R15, 0x1, P0 ;  /* 0x00000008ef037211 */ /* 0x008fe400000f0c0f */
[----:B------:R-:W-:-:S13]  /*2d40*/  LOP3.LUT P0, RZ, R241, 0x2, RZ, 0xc0, !PT ;  /* 0x00000002f1ff7812 */ /* 0x000fda000780c0ff */
[----:B------:R2:W-:Y:S04]  /*2d50*/  LDGSTS.E.BYPASS.LTC128B.128 [R209+0x10100], [R4.64], !P0 ;  /* 0x1010000004d17fae */ /* 0x0005e8000c101d46 */
[----:B------:R2:W-:Y:S02]  /*2d60*/  LDGSTS.E.BYPASS.LTC128B.128 [R209+0x14100], [R2.64], !P6 ;  /* 0x1410000002d17fae */ /* 0x0005e4000f101d46 */
.L_x_423:
[----:B------:R-:W-:Y:S05]  /*2d70*/  BSYNC B0 ;  /* 0x0000000000007941 */ /* 0x000fea0003800000 */
.L_x_422:
[----:B------:R-:W-:Y:S05]  /*2d80*/  BRA.DIV ~URZ, `(.L_x_424) ;  /* 0x00012a927f007947 */ /* 0x000fea000b800000 */
[----:B--2---:R2:W1:Y:S04]  /*2d90*/  SHFL.IDX PT, R8, R11, 0x1, 0x181f ;  /* 0x00381f000b087f89 */ /* 0x00446800000e0000 */
[----:B----4-:R2:W4:Y:S02]  /*2da0*/  SHFL.IDX PT, R0, R12, 0x1, 0x181f ;  /* 0x00381f000c007f89 */ /* 0x01052400000e0000 */
.L_x_541:
[----:B------:R-:W-:Y:S01]  /*2db0*/  IADD3 R2, R9, 0x20, RZ ;  /* 0x0000002009027810 */ /* 0x000fe20007ffe0ff */
[----:B------:R-:W-:Y:S03]  /*2dc0*/  BSSY B0, `(.L_x_425) ;  /* 0x0000016000007945 */ /* 0x000fe60003800000 */
[----:B------:R-:W-:-:S13]  /*2dd0*/  ISETP.GE.AND P0, PT, R2, R10, PT ;  /* 0x0000000a0200720c */ /* 0x000fda0003f06270 */
[----:B------:R-:W-:Y:S05]  /*2de0*/  @P0 BRA `(.L_x_426) ;  /* 0x0000013000000947 */ /* 0x000fea0003800000 */
[----:B------:R-:W5:Y:S04]  /*2df0*/  LDL R3, [R1+0x4] ;  /* 0x0000040001037983 */ /* 0x000f680000100800 */
[----:B--2---:R-:W2:Y:S01]  /*2e00*/  LDL R15, [R1] ;  /* 0x00000000010f7983 */ /* 0x004ea20000100800 */
[C---:B----4-:R-:W-:Y:S02]  /*2e10*/  LEA R6, P0, R236.reuse, R0, 0x1 ;  /* 0x00000000ec067211 */ /* 0x050fe400078008ff */
[----:B------:R-:W-:Y:S02]  /*2e20*/  P2R R13, PR, RZ, 0x2 ;  /* 0x00000002ff0d7803 */ /* 0x000fe40000000000 */
[----:B-1----:R-:W-:Y:S02]  /*2e30*/  LEA.HI.X R7, R236, R8, R237, 0x1, P0 ;  /* 0x00000008ec077211 */ /* 0x002fe400000f0ced */
        /* <DEDUP_REMOVED lines=10> */
[----:B--2---:R-:W-:Y:S02]  /*2ee0*/  LEA.HI.X R3, R239, R8, R15, 0x1, P0 ;  /* 0x00000008ef037211 */ /* 0x004fe400000f0c0f */
[----:B------:R-:W-:-:S13]  /*2ef0*/  LOP3.LUT P0, RZ, R241, 0x2, RZ, 0xc0, !PT ;  /* 0x00000002f1ff7812 */ /* 0x000fda000780c0ff */
[----:B------:R1:W-:Y:S04]  /*2f00*/  LDGSTS.E.BYPASS.LTC128B.128 [R209+0x11100], [R4.64], !P0 ;  /* 0x1110000004d17fae */ /* 0x0003e8000c101d46 */
[----:B------:R1:W-:Y:S02]  /*2f10*/  LDGSTS.E.BYPASS.LTC128B.128 [R209+0x15100], [R2.64], !P6 ;  /* 0x1510000002d17fae */ /* 0x0003e4000f101d46 */
.L_x_426:
[----:B------:R-:W-:Y:S05]  /*2f20*/  BSYNC B0 ;  /* 0x0000000000007941 */ /* 0x000fea0003800000 */
.L_x_425:
[----:B------:R-:W-:Y:S05]  /*2f30*/  BRA.DIV ~URZ, `(.L_x_427) ;  /* 0x000129a27f007947 */ /* 0x000fea000b800000 */
[----:B-1----:R1:W2:Y:S02]  /*2f40*/  SHFL.IDX PT, R8, R11, 0x2, 0x181f ;  /* 0x00581f000b087f89 */ /* 0x0022a400000e0000 */
.L_x_542:
[----:B------:R-:W-:Y:S05]  /*2f50*/  BRA.DIV ~URZ, `(.L_x_428) ;  /* 0x000129f27f007947 */ /* 0x000fea000b800000 */
[----:B----4-:R4:W1:Y:S02]  /*2f60*/  SHFL.IDX PT, R0, R12, 0x2, 0x181f ;  /* 0x00581f000c007f89 */ /* 0x01086400000e0000 */
.L_x_543:
[----:B------:R-:W-:Y:S01]  /*2f70*/  IADD3 R2, R9, 0x40, RZ ;  /* 0x0000004009027810 */ /* 0x000fe20007ffe0ff */
[----:B------:R-:W-:Y:S03]  /*2f80*/  BSSY B0, `(.L_x_429) ;  /* 0x0000016000007945 */ /* 0x000fe60003800000 */
[----:B------:R-:W-:-:S13]  /*2f90*/  ISETP.GE.AND P0, PT, R2, R10, PT ;  /* 0x0000000a0200720c */ /* 0x000fda0003f06270 */
[----:B------:R-:W-:Y:S05]  /*2fa0*/  @P0 BRA `(.L_x_430) ;  /* 0x0000013000000947 */ /* 0x000fea0003800000 */
[----:B------:R-:W5:Y:S04]  /*2fb0*/  LDL R3, [R1+0x4] ;  /* 0x0000040001037983 */ /* 0x000f680000100800 */
[----:B---3--:R-:W3:Y:S01]  /*2fc0*/  LDL R15, [R1] ;  /* 0x00000000010f7983 */ /* 0x008ee20000100800 */
[C---:B-1----:R-:W-:Y:S02]  /*2fd0*/  LEA R6, P0, R236.reuse, R0, 0x1 ;  /* 0x00000000ec067211 */ /* 0x042fe400078008ff */
        /* <DEDUP_REMOVED lines=16> */
.L_x_430:
[----:B------:R-:W-:Y:S05]  /*30e0*/  BSYNC B0 ;  /* 0x0000000000007941 */ /* 0x000fea0003800000 */
.L_x_429:
[----:B------:R-:W-:Y:S05]  /*30f0*/  BRA.DIV ~URZ, `(.L_x_431) ;  /* 0x000128b27f007947 */ /* 0x000fea000b800000 */
[----:B--2---:R2:W3:Y:S04]  /*3100*/  SHFL.IDX PT, R8, R11, 0x3, 0x181f ;  /* 0x00781f000b087f89 */ /* 0x0044e800000e0000 */
[----:B-1----:R2:W1:Y:S02]  /*3110*/  SHFL.IDX PT, R0, R12, 0x3, 0x181f ;  /* 0x00781f000c007f89 */ /* 0x00246400000e0000 */
.L_x_544:
[----:B------:R-:W5:Y:S04]  /*3120*/  LDL R3, [R1+0x4] ;  /* 0x0000040001037983 */ /* 0x000f680000100800 */
[----:B--2---:R-:W2:Y:S01]  /*3130*/  LDL R11, [R1] ;  /* 0x00000000010b7983 */ /* 0x004ea20000100800 */
[----:B------:R-:W-:Y:S01]  /*3140*/  IADD3 R2, R9, 0x60, RZ ;  /* 0x0000006009027810 */ /* 0x000fe20007ffe0ff */
[----:B------:R-:W-:Y:S01]  /*3150*/  IMAD.SHL.U32 R89, R88, 0x40, RZ ;  /* 0x0000004058597824 */ /* 0x000fe200078e00ff */
[----:B------:R-:W-:Y:S01]  /*3160*/  P2R R15, PR, RZ, 0x2 ;  /* 0x00000002ff0f7803 */ /* 0x000fe20000000000 */
[----:B---34-:R-:W3:Y:S01]  /*3170*/  S2R R12, SR_TID.X ;  /* 0x00000000000c7919 */ /* 0x018ee20000002100 */
[----:B------:R-:W-:Y:S01]  /*3180*/  ISETP.GE.AND P6, PT, R2, R10, PT ;  /* 0x0000000a0200720c */ /* 0x000fe20003fc6270 */
[----:B------:R-:W-:Y:S01]  /*3190*/  IMAD.IADD R90, R228, 0x1, -R89 ;  /* 0x00000001e45a7824 */ /* 0x000fe200078e0a59 */
[----:B------:R-:W-:-:S02]  /*31a0*/  LOP3.LUT P1, RZ, R241, 0x2, RZ, 0xc0, !PT ;  /* 0x00000002f1ff7812 */ /* 0x000fc4000782c0ff */
[----:B------:R-:W-:Y:S02]  /*31b0*/  P2R R28, PR, RZ, 0x4 ;  /* 0x00000004ff1c7803 */ /* 0x000fe40000000000 */
[----:B------:R-:W-:-:S07]  /*31c0*/  LOP3.LUT P2, RZ, R241, 0x1, RZ, 0xc0, !PT ;  /* 0x00000001f1ff7812 */ /* 0x000fce000784c0ff */
[----:B-1----:R-:W-:-:S04]  /*31d0*/  @!P6 LEA R6, P0, R236, R0, 0x1 ;  /* 0x00000000ec06e211 */ /* 0x002fc800078008ff */
[----:B------:R-:W-:Y:S02]  /*31e0*/  @!P6 LEA.HI.X R7, R236, R8, R237, 0x1, P0 ;  /* 0x00000008ec07e211 */ /* 0x000fe400000f0ced */
[----:B------:R-:W-:-:S04]  /*31f0*/  @!P6 LEA R4, P0, R238, R0, 0x1 ;  /* 0x00000000ee04e211 */ /* 0x000fc800078008ff */
[----:B-----5:R-:W-:Y:S02]  /*3200*/  @!P6 LEA.HI.X R5, R238, R8, R3, 0x1, P0 ;  /* 0x00000008ee05e211 */ /* 0x020fe400000f0c03 */
[----:B------:R-:W-:-:S04]  /*3210*/  @!P6 LEA R2, P0, R239, R0, 0x1 ;  /* 0x00000000ef02e211 */ /* 0x000fc800078008ff */
[----:B--2---:R-:W-:Y:S02]  /*3220*/  @!P6 LEA.HI.X R3, R239, R8, R11, 0x1, P0 ;  /* 0x00000008ef03e211 */ /* 0x004fe400000f0c0b */
[----:B------:R-:W-:Y:S02]  /*3230*/  LOP3.LUT P0, RZ, R241, 0x4, RZ, 0xc0, !PT ;  /* 0x00000004f1ff7812 */ /* 0x000fe4000780c0ff */
[----:B---3--:R-:W-:-:S04]  /*3240*/  SHF.R.S32.HI R11, RZ, 0x1f, R12 ;  /* 0x0000001fff0b7819 */ /* 0x008fc8000001140c */
[----:B------:R-:W-:-:S04]  /*3250*/  LEA.HI R11, R11, R12, RZ, 0x3 ;  /* 0x0000000c0b0b7211 */ /* 0x000fc800078f18ff */
[----:B------:R-:W-:-:S03]  /*3260*/  SHF.R.S32.HI R11, RZ, 0x3, R11 ;  /* 0x00000003ff0b7819 */ /* 0x000fc6000001140b */
[----:B------:R-:W-:Y:S01]  /*3270*/  @!PT LDS RZ, [RZ] ;  /* 0x00000000fffff984 */ /* 0x000fe20000000800 */
[----:B------:R-:W-:Y:S01]  /*3280*/  @!PT LDS RZ, [RZ] ;  /* 0x00000000fffff984 */ /* 0x000fe20000000800 */
[----:B------:R-:W-:Y:S01]  /*3290*/  @!PT LDS RZ, [RZ] ;  /* 0x00000000fffff984 */ /* 0x000fe20000000800 */
[----:B------:R1:W-:Y:S04]  /*32a0*/  @!P6 LDGSTS.E.BYPASS.LTC128B.128 [R209+0xf100], [R6.64], !P0 ;  /* 0x0f10000006d1efae */ /* 0x0003e8000c101d46 */
[----:B------:R2:W-:Y:S04]  /*32b0*/  @!P6 LDGSTS.E.BYPASS.LTC128B.128 [R209+0x13100], [R4.64], !P1 ;  /* 0x1310000004d1efae */ /* 0x0005e8000c901d46 */
[----:B------:R3:W-:Y:S04]  /*32c0*/  @!P6 LDGSTS.E.BYPASS.LTC128B.128 [R209+0x17100], [R2.64], !P2 ;  /* 0x1710000002d1efae */ /* 0x0007e8000d101d46 */
[----:B------:R-:W0:Y:S01]  /*32d0*/  LDGDEPBAR ;  /* 0x00000000000079af */ /* 0x000e220000000000 */
[----:B------:R-:W-:Y:S01]  /*32e0*/  WARPSYNC 0xffffffff ;  /* 0xffffffff00007948 */ /* 0x000fe20003800000 */
[----:B------:R-:W-:Y:S02]  /*32f0*/  BSSY B0, `(.L_x_432) ;  /* 0x000013c000007945 */ /* 0x000fe40003800000 */
[----:B------:R-:W-:Y:S01]  /*3300*/  BAR.SYNC.DEFER_BLOCKING 0x0 ;  /* 0x0000000000007b1d */ /* 0x000fe20000010000 */
[----:B-1----:R-:W-:Y:S01]  /*3310*/  SHF.R.S32.HI R6, RZ, 0x1f, R88 ;  /* 0x0000001fff067819 */ /* 0x002fe20000011458 */
[----:B------:R-:W-:Y:S01]  /*3320*/  IMAD.MOV.U32 R7, RZ, RZ, 0x20 ;  /* 0x00000020ff077424 */ /* 0x000fe200078e00ff */
[----:B--2---:R-:W-:-:S03]  /*3330*/  IADD3 R5, -R89, R228, -R11 ;  /* 0x000000e459057210 */ /* 0x004fc60007ffe90b */
[----:B------:R-:W-:Y:S02]  /*3340*/  IMAD R0, R6, c[0x0][0x1e0], RZ ;  /* 0x0000780006007a24 */ /* 0x000fe400078e02ff */
[----:B------:R-:W-:Y:S01]  /*3350*/  IMAD.WIDE.U32 R8, R7, c[0x0][0x1e0], RZ ;  /* 0x0000780007087a25 */ /* 0x000fe200078e00ff */
[----:B------:R-:W-:-:S03]  /*3360*/  ISETP.GE.AND P0, PT, R5, 0x1, PT ;  /* 0x000000010500780c */ /* 0x000fc60003f06270 */
[----:B---3--:R-:W-:-:S04]  /*3370*/  IMAD.WIDE.U32 R2, R88, c[0x0][0x1e0], RZ ;  /* 0x0000780058027a25 */ /* 0x008fc800078e00ff */
[----:B------:R-:W-:Y:S01]  /*3380*/  IMAD R4, R88, c[0x0][0x1e4], R0 ;  /* 0x0000790058047a24 */ /* 0x000fe200078e0200 */
[----:B------:R-:W-:Y:S01]  /*3390*/  LEA R0, P6, R2, R212, 0x6 ;  /* 0x000000d402007211 */ /* 0x000fe200078c30ff */
[----:B------:R-:W-:Y:S02]  /*33a0*/  IMAD R6, R6, c[0x0][0x208], RZ ;  /* 0x0000820006067a24 */ /* 0x000fe400078e02ff */
[----:B------:R-:W-:Y:S02]  /*33b0*/  IMAD.IADD R3, R3, 0x1, R4 ;  /* 0x0000000103037824 */ /* 0x000fe400078e0204 */
[----:B------:R-:W-:-:S03]  /*33c0*/  IMAD R6, R88, c[0x0][0x20c], R6 ;  /* 0x0000830058067a24 */ /* 0x000fc600078e0206 */
[----:B------:R-:W-:Y:S02]  /*33d0*/  LEA.HI.X R4, R2, R216, R3, 0x6, P6 ;  /* 0x000000d802047211 */ /* 0x000fe400030f3403 */
[----:B------:R-:W-:-:S04]  /*33e0*/  @P0 LEA R2, P6, R0, c[0x0][0x1c8], 0x1 ;  /* 0x0000720000020a11 */ /* 0x000fc800078c08ff */
[----:B------:R-:W-:Y:S02]  /*33f0*/  @P0 LEA.HI.X R3, R0, c[0x0][0x1cc], R4, 0x1, P6 ;  /* 0x0000730000030a11 */ /* 0x000fe400030f0c04 */
[----:B------:R-:W-:-:S03]  /*3400*/  ISETP.GE.AND P6, PT, R5, 0x21, PT ;  /* 0x000000210500780c */ /* 0x000fc60003fc6270 */
[----:B------:R-:W-:Y:S01]  /*3410*/  @!PT LDS RZ, [RZ] ;  /* 0x00000000fffff984 */ /* 0x000fe20000000800 */
[----:B------:R-:W-:Y:S01]  /*3420*/  @!PT LDS RZ, [RZ] ;  /* 0x00000000fffff984 */ /* 0x000fe20000000800 */
[----:B------:R-:W-:Y:S01]  /*3430*/  @!PT LDS RZ, [RZ] ;  /* 0x00000000fffff984 */ /* 0x000fe20000000800 */
[----:B------:R1:W-:Y:S04]  /*3440*/  @P0 LDGSTS.E.BYPASS.LTC128B.128 [R209+0x6100], [R2.64], !P5 ;  /* 0x0610000002d10fae */ /* 0x0003e8000e901d46 */
[----:B------:R1:W-:Y:S04]  /*3450*/  @P0 LDGSTS.E.BYPASS.LTC128B.128 [R209+0x8100], [R2.64+0x80], !P4 ;  /* 0x0810008002d10fae */ /* 0x0003e8000e101d46 */
[----:B------:R1:W-:Y:S02]  /*3460*/  @P0 LDGSTS.E.BYPASS.LTC128B.128 [R209+0xa100], [R2.64+0x100], !P3 ;  /* 0x0a10010002d10fae */ /* 0x0003e4000d901d46 */
[----:B------:R-:W-:Y:S01]  /*3470*/  @P6 IADD3 R0, P0, R0, R8, RZ ;  /* 0x0000000800006210 */ /* 0x000fe20007f1e0ff */
[----:B-1----:R-:W-:-:S05]  /*3480*/  IMAD R3, R7, c[0x0][0x1e4], RZ ;  /* 0x0000790007037a24 */ /* 0x002fca00078e02ff */
[----:B------:R-:W-:Y:S01]  /*3490*/  @P6 IADD3.X R3, R4, R9, R3, P0, !PT ;  /* 0x0000000904036210 */ /* 0x000fe200007fe403 */
[----:B------:R-:W-:Y:S01]  /*34a0*/  IMAD.WIDE.U32 R4, R88, c[0x0][0x208], RZ ;  /* 0x0000820058047a25 */ /* 0x000fe200078e00ff */
[----:B------:R-:W-:-:S04]  /*34b0*/  @P6 LEA R2, P0, R0, c[0x0][0x1c8], 0x1 ;  /* 0x0000720000026a11 */ /* 0x000fc800078008ff */
[----:B------:R-:W-:Y:S02]  /*34c0*/  @P6 LEA.HI.X R3, R0, c[0x0][0x1cc], R3, 0x1, P0 ;  /* 0x0000730000036a11 */ /* 0x000fe400000f0c03 */
[----:B------:R-:W-:-:S03]  /*34d0*/  LEA R0, P0, R4, R214, 0x6 ;  /* 0x000000d604007211 */ /* 0x000fc600078030ff */
[----:B------:R1:W-:Y:S04]  /*34e0*/  @P6 LDGSTS.E.BYPASS.LTC128B.128 [R209+0x7100], [R2.64], !P5 ;  /* 0x0710000002d16fae */ /* 0x0003e8000e901d46 */
[----:B------:R1:W-:Y:S04]  /*34f0*/  @P6 LDGSTS.E.BYPASS.LTC128B.128 [R209+0x9100], [R2.64+0x80], !P4 ;  /* 0x0910008002d16fae */ /* 0x0003e8000e101d46 */
[----:B------:R1:W-:Y:S01]  /*3500*/  @P6 LDGSTS.E.BYPASS.LTC128B.128 [R209+0xb100], [R2.64+0x100], !P3 ;  /* 0x0b10010002d16fae */ /* 0x0003e2000d901d46 */
[----:B------:R-:W-:-:S03]  /*3510*/  LOP3.LUT P6, RZ, R14, 0x2, RZ, 0xc0, !PT ;  /* 0x000000020eff7812 */ /* 0x000fc600078cc0ff */
[----:B------:R-:W0:Y:S01]  /*3520*/  LDGDEPBAR ;  /* 0x00000000000079af */ /* 0x000e220000000000 */
[----:B-1----:R-:W-:Y:S01]  /*3530*/  IMAD.IADD R3, R5, 0x1, R6 ;  /* 0x0000000105037824 */ /* 0x002fe200078e0206 */
[----:B------:R-:W-:-:S04]  /*3540*/  DEPBAR.LE SB0, 0x1 ;  /* 0x000080400000791a */ /* 0x000fc80000000000 */
[----:B------:R-:W-:-:S04]  /*3550*/  DEPBAR.LE SB0, 0x0 ;  /* 0x000080000000791a */ /* 0x000fc80000000000 */
[----:B------:R-:W-:Y:S01]  /*3560*/  BAR.SYNC.DEFER_BLOCKING 0x0 ;  /* 0x0000000000007b1d */ /* 0x000fe20000010000 */
[----:B------:R-:W-:Y:S02]  /*3570*/  LOP3.LUT R5, R14, 0x1, RZ, 0xc0, !PT ;  /* 0x000000010e057812 */ /* 0x000fe400078ec0ff */
[----:B------:R-:W-:Y:S02]  /*3580*/  LEA.HI.X R3, R4, R217, R3, 0x6, P0 ;  /* 0x000000d904037211 */ /* 0x000fe400000f3403 */
[C---:B------:R-:W-:Y:S02]  /*3590*/  LEA R2, P0, R0.reuse, c[0x0][0x1f8], 0x1 ;  /* 0x00007e0000027a11 */ /* 0x040fe400078008ff */
[----:B------:R-:W-:Y:S02]  /*35a0*/  MOV R4, c[0x0][0x208] ;  /* 0x0000820000047a02 */ /* 0x000fe40000000f00 */
[----:B------:R-:W-:Y:S01]  /*35b0*/  ISETP.NE.U32.AND P1, PT, R5, 0x1, PT ;  /* 0x000000010500780c */ /* 0x000fe20003f25070 */
[----:B------:R-:W-:Y:S01]  /*35c0*/  IMAD.MOV.U32 R5, RZ, RZ, c[0x0][0x20c] ;  /* 0x00008300ff057624 */ /* 0x000fe200078e00ff */
[----:B------:R-:W-:-:S02]  /*35d0*/  LEA.HI.X R3, R0, c[0x0][0x1fc], R3, 0x1, P0 ;  /* 0x00007f0000037a11 */ /* 0x000fc400000f0c03 */
[C---:B------:R-:W-:Y:S02]  /*35e0*/  LEA R12, P0, R4.reuse, R2, 0x6 ;  /* 0x00000002040c7211 */ /* 0x040fe400078030ff */
[----:B------:R-:W-:Y:S02]  /*35f0*/  IADD3 R0, -R11, R90, RZ ;  /* 0x0000005a0b007210 */ /* 0x000fe40007ffe1ff */
[----:B------:R-:W-:Y:S02]  /*3600*/  LEA.HI.X R13, R4, R3, R5, 0x6, P0 ;  /* 0x00000003040d7211 */ /* 0x000fe400000f3405 */
[C---:B------:R-:W-:Y:S02]  /*3610*/  ISETP.LT.OR P0, PT, R0.reuse, 0x1, P1 ;  /* 0x000000010000780c */ /* 0x040fe40000f01670 */
[C---:B------:R-:W-:Y:S01]  /*3620*/  ISETP.LT.OR P1, PT, R0.reuse, 0x21, P1 ;  /* 0x000000210000780c */ /* 0x040fe20000f21670 */
[----:B------:R-:W-:Y:S04]  /*3630*/  LDSM.16.M88.4 R8, [R191] ;  /* 0x00000000bf08783b */ /* 0x000fe80000000200 */
[----:B------:R-:W1:Y:S04]  /*3640*/  LDSM.16.M88.4 R20, [R184] ;  /* 0x00000000b814783b */ /* 0x000e680000000200 */
[----:B------:R-:W2:Y:S04]  /*3650*/  LDSM.16.M88.4 R16, [R184+0x800] ;  /* 0x00080000b810783b */ /* 0x000ea80000000200 */
[----:B------:R-:W3:Y:S04]  /*3660*/  LDSM.16.M88.4 R24, [R184+0x1000] ;  /* 0x00100000b818783b */ /* 0x000ee80000000200 */
[----:B------:R-:W4:Y:S04]  /*3670*/  LDSM.16.M88.4 R32, [R184+0x1800] ;  /* 0x00180000b820783b */ /* 0x000f280000000200 */
[----:B------:R-:W-:Y:S04]  /*3680*/  LDSM.16.M88.4 R4, [R192] ;  /* 0x00000000c004783b */ /* 0x000fe80000000200 */
[----:B------:R-:W5:Y:S04]  /*3690*/  LDSM.16.M88.4 R48, [R195] ;  /* 0x00000000c330783b */ /* 0x000f680000000200 */
[----:B------:R-:W3:Y:S04]  /*36a0*/  LDSM.16.M88.4 R56, [R206] ;  /* 0x00000000ce38783b */ /* 0x000ee80000000200 */
[----:B------:R-:W4:Y:S04]  /*36b0*/  LDSM.16.M88.4 R60, [R205] ;  /* 0x00000000cd3c783b */ /* 0x000f280000000200 */
[----:B------:R-:W4:Y:S04]  /*36c0*/  LDSM.16.M88.4 R72, [R204] ;  /* 0x00000000cc48783b */ /* 0x000f280000000200 */
[----:B------:R-:W-:Y:S01]  /*36d0*/  @!PT LDS RZ, [RZ] ;  /* 0x00000000fffff984 */ /* 0x000fe20000000800 */
[----:B------:R-:W-:Y:S01]  /*36e0*/  @!PT LDS RZ, [RZ] ;  /* 0x00000000fffff984 */ /* 0x000fe20000000800 */
[----:B------:R-:W-:Y:S01]  /*36f0*/  @!PT LDS RZ, [RZ] ;  /* 0x00000000fffff984 */ /* 0x000fe20000000800 */
[----:B------:R3:W-:Y:S01]  /*3700*/  LDGSTS.E.BYPASS.LTC128B.128 [R209+0x100], [R2.64], !P0 ;  /* 0x0010000002d17fae */ /* 0x0007e2000c101d46 */
[----:B------:R-:W-:-:S02]  /*3710*/  ISETP.LT.OR P0, PT, R0, 0x1, !P6 ;  /* 0x000000010000780c */ /* 0x000fc40007701670 */
[----:B------:R-:W-:Y:S01]  /*3720*/  ISETP.LT.OR P6, PT, R0, 0x21, !P6 ;  /* 0x000000210000780c */ /* 0x000fe200077c1670 */
[C---:B-1----:R-:W-:Y:S08]  /*3730*/  HMMA.16816.F32.BF16 R36, R8.reuse, R22, RZ ;  /* 0x000000160824723c */ /* 0x042ff000000418ff */
[----:B--2---:R-:W-:Y:S02]  /*3740*/  HMMA.16816.F32.BF16 R40, R8, R16, RZ ;  /* 0x000000100828723c */ /* 0x004fe400000418ff */
[----:B------:R1:W-:Y:S01]  /*3750*/  LDGSTS.E.BYPASS.LTC128B.128 [R209+0x2100], [R2.64+0x80], !P0 ;  /* 0x0210008002d17fae */ /* 0x0003e2000c101d46 */
[----:B------:R-:W-:-:S04]  /*3760*/  LOP3.LUT P0, RZ, R14, 0x4, RZ, 0xc0, !PT ;  /* 0x000000040eff7812 */ /* 0x000fc8000780c0ff */
[C---:B------:R-:W-:Y:S01]  /*3770*/  ISETP.LT.OR P2, PT, R0.reuse, 0x1, !P0 ;  /* 0x000000010000780c */ /* 0x040fe20004741670 */
[----:B------:R-:W-:Y:S01]  /*3780*/  HMMA.16816.F32.BF16 R16, R8, R18, RZ ;  /* 0x000000120810723c */ /* 0x000fe200000418ff */
[----:B------:R-:W-:-:S07]  /*3790*/  ISETP.LT.OR P0, PT, R0, 0x21, !P0 ;  /* 0x000000210000780c */ /* 0x000fce0004701670 */
[----:B---3--:R-:W-:Y:S04]  /*37a0*/  HMMA.16816.F32.BF16 R44, R8, R24, RZ ;  /* 0x00000018082c723c */ /* 0x008fe800000418ff */
[----:B------:R1:W-:Y:S01]  /*37b0*/  LDGSTS.E.BYPASS.LTC128B.128 [R209+0x4100], [R2.64+0x100], !P2 ;  /* 0x0410010002d17fae */ /* 0x0003e2000d101d46 */
[----:B------:R-:W-:-:S03]  /*37c0*/  ISETP.NE.AND P2, PT, R28, RZ, PT ;  /* 0x000000ff1c00720c */ /* 0x000fc60003f45270 */
[----:B------:R-:W-:Y:S01]  /*37d0*/  HMMA.16816.F32.BF16 R28, R8, R20, RZ ;  /* 0x00000014081c723c */ /* 0x000fe200000418ff */
[----:B------:R2:W-:Y:S01]  /*37e0*/  LDGSTS.E.BYPASS.LTC128B.128 [R209+0x1100], [R12.64], !P1 ;  /* 0x011000000cd17fae */ /* 0x0005e2000c901d46 */
[----:B------:R-:W-:-:S03]  /*37f0*/  ISETP.NE.AND P1, PT, R15, RZ, PT ;  /* 0x000000ff0f00720c */ /* 0x000fc60003f25270 */
[----:B------:R2:W-:Y:S03]  /*3800*/  LDGSTS.E.BYPASS.LTC128B.128 [R209+0x3100], [R12.64+0x80], !P6 ;  /* 0x031000800cd17fae */ /* 0x0005e6000f101d46 */
[----:B------:R-:W-:Y:S01]  /*3810*/  HMMA.16816.F32.BF16 R24, R8, R26, RZ ;  /* 0x0000001a0818723c */ /* 0x000fe200000418ff */
[----:B------:R2:W-:Y:S01]  /*3820*/  LDGSTS.E.BYPASS.LTC128B.128 [R209+0x5100], [R12.64+0x100], !P0 ;  /* 0x051001000cd17fae */ /* 0x0005e2000c101d46 */
[----:B------:R-:W-:-:S03]  /*3830*/  ISETP.GT.AND P0, PT, R88, R211, PT ;  /* 0x000000d35800720c */ /* 0x000fc60003f04270 */
[----:B------:R-:W-:Y:S03]  /*3840*/  LDSM.16.M88.4 R20, [R194] ;  /* 0x00000000c214783b */ /* 0x000fe60000000200 */
[C---:B----4-:R-:W-:Y:S01]  /*3850*/  HMMA.16816.F32.BF16 R52, R8.reuse, R32, RZ ;  /* 0x000000200834723c */ /* 0x050fe200000418ff */
[----:B------:R-:W3:Y:S04]  /*3860*/  LDSM.16.M88.4 R64, [R190] ;  /* 0x00000000be40783b */ /* 0x000ee80000000200 */
[----:B------:R-:W4:Y:S04]  /*3870*/  LDSM.16.M88.4 R68, [R190+0x800] ;  /* 0x00080000be44783b */ /* 0x000f280000000200 */
[----:B------:R-:W1:Y:S04]  /*3880*/  LDSM.16.M88.4 R80, [R190+0x1000] ;  /* 0x00100000be50783b */ /* 0x000e680000000200 */
[----:B------:R-:W-:Y:S04]  /*3890*/  LDSM.16.M88.4 R76, [R187+0x800] ;  /* 0x00080000bb4c783b */ /* 0x000fe80000000200 */
[----:B------:R-:W-:Y:S01]  /*38a0*/  LDSM.16.M88.4 R92, [R187+0x1000] ;  /* 0x00100000bb5c783b */ /* 0x000fe20000000200 */
[----:B--2---:R-:W-:Y:S03]  /*38b0*/  HMMA.16816.F32.BF16 R12, R8, R34, RZ ;  /* 0x00000022080c723c */ /* 0x004fe600000418ff */
[----:B------:R-:W-:Y:S04]  /*38c0*/  LDSM.16.M88.4 R84, [R184+0x3000] ;  /* 0x00300000b854783b */ /* 0x000fe80000000200 */
[----:B------:R-:W0:Y:S01]  /*38d0*/  LDGDEPBAR ;  /* 0x00000000000079af */ /* 0x000e220000000000 */
[C---:B-----5:R-:W-:Y:S08]  /*38e0*/  HMMA.16816.F32.BF16 R8, R4.reuse, R48, R28 ;  /* 0x000000300408723c */ /* 0x060ff0000004181c */
[C---:B------:R-:W-:Y:S01]  /*38f0*/  HMMA.16816.F32.BF16 R28, R4.reuse, R50, R36 ;  /* 0x00000032041c723c */ /* 0x040fe20000041824 */
[----:B------:R-:W2:Y:S07]  /*3900*/  LDSM.16.M88.4 R48, [R190+0x1800] ;  /* 0x00180000be30783b */ /* 0x000eae0000000200 */
[C---:B------:R-:W-:Y:S08]  /*3910*/  HMMA.16816.F32.BF16 R32, R4.reuse, R56, R40 ;  /* 0x000000380420723c */ /* 0x040ff00000041828 */
[C---:B------:R-:W-:Y:S01]  /*3920*/  HMMA.16816.F32.BF16 R36, R4.reuse, R58, R16 ;  /* 0x0000003a0424723c */ /* 0x040fe20000041810 */
[----:B------:R-:W-:Y:S04]  /*3930*/  LDSM.16.M88.4 R16, [R193] ;  /* 0x00000000c110783b */ /* 0x000fe80000000200 */
[----:B------:R-:W5:Y:S03]  /*3940*/  LDSM.16.M88.4 R56, [R187] ;  /* 0x00000000bb38783b */ /* 0x000f660000000200 */
[C---:B------:R-:W-:Y:S08]  /*3950*/  HMMA.16816.F32.BF16 R40, R4.reuse, R60, R44 ;  /* 0x0000003c0428723c */ /* 0x040ff0000004182c */
[C---:B------:R-:W-:Y:S01]  /*3960*/  HMMA.16816.F32.BF16 R44, R4.reuse, R62, R24 ;  /* 0x0000003e042c723c */ /* 0x040fe20000041818 */
[----:B------:R-:W1:Y:S07]  /*3970*/  LDSM.16.M88.4 R60, [R187+0x1800] ;  /* 0x00180000bb3c783b */ /* 0x000e6e0000000200 */
[C---:B------:R-:W-:Y:S08]  /*3980*/  HMMA.16816.F32.BF16 R52, R4.reuse, R72, R52 ;  /* 0x000000480434723c */ /* 0x040ff00000041834 */
[----:B------:R-:W-:Y:S01]  /*3990*/  HMMA.16816.F32.BF16 R24, R4, R74, R12 ;  /* 0x0000004a0418723c */ /* 0x000fe2000004180c */
[----:B------:R-:W-:Y:S04]  /*39a0*/  LDSM.16.M88.4 R12, [R191+0x4000] ;  /* 0x00400000bf0c783b */ /* 0x000fe80000000200 */
[----:B------:R-:W-:Y:S03]  /*39b0*/  LDSM.16.M88.4 R72, [R184+0x2800] ;  /* 0x00280000b848783b */ /* 0x000fe60000000200 */
[C---:B---3--:R-:W-:Y:S08]  /*39c0*/  HMMA.16816.F32.BF16 R8, R20.reuse, R64, R8 ;  /* 0x000000401408723c */ /* 0x048ff00000041808 */
[C---:B------:R-:W-:Y:S01]  /*39d0*/  HMMA.16816.F32.BF16 R4, R20.reuse, R66, R28 ;  /* 0x000000421404723c */ /* 0x040fe2000004181c */
[----:B------:R-:W-:Y:S07]  /*39e0*/  LDSM.16.M88.4 R64, [R203] ;  /* 0x00000000cb40783b */ /* 0x000fee0000000200 */
[C---:B----4-:R-:W-:Y:S08]  /*39f0*/  HMMA.16816.F32.BF16 R32, R20.reuse, R68, R32 ;  /* 0x000000441420723c */ /* 0x050ff00000041820 */
[C---:B------:R-:W-:Y:S01]  /*3a00*/  HMMA.16816.F32.BF16 R36, R20.reuse, R70, R36 ;  /* 0x000000461424723c */ /* 0x040fe20000041824 */
[----:B------:R-:W3:Y:S07]  /*3a10*/  LDSM.16.M88.4 R68, [R184+0x2000] ;  /* 0x00200000b844783b */ /* 0x000eee0000000200 */
[C---:B-1----:R-:W-:Y:S08]  /*3a20*/  HMMA.16816.F32.BF16 R40, R20.reuse, R80, R40 ;  /* 0x000000501428723c */ /* 0x042ff00000041828 */
[C---:B------:R-:W-:Y:S01]  /*3a30*/  HMMA.16816.F32.BF16 R44, R20.reuse, R82, R44 ;  /* 0x00000052142c723c */ /* 0x040fe2000004182c */
[----:B------:R-:W-:Y:S07]  /*3a40*/  LDSM.16.M88.4 R80, [R190+0x2800] ;  /* 0x00280000be50783b */ /* 0x000fee0000000200 */
[C---:B--2---:R-:W-:Y:S08]  /*3a50*/  HMMA.16816.F32.BF16 R52, R20.reuse, R48, R52 ;  /* 0x000000301434723c */ /* 0x044ff00000041834 */
[----:B------:R-:W-:Y:S08]  /*3a60*/  HMMA.16816.F32.BF16 R28, R20, R50, R24 ;  /* 0x00000032141c723c */ /* 0x000ff00000041818 */
[C---:B-----5:R-:W-:Y:S01]  /*3a70*/  HMMA.16816.F32.BF16 R24, R16.reuse, R56, R8 ;  /* 0x000000381018723c */ /* 0x060fe20000041808 */
        /* <DEDUP_REMOVED lines=8> */
[----:B------:R-:W4:Y:S07]  /*3b00*/  LDSM.16.M88.4 R92, [R201] ;  /* 0x00000000c95c783b */ /* 0x000f2e0000000200 */
[C---:B------:R-:W-:Y:S08]  /*3b10*/  HMMA.16816.F32.BF16 R52, R16.reuse, R60, R52 ;  /* 0x0000003c1034723c */ /* 0x040ff00000041834 */
[----:B------:R-:W-:Y:S01]  /*3b20*/  HMMA.16816.F32.BF16 R32, R16, R62, R28 ;  /* 0x0000003e1020723c */ /* 0x000fe2000004181c */
[----:B------:R-:W5:Y:S07]  /*3b30*/  LDSM.16.M88.4 R60, [R200] ;  /* 0x00000000c83c783b */ /* 0x000f6e0000000200 */
[C---:B---3--:R-:W-:Y:S08]  /*3b40*/  HMMA.16816.F32.BF16 R28, R12.reuse, R68, R24 ;  /* 0x000000440c1c723c */ /* 0x048ff00000041818 */
[C---:B------:R-:W-:Y:S01]  /*3b50*/  HMMA.16816.F32.BF16 R24, R12.reuse, R70, R20 ;  /* 0x000000460c18723c */ /* 0x040fe20000041814 */
[----:B------:R-:W-:Y:S07]  /*3b60*/  LDSM.16.M88.4 R68, [R187+0x2000] ;  /* 0x00200000bb44783b */ /* 0x000fee0000000200 */
[C---:B------:R-:W-:Y:S01]  /*3b70*/  HMMA.16816.F32.BF16 R20, R12.reuse, R72, R4 ;  /* 0x000000480c14723c */ /* 0x040fe20000041804 */
[----:B------:R-:W-:Y:S07]  /*3b80*/  LDSM.16.M88.4 R4, [R194+0x4000] ;  /* 0x00400000c204783b */ /* 0x000fee0000000200 */
[C---:B------:R-:W-:Y:S01]  /*3b90*/  HMMA.16816.F32.BF16 R16, R12.reuse, R74, R36 ;  /* 0x0000004a0c10723c */ /* 0x040fe20000041824 */
[----:B------:R-:W3:Y:S07]  /*3ba0*/  LDSM.16.M88.4 R72, [R190+0x2000] ;  /* 0x00200000be48783b */ /* 0x000eee0000000200 */
        /* <DEDUP_REMOVED lines=12> */
[C---:B----4-:R-:W-:Y:S01]  /*3c70*/  HMMA.16816.F32.BF16 R12, R8.reuse, R92, R40 ;  /* 0x0000005c080c723c */ /* 0x050fe20000041828 */
[----:B------:R-:W-:Y:S07]  /*3c80*/  LDSM.16.M88.4 R40, [R187+0x3000] ;  /* 0x00300000bb28783b */ /* 0x000fee0000000200 */
[C---:B------:R-:W-:Y:S08]  /*3c90*/  HMMA.16816.F32.BF16 R56, R8.reuse, R94, R48 ;  /* 0x0000005e0838723c */ /* 0x040ff00000041830 */
[C---:B-----5:R-:W-:Y:S08]  /*3ca0*/  HMMA.16816.F32.BF16 R48, R8.reuse, R60, R44 ;  /* 0x0000003c0830723c */ /* 0x060ff0000004182c */
[----:B------:R-:W-:Y:S01]  /*3cb0*/  HMMA.16816.F32.BF16 R44, R8, R62, R36 ;  /* 0x0000003e082c723c */ /* 0x000fe20000041824 */
[----:B------:R-:W-:Y:S07]  /*3cc0*/  LDSM.16.M88.4 R60, [R184+0x4000] ;  /* 0x00400000b83c783b */ /* 0x000fee0000000200 */
[C---:B---3--:R-:W-:Y:S08]  /*3cd0*/  HMMA.16816.F32.BF16 R36, R4.reuse, R72, R32 ;  /* 0x000000480424723c */ /* 0x048ff00000041820 */
        /* <DEDUP_REMOVED lines=41> */
[----:B------:R-:W-:Y:S01]  /*3f70*/  HMMA.16816.F32.BF16 R32, R12, R66, R40 ;  /* 0x000000420c20723c */ /* 0x000fe20000041828 */
[----:B------:R-:W-:-:S07]  /*3f80*/  FMUL.FTZ R0, R48, c[0x0][0x320] ;  /* 0x0000c80030007a20 */ /* 0x000fce0000410000 */
[----:B------:R-:W-:Y:S01]  /*3f90*/  HMMA.16816.F32.BF16 R28, R4, R58, R28 ;  /* 0x0000003a041c723c */ /* 0x000fe2000004181c */
[----:B------:R-:W1:Y:S07]  /*3fa0*/  LDSM.16.M88.4 R56, [R190+0x5000] ;  /* 0x00500000be38783b */ /* 0x000e6e0000000200 */
[----:B------:R-:W-:Y:S08]  /*3fb0*/  HMMA.16816.F32.BF16 R36, R8, R60, R36 ;  /* 0x0000003c0824723c */ /* 0x000ff00000041824 */
[----:B------:R-:W-:Y:S01]  /*3fc0*/  HMMA.16816.F32.BF16 R44, R16, R46, R76 ;  /* 0x0000002e102c723c */ /* 0x000fe2000004184c */
[----:B------:R4:W1:Y:S07]  /*3fd0*/  MUFU.TANH R76, R0 ;  /* 0x00000000004c7308 */ /* 0x00086e0000002400 */
[----:B--2---:R-:W-:Y:S08]  /*3fe0*/  HMMA.16816.F32.BF16 R24, R12, R68, R20 ;  /* 0x000000440c18723c */ /* 0x004ff00000041814 */
[----:B------:R-:W-:Y:S01]  /*3ff0*/  HMMA.16816.F32.BF16 R20, R8, R62, R32 ;  /* 0x0000003e0814723c */ /* 0x000fe20000041820 */
[----:B----4-:R-:W-:Y:S01]  /*4000*/  FMUL.FTZ R0, R49, c[0x0][0x320] ;  /* 0x0000c80031007a20 */ /* 0x010fe20000410000 */
[----:B------:R-:W2:Y:S06]  /*4010*/  LDSM.16.M88.4 R60, [R196] ;  /* 0x00000000c43c783b */ /* 0x000eac0000000200 */
[----:B------:R-:W-:Y:S01]  /*4020*/  HMMA.16816.F32.BF16 R64, R16, R72, R92 ;  /* 0x000000481040723c */ /* 0x000fe2000004185c */
[----:B------:R4:W1:Y:S07]  /*4030*/  MUFU.TANH R72, R0 ;  /* 0x0000000000487308 */ /* 0x00086e0000002400 */
[----:B---3--:R-:W-:Y:S08]  /*4040*/  HMMA.16816.F32.BF16 R36, R4, R52, R36 ;  /* 0x000000340424723c */ /* 0x008ff00000041824 */
[----:B------:R-:W-:Y:S01]  /*4050*/  HMMA.16816.F32.BF16 R40, R12, R70, R44 ;  /* 0x000000460c28723c */ /* 0x000fe2000004182c */
[----:B----4-:R-:W-:Y:S01]  /*4060*/  FMUL.FTZ R0, R50, c[0x0][0x320] ;  /* 0x0000c80032007a20 */ /* 0x010fe20000410000 */
[----:B------:R-:W3:Y:S03]  /*4070*/  LDSM.16.M88.4 R44, [R190+0x5800] ;  /* 0x00580000be2c783b */ /* 0x000ee60000000200 */
[----:B------:R4:W2:Y:S03]  /*4080*/  MUFU.TANH R77, R0 ;  /* 0x00000000004d7308 */ /* 0x0008a60000002400 */
[----:B-1----:R-:W-:Y:S08]  /*4090*/  HMMA.16816.F32.BF16 R32, R8, R56, R24 ;  /* 0x000000380820723c */ /* 0x002ff00000041818 */
[----:B------:R-:W-:Y:S01]  /*40a0*/  HMMA.16816.F32.BF16 R24, R4, R54, R20 ;  /* 0x000000360418723c */ /* 0x000fe20000041814 */
[----:B----4-:R-:W-:-:S02]  /*40b0*/  FMUL.FTZ R0, R51, c[0x0][0x320] ;  /* 0x0000c80033007a20 */ /* 0x010fc40000410000 */
[----:B------:R-:W1:Y:S05]  /*40c0*/  LDSM.16.M88.4 R48, [R187+0x5000] ;  /* 0x00500000bb30783b */ /* 0x000e6a0000000200 */
[----:B------:R-:W-:Y:S01]  /*40d0*/  HMMA.16816.F32.BF16 R16, R16, R74, R84 ;  /* 0x0000004a1010723c */ /* 0x000fe20000041854 */
[----:B------:R4:W1:Y:S07]  /*40e0*/  MUFU.TANH R73, R0 ;  /* 0x0000000000497308 */ /* 0x00086e0000002400 */
[----:B--2---:R-:W-:Y:S01]  /*40f0*/  HMMA.16816.F32.BF16 R20, R12, R60, R64 ;  /* 0x0000003c0c14723c */ /* 0x004fe20000041840 */
[----:B----4-:R-:W-:-:S04]  /*4100*/  FMUL.FTZ R0, R28, c[0x0][0x320] ;  /* 0x0000c8001c007a20 */ /* 0x010fc80000410000 */
[----:B------:R2:W4:Y:S11]  /*4110*/  MUFU.TANH R69, R0 ;  /* 0x0000000000457308 */ /* 0x0005360000002400 */
[----:B------:R-:W-:Y:S08]  /*4120*/  HMMA.16816.F32.BF16 R12, R12, R62, R16 ;  /* 0x0000003e0c0c723c */ /* 0x000ff00000041810 */
[----:B---3--:R-:W-:Y:S01]  /*4130*/  HMMA.16816.F32.BF16 R16, R8, R44, R20 ;  /* 0x0000002c0810723c */ /* 0x008fe20000041814 */
[----:B--2---:R-:W-:-:S07]  /*4140*/  FMUL.FTZ R0, R29, c[0x0][0x320] ;  /* 0x0000c8001d007a20 */ /* 0x004fce0000410000 */
[----:B-1----:R-:W-:Y:S01]  /*4150*/  HMMA.16816.F32.BF16 R32, R4, R48, R32 ;  /* 0x000000300420723c */ /* 0x002fe20000041820 */
[----:B------:R1:W2:Y:S02]  /*4160*/  MUFU.TANH R68, R0 ;  /* 0x0000000000447308 */ /* 0x0002a40000002400 */
[----:B-1----:R-:W-:-:S06]  /*4170*/  FMUL.FTZ R0, R30, c[0x0][0x320] ;  /* 0x0000c8001e007a20 */ /* 0x002fcc0000410000 */
[----:B------:R1:W3:Y:S02]  /*4180*/  MUFU.TANH R70, R0 ;  /* 0x0000000000467308 */ /* 0x0002e40000002400 */
[----:B-1----:R-:W-:Y:S02]  /*4190*/  FMUL.FTZ R0, R31, c[0x0][0x320] ;  /* 0x0000c8001f007a20 */ /* 0x002fe40000410000 */
[C---:B------:R-:W-:Y:S04]  /*41a0*/  HMMA.16816.F32.BF16 R28, R8.reuse, R58, R40 ;  /* 0x0000003a081c723c */ /* 0x040fe80000041828 */
[----:B------:R1:W1:Y:S04]  /*41b0*/  MUFU.TANH R56, R0 ;  /* 0x0000000000387308 */ /* 0x0002680000002400 */
[----:B------:R-:W-:Y:S01]  /*41c0*/  HMMA.16816.F32.BF16 R8, R8, R46, R12 ;  /* 0x0000002e0808723c */ /* 0x000fe2000004180c */
[----:B-1----:R-:W-:-:S04]  /*41d0*/  FMUL.FTZ R0, R36, c[0x0][0x320] ;  /* 0x0000c80024007a20 */ /* 0x002fc80000410000 */
[----:B------:R1:W1:Y:S11]  /*41e0*/  MUFU.TANH R55, R0 ;  /* 0x0000000000377308 */ /* 0x0002760000002400 */
[----:B------:R-:W-:Y:S01]  /*41f0*/  HMMA.16816.F32.BF16 R20, R4, R50, R28 ;  /* 0x000000320414723c */ /* 0x000fe2000004181c */
[----:B-1----:R-:W-:-:S04]  /*4200*/  FMUL.FTZ R0, R37, c[0x0][0x320] ;  /* 0x0000c80025007a20 */ /* 0x002fc80000410000 */
[----:B------:R1:W1:Y:S02]  /*4210*/  MUFU.TANH R52, R0 ;  /* 0x0000000000347308 */ /* 0x0002640000002400 */
[----:B-1----:R-:W-:-:S06]  /*4220*/  FMUL.FTZ R0, R38, c[0x0][0x320] ;  /* 0x0000c80026007a20 */ /* 0x002fcc0000410000 */
[----:B------:R1:W1:Y:S02]  /*4230*/  MUFU.TANH R54, R0 ;  /* 0x0000000000367308 */ /* 0x0002640000002400 */
[----:B-1----:R-:W-:Y:S02]  /*4240*/  FMUL.FTZ R0, R39, c[0x0][0x320] ;  /* 0x0000c80027007a20 */ /* 0x002fe40000410000 */
[----:B------:R-:W1:Y:S01]  /*4250*/  LDSM.16.M88.4 R36, [R187+0x5800] ;  /* 0x00580000bb24783b */ /* 0x000e620000000200 */
[----:B------:R-:W-:-:S04]  /*4260*/  DEPBAR.LE SB0, 0x0 ;  /* 0x000080000000791a */ /* 0x000fc80000000000 */
[----:B------:R5:W1:Y:S02]  /*4270*/  MUFU.TANH R53, R0 ;  /* 0x0000000000357308 */ /* 0x000a640000002400 */
[----:B-----5:R-:W-:-:S06]  /*4280*/  FMUL.FTZ R0, R24, c[0x0][0x320] ;  /* 0x0000c80018007a20 */ /* 0x020fcc0000410000 */
[----:B------:R5:W2:Y:S01]  /*4290*/  MUFU.TANH R41, R0 ;  /* 0x0000000000297308 */ /* 0x000aa20000002400 */
[----:B-1----:R-:W-:Y:S01]  /*42a0*/  HMMA.16816.F32.BF16 R12, R4, R36, R16 ;  /* 0x00000024040c723c */ /* 0x002fe20000041810 */
[----:B-----5:R-:W-:-:S06]  /*42b0*/  FMUL.FTZ R0, R25, c[0x0][0x320] ;  /* 0x0000c80019007a20 */ /* 0x020fcc0000410000 */
        /* <DEDUP_REMOVED lines=38> */
[----:B------:R-:W-:Y:S06]  /*4520*/  BAR.SYNC.DEFER_BLOCKING 0x0 ;  /* 0x0000000000007b1d */ /* 0x000fec0000010000 */
[----:B------:R-:W-:Y:S05]  /*4530*/  @!P0 BRA `(.L_x_433) ;  /* 0x0000017000008947 */ /* 0x000fea0003800000 */
[----:B-1234-:R-:W-:Y:S01]  /*4540*/  IADD3 R0, R234, -0x2, RZ ;  /* 0xfffffffeea007810 */ /* 0x01efe20007ffe0ff */
        /* <DEDUP_REMOVED lines=22> */
.L_x_433:
[----:B--234-:R-:W-:Y:S05]  /*46b0*/  BSYNC B0 ;  /* 0x0000000000007941 */ /* 0x01cfea0003800000 */
.L_x_432:
[----:B-1----:R-:W-:Y:S01]  /*46c0*/  IMAD.IADD R0, R240, 0x1, R231 ;  /* 0x00000001f0007824 */ /* 0x002fe200078e02e7 */
[----:B------:R-:W-:Y:S01]  /*46d0*/  ULDC UR4, c[0x0][0x324] ;  /* 0x0000c90000047ab9 */ /* 0x000fe20000000800 */
[----:B------:R-:W-:Y:S01]  /*46e0*/  IMAD.IADD R7, R90, 0x1, -R227 ;  /* 0x000000015a077824 */ /* 0x000fe200078e0ae3 */
[----:B------:R-:W-:Y:S01]  /*46f0*/  ULOP3.LUT UR4, URZ, UR4, URZ, 0x33, !UPT ;  /* 0x000000043f047292 */ /* 0x000fe2000f8e333f */
[----:B------:R-:W-:Y:S01]  /*4700*/  @P2 IMAD.HI.U32 R2, R0, c[0x0][0x2c8], RZ ;  /* 0x0000b20000022a27 */ /* 0x000fe200078e00ff */
[----:B------:R-:W0:Y:S03]  /*4710*/  LDGDEPBAR ;  /* 0x00000000000079af */ /* 0x000e260000000000 */
[----:B------:R-:W-:Y:S01]  /*4720*/  IMAD.MOV.U32 R4, RZ, RZ, R0 ;  /* 0x000000ffff047224 */ /* 0x000fe200078e0000 */
[----:B------:R-:W-:-:S02]  /*4730*/  @P2 SHF.R.U32.HI R4, RZ, c[0x0][0x2cc], R2 ;  /* 0x0000b300ff042a19 */ /* 0x000fc40000011602 */
[----:B------:R-:W-:-:S03]  /*4740*/  IADD3 R0, R228, 0x1, -R89 ;  /* 0x00000001e4007810 */ /* 0x000fc60007ffe859 */
[----:B------:R-:W1:Y:S01]  /*4750*/  SHFL.IDX PT, R3, R4, RZ, 0x1c1f ;  /* 0x001c1fff04037589 */ /* 0x000e6200000e0000 */
[----:B------:R-:W-:-:S04]  /*4760*/  IADD3 R0, -R229, R0, -R227 ;  /* 0x00000000e5007210 */ /* 0x000fc80007ffe9e3 */
[C---:B------:R-:W-:Y:S02]  /*4770*/  IADD3 R5, R0.reuse, c[0x0][0x328], RZ ;  /* 0x0000ca0000057a10 */ /* 0x040fe40007ffe0ff */
[----:B------:R-:W-:-:S03]  /*4780*/  IADD3 R6, R0, UR4, RZ ;  /* 0x0000000400067c10 */ /* 0x000fc6000fffe0ff */
[--C-:B-1----:R-:W-:Y:S02]  /*4790*/  IMAD.IADD R2, R5, 0x1, R3.reuse ;  /* 0x0000000105027824 */ /* 0x102fe400078e0203 */
[----:B------:R-:W-:-:S03]  /*47a0*/  IMAD.IADD R0, R6, 0x1, R3 ;  /* 0x0000000106007824 */ /* 0x000fc600078e0203 */
[----:B------:R-:W-:Y:S01]  /*47b0*/  IMNMX R2, R7, R2, PT ;  /* 0x0000000207027217 */ /* 0x000fe20003800200 */
[----:B------:R-:W-:Y:S05]  /*47c0*/  @!P1 BRA `(.L_x_434) ;  /* 0x0000015000009947 */ /* 0x000fea0003800000 */
[----:B------:R-:W-:Y:S01]  /*47d0*/  IADD3 R3, -R229, R228, R3 ;  /* 0x000000e4e5037210 */ /* 0x000fe20007ffe103 */
[----:B------:R-:W-:Y:S03]  /*47e0*/  BSSY B0, `(.L_x_435) ;  /* 0x000000e000007945 */ /* 0x000fe60003800000 */
[----:B------:R-:W-:-:S13]  /*47f0*/  ISETP.GT.AND P0, PT, R3, -0x1, PT ;  /* 0xffffffff0300780c */ /* 0x000fda0003f04270 */
[----:B------:R-:W-:Y:S05]  /*4800*/  @P0 BRA `(.L_x_436) ;  /* 0x0000007000000947 */ /* 0x000fea0003800000 */
[----:B------:R-:W-:Y:S01]  /*4810*/  IMAD.MOV.U32 R8, RZ, RZ, c[0x0][0x32c] ;  /* 0x0000cb00ff087624 */ /* 0x000fe200078e00ff */
[----:B------:R-:W-:-:S04]  /*4820*/  LOP3.LUT R3, RZ, R3, RZ, 0x33, !PT ;  /* 0x00000003ff037212 */ /* 0x000fc800078e33ff */
[----:B------:R-:W-:-:S13]  /*4830*/  ISETP.NE.AND P0, PT, R8, 0x1, PT ;  /* 0x000000010800780c */ /* 0x000fda0003f05270 */
[----:B------:R-:W-:-:S05]  /*4840*/  @P0 IMAD.HI.U32 R8, R3, c[0x0][0x330], RZ ;  /* 0x0000cc0003080a27 */ /* 0x000fca00078e00ff */
[----:B------:R-:W-:-:S04]  /*4850*/  @P0 SHF.R.U32.HI R3, RZ, c[0x0][0x334], R8 ;  /* 0x0000cd00ff030a19 */ /* 0x000fc80000011608 */
[----:B------:R-:W-:Y:S01]  /*4860*/  LOP3.LUT R3, RZ, R3, RZ, 0x33, !PT ;  /* 0x00000003ff037212 */ /* 0x000fe200078e33ff */
[----:B------:R-:W-:Y:S05]  /*4870*/  BRA `(.L_x_437) ;  /* 0x0000004000007947 */ /* 0x000fea0003800000 */
.L_x_436:
[----:B------:R-:W-:-:S04]  /*4880*/  MOV R8, c[0x0][0x32c] ;  /* 0x0000cb0000087a02 */ /* 0x000fc80000000f00 */
[----:B------:R-:W-:-:S13]  /*4890*/  ISETP.NE.AND P0, PT, R8, 0x1, PT ;  /* 0x000000010800780c */ /* 0x000fda0003f05270 */
[----:B------:R-:W-:-:S05]  /*48a0*/  @P0 IMAD.HI.U32 R8, R3, c[0x0][0x330], RZ ;  /* 0x0000cc0003080a27 */ /* 0x000fca00078e00ff */
[----:B------:R-:W-:Y:S02]  /*48b0*/  @P0 SHF.R.U32.HI R3, RZ, c[0x0][0x334], R8 ;  /* 0x0000cd00ff030a19 */ /* 0x000fe40000011608 */
.L_x_437:
[----:B------:R-:W-:Y:S05]  /*48c0*/  BSYNC B0 ;  /* 0x0000000000007941 */ /* 0x000fea0003800000 */
.L_x_435:
[----:B------:R-:W-:-:S04]  /*48d0*/  IMAD R3, R3, c[0x0][0x32c], -R89 ;  /* 0x0000cb0003037a24 */ /* 0x000fc800078e0a59 */
[----:B------:R-:W-:-:S05]  /*48e0*/  IMAD.IADD R3, R3, 0x1, -R227 ;  /* 0x0000000103037824 */ /* 0x000fca00078e0ae3 */
[----:B------:R-:W-:Y:S02]  /*48f0*/  IADD3 R8, R3, c[0x0][0x32c], RZ ;  /* 0x0000cb0003087a10 */ /* 0x000fe40007ffe0ff */
[----:B------:R-:W-:Y:S02]  /*4900*/  IMNMX R0, R0, R3, !PT ;  /* 0x0000000300007217 */ /* 0x000fe40007800200 */
[----:B------:R-:W-:Y:S02]  /*4910*/  IMNMX R2, R2, R8, PT ;  /* 0x0000000802027217 */ /* 0x000fe40003800200 */
.L_x_434:
[----:B------:R-:W-:Y:S01]  /*4920*/  ISETP.GT.AND P6, PT, R234, RZ, PT ;  /* 0x000000ffea00720c */ /* 0x000fe20003fc4270 */
[----:B------:R-:W1:Y:S03]  /*4930*/  SHFL.IDX PT, R3, R4, 0x1, 0x1c1f ;  /* 0x003c1f0004037f89 */ /* 0x000e6600000e0000 */
[----:B------:R-:W-:-:S04]  /*4940*/  ISETP.GT.AND P0, PT, R0, RZ, P6 ;  /* 0x000000ff0000720c */ /* 0x000fc80003704270 */
[----:B------:R-:W-:-:S04]  /*4950*/  ISETP.LT.OR P0, PT, R2, 0x1, P0 ;  /* 0x000000010200780c */ /* 0x000fc80000701670 */
[----:B------:R-:W-:Y:S02]  /*4960*/  FSEL R8, R76, -INF , !P0 ;  /* 0xff8000004c087808 */ /* 0x000fe40004000000 */
[----:B------:R-:W-:-:S04]  /*4970*/  ISETP.GT.AND P0, PT, R0, 0x1, P6 ;  /* 0x000000010000780c */ /* 0x000fc80003704270 */
        /* <DEDUP_REMOVED lines=41> */
[----:B------:R-:W-:Y:S01]  /*4c10*/  ISETP.GT.AND P0, PT, R0, 0x39, P6 ;  /* 0x000000390000780c */ /* 0x000fe20003704270 */
[----:B-1----:R-:W-:-:S03]  /*4c20*/  IMAD.IADD R0, R6, 0x1, R3 ;  /* 0x0000000106007824 */ /* 0x002fc600078e0203 */
[----:B------:R-:W-:Y:S01]  /*4c30*/  ISETP.LT.OR P0, PT, R2, 0x3a, P0 ;  /* 0x0000003a0200780c */ /* 0x000fe20000701670 */
[----:B------:R-:W-:-:S03]  /*4c40*/  IMAD.IADD R2, R5, 0x1, R3 ;  /* 0x0000000105027824 */ /* 0x000fc600078e0203 */
[----:B------:R-:W-:Y:S02]  /*4c50*/  FSEL R220, R13, -INF , !P0 ;  /* 0xff8000000ddc7808 */ /* 0x000fe40004000000 */
        /* <DEDUP_REMOVED lines=13> */
.L_x_440:
[----:B------:R-:W-:-:S04]  /*4d30*/  MOV R4, c[0x0][0x32c] ;  /* 0x0000cb0000047a02 */ /* 0x000fc80000000f00 */
[----:B------:R-:W-:-:S13]  /*4d40*/  ISETP.NE.AND P0, PT, R4, 0x1, PT ;  /* 0x000000010400780c */ /* 0x000fda0003f05270 */
[----:B------:R-:W-:-:S05]  /*4d50*/  @P0 IMAD.HI.U32 R4, R3, c[0x0][0x330], RZ ;  /* 0x0000cc0003040a27 */ /* 0x000fca00078e00ff */
[----:B------:R-:W-:Y:S02]  /*4d60*/  @P0 SHF.R.U32.HI R3, RZ, c[0x0][0x334], R4 ;  /* 0x0000cd00ff030a19 */ /* 0x000fe40000011604 */
.L_x_441:
[----:B------:R-:W-:Y:S05]  /*4d70*/  BSYNC B0 ;  /* 0x0000000000007941 */ /* 0x000fea0003800000 */
.L_x_439:
[----:B------:R-:W-:-:S04]  /*4d80*/  IMAD R3, R3, c[0x0][0x32c], -R89 ;  /* 0x0000cb0003037a24 */ /* 0x000fc800078e0a59 */
[----:B------:R-:W-:-:S05]  /*4d90*/  IMAD.IADD R3, R3, 0x1, -R227 ;  /* 0x0000000103037824 */ /* 0x000fca00078e0ae3 */
[----:B------:R-:W-:Y:S02]  /*4da0*/  IADD3 R4, R3, c[0x0][0x32c], RZ ;  /* 0x0000cb0003047a10 */ /* 0x000fe40007ffe0ff */
[----:B------:R-:W-:Y:S02]  /*4db0*/  IMNMX R0, R0, R3, !PT ;  /* 0x0000000300007217 */ /* 0x000fe40007800200 */
[----:B------:R-:W-:Y:S02]  /*4dc0*/  IMNMX R2, R2, R4, PT ;  /* 0x0000000402027217 */ /* 0x000fe40003800200 */
.L_x_438:
[----:B------:R-:W-:Y:S01]  /*4dd0*/  ISETP.GT.AND P0, PT, R0, 0x1, P6 ;  /* 0x000000010000780c */ /* 0x000fe20003704270 */
[----:B------:R-:W-:Y:S01]  /*4de0*/  LDSM.16.MT88.4 R32, [R185] ;  /* 0x00000000b920783b */ /* 0x000fe20000004200 */
[----:B------:R-:W-:Y:S02]  /*4df0*/  FMNMX.FTZ R3, R8, R10, !PT ;  /* 0x0000000a08037209 */ /* 0x000fe40007810000 */
[----:B------:R-:W-:Y:S01]  /*4e00*/  ISETP.LT.OR P0, PT, R2, 0x2, P0 ;  /* 0x000000020200780c */ /* 0x000fe20000701670 */
[----:B------:R-:W-:Y:S01]  /*4e10*/  LDSM.16.MT88.4 R28, [R186] ;  /* 0x00000000ba1c783b */ /* 0x000fe20000004200 */
[----:B------:R-:W-:-:S02]  /*4e20*/  FMNMX.FTZ R3, R11, R3, !PT ;  /* 0x000000030b037209 */ /* 0x000fc40007810000 */
[----:B------:R-:W-:Y:S01]  /*4e30*/  FSEL R7, R73, -INF , !P0 ;  /* 0xff80000049077808 */ /* 0x000fe20004000000 */
[----:B------:R-:W-:Y:S01]  /*4e40*/  LDSM.16.MT88.4 R36, [R189+0x2000] ;  /* 0x00200000bd24783b */ /* 0x000fe20000004200 */
[----:B------:R-:W-:Y:S02]  /*4e50*/  ISETP.GT.AND P0, PT, R0, 0x8, P6 ;  /* 0x000000080000780c */ /* 0x000fe40003704270 */
[----:B------:R-:W-:Y:S02]  /*4e60*/  FMNMX.FTZ R3, R12, R3, !PT ;  /* 0x000000030c037209 */ /* 0x000fe40007810000 */
[----:B------:R-:W-:Y:S02]  /*4e70*/  ISETP.LT.OR P0, PT, R2, 0x9, P0 ;  /* 0x000000090200780c */ /* 0x000fe40000701670 */
[----:B------:R-:W-:Y:S02]  /*4e80*/  FMNMX.FTZ R3, R42, R3, !PT ;  /* 0x000000032a037209 */ /* 0x000fe40007810000 */
[----:B------:R-:W-:-:S02]  /*4e90*/  FSEL R9, R70, -INF , !P0 ;  /* 0xff80000046097808 */ /* 0x000fc40004000000 */
[----:B------:R-:W-:Y:S02]  /*4ea0*/  ISETP.GT.AND P0, PT, R0, 0x9, P6 ;  /* 0x000000090000780c */ /* 0x000fe40003704270 */
[----:B------:R-:W-:Y:S02]  /*4eb0*/  FMNMX.FTZ R3, R43, R3, !PT ;  /* 0x000000032b037209 */ /* 0x000fe40007810000 */
[----:B------:R-:W-:Y:S02]  /*4ec0*/  ISETP.LT.OR P0, PT, R2, 0xa, P0 ;  /* 0x0000000a0200780c */ /* 0x000fe40000701670 */
[----:B------:R-:W-:Y:S02]  /*4ed0*/  FMNMX.FTZ R3, R46, R3, !PT ;  /* 0x000000032e037209 */ /* 0x000fe40007810000 */
[----:B------:R-:W-:Y:S02]  /*4ee0*/  FSEL R13, R56, -INF , !P0 ;  /* 0xff800000380d7808 */ /* 0x000fe40004000000 */
[----:B------:R-:W-:-:S02]  /*4ef0*/  ISETP.GT.AND P0, PT, R0, 0x10, P6 ;  /* 0x000000100000780c */ /* 0x000fc40003704270 */
[----:B------:R-:W-:Y:S02]  /*4f00*/  FMNMX.FTZ R3, R47, R3, !PT ;  /* 0x000000032f037209 */ /* 0x000fe40007810000 */
[----:B------:R-:W-:Y:S02]  /*4f10*/  ISETP.LT.OR P0, PT, R2, 0x11, P0 ;  /* 0x000000110200780c */ /* 0x000fe40000701670 */
[----:B------:R-:W-:Y:S02]  /*4f20*/  FMNMX.FTZ R3, R103, R3, !PT ;  /* 0x0000000367037209 */ /* 0x000fe40007810000 */
[----:B------:R-:W-:Y:S02]  /*4f30*/  FSEL R40, R54, -INF , !P0 ;  /* 0xff80000036287808 */ /* 0x000fe40004000000 */
[----:B------:R-:W-:Y:S02]  /*4f40*/  ISETP.GT.AND P0, PT, R0, 0x11, P6 ;  /* 0x000000110000780c */ /* 0x000fe40003704270 */
[----:B------:R-:W-:-:S02]  /*4f50*/  FMNMX.FTZ R3, R130, R3, !PT ;  /* 0x0000000382037209 */ /* 0x000fc40007810000 */
[----:B------:R-:W-:Y:S02]  /*4f60*/  ISETP.LT.OR P0, PT, R2, 0x12, P0 ;  /* 0x000000120200780c */ /* 0x000fe40000701670 */
[----:B------:R-:W-:Y:S02]  /*4f70*/  FMNMX.FTZ R3, R131, R3, !PT ;  /* 0x0000000383037209 */ /* 0x000fe40007810000 */
[----:B------:R-:W-:Y:S02]  /*4f80*/  FSEL R41, R53, -INF , !P0 ;  /* 0xff80000035297808 */ /* 0x000fe40004000000 */
[----:B------:R-:W-:Y:S02]  /*4f90*/  ISETP.GT.AND P0, PT, R0, 0x18, P6 ;  /* 0x000000180000780c */ /* 0x000fe40003704270 */
[----:B------:R-:W-:Y:S02]  /*4fa0*/  FMNMX.FTZ R3, R136, R3, !PT ;  /* 0x0000000388037209 */ /* 0x000fe40007810000 */
[----:B------:R-:W-:-:S02]  /*4fb0*/  ISETP.LT.OR P0, PT, R2, 0x19, P0 ;  /* 0x000000190200780c */ /* 0x000fc40000701670 */
[----:B------:R-:W-:Y:S02]  /*4fc0*/  FMNMX.FTZ R3, R210, R3, !PT ;  /* 0x00000003d2037209 */ /* 0x000fe40007810000 */
[----:B------:R-:W-:Y:S02]  /*4fd0*/  FSEL R44, R48, -INF , !P0 ;  /* 0xff800000302c7808 */ /* 0x000fe40004000000 */
[----:B------:R-:W-:Y:S02]  /*4fe0*/  ISETP.GT.AND P0, PT, R0, 0x19, P6 ;  /* 0x000000190000780c */ /* 0x000fe40003704270 */
[----:B------:R-:W-:Y:S02]  /*4ff0*/  FMNMX.FTZ R3, R219, R3, !PT ;  /* 0x00000003db037209 */ /* 0x000fe40007810000 */
[----:B------:R-:W-:Y:S02]  /*5000*/  ISETP.LT.OR P0, PT, R2, 0x1a, P0 ;  /* 0x0000001a0200780c */ /* 0x000fe40000701670 */
[----:B------:R-:W-:-:S02]  /*5010*/  FMNMX.FTZ R3, R218, R3, !PT ;  /* 0x00000003da037209 */ /* 0x000fc40007810000 */
[----:B------:R-:W-:Y:S02]  /*5020*/  FSEL R45, R45, -INF , !P0 ;  /* 0xff8000002d2d7808 */ /* 0x000fe40004000000 */
[----:B------:R-:W-:Y:S02]  /*5030*/  ISETP.GT.AND P0, PT, R0, 0x20, P6 ;  /* 0x000000200000780c */ /* 0x000fe40003704270 */
[----:B------:R-:W-:Y:S02]  /*5040*/  FMNMX.FTZ R3, R220, R3, !PT ;  /* 0x00000003dc037209 */ /* 0x000fe40007810000 */
[----:B------:R-:W-:-:S03]  /*5050*/  ISETP.LT.OR P0, PT, R2, 0x21, P0 ;  /* 0x000000210200780c */ /* 0x000fc60000701670 */
[----:B------:R-:W1:Y:S01]  /*5060*/  SHFL.BFLY PT, R5, R3, 0x2, 0x1f ;  /* 0x0c401f0003057f89 */ /* 0x000e6200000e0000 */
[----:B------:R-:W-:Y:S02]  /*5070*/  FSEL R101, R27, -INF , !P0 ;  /* 0xff8000001b657808 */ /* 0x000fe40004000000 */
[----:B------:R-:W-:-:S04]  /*5080*/  ISETP.GT.AND P0, PT, R0, 0x21, P6 ;  /* 0x000000210000780c */ /* 0x000fc80003704270 */
[----:B------:R-:W-:-:S04]  /*5090*/  ISETP.LT.OR P0, PT, R2, 0x22, P0 ;  /* 0x000000220200780c */ /* 0x000fc80000701670 */
[----:B------:R-:W-:Y:S02]  /*50a0*/  FSEL R129, R26, -INF , !P0 ;  /* 0xff8000001a817808 */ /* 0x000fe40004000000 */
[----:B------:R-:W-:Y:S01]  /*50b0*/  ISETP.GT.AND P0, PT, R0, RZ, P6 ;  /* 0x000000ff0000720c */ /* 0x000fe20003704270 */
[----:B------:R-:W-:Y:S03]  /*50c0*/  LDSM.16.MT88.4 R24, [R189] ;  /* 0x00000000bd18783b */ /* 0x000fe60000004200 */
[----:B------:R-:W-:-:S04]  /*50d0*/  ISETP.LT.OR P0, PT, R2, 0x1, P0 ;  /* 0x000000010200780c */ /* 0x000fc80000701670 */
[----:B------:R-:W-:Y:S02]  /*50e0*/  FSEL R6, R77, -INF , !P0 ;  /* 0xff8000004d067808 */ /* 0x000fe40004000000 */
[----:B------:R-:W-:Y:S02]  /*50f0*/  ISETP.GT.AND P0, PT, R0, 0x28, P6 ;  /* 0x000000280000780c */ /* 0x000fe40003704270 */
[----:B------:R-:W-:Y:S02]  /*5100*/  FMNMX.FTZ R4, R6, R7, !PT ;  /* 0x0000000706047209 */ /* 0x000fe40007810000 */
[----:B------:R-:W-:Y:S02]  /*5110*/  ISETP.LT.OR P0, PT, R2, 0x29, P0 ;  /* 0x000000290200780c */ /* 0x000fe40000701670 */
[----:B------:R-:W-:Y:S02]  /*5120*/  FMNMX.FTZ R4, R9, R4, !PT ;  /* 0x0000000409047209 */ /* 0x000fe40007810000 */
[----:B------:R-:W-:-:S02]  /*5130*/  FSEL R128, R22, -INF , !P0 ;  /* 0xff80000016807808 */ /* 0x000fc40004000000 */
[----:B------:R-:W-:Y:S02]  /*5140*/  FMNMX.FTZ R4, R13, R4, !PT ;  /* 0x000000040d047209 */ /* 0x000fe40007810000 */
        /* <DEDUP_REMOVED lines=16> */
[----:B------:R-:W-:Y:S01]  /*5250*/  ISETP.GT.AND P0, PT, R0, 0x38, P6 ;  /* 0x000000380000780c */ /* 0x000fe20003704270 */
[----:B------:R-:W-:Y:S01]  /*5260*/  LDSM.16.MT88.4 R20, [R188] ;  /* 0x00000000bc14783b */ /* 0x000fe20000004200 */
[----:B------:R-:W-:-:S02]  /*5270*/  FMNMX.FTZ R4, R102, R4, !PT ;  /* 0x0000000466047209 */ /* 0x000fc40007810000 */
[----:B------:R-:W-:Y:S02]  /*5280*/  ISETP.GT.AND P6, PT, R0, 0x39, P6 ;  /* 0x000000390000780c */ /* 0x000fe400037c4270 */
[----:B------:R-:W-:Y:S02]  /*5290*/  ISETP.LT.OR P0, PT, R2, 0x39, P0 ;  /* 0x000000390200780c */ /* 0x000fe40000701670 */
[----:B------:R-:W-:Y:S02]  /*52a0*/  FMNMX.FTZ R0, R158, R4, !PT ;  /* 0x000000049e007209 */ /* 0x000fe40007810000 */
[----:B------:R-:W-:Y:S02]  /*52b0*/  ISETP.LT.OR P6, PT, R2, 0x3a, P6 ;  /* 0x0000003a0200780c */ /* 0x000fe400037c1670 */
[----:B------:R-:W-:Y:S02]  /*52c0*/  FSEL R159, R15, -INF , !P0 ;  /* 0xff8000000f9f7808 */ /* 0x000fe40004000000 */
[----:B------:R-:W-:-:S02]  /*52d0*/  FMNMX.FTZ R2, R207, R0, !PT ;  /* 0x00000000cf027209 */ /* 0x000fc40007810000 */
[----:B------:R-:W-:Y:S02]  /*52e0*/  FSEL R208, R14, -INF , !P6 ;  /* 0xff8000000ed07808 */ /* 0x000fe40007000000 */
        /* <DEDUP_REMOVED lines=12> */
[----:B------:R2:W3:Y:S01]  /*53b0*/  MUFU.EX2 R16, R0 ;  /* 0x0000000000107308 */ /* 0x0004e20000000800 */
[----:B-1----:R-:W-:Y:S01]  /*53c0*/  FMNMX.FTZ R8, R3, R4, !PT ;  /* 0x0000000403087209 */ /* 0x002fe20007810000 */
[--C-:B------:R-:W-:Y:S02]  /*53d0*/  FFMA.FTZ R3, R12, c[0x0][0x2d0], -R2.reuse ;  /* 0x0000b4000c037a23 */ /* 0x100fe40000010802 */
[----:B--2---:R-:W-:Y:S01]  /*53e0*/  FFMA.FTZ R0, R10, c[0x0][0x2d0], -R2 ;  /* 0x0000b4000a007a23 */ /* 0x004fe20000010802 */
[----:B------:R-:W-:-:S03]  /*53f0*/  FSETP.NEU.FTZ.AND P0, PT, R8, -INF , PT ;  /* 0xff8000000800780b */ /* 0x000fc60003f1d000 */
[----:B------:R-:W-:Y:S01]  /*5400*/  MUFU.EX2 R252, R3 ;  /* 0x0000000300fc7308 */ /* 0x000fe20000000800 */
[----:B---3--:R-:W-:Y:S02]  /*5410*/  IMAD.MOV.U32 R10, RZ, RZ, R16 ;  /* 0x000000ffff0a7224 */ /* 0x008fe400078e0010 */
[----:B------:R-:W-:Y:S05]  /*5420*/  LDSM.16.MT88.4 R16, [R185+0x2000] ;  /* 0x00200000b910783b */ /* 0x000fea0000004200 */
[----:B------:R1:W2:Y:S02]  /*5430*/  MUFU.EX2 R251, R0 ;  /* 0x0000000000fb7308 */ /* 0x0002a40000000800 */
[----:B-1----:R-:W-:Y:S01]  /*5440*/  FFMA.FTZ R0, R11, c[0x0][0x2d0], -R2 ;  /* 0x0000b4000b007a23 */ /* 0x002fe20000010802 */
[----:B--2---:R-:W-:-:S05]  /*5450*/  F2FP.BF16.PACK_AB R4, R251, R10 ;  /* 0x0000000afb04723e */ /* 0x004fca00000010ff */
[----:B------:R1:W2:Y:S02]  /*5460*/  MUFU.EX2 R137, R0 ;  /* 0x0000000000897308 */ /* 0x0002a40000000800 */
[----:B-1----:R-:W-:-:S05]  /*5470*/  FMUL.FTZ R0, R8, c[0x0][0x2d0] ;  /* 0x0000b40008007a20 */ /* 0x002fca0000410000 */
[----:B------:R-:W-:-:S05]  /*5480*/  FSEL R0, R0, RZ, P0 ;  /* 0x000000ff00007208 */ /* 0x000fca0000000000 */
[----:B------:R-:W-:Y:S01]  /*5490*/  FFMA.FTZ R3, R6, c[0x0][0x2d0], -R0 ;  /* 0x0000b40006037a23 */ /* 0x000fe20000010800 */
[----:B--2---:R-:W-:-:S03]  /*54a0*/  F2FP.BF16.PACK_AB R6, R252, R137 ;  /* 0x00000089fc06723e */ /* 0x004fc600000010ff */
        /* <DEDUP_REMOVED lines=16> */
[C---:B------:R-:W-:Y:S01]  /*55b0*/  HMMA.16816.F32.BF16 R108, R4.reuse, R24, RZ ;  /* 0x00000018046c723c */ /* 0x040fe200000418ff */
[----:B------:R2:W4:Y:S07]  /*55c0*/  MUFU.EX2 R248, R3 ;  /* 0x0000000300f87308 */ /* 0x00052e0000000800 */
[C---:B------:R-:W-:Y:S01]  /*55d0*/  HMMA.16816.F32.BF16 R116, R4.reuse, R26, RZ ;  /* 0x0000001a0474723c */ /* 0x040fe200000418ff */
[----:B------:R-:W5:Y:S07]  /*55e0*/  LDSM.16.MT88.4 R24, [R185+0x4000] ;  /* 0x00400000b918783b */ /* 0x000f6e0000004200 */
[----:B------:R-:W-:Y:S01]  /*55f0*/  HMMA.16816.F32.BF16 R104, R4, R20, RZ ;  /* 0x000000140468723c */ /* 0x000fe200000418ff */
[----:B--2---:R-:W-:-:S04]  /*5600*/  FFMA.FTZ R3, R46, c[0x0][0x2d0], -R2 ;  /* 0x0000b4002e037a23 */ /* 0x004fc80000010802 */
[----:B------:R2:W-:Y:S03]  /*5610*/  MUFU.EX2 R249, R3 ;  /* 0x0000000300f97308 */ /* 0x0005e60000000800 */
[C---:B------:R-:W-:Y:S01]  /*5620*/  HMMA.16816.F32.BF16 R96, R4.reuse, R22, RZ ;  /* 0x000000160460723c */ /* 0x040fe200000418ff */
[----:B------:R-:W4:Y:S07]  /*5630*/  LDSM.16.MT88.4 R20, [R186+0x4000] ;  /* 0x00400000ba14783b */ /* 0x000f2e0000004200 */
[----:B-1----:R-:W-:Y:S01]  /*5640*/  HMMA.16816.F32.BF16 R80, R4, R12, RZ ;  /* 0x0000000c0450723c */ /* 0x002fe200000418ff */
[----:B--2---:R-:W-:-:S07]  /*5650*/  FFMA.FTZ R3, R47, c[0x0][0x2d0], -R2 ;  /* 0x0000b4002f037a23 */ /* 0x004fce0000010802 */
[C---:B------:R-:W-:Y:S01]  /*5660*/  HMMA.16816.F32.BF16 R72, R4.reuse, R14, RZ ;  /* 0x0000000e0448723c */ /* 0x040fe200000418ff */
[----:B------:R-:W1:Y:S01]  /*5670*/  LDSM.16.MT88.4 R12, [R188+0x4000] ;  /* 0x00400000bc0c783b */ /* 0x000e620000004200 */
[----:B------:R2:W1:Y:S06]  /*5680*/  MUFU.EX2 R247, R3 ;  /* 0x0000000300f77308 */ /* 0x00046c0000000800 */
[C---:B------:R-:W-:Y:S08]  /*5690*/  HMMA.16816.F32.BF16 R84, R4.reuse, R16, RZ ;  /* 0x000000100454723c */ /* 0x040ff000000418ff */
[----:B------:R-:W-:Y:S01]  /*56a0*/  HMMA.16816.F32.BF16 R92, R4, R18, RZ ;  /* 0x00000012045c723c */ /* 0x000fe200000418ff */
[----:B------:R-:W1:Y:S01]  /*56b0*/  LDSM.16.MT88.4 R16, [R189+0x4000] ;  /* 0x00400000bd10783b */ /* 0x000e620000004200 */
[----:B--2---:R-:W-:-:S04]  /*56c0*/  FFMA.FTZ R3, R40, c[0x0][0x2d0], -R0 ;  /* 0x0000b40028037a23 */ /* 0x004fc80000010800 */
[----:B------:R2:W-:Y:S02]  /*56d0*/  MUFU.EX2 R224, R3 ;  /* 0x0000000300e07308 */ /* 0x0005e40000000800 */
[C---:B---3--:R-:W-:Y:S08]  /*56e0*/  HMMA.16816.F32.BF16 R56, R4.reuse, R32, RZ ;  /* 0x000000200438723c */ /* 0x048ff000000418ff */
[----:B------:R-:W-:Y:S01]  /*56f0*/  HMMA.16816.F32.BF16 R60, R4, R34, RZ ;  /* 0x00000022043c723c */ /* 0x000fe200000418ff */
[----:B------:R-:W3:Y:S01]  /*5700*/  LDSM.16.MT88.4 R32, [R186+0x800] ;  /* 0x00080000ba20783b */ /* 0x000ee20000004200 */
[----:B--2---:R-:W-:-:S06]  /*5710*/  FFMA.FTZ R3, R41, c[0x0][0x2d0], -R0 ;  /* 0x0000b40029037a23 */ /* 0x004fcc0000010800 */
[C---:B------:R-:W-:Y:S01]  /*5720*/  HMMA.16816.F32.BF16 R112, R4.reuse, R28, RZ ;  /* 0x0000001c0470723c */ /* 0x040fe200000418ff */
[----:B------:R2:W1:Y:S07]  /*5730*/  MUFU.EX2 R222, R3 ;  /* 0x0000000300de7308 */ /* 0x00046e0000000800 */
[C---:B------:R-:W-:Y:S01]  /*5740*/  HMMA.16816.F32.BF16 R120, R4.reuse, R30, RZ ;  /* 0x0000001e0478723c */ /* 0x040fe200000418ff */
[----:B------:R-:W3:Y:S07]  /*5750*/  LDSM.16.MT88.4 R28, [R185+0x800] ;  /* 0x00080000b91c783b */ /* 0x000eee0000004200 */
[----:B-----5:R-:W-:Y:S01]  /*5760*/  HMMA.16816.F32.BF16 R52, R4, R24, RZ ;  /* 0x000000180434723c */ /* 0x020fe200000418ff */
[----:B--2---:R-:W-:-:S04]  /*5770*/  FFMA.FTZ R3, R44, c[0x0][0x2d0], -R0 ;  /* 0x0000b4002c037a23 */ /* 0x004fc80000010800 */
[----:B------:R2:W-:Y:S03]  /*5780*/  MUFU.EX2 R223, R3 ;  /* 0x0000000300df7308 */ /* 0x0005e60000000800 */
[C---:B------:R-:W-:Y:S01]  /*5790*/  HMMA.16816.F32.BF16 R48, R4.reuse, R26, RZ ;  /* 0x0000001a0430723c */ /* 0x040fe200000418ff */
[----:B------:R-:W5:Y:S07]  /*57a0*/  LDSM.16.MT88.4 R24, [R188+0x800] ;  /* 0x00080000bc18783b */ /* 0x000f6e0000004200 */
[----:B----4-:R-:W-:Y:S01]  /*57b0*/  HMMA.16816.F32.BF16 R40, R4, R20, RZ ;  /* 0x000000140428723c */ /* 0x010fe200000418ff */
[----:B--2---:R-:W-:-:S07]  /*57c0*/  FFMA.FTZ R3, R45, c[0x0][0x2d0], -R0 ;  /* 0x0000b4002d037a23 */ /* 0x004fce0000010800 */
[C---:B------:R-:W-:Y:S01]  /*57d0*/  HMMA.16816.F32.BF16 R124, R4.reuse, R22, RZ ;  /* 0x00000016047c723c */ /* 0x040fe200000418ff */
[----:B------:R-:W2:Y:S01]  /*57e0*/  LDSM.16.MT88.4 R20, [R185+0x2800] ;  /* 0x00280000b914783b */ /* 0x000ea20000004200 */
[----:B------:R4:W2:Y:S06]  /*57f0*/  MUFU.EX2 R221, R3 ;  /* 0x0000000300dd7308 */ /* 0x0008ac0000000800 */
[C---:B-1----:R-:W-:Y:S08]  /*5800*/  HMMA.16816.F32.BF16 R148, R4.reuse, R12, RZ ;  /* 0x0000000c0494723c */ /* 0x042ff000000418ff */
[----:B------:R-:W-:Y:S01]  /*5810*/  HMMA.16816.F32.BF16 R144, R4, R14, RZ ;  /* 0x0000000e0490723c */ /* 0x000fe200000418ff */
[----:B------:R-:W1:Y:S01]  /*5820*/  LDSM.16.MT88.4 R12, [R189+0x2800] ;  /* 0x00280000bd0c783b */ /* 0x000e620000004200 */
[----:B----4-:R-:W-:-:S04]  /*5830*/  FFMA.FTZ R3, R103, c[0x0][0x2d0], -R2 ;  /* 0x0000b40067037a23 */ /* 0x010fc80000010802 */
[----:B------:R4:W-:Y:S02]  /*5840*/  MUFU.EX2 R246, R3 ;  /* 0x0000000300f67308 */ /* 0x0009e40000000800 */
[C---:B------:R-:W-:Y:S08]  /*5850*/  HMMA.16816.F32.BF16 R68, R4.reuse, R36, RZ ;  /* 0x000000240444723c */ /* 0x040ff000000418ff */
[----:B------:R-:W-:Y:S01]  /*5860*/  HMMA.16816.F32.BF16 R64, R4, R38, RZ ;  /* 0x000000260440723c */ /* 0x000fe200000418ff */
[----:B------:R-:W1:Y:S01]  /*5870*/  LDSM.16.MT88.4 R36, [R189+0x800] ;  /* 0x00080000bd24783b */ /* 0x000e620000004200 */
[----:B----4-:R-:W-:-:S06]  /*5880*/  FFMA.FTZ R3, R130, c[0x0][0x2d0], -R2 ;  /* 0x0000b40082037a23 */ /* 0x010fcc0000010802 */
[C---:B------:R-:W-:Y:S01]  /*5890*/  HMMA.16816.F32.BF16 R132, R4.reuse, R16, RZ ;  /* 0x000000100484723c */ /* 0x040fe200000418ff */
[----:B------:R4:W1:Y:S07]  /*58a0*/  MUFU.EX2 R245, R3 ;  /* 0x0000000300f57308 */ /* 0x00086e0000000800 */
[----:B------:R-:W-:Y:S01]  /*58b0*/  HMMA.16816.F32.BF16 R140, R4, R18, RZ ;  /* 0x00000012048c723c */ /* 0x000fe200000418ff */
[----:B------:R-:W1:Y:S06]  /*58c0*/  LDSM.16.MT88.4 R16, [R186+0x2800] ;  /* 0x00280000ba10783b */ /* 0x000e6c0000004200 */
[----:B------:R-:W-:-:S02]  /*58d0*/  F2FP.BF16.PACK_AB R4, R248, R250 ;  /* 0x000000faf804723e */ /* 0x000fc400000010ff */
[----:B------:R-:W-:Y:S01]  /*58e0*/  F2FP.BF16.PACK_AB R6, R247, R249 ;  /* 0x000000f9f706723e */ /* 0x000fe200000010ff */
[--C-:B----4-:R-:W-:Y:S01]  /*58f0*/  FFMA.FTZ R3, R131, c[0x0][0x2d0], -R2.reuse ;  /* 0x0000b40083037a23 */ /* 0x110fe20000010802 */
[----:B------:R-:W-:Y:S02]  /*5900*/  F2FP.BF16.PACK_AB R5, R222, R224 ;  /* 0x000000e0de05723e */ /* 0x000fe400000010ff */
[----:B--2---:R-:W-:Y:S01]  /*5910*/  F2FP.BF16.PACK_AB R7, R221, R223 ;  /* 0x000000dfdd07723e */ /* 0x004fe200000010ff */
[----:B------:R2:W-:Y:S06]  /*5920*/  MUFU.EX2 R244, R3 ;  /* 0x0000000300f47308 */ /* 0x0005ec0000000800 */
[C---:B---3--:R-:W-:Y:S08]  /*5930*/  HMMA.16816.F32.BF16 R112, R4.reuse, R32, R112 ;  /* 0x000000200470723c */ /* 0x048ff00000041870 */
[----:B------:R-:W-:Y:S01]  /*5940*/  HMMA.16816.F32.BF16 R176, R4, R34, R120 ;  /* 0x0000002204b0723c */ /* 0x000fe20000041878 */
[----:B------:R-:W3:Y:S01]  /*5950*/  LDSM.16.MT88.4 R32, [R185+0x4800] ;  /* 0x00480000b920783b */ /* 0x000ee20000004200 */
[----:B--2---:R-:W-:-:S04]  /*5960*/  FFMA.FTZ R3, R136, c[0x0][0x2d0], -R2 ;  /* 0x0000b40088037a23 */ /* 0x004fc80000010802 */
[----:B------:R2:W4:Y:S02]  /*5970*/  MUFU.EX2 R243, R3 ;  /* 0x0000000300f37308 */ /* 0x0005240000000800 */
[C---:B------:R-:W-:Y:S08]  /*5980*/  HMMA.16816.F32.BF16 R168, R4.reuse, R28, R88 ;  /* 0x0000001c04a8723c */ /* 0x040ff00000041858 */
[----:B------:R-:W-:Y:S01]  /*5990*/  HMMA.16816.F32.BF16 R164, R4, R30, R76 ;  /* 0x0000001e04a4723c */ /* 0x000fe2000004184c */
[----:B------:R-:W3:Y:S01]  /*59a0*/  LDSM.16.MT88.4 R28, [R188+0x2800] ;  /* 0x00280000bc1c783b */ /* 0x000ee20000004200 */
[----:B--2---:R-:W-:-:S06]  /*59b0*/  FFMA.FTZ R3, R101, c[0x0][0x2d0], -R0 ;  /* 0x0000b40065037a23 */ /* 0x004fcc0000010800 */
[C---:B-----5:R-:W-:Y:S01]  /*59c0*/  HMMA.16816.F32.BF16 R160, R4.reuse, R24, R104 ;  /* 0x0000001804a0723c */ /* 0x060fe20000041868 */
[----:B------:R2:W-:Y:S07]  /*59d0*/  MUFU.EX2 R157, R3 ;  /* 0x00000003009d7308 */ /* 0x0005ee0000000800 */
[C---:B------:R-:W-:Y:S01]  /*59e0*/  HMMA.16816.F32.BF16 R152, R4.reuse, R26, R96 ;  /* 0x0000001a0498723c */ /* 0x040fe20000041860 */
[----:B------:R-:W5:Y:S07]  /*59f0*/  LDSM.16.MT88.4 R24, [R186+0x4800] ;  /* 0x00480000ba18783b */ /* 0x000f6e0000004200 */
[----:B------:R-:W-:Y:S01]  /*5a00*/  HMMA.16816.F32.BF16 R120, R4, R20, R84 ;  /* 0x000000140478723c */ /* 0x000fe20000041854 */
[----:B--2---:R-:W-:-:S04]  /*5a10*/  FFMA.FTZ R3, R129, c[0x0][0x2d0], -R0 ;  /* 0x0000b40081037a23 */ /* 0x004fc80000010800 */
[----:B------:R2:W2:Y:S03]  /*5a20*/  MUFU.EX2 R156, R3 ;  /* 0x00000003009c7308 */ /* 0x0004a60000000800 */
[C---:B-1----:R-:W-:Y:S08]  /*5a30*/  HMMA.16816.F32.BF16 R88, R4.reuse, R12, R68 ;  /* 0x0000000c0458723c */ /* 0x042ff00000041844 */
[----:B------:R-:W-:Y:S01]  /*5a40*/  HMMA.16816.F32.BF16 R84, R4, R14, R64 ;  /* 0x0000000e0454723c */ /* 0x000fe20000041840 */
[----:B------:R-:W1:Y:S01]  /*5a50*/  LDSM.16.MT88.4 R12, [R188+0x4800] ;  /* 0x00480000bc0c783b */ /* 0x000e620000004200 */
[----:B--2---:R-:W-:-:S06]  /*5a60*/  FFMA.FTZ R3, R128, c[0x0][0x2d0], -R0 ;  /* 0x0000b40080037a23 */ /* 0x004fcc0000010800 */
[C---:B------:R-:W-:Y:S01]  /*5a70*/  HMMA.16816.F32.BF16 R180, R4.reuse, R36, R108 ;  /* 0x0000002404b4723c */ /* 0x040fe2000004186c */
[----:B------:R2:W-:Y:S07]  /*5a80*/  MUFU.EX2 R103, R3 ;  /* 0x0000000300677308 */ /* 0x0005ee0000000800 */
[C---:B------:R-:W-:Y:S08]  /*5a90*/  HMMA.16816.F32.BF16 R108, R4.reuse, R16, R80 ;  /* 0x00000010046c723c */ /* 0x040ff00000041850 */
[----:B------:R-:W-:Y:S01]  /*5aa0*/  HMMA.16816.F32.BF16 R96, R4, R18, R72 ;  /* 0x000000120460723c */ /* 0x000fe20000041848 */
[----:B------:R-:W1:Y:S01]  /*5ab0*/  LDSM.16.MT88.4 R16, [R189+0x4800] ;  /* 0x00480000bd10783b */ /* 0x000e620000004200 */
[----:B--2---:R-:W-:-:S04]  /*5ac0*/  FFMA.FTZ R3, R102, c[0x0][0x2d0], -R0 ;  /* 0x0000b40066037a23 */ /* 0x004fc80000010800 */
[----:B------:R2:W1:Y:S02]  /*5ad0*/  MUFU.EX2 R101, R3 ;  /* 0x0000000300657308 */ /* 0x0004640000000800 */
[C---:B------:R-:W-:Y:S01]  /*5ae0*/  HMMA.16816.F32.BF16 R172, R4.reuse, R38, R116 ;  /* 0x0000002604ac723c */ /* 0x040fe20000041874 */
[----:B------:R-:W-:Y:S07]  /*5af0*/  LDSM.16.MT88.4 R36, [R186+0x1000] ;  /* 0x00100000ba24783b */ /* 0x000fee0000004200 */
[----:B------:R-:W-:Y:S01]  /*5b00*/  HMMA.16816.F32.BF16 R116, R4, R22, R92 ;  /* 0x000000160474723c */ /* 0x000fe2000004185c */
[----:B------:R-:W4:Y:S01]  /*5b10*/  LDSM.16.MT88.4 R20, [R185+0x1000] ;  /* 0x00100000b914783b */ /* 0x000f220000004200 */
[----:B--2---:R-:W-:-:S06]  /*5b20*/  FFMA.FTZ R3, R210, c[0x0][0x2d0], -R2 ;  /* 0x0000b400d2037a23 */ /* 0x004fcc0000010802 */
[----:B---3--:R-:W-:Y:S01]  /*5b30*/  HMMA.16816.F32.BF16 R68, R4, R32, R52 ;  /* 0x000000200444723c */ /* 0x008fe20000041834 */
[----:B------:R-:W-:-:S07]  /*5b40*/  IMAD.MOV.U32 R210, RZ, RZ, R10 ;  /* 0x000000ffffd27224 */ /* 0x000fce00078e000a */
[C---:B------:R-:W-:Y:S01]  /*5b50*/  HMMA.16816.F32.BF16 R48, R4.reuse, R34, R48 ;  /* 0x000000220430723c */ /* 0x040fe20000041830 */
[----:B------:R-:W2:Y:S07]  /*5b60*/  LDSM.16.MT88.4 R32, [R189+0x1000] ;  /* 0x00100000bd20783b */ /* 0x000eae0000004200 */
[C---:B------:R-:W-:Y:S08]  /*5b70*/  HMMA.16816.F32.BF16 R76, R4.reuse, R28, R56 ;  /* 0x0000001c044c723c */ /* 0x040ff00000041838 */
[C---:B-----5:R-:W-:Y:S08]  /*5b80*/  HMMA.16816.F32.BF16 R56, R4.reuse, R24, R40 ;  /* 0x000000180438723c */ /* 0x060ff00000041828 */
[C---:B-1----:R-:W-:Y:S08]  /*5b90*/  HMMA.16816.F32.BF16 R52, R4.reuse, R12, R148 ;  /* 0x0000000c0434723c */ /* 0x042ff00000041894 */
[C---:B------:R-:W-:Y:S01]  /*5ba0*/  HMMA.16816.F32.BF16 R40, R4.reuse, R14, R144 ;  /* 0x0000000e0428723c */ /* 0x040fe20000041890 */
[----:B------:R-:W1:Y:S07]  /*5bb0*/  LDSM.16.MT88.4 R12, [R188+0x3000] ;  /* 0x00300000bc0c783b */ /* 0x000e6e0000004200 */
[C---:B------:R-:W-:Y:S01]  /*5bc0*/  HMMA.16816.F32.BF16 R72, R4.reuse, R30, R60 ;  /* 0x0000001e0448723c */ /* 0x040fe2000004183c */
[----:B------:R-:W3:Y:S07]  /*5bd0*/  LDSM.16.MT88.4 R28, [R188+0x1000] ;  /* 0x00100000bc1c783b */ /* 0x000eee0000004200 */
[C---:B------:R-:W-:Y:S01]  /*5be0*/  HMMA.16816.F32.BF16 R44, R4.reuse, R26, R124 ;  /* 0x0000001a042c723c */ /* 0x040fe2000004187c */
[----:B------:R-:W-:Y:S04]  /*5bf0*/  LDSM.16.MT88.4 R24, [R185+0x3000] ;  /* 0x00300000b918783b */ /* 0x000fe80000004200 */
[----:B------:R-:W-:Y:S03]  /*5c00*/  LDSM.16.MT88.4 R124, [R189+0x1800] ;  /* 0x00180000bd7c783b */ /* 0x000fe60000004200 */
[C---:B------:R-:W-:Y:S01]  /*5c10*/  HMMA.16816.F32.BF16 R60, R4.reuse, R16, R132 ;  /* 0x00000010043c723c */ /* 0x040fe20000041884 */
[----:B------:R-:W-:Y:S07]  /*5c20*/  LDSM.16.MT88.4 R132, [R188+0x1800] ;  /* 0x00180000bc84783b */ /* 0x000fee0000004200 */
[----:B------:R-:W-:Y:S01]  /*5c30*/  HMMA.16816.F32.BF16 R64, R4, R18, R140 ;  /* 0x000000120440723c */ /* 0x000fe2000004188c */
[----:B------:R-:W-:Y:S06]  /*5c40*/  LDSM.16.MT88.4 R16, [R189+0x3000] ;  /* 0x00300000bd10783b */ /* 0x000fec0000004200 */
[----:B------:R-:W-:-:S02]  /*5c50*/  F2FP.BF16.PACK_AB R4, R245, R246 ;  /* 0x000000f6f504723e */ /* 0x000fc400000010ff */
[----:B----4-:R-:W-:Y:S02]  /*5c60*/  F2FP.BF16.PACK_AB R6, R243, R244 ;  /* 0x000000f4f306723e */ /* 0x010fe400000010ff */
[----:B------:R-:W-:Y:S02]  /*5c70*/  F2FP.BF16.PACK_AB R5, R156, R157 ;  /* 0x0000009d9c05723e */ /* 0x000fe400000010ff */
[----:B------:R-:W-:-:S07]  /*5c80*/  F2FP.BF16.PACK_AB R7, R101, R103 ;  /* 0x000000676507723e */ /* 0x000fce00000010ff */
[C---:B------:R-:W-:Y:S08]  /*5c90*/  HMMA.16816.F32.BF16 R104, R4.reuse, R20, R168 ;  /* 0x000000140468723c */ /* 0x040ff000000418a8 */
[C---:B------:R-:W-:Y:S01]  /*5ca0*/  HMMA.16816.F32.BF16 R80, R4.reuse, R22, R164 ;  /* 0x000000160450723c */ /* 0x040fe200000418a4 */
[----:B------:R-:W4:Y:S07]  /*5cb0*/  LDSM.16.MT88.4 R20, [R186+0x3000] ;  /* 0x00300000ba14783b */ /* 0x000f2e0000004200 */
[C---:B------:R-:W-:Y:S08]  /*5cc0*/  HMMA.16816.F32.BF16 R112, R4.reuse, R36, R112 ;  /* 0x000000240470723c */ /* 0x040ff00000041870 */
[C---:B------:R-:W-:Y:S01]  /*5cd0*/  HMMA.16816.F32.BF16 R92, R4.reuse, R38, R176 ;  /* 0x00000026045c723c */ /* 0x040fe200000418b0 */
[----:B------:R-:W5:Y:S07]  /*5ce0*/  LDSM.16.MT88.4 R36, [R185+0x5000] ;  /* 0x00500000b924783b */ /* 0x000f6e0000004200 */
[C---:B--2---:R-:W-:Y:S01]  /*5cf0*/  HMMA.16816.F32.BF16 R176, R4.reuse, R32, R180 ;  /* 0x0000002004b0723c */ /* 0x044fe200000418b4 */
[----:B------:R2:W-:Y:S06]  /*5d00*/  MUFU.EX2 R182, R3 ;  /* 0x0000000300b67308 */ /* 0x0005ec0000000800 */
[----:B------:R-:W-:Y:S01]  /*5d10*/  IMAD.MOV.U32 R183, RZ, RZ, R137 ;  /* 0x000000ffffb77224 */ /* 0x000fe200078e0089 */
[C---:B------:R-:W-:Y:S08]  /*5d20*/  HMMA.16816.F32.BF16 R172, R4.reuse, R34, R172 ;  /* 0x0000002204ac723c */ /* 0x040ff000000418ac */
[C---:B-1----:R-:W-:Y:S01]  /*5d30*/  HMMA.16816.F32.BF16 R32, R4.reuse, R14, R72 ;  /* 0x0000000e0420723c */ /* 0x042fe20000041848 */
[--C-:B--2---:R-:W-:Y:S01]  /*5d40*/  FFMA.FTZ R3, R219, c[0x0][0x2d0], -R2.reuse ;  /* 0x0000b400db037a23 */ /* 0x104fe20000010802 */
[----:B------:R-:W-:Y:S03]  /*5d50*/  LDSM.16.MT88.4 R72, [R185+0x5800] ;  /* 0x00580000b948783b */ /* 0x000fe60000004200 */
[----:B------:R1:W2:Y:S03]  /*5d60*/  MUFU.EX2 R181, R3 ;  /* 0x0000000300b57308 */ /* 0x0002a60000000800 */
[C---:B---3--:R-:W-:Y:S08]  /*5d70*/  HMMA.16816.F32.BF16 R128, R4.reuse, R28, R160 ;  /* 0x0000001c0480723c */ /* 0x048ff000000418a0 */
[----:B----4-:R-:W-:Y:S01]  /*5d80*/  HMMA.16816.F32.BF16 R160, R4, R20, R108 ;  /* 0x0000001404a0723c */ /* 0x010fe2000004186c */
[----:B------:R-:W-:Y:S01]  /*5d90*/  LDSM.16.MT88.4 R108, [R185+0x1800] ;  /* 0x00180000b96c783b */ /* 0x000fe20000004200 */
[----:B-1----:R-:W-:-:S02]  /*5da0*/  FFMA.FTZ R3, R218, c[0x0][0x2d0], -R2 ;  /* 0x0000b400da037a23 */ /* 0x002fc40000010802 */
[----:B------:R-:W-:-:S04]  /*5db0*/  FFMA.FTZ R2, R220, c[0x0][0x2d0], -R2 ;  /* 0x0000b400dc027a23 */ /* 0x000fc80000010802 */
[C---:B------:R-:W-:Y:S01]  /*5dc0*/  HMMA.16816.F32.BF16 R148, R4.reuse, R22, R96 ;  /* 0x000000160494723c */ /* 0x040fe20000041860 */
[----:B------:R-:W-:Y:S06]  /*5dd0*/  MUFU.EX2 R180, R3 ;  /* 0x0000000300b47308 */ /* 0x000fec0000000800 */
[----:B--2---:R-:W-:Y:S01]  /*5de0*/  F2FP.BF16.PACK_AB R96, R181, R182 ;  /* 0x000000b6b560723e */ /* 0x004fe200000010ff */
[C---:B-----5:R-:W-:Y:S01]  /*5df0*/  HMMA.16816.F32.BF16 R68, R4.reuse, R36, R68 ;  /* 0x000000240444723c */ /* 0x060fe20000041844 */
[----:B------:R1:W2:Y:S07]  /*5e00*/  MUFU.EX2 R102, R2 ;  /* 0x0000000200667308 */ /* 0x0002ae0000000800 */
[C---:B------:R-:W-:Y:S01]  /*5e10*/  HMMA.16816.F32.BF16 R20, R4.reuse, R38, R48 ;  /* 0x000000260414723c */ /* 0x040fe20000041830 */
[----:B------:R-:W-:Y:S07]  /*5e20*/  LDSM.16.MT88.4 R48, [R186+0x3800] ;  /* 0x00380000ba30783b */ /* 0x000fee0000004200 */
[C---:B------:R-:W-:Y:S01]  /*5e30*/  HMMA.16816.F32.BF16 R168, R4.reuse, R30, R152 ;  /* 0x0000001e04a8723c */ /* 0x040fe20000041898 */
[--C-:B-1----:R-:W-:Y:S01]  /*5e40*/  FFMA.FTZ R2, R158, c[0x0][0x2d0], -R0.reuse ;  /* 0x0000b4009e027a23 */ /* 0x102fe20000010800 */
[----:B--2---:R-:W-:Y:S01]  /*5e50*/  F2FP.BF16.PACK_AB R98, R102, R180 ;  /* 0x000000b46662723e */ /* 0x004fe200000010ff */
[----:B------:R-:W1:Y:S02]  /*5e60*/  LDSM.16.MT88.4 R28, [R186+0x5000] ;  /* 0x00500000ba1c783b */ /* 0x000e640000004200 */
[----:B------:R2:W-:Y:S03]  /*5e70*/  MUFU.EX2 R3, R2 ;  /* 0x0000000200037308 */ /* 0x0005e60000000800 */
[C---:B------:R-:W-:Y:S01]  /*5e80*/  HMMA.16816.F32.BF16 R144, R4.reuse, R16, R88 ;  /* 0x000000100490723c */ /* 0x040fe20000041858 */
[----:B------:R-:W-:Y:S07]  /*5e90*/  LDSM.16.MT88.4 R88, [R189+0x5800] ;  /* 0x00580000bd58783b */ /* 0x000fee0000004200 */
[----:B------:R-:W-:Y:S01]  /*5ea0*/  HMMA.16816.F32.BF16 R140, R4, R18, R84 ;  /* 0x00000012048c723c */ /* 0x000fe20000041854 */
[----:B------:R-:W3:Y:S01]  /*5eb0*/  LDSM.16.MT88.4 R16, [R189+0x5000] ;  /* 0x00500000bd10783b */ /* 0x000ee20000004200 */
[----:B--2---:R-:W-:-:S06]  /*5ec0*/  FFMA.FTZ R2, R207, c[0x0][0x2d0], -R0 ;  /* 0x0000b400cf027a23 */ /* 0x004fcc0000010800 */
[C---:B------:R-:W-:Y:S01]  /*5ed0*/  HMMA.16816.F32.BF16 R136, R4.reuse, R12, R76 ;  /* 0x0000000c0488723c */ /* 0x040fe2000004184c */
[----:B------:R2:W4:Y:S01]  /*5ee0*/  MUFU.EX2 R11, R2 ;  /* 0x00000002000b7308 */ /* 0x0005220000000800 */
[----:B------:R-:W5:Y:S06]  /*5ef0*/  LDSM.16.MT88.4 R12, [R188+0x5000] ;  /* 0x00500000bc0c783b */ /* 0x000f6c0000004200 */
[C---:B------:R-:W-:Y:S08]  /*5f00*/  HMMA.16816.F32.BF16 R164, R4.reuse, R24, R120 ;  /* 0x0000001804a4723c */ /* 0x040ff00000041878 */
[C---:B------:R-:W-:Y:S01]  /*5f10*/  HMMA.16816.F32.BF16 R152, R4.reuse, R26, R116 ;  /* 0x0000001a0498723c */ /* 0x040fe20000041874 */
[--C-:B--2---:R-:W-:Y:S01]  /*5f20*/  FFMA.FTZ R2, R159, c[0x0][0x2d0], -R0.reuse ;  /* 0x0000b4009f027a23 */ /* 0x104fe20000010800 */
[----:B----4-:R-:W-:Y:S01]  /*5f30*/  F2FP.BF16.PACK_AB R97, R11, R3 ;  /* 0x000000030b61723e */ /* 0x010fe200000010ff */
[----:B------:R-:W-:Y:S01]  /*5f40*/  FFMA.FTZ R0, R208, c[0x0][0x2d0], -R0 ;  /* 0x0000b400d0007a23 */ /* 0x000fe20000010800 */
[----:B------:R-:W2:Y:S01]  /*5f50*/  LDSM.16.MT88.4 R116, [R186+0x1800] ;  /* 0x00180000ba74783b */ /* 0x000ea20000004200 */
[----:B------:R4:W-:Y:S03]  /*5f60*/  MUFU.EX2 R10, R2 ;  /* 0x00000002000a7308 */ /* 0x0009e60000000800 */
[C---:B-1----:R-:W-:Y:S01]  /*5f70*/  HMMA.16816.F32.BF16 R76, R4.reuse, R28, R56 ;  /* 0x0000001c044c723c */ /* 0x042fe20000041838 */
[----:B------:R-:W-:Y:S04]  /*5f80*/  LDSM.16.MT88.4 R56, [R189+0x3800] ;  /* 0x00380000bd38783b */ /* 0x000fe80000004200 */
[----:B------:R-:W1:Y:S03]  /*5f90*/  MUFU.EX2 R9, R0 ;  /* 0x0000000000097308 */ /* 0x000e660000000800 */
[----:B------:R-:W-:Y:S01]  /*5fa0*/  HMMA.16816.F32.BF16 R28, R4, R30, R44 ;  /* 0x0000001e041c723c */ /* 0x000fe2000004182c */
[----:B----4-:R-:W-:-:S07]  /*5fb0*/  FADD.FTZ R2, R210, R251 ;  /* 0x000000fbd2027221 */ /* 0x010fce0000010000 */
[----:B---3--:R-:W-:Y:S01]  /*5fc0*/  HMMA.16816.F32.BF16 R84, R4, R16, R60 ;  /* 0x000000100454723c */ /* 0x008fe2000004183c */
[----:B------:R-:W-:Y:S01]  /*5fd0*/  FADD.FTZ R2, R183, R2 ;  /* 0x00000002b7027221 */ /* 0x000fe20000010000 */
[----:B-1----:R-:W-:Y:S01]  /*5fe0*/  F2FP.BF16.PACK_AB R99, R9, R10 ;  /* 0x0000000a0963723e */ /* 0x002fe200000010ff */
[----:B------:R-:W-:-:S05]  /*5ff0*/  FADD.FTZ R0, R226, R225 ;  /* 0x000000e1e2007221 */ /* 0x000fca0000010000 */
[----:B-----5:R-:W-:Y:S08]  /*6000*/  HMMA.16816.F32.BF16 R24, R4, R12, R52 ;  /* 0x0000000c0418723c */ /* 0x020ff00000041834 */
[C---:B------:R-:W-:Y:S08]  /*6010*/  HMMA.16816.F32.BF16 R68, R96.reuse, R72, R68 ;  /* 0x000000486044723c */ /* 0x040ff00000041844 */
[----:B------:R-:W-:Y:S01]  /*6020*/  HMMA.16816.F32.BF16 R72, R96, R74, R20 ;  /* 0x0000004a6048723c */ /* 0x000fe20000041814 */
[----:B------:R-:W3:Y:S01]  /*6030*/  LDL.LU R20, [R1+0x8] ;  /* 0x0000080001147983 */ /* 0x000ee20000300800 */
[----:B------:R-:W-:-:S06]  /*6040*/  FADD.FTZ R0, R233, R0 ;  /* 0x00000000e9007221 */ /* 0x000fcc0000010000 */
[C---:B------:R-:W-:Y:S01]  /*6050*/  HMMA.16816.F32.BF16 R16, R4.reuse, R18, R64 ;  /* 0x000000120410723c */ /* 0x040fe20000041840 */
[----:B------:R-:W-:Y:S01]  /*6060*/  FADD.FTZ R2, R252, R2 ;  /* 0x00000002fc027221 */ /* 0x000fe20000010000 */
[----:B------:R-:W-:Y:S06]  /*6070*/  LDSM.16.MT88.4 R64, [R188+0x3800] ;  /* 0x00380000bc40783b */ /* 0x000fec0000004200 */
[----:B------:R-:W-:Y:S01]  /*6080*/  HMMA.16816.F32.BF16 R12, R4, R14, R40 ;  /* 0x0000000e040c723c */ /* 0x000fe20000041828 */
[----:B------:R-:W1:Y:S01]  /*6090*/  LDSM.16.MT88.4 R4, [R188+0x5800] ;  /* 0x00580000bc04783b */ /* 0x000e620000004200 */
[----:B------:R-:W-:-:S02]  /*60a0*/  FADD.FTZ R0, R230, R0 ;  /* 0x00000000e6007221 */ /* 0x000fc40000010000 */
[----:B------:R-:W-:Y:S01]  /*60b0*/  FADD.FTZ R2, R250, R2 ;  /* 0x00000002fa027221 */ /* 0x000fe20000010000 */
[----:B------:R-:W4:Y:S01]  /*60c0*/  LDSM.16.MT88.4 R40, [R185+0x3800] ;  /* 0x00380000b928783b */ /* 0x000f220000004200 */
[----:B------:R-:W-:Y:S02]  /*60d0*/  FADD.FTZ R0, R224, R0 ;  /* 0x00000000e0007221 */ /* 0x000fe40000010000 */
[----:B------:R-:W-:Y:S01]  /*60e0*/  HMMA.16816.F32.BF16 R104, R96, R108, R104 ;  /* 0x0000006c6068723c */ /* 0x000fe20000041868 */
[----:B------:R-:W-:Y:S02]  /*60f0*/  FADD.FTZ R2, R248, R2 ;  /* 0x00000002f8027221 */ /* 0x000fe40000010000 */
[----:B------:R-:W-:-:S05]  /*6100*/  FADD.FTZ R0, R222, R0 ;  /* 0x00000000de007221 */ /* 0x000fca0000010000 */
[C---:B------:R-:W-:Y:S01]  /*6110*/  HMMA.16816.F32.BF16 R108, R96.reuse, R110, R80 ;  /* 0x0000006e606c723c */ /* 0x040fe20000041850 */
[----:B------:R-:W5:Y:S01]  /*6120*/  LDSM.16.MT88.4 R80, [R186+0x5800] ;  /* 0x00580000ba50783b */ /* 0x000f620000004200 */
[----:B------:R-:W-:Y:S02]  /*6130*/  FADD.FTZ R2, R249, R2 ;  /* 0x00000002f9027221 */ /* 0x000fe40000010000 */
        /* <DEDUP_REMOVED lines=13> */
[----:B-1----:R-:W-:Y:S01]  /*6210*/  HMMA.16816.F32.BF16 R92, R96, R4, R24 ;  /* 0x00000004605c723c */ /* 0x002fe20000041818 */
[----:B------:R-:W-:-:S06]  /*6220*/  FADD.FTZ R2, R182, R2 ;  /* 0x00000002b6027221 */ /* 0x000fcc0000010000 */
[----:B------:R-:W-:Y:S01]  /*6230*/  @P2 IMAD.HI.U32 R5, R231, c[0x0][0x2c8], RZ ;  /* 0x0000b200e7052a27 */ /* 0x000fe200078e00ff */
[C---:B------:R-:W-:Y:S03]  /*6240*/  HMMA.16816.F32.BF16 R120, R96.reuse, R124, R176 ;  /* 0x0000007c6078723c */ /* 0x040fe600000418b0 */
[----:B------:R-:W-:Y:S02]  /*6250*/  FADD.FTZ R4, R3, R0 ;  /* 0x0000000003047221 */ /* 0x000fe40000010000 */
[----:B------:R-:W-:Y:S01]  /*6260*/  IMAD.MOV.U32 R0, RZ, RZ, R231 ;  /* 0x000000ffff007224 */ /* 0x000fe200078e00e7 */
[----:B------:R-:W-:Y:S01]  /*6270*/  @P2 SHF.R.U32.HI R0, RZ, c[0x0][0x2cc], R5 ;  /* 0x0000b300ff002a19 */ /* 0x000fe20000011605 */
[----:B------:R-:W-:Y:S01]  /*6280*/  FADD.FTZ R3, R181, R2 ;  /* 0x00000002b5037221 */ /* 0x000fe20000010000 */
[----:B------:R-:W-:Y:S01]  /*6290*/  HMMA.16816.F32.BF16 R128, R96, R132, R128 ;  /* 0x000000846080723c */ /* 0x000fe20000041880 */
[----:B------:R-:W-:-:S02]  /*62a0*/  FADD.FTZ R2, R11, R4 ;  /* 0x000000040b027221 */ /* 0x000fc40000010000 */
[----:B------:R-:W-:Y:S02]  /*62b0*/  FADD.FTZ R4, R180, R3 ;  /* 0x00000003b4047221 */ /* 0x000fe40000010000 */
[----:B------:R-:W-:-:S03]  /*62c0*/  FADD.FTZ R3, R10, R2 ;  /* 0x000000020a037221 */ /* 0x000fc60000010000 */
[----:B----4-:R-:W-:Y:S01]  /*62d0*/  HMMA.16816.F32.BF16 R36, R96, R40, R164 ;  /* 0x000000286024723c */ /* 0x010fe200000418a4 */
[----:B------:R-:W-:Y:S01]  /*62e0*/  FADD.FTZ R225, R102, R4 ;  /* 0x0000000466e17221 */ /* 0x000fe20000010000 */
[----:B------:R-:W-:Y:S01]  /*62f0*/  IADD3 R207, R234, -0x2, RZ ;  /* 0xfffffffeeacf7810 */ /* 0x000fe20007ffe0ff */
[----:B------:R-:W-:-:S05]  /*6300*/  FADD.FTZ R226, R9, R3 ;  /* 0x0000000309e27221 */ /* 0x000fca0000010000 */
[C---:B------:R-:W-:Y:S08]  /*6310*/  HMMA.16816.F32.BF16 R44, R96.reuse, R48, R160 ;  /* 0x00000030602c723c */ /* 0x040ff000000418a0 */
[C---:B------:R-:W-:Y:S08]  /*6320*/  HMMA.16816.F32.BF16 R52, R96.reuse, R56, R144 ;  /* 0x000000386034723c */ /* 0x040ff00000041890 */
[C---:B------:R-:W-:Y:S08]  /*6330*/  HMMA.16816.F32.BF16 R60, R96.reuse, R64, R136 ;  /* 0x00000040603c723c */ /* 0x040ff00000041888 */
[C---:B-----5:R-:W-:Y:S08]  /*6340*/  HMMA.16816.F32.BF16 R76, R96.reuse, R80, R76 ;  /* 0x00000050604c723c */ /* 0x060ff0000004184c */
        /* <DEDUP_REMOVED lines=10> */
[----:B---3--:R-:W-:-:S05]  /*63f0*/  IMAD.IADD R2, R20, 0x1, R0 ;  /* 0x0000000114027824 */ /* 0x008fca00078e0200 */
[----:B------:R-:W-:Y:S01]  /*6400*/  IADD3 R0, R2, c[0x0][0x328], RZ ;  /* 0x0000ca0002007a10 */ /* 0x000fe20007ffe0ff */
[----:B------:R-:W-:Y:S05]  /*6410*/  @!P1 BRA `(.L_x_442) ;  /* 0x0000011000009947 */ /* 0x000fea0003800000 */
[C---:B------:R-:W-:Y:S01]  /*6420*/  ISETP.GT.AND P0, PT, R2.reuse, RZ, PT ;  /* 0x000000ff0200720c */ /* 0x040fe20003f04270 */
[----:B------:R-:W-:Y:S01]  /*6430*/  BSSY B0, `(.L_x_443) ;  /* 0x000000d000007945 */ /* 0x000fe20003800000 */
[----:B------:R-:W-:Y:S01]  /*6440*/  IADD3 R3, R2, -0x1, RZ ;  /* 0xffffffff02037810 */ /* 0x000fe20007ffe0ff */
[----:B------:R-:W-:-:S10]  /*6450*/  IMAD.MOV.U32 R4, RZ, RZ, c[0x0][0x32c] ;  /* 0x0000cb00ff047624 */ /* 0x000fd400078e00ff */
[----:B------:R-:W-:Y:S05]  /*6460*/  @P0 BRA `(.L_x_444) ;  /* 0x0000006000000947 */ /* 0x000fea0003800000 */
[----:B------:R-:W-:Y:S01]  /*6470*/  ISETP.NE.AND P0, PT, R4, 0x1, PT ;  /* 0x000000010400780c */ /* 0x000fe20003f05270 */
[----:B------:R-:W-:-:S12]  /*6480*/  IMAD.MOV R2, RZ, RZ, -R2 ;  /* 0x000000ffff027224 */ /* 0x000fd800078e0a02 */
[----:B------:R-:W-:-:S05]  /*6490*/  @P0 IMAD.HI.U32 R3, R2, c[0x0][0x330], RZ ;  /* 0x0000cc0002030a27 */ /* 0x000fca00078e00ff */
[----:B------:R-:W-:-:S04]  /*64a0*/  @P0 SHF.R.U32.HI R2, RZ, c[0x0][0x334], R3 ;  /* 0x0000cd00ff020a19 */ /* 0x000fc80000011603 */
[----:B------:R-:W-:Y:S01]  /*64b0*/  LOP3.LUT R3, RZ, R2, RZ, 0x33, !PT ;  /* 0x00000002ff037212 */ /* 0x000fe200078e33ff */
[----:B------:R-:W-:Y:S05]  /*64c0*/  BRA `(.L_x_445) ;  /* 0x0000003000007947 */ /* 0x000fea0003800000 */
.L_x_444:
[----:B------:R-:W-:-:S13]  /*64d0*/  ISETP.NE.AND P0, PT, R4, 0x1, PT ;  /* 0x000000010400780c */ /* 0x000fda0003f05270 */
[----:B------:R-:W-:-:S05]  /*64e0*/  @P0 IMAD.HI.U32 R2, R3, c[0x0][0x330], RZ ;  /* 0x0000cc0003020a27 */ /* 0x000fca00078e00ff */
[----:B------:R-:W-:Y:S02]  /*64f0*/  @P0 SHF.R.U32.HI R3, RZ, c[0x0][0x334], R2 ;  /* 0x0000cd00ff030a19 */ /* 0x000fe40000011602 */
.L_x_445:
[----:B------:R-:W-:Y:S05]  /*6500*/  BSYNC B0 ;  /* 0x0000000000007941 */ /* 0x000fea0003800000 */
.L_x_443:
[----:B------:R-:W-:-:S05]  /*6510*/  IMAD R3, R3, R4, c[0x0][0x32c] ;  /* 0x0000cb0003037624 */ /* 0x000fca00078e0204 */
[----:B------:R-:W-:-:S04]  /*6520*/  IMNMX R0, R0, R3, PT ;  /* 0x0000000300007217 */ /* 0x000fc80003800200 */
.L_x_442:
[----:B------:R-:W-:-:S04]  /*6530*/  SHF.R.S32.HI R2, RZ, 0x1f, R0 ;  /* 0x0000001fff027819 */ /* 0x000fc80000011400 */
[----:B------:R-:W-:-:S04]  /*6540*/  LEA.HI R0, R2, R0, RZ, 0x6 ;  /* 0x0000000002007211 */ /* 0x000fc800078f30ff */
[----:B------:R-:W-:-:S04]  /*6550*/  SHF.R.S32.HI R0, RZ, 0x6, R0 ;  /* 0x00000006ff007819 */ /* 0x000fc80000011400 */
[----:B------:R-:W-:-:S04]  /*6560*/  IMNMX R222, R211, R0, !PT ;  /* 0x00000000d3de7217 */ /* 0x000fc80007800200 */
[----:B------:R-:W-:-:S13]  /*6570*/  ISETP.GE.AND P0, PT, R207, R222, PT ;  /* 0x000000decf00720c */ /* 0x000fda0003f06270 */
[----:B------:R-:W-:Y:S05]  /*6580*/  @!P0 BRA `(.L_x_446) ;  /* 0x0000389000008947 */ /* 0x000fea0003800000 */
[----:B------:R-:W-:Y:S02]  /*6590*/  MOV R102, R8 ;  /* 0x0000000800667202 */ /* 0x000fe40000000f00 */
[----:B------:R-:W-:Y:S02]  /*65a0*/  MOV R101, R100 ;  /* 0x0000006400657202 */ /* 0x000fe40000000f00 */
[----:B------:R-:W-:-:S04]  /*65b0*/  MOV R180, R207 ;  /* 0x000000cf00b47202 */ /* 0x000fc80000000f00 */
.L_x_455:
[----:B------:R-:W-:Y:S01]  /*65c0*/  ISETP.GT.AND P6, PT, R211, R180, PT ;  /* 0x000000b4d300720c */ /* 0x000fe20003fc4270 */
[----:B------:R-:W-:Y:S04]  /*65d0*/  DEPBAR.LE SB0, 0x0 ;  /* 0x000080000000791a */ /* 0x000fe80000000000 */
[----:B------:R-:W-:Y:S01]  /*65e0*/  WARPSYNC 0xffffffff ;  /* 0xffffffff00007948 */ /* 0x000fe20003800000 */
[----:B------:R-:W-:Y:S07]  /*65f0*/  BAR.SYNC.DEFER_BLOCKING 0x0 ;  /* 0x0000000000007b1d */ /* 0x000fee0000010000 */
[----:B------:R-:W-:Y:S01]  /*6600*/  @!P6 SHF.R.S32.HI R0, RZ, 0x1f, R180 ;  /* 0x0000001fff00e819 */ /* 0x000fe200000114b4 */
[----:B------:R-:W-:Y:S01]  /*6610*/  @!P6 IMAD.WIDE.U32 R2, R180, c[0x0][0x208], RZ ;  /* 0x00008200b402ea25 */ /* 0x000fe200078e00ff */
[----:B------:R-:W-:Y:S03]  /*6620*/  @!P6 IADD3 R12, P0, R214, 0x40, RZ ;  /* 0x00000040d60ce810 */ /* 0x000fe60007f1e0ff */
[----:B------:R-:W-:Y:S01]  /*6630*/  @!P6 IMAD R0, R0, c[0x0][0x208], RZ ;  /* 0x000082000000ea24 */ /* 0x000fe200078e02ff */
[----:B------:R-:W-:Y:S01]  /*6640*/  @!P6 IADD3.X R7, RZ, R217, RZ, P0, !PT ;  /* 0x000000d9ff07e210 */ /* 0x000fe200007fe4ff */
[----:B------:R-:W-:Y:S02]  /*6650*/  @!P6 IMAD.MOV.U32 R5, RZ, RZ, c[0x0][0x208] ;  /* 0x00008200ff05e624 */ /* 0x000fe400078e00ff */
[----:B------:R-:W-:Y:S04]  /*6660*/  @!P6 IMAD R0, R180, c[0x0][0x20c], R0 ;  /* 0x00008300b400ea24 */ /* 0x000fe800078e0200 */
[----:B------:R-:W-:Y:S02]  /*6670*/  @!P6 IMAD.IADD R3, R3, 0x1, R0 ;  /* 0x000000010303e824 */ /* 0x000fe400078e0200 */
[C---:B------:R-:W-:Y:S01]  /*6680*/  @!P6 IMAD.SHL.U32 R0, R2.reuse, 0x40, RZ ;  /* 0x000000400200e824 */ /* 0x040fe200078e00ff */
[----:B------:R-:W-:Y:S02]  /*6690*/  LDSM.16.M88.4 R32, [R191] ;  /* 0x00000000bf20783b */ /* 0x000fe40000000200 */
[----:B------:R-:W-:Y:S01]  /*66a0*/  @!P6 SHF.L.U64.HI R2, R2, 0x6, R3 ;  /* 0x000000060202e819 */ /* 0x000fe20000010203 */
[----:B------:R-:W-:Y:S01]  /*66b0*/  @!P6 IMAD.MOV.U32 R3, RZ, RZ, c[0x0][0x20c] ;  /* 0x00008300ff03e624 */ /* 0x000fe200078e00ff */
[C---:B------:R-:W-:Y:S01]  /*66c0*/  @!P6 LEA R4, P0, R5.reuse, R0, 0x5 ;  /* 0x000000000504e211 */ /* 0x040fe200078028ff */
[----:B------:R-:W-:Y:S02]  /*66d0*/  ULDC UR4, c[0x0][0x324] ;  /* 0x0000c90000047ab9 */ /* 0x000fe40000000800 */
[----:B------:R-:W-:Y:S01]  /*66e0*/  ULOP3.LUT UR4, URZ, UR4, URZ, 0x33, !UPT ;  /* 0x000000043f047292 */ /* 0x000fe2000f8e333f */
[----:B------:R-:W-:Y:S01]  /*66f0*/  @!P6 LEA.HI.X R3, R5, R2, R3, 0x5, P0 ;  /* 0x000000020503e211 */ /* 0x000fe200000f2c03 */
[----:B------:R-:W-:Y:S01]  /*6700*/  LDSM.16.M88.4 R16, [R184+0x800] ;  /* 0x00080000b810783b */ /* 0x000fe20000000200 */
[----:B------:R-:W-:Y:S05]  /*6710*/  @!P6 IADD3 R5, P0, R0, R214, RZ ;  /* 0x000000d60005e210 */ /* 0x000fea0007f1e0ff */
[----:B------:R-:W-:Y:S01]  /*6720*/  @!P6 IMAD.X R8, R2, 0x1, R217, P0 ;  /* 0x000000010208e824 */ /* 0x000fe200000e06d9 */
[----:B------:R-:W-:Y:S01]  /*6730*/  @!P6 IADD3 R6, P0, R0, R12, RZ ;  /* 0x0000000c0006e210 */ /* 0x000fe20007f1e0ff */
[----:B------:R-:W-:Y:S04]  /*6740*/  LDSM.16.M88.4 R24, [R184+0x1000] ;  /* 0x00100000b818783b */ /* 0x000fe80000000200 */
[----:B------:R-:W-:Y:S01]  /*6750*/  @!P6 IMAD.X R9, R2, 0x1, R7, P0 ;  /* 0x000000010209e824 */ /* 0x000fe200000e0607 */
[C---:B------:R-:W-:Y:S02]  /*6760*/  @!P6 LEA R28, P0, R5.reuse, c[0x0][0x1f8], 0x1 ;  /* 0x00007e00051cea11 */ /* 0x040fe400078008ff */
[----:B------:R-:W-:Y:S02]  /*6770*/  LDSM.16.M88.4 R136, [R184+0x1800] ;  /* 0x00180000b888783b */ /* 0x000fe40000000200 */
[----:B------:R-:W-:Y:S02]  /*6780*/  @!P6 LEA.HI.X R29, R5, c[0x0][0x1fc], R8, 0x1, P0 ;  /* 0x00007f00051dea11 */ /* 0x000fe400000f0c08 */
[C---:B------:R-:W-:Y:S03]  /*6790*/  @!P6 LEA R22, P0, R6.reuse, c[0x0][0x1f8], 0x1 ;  /* 0x00007e000616ea11 */ /* 0x040fe600078008ff */
[----:B------:R-:W-:Y:S01]  /*67a0*/  LDSM.16.M88.4 R140, [R192] ;  /* 0x00000000c08c783b */ /* 0x000fe20000000200 */
[----:B------:R-:W-:Y:S02]  /*67b0*/  @!P6 LEA.HI.X R23, R6, c[0x0][0x1fc], R9, 0x1, P0 ;  /* 0x00007f000617ea11 */ /* 0x000fe400000f0c09 */
[----:B------:R-:W-:Y:S04]  /*67c0*/  @!P6 IADD3 R6, P0, R214, 0x80, RZ ;  /* 0x00000080d606e810 */ /* 0x000fe80007f1e0ff */
[----:B------:R-:W1:Y:S01]  /*67d0*/  LDSM.16.M88.4 R8, [R184] ;  /* 0x00000000b808783b */ /* 0x000e620000000200 */
[----:B------:R-:W-:Y:S01]  /*67e0*/  @!P6 IMAD.X R5, RZ, RZ, R217, P0 ;  /* 0x000000ffff05e224 */ /* 0x000fe200000e06d9 */
[----:B------:R-:W-:Y:S04]  /*67f0*/  @!P6 IADD3 R0, P0, R0, R6, RZ ;  /* 0x000000060000e210 */ /* 0x000fe80007f1e0ff */
[----:B------:R-:W-:Y:S01]  /*6800*/  @!P6 IADD3.X R2, R2, R5, RZ, P0, !PT ;  /* 0x000000050202e210 */ /* 0x000fe200007fe4ff */
[----:B------:R-:W2:Y:S01]  /*6810*/  LDSM.16.M88.4 R144, [R195] ;  /* 0x00000000c390783b */ /* 0x000ea20000000200 */
[C---:B------:R-:W-:Y:S04]  /*6820*/  @!P6 LEA R20, P0, R0.reuse, c[0x0][0x1f8], 0x1 ;  /* 0x00007e000014ea11 */ /* 0x040fe800078008ff */
[----:B------:R-:W-:Y:S02]  /*6830*/  @!P6 LEA.HI.X R21, R0, c[0x0][0x1fc], R2, 0x1, P0 ;  /* 0x00007f000015ea11 */ /* 0x000fe400000f0c02 */
[----:B------:R-:W3:Y:S01]  /*6840*/  LDSM.16.M88.4 R148, [R206] ;  /* 0x00000000ce94783b */ /* 0x000ee20000000200 */
[C---:B------:R-:W-:Y:S05]  /*6850*/  @!P6 IADD3 R2, P0, R4.reuse, R12, RZ ;  /* 0x0000000c0402e210 */ /* 0x040fea0007f1e0ff */
[C---:B------:R-:W-:Y:S01]  /*6860*/  @!P6 IMAD.X R7, R3.reuse, 0x1, R7, P0 ;  /* 0x000000010307e824 */ /* 0x040fe200000e0607 */
[----:B------:R-:W4:Y:S01]  /*6870*/  LDSM.16.M88.4 R152, [R205] ;  /* 0x00000000cd98783b */ /* 0x000f220000000200 */
[C---:B------:R-:W-:Y:S05]  /*6880*/  @!P6 IADD3 R6, P0, R4.reuse, R6, RZ ;  /* 0x000000060406e210 */ /* 0x040fea0007f1e0ff */
[C---:B------:R-:W-:Y:S01]  /*6890*/  @!P6 IMAD.X R5, R3.reuse, 0x1, R5, P0 ;  /* 0x000000010305e824 */ /* 0x040fe200000e0605 */
[----:B------:R-:W5:Y:S01]  /*68a0*/  LDSM.16.M88.4 R156, [R204] ;  /* 0x00000000cc9c783b */ /* 0x000f620000000200 */
[----:B------:R-:W-:Y:S05]  /*68b0*/  @!P6 IADD3 R0, P0, R4, R214, RZ ;  /* 0x000000d60400e210 */ /* 0x000fea0007f1e0ff */
[----:B------:R-:W-:Y:S01]  /*68c0*/  @!P6 IMAD.X R3, R3, 0x1, R217, P0 ;  /* 0x000000010303e824 */ /* 0x000fe200000e06d9 */
[----:B------:R-:W-:Y:S01]  /*68d0*/  @!PT LDS RZ, [RZ] ;  /* 0x00000000fffff984 */ /* 0x000fe20000000800 */
[----:B------:R-:W-:Y:S01]  /*68e0*/  @!PT LDS RZ, [RZ] ;  /* 0x00000000fffff984 */ /* 0x000fe20000000800 */
[----:B------:R-:W-:Y:S01]  /*68f0*/  @!PT LDS RZ, [RZ] ;  /* 0x00000000fffff984 */ /* 0x000fe20000000800 */
[----:B------:R2:W-:Y:S01]  /*6900*/  @!P6 LDGSTS.E.BYPASS.LTC128B.128 [R209+0x100], [R28.64], !P5 ;  /* 0x001000001cd1efae */ /* 0x0005e2000e901d46 */
[C---:B------:R-:W-:Y:S04]  /*6910*/  @!P6 LEA R12, P0, R0.reuse, c[0x0][0x1f8], 0x1 ;  /* 0x00007e00000cea11 */ /* 0x040fe800078008ff */
[----:B------:R-:W-:Y:S02]  /*6920*/  @!P6 LEA.HI.X R13, R0, c[0x0][0x1fc], R3, 0x1, P0 ;  /* 0x00007f00000dea11 */ /* 0x000fe400000f0c03 */
[----:B------:R2:W-:Y:S01]  /*6930*/  @!P6 LDGSTS.E.BYPASS.LTC128B.128 [R209+0x2100], [R22.64], !P4 ;  /* 0x0210000016d1efae */ /* 0x0005e2000e101d46 */
[C---:B------:R-:W-:Y:S04]  /*6940*/  @!P6 LEA R14, P0, R2.reuse, c[0x0][0x1f8], 0x1 ;  /* 0x00007e00020eea11 */ /* 0x040fe800078008ff */
[----:B------:R-:W-:Y:S02]  /*6950*/  @!P6 LEA.HI.X R15, R2, c[0x0][0x1fc], R7, 0x1, P0 ;  /* 0x00007f00020fea11 */ /* 0x000fe400000f0c07 */
[----:B------:R2:W-:Y:S01]  /*6960*/  @!P6 LDGSTS.E.BYPASS.LTC128B.128 [R209+0x4100], [R20.64], !P3 ;  /* 0x0410000014d1efae */ /* 0x0005e2000d901d46 */
[C---:B------:R-:W-:Y:S04]  /*6970*/  @!P6 LEA R2, P0, R6.reuse, c[0x0][0x1f8], 0x1 ;  /* 0x00007e000602ea11 */ /* 0x040fe800078008ff */
[----:B------:R-:W-:Y:S02]  /*6980*/  @!P6 LEA.HI.X R3, R6, c[0x0][0x1fc], R5, 0x1, P0 ;  /* 0x00007f000603ea11 */ /* 0x000fe400000f0c05 */
[C---:B-1----:R-:W-:Y:S01]  /*6990*/  HMMA.16816.F32.BF16 R4, R32.reuse, R8, RZ ;  /* 0x000000082004723c */ /* 0x042fe200000418ff */
[----:B------:R1:W-:Y:S07]  /*69a0*/  @!P6 LDGSTS.E.BYPASS.LTC128B.128 [R209+0x1100], [R12.64], !P5 ;  /* 0x011000000cd1efae */ /* 0x0003ee000e901d46 */
[C---:B------:R-:W-:Y:S01]  /*69b0*/  HMMA.16816.F32.BF16 R8, R32.reuse, R10, RZ ;  /* 0x0000000a2008723c */ /* 0x040fe200000418ff */
[----:B------:R1:W-:Y:S07]  /*69c0*/  @!P6 LDGSTS.E.BYPASS.LTC128B.128 [R209+0x3100], [R14.64], !P4 ;  /* 0x031000000ed1efae */ /* 0x0003ee000e101d46 */
[----:B------:R2:W-:Y:S01]  /*69d0*/  @!P6 LDGSTS.E.BYPASS.LTC128B.128 [R209+0x5100], [R2.64], !P3 ;  /* 0x0510000002d1efae */ /* 0x0005e2000d901d46 */
[----:B------:R-:W-:Y:S06]  /*69e0*/  ISETP.GT.AND P6, PT, R180, R211, PT ;  /* 0x000000d3b400720c */ /* 0x000fec0003fc4270 */
[----:B------:R-:W-:Y:S07]  /*69f0*/  LDSM.16.M88.4 R160, [R194] ;  /* 0x00000000c2a0783b */ /* 0x000fee0000000200 */
[----:B------:R-:W0:Y:S01]  /*6a00*/  LDGDEPBAR ;  /* 0x00000000000079af */ /* 0x000e220000000000 */
[C---:B-1----:R-:W-:Y:S06]  /*6a10*/  HMMA.16816.F32.BF16 R12, R32.reuse, R16, RZ ;  /* 0x00000010200c723c */ /* 0x042fec00000418ff */
[----:B------:R-:W1:Y:S02]  /*6a20*/  LDSM.16.M88.4 R164, [R190] ;  /* 0x00000000bea4783b */ /* 0x000e640000000200 */
[C---:B------:R-:W-:Y:S05]  /*6a30*/  HMMA.16816.F32.BF16 R16, R32.reuse, R18, RZ ;  /* 0x000000122010723c */ /* 0x040fea00000418ff */
[----:B------:R-:W-:Y:S03]  /*6a40*/  LDSM.16.M88.4 R168, [R190+0x1000] ;  /* 0x00100000bea8783b */ /* 0x000fe60000000200 */
[C---:B--2---:R-:W-:Y:S04]  /*6a50*/  HMMA.16816.F32.BF16 R20, R32.reuse, R24, RZ ;  /* 0x000000182014723c */ /* 0x044fe800000418ff */
[----:B------:R-:W-:Y:S04]  /*6a60*/  LDSM.16.M88.4 R172, [R193] ;  /* 0x00000000c1ac783b */ /* 0x000fe80000000200 */
[C---:B------:R-:W-:Y:S03]  /*6a70*/  HMMA.16816.F32.BF16 R24, R32.reuse, R26, RZ ;  /* 0x0000001a2018723c */ /* 0x040fe600000418ff */
[----:B------:R-:W-:Y:S05]  /*6a80*/  LDSM.16.M88.4 R176, [R187] ;  /* 0x00000000bbb0783b */ /* 0x000fea0000000200 */
[C---:B------:R-:W-:Y:S08]  /*6a90*/  HMMA.16816.F32.BF16 R28, R32.reuse, R136, RZ ;  /* 0x00000088201c723c */ /* 0x040ff000000418ff */
[----:B------:R-:W-:Y:S01]  /*6aa0*/  HMMA.16816.F32.BF16 R32, R32, R138, RZ ;  /* 0x0000008a2020723c */ /* 0x000fe200000418ff */
[----:B------:R-:W2:Y:S07]  /*6ab0*/  LDSM.16.M88.4 R136, [R190+0x800] ;  /* 0x00080000be88783b */ /* 0x000eae0000000200 */
[C---:B------:R-:W-:Y:S08]  /*6ac0*/  HMMA.16816.F32.BF16 R4, R140.reuse, R144, R4 ;  /* 0x000000908c04723c */ /* 0x040ff00000041804 */
[C---:B------:R-:W-:Y:S01]  /*6ad0*/  HMMA.16816.F32.BF16 R8, R140.reuse, R146, R8 ;  /* 0x000000928c08723c */ /* 0x040fe20000041808 */
[----:B------:R-:W1:Y:S07]  /*6ae0*/  LDSM.16.M88.4 R144, [R190+0x1800] ;  /* 0x00180000be90783b */ /* 0x000e6e0000000200 */
[C---:B---3--:R-:W-:Y:S08]  /*6af0*/  HMMA.16816.F32.BF16 R12, R140.reuse, R148, R12 ;  /* 0x000000948c0c723c */ /* 0x048ff0000004180c */
[C---:B------:R-:W-:Y:S01]  /*6b00*/  HMMA.16816.F32.BF16 R16, R140.reuse, R150, R16 ;  /* 0x000000968c10723c */ /* 0x040fe20000041810 */
[----:B------:R-:W-:Y:S07]  /*6b10*/  LDSM.16.M88.4 R148, [R187+0x1000] ;  /* 0x00100000bb94783b */ /* 0x000fee0000000200 */
[C---:B----4-:R-:W-:Y:S08]  /*6b20*/  HMMA.16816.F32.BF16 R20, R140.reuse, R152, R20 ;  /* 0x000000988c14723c */ /* 0x050ff00000041814 */
[C---:B------:R-:W-:Y:S01]  /*6b30*/  HMMA.16816.F32.BF16 R24, R140.reuse, R154, R24 ;  /* 0x0000009a8c18723c */ /* 0x040fe20000041818 */
[----:B------:R-:W-:Y:S07]  /*6b40*/  LDSM.16.M88.4 R152, [R187+0x1800] ;  /* 0x00180000bb98783b */ /* 0x000fee0000000200 */
[C---:B-----5:R-:W-:Y:S08]  /*6b50*/  HMMA.16816.F32.BF16 R28, R140.reuse, R156, R28 ;  /* 0x0000009c8c1c723c */ /* 0x060ff0000004181c */
[----:B------:R-:W-:Y:S01]  /*6b60*/  HMMA.16816.F32.BF16 R32, R140, R158, R32 ;  /* 0x0000009e8c20723c */ /* 0x000fe20000041820 */
[----:B------:R-:W3:Y:S07]  /*6b70*/  LDSM.16.M88.4 R140, [R187+0x800] ;  /* 0x00080000bb8c783b */ /* 0x000eee0000000200 */
        /* <DEDUP_REMOVED lines=9> */
[----:B------:R-:W-:Y:S07]  /*6c10*/  LDSM.16.M88.4 R168, [R192+0x4000] ;  /* 0x00400000c0a8783b */ /* 0x000fee0000000200 */
[C---:B------:R-:W-:Y:S08]  /*6c20*/  HMMA.16816.F32.BF16 R28, R160.reuse, R144, R28 ;  /* 0x00000090a01c723c */ /* 0x040ff0000004181c */
[----:B------:R-:W-:Y:S01]  /*6c30*/  HMMA.16816.F32.BF16 R32, R160, R146, R32 ;  /* 0x00000092a020723c */ /* 0x000fe20000041820 */
[----:B------:R-:W4:Y:S07]  /*6c40*/  LDSM.16.M88.4 R144, [R184+0x3000] ;  /* 0x00300000b890783b */ /* 0x000f2e0000000200 */
[C---:B------:R-:W-:Y:S01]  /*6c50*/  HMMA.16816.F32.BF16 R4, R172.reuse, R176, R4 ;  /* 0x000000b0ac04723c */ /* 0x040fe20000041804 */
[----:B------:R-:W5:Y:S07]  /*6c60*/  LDSM.16.M88.4 R160, [R184+0x3800] ;  /* 0x00380000b8a0783b */ /* 0x000f6e0000000200 */
[C---:B------:R-:W-:Y:S01]  /*6c70*/  HMMA.16816.F32.BF16 R8, R172.reuse, R178, R8 ;  /* 0x000000b2ac08723c */ /* 0x040fe20000041808 */
[----:B------:R-:W1:Y:S07]  /*6c80*/  LDSM.16.M88.4 R176, [R203] ;  /* 0x00000000cbb0783b */ /* 0x000e6e0000000200 */
[C---:B---3--:R-:W-:Y:S08]  /*6c90*/  HMMA.16816.F32.BF16 R12, R172.reuse, R140, R12 ;  /* 0x0000008cac0c723c */ /* 0x048ff0000004180c */
[C---:B------:R-:W-:Y:S01]  /*6ca0*/  HMMA.16816.F32.BF16 R16, R172.reuse, R142, R16 ;  /* 0x0000008eac10723c */ /* 0x040fe20000041810 */
[----:B------:R-:W3:Y:S07]  /*6cb0*/  LDSM.16.M88.4 R140, [R202] ;  /* 0x00000000ca8c783b */ /* 0x000eee0000000200 */
[C---:B------:R-:W-:Y:S08]  /*6cc0*/  HMMA.16816.F32.BF16 R20, R172.reuse, R148, R20 ;  /* 0x00000094ac14723c */ /* 0x040ff00000041814 */
[C---:B------:R-:W-:Y:S01]  /*6cd0*/  HMMA.16816.F32.BF16 R24, R172.reuse, R150, R24 ;  /* 0x00000096ac18723c */ /* 0x040fe20000041818 */
[----:B------:R-:W3:Y:S07]  /*6ce0*/  LDSM.16.M88.4 R148, [R201] ;  /* 0x00000000c994783b */ /* 0x000eee0000000200 */
[C---:B------:R-:W-:Y:S08]  /*6cf0*/  HMMA.16816.F32.BF16 R28, R172.reuse, R152, R28 ;  /* 0x00000098ac1c723c */ /* 0x040ff0000004181c */
[----:B------:R-:W-:Y:S01]  /*6d00*/  HMMA.16816.F32.BF16 R32, R172, R154, R32 ;  /* 0x0000009aac20723c */ /* 0x000fe20000041820 */
[----:B------:R-:W3:Y:S07]  /*6d10*/  LDSM.16.M88.4 R152, [R200] ;  /* 0x00000000c898783b */ /* 0x000eee0000000200 */
[C---:B-1----:R-:W-:Y:S01]  /*6d20*/  HMMA.16816.F32.BF16 R4, R156.reuse, R164, R4 ;  /* 0x000000a49c04723c */ /* 0x042fe20000041804 */
[----:B------:R-:W-:Y:S07]  /*6d30*/  LDSM.16.M88.4 R172, [R190+0x2000] ;  /* 0x00200000beac783b */ /* 0x000fee0000000200 */
[C---:B------:R-:W-:Y:S01]  /*6d40*/  HMMA.16816.F32.BF16 R8, R156.reuse, R166, R8 ;  /* 0x000000a69c08723c */ /* 0x040fe20000041808 */
[----:B------:R-:W1:Y:S07]  /*6d50*/  LDSM.16.M88.4 R164, [R194+0x4000] ;  /* 0x00400000c2a4783b */ /* 0x000e6e0000000200 */
[C---:B--2---:R-:W-:Y:S08]  /*6d60*/  HMMA.16816.F32.BF16 R12, R156.reuse, R136, R12 ;  /* 0x000000889c0c723c */ /* 0x044ff0000004180c */
[C---:B------:R-:W-:Y:S01]  /*6d70*/  HMMA.16816.F32.BF16 R16, R156.reuse, R138, R16 ;  /* 0x0000008a9c10723c */ /* 0x040fe20000041810 */
[----:B------:R-:W2:Y:S07]  /*6d80*/  LDSM.16.M88.4 R136, [R190+0x2800] ;  /* 0x00280000be88783b */ /* 0x000eae0000000200 */
[C---:B----4-:R-:W-:Y:S08]  /*6d90*/  HMMA.16816.F32.BF16 R20, R156.reuse, R144, R20 ;  /* 0x000000909c14723c */ /* 0x050ff00000041814 */
[C---:B------:R-:W-:Y:S01]  /*6da0*/  HMMA.16816.F32.BF16 R24, R156.reuse, R146, R24 ;  /* 0x000000929c18723c */ /* 0x040fe20000041818 */
[----:B------:R-:W4:Y:S07]  /*6db0*/  LDSM.16.M88.4 R144, [R190+0x3000] ;  /* 0x00300000be90783b */ /* 0x000f2e0000000200 */
[C---:B-----5:R-:W-:Y:S08]  /*6dc0*/  HMMA.16816.F32.BF16 R28, R156.reuse, R160, R28 ;  /* 0x000000a09c1c723c */ /* 0x060ff0000004181c */
[----:B------:R-:W-:Y:S01]  /*6dd0*/  HMMA.16816.F32.BF16 R32, R156, R162, R32 ;  /* 0x000000a29c20723c */ /* 0x000fe20000041820 */
[----:B------:R-:W5:Y:S07]  /*6de0*/  LDSM.16.M88.4 R156, [R190+0x3800] ;  /* 0x00380000be9c783b */ /* 0x000f6e0000000200 */
[C---:B------:R-:W-:Y:S01]  /*6df0*/  HMMA.16816.F32.BF16 R4, R168.reuse, R176, R4 ;  /* 0x000000b0a804723c */ /* 0x040fe20000041804 */
[----:B------:R-:W-:Y:S07]  /*6e00*/  LDSM.16.M88.4 R160, [R193+0x4000] ;  /* 0x00400000c1a0783b */ /* 0x000fee0000000200 */
[C---:B------:R-:W-:Y:S01]  /*6e10*/  HMMA.16816.F32.BF16 R8, R168.reuse, R178, R8 ;  /* 0x000000b2a808723c */ /* 0x040fe20000041808 */
[----:B------:R-:W1:Y:S07]  /*6e20*/  LDSM.16.M88.4 R176, [R187+0x2000] ;  /* 0x00200000bbb0783b */ /* 0x000e6e0000000200 */
[C---:B---3--:R-:W-:Y:S08]  /*6e30*/  HMMA.16816.F32.BF16 R12, R168.reuse, R140, R12 ;  /* 0x0000008ca80c723c */ /* 0x048ff0000004180c */
[C---:B------:R-:W-:Y:S01]  /*6e40*/  HMMA.16816.F32.BF16 R16, R168.reuse, R142, R16 ;  /* 0x0000008ea810723c */ /* 0x040fe20000041810 */
[----:B------:R-:W3:Y:S07]  /*6e50*/  LDSM.16.M88.4 R140, [R187+0x2800] ;  /* 0x00280000bb8c783b */ /* 0x000eee0000000200 */
[C---:B------:R-:W-:Y:S08]  /*6e60*/  HMMA.16816.F32.BF16 R20, R168.reuse, R148, R20 ;  /* 0x00000094a814723c */ /* 0x040ff00000041814 */
[C---:B------:R-:W-:Y:S01]  /*6e70*/  HMMA.16816.F32.BF16 R24, R168.reuse, R150, R24 ;  /* 0x00000096a818723c */ /* 0x040fe20000041818 */
[----:B------:R-:W3:Y:S07]  /*6e80*/  LDSM.16.M88.4 R148, [R187+0x3000] ;  /* 0x00300000bb94783b */ /* 0x000eee0000000200 */
[C---:B------:R-:W-:Y:S08]  /*6e90*/  HMMA.16816.F32.BF16 R28, R168.reuse, R152, R28 ;  /* 0x00000098a81c723c */ /* 0x040ff0000004181c */
        /* <DEDUP_REMOVED lines=46> */
[C---:B------:R-:W-:Y:S08]  /*7180*/  HMMA.16816.F32.BF16 R16, R164.reuse, R142, R16 ;  /* 0x0000008ea410723c */ /* 0x040ff00000041810 */
[C---:B------:R-:W-:Y:S08]  /*7190*/  HMMA.16816.F32.BF16 R20, R164.reuse, R148, R20 ;  /* 0x00000094a414723c */ /* 0x040ff00000041814 */
[C---:B------:R-:W-:Y:S08]  /*71a0*/  HMMA.16816.F32.BF16 R24, R164.reuse, R150, R24 ;  /* 0x00000096a418723c */ /* 0x040ff00000041818 */
[C---:B------:R-:W-:Y:S08]  /*71b0*/  HMMA.16816.F32.BF16 R28, R164.reuse, R152, R28 ;  /* 0x00000098a41c723c */ /* 0x040ff0000004181c */
[----:B------:R-:W-:Y:S08]  /*71c0*/  HMMA.16816.F32.BF16 R32, R164, R154, R32 ;  /* 0x0000009aa420723c */ /* 0x000ff00000041820 */
[C---:B-1----:R-:W-:Y:S08]  /*71d0*/  HMMA.16816.F32.BF16 R4, R160.reuse, R172, R4 ;  /* 0x000000aca004723c */ /* 0x042ff00000041804 */
[C---:B------:R-:W-:Y:S08]  /*71e0*/  HMMA.16816.F32.BF16 R8, R160.reuse, R174, R8 ;  /* 0x000000aea008723c */ /* 0x040ff00000041808 */
[C---:B--2---:R-:W-:Y:S08]  /*71f0*/  HMMA.16816.F32.BF16 R12, R160.reuse, R136, R12 ;  /* 0x00000088a00c723c */ /* 0x044ff0000004180c */
[C---:B------:R-:W-:Y:S01]  /*7200*/  HMMA.16816.F32.BF16 R16, R160.reuse, R138, R16 ;  /* 0x0000008aa010723c */ /* 0x040fe20000041810 */
[----:B------:R-:W1:Y:S07]  /*7210*/  LDSM.16.M88.4 R136, [R187+0x4800] ;  /* 0x00480000bb88783b */ /* 0x000e6e0000000200 */
[C---:B----4-:R-:W-:Y:S08]  /*7220*/  HMMA.16816.F32.BF16 R20, R160.reuse, R144, R20 ;  /* 0x00000090a014723c */ /* 0x050ff00000041814 */
[C---:B------:R-:W-:Y:S08]  /*7230*/  HMMA.16816.F32.BF16 R24, R160.reuse, R146, R24 ;  /* 0x00000092a018723c */ /* 0x040ff00000041818 */
[C---:B-----5:R-:W-:Y:S08]  /*7240*/  HMMA.16816.F32.BF16 R28, R160.reuse, R156, R28 ;  /* 0x0000009ca01c723c */ /* 0x060ff0000004181c */
[----:B------:R-:W-:Y:S08]  /*7250*/  HMMA.16816.F32.BF16 R32, R160, R158, R32 ;  /* 0x0000009ea020723c */ /* 0x000ff00000041820 */
[C---:B------:R-:W-:Y:S08]  /*7260*/  HMMA.16816.F32.BF16 R4, R168.reuse, R176, R4 ;  /* 0x000000b0a804723c */ /* 0x040ff00000041804 */
[C---:B------:R-:W-:Y:S08]  /*7270*/  HMMA.16816.F32.BF16 R8, R168.reuse, R178, R8 ;  /* 0x000000b2a808723c */ /* 0x040ff00000041808 */
[C---:B-1----:R-:W-:Y:S08]  /*7280*/  HMMA.16816.F32.BF16 R12, R168.reuse, R136, R12 ;  /* 0x00000088a80c723c */ /* 0x042ff0000004180c */
[----:B------:R-:W-:Y:S01]  /*7290*/  FMUL.FTZ R0, R4, c[0x0][0x320] ;  /* 0x0000c80004007a20 */ /* 0x000fe20000410000 */
[C---:B------:R-:W-:Y:S03]  /*72a0*/  HMMA.16816.F32.BF16 R16, R168.reuse, R138, R16 ;  /* 0x0000008aa810723c */ /* 0x040fe60000041810 */
[----:B------:R1:W2:Y:S04]  /*72b0*/  MUFU.TANH R149, R0 ;  /* 0x0000000000957308 */ /* 0x0002a80000002400 */
[----:B------:R-:W-:Y:S06]  /*72c0*/  FMUL.FTZ R2, R8, c[0x0][0x320] ;  /* 0x0000c80008027a20 */ /* 0x000fec0000410000 */
[----:B------:R-:W3:Y:S01]  /*72d0*/  MUFU.TANH R143, R2 ;  /* 0x00000002008f7308 */ /* 0x000ee20000002400 */
[----:B-1----:R-:W-:Y:S09]  /*72e0*/  FMUL.FTZ R0, R5, c[0x0][0x320] ;  /* 0x0000c80005007a20 */ /* 0x002ff20000410000 */
[----:B------:R1:W4:Y:S02]  /*72f0*/  MUFU.TANH R147, R0 ;  /* 0x0000000000937308 */ /* 0x0003240000002400 */
[----:B-1----:R-:W-:Y:S08]  /*7300*/  FMUL.FTZ R0, R6, c[0x0][0x320] ;  /* 0x0000c80006007a20 */ /* 0x002ff00000410000 */
[----:B------:R1:W1:Y:S02]  /*7310*/  MUFU.TANH R153, R0 ;  /* 0x0000000000997308 */ /* 0x0002640000002400 */
[----:B-1----:R-:W-:Y:S02]  /*7320*/  FMUL.FTZ R0, R7, c[0x0][0x320] ;  /* 0x0000c80007007a20 */ /* 0x002fe40000410000 */
[----:B------:R-:W1:Y:S06]  /*7330*/  LDSM.16.M88.4 R4, [R187+0x5000] ;  /* 0x00500000bb04783b */ /* 0x000e6c0000000200 */
[----:B------:R5:W1:Y:S02]  /*7340*/  MUFU.TANH R152, R0 ;  /* 0x0000000000987308 */ /* 0x000a640000002400 */
[----:B-----5:R-:W-:Y:S08]  /*7350*/  FMUL.FTZ R0, R9, c[0x0][0x320] ;  /* 0x0000c80009007a20 */ /* 0x020ff00000410000 */
[----:B------:R5:W2:Y:S01]  /*7360*/  MUFU.TANH R142, R0 ;  /* 0x00000000008e7308 */ /* 0x000aa20000002400 */
[C---:B-1----:R-:W-:Y:S08]  /*7370*/  HMMA.16816.F32.BF16 R20, R168.reuse, R4, R20 ;  /* 0x00000004a814723c */ /* 0x042ff00000041814 */
[C---:B------:R-:W-:Y:S04]  /*7380*/  HMMA.16816.F32.BF16 R24, R168.reuse, R6, R24 ;  /* 0x00000006a818723c */ /* 0x040fe80000041818 */
[----:B-----5:R-:W-:Y:S04]  /*7390*/  FMUL.FTZ R0, R10, c[0x0][0x320] ;  /* 0x0000c8000a007a20 */ /* 0x020fe80000410000 */
[----:B------:R1:W1:Y:S08]  /*73a0*/  MUFU.TANH R151, R0 ;  /* 0x0000000000977308 */ /* 0x0002700000002400 */
[----:B------:R-:W-:Y:S02]  /*73b0*/  FMUL.FTZ R6, R22, c[0x0][0x320] ;  /* 0x0000c80016067a20 */ /* 0x000fe40000410000 */
[----:B------:R-:W-:Y:S02]  /*73c0*/  FMUL.FTZ R2, R20, c[0x0][0x320] ;  /* 0x0000c80014027a20 */ /* 0x000fe40000410000 */
[----:B------:R5:W2:Y:S01]  /*73d0*/  MUFU.TANH R139, R6 ;  /* 0x00000006008b7308 */ /* 0x000aa20000002400 */
[----:B------:R-:W-:Y:S03]  /*73e0*/  FMUL.FTZ R3, R21, c[0x0][0x320] ;  /* 0x0000c80015037a20 */ /* 0x000fe60000410000 */
[----:B------:R-:W-:Y:S06]  /*73f0*/  FMUL.FTZ R7, R24, c[0x0][0x320] ;  /* 0x0000c80018077a20 */ /* 0x000fec0000410000 */
[----:B------:R-:W2:Y:S01]  /*7400*/  MUFU.TANH R103, R2 ;  /* 0x0000000200677308 */ /* 0x000ea20000002400 */
[----:B-1----:R-:W-:Y:S02]  /*7410*/  FMUL.FTZ R0, R11, c[0x0][0x320] ;  /* 0x0000c8000b007a20 */ /* 0x002fe40000410000 */
[----:B------:R-:W1:Y:S01]  /*7420*/  LDSM.16.M88.4 R8, [R187+0x5800] ;  /* 0x00580000bb08783b */ /* 0x000e620000000200 */
[----:B------:R-:W-:Y:S06]  /*7430*/  DEPBAR.LE SB0, 0x0 ;  /* 0x000080000000791a */ /* 0x000fec0000000000 */
[----:B------:R2:W1:Y:S01]  /*7440*/  MUFU.TANH R150, R0 ;  /* 0x0000000000967308 */ /* 0x0004620000002400 */
[----:B------:R-:W-:Y:S01]  /*7450*/  BAR.SYNC.DEFER_BLOCKING 0x0 ;  /* 0x0000000000007b1d */ /* 0x000fe20000010000 */
[----:B-----5:R-:W-:Y:S08]  /*7460*/  FMUL.FTZ R6, R23, c[0x0][0x320] ;  /* 0x0000c80017067a20 */ /* 0x020ff00000410000 */
[----:B------:R5:W1:Y:S10]  /*7470*/  MUFU.TANH R100, R3 ;  /* 0x0000000300647308 */ /* 0x000a740000002400 */
[----:B------:R-:W3:Y:S01]  /*7480*/  MUFU.TANH R138, R6 ;  /* 0x00000006008a7308 */ /* 0x000ee20000002400 */
[----:B--2---:R-:W-:Y:S09]  /*7490*/  FMUL.FTZ R0, R12, c[0x0][0x320] ;  /* 0x0000c8000c007a20 */ /* 0x004ff20000410000 */
[----:B------:R2:W2:Y:S01]  /*74a0*/  MUFU.TANH R140, R0 ;  /* 0x00000000008c7308 */ /* 0x0004a20000002400 */
[----:B-----5:R-:W-:Y:S01]  /*74b0*/  @P6 MOV R3, c[0x0][0x1e0] ;  /* 0x0000780000036a02 */ /* 0x020fe20000000f00 */
[C---:B-1----:R-:W-:Y:S08]  /*74c0*/  HMMA.16816.F32.BF16 R28, R168.reuse, R8, R28 ;  /* 0x00000008a81c723c */ /* 0x042ff0000004181c */
[----:B------:R-:W1:Y:S01]  /*74d0*/  MUFU.TANH R23, R7 ;  /* 0x0000000700177308 */ /* 0x000e620000002400 */
[----:B------:R-:W-:Y:S01]  /*74e0*/  FMUL.FTZ R9, R26, c[0x0][0x320] ;  /* 0x0000c8001a097a20 */ /* 0x000fe20000410000 */
[----:B------:R-:W-:Y:S08]  /*74f0*/  HMMA.16816.F32.BF16 R32, R168, R10, R32 ;  /* 0x0000000aa820723c */ /* 0x000ff00000041820 */
[----:B------:R5:W1:Y:S01]  /*7500*/  MUFU.TANH R26, R9 ;  /* 0x00000009001a7308 */ /* 0x000a620000002400 */
[----:B--2---:R-:W-:Y:S09]  /*7510*/  FMUL.FTZ R0, R13, c[0x0][0x320] ;  /* 0x0000c8000d007a20 */ /* 0x004ff20000410000 */
[----:B------:R2:W1:Y:S01]  /*7520*/  MUFU.TANH R141, R0 ;  /* 0x00000000008d7308 */ /* 0x0004620000002400 */
[----:B-----5:R-:W-:Y:S09]  /*7530*/  FMUL.FTZ R9, R27, c[0x0][0x320] ;  /* 0x0000c8001b097a20 */ /* 0x020ff20000410000 */
[----:B------:R5:W1:Y:S01]  /*7540*/  MUFU.TANH R27, R9 ;  /* 0x00000009001b7308 */ /* 0x000a620000002400 */
[----:B--2---:R-:W-:Y:S09]  /*7550*/  FMUL.FTZ R0, R14, c[0x0][0x320] ;  /* 0x0000c8000e007a20 */ /* 0x004ff20000410000 */
[----:B------:R2:W1:Y:S01]  /*7560*/  MUFU.TANH R146, R0 ;  /* 0x0000000000927308 */ /* 0x0004620000002400 */
[----:B-----5:R-:W-:Y:S09]  /*7570*/  FMUL.FTZ R9, R28, c[0x0][0x320] ;  /* 0x0000c8001c097a20 */ /* 0x020ff20000410000 */
[----:B------:R-:W1:Y:S01]  /*7580*/  MUFU.TANH R21, R9 ;  /* 0x0000000900157308 */ /* 0x000e620000002400 */
[----:B--2---:R-:W-:Y:S09]  /*7590*/  FMUL.FTZ R0, R15, c[0x0][0x320] ;  /* 0x0000c8000f007a20 */ /* 0x004ff20000410000 */
[----:B------:R2:W1:Y:S02]  /*75a0*/  MUFU.TANH R148, R0 ;  /* 0x0000000000947308 */ /* 0x0004640000002400 */
[----:B--2---:R-:W-:Y:S08]  /*75b0*/  FMUL.FTZ R0, R16, c[0x0][0x320] ;  /* 0x0000c80010007a20 */ /* 0x004ff00000410000 */
[----:B------:R2:W1:Y:S02]  /*75c0*/  MUFU.TANH R137, R0 ;  /* 0x0000000000897308 */ /* 0x0004640000002400 */
[----:B--2---:R-:W-:Y:S08]  /*75d0*/  FMUL.FTZ R0, R17, c[0x0][0x320] ;  /* 0x0000c80011007a20 */ /* 0x004ff00000410000 */
[----:B------:R2:W1:Y:S02]  /*75e0*/  MUFU.TANH R136, R0 ;  /* 0x0000000000887308 */ /* 0x0004640000002400 */
[----:B--2---:R-:W-:Y:S08]  /*75f0*/  FMUL.FTZ R0, R18, c[0x0][0x320] ;  /* 0x0000c80012007a20 */ /* 0x004ff00000410000 */
[----:B------:R2:W1:Y:S02]  /*7600*/  MUFU.TANH R145, R0 ;  /* 0x0000000000917308 */ /* 0x0004640000002400 */
[----:B--2---:R-:W-:Y:S08]  /*7610*/  FMUL.FTZ R0, R19, c[0x0][0x320] ;  /* 0x0000c80013007a20 */ /* 0x004ff00000410000 */
[----:B------:R2:W1:Y:S02]  /*7620*/  MUFU.TANH R144, R0 ;  /* 0x0000000000907308 */ /* 0x0004640000002400 */
[----:B--2---:R-:W-:Y:S04]  /*7630*/  @P6 IADD3 R0, R180, -0x1, RZ ;  /* 0xffffffffb4006810 */ /* 0x004fe80007ffe0ff */
[----:B------:R-:W-:Y:S01]  /*7640*/  @P6 SHF.R.S32.HI R2, RZ, 0x1f, R0 ;  /* 0x0000001fff026819 */ /* 0x000fe20000011400 */
[----:B------:R-:W-:Y:S04]  /*7650*/  @P6 IMAD.WIDE.U32 R4, R0, c[0x0][0x1e0], RZ ;  /* 0x0000780000046a25 */ /* 0x000fe800078e00ff */
[----:B------:R-:W-:Y:S04]  /*7660*/  @P6 IMAD R2, R2, c[0x0][0x1e0], RZ ;  /* 0x0000780002026a24 */ /* 0x000fe800078e02ff */
[----:B------:R-:W-:Y:S04]  /*7670*/  @P6 IMAD R2, R0, c[0x0][0x1e4], R2 ;  /* 0x0000790000026a24 */ /* 0x000fe800078e0202 */
[----:B------:R-:W-:Y:S02]  /*7680*/  @P6 IMAD.IADD R0, R5, 0x1, R2 ;  /* 0x0000000105006824 */ /* 0x000fe400078e0202 */
[C---:B------:R-:W-:Y:S02]  /*7690*/  @P6 IMAD.SHL.U32 R2, R4.reuse, 0x40, RZ ;  /* 0x0000004004026824 */ /* 0x040fe400078e00ff */
[----:B------:R-:W-:Y:S01]  /*76a0*/  @P6 IMAD.MOV.U32 R5, RZ, RZ, c[0x0][0x1e4] ;  /* 0x00007900ff056624 */ /* 0x000fe200078e00ff */
[----:B------:R-:W-:Y:S02]  /*76b0*/  @P6 SHF.L.U64.HI R0, R4, 0x6, R0 ;  /* 0x0000000604006819 */ /* 0x000fe40000010200 */
[C---:B------:R-:W-:Y:S04]  /*76c0*/  @P6 LEA R4, P0, R3.reuse, R2, 0x5 ;  /* 0x0000000203046211 */ /* 0x040fe800078028ff */
[----:B------:R-:W-:Y:S02]  /*76d0*/  @P6 LEA.HI.X R3, R3, R0, R5, 0x5, P0 ;  /* 0x0000000003036211 */ /* 0x000fe400000f2c05 */
[----:B------:R-:W-:Y:S04]  /*76e0*/  @P6 IADD3 R5, P0, R2, R212, RZ ;  /* 0x000000d402056210 */ /* 0x000fe80007f1e0ff */
[----:B------:R-:W-:Y:S02]  /*76f0*/  @P6 IADD3.X R6, R0, R216, RZ, P0, !PT ;  /* 0x000000d800066210 */ /* 0x000fe400007fe4ff */
[C---:B------:R-:W-:Y:S04]  /*7700*/  @P6 LEA R16, P0, R5.reuse, c[0x0][0x1c8], 0x1 ;  /* 0x0000720005106a11 */ /* 0x040fe800078008ff */
[----:B------:R-:W-:Y:S01]  /*7710*/  @P6 LEA.HI.X R17, R5, c[0x0][0x1cc], R6, 0x1, P0 ;  /* 0x0000730005116a11 */ /* 0x000fe200000f0c06 */
[----:B------:R-:W-:Y:S01]  /*7720*/  FMUL.FTZ R5, R25, c[0x0][0x320] ;  /* 0x0000c80019057a20 */ /* 0x000fe20000410000 */
[----:B------:R-:W-:Y:S03]  /*7730*/  @P6 IADD3 R6, P0, R212, 0x40, RZ ;  /* 0x00000040d4066810 */ /* 0x000fe60007f1e0ff */
[----:B------:R2:W1:Y:S01]  /*7740*/  MUFU.TANH R22, R5 ;  /* 0x0000000500167308 */ /* 0x0004620000002400 */
[----:B------:R-:W-:Y:S01]  /*7750*/  @!PT LDS RZ, [RZ] ;  /* 0x00000000fffff984 */ /* 0x000fe20000000800 */
[----:B------:R-:W-:Y:S01]  /*7760*/  @!PT LDS RZ, [RZ] ;  /* 0x00000000fffff984 */ /* 0x000fe20000000800 */
[----:B------:R-:W-:Y:S01]  /*7770*/  @!PT LDS RZ, [RZ] ;  /* 0x00000000fffff984 */ /* 0x000fe20000000800 */
[----:B------:R1:W-:Y:S01]  /*7780*/  @P6 LDGSTS.E.BYPASS.LTC128B.128 [R209+0x6100], [R16.64], !P5 ;  /* 0x0610000010d16fae */ /* 0x0003e2000e901d46 */
[----:B------:R-:W-:Y:S01]  /*7790*/  @P6 IMAD.X R8, RZ, RZ, R216, P0 ;  /* 0x000000ffff086224 */ /* 0x000fe200000e06d8 */
[-C--:B--2---:R-:W-:Y:S05]  /*77a0*/  @P6 IADD3 R5, P0, R2, R6.reuse, RZ ;  /* 0x0000000602056210 */ /* 0x084fea0007f1e0ff */
[----:B------:R-:W-:Y:S01]  /*77b0*/  @P6 IMAD.X R7, R0, 0x1, R8, P0 ;  /* 0x0000000100076824 */ /* 0x000fe200000e0608 */
[C---:B------:R-:W-:Y:S04]  /*77c0*/  @P6 LEA R14, P0, R5.reuse, c[0x0][0x1c8], 0x1 ;  /* 0x00007200050e6a11 */ /* 0x040fe800078008ff */
[----:B------:R-:W-:Y:S02]  /*77d0*/  @P6 LEA.HI.X R15, R5, c[0x0][0x1cc], R7, 0x1, P0 ;  /* 0x00007300050f6a11 */ /* 0x000fe400000f0c07 */
[----:B------:R-:W-:Y:S03]  /*77e0*/  @P6 IADD3 R7, P0, R212, 0x80, RZ ;  /* 0x00000080d4076810 */ /* 0x000fe60007f1e0ff */
[----:B------:R2:W-:Y:S02]  /*77f0*/  @P6 LDGSTS.E.BYPASS.LTC128B.128 [R209+0x8100], [R14.64], !P4 ;  /* 0x081000000ed16fae */ /* 0x0005e4000e101d46 */
[----:B------:R-:W-:Y:S01]  /*7800*/  @P6 IMAD.X R5, RZ, RZ, R216, P0 ;  /* 0x000000ffff056224 */ /* 0x000fe200000e06d8 */
[----:B------:R-:W-:Y:S04]  /*7810*/  @P6 IADD3 R2, P0, R2, R7, RZ ;  /* 0x0000000702026210 */ /* 0x000fe80007f1e0ff */
[----:B------:R-:W-:Y:S02]  /*7820*/  @P6 IADD3.X R0, R0, R5, RZ, P0, !PT ;  /* 0x0000000500006210 */ /* 0x000fe400007fe4ff */
[C---:B------:R-:W-:Y:S04]  /*7830*/  @P6 LEA R12, P0, R2.reuse, c[0x0][0x1c8], 0x1 ;  /* 0x00007200020c6a11 */ /* 0x040fe800078008ff */
[----:B------:R-:W-:Y:S01]  /*7840*/  @P6 LEA.HI.X R13, R2, c[0x0][0x1cc], R0, 0x1, P0 ;  /* 0x00007300020d6a11 */ /* 0x000fe200000f0c00 */
[----:B------:R-:W-:Y:S01]  /*7850*/  FMUL.FTZ R0, R29, c[0x0][0x320] ;  /* 0x0000c8001d007a20 */ /* 0x000fe20000410000 */
[C---:B------:R-:W-:Y:S03]  /*7860*/  @P6 IADD3 R6, P0, R4.reuse, R6, RZ ;  /* 0x0000000604066210 */ /* 0x040fe60007f1e0ff */
[----:B------:R5:W1:Y:S01]  /*7870*/  MUFU.TANH R20, R0 ;  /* 0x0000000000147308 */ /* 0x000a620000002400 */
[----:B------:R1:W-:Y:S01]  /*7880*/  @P6 LDGSTS.E.BYPASS.LTC128B.128 [R209+0xa100], [R12.64], !P3 ;  /* 0x0a1000000cd16fae */ /* 0x0003e2000d901d46 */
[C---:B------:R-:W-:Y:S01]  /*7890*/  @P6 IMAD.X R9, R3.reuse, 0x1, R8, P0 ;  /* 0x0000000103096824 */ /* 0x040fe200000e0608 */
[----:B------:R-:W-:Y:S05]  /*78a0*/  @P6 IADD3 R7, P0, R4, R7, RZ ;  /* 0x0000000704076210 */ /* 0x000fea0007f1e0ff */
[----:B------:R-:W-:Y:S02]  /*78b0*/  @P6 IMAD.X R10, R3, 0x1, R5, P0 ;  /* 0x00000001030a6824 */ /* 0x000fe400000e0605 */
[----:B------:R-:W-:Y:S02]  /*78c0*/  IMAD.IADD R5, R240, 0x1, R231 ;  /* 0x00000001f0057824 */ /* 0x000fe400078e02e7 */
[----:B-----5:R-:W-:Y:S04]  /*78d0*/  FMUL.FTZ R0, R30, c[0x0][0x320] ;  /* 0x0000c8001e007a20 */ /* 0x020fe80000410000 */
[----:B------:R5:W1:Y:S02]  /*78e0*/  MUFU.TANH R25, R0 ;  /* 0x0000000000197308 */ /* 0x000a640000002400 */
[----:B-----5:R-:W-:Y:S01]  /*78f0*/  @P6 IADD3 R0, P0, R4, R212, RZ ;  /* 0x000000d404006210 */ /* 0x020fe20007f1e0ff */
[----:B------:R-:W-:Y:S03]  /*7900*/  FMUL.FTZ R4, R31, c[0x0][0x320] ;  /* 0x0000c8001f047a20 */ /* 0x000fe60000410000 */
[----:B------:R-:W-:Y:S04]  /*7910*/  @P6 IADD3.X R3, R3, R216, RZ, P0, !PT ;  /* 0x000000d803036210 */ /* 0x000fe800007fe4ff */
[----:B------:R5:W1:Y:S01]  /*7920*/  MUFU.TANH R24, R4 ;  /* 0x0000000400187308 */ /* 0x000a620000002400 */
[C---:B------:R-:W-:Y:S04]  /*7930*/  @P6 LEA R2, P0, R0.reuse, c[0x0][0x1c8], 0x1 ;  /* 0x0000720000026a11 */ /* 0x040fe800078008ff */
[----:B------:R-:W-:Y:S01]  /*7940*/  @P6 LEA.HI.X R3, R0, c[0x0][0x1cc], R3, 0x1, P0 ;  /* 0x0000730000036a11 */ /* 0x000fe200000f0c03 */
[----:B------:R-:W-:Y:S01]  /*7950*/  FMUL.FTZ R0, R32, c[0x0][0x320] ;  /* 0x0000c80020007a20 */ /* 0x000fe20000410000 */
[C---:B------:R-:W-:Y:S03]  /*7960*/  @P6 LEA R8, P0, R6.reuse, c[0x0][0x1c8], 0x1 ;  /* 0x0000720006086a11 */ /* 0x040fe600078008ff */
[----:B------:R1:W1:Y:S01]  /*7970*/  MUFU.TANH R19, R0 ;  /* 0x0000000000137308 */ /* 0x0002620000002400 */
[----:B------:R2:W-:Y:S01]  /*7980*/  @P6 LDGSTS.E.BYPASS.LTC128B.128 [R209+0x7100], [R2.64], !P5 ;  /* 0x0710000002d16fae */ /* 0x0005e2000e901d46 */
[----:B------:R-:W-:Y:S02]  /*7990*/  @P6 LEA.HI.X R9, R6, c[0x0][0x1cc], R9, 0x1, P0 ;  /* 0x0000730006096a11 */ /* 0x000fe400000f0c09 */
[C---:B------:R-:W-:Y:S04]  /*79a0*/  @P6 LEA R6, P0, R7.reuse, c[0x0][0x1c8], 0x1 ;  /* 0x0000720007066a11 */ /* 0x040fe800078008ff */
[----:B------:R3:W-:Y:S01]  /*79b0*/  @P6 LDGSTS.E.BYPASS.LTC128B.128 [R209+0x9100], [R8.64], !P4 ;  /* 0x0910000008d16fae */ /* 0x0007e2000e101d46 */
[----:B------:R-:W-:Y:S01]  /*79c0*/  @P6 LEA.HI.X R7, R7, c[0x0][0x1cc], R10, 0x1, P0 ;  /* 0x0000730007076a11 */ /* 0x000fe200000f0c0a */
[----:B-----5:R-:W-:Y:S05]  /*79d0*/  FMUL.FTZ R4, R33, c[0x0][0x320] ;  /* 0x0000c80021047a20 */ /* 0x020fea0000410000 */
[----:B------:R5:W-:Y:S01]  /*79e0*/  @P6 LDGSTS.E.BYPASS.LTC128B.128 [R209+0xb100], [R6.64], !P3 ;  /* 0x0b10000006d16fae */ /* 0x000be2000d901d46 */
[----:B------:R3:W3:Y:S06]  /*79f0*/  MUFU.TANH R18, R4 ;  /* 0x0000000400127308 */ /* 0x0006ec0000002400 */
[----:B------:R-:W0:Y:S01]  /*7a00*/  LDGDEPBAR ;  /* 0x00000000000079af */ /* 0x000e220000000000 */
[----:B-1----:R-:W-:Y:S05]  /*7a10*/  @P2 IMAD.HI.U32 R0, R5, c[0x0][0x2c8], RZ ;  /* 0x0000b20005002a27 */ /* 0x002fea00078e00ff */
[----:B------:R-:W-:Y:S01]  /*7a20*/  @P2 SHF.R.U32.HI R5, RZ, c[0x0][0x2cc], R0 ;  /* 0x0000b300ff052a19 */ /* 0x000fe20000011600 */
[----:B------:R-:W-:Y:S04]  /*7a30*/  FMUL.FTZ R0, R34, c[0x0][0x320] ;  /* 0x0000c80022007a20 */ /* 0x000fe80000410000 */
[----:B--2---:R1:W2:Y:S01]  /*7a40*/  MUFU.TANH R15, R0 ;  /* 0x00000000000f7308 */ /* 0x0042a20000002400 */
[----:B------:R-:W2:Y:S01]  /*7a50*/  SHFL.IDX PT, R3, R5, RZ, 0x1c1f ;  /* 0x001c1fff05037589 */ /* 0x000ea200000e0000 */
[----:B---3--:R-:W-:Y:S02]  /*7a60*/  IMAD.SHL.U32 R4, R180, 0x40, RZ ;  /* 0x00000040b4047824 */ /* 0x008fe400078e00ff */
[----:B-1----:R-:W-:Y:S06]  /*7a70*/  FMUL.FTZ R0, R35, c[0x0][0x320] ;  /* 0x0000c80023007a20 */ /* 0x002fec0000410000 */
[----:B------:R1:W3:Y:S02]  /*7a80*/  MUFU.TANH R14, R0 ;  /* 0x00000000000e7308 */ /* 0x0002e40000002400 */
[----:B-1----:R-:W-:Y:S04]  /*7a90*/  IADD3 R0, -R227, 0x1, -R4 ;  /* 0x00000001e3007810 */ /* 0x002fe80007ffe904 */
[----:B------:R-:W-:Y:S04]  /*7aa0*/  IADD3 R0, -R229, R0, R228 ;  /* 0x00000000e5007210 */ /* 0x000fe80007ffe1e4 */
[C---:B-----5:R-:W-:Y:S02]  /*7ab0*/  IADD3 R6, R0.reuse, UR4, RZ ;  /* 0x0000000400067c10 */ /* 0x060fe4000fffe0ff */
[----:B------:R-:W-:Y:S03]  /*7ac0*/  IADD3 R7, R0, c[0x0][0x328], RZ ;  /* 0x0000ca0000077a10 */ /* 0x000fe60007ffe0ff */
[----:B--2---:R-:W-:Y:S01]  /*7ad0*/  IMAD.IADD R0, R6, 0x1, R3 ;  /* 0x0000000106007824 */ /* 0x004fe200078e0203 */
[----:B------:R-:W-:Y:S01]  /*7ae0*/  IADD3 R2, R7, R3, RZ ;  /* 0x0000000307027210 */ /* 0x000fe20007ffe0ff */
[----:B------:R-:W-:-:S05]  /*7af0*/  @!P1 BRA `(.L_x_447) ;  /* 0x0000018000009947 */ /* 0x000fca0003800000 */
[----:B---34-:R-:W-:Y:S01]  /*7b00*/  IADD3 R3, -R229, R228, R3 ;  /* 0x000000e4e5037210 */ /* 0x018fe20007ffe103 */
[----:B------:R-:W-:Y:S03]  /*7b10*/  BSSY B0, `(.L_x_448) ;  /* 0x0000011000007945 */ /* 0x000fe60003800000 */
        /* <DEDUP_REMOVED lines=11> */
.L_x_449:
[----:B------:R-:W-:Y:S04]  /*7bd0*/  MOV R8, c[0x0][0x32c] ;  /* 0x0000cb0000087a02 */ /* 0x000fe80000000f00 */
[----:B------:R-:W-:Y:S11]  /*7be0*/  ISETP.NE.AND P0, PT, R8, 0x1, PT ;  /* 0x000000010800780c */ /* 0x000ff60003f05270 */
[----:B------:R-:W-:Y:S02]  /*7bf0*/  @!UPT UIADD3 URZ, URZ, URZ, URZ ;  /* 0x0000003f3f3ff290 */ /* 0x000fe4000fffe03f */
[----:B------:R-:W-:Y:S05]  /*7c00*/  @P0 IMAD.HI.U32 R8, R3, c[0x0][0x330], RZ ;  /* 0x0000cc0003080a27 */ /* 0x000fea00078e00ff */
[----:B------:R-:W-:Y:S02]  /*7c10*/  @P0 SHF.R.U32.HI R3, RZ, c[0x0][0x334], R8 ;  /* 0x0000cd00ff030a19 */ /* 0x000fe40000011608 */
.L_x_450:
[----:B------:R-:W-:Y:S05]  /*7c20*/  BSYNC B0 ;  /* 0x0000000000007941 */ /* 0x000fea0003800000 */
.L_x_448:
[----:B------:R-:W-:Y:S04]  /*7c30*/  IMAD R3, R3, c[0x0][0x32c], -R4 ;  /* 0x0000cb0003037a24 */ /* 0x000fe800078e0a04 */
[----:B------:R-:W-:Y:S05]  /*7c40*/  IMAD.IADD R3, R3, 0x1, -R227 ;  /* 0x0000000103037824 */ /* 0x000fea00078e0ae3 */
[----:B------:R-:W-:Y:S02]  /*7c50*/  IADD3 R8, R3, c[0x0][0x32c], RZ ;  /* 0x0000cb0003087a10 */ /* 0x000fe40007ffe0ff */
[----:B------:R-:W-:Y:S02]  /*7c60*/  IMNMX R0, R0, R3, !PT ;  /* 0x0000000300007217 */ /* 0x000fe40007800200 */
[----:B------:R-:W-:Y:S02]  /*7c70*/  IMNMX R2, R2, R8, PT ;  /* 0x0000000802027217 */ /* 0x000fe40003800200 */
.L_x_447:
[----:B---34-:R-:W-:Y:S01]  /*7c80*/  ISETP.GT.AND P6, PT, R180, -0x1, PT ;  /* 0xffffffffb400780c */ /* 0x018fe20003fc4270 */
[----:B------:R-:W1:Y:S03]  /*7c90*/  SHFL.IDX PT, R3, R5, 0x1, 0x1c1f ;  /* 0x003c1f0005037f89 */ /* 0x000e6600000e0000 */
[----:B------:R-:W-:Y:S04]  /*7ca0*/  ISETP.GT.AND P0, PT, R0, RZ, P6 ;  /* 0x000000ff0000720c */ /* 0x000fe80003704270 */
[----:B------:R-:W-:Y:S04]  /*7cb0*/  ISETP.LT.OR P0, PT, R2, 0x1, P0 ;  /* 0x000000010200780c */ /* 0x000fe80000701670 */
[----:B------:R-:W-:Y:S02]  /*7cc0*/  FSEL R8, R149, -INF , !P0 ;  /* 0xff80000095087808 */ /* 0x000fe40004000000 */
[----:B------:R-:W-:Y:S04]  /*7cd0*/  ISETP.GT.AND P0, PT, R0, 0x1, P6 ;  /* 0x000000010000780c */ /* 0x000fe80003704270 */
        /* <DEDUP_REMOVED lines=41> */
[----:B------:R-:W-:Y:S01]  /*7f70*/  ISETP.GT.AND P0, PT, R0, 0x39, P6 ;  /* 0x000000390000780c */ /* 0x000fe20003704270 */
[--C-:B-1----:R-:W-:Y:S03]  /*7f80*/  IMAD.IADD R0, R6, 0x1, R3.reuse ;  /* 0x0000000106007824 */ /* 0x102fe600078e0203 */
[----:B------:R-:W-:Y:S01]  /*7f90*/  ISETP.LT.OR P0, PT, R2, 0x3a, P0 ;  /* 0x0000003a0200780c */ /* 0x000fe20000701670 */
[----:B------:R-:W-:Y:S03]  /*7fa0*/  IMAD.IADD R2, R7, 0x1, R3 ;  /* 0x0000000107027824 */ /* 0x000fe600078e0203 */
[----:B------:R-:W-:Y:S01]  /*7fb0*/  FSEL R170, R18, -INF , !P0 ;  /* 0xff80000012aa7808 */ /* 0x000fe20004000000 */
[----:B------:R-:W-:-:S05]  /*7fc0*/  @!P1 BRA `(.L_x_451) ;  /* 0x0000018000009947 */ /* 0x000fca0003800000 */
[----:B------:R-:W-:Y:S01]  /*7fd0*/  IADD3 R3, -R229, R228, R3 ;  /* 0x000000e4e5037210 */ /* 0x000fe20007ffe103 */
        /* <DEDUP_REMOVED lines=12> */
.L_x_453:
[----:B------:R-:W-:Y:S04]  /*80a0*/  MOV R5, c[0x0][0x32c] ;  /* 0x0000cb0000057a02 */ /* 0x000fe80000000f00 */
[----:B------:R-:W-:Y:S11]  /*80b0*/  ISETP.NE.AND P0, PT, R5, 0x1, PT ;  /* 0x000000010500780c */ /* 0x000ff60003f05270 */
[----:B------:R-:W-:Y:S02]  /*80c0*/  @!UPT UIADD3 URZ, URZ, URZ, URZ ;  /* 0x0000003f3f3ff290 */ /* 0x000fe4000fffe03f */
[----:B------:R-:W-:Y:S05]  /*80d0*/  @P0 IMAD.HI.U32 R5, R3, c[0x0][0x330], RZ ;  /* 0x0000cc0003050a27 */ /* 0x000fea00078e00ff */
[----:B------:R-:W-:Y:S02]  /*80e0*/  @P0 SHF.R.U32.HI R3, RZ, c[0x0][0x334], R5 ;  /* 0x0000cd00ff030a19 */ /* 0x000fe40000011605 */
.L_x_454:
[----:B------:R-:W-:Y:S05]  /*80f0*/  BSYNC B0 ;  /* 0x0000000000007941 */ /* 0x000fea0003800000 */
.L_x_452:
[----:B------:R-:W-:Y:S04]  /*8100*/  IMAD R4, R3, c[0x0][0x32c], -R4 ;  /* 0x0000cb0003047a24 */ /* 0x000fe800078e0a04 */
[----:B------:R-:W-:Y:S05]  /*8110*/  IMAD.IADD R3, R4, 0x1, -R227 ;  /* 0x0000000104037824 */ /* 0x000fea00078e0ae3 */
[----:B------:R-:W-:Y:S02]  /*8120*/  IADD3 R4, R3, c[0x0][0x32c], RZ ;  /* 0x0000cb0003047a10 */ /* 0x000fe40007ffe0ff */
[----:B------:R-:W-:Y:S02]  /*8130*/  IMNMX R0, R0, R3, !PT ;  /* 0x0000000300007217 */ /* 0x000fe40007800200 */
[----:B------:R-:W-:Y:S02]  /*8140*/  IMNMX R2, R2, R4, PT ;  /* 0x0000000402027217 */ /* 0x000fe40003800200 */
.L_x_451:
[----:B------:R-:W-:Y:S01]  /*8150*/  ISETP.GT.AND P0, PT, R0, RZ, P6 ;  /* 0x000000ff0000720c */ /* 0x000fe20003704270 */
[----:B------:R-:W-:Y:S01]  /*8160*/  LDSM.16.MT88.4 R20, [R186] ;  /* 0x00000000ba14783b */ /* 0x000fe20000004200 */
[----:B------:R-:W-:Y:S02]  /*8170*/  FMNMX.FTZ R3, R8, R101, !PT ;  /* 0x0000006508037209 */ /* 0x000fe40007810000 */
[----:B------:R-:W-:Y:S02]  /*8180*/  ISETP.LT.OR P0, PT, R2, 0x1, P0 ;  /* 0x000000010200780c */ /* 0x000fe40000701670 */
[----:B------:R-:W-:Y:S02]  /*8190*/  FMNMX.FTZ R3, R10, R3, !PT ;  /* 0x000000030a037209 */ /* 0x000fe40007810000 */
[----:B------:R-:W-:Y:S01]  /*81a0*/  FSEL R4, R153, -INF , !P0 ;  /* 0xff80000099047808 */ /* 0x000fe20004000000 */
[----:B------:R-:W-:Y:S01]  /*81b0*/  LDSM.16.MT88.4 R28, [R189] ;  /* 0x00000000bd1c783b */ /* 0x000fe20000004200 */
[----:B------:R-:W-:Y:S02]  /*81c0*/  ISETP.GT.AND P0, PT, R0, 0x1, P6 ;  /* 0x000000010000780c */ /* 0x000fe40003704270 */
[----:B------:R-:W-:Y:S02]  /*81d0*/  FMNMX.FTZ R3, R9, R3, !PT ;  /* 0x0000000309037209 */ /* 0x000fe40007810000 */
[----:B------:R-:W-:Y:S02]  /*81e0*/  ISETP.LT.OR P0, PT, R2, 0x2, P0 ;  /* 0x000000020200780c */ /* 0x000fe40000701670 */
[----:B------:R-:W-:Y:S02]  /*81f0*/  FMNMX.FTZ R3, R11, R3, !PT ;  /* 0x000000030b037209 */ /* 0x000fe40007810000 */
[----:B------:R-:W-:Y:S02]  /*8200*/  FSEL R6, R152, -INF , !P0 ;  /* 0xff80000098067808 */ /* 0x000fe40004000000 */
        /* <DEDUP_REMOVED lines=43> */
[----:B------:R-:W-:Y:S01]  /*84c0*/  FMNMX.FTZ R12, R146, R12, !PT ;  /* 0x0000000c920c7209 */ /* 0x000fe20007810000 */
[----:B------:R-:W1:Y:S01]  /*84d0*/  SHFL.BFLY PT, R13, R3, 0x2, 0x1f ;  /* 0x0c401f00030d7f89 */ /* 0x000e6200000e0000 */
        /* <DEDUP_REMOVED lines=16> */
[C---:B------:R-:W-:Y:S02]  /*85e0*/  ISETP.GT.AND P0, PT, R0.reuse, 0x38, P6 ;  /* 0x000000380000780c */ /* 0x040fe40003704270 */
[----:B-1----:R-:W-:Y:S02]  /*85f0*/  FMNMX.FTZ R3, R3, R13, !PT ;  /* 0x0000000d03037209 */ /* 0x002fe40007810000 */
[----:B------:R-:W-:Y:S02]  /*8600*/  ISETP.GT.AND P6, PT, R0, 0x39, P6 ;  /* 0x000000390000780c */ /* 0x000fe400037c4270 */
[----:B------:R-:W-:Y:S02]  /*8610*/  FMNMX.FTZ R0, R153, R12, !PT ;  /* 0x0000000c99007209 */ /* 0x000fe40007810000 */
[C---:B------:R-:W-:Y:S01]  /*8620*/  ISETP.LT.OR P0, PT, R2.reuse, 0x39, P0 ;  /* 0x000000390200780c */ /* 0x040fe20000701670 */
[----:B------:R-:W1:Y:S01]  /*8630*/  SHFL.BFLY PT, R12, R3, 0x1, 0x1f ;  /* 0x0c201f00030c7f89 */ /* 0x000e6200000e0000 */
[----:B------:R-:W-:Y:S02]  /*8640*/  FMNMX.FTZ R0, R159, R0, !PT ;  /* 0x000000009f007209 */ /* 0x000fe40007810000 */
[----:B------:R-:W-:Y:S02]  /*8650*/  FSEL R158, R15, -INF , !P0 ;  /* 0xff8000000f9e7808 */ /* 0x000fe40004000000 */
[----:B------:R-:W-:Y:S02]  /*8660*/  ISETP.LT.OR P6, PT, R2, 0x3a, P6 ;  /* 0x0000003a0200780c */ /* 0x000fe400037c1670 */
[----:B------:R-:W-:Y:S02]  /*8670*/  FMNMX.FTZ R0, R158, R0, !PT ;  /* 0x000000009e007209 */ /* 0x000fe40007810000 */
[----:B------:R-:W-:Y:S04]  /*8680*/  FSEL R103, R14, -INF , !P6 ;  /* 0xff8000000e677808 */ /* 0x000fe80007000000 */
[----:B------:R-:W-:Y:S05]  /*8690*/  FMNMX.FTZ R0, R103, R0, !PT ;  /* 0x0000000067007209 */ /* 0x000fea0007810000 */
[----:B------:R-:W2:Y:S01]  /*86a0*/  SHFL.BFLY PT, R2, R0, 0x2, 0x1f ;  /* 0x0c401f0000027f89 */ /* 0x000ea200000e0000 */
[----:B-1----:R-:W-:Y:S07]  /*86b0*/  FMNMX.FTZ R100, R3, R12, !PT ;  /* 0x0000000c03647209 */ /* 0x002fee0007810000 */
[----:B------:R-:W-:Y:S01]  /*86c0*/  LDSM.16.MT88.4 R12, [R185] ;  /* 0x00000000b90c783b */ /* 0x000fe20000004200 */
[C---:B------:R-:W-:Y:S01]  /*86d0*/  FSETP.NEU.FTZ.AND P0, PT, R100.reuse, -INF , PT ;  /* 0xff8000006400780b */ /* 0x040fe20003f1d000 */
[----:B------:R-:W-:Y:S05]  /*86e0*/  FMUL.FTZ R3, R100, c[0x0][0x2d0] ;  /* 0x0000b40064037a20 */ /* 0x000fea0000410000 */
[----:B------:R-:W-:Y:S05]  /*86f0*/  FSEL R144, R3, RZ, P0 ;  /* 0x000000ff03907208 */ /* 0x000fea0000000000 */
[--C-:B------:R-:W-:Y:S01]  /*8700*/  FFMA.FTZ R11, R11, c[0x0][0x2d0], -R144.reuse ;  /* 0x0000b4000b0b7a23 */ /* 0x100fe20000010890 */
[----:B--2---:R-:W-:Y:S01]  /*8710*/  FMNMX.FTZ R2, R0, R2, !PT ;  /* 0x0000000200027209 */ /* 0x004fe20007810000 */
[--C-:B------:R-:W-:Y:S02]  /*8720*/  FFMA.FTZ R0, R8, c[0x0][0x2d0], -R144.reuse ;  /* 0x0000b40008007a23 */ /* 0x100fe40000010890 */
[----:B------:R-:W-:Y:S02]  /*8730*/  MUFU.EX2 R219, R11 ;  /* 0x0000000b00db7308 */ /* 0x000fe40000000800 */
[----:B------:R-:W1:Y:S08]  /*8740*/  SHFL.BFLY PT, R3, R2, 0x1, 0x1f ;  /* 0x0c201f0002037f89 */ /* 0x000e7000000e0000 */
[----:B------:R2:W-:Y:S01]  /*8750*/  MUFU.EX2 R218, R0 ;  /* 0x0000000000da7308 */ /* 0x0005e20000000800 */
[----:B-1----:R-:W-:Y:S05]  /*8760*/  FMNMX.FTZ R3, R2, R3, !PT ;  /* 0x0000000302037209 */ /* 0x002fea0007810000 */
[----:B------:R-:W-:Y:S02]  /*8770*/  FMUL.FTZ R8, R3, c[0x0][0x2d0] ;  /* 0x0000b40003087a20 */ /* 0x000fe40000410000 */
[--C-:B--2---:R-:W-:Y:S04]  /*8780*/  FFMA.FTZ R0, R10, c[0x0][0x2d0], -R144.reuse ;  /* 0x0000b4000a007a23 */ /* 0x104fe80000010890 */
[----:B------:R1:W2:Y:S02]  /*8790*/  MUFU.EX2 R221, R0 ;  /* 0x0000000000dd7308 */ /* 0x0002a40000000800 */
[----:B-1----:R-:W-:Y:S01]  /*87a0*/  FFMA.FTZ R0, R9, c[0x0][0x2d0], -R144 ;  /* 0x0000b40009007a23 */ /* 0x002fe20000010890 */
[----:B--2---:R-:W-:Y:S07]  /*87b0*/  F2FP.BF16.PACK_AB R136, R221, R218 ;  /* 0x000000dadd88723e */ /* 0x004fee00000010ff */
[----:B------:R1:W2:Y:S02]  /*87c0*/  MUFU.EX2 R220, R0 ;  /* 0x0000000000dc7308 */ /* 0x0002a40000000800 */
[----:B-1----:R-:W-:Y:S02]  /*87d0*/  FSEL R0, R100, RZ, P0 ;  /* 0x000000ff64007208 */ /* 0x002fe40000000000 */
[----:B------:R-:W-:Y:S02]  /*87e0*/  FSETP.NEU.FTZ.AND P0, PT, R3, -INF , PT ;  /* 0xff8000000300780b */ /* 0x000fe40003f1d000 */
[----:B--2---:R-:W-:Y:S01]  /*87f0*/  F2FP.BF16.PACK_AB R138, R219, R220 ;  /* 0x000000dcdb8a723e */ /* 0x004fe200000010ff */
[----:B------:R-:W-:Y:S01]  /*8800*/  FADD.FTZ R0, -R0, R101 ;  /* 0x0000006500007221 */ /* 0x000fe20000010100 */
[----:B------:R-:W-:Y:S03]  /*8810*/  FSEL R101, R8, RZ, P0 ;  /* 0x000000ff08657208 */ /* 0x000fe60000000000 */
[----:B------:R-:W-:Y:S02]  /*8820*/  FMUL.FTZ R0, R0, c[0x0][0x2d0] ;  /* 0x0000b40000007a20 */ /* 0x000fe40000410000 */
[--C-:B------:R-:W-:Y:S02]  /*8830*/  FFMA.FTZ R4, R4, c[0x0][0x2d0], -R101.reuse ;  /* 0x0000b40004047a23 */ /* 0x100fe40000010865 */
[----:B------:R1:W2:Y:S01]  /*8840*/  MUFU.EX2 R2, R0 ;  /* 0x0000000000027308 */ /* 0x0002a20000000800 */
[--C-:B------:R-:W-:Y:S09]  /*8850*/  FFMA.FTZ R7, R7, c[0x0][0x2d0], -R101.reuse ;  /* 0x0000b40007077a23 */ /* 0x100ff20000010865 */
[----:B------:R3:W-:Y:S10]  /*8860*/  MUFU.EX2 R175, R4 ;  /* 0x0000000400af7308 */ /* 0x0007f40000000800 */
[----:B------:R-:W-:Y:S01]  /*8870*/  MUFU.EX2 R172, R7 ;  /* 0x0000000700ac7308 */ /* 0x000fe20000000800 */
[--C-:B-1----:R-:W-:Y:S02]  /*8880*/  FFMA.FTZ R0, R6, c[0x0][0x2d0], -R101.reuse ;  /* 0x0000b40006007a23 */ /* 0x102fe40000010865 */
[C---:B--2---:R-:W-:Y:S02]  /*8890*/  FMUL.FTZ R8, R2.reuse, R108 ;  /* 0x0000006c02087220 */ /* 0x044fe40000410000 */
[C---:B------:R-:W-:Y:S05]  /*88a0*/  FMUL.FTZ R9, R2.reuse, R109 ;  /* 0x0000006d02097220 */ /* 0x040fea0000410000 */
[----:B------:R-:W1:Y:S01]  /*88b0*/  MUFU.EX2 R174, R0 ;  /* 0x0000000000ae7308 */ /* 0x000e620000000800 */
[C---:B------:R-:W-:Y:S02]  /*88c0*/  FMUL.FTZ R16, R2.reuse, R116 ;  /* 0x0000007402107220 */ /* 0x040fe40000410000 */
[C---:B------:R-:W-:Y:S02]  /*88d0*/  FMUL.FTZ R17, R2.reuse, R117 ;  /* 0x0000007502117220 */ /* 0x040fe40000410000 */
[C---:B---3--:R-:W-:Y:S02]  /*88e0*/  FMUL.FTZ R4, R2.reuse, R104 ;  /* 0x0000006802047220 */ /* 0x048fe40000410000 */
[C---:B------:R-:W-:Y:S02]  /*88f0*/  FMUL.FTZ R24, R2.reuse, R124 ;  /* 0x0000007c02187220 */ /* 0x040fe40000410000 */
[C---:B------:R-:W-:Y:S02]  /*8900*/  FMUL.FTZ R25, R2.reuse, R125 ;  /* 0x0000007d02197220 */ /* 0x040fe40000410000 */
[C---:B------:R-:W-:Y:S02]  /*8910*/  FMUL.FTZ R32, R2.reuse, R132 ;  /* 0x0000008402207220 */ /* 0x040fe40000410000 */
[C---:B------:R-:W-:Y:S02]  /*8920*/  FMUL.FTZ R33, R2.reuse, R133 ;  /* 0x0000008502217220 */ /* 0x040fe40000410000 */
[C---:B------:R-:W-:Y:S02]  /*8930*/  FMUL.FTZ R36, R2.reuse, R36 ;  /* 0x0000002402247220 */ /* 0x040fe40000410000 */
[C---:B------:R-:W-:Y:S02]  /*8940*/  FMUL.FTZ R37, R2.reuse, R37 ;  /* 0x0000002502257220 */ /* 0x040fe40000410000 */
[C---:B------:R-:W-:Y:S02]  /*8950*/  FMUL.FTZ R40, R2.reuse, R40 ;  /* 0x0000002802287220 */ /* 0x040fe40000410000 */
[C---:B------:R-:W-:Y:S02]  /*8960*/  FMUL.FTZ R41, R2.reuse, R41 ;  /* 0x0000002902297220 */ /* 0x040fe40000410000 */
[----:B------:R-:W-:Y:S01]  /*8970*/  FMUL.FTZ R44, R2, R44 ;  /* 0x0000002c022c7220 */ /* 0x000fe20000410000 */
[----:B-1----:R-:W-:Y:S01]  /*8980*/  F2FP.BF16.PACK_AB R137, R174, R175 ;  /* 0x000000afae89723e */ /* 0x002fe200000010ff */
[--C-:B------:R-:W-:Y:S02]  /*8990*/  FFMA.FTZ R0, R5, c[0x0][0x2d0], -R101.reuse ;  /* 0x0000b40005007a23 */ /* 0x100fe40000010865 */
[C---:B------:R-:W-:Y:S02]  /*89a0*/  FMUL.FTZ R5, R2.reuse, R105 ;  /* 0x0000006902057220 */ /* 0x040fe40000410000 */
[----:B------:R1:W2:Y:S01]  /*89b0*/  MUFU.EX2 R173, R0 ;  /* 0x0000000000ad7308 */ /* 0x0002a20000000800 */
        /* <DEDUP_REMOVED lines=11> */
[C---:B------:R-:W-:Y:S01]  /*8a70*/  FMUL.FTZ R68, R2.reuse, R68 ;  /* 0x0000004402447220 */ /* 0x040fe20000410000 */
[----:B-1----:R-:W-:Y:S01]  /*8a80*/  FSEL R0, R3, RZ, P0 ;  /* 0x000000ff03007208 */ /* 0x002fe20000000000 */
[----:B------:R-:W-:Y:S01]  /*8a90*/  FMUL.FTZ R69, R2, R69 ;  /* 0x0000004502457220 */ /* 0x000fe20000410000 */
[----:B--2---:R-:W-:Y:S01]  /*8aa0*/  F2FP.BF16.PACK_AB R139, R172, R173 ;  /* 0x000000adac8b723e */ /* 0x004fe200000010ff */
[----:B------:R-:W-:Y:S01]  /*8ab0*/  FMUL.FTZ R72, R2, R72 ;  /* 0x0000004802487220 */ /* 0x000fe20000410000 */
[----:B------:R-:W-:Y:S01]  /*8ac0*/  ISETP.GT.AND P0, PT, R180, R222, PT ;  /* 0x000000deb400720c */ /* 0x000fe20003f04270 */
[----:B------:R-:W-:Y:S02]  /*8ad0*/  FADD.FTZ R0, -R0, R102 ;  /* 0x0000006600007221 */ /* 0x000fe40000010100 */
[--C-:B------:R-:W-:Y:S02]  /*8ae0*/  FFMA.FTZ R102, R140, c[0x0][0x2d0], -R144.reuse ;  /* 0x0000b4008c667a23 */ /* 0x100fe40000010890 */
[----:B------:R-:W-:Y:S02]  /*8af0*/  FMUL.FTZ R0, R0, c[0x0][0x2d0] ;  /* 0x0000b40000007a20 */ /* 0x000fe40000410000 */
[----:B------:R1:W-:Y:S01]  /*8b00*/  MUFU.EX2 R210, R102 ;  /* 0x0000006600d27308 */ /* 0x0003e20000000800 */
[C---:B------:R-:W-:Y:S02]  /*8b10*/  FMUL.FTZ R73, R2.reuse, R73 ;  /* 0x0000004902497220 */ /* 0x040fe40000410000 */
[C---:B------:R-:W-:Y:S02]  /*8b20*/  FMUL.FTZ R76, R2.reuse, R76 ;  /* 0x0000004c024c7220 */ /* 0x040fe40000410000 */
[C---:B------:R-:W-:Y:S02]  /*8b30*/  FMUL.FTZ R77, R2.reuse, R77 ;  /* 0x0000004d024d7220 */ /* 0x040fe40000410000 */
[C---:B------:R-:W-:Y:S02]  /*8b40*/  FMUL.FTZ R80, R2.reuse, R80 ;  /* 0x0000005002507220 */ /* 0x040fe40000410000 */
[C---:B------:R-:W-:Y:S01]  /*8b50*/  FMUL.FTZ R81, R2.reuse, R81 ;  /* 0x0000005102517220 */ /* 0x040fe20000410000 */
[----:B------:R-:W2:Y:S01]  /*8b60*/  MUFU.EX2 R0, R0 ;  /* 0x0000000000007308 */ /* 0x000ea20000000800 */
[C---:B------:R-:W-:Y:S02]  /*8b70*/  FMUL.FTZ R84, R2.reuse, R84 ;  /* 0x0000005402547220 */ /* 0x040fe40000410000 */
[C---:B------:R-:W-:Y:S02]  /*8b80*/  FMUL.FTZ R85, R2.reuse, R85 ;  /* 0x0000005502557220 */ /* 0x040fe40000410000 */
[C---:B------:R-:W-:Y:S02]  /*8b90*/  FMUL.FTZ R88, R2.reuse, R88 ;  /* 0x0000005802587220 */ /* 0x040fe40000410000 */
[C---:B------:R-:W-:Y:S02]  /*8ba0*/  FMUL.FTZ R89, R2.reuse, R89 ;  /* 0x0000005902597220 */ /* 0x040fe40000410000 */
[C---:B------:R-:W-:Y:S02]  /*8bb0*/  FMUL.FTZ R92, R2.reuse, R92 ;  /* 0x0000005c025c7220 */ /* 0x040fe40000410000 */
[C---:B------:R-:W-:Y:S02]  /*8bc0*/  FMUL.FTZ R93, R2.reuse, R93 ;  /* 0x0000005d025d7220 */ /* 0x040fe40000410000 */
[C---:B------:R-:W-:Y:S02]  /*8bd0*/  FMUL.FTZ R96, R2.reuse, R96 ;  /* 0x0000006002607220 */ /* 0x040fe40000410000 */
[--C-:B-1----:R-:W-:Y:S02]  /*8be0*/  FFMA.FTZ R102, R141, c[0x0][0x2d0], -R144.reuse ;  /* 0x0000b4008d667a23 */ /* 0x102fe40000010890 */
[----:B------:R-:W-:Y:S02]  /*8bf0*/  FMUL.FTZ R97, R2, R97 ;  /* 0x0000006102617220 */ /* 0x000fe40000410000 */
[----:B------:R1:W3:Y:S01]  /*8c00*/  MUFU.EX2 R208, R102 ;  /* 0x0000006600d07308 */ /* 0x0002e20000000800 */
[C---:B--2---:R-:W-:Y:S02]  /*8c10*/  FMUL.FTZ R6, R0.reuse, R106 ;  /* 0x0000006a00067220 */ /* 0x044fe40000410000 */
[C---:B------:R-:W-:Y:S02]  /*8c20*/  FMUL.FTZ R7, R0.reuse, R107 ;  /* 0x0000006b00077220 */ /* 0x040fe40000410000 */
[----:B------:R-:W2:Y:S01]  /*8c30*/  LDSM.16.MT88.4 R104, [R188] ;  /* 0x00000000bc68783b */ /* 0x000ea20000004200 */
[C---:B------:R-:W-:Y:S02]  /*8c40*/  FMUL.FTZ R10, R0.reuse, R110 ;  /* 0x0000006e000a7220 */ /* 0x040fe40000410000 */
[C---:B------:R-:W-:Y:S02]  /*8c50*/  FMUL.FTZ R11, R0.reuse, R111 ;  /* 0x0000006f000b7220 */ /* 0x040fe40000410000 */
[C---:B------:R-:W-:Y:S03]  /*8c60*/  HMMA.16816.F32.BF16 R4, R136.reuse, R12, R4 ;  /* 0x0000000c8804723c */ /* 0x040fe60000041804 */
[----:B------:R-:W4:Y:S02]  /*8c70*/  LDSM.16.MT88.4 R108, [R185+0x2000] ;  /* 0x00200000b96c783b */ /* 0x000f240000004200 */
[----:B------:R-:W-:Y:S02]  /*8c80*/  FMUL.FTZ R18, R0, R118 ;  /* 0x0000007600127220 */ /* 0x000fe40000410000 */
[C---:B------:R-:W-:Y:S01]  /*8c90*/  FMUL.FTZ R12, R2.reuse, R112 ;  /* 0x00000070020c7220 */ /* 0x040fe20000410000 */
[C---:B------:R-:W-:Y:S04]  /*8ca0*/  HMMA.16816.F32.BF16 R8, R136.reuse, R14, R8 ;  /* 0x0000000e8808723c */ /* 0x040fe80000041808 */
[--C-:B-1----:R-:W-:Y:S02]  /*8cb0*/  FFMA.FTZ R102, R143, c[0x0][0x2d0], -R144.reuse ;  /* 0x0000b4008f667a23 */ /* 0x102fe40000010890 */
[----:B------:R-:W-:Y:S02]  /*8cc0*/  FMUL.FTZ R13, R2, R113 ;  /* 0x00000071020d7220 */ /* 0x000fe40000410000 */
[----:B------:R1:W-:Y:S01]  /*8cd0*/  MUFU.EX2 R207, R102 ;  /* 0x0000006600cf7308 */ /* 0x0003e20000000800 */
[C---:B------:R-:W-:Y:S03]  /*8ce0*/  FMUL.FTZ R14, R0.reuse, R114 ;  /* 0x00000072000e7220 */ /* 0x040fe60000410000 */
[C---:B------:R-:W-:Y:S02]  /*8cf0*/  FMUL.FTZ R15, R0.reuse, R115 ;  /* 0x00000073000f7220 */ /* 0x040fe40000410000 */
[----:B------:R-:W5:Y:S01]  /*8d00*/  LDSM.16.MT88.4 R112, [R186+0x2000] ;  /* 0x00200000ba70783b */ /* 0x000f620000004200 */
[C---:B------:R-:W-:Y:S02]  /*8d10*/  FMUL.FTZ R19, R0.reuse, R119 ;  /* 0x0000007700137220 */ /* 0x040fe40000410000 */
[C---:B------:R-:W-:Y:S02]  /*8d20*/  FMUL.FTZ R26, R0.reuse, R126 ;  /* 0x0000007e001a7220 */ /* 0x040fe40000410000 */
[C---:B------:R-:W-:Y:S03]  /*8d30*/  HMMA.16816.F32.BF16 R12, R136.reuse, R20, R12 ;  /* 0x00000014880c723c */ /* 0x040fe6000004180c */
[----:B------:R-:W-:Y:S01]  /*8d40*/  LDSM.16.MT88.4 R116, [R185+0x800] ;  /* 0x00080000b974783b */ /* 0x000fe20000004200 */
[C---:B------:R-:W-:Y:S02]  /*8d50*/  FMUL.FTZ R27, R0.reuse, R127 ;  /* 0x0000007f001b7220 */ /* 0x040fe40000410000 */
[----:B------:R-:W-:Y:S02]  /*8d60*/  FMUL.FTZ R34, R0, R134 ;  /* 0x0000008600227220 */ /* 0x000fe40000410000 */
[C---:B------:R-:W-:Y:S03]  /*8d70*/  HMMA.16816.F32.BF16 R16, R136.reuse, R22, R16 ;  /* 0x000000168810723c */ /* 0x040fe60000041810 */
[----:B------:R-:W-:Y:S01]  /*8d80*/  LDSM.16.MT88.4 R124, [R188+0x800] ;  /* 0x00080000bc7c783b */ /* 0x000fe20000004200 */
[C---:B------:R-:W-:Y:S02]  /*8d90*/  FMUL.FTZ R20, R2.reuse, R120 ;  /* 0x0000007802147220 */ /* 0x040fe40000410000 */
[----:B------:R-:W-:Y:S02]  /*8da0*/  FMUL.FTZ R21, R2, R121 ;  /* 0x0000007902157220 */ /* 0x000fe40000410000 */
[C---:B------:R-:W-:Y:S04]  /*8db0*/  FMUL.FTZ R22, R0.reuse, R122 ;  /* 0x0000007a00167220 */ /* 0x040fe80000410000 */
[C---:B------:R-:W-:Y:S02]  /*8dc0*/  FMUL.FTZ R23, R0.reuse, R123 ;  /* 0x0000007b00177220 */ /* 0x040fe40000410000 */
[--C-:B-1----:R-:W-:Y:S01]  /*8dd0*/  FFMA.FTZ R102, R147, c[0x0][0x2d0], -R144.reuse ;  /* 0x0000b40093667a23 */ /* 0x102fe20000010890 */
[----:B------:R-:W-:Y:S01]  /*8de0*/  LDSM.16.MT88.4 R120, [R186+0x800] ;  /* 0x00080000ba78783b */ /* 0x000fe20000004200 */
[C---:B------:R-:W-:Y:S02]  /*8df0*/  FMUL.FTZ R35, R0.reuse, R135 ;  /* 0x0000008700237220 */ /* 0x040fe40000410000 */
[----:B------:R1:W-:Y:S01]  /*8e00*/  MUFU.EX2 R183, R102 ;  /* 0x0000006600b77308 */ /* 0x0003e20000000800 */
[C---:B------:R-:W-:Y:S03]  /*8e10*/  HMMA.16816.F32.BF16 R20, R136.reuse, R28, R20 ;  /* 0x0000001c8814723c */ /* 0x040fe60000041814 */
[C---:B------:R-:W-:Y:S01]  /*8e20*/  FMUL.FTZ R38, R0.reuse, R38 ;  /* 0x0000002600267220 */ /* 0x040fe20000410000 */
[----:B------:R-:W-:Y:S01]  /*8e30*/  LDSM.16.MT88.4 R132, [R186+0x2800] ;  /* 0x00280000ba84783b */ /* 0x000fe20000004200 */
[----:B------:R-:W-:Y:S02]  /*8e40*/  FMUL.FTZ R39, R0, R39 ;  /* 0x0000002700277220 */ /* 0x000fe40000410000 */
[C---:B------:R-:W-:Y:S01]  /*8e50*/  FMUL.FTZ R28, R2.reuse, R128 ;  /* 0x00000080021c7220 */ /* 0x040fe20000410000 */
[C---:B------:R-:W-:Y:S04]  /*8e60*/  HMMA.16816.F32.BF16 R24, R136.reuse, R30, R24 ;  /* 0x0000001e8818723c */ /* 0x040fe80000041818 */
[----:B------:R-:W-:Y:S02]  /*8e70*/  FMUL.FTZ R29, R2, R129 ;  /* 0x00000081021d7220 */ /* 0x000fe40000410000 */
[C---:B------:R-:W-:Y:S02]  /*8e80*/  FMUL.FTZ R42, R0.reuse, R42 ;  /* 0x0000002a002a7220 */ /* 0x040fe40000410000 */
[C---:B------:R-:W-:Y:S04]  /*8e90*/  FMUL.FTZ R30, R0.reuse, R130 ;  /* 0x00000082001e7220 */ /* 0x040fe80000410000 */
[----:B------:R-:W-:Y:S02]  /*8ea0*/  FMUL.FTZ R31, R0, R131 ;  /* 0x00000083001f7220 */ /* 0x000fe40000410000 */
[----:B------:R-:W-:Y:S01]  /*8eb0*/  LDSM.16.MT88.4 R128, [R185+0x2800] ;  /* 0x00280000b980783b */ /* 0x000fe20000004200 */
[--C-:B-1----:R-:W-:Y:S02]  /*8ec0*/  FFMA.FTZ R102, R142, c[0x0][0x2d0], -R101.reuse ;  /* 0x0000b4008e667a23 */ /* 0x102fe40000010865 */
[C---:B------:R-:W-:Y:S02]  /*8ed0*/  FMUL.FTZ R43, R0.reuse, R43 ;  /* 0x0000002b002b7220 */ /* 0x040fe40000410000 */
[C---:B--2---:R-:W-:Y:S01]  /*8ee0*/  HMMA.16816.F32.BF16 R28, R136.reuse, R104, R28 ;  /* 0x00000068881c723c */ /* 0x044fe2000004181c */
[----:B------:R1:W-:Y:S02]  /*8ef0*/  MUFU.EX2 R169, R102 ;  /* 0x0000006600a97308 */ /* 0x0003e40000000800 */
[----:B------:R-:W-:Y:S01]  /*8f00*/  LDSM.16.MT88.4 R140, [R189+0x2800] ;  /* 0x00280000bd8c783b */ /* 0x000fe20000004200 */
[C---:B------:R-:W-:Y:S02]  /*8f10*/  FMUL.FTZ R46, R0.reuse, R46 ;  /* 0x0000002e002e7220 */ /* 0x040fe40000410000 */
[C---:B------:R-:W-:Y:S02]  /*8f20*/  FMUL.FTZ R47, R0.reuse, R47 ;  /* 0x0000002f002f7220 */ /* 0x040fe40000410000 */
[C---:B------:R-:W-:Y:S03]  /*8f30*/  HMMA.16816.F32.BF16 R32, R136.reuse, R106, R32 ;  /* 0x0000006a8820723c */ /* 0x040fe60000041820 */
[----:B------:R-:W2:Y:S01]  /*8f40*/  LDSM.16.MT88.4 R104, [R189+0x2000] ;  /* 0x00200000bd68783b */ /* 0x000ea20000004200 */
[C---:B------:R-:W-:Y:S02]  /*8f50*/  FMUL.FTZ R50, R0.reuse, R50 ;  /* 0x0000003200327220 */ /* 0x040fe40000410000 */
[C---:B------:R-:W-:Y:S02]  /*8f60*/  FMUL.FTZ R51, R0.reuse, R51 ;  /* 0x0000003300337220 */ /* 0x040fe40000410000 */
[C---:B----4-:R-:W-:Y:S04]  /*8f70*/  HMMA.16816.F32.BF16 R36, R136.reuse, R108, R36 ;  /* 0x0000006c8824723c */ /* 0x050fe80000041824 */
[C---:B------:R-:W-:Y:S02]  /*8f80*/  FMUL.FTZ R54, R0.reuse, R54 ;  /* 0x0000003600367220 */ /* 0x040fe40000410000 */
[----:B------:R-:W-:Y:S02]  /*8f90*/  FMUL.FTZ R55, R0, R55 ;  /* 0x0000003700377220 */ /* 0x000fe40000410000 */
[C---:B------:R-:W-:Y:S01]  /*8fa0*/  HMMA.16816.F32.BF16 R40, R136.reuse, R110, R40 ;  /* 0x0000006e8828723c */ /* 0x040fe20000041828 */
[----:B------:R-:W4:Y:S03]  /*8fb0*/  LDSM.16.MT88.4 R108, [R188+0x2000] ;  /* 0x00200000bc6c783b */ /* 0x000f260000004200 */
[--C-:B-1----:R-:W-:Y:S02]  /*8fc0*/  FFMA.FTZ R102, R146, c[0x0][0x2d0], -R101.reuse ;  /* 0x0000b40092667a23 */ /* 0x102fe40000010865 */
[C---:B------:R-:W-:Y:S02]  /*8fd0*/  FMUL.FTZ R58, R0.reuse, R58 ;  /* 0x0000003a003a7220 */ /* 0x040fe40000410000 */
[C---:B-----5:R-:W-:Y:S01]  /*8fe0*/  HMMA.16816.F32.BF16 R44, R136.reuse, R112, R44 ;  /* 0x00000070882c723c */ /* 0x060fe2000004182c */
[----:B------:R1:W5:Y:S03]  /*8ff0*/  MUFU.EX2 R168, R102 ;  /* 0x0000006600a87308 */ /* 0x0003660000000800 */
[C---:B------:R-:W-:Y:S02]  /*9000*/  FMUL.FTZ R59, R0.reuse, R59 ;  /* 0x0000003b003b7220 */ /* 0x040fe40000410000 */
[C---:B------:R-:W-:Y:S02]  /*9010*/  FMUL.FTZ R62, R0.reuse, R62 ;  /* 0x0000003e003e7220 */ /* 0x040fe40000410000 */
[C---:B------:R-:W-:Y:S01]  /*9020*/  HMMA.16816.F32.BF16 R48, R136.reuse, R114, R48 ;  /* 0x000000728830723c */ /* 0x040fe20000041830 */
[----:B------:R-:W3:Y:S03]  /*9030*/  LDSM.16.MT88.4 R112, [R185+0x4000] ;  /* 0x00400000b970783b */ /* 0x000ee60000004200 */
[C---:B------:R-:W-:Y:S02]  /*9040*/  FMUL.FTZ R63, R0.reuse, R63 ;  /* 0x0000003f003f7220 */ /* 0x040fe40000410000 */
[C---:B------:R-:W-:Y:S02]  /*9050*/  FMUL.FTZ R66, R0.reuse, R66 ;  /* 0x0000004200427220 */ /* 0x040fe40000410000 */
[C---:B------:R-:W-:Y:S01]  /*9060*/  FMUL.FTZ R67, R0.reuse, R67 ;  /* 0x0000004300437220 */ /* 0x040fe20000410000 */
[C---:B--2---:R-:W-:Y:S03]  /*9070*/  HMMA.16816.F32.BF16 R52, R136.reuse, R104, R52 ;  /* 0x000000688834723c */ /* 0x044fe60000041834 */
[C---:B------:R-:W-:Y:S02]  /*9080*/  FMUL.FTZ R70, R0.reuse, R70 ;  /* 0x0000004600467220 */ /* 0x040fe40000410000 */
[C---:B------:R-:W-:Y:S02]  /*9090*/  FMUL.FTZ R71, R0.reuse, R71 ;  /* 0x0000004700477220 */ /* 0x040fe40000410000 */
[--C-:B-1----:R-:W-:Y:S01]  /*90a0*/  FFMA.FTZ R102, R145, c[0x0][0x2d0], -R101.reuse ;  /* 0x0000b40091667a23 */ /* 0x102fe20000010865 */
[C---:B------:R-:W-:Y:S01]  /*90b0*/  HMMA.16816.F32.BF16 R56, R136.reuse, R106, R56 ;  /* 0x0000006a8838723c */ /* 0x040fe20000041838 */
[----:B------:R-:W1:Y:S02]  /*90c0*/  LDSM.16.MT88.4 R104, [R186+0x4000] ;  /* 0x00400000ba68783b */ /* 0x000e640000004200 */
[----:B------:R2:W-:Y:S01]  /*90d0*/  MUFU.EX2 R167, R102 ;  /* 0x0000006600a77308 */ /* 0x0005e20000000800 */
[C---:B------:R-:W-:Y:S02]  /*90e0*/  FMUL.FTZ R74, R0.reuse, R74 ;  /* 0x0000004a004a7220 */ /* 0x040fe40000410000 */
[C---:B------:R-:W-:Y:S02]  /*90f0*/  FMUL.FTZ R75, R0.reuse, R75 ;  /* 0x0000004b004b7220 */ /* 0x040fe40000410000 */
[C---:B----4-:R-:W-:Y:S04]  /*9100*/  HMMA.16816.F32.BF16 R60, R136.reuse, R108, R60 ;  /* 0x0000006c883c723c */ /* 0x050fe8000004183c */
[C---:B------:R-:W-:Y:S02]  /*9110*/  FMUL.FTZ R78, R0.reuse, R78 ;  /* 0x0000004e004e7220 */ /* 0x040fe40000410000 */
[C---:B------:R-:W-:Y:S02]  /*9120*/  FMUL.FTZ R79, R0.reuse, R79 ;  /* 0x0000004f004f7220 */ /* 0x040fe40000410000 */
[C---:B------:R-:W-:Y:S01]  /*9130*/  HMMA.16816.F32.BF16 R64, R136.reuse, R110, R64 ;  /* 0x0000006e8840723c */ /* 0x040fe20000041840 */
[----:B------:R-:W4:Y:S03]  /*9140*/  LDSM.16.MT88.4 R108, [R189+0x4000] ;  /* 0x00400000bd6c783b */ /* 0x000f260000004200 */
[C---:B------:R-:W-:Y:S02]  /*9150*/  FMUL.FTZ R82, R0.reuse, R82 ;  /* 0x0000005200527220 */ /* 0x040fe40000410000 */
[----:B------:R-:W-:Y:S02]  /*9160*/  FMUL.FTZ R83, R0, R83 ;  /* 0x0000005300537220 */ /* 0x000fe40000410000 */
[C---:B---3--:R-:W-:Y:S04]  /*9170*/  HMMA.16816.F32.BF16 R68, R136.reuse, R112, R68 ;  /* 0x000000708844723c */ /* 0x048fe80000041844 */
[--C-:B--2---:R-:W-:Y:S02]  /*9180*/  FFMA.FTZ R102, R148, c[0x0][0x2d0], -R101.reuse ;  /* 0x0000b40094667a23 */ /* 0x104fe40000010865 */
[C---:B------:R-:W-:Y:S02]  /*9190*/  FMUL.FTZ R86, R0.reuse, R86 ;  /* 0x0000005600567220 */ /* 0x040fe40000410000 */
[C---:B------:R-:W-:Y:S01]  /*91a0*/  HMMA.16816.F32.BF16 R72, R136.reuse, R114, R72 ;  /* 0x000000728848723c */ /* 0x040fe20000041848 */
[----:B------:R2:W3:Y:S01]  /*91b0*/  MUFU.EX2 R166, R102 ;  /* 0x0000006600a67308 */ /* 0x0004e20000000800 */
[----:B------:R-:W3:Y:S02]  /*91c0*/  LDSM.16.MT88.4 R112, [R188+0x4000] ;  /* 0x00400000bc70783b */ /* 0x000ee40000004200 */
[C---:B------:R-:W-:Y:S02]  /*91d0*/  FMUL.FTZ R87, R0.reuse, R87 ;  /* 0x0000005700577220 */ /* 0x040fe40000410000 */
[C---:B------:R-:W-:Y:S02]  /*91e0*/  FMUL.FTZ R90, R0.reuse, R90 ;  /* 0x0000005a005a7220 */ /* 0x040fe40000410000 */
[C---:B------:R-:W-:Y:S01]  /*91f0*/  FMUL.FTZ R91, R0.reuse, R91 ;  /* 0x0000005b005b7220 */ /* 0x040fe20000410000 */
[C---:B-1----:R-:W-:Y:S03]  /*9200*/  HMMA.16816.F32.BF16 R76, R136.reuse, R104, R76 ;  /* 0x00000068884c723c */ /* 0x042fe6000004184c */
[C---:B------:R-:W-:Y:S02]  /*9210*/  FMUL.FTZ R94, R0.reuse, R94 ;  /* 0x0000005e005e7220 */ /* 0x040fe40000410000 */
[----:B------:R-:W-:Y:S02]  /*9220*/  FMUL.FTZ R95, R0, R95 ;  /* 0x0000005f005f7220 */ /* 0x000fe40000410000 */
[----:B------:R-:W-:Y:S01]  /*9230*/  F2FP.BF16.PACK_AB R104, R208, R210 ;  /* 0x000000d2d068723e */ /* 0x000fe200000010ff */
[C---:B------:R-:W-:Y:S04]  /*9240*/  HMMA.16816.F32.BF16 R80, R136.reuse, R106, R80 ;  /* 0x0000006a8850723c */ /* 0x040fe80000041850 */
[----:B------:R-:W-:Y:S01]  /*9250*/  FMUL.FTZ R98, R0, R98 ;  /* 0x0000006200627220 */ /* 0x000fe20000410000 */
[----:B-----5:R-:W-:Y:S01]  /*9260*/  F2FP.BF16.PACK_AB R105, R168, R169 ;  /* 0x000000a9a869723e */ /* 0x020fe200000010ff */
[----:B------:R-:W-:Y:S01]  /*9270*/  FMUL.FTZ R99, R0, R99 ;  /* 0x0000006300637220 */ /* 0x000fe20000410000 */
[----:B------:R-:W-:Y:S01]  /*9280*/  F2FP.BF16.PACK_AB R106, R183, R207 ;  /* 0x000000cfb76a723e */ /* 0x000fe200000010ff */
[C---:B----4-:R-:W-:Y:S04]  /*9290*/  HMMA.16816.F32.BF16 R84, R136.reuse, R108, R84 ;  /* 0x0000006c8854723c */ /* 0x050fe80000041854 */
[--C-:B--2---:R-:W-:Y:S01]  /*92a0*/  FFMA.FTZ R102, R154, c[0x0][0x2d0], -R144.reuse ;  /* 0x0000b4009a667a23 */ /* 0x104fe20000010890 */
[----:B---3--:R-:W-:Y:S03]  /*92b0*/  F2FP.BF16.PACK_AB R107, R166, R167 ;  /* 0x000000a7a66b723e */ /* 0x008fe600000010ff */
[C---:B------:R-:W-:Y:S01]  /*92c0*/  HMMA.16816.F32.BF16 R88, R136.reuse, R110, R88 ;  /* 0x0000006e8858723c */ /* 0x040fe20000041858 */
[----:B------:R1:W-:Y:S01]  /*92d0*/  MUFU.EX2 R182, R102 ;  /* 0x0000006600b67308 */ /* 0x0003e20000000800 */
[----:B------:R-:W2:Y:S06]  /*92e0*/  LDSM.16.MT88.4 R108, [R189+0x800] ;  /* 0x00080000bd6c783b */ /* 0x000eac0000004200 */
[C---:B------:R-:W-:Y:S08]  /*92f0*/  HMMA.16816.F32.BF16 R92, R136.reuse, R112, R92 ;  /* 0x00000070885c723c */ /* 0x040ff0000004185c */
[----:B------:R-:W-:Y:S01]  /*9300*/  HMMA.16816.F32.BF16 R96, R136, R114, R96 ;  /* 0x000000728860723c */ /* 0x000fe20000041860 */
[----:B------:R-:W3:Y:S07]  /*9310*/  LDSM.16.MT88.4 R112, [R188+0x2800] ;  /* 0x00280000bc70783b */ /* 0x000eee0000004200 */
[C---:B------:R-:W-:Y:S01]  /*9320*/  HMMA.16816.F32.BF16 R4, R104.reuse, R116, R4 ;  /* 0x000000746804723c */ /* 0x040fe20000041804 */
[----:B------:R-:W-:Y:S04]  /*9330*/  LDSM.16.MT88.4 R136, [R189+0x3000] ;  /* 0x00300000bd88783b */ /* 0x000fe80000004200 */
[--C-:B-1----:R-:W-:Y:S03]  /*9340*/  FFMA.FTZ R102, R155, c[0x0][0x2d0], -R144.reuse ;  /* 0x0000b4009b667a23 */ /* 0x102fe60000010890 */
[C---:B------:R-:W-:Y:S01]  /*9350*/  HMMA.16816.F32.BF16 R8, R104.reuse, R118, R8 ;  /* 0x000000766808723c */ /* 0x040fe20000041808 */
[----:B------:R1:W4:Y:S01]  /*9360*/  MUFU.EX2 R181, R102 ;  /* 0x0000006600b57308 */ /* 0x0003220000000800 */
[----:B------:R-:W-:Y:S06]  /*9370*/  LDSM.16.MT88.4 R116, [R186+0x4800] ;  /* 0x00480000ba74783b */ /* 0x000fec0000004200 */
[C---:B------:R-:W-:Y:S08]  /*9380*/  HMMA.16816.F32.BF16 R12, R104.reuse, R120, R12 ;  /* 0x00000078680c723c */ /* 0x040ff0000004180c */
[C---:B------:R-:W-:Y:S01]  /*9390*/  HMMA.16816.F32.BF16 R16, R104.reuse, R122, R16 ;  /* 0x0000007a6810723c */ /* 0x040fe20000041810 */
[----:B------:R-:W-:Y:S07]  /*93a0*/  LDSM.16.MT88.4 R120, [R189+0x4800] ;  /* 0x00480000bd78783b */ /* 0x000fee0000004200 */
[C---:B--2---:R-:W-:Y:S04]  /*93b0*/  HMMA.16816.F32.BF16 R20, R104.reuse, R108, R20 ;  /* 0x0000006c6814723c */ /* 0x044fe80000041814 */
[--C-:B-1----:R-:W-:Y:S04]  /*93c0*/  FFMA.FTZ R102, R156, c[0x0][0x2d0], -R144.reuse ;  /* 0x0000b4009c667a23 */ /* 0x102fe80000010890 */
[C---:B------:R-:W-:Y:S01]  /*93d0*/  HMMA.16816.F32.BF16 R24, R104.reuse, R110, R24 ;  /* 0x0000006e6818723c */ /* 0x040fe20000041818 */
[----:B------:R1:W-:Y:S01]  /*93e0*/  MUFU.EX2 R179, R102 ;  /* 0x0000006600b37308 */ /* 0x0003e20000000800 */
[----:B------:R-:W2:Y:S06]  /*93f0*/  LDSM.16.MT88.4 R108, [R185+0x4800] ;  /* 0x00480000b96c783b */ /* 0x000eac0000004200 */
[C---:B------:R-:W-:Y:S08]  /*9400*/  HMMA.16816.F32.BF16 R28, R104.reuse, R124, R28 ;  /* 0x0000007c681c723c */ /* 0x040ff0000004181c */
[C---:B------:R-:W-:Y:S01]  /*9410*/  HMMA.16816.F32.BF16 R32, R104.reuse, R126, R32 ;  /* 0x0000007e6820723c */ /* 0x040fe20000041820 */
[----:B------:R-:W-:Y:S07]  /*9420*/  LDSM.16.MT88.4 R124, [R186+0x1000] ;  /* 0x00100000ba7c783b */ /* 0x000fee0000004200 */
        /* <DEDUP_REMOVED lines=13> */
[C---:B---3--:R-:W-:Y:S08]  /*9500*/  HMMA.16816.F32.BF16 R60, R104.reuse, R112, R60 ;  /* 0x00000070683c723c */ /* 0x048ff0000004183c */
[C---:B------:R-:W-:Y:S01]  /*9510*/  HMMA.16816.F32.BF16 R64, R104.reuse, R114, R64 ;  /* 0x000000726840723c */ /* 0x040fe20000041840 */
[----:B------:R-:W3:Y:S07]  /*9520*/  LDSM.16.MT88.4 R112, [R188+0x4800] ;  /* 0x00480000bc70783b */ /* 0x000eee0000004200 */
[C---:B--2---:R-:W-:Y:S04]  /*9530*/  HMMA.16816.F32.BF16 R68, R104.reuse, R108, R68 ;  /* 0x0000006c6844723c */ /* 0x044fe80000041844 */
[--C-:B-1----:R-:W-:Y:S04]  /*9540*/  FFMA.FTZ R102, R151, c[0x0][0x2d0], -R101.reuse ;  /* 0x0000b40097667a23 */ /* 0x102fe80000010865 */
[C---:B------:R-:W-:Y:S01]  /*9550*/  HMMA.16816.F32.BF16 R72, R104.reuse, R110, R72 ;  /* 0x0000006e6848723c */ /* 0x040fe20000041848 */
[----:B------:R1:W2:Y:S01]  /*9560*/  MUFU.EX2 R164, R102 ;  /* 0x0000006600a47308 */ /* 0x0002a20000000800 */
[----:B------:R-:W2:Y:S06]  /*9570*/  LDSM.16.MT88.4 R108, [R185+0x1000] ;  /* 0x00100000b96c783b */ /* 0x000eac0000004200 */
[C---:B------:R-:W-:Y:S08]  /*9580*/  HMMA.16816.F32.BF16 R76, R104.reuse, R116, R76 ;  /* 0x00000074684c723c */ /* 0x040ff0000004184c */
[C---:B------:R-:W-:Y:S01]  /*9590*/  HMMA.16816.F32.BF16 R80, R104.reuse, R118, R80 ;  /* 0x000000766850723c */ /* 0x040fe20000041850 */
[----:B------:R-:W2:Y:S07]  /*95a0*/  LDSM.16.MT88.4 R116, [R189+0x1000] ;  /* 0x00100000bd74783b */ /* 0x000eae0000004200 */
[C---:B------:R-:W-:Y:S04]  /*95b0*/  HMMA.16816.F32.BF16 R84, R104.reuse, R120, R84 ;  /* 0x000000786854723c */ /* 0x040fe80000041854 */
[--C-:B-1----:R-:W-:Y:S02]  /*95c0*/  FFMA.FTZ R102, R150, c[0x0][0x2d0], -R101.reuse ;  /* 0x0000b40096667a23 */ /* 0x102fe40000010865 */
[----:B------:R-:W-:Y:S02]  /*95d0*/  LDSM.16.MT88.4 R148, [R189+0x3800] ;  /* 0x00380000bd94783b */ /* 0x000fe40000004200 */
[C---:B------:R-:W-:Y:S01]  /*95e0*/  HMMA.16816.F32.BF16 R88, R104.reuse, R122, R88 ;  /* 0x0000007a6858723c */ /* 0x040fe20000041858 */
[----:B------:R1:W-:Y:S05]  /*95f0*/  MUFU.EX2 R163, R102 ;  /* 0x0000006600a37308 */ /* 0x0003ea0000000800 */
[----:B------:R-:W2:Y:S02]  /*9600*/  LDSM.16.MT88.4 R120, [R185+0x3000] ;  /* 0x00300000b978783b */ /* 0x000ea40000004200 */
[C---:B---3--:R-:W-:Y:S08]  /*9610*/  HMMA.16816.F32.BF16 R92, R104.reuse, R112, R92 ;  /* 0x00000070685c723c */ /* 0x048ff0000004185c */
[----:B------:R-:W-:Y:S01]  /*9620*/  HMMA.16816.F32.BF16 R96, R104, R114, R96 ;  /* 0x000000726860723c */ /* 0x000fe20000041860 */
[----:B------:R-:W-:Y:S06]  /*9630*/  LDSM.16.MT88.4 R112, [R185+0x5000] ;  /* 0x00500000b970783b */ /* 0x000fec0000004200 */
[----:B----4-:R-:W-:Y:S01]  /*9640*/  F2FP.BF16.PACK_AB R104, R181, R182 ;  /* 0x000000b6b568723e */ /* 0x010fe200000010ff */
[--C-:B-1----:R-:W-:Y:S01]  /*9650*/  FFMA.FTZ R102, R152, c[0x0][0x2d0], -R101.reuse ;  /* 0x0000b40098667a23 */ /* 0x102fe20000010865 */
[----:B-----5:R-:W-:Y:S03]  /*9660*/  F2FP.BF16.PACK_AB R106, R178, R179 ;  /* 0x000000b3b26a723e */ /* 0x020fe600000010ff */
[----:B------:R-:W1:Y:S01]  /*9670*/  MUFU.EX2 R162, R102 ;  /* 0x0000006600a27308 */ /* 0x000e620000000800 */
[----:B--2---:R-:W-:Y:S02]  /*9680*/  F2FP.BF16.PACK_AB R105, R164, R165 ;  /* 0x000000a5a469723e */ /* 0x004fe400000010ff */
[----:B-1----:R-:W-:Y:S01]  /*9690*/  F2FP.BF16.PACK_AB R107, R162, R163 ;  /* 0x000000a3a26b723e */ /* 0x002fe200000010ff */
[--C-:B------:R-:W-:Y:S06]  /*96a0*/  FFMA.FTZ R102, R160, c[0x0][0x2d0], -R144.reuse ;  /* 0x0000b400a0667a23 */ /* 0x100fec0000010890 */
[----:B------:R1:W-:Y:S01]  /*96b0*/  MUFU.EX2 R177, R102 ;  /* 0x0000006600b17308 */ /* 0x0003e20000000800 */
[C---:B------:R-:W-:Y:S08]  /*96c0*/  HMMA.16816.F32.BF16 R4, R104.reuse, R108, R4 ;  /* 0x0000006c6804723c */ /* 0x040ff00000041804 */
[C---:B------:R-:W-:Y:S01]  /*96d0*/  HMMA.16816.F32.BF16 R8, R104.reuse, R110, R8 ;  /* 0x0000006e6808723c */ /* 0x040fe20000041808 */
[----:B------:R-:W2:Y:S07]  /*96e0*/  LDSM.16.MT88.4 R108, [R188+0x3000] ;  /* 0x00300000bc6c783b */ /* 0x000eae0000004200 */
[C---:B------:R-:W-:Y:S04]  /*96f0*/  HMMA.16816.F32.BF16 R12, R104.reuse, R124, R12 ;  /* 0x0000007c680c723c */ /* 0x040fe8000004180c */
[--C-:B-1----:R-:W-:Y:S04]  /*9700*/  FFMA.FTZ R102, R161, c[0x0][0x2d0], -R144.reuse ;  /* 0x0000b400a1667a23 */ /* 0x102fe80000010890 */
[C---:B------:R-:W-:Y:S01]  /*9710*/  HMMA.16816.F32.BF16 R16, R104.reuse, R126, R16 ;  /* 0x0000007e6810723c */ /* 0x040fe20000041810 */
[----:B------:R-:W-:Y:S01]  /*9720*/  LDSM.16.MT88.4 R124, [R189+0x1800] ;  /* 0x00180000bd7c783b */ /* 0x000fe20000004200 */
[----:B------:R1:W3:Y:S06]  /*9730*/  MUFU.EX2 R176, R102 ;  /* 0x0000006600b07308 */ /* 0x0002ec0000000800 */
[C---:B------:R-:W-:Y:S08]  /*9740*/  HMMA.16816.F32.BF16 R20, R104.reuse, R116, R20 ;  /* 0x000000746814723c */ /* 0x040ff00000041814 */
[C---:B------:R-:W-:Y:S01]  /*9750*/  HMMA.16816.F32.BF16 R24, R104.reuse, R118, R24 ;  /* 0x000000766818723c */ /* 0x040fe20000041818 */
[----:B------:R-:W4:Y:S07]  /*9760*/  LDSM.16.MT88.4 R116, [R186+0x5000] ;  /* 0x00500000ba74783b */ /* 0x000f2e0000004200 */
[C---:B------:R-:W-:Y:S04]  /*9770*/  HMMA.16816.F32.BF16 R28, R104.reuse, R128, R28 ;  /* 0x00000080681c723c */ /* 0x040fe8000004181c */
[--C-:B-1----:R-:W-:Y:S02]  /*9780*/  FFMA.FTZ R102, R171, c[0x0][0x2d0], -R144.reuse ;  /* 0x0000b400ab667a23 */ /* 0x102fe40000010890 */
[----:B------:R-:W-:Y:S02]  /*9790*/  FFMA.FTZ R144, R170, c[0x0][0x2d0], -R144 ;  /* 0x0000b400aa907a23 */ /* 0x000fe40000010890 */
[C---:B------:R-:W-:Y:S01]  /*97a0*/  HMMA.16816.F32.BF16 R32, R104.reuse, R130, R32 ;  /* 0x000000826820723c */ /* 0x040fe20000041820 */
[----:B------:R1:W-:Y:S07]  /*97b0*/  MUFU.EX2 R171, R102 ;  /* 0x0000006600ab7308 */ /* 0x0003ee0000000800 */
[C---:B------:R-:W-:Y:S03]  /*97c0*/  HMMA.16816.F32.BF16 R36, R104.reuse, R120, R36 ;  /* 0x000000786824723c */ /* 0x040fe60000041824 */
[----:B------:R5:W2:Y:S05]  /*97d0*/  MUFU.EX2 R170, R144 ;  /* 0x0000009000aa7308 */ /* 0x000aaa0000000800 */
[C---:B------:R-:W-:Y:S01]  /*97e0*/  HMMA.16816.F32.BF16 R40, R104.reuse, R122, R40 ;  /* 0x0000007a6828723c */ /* 0x040fe20000041828 */
[----:B------:R-:W4:Y:S07]  /*97f0*/  LDSM.16.MT88.4 R120, [R189+0x5000] ;  /* 0x00500000bd78783b */ /* 0x000f2e0000004200 */
[C---:B------:R-:W-:Y:S04]  /*9800*/  HMMA.16816.F32.BF16 R44, R104.reuse, R132, R44 ;  /* 0x00000084682c723c */ /* 0x040fe8000004182c */
[--C-:B-1----:R-:W-:Y:S02]  /*9810*/  FFMA.FTZ R102, R153, c[0x0][0x2d0], -R101.reuse ;  /* 0x0000b40099667a23 */ /* 0x102fe40000010865 */
[----:B------:R-:W-:Y:S02]  /*9820*/  LDSM.16.MT88.4 R152, [R188+0x3800] ;  /* 0x00380000bc98783b */ /* 0x000fe40000004200 */
[C---:B------:R-:W-:Y:S01]  /*9830*/  HMMA.16816.F32.BF16 R48, R104.reuse, R134, R48 ;  /* 0x000000866830723c */ /* 0x040fe20000041830 */
[----:B------:R1:W-:Y:S05]  /*9840*/  MUFU.EX2 R161, R102 ;  /* 0x0000006600a17308 */ /* 0x0003ea0000000800 */
[----:B------:R-:W-:Y:S02]  /*9850*/  LDSM.16.MT88.4 R132, [R188+0x1800] ;  /* 0x00180000bc84783b */ /* 0x000fe40000004200 */
[C---:B------:R-:W-:Y:S06]  /*9860*/  HMMA.16816.F32.BF16 R52, R104.reuse, R136, R52 ;  /* 0x000000886834723c */ /* 0x040fec0000041834 */
[----:B-----5:R-:W-:Y:S01]  /*9870*/  LDSM.16.MT88.4 R144, [R186+0x3800] ;  /* 0x00380000ba90783b */ /* 0x020fe20000004200 */
[----:B---3--:R-:W-:Y:S01]  /*9880*/  F2FP.BF16.PACK_AB R136, R176, R177 ;  /* 0x000000b1b088723e */ /* 0x008fe200000010ff */
[C---:B------:R-:W-:Y:S07]  /*9890*/  HMMA.16816.F32.BF16 R56, R104.reuse, R138, R56 ;  /* 0x0000008a6838723c */ /* 0x040fee0000041838 */
[----:B--2---:R-:W-:Y:S01]  /*98a0*/  F2FP.BF16.PACK_AB R138, R170, R171 ;  /* 0x000000abaa8a723e */ /* 0x004fe200000010ff */
[C---:B------:R-:W-:Y:S04]  /*98b0*/  HMMA.16816.F32.BF16 R60, R104.reuse, R108, R60 ;  /* 0x0000006c683c723c */ /* 0x040fe8000004183c */
[--C-:B-1----:R-:W-:Y:S04]  /*98c0*/  FFMA.FTZ R102, R159, c[0x0][0x2d0], -R101.reuse ;  /* 0x0000b4009f667a23 */ /* 0x102fe80000010865 */
[C---:B------:R-:W-:Y:S01]  /*98d0*/  HMMA.16816.F32.BF16 R64, R104.reuse, R110, R64 ;  /* 0x0000006e6840723c */ /* 0x040fe20000041840 */
[----:B------:R-:W1:Y:S01]  /*98e0*/  LDSM.16.MT88.4 R108, [R188+0x5000] ;  /* 0x00500000bc6c783b */ /* 0x000e620000004200 */
[----:B------:R2:W3:Y:S06]  /*98f0*/  MUFU.EX2 R160, R102 ;  /* 0x0000006600a07308 */ /* 0x0004ec0000000800 */
[C---:B------:R-:W-:Y:S08]  /*9900*/  HMMA.16816.F32.BF16 R68, R104.reuse, R112, R68 ;  /* 0x000000706844723c */ /* 0x040ff00000041844 */
[C---:B------:R-:W-:Y:S01]  /*9910*/  HMMA.16816.F32.BF16 R72, R104.reuse, R114, R72 ;  /* 0x000000726848723c */ /* 0x040fe20000041848 */
[----:B------:R-:W5:Y:S07]  /*9920*/  LDSM.16.MT88.4 R112, [R185+0x1800] ;  /* 0x00180000b970783b */ /* 0x000f6e0000004200 */
[C---:B----4-:R-:W-:Y:S04]  /*9930*/  HMMA.16816.F32.BF16 R76, R104.reuse, R116, R76 ;  /* 0x00000074684c723c */ /* 0x050fe8000004184c */
[--C-:B--2---:R-:W-:Y:S01]  /*9940*/  FFMA.FTZ R102, R158, c[0x0][0x2d0], -R101.reuse ;  /* 0x0000b4009e667a23 */ /* 0x104fe20000010865 */
[----:B---3--:R-:W-:Y:S01]  /*9950*/  F2FP.BF16.PACK_AB R137, R160, R161 ;  /* 0x000000a1a089723e */ /* 0x008fe200000010ff */
[----:B------:R-:W-:Y:S01]  /*9960*/  LDSM.16.MT88.4 R156, [R185+0x5800] ;  /* 0x00580000b99c783b */ /* 0x000fe20000004200 */
[----:B------:R-:W-:Y:S01]  /*9970*/  FFMA.FTZ R101, R103, c[0x0][0x2d0], -R101 ;  /* 0x0000b40067657a23 */ /* 0x000fe20000010865 */
[C---:B------:R-:W-:Y:S02]  /*9980*/  HMMA.16816.F32.BF16 R80, R104.reuse, R118, R80 ;  /* 0x000000766850723c */ /* 0x040fe40000041850 */
[----:B------:R-:W-:Y:S04]  /*9990*/  MUFU.EX2 R102, R102 ;  /* 0x0000006600667308 */ /* 0x000fe80000000800 */
[----:B------:R-:W2:Y:S02]  /*99a0*/  LDSM.16.MT88.4 R116, [R186+0x1800] ;  /* 0x00180000ba74783b */ /* 0x000ea40000004200 */
[C---:B------:R-:W-:Y:S04]  /*99b0*/  HMMA.16816.F32.BF16 R84, R104.reuse, R120, R84 ;  /* 0x000000786854723c */ /* 0x040fe80000041854 */
[----:B------:R-:W3:Y:S04]  /*99c0*/  MUFU.EX2 R101, R101 ;  /* 0x0000006500657308 */ /* 0x000ee80000000800 */
[C---:B------:R-:W-:Y:S08]  /*99d0*/  HMMA.16816.F32.BF16 R88, R104.reuse, R122, R88 ;  /* 0x0000007a6858723c */ /* 0x040ff00000041858 */
[C---:B-1----:R-:W-:Y:S08]  /*99e0*/  HMMA.16816.F32.BF16 R92, R104.reuse, R108, R92 ;  /* 0x0000006c685c723c */ /* 0x042ff0000004185c */
[----:B------:R-:W-:Y:S04]  /*99f0*/  HMMA.16816.F32.BF16 R96, R104, R110, R96 ;  /* 0x0000006e6860723c */ /* 0x000fe80000041860 */
[----:B---3--:R-:W-:Y:S07]  /*9a00*/  F2FP.BF16.PACK_AB R139, R101, R102 ;  /* 0x00000066658b723e */ /* 0x008fee00000010ff */
[C---:B-----5:R-:W-:Y:S01]  /*9a10*/  HMMA.16816.F32.BF16 R104, R136.reuse, R112, R4 ;  /* 0x000000708868723c */ /* 0x060fe20000041804 */
[----:B------:R-:W1:Y:S07]  /*9a20*/  LDSM.16.MT88.4 R4, [R186+0x5800] ;  /* 0x00580000ba04783b */ /* 0x000e6e0000004200 */
[C---:B------:R-:W-:Y:S01]  /*9a30*/  HMMA.16816.F32.BF16 R108, R136.reuse, R114, R8 ;  /* 0x00000072886c723c */ /* 0x040fe20000041808 */
[----:B------:R-:W3:Y:S07]  /*9a40*/  LDSM.16.MT88.4 R8, [R189+0x5800] ;  /* 0x00580000bd08783b */ /* 0x000eee0000004200 */
[C---:B--2---:R-:W-:Y:S01]  /*9a50*/  HMMA.16816.F32.BF16 R112, R136.reuse, R116, R12 ;  /* 0x000000748870723c */ /* 0x044fe2000004180c */
[----:B------:R-:W2:Y:S07]  /*9a60*/  LDSM.16.MT88.4 R12, [R188+0x5800] ;  /* 0x00580000bc0c783b */ /* 0x000eae0000004200 */
[C---:B------:R-:W-:Y:S07]  /*9a70*/  HMMA.16816.F32.BF16 R116, R136.reuse, R118, R16 ;  /* 0x000000768874723c */ /* 0x040fee0000041810 */
[----:B------:R-:W-:Y:S01]  /*9a80*/  FFMA.FTZ R16, R2, R225, R218 ;  /* 0x000000e102107223 */ /* 0x000fe200000100da */
[C---:B------:R-:W-:Y:S04]  /*9a90*/  HMMA.16816.F32.BF16 R120, R136.reuse, R124, R20 ;  /* 0x0000007c8878723c */ /* 0x040fe80000041814 */
[----:B------:R-:W-:Y:S02]  /*9aa0*/  FFMA.FTZ R2, R0, R226, R175 ;  /* 0x000000e200027223 */ /* 0x000fe400000100af */
        /* <DEDUP_REMOVED lines=15> */
[----:B------:R-:W-:Y:S01]  /*9ba0*/  FADD.FTZ R0, R207, R0 ;  /* 0x00000000cf007221 */ /* 0x000fe20000010000 */
[----:B------:R-:W-:Y:S01]  /*9bb0*/  IADD3 R207, R180, -0x1, RZ ;  /* 0xffffffffb4cf7810 */ /* 0x000fe20007ffe0ff */
[C---:B------:R-:W-:Y:S04]  /*9bc0*/  HMMA.16816.F32.BF16 R44, R136.reuse, R144, R44 ;  /* 0x00000090882c723c */ /* 0x040fe8000004182c */
[----:B------:R-:W-:Y:S01]  /*9bd0*/  FADD.FTZ R2, R167, R2 ;  /* 0x00000002a7027221 */ /* 0x000fe20000010000 */
[----:B------:R-:W-:Y:S01]  /*9be0*/  MOV R180, R207 ;  /* 0x000000cf00b47202 */ /* 0x000fe20000000f00 */
        /* <DEDUP_REMOVED lines=13> */
[C---:B------:R-:W-:Y:S08]  /*9cc0*/  HMMA.16816.F32.BF16 R64, R136.reuse, R154, R64 ;  /* 0x0000009a8840723c */ /* 0x040ff00000041840 */
[C---:B------:R-:W-:Y:S08]  /*9cd0*/  HMMA.16816.F32.BF16 R68, R136.reuse, R156, R68 ;  /* 0x0000009c8844723c */ /* 0x040ff00000041844 */
        /* <DEDUP_REMOVED lines=10> */
[C---:B------:R-:W-:Y:S04]  /*9d80*/  HMMA.16816.F32.BF16 R88, R136.reuse, R10, R88 ;  /* 0x0000000a8858723c */ /* 0x040fe80000041858 */
[----:B------:R-:W-:Y:S02]  /*9d90*/  FADD.FTZ R2, R171, R2 ;  /* 0x00000002ab027221 */ /* 0x000fe40000010000 */
[----:B------:R-:W-:Y:S01]  /*9da0*/  FADD.FTZ R0, R102, R0 ;  /* 0x0000000066007221 */ /* 0x000fe20000010000 */
[----:B------:R-:W-:Y:S01]  /*9db0*/  MOV R102, R3 ;  /* 0x0000000300667202 */ /* 0x000fe20000000f00 */
[C---:B--2---:R-:W-:Y:S04]  /*9dc0*/  HMMA.16816.F32.BF16 R92, R136.reuse, R12, R92 ;  /* 0x0000000c885c723c */ /* 0x044fe8000004185c */
[----:B------:R-:W-:Y:S02]  /*9dd0*/  FADD.FTZ R225, R170, R2 ;  /* 0x00000002aae17221 */ /* 0x000fe40000010000 */
[----:B------:R-:W-:Y:S01]  /*9de0*/  FADD.FTZ R226, R101, R0 ;  /* 0x0000000065e27221 */ /* 0x000fe20000010000 */
[----:B------:R-:W-:Y:S01]  /*9df0*/  MOV R101, R100 ;  /* 0x0000006400657202 */ /* 0x000fe20000000f00 */
[----:B------:R-:W-:Y:S01]  /*9e00*/  HMMA.16816.F32.BF16 R96, R136, R14, R96 ;  /* 0x0000000e8860723c */ /* 0x000fe20000041860 */
[----:B------:R-:W-:-:S07]  /*9e10*/  @P0 BRA `(.L_x_455) ;  /* 0xffffc7a000000947 */ /* 0x000fce000383ffff */
.L_x_446:
[----:B------:R-:W-:Y:S02]  /*9e20*/  IADD3 R0, R231, 0x7f, RZ ;  /* 0x0000007fe7007810 */ /* 0x000fe40007ffe0ff */
[----:B------:R-:W-:-:S03]  /*9e30*/  IADD3 R2, R228, 0x1, -R229 ;  /* 0x00000001e4027810 */ /* 0x000fc60007ffe8e5 */
[----:B------:R-:W-:-:S05]  /*9e40*/  @P2 IMAD.HI.U32 R3, R0, c[0x0][0x2c8], RZ ;  /* 0x0000b20000032a27 */ /* 0x000fca00078e00ff */
[----:B------:R-:W-:-:S05]  /*9e50*/  @P2 SHF.R.U32.HI R0, RZ, c[0x0][0x2cc], R3 ;  /* 0x0000b300ff002a19 */ /* 0x000fca0000011603 */
[----:B------:R-:W-:-:S05]  /*9e60*/  IMAD.IADD R0, R2, 0x1, R0 ;  /* 0x0000000102007824 */ /* 0x000fca00078e0200 */
[----:B------:R-:W-:Y:S01]  /*9e70*/  IADD3 R2, R0, -c[0x0][0x324], RZ ;  /* 0x8000c90000027a10 */ /* 0x000fe20007ffe0ff */
[----:B------:R-:W-:Y:S05]  /*9e80*/  @!P1 BRA `(.L_x_456) ;  /* 0x0000011000009947 */ /* 0x000fea0003800000 */
[----:B------:R-:W-:Y:S01]  /*9e90*/  ISETP.GT.AND P0, PT, R0, -0x1, PT ;  /* 0xffffffff0000780c */ /* 0x000fe20003f04270 */
[----:B------:R-:W-:-:S12]  /*9ea0*/  BSSY B0, `(.L_x_457) ;  /* 0x000000d000007945 */ /* 0x000fd80003800000 */
        /* <DEDUP_REMOVED lines=8> */
.L_x_458:
[----:B------:R-:W-:-:S04]  /*9f30*/  MOV R3, c[0x0][0x32c] ;  /* 0x0000cb0000037a02 */ /* 0x000fc80000000f00 */
[----:B------:R-:W-:-:S13]  /*9f40*/  ISETP.NE.AND P0, PT, R3, 0x1, PT ;  /* 0x000000010300780c */ /* 0x000fda0003f05270 */
[----:B------:R-:W-:-:S05]  /*9f50*/  @P0 IMAD.HI.U32 R3, R0, c[0x0][0x330], RZ ;  /* 0x0000cc0000030a27 */ /* 0x000fca00078e00ff */
[----:B------:R-:W-:Y:S02]  /*9f60*/  @P0 SHF.R.U32.HI R0, RZ, c[0x0][0x334], R3 ;  /* 0x0000cd00ff000a19 */ /* 0x000fe40000011603 */
.L_x_459:
[----:B------:R-:W-:Y:S05]  /*9f70*/  BSYNC B0 ;  /* 0x0000000000007941 */ /* 0x000fea0003800000 */
.L_x_457:
[----:B------:R-:W-:-:S05]  /*9f80*/  IMAD R0, R0, c[0x0][0x32c], RZ ;  /* 0x0000cb0000007a24 */ /* 0x000fca00078e02ff */
[----:B------:R-:W-:-:S04]  /*9f90*/  IMNMX R2, R2, R0, !PT ;  /* 0x0000000002027217 */ /* 0x000fc80007800200 */
.L_x_456:
[----:B------:R-:W-:-:S04]  /*9fa0*/  IADD3 R2, R2, 0x3f, RZ ;  /* 0x0000003f02027810 */ /* 0x000fc80007ffe0ff */
        /* <DEDUP_REMOVED lines=9> */
.L_x_461:
[----:B------:R-:W-:Y:S01]  /*a040*/  ISETP.GT.AND P6, PT, R211, R180, PT ;  /* 0x000000b4d300720c */ /* 0x000fe20003fc4270 */
[----:B------:R-:W-:Y:S04]  /*a050*/  DEPBAR.LE SB0, 0x0 ;  /* 0x000080000000791a */ /* 0x000fe80000000000 */
[----:B------:R-:W-:Y:S01]  /*a060*/  WARPSYNC 0xffffffff ;  /* 0xffffffff00007948 */ /* 0x000fe20003800000 */
[----:B------:R-:W-:Y:S01]  /*a070*/  BAR.SYNC.DEFER_BLOCKING 0x0 ;  /* 0x0000000000007b1d */ /* 0x000fe20000010000 */
[C---:B------:R-:W-:Y:S06]  /*a080*/  IADD3 R207, R180.reuse, -0x1, RZ ;  /* 0xffffffffb4cf7810 */ /* 0x040fec0007ffe0ff */
[----:B------:R-:W-:Y:S01]  /*a090*/  @!P6 SHF.R.S32.HI R0, RZ, 0x1f, R180 ;  /* 0x0000001fff00e819 */ /* 0x000fe200000114b4 */
[----:B------:R-:W-:Y:S01]  /*a0a0*/  @!P6 IMAD.WIDE.U32 R2, R180, c[0x0][0x208], RZ ;  /* 0x00008200b402ea25 */ /* 0x000fe200078e00ff */
[----:B------:R-:W-:Y:S02]  /*a0b0*/  @!P6 IADD3 R12, P0, R214, 0x40, RZ ;  /* 0x00000040d60ce810 */ /* 0x000fe40007f1e0ff */
[----:B------:R-:W-:Y:S01]  /*a0c0*/  @!P6 MOV R5, c[0x0][0x208] ;  /* 0x000082000005ea02 */ /* 0x000fe20000000f00 */
[----:B------:R-:W-:Y:S01]  /*a0d0*/  @!P6 IMAD R0, R0, c[0x0][0x208], RZ ;  /* 0x000082000000ea24 */ /* 0x000fe200078e02ff */
[-C--:B------:R-:W-:Y:S03]  /*a0e0*/  @!P6 IADD3.X R7, RZ, R217.reuse, RZ, P0, !PT ;  /* 0x000000d9ff07e210 */ /* 0x080fe600007fe4ff */
[----:B------:R-:W-:Y:S05]  /*a0f0*/  @!P6 IMAD R0, R180, c[0x0][0x20c], R0 ;  /* 0x00008300b400ea24 */ /* 0x000fea00078e0200 */
[----:B------:R-:W-:Y:S02]  /*a100*/  @!P6 IADD3 R3, R3, R0, RZ ;  /* 0x000000000303e210 */ /* 0x000fe40007ffe0ff */
[C---:B------:R-:W-:Y:S01]  /*a110*/  @!P6 SHF.L.U32 R0, R2.reuse, 0x6, RZ ;  /* 0x000000060200e819 */ /* 0x040fe200000006ff */
[----:B------:R-:W-:Y:S01]  /*a120*/  LDSM.16.M88.4 R32, [R191] ;  /* 0x00000000bf20783b */ /* 0x000fe20000000200 */
[----:B------:R-:W-:Y:S02]  /*a130*/  @!P6 SHF.L.U64.HI R2, R2, 0x6, R3 ;  /* 0x000000060202e819 */ /* 0x000fe40000010203 */
[----:B------:R-:W-:Y:S02]  /*a140*/  @!P6 MOV R3, c[0x0][0x20c] ;  /* 0x000083000003ea02 */ /* 0x000fe40000000f00 */
[C---:B------:R-:W-:Y:S03]  /*a150*/  @!P6 LEA R4, P0, R5.reuse, R0, 0x5 ;  /* 0x000000000504e211 */ /* 0x040fe600078028ff */
[----:B------:R-:W-:Y:S01]  /*a160*/  LDSM.16.M88.4 R16, [R184+0x800] ;  /* 0x00080000b810783b */ /* 0x000fe20000000200 */
[----:B------:R-:W-:Y:S02]  /*a170*/  @!P6 LEA.HI.X R3, R5, R2, R3, 0x5, P0 ;  /* 0x000000020503e211 */ /* 0x000fe400000f2c03 */
[----:B------:R-:W-:Y:S04]  /*a180*/  @!P6 IADD3 R5, P0, R0, R214, RZ ;  /* 0x000000d60005e210 */ /* 0x000fe80007f1e0ff */
[----:B------:R-:W-:Y:S01]  /*a190*/  @!P6 IADD3.X R8, R2, R217, RZ, P0, !PT ;  /* 0x000000d90208e210 */ /* 0x000fe200007fe4ff */
[----:B------:R-:W-:Y:S01]  /*a1a0*/  LDSM.16.M88.4 R24, [R184+0x1000] ;  /* 0x00100000b818783b */ /* 0x000fe20000000200 */
[----:B------:R-:W-:Y:S04]  /*a1b0*/  @!P6 IADD3 R6, P0, R0, R12, RZ ;  /* 0x0000000c0006e210 */ /* 0x000fe80007f1e0ff */
[----:B------:R-:W-:Y:S02]  /*a1c0*/  @!P6 IADD3.X R9, R2, R7, RZ, P0, !PT ;  /* 0x000000070209e210 */ /* 0x000fe400007fe4ff */
[C---:B------:R-:W-:Y:S01]  /*a1d0*/  @!P6 LEA R28, P0, R5.reuse, c[0x0][0x1f8], 0x1 ;  /* 0x00007e00051cea11 */ /* 0x040fe200078008ff */
[----:B------:R-:W-:Y:S03]  /*a1e0*/  LDSM.16.M88.4 R136, [R184+0x1800] ;  /* 0x00180000b888783b */ /* 0x000fe60000000200 */
[----:B------:R-:W-:Y:S02]  /*a1f0*/  @!P6 LEA.HI.X R29, R5, c[0x0][0x1fc], R8, 0x1, P0 ;  /* 0x00007f00051dea11 */ /* 0x000fe400000f0c08 */
[C---:B------:R-:W-:Y:S03]  /*a200*/  @!P6 LEA R22, P0, R6.reuse, c[0x0][0x1f8], 0x1 ;  /* 0x00007e000616ea11 */ /* 0x040fe600078008ff */
[----:B------:R-:W-:Y:S01]  /*a210*/  LDSM.16.M88.4 R140, [R192] ;  /* 0x00000000c08c783b */ /* 0x000fe20000000200 */
[----:B------:R-:W-:Y:S02]  /*a220*/  @!P6 LEA.HI.X R23, R6, c[0x0][0x1fc], R9, 0x1, P0 ;  /* 0x00007f000617ea11 */ /* 0x000fe400000f0c09 */
[----:B------:R-:W-:Y:S04]  /*a230*/  @!P6 IADD3 R6, P0, R214, 0x80, RZ ;  /* 0x00000080d606e810 */ /* 0x000fe80007f1e0ff */
[----:B------:R-:W-:Y:S01]  /*a240*/  @!P6 IADD3.X R5, RZ, R217, RZ, P0, !PT ;  /* 0x000000d9ff05e210 */ /* 0x000fe200007fe4ff */
[----:B------:R-:W1:Y:S01]  /*a250*/  LDSM.16.M88.4 R8, [R184] ;  /* 0x00000000b808783b */ /* 0x000e620000000200 */
[----:B------:R-:W-:Y:S04]  /*a260*/  @!P6 IADD3 R0, P0, R0, R6, RZ ;  /* 0x000000060000e210 */ /* 0x000fe80007f1e0ff */
[----:B------:R-:W-:Y:S02]  /*a270*/  @!P6 IADD3.X R2, R2, R5, RZ, P0, !PT ;  /* 0x000000050202e210 */ /* 0x000fe400007fe4ff */
[C---:B------:R-:W-:Y:S01]  /*a280*/  @!P6 LEA R20, P0, R0.reuse, c[0x0][0x1f8], 0x1 ;  /* 0x00007e000014ea11 */ /* 0x040fe200078008ff */
[----:B------:R-:W2:Y:S03]  /*a290*/  LDSM.16.M88.4 R144, [R195] ;  /* 0x00000000c390783b */ /* 0x000ea60000000200 */
[----:B------:R-:W-:Y:S02]  /*a2a0*/  @!P6 LEA.HI.X R21, R0, c[0x0][0x1fc], R2, 0x1, P0 ;  /* 0x00007f000015ea11 */ /* 0x000fe400000f0c02 */
[C---:B------:R-:W-:Y:S03]  /*a2b0*/  @!P6 IADD3 R2, P0, R4.reuse, R12, RZ ;  /* 0x0000000c0402e210 */ /* 0x040fe60007f1e0ff */
[----:B------:R-:W3:Y:S01]  /*a2c0*/  LDSM.16.M88.4 R148, [R206] ;  /* 0x00000000ce94783b */ /* 0x000ee20000000200 */
[C---:B------:R-:W-:Y:S02]  /*a2d0*/  @!P6 IADD3.X R7, R3.reuse, R7, RZ, P0, !PT ;  /* 0x000000070307e210 */ /* 0x040fe400007fe4ff */
[C---:B------:R-:W-:Y:S04]  /*a2e0*/  @!P6 IADD3 R6, P0, R4.reuse, R6, RZ ;  /* 0x000000060406e210 */ /* 0x040fe80007f1e0ff */
[C---:B------:R-:W-:Y:S01]  /*a2f0*/  @!P6 IADD3.X R5, R3.reuse, R5, RZ, P0, !PT ;  /* 0x000000050305e210 */ /* 0x040fe200007fe4ff */
[----:B------:R-:W4:Y:S01]  /*a300*/  LDSM.16.M88.4 R152, [R205] ;  /* 0x00000000cd98783b */ /* 0x000f220000000200 */
[----:B------:R-:W-:Y:S04]  /*a310*/  @!P6 IADD3 R0, P0, R4, R214, RZ ;  /* 0x000000d60400e210 */ /* 0x000fe80007f1e0ff */
[----:B------:R-:W-:Y:S02]  /*a320*/  @!P6 IADD3.X R3, R3, R217, RZ, P0, !PT ;  /* 0x000000d90303e210 */ /* 0x000fe400007fe4ff */
[C---:B------:R-:W-:Y:S01]  /*a330*/  @!P6 LEA R12, P0, R0.reuse, c[0x0][0x1f8], 0x1 ;  /* 0x00007e00000cea11 */ /* 0x040fe200078008ff */
[----:B------:R-:W5:Y:S03]  /*a340*/  LDSM.16.M88.4 R156, [R204] ;  /* 0x00000000cc9c783b */ /* 0x000f660000000200 */
[----:B------:R-:W-:Y:S02]  /*a350*/  @!P6 LEA.HI.X R13, R0, c[0x0][0x1fc], R3, 0x1, P0 ;  /* 0x00007f00000dea11 */ /* 0x000fe400000f0c03 */
[C---:B------:R-:W-:Y:S03]  /*a360*/  @!P6 LEA R14, P0, R2.reuse, c[0x0][0x1f8], 0x1 ;  /* 0x00007e00020eea11 */ /* 0x040fe600078008ff */
[----:B------:R-:W-:Y:S01]  /*a370*/  @!PT LDS RZ, [RZ] ;  /* 0x00000000fffff984 */ /* 0x000fe20000000800 */
[----:B------:R-:W-:Y:S01]  /*a380*/  @!PT LDS RZ, [RZ] ;  /* 0x00000000fffff984 */ /* 0x000fe20000000800 */
[----:B------:R-:W-:Y:S01]  /*a390*/  @!PT LDS RZ, [RZ] ;  /* 0x00000000fffff984 */ /* 0x000fe20000000800 */
[----:B------:R2:W-:Y:S01]  /*a3a0*/  @!P6 LDGSTS.E.BYPASS.LTC128B.128 [R209+0x100], [R28.64], !P5 ;  /* 0x001000001cd1efae */ /* 0x0005e2000e901d46 */
[----:B------:R-:W-:Y:S02]  /*a3b0*/  @!P6 LEA.HI.X R15, R2, c[0x0][0x1fc], R7, 0x1, P0 ;  /* 0x00007f00020fea11 */ /* 0x000fe400000f0c07 */
[C---:B------:R-:W-:Y:S04]  /*a3c0*/  @!P6 LEA R2, P0, R6.reuse, c[0x0][0x1f8], 0x1 ;  /* 0x00007e000602ea11 */ /* 0x040fe800078008ff */
[----:B------:R-:W-:Y:S01]  /*a3d0*/  @!P6 LEA.HI.X R3, R6, c[0x0][0x1fc], R5, 0x1, P0 ;  /* 0x00007f000603ea11 */ /* 0x000fe200000f0c05 */
[----:B------:R2:W-:Y:S01]  /*a3e0*/  @!P6 LDGSTS.E.BYPASS.LTC128B.128 [R209+0x2100], [R22.64], !P4 ;  /* 0x0210000016d1efae */ /* 0x0005e2000e101d46 */
[C---:B-1----:R-:W-:Y:S07]  /*a3f0*/  HMMA.16816.F32.BF16 R4, R32.reuse, R8, RZ ;  /* 0x000000082004723c */ /* 0x042fee00000418ff */
[----:B------:R2:W-:Y:S01]  /*a400*/  @!P6 LDGSTS.E.BYPASS.LTC128B.128 [R209+0x4100], [R20.64], !P3 ;  /* 0x0410000014d1efae */ /* 0x0005e2000d901d46 */
[C---:B------:R-:W-:Y:S07]  /*a410*/  HMMA.16816.F32.BF16 R8, R32.reuse, R10, RZ ;  /* 0x0000000a2008723c */ /* 0x040fee00000418ff */
[----:B------:R1:W-:Y:S08]  /*a420*/  @!P6 LDGSTS.E.BYPASS.LTC128B.128 [R209+0x1100], [R12.64], !P5 ;  /* 0x011000000cd1efae */ /* 0x0003f0000e901d46 */
[----:B------:R1:W-:Y:S08]  /*a430*/  @!P6 LDGSTS.E.BYPASS.LTC128B.128 [R209+0x3100], [R14.64], !P4 ;  /* 0x031000000ed1efae */ /* 0x0003f0000e101d46 */
[----:B------:R2:W-:Y:S01]  /*a440*/  @!P6 LDGSTS.E.BYPASS.LTC128B.128 [R209+0x5100], [R2.64], !P3 ;  /* 0x0510000002d1efae */ /* 0x0005e2000d901d46 */
[----:B------:R-:W-:Y:S07]  /*a450*/  ISETP.GT.AND P6, PT, R180, R211, PT ;  /* 0x000000d3b400720c */ /* 0x000fee0003fc4270 */
[----:B------:R-:W-:Y:S08]  /*a460*/  LDSM.16.M88.4 R160, [R194] ;  /* 0x00000000c2a0783b */ /* 0x000ff00000000200 */
[----:B------:R-:W0:Y:S01]  /*a470*/  LDGDEPBAR ;  /* 0x00000000000079af */ /* 0x000e220000000000 */
[C---:B-1----:R-:W-:Y:S07]  /*a480*/  HMMA.16816.F32.BF16 R12, R32.reuse, R16, RZ ;  /* 0x00000010200c723c */ /* 0x042fee00000418ff */
[----:B------:R-:W1:Y:S01]  /*a490*/  LDSM.16.M88.4 R164, [R190] ;  /* 0x00000000bea4783b */ /* 0x000e620000000200 */
[C---:B------:R-:W-:Y:S07]  /*a4a0*/  HMMA.16816.F32.BF16 R16, R32.reuse, R18, RZ ;  /* 0x000000122010723c */ /* 0x040fee00000418ff */
[----:B------:R-:W-:Y:S01]  /*a4b0*/  LDSM.16.M88.4 R168, [R190+0x1000] ;  /* 0x00100000bea8783b */ /* 0x000fe20000000200 */
[C---:B--2---:R-:W-:Y:S07]  /*a4c0*/  HMMA.16816.F32.BF16 R20, R32.reuse, R24, RZ ;  /* 0x000000182014723c */ /* 0x044fee00000418ff */
[----:B------:R-:W-:Y:S01]  /*a4d0*/  LDSM.16.M88.4 R172, [R193] ;  /* 0x00000000c1ac783b */ /* 0x000fe20000000200 */
[C---:B------:R-:W-:Y:S07]  /*a4e0*/  HMMA.16816.F32.BF16 R24, R32.reuse, R26, RZ ;  /* 0x0000001a2018723c */ /* 0x040fee00000418ff */
[----:B------:R-:W-:Y:S01]  /*a4f0*/  LDSM.16.M88.4 R176, [R187] ;  /* 0x00000000bbb0783b */ /* 0x000fe20000000200 */
        /* <DEDUP_REMOVED lines=149> */
[----:B------:R-:W-:Y:S02]  /*ae50*/  @P6 IMAD R6, R6, c[0x0][0x1e0], RZ ;  /* 0x0000780006066a24 */ /* 0x000fe400078e02ff */
[----:B-1----:R-:W-:Y:S02]  /*ae60*/  FMUL.FTZ R0, R10, c[0x0][0x320] ;  /* 0x0000c8000a007a20 */ /* 0x002fe40000410000 */
[----:B------:R-:W1:Y:S01]  /*ae70*/  LDSM.16.M88.4 R8, [R187+0x5800] ;  /* 0x00580000bb08783b */ /* 0x000e620000000200 */
[----:B------:R-:W-:Y:S04]  /*ae80*/  DEPBAR.LE SB0, 0x0 ;  /* 0x000080000000791a */ /* 0x000fe80000000000 */
[----:B------:R3:W5:Y:S03]  /*ae90*/  MUFU.TANH R143, R0 ;  /* 0x00000000008f7308 */ /* 0x0007660000002400 */
[----:B------:R-:W-:Y:S01]  /*aea0*/  BAR.SYNC.DEFER_BLOCKING 0x0 ;  /* 0x0000000000007b1d */ /* 0x000fe20000010000 */
[----:B---3--:R-:W-:Y:S06]  /*aeb0*/  FMUL.FTZ R0, R12, c[0x0][0x320] ;  /* 0x0000c8000c007a20 */ /* 0x008fec0000410000 */
[----:B------:R3:W-:Y:S01]  /*aec0*/  MUFU.TANH R139, R0 ;  /* 0x00000000008b7308 */ /* 0x0007e20000002400 */
[C---:B-1----:R-:W-:Y:S08]  /*aed0*/  HMMA.16816.F32.BF16 R28, R168.reuse, R8, R28 ;  /* 0x00000008a81c723c */ /* 0x042ff0000004181c */
        /* <DEDUP_REMOVED lines=79> */
[----:B--2---:R-:W-:Y:S01]  /*b3d0*/  FMNMX.FTZ R8, R3, R4, !PT ;  /* 0x0000000403087209 */ /* 0x004fe20007810000 */
[C---:B------:R-:W-:Y:S06]  /*b3e0*/  @P6 IMAD.WIDE.U32 R4, R207.reuse, c[0x0][0x1e0], RZ ;  /* 0x00007800cf046a25 */ /* 0x040fec00078e00ff */
[----:B------:R-:W2:Y:S01]  /*b3f0*/  SHFL.BFLY PT, R10, R8, 0x1, 0x1f ;  /* 0x0c201f00080a7f89 */ /* 0x000ea200000e0000 */
[----:B------:R-:W-:Y:S01]  /*b400*/  @P6 IMAD R3, R207, c[0x0][0x1e4], R6 ;  /* 0x00007900cf036a24 */ /* 0x000fe200078e0206 */
[----:B------:R-:W-:Y:S02]  /*b410*/  @P6 MOV R6, c[0x0][0x1e0] ;  /* 0x0000780000066a02 */ /* 0x000fe40000000f00 */
[----:B-1----:R-:W-:Y:S02]  /*b420*/  FMNMX.FTZ R0, R0, R2, !PT ;  /* 0x0000000200007209 */ /* 0x002fe40007810000 */
[----:B------:R-:W-:Y:S02]  /*b430*/  @P6 IADD3 R2, R5, R3, RZ ;  /* 0x0000000305026210 */ /* 0x000fe40007ffe0ff */
[C---:B------:R-:W-:Y:S01]  /*b440*/  @P6 SHF.L.U32 R5, R4.reuse, 0x6, RZ ;  /* 0x0000000604056819 */ /* 0x040fe200000006ff */
[----:B------:R-:W1:Y:S01]  /*b450*/  SHFL.BFLY PT, R3, R0, 0x1, 0x1f ;  /* 0x0c201f0000037f89 */ /* 0x000e6200000e0000 */
[----:B------:R-:W-:Y:S02]  /*b460*/  @P6 SHF.L.U64.HI R4, R4, 0x6, R2 ;  /* 0x0000000604046819 */ /* 0x000fe40000010202 */
[----:B------:R-:W-:Y:S02]  /*b470*/  @P6 MOV R2, c[0x0][0x1e4] ;  /* 0x0000790000026a02 */ /* 0x000fe40000000f00 */
[C---:B------:R-:W-:Y:S04]  /*b480*/  @P6 LEA R7, P0, R6.reuse, R5, 0x5 ;  /* 0x0000000506076211 */ /* 0x040fe800078028ff */
[----:B------:R-:W-:Y:S02]  /*b490*/  @P6 LEA.HI.X R6, R6, R4, R2, 0x5, P0 ;  /* 0x0000000406066211 */ /* 0x000fe400000f2c02 */
[----:B------:R-:W-:Y:S02]  /*b4a0*/  @P6 IADD3 R2, P0, R5, R212, RZ ;  /* 0x000000d405026210 */ /* 0x000fe40007f1e0ff */
[----:B--2---:R-:W-:Y:S02]  /*b4b0*/  FMNMX.FTZ R100, R8, R10, !PT ;  /* 0x0000000a08647209 */ /* 0x004fe40007810000 */
[-C--:B------:R-:W-:Y:S02]  /*b4c0*/  @P6 IADD3.X R9, R4, R216.reuse, RZ, P0, !PT ;  /* 0x000000d804096210 */ /* 0x080fe400007fe4ff */
[----:B------:R-:W-:Y:S01]  /*b4d0*/  @P6 LEA R16, P0, R2, c[0x0][0x1c8], 0x1 ;  /* 0x0000720002106a11 */ /* 0x000fe200078008ff */
[----:B------:R-:W-:Y:S03]  /*b4e0*/  FMUL.FTZ R138, R100, c[0x0][0x2d0] ;  /* 0x0000b400648a7a20 */ /* 0x000fe60000410000 */
[----:B------:R-:W-:Y:S01]  /*b4f0*/  @P6 LEA.HI.X R17, R2, c[0x0][0x1cc], R9, 0x1, P0 ;  /* 0x0000730002116a11 */ /* 0x000fe200000f0c09 */
[--C-:B------:R-:W-:Y:S01]  /*b500*/  FFMA.FTZ R11, R141, c[0x0][0x2d0], -R138.reuse ;  /* 0x0000b4008d0b7a23 */ /* 0x100fe2000001088a */
[----:B------:R-:W-:Y:S01]  /*b510*/  @P6 IADD3 R13, P0, R212, 0x40, RZ ;  /* 0x00000040d40d6810 */ /* 0x000fe20007f1e0ff */
[----:B------:R-:W-:Y:S01]  /*b520*/  FADD.FTZ R2, -R100, R101 ;  /* 0x0000006564027221 */ /* 0x000fe20000010100 */
[----:B-1----:R-:W-:Y:S01]  /*b530*/  FMNMX.FTZ R3, R0, R3, !PT ;  /* 0x0000000300037209 */ /* 0x002fe20007810000 */
[----:B------:R1:W-:Y:S01]  /*b540*/  MUFU.EX2 R221, R11 ;  /* 0x0000000b00dd7308 */ /* 0x0003e20000000800 */
[----:B------:R-:W-:Y:S01]  /*b550*/  @P6 IADD3.X R12, RZ, R216, RZ, P0, !PT ;  /* 0x000000d8ff0c6210 */ /* 0x000fe200007fe4ff */
[----:B------:R2:W-:Y:S01]  /*b560*/  @P6 LDGSTS.E.BYPASS.LTC128B.128 [R209+0x6100], [R16.64], !P5 ;  /* 0x0610000010d16fae */ /* 0x0005e2000e901d46 */
[----:B------:R-:W-:Y:S01]  /*b570*/  @P6 IADD3 R8, P0, R5, R13, RZ ;  /* 0x0000000d05086210 */ /* 0x000fe20007f1e0ff */
[----:B------:R-:W-:Y:S02]  /*b580*/  FMUL.FTZ R101, R3, c[0x0][0x2d0] ;  /* 0x0000b40003657a20 */ /* 0x000fe40000410000 */
[----:B------:R-:W-:Y:S01]  /*b590*/  FMUL.FTZ R0, R2, c[0x0][0x2d0] ;  /* 0x0000b40002007a20 */ /* 0x000fe20000410000 */
[----:B------:R-:W-:Y:S01]  /*b5a0*/  @P6 IADD3.X R9, R4, R12, RZ, P0, !PT ;  /* 0x0000000c04096210 */ /* 0x000fe200007fe4ff */
[----:B------:R-:W-:Y:S01]  /*b5b0*/  FFMA.FTZ R18, R137, c[0x0][0x2d0], -R138 ;  /* 0x0000b40089127a23 */ /* 0x000fe2000001088a */
[C---:B------:R-:W-:Y:S01]  /*b5c0*/  @P6 LEA R14, P0, R8.reuse, c[0x0][0x1c8], 0x1 ;  /* 0x00007200080e6a11 */ /* 0x040fe200078008ff */
[----:B------:R3:W2:Y:S01]  /*b5d0*/  MUFU.EX2 R2, R0 ;  /* 0x0000000000027308 */ /* 0x0006a20000000800 */
[----:B------:R-:W-:Y:S02]  /*b5e0*/  FFMA.FTZ R103, R103, c[0x0][0x2d0], -R101 ;  /* 0x0000b40067677a23 */ /* 0x000fe40000010865 */
[----:B------:R-:W-:Y:S02]  /*b5f0*/  @P6 LEA.HI.X R15, R8, c[0x0][0x1cc], R9, 0x1, P0 ;  /* 0x00007300080f6a11 */ /* 0x000fe400000f0c09 */
[----:B------:R-:W-:Y:S03]  /*b600*/  @P6 IADD3 R9, P0, R212, 0x80, RZ ;  /* 0x00000080d4096810 */ /* 0x000fe60007f1e0ff */
[----:B------:R4:W-:Y:S01]  /*b610*/  @P6 LDGSTS.E.BYPASS.LTC128B.128 [R209+0x8100], [R14.64], !P4 ;  /* 0x081000000ed16fae */ /* 0x0009e2000e101d46 */
[----:B------:R-:W-:Y:S01]  /*b620*/  @P6 IADD3.X R8, RZ, R216, RZ, P0, !PT ;  /* 0x000000d8ff086210 */ /* 0x000fe200007fe4ff */
[----:B------:R-:W-:Y:S01]  /*b630*/  MUFU.EX2 R218, R18 ;  /* 0x0000001200da7308 */ /* 0x000fe20000000800 */
[----:B------:R-:W-:Y:S04]  /*b640*/  @P6 IADD3 R5, P0, R5, R9, RZ ;  /* 0x0000000905056210 */ /* 0x000fe80007f1e0ff */
[----:B------:R-:W-:Y:S02]  /*b650*/  @P6 IADD3.X R4, R4, R8, RZ, P0, !PT ;  /* 0x0000000804046210 */ /* 0x000fe400007fe4ff */
[C---:B------:R-:W-:Y:S03]  /*b660*/  @P6 LEA R10, P0, R5.reuse, c[0x0][0x1c8], 0x1 ;  /* 0x00007200050a6a11 */ /* 0x040fe600078008ff */
[----:B------:R-:W-:Y:S01]  /*b670*/  MUFU.EX2 R103, R103 ;  /* 0x0000006700677308 */ /* 0x000fe20000000800 */
[----:B-1----:R-:W-:Y:S01]  /*b680*/  @P6 LEA.HI.X R11, R5, c[0x0][0x1cc], R4, 0x1, P0 ;  /* 0x00007300050b6a11 */ /* 0x002fe200000f0c04 */
[----:B------:R-:W-:Y:S01]  /*b690*/  FFMA.FTZ R5, R142, c[0x0][0x2d0], -R138 ;  /* 0x0000b4008e057a23 */ /* 0x000fe2000001088a */
[----:B------:R-:W-:Y:S01]  /*b6a0*/  @P6 IADD3 R4, P0, R7, R13, RZ ;  /* 0x0000000d07046210 */ /* 0x000fe20007f1e0ff */
[----:B---3--:R-:W-:Y:S02]  /*b6b0*/  FADD.FTZ R0, -R3, R102 ;  /* 0x0000006603007221 */ /* 0x008fe40000010100 */
[----:B------:R1:W-:Y:S01]  /*b6c0*/  @P6 LDGSTS.E.BYPASS.LTC128B.128 [R209+0xa100], [R10.64], !P3 ;  /* 0x0a1000000ad16fae */ /* 0x0003e2000d901d46 */
[----:B------:R-:W-:Y:S01]  /*b6d0*/  @P6 IADD3.X R12, R6, R12, RZ, P0, !PT ;  /* 0x0000000c060c6210 */ /* 0x000fe200007fe4ff */
[--C-:B------:R-:W-:Y:S02]  /*b6e0*/  FFMA.FTZ R102, R139, c[0x0][0x2d0], -R138.reuse ;  /* 0x0000b4008b667a23 */ /* 0x100fe4000001088a */
[----:B------:R3:W-:Y:S01]  /*b6f0*/  MUFU.EX2 R220, R5 ;  /* 0x0000000500dc7308 */ /* 0x0007e20000000800 */
[----:B------:R-:W-:Y:S02]  /*b700*/  FMUL.FTZ R0, R0, c[0x0][0x2d0] ;  /* 0x0000b40000007a20 */ /* 0x000fe40000410000 */
[C---:B--2---:R-:W-:Y:S02]  /*b710*/  FMUL.FTZ R16, R2.reuse, R116 ;  /* 0x0000007402107220 */ /* 0x044fe40000410000 */
[C---:B------:R-:W-:Y:S02]  /*b720*/  FMUL.FTZ R17, R2.reuse, R117 ;  /* 0x0000007502117220 */ /* 0x040fe40000410000 */
[C---:B------:R-:W-:Y:S02]  /*b730*/  FMUL.FTZ R24, R2.reuse, R124 ;  /* 0x0000007c02187220 */ /* 0x040fe40000410000 */
[C---:B------:R-:W-:Y:S01]  /*b740*/  FMUL.FTZ R25, R2.reuse, R125 ;  /* 0x0000007d02197220 */ /* 0x040fe20000410000 */
[----:B------:R2:W-:Y:S01]  /*b750*/  MUFU.EX2 R210, R102 ;  /* 0x0000006600d27308 */ /* 0x0005e20000000800 */
[C---:B------:R-:W-:Y:S02]  /*b760*/  FMUL.FTZ R32, R2.reuse, R132 ;  /* 0x0000008402207220 */ /* 0x040fe40000410000 */
[C---:B------:R-:W-:Y:S02]  /*b770*/  FMUL.FTZ R33, R2.reuse, R133 ;  /* 0x0000008502217220 */ /* 0x040fe40000410000 */
[C---:B------:R-:W-:Y:S02]  /*b780*/  FMUL.FTZ R36, R2.reuse, R36 ;  /* 0x0000002402247220 */ /* 0x040fe40000410000 */
[C---:B------:R-:W-:Y:S02]  /*b790*/  FMUL.FTZ R37, R2.reuse, R37 ;  /* 0x0000002502257220 */ /* 0x040fe40000410000 */
[C---:B------:R-:W-:Y:S01]  /*b7a0*/  FMUL.FTZ R40, R2.reuse, R40 ;  /* 0x0000002802287220 */ /* 0x040fe20000410000 */
[----:B------:R-:W1:Y:S01]  /*b7b0*/  MUFU.EX2 R0, R0 ;  /* 0x0000000000007308 */ /* 0x000e620000000800 */
[C---:B------:R-:W-:Y:S02]  /*b7c0*/  FMUL.FTZ R41, R2.reuse, R41 ;  /* 0x0000002902297220 */ /* 0x040fe40000410000 */
[C---:B------:R-:W-:Y:S01]  /*b7d0*/  FMUL.FTZ R44, R2.reuse, R44 ;  /* 0x0000002c022c7220 */ /* 0x040fe20000410000 */
[C---:B---3--:R-:W-:Y:S01]  /*b7e0*/  @P6 IADD3 R5, P0, R7.reuse, R9, RZ ;  /* 0x0000000907056210 */ /* 0x048fe20007f1e0ff */
[C---:B------:R-:W-:Y:S02]  /*b7f0*/  FMUL.FTZ R45, R2.reuse, R45 ;  /* 0x0000002d022d7220 */ /* 0x040fe40000410000 */
[----:B------:R-:W-:Y:S01]  /*b800*/  FMUL.FTZ R48, R2, R48 ;  /* 0x0000003002307220 */ /* 0x000fe20000410000 */
[----:B------:R-:W-:Y:S01]  /*b810*/  @P6 IADD3.X R13, R6, R8, RZ, P0, !PT ;  /* 0x00000008060d6210 */ /* 0x000fe200007fe4ff */
[--C-:B------:R-:W-:Y:S01]  /*b820*/  FFMA.FTZ R8, R140, c[0x0][0x2d0], -R138.reuse ;  /* 0x0000b4008c087a23 */ /* 0x100fe2000001088a */
[----:B------:R-:W-:Y:S01]  /*b830*/  @P6 IADD3 R7, P0, R7, R212, RZ ;  /* 0x000000d407076210 */ /* 0x000fe20007f1e0ff */
[----:B------:R-:W-:Y:S02]  /*b840*/  FMUL.FTZ R49, R2, R49 ;  /* 0x0000003102317220 */ /* 0x000fe40000410000 */
[----:B------:R3:W5:Y:S01]  /*b850*/  MUFU.EX2 R219, R8 ;  /* 0x0000000800db7308 */ /* 0x0007620000000800 */
[----:B------:R-:W-:Y:S01]  /*b860*/  @P6 IADD3.X R6, R6, R216, RZ, P0, !PT ;  /* 0x000000d806066210 */ /* 0x000fe200007fe4ff */
[----:B--2---:R-:W-:Y:S02]  /*b870*/  FFMA.FTZ R102, R148, c[0x0][0x2d0], -R138 ;  /* 0x0000b40094667a23 */ /* 0x004fe4000001088a */
[C---:B------:R-:W-:Y:S02]  /*b880*/  FMUL.FTZ R52, R2.reuse, R52 ;  /* 0x0000003402347220 */ /* 0x040fe40000410000 */
[C---:B------:R-:W-:Y:S02]  /*b890*/  FMUL.FTZ R53, R2.reuse, R53 ;  /* 0x0000003502357220 */ /* 0x040fe40000410000 */
[----:B------:R-:W-:Y:S02]  /*b8a0*/  FMUL.FTZ R56, R2, R56 ;  /* 0x0000003802387220 */ /* 0x000fe40000410000 */
[----:B------:R2:W-:Y:S01]  /*b8b0*/  MUFU.EX2 R208, R102 ;  /* 0x0000006600d07308 */ /* 0x0005e20000000800 */
[C---:B-1----:R-:W-:Y:S02]  /*b8c0*/  FMUL.FTZ R10, R0.reuse, R110 ;  /* 0x0000006e000a7220 */ /* 0x042fe40000410000 */
[C---:B------:R-:W-:Y:S02]  /*b8d0*/  FMUL.FTZ R11, R0.reuse, R111 ;  /* 0x0000006f000b7220 */ /* 0x040fe40000410000 */
[C---:B------:R-:W-:Y:S02]  /*b8e0*/  FMUL.FTZ R18, R0.reuse, R118 ;  /* 0x0000007600127220 */ /* 0x040fe40000410000 */
[C---:B------:R-:W-:Y:S02]  /*b8f0*/  FMUL.FTZ R19, R0.reuse, R119 ;  /* 0x0000007700137220 */ /* 0x040fe40000410000 */
[C---:B------:R-:W-:Y:S02]  /*b900*/  FMUL.FTZ R26, R0.reuse, R126 ;  /* 0x0000007e001a7220 */ /* 0x040fe40000410000 */
[C---:B------:R-:W-:Y:S02]  /*b910*/  FMUL.FTZ R27, R0.reuse, R127 ;  /* 0x0000007f001b7220 */ /* 0x040fe40000410000 */
[C---:B------:R-:W-:Y:S01]  /*b920*/  FMUL.FTZ R34, R0.reuse, R134 ;  /* 0x0000008600227220 */ /* 0x040fe20000410000 */
[C---:B---3--:R-:W-:Y:S01]  /*b930*/  @P6 LEA R8, P0, R7.reuse, c[0x0][0x1c8], 0x1 ;  /* 0x0000720007086a11 */ /* 0x048fe200078008ff */
[C---:B------:R-:W-:Y:S02]  /*b940*/  FMUL.FTZ R35, R0.reuse, R135 ;  /* 0x0000008700237220 */ /* 0x040fe40000410000 */
[C---:B------:R-:W-:Y:S01]  /*b950*/  FMUL.FTZ R38, R0.reuse, R38 ;  /* 0x0000002600267220 */ /* 0x040fe20000410000 */
[----:B------:R-:W-:Y:S01]  /*b960*/  @P6 LEA.HI.X R9, R7, c[0x0][0x1cc], R6, 0x1, P0 ;  /* 0x0000730007096a11 */ /* 0x000fe200000f0c06 */
[----:B------:R-:W-:Y:S01]  /*b970*/  FMUL.FTZ R39, R0, R39 ;  /* 0x0000002700277220 */ /* 0x000fe20000410000 */
[----:B------:R-:W-:Y:S01]  /*b980*/  @P6 LEA R6, P0, R4, c[0x0][0x1c8], 0x1 ;  /* 0x0000720004066a11 */ /* 0x000fe200078008ff */
[----:B------:R-:W-:Y:S02]  /*b990*/  FMUL.FTZ R42, R0, R42 ;  /* 0x0000002a002a7220 */ /* 0x000fe40000410000 */
[----:B------:R1:W-:Y:S01]  /*b9a0*/  @P6 LDGSTS.E.BYPASS.LTC128B.128 [R209+0x7100], [R8.64], !P5 ;  /* 0x0710000008d16fae */ /* 0x0003e2000e901d46 */
[----:B------:R-:W-:Y:S01]  /*b9b0*/  @P6 LEA.HI.X R7, R4, c[0x0][0x1cc], R12, 0x1, P0 ;  /* 0x0000730004076a11 */ /* 0x000fe200000f0c0c */
[----:B------:R-:W-:Y:S01]  /*b9c0*/  FFMA.FTZ R12, R146, c[0x0][0x2d0], -R101 ;  /* 0x0000b400920c7a23 */ /* 0x000fe20000010865 */
[----:B------:R-:W-:Y:S01]  /*b9d0*/  @P6 LEA R4, P0, R5, c[0x0][0x1c8], 0x1 ;  /* 0x0000720005046a11 */ /* 0x000fe200078008ff */
[--C-:B--2---:R-:W-:Y:S02]  /*b9e0*/  FFMA.FTZ R102, R147, c[0x0][0x2d0], -R138.reuse ;  /* 0x0000b40093667a23 */ /* 0x104fe4000001088a */
[----:B------:R2:W-:Y:S01]  /*b9f0*/  MUFU.EX2 R176, R12 ;  /* 0x0000000c00b07308 */ /* 0x0005e20000000800 */
[----:B------:R-:W-:Y:S01]  /*ba00*/  @P6 LEA.HI.X R5, R5, c[0x0][0x1cc], R13, 0x1, P0 ;  /* 0x0000730005056a11 */ /* 0x000fe200000f0c0d */
[----:B------:R3:W-:Y:S01]  /*ba10*/  @P6 LDGSTS.E.BYPASS.LTC128B.128 [R209+0x9100], [R6.64], !P4 ;  /* 0x0910000006d16fae */ /* 0x0007e2000e101d46 */
[----:B------:R-:W-:Y:S01]  /*ba20*/  FMUL.FTZ R43, R0, R43 ;  /* 0x0000002b002b7220 */ /* 0x000fe20000410000 */
[----:B------:R-:W-:Y:S01]  /*ba30*/  ISETP.GT.AND P0, PT, R180, R230, PT ;  /* 0x000000e6b400720c */ /* 0x000fe20003f04270 */
[C---:B------:R-:W-:Y:S01]  /*ba40*/  FMUL.FTZ R46, R0.reuse, R46 ;  /* 0x0000002e002e7220 */ /* 0x040fe20000410000 */
[----:B------:R-:W-:Y:S01]  /*ba50*/  MOV R180, R207 ;  /* 0x000000cf00b47202 */ /* 0x000fe20000000f00 */
[C---:B------:R-:W-:Y:S02]  /*ba60*/  FMUL.FTZ R47, R0.reuse, R47 ;  /* 0x0000002f002f7220 */ /* 0x040fe40000410000 */
[C---:B------:R-:W-:Y:S01]  /*ba70*/  FMUL.FTZ R50, R0.reuse, R50 ;  /* 0x0000003200327220 */ /* 0x040fe20000410000 */
[----:B------:R4:W-:Y:S01]  /*ba80*/  @P6 LDGSTS.E.BYPASS.LTC128B.128 [R209+0xb100], [R4.64], !P3 ;  /* 0x0b10000004d16fae */ /* 0x0009e2000d901d46 */
[----:B------:R4:W-:Y:S01]  /*ba90*/  MUFU.EX2 R183, R102 ;  /* 0x0000006600b77308 */ /* 0x0009e20000000800 */
[C---:B------:R-:W-:Y:S02]  /*baa0*/  FMUL.FTZ R51, R0.reuse, R51 ;  /* 0x0000003300337220 */ /* 0x040fe40000410000 */
[C---:B------:R-:W-:Y:S02]  /*bab0*/  FMUL.FTZ R54, R0.reuse, R54 ;  /* 0x0000003600367220 */ /* 0x040fe40000410000 */
[----:B------:R-:W-:Y:S02]  /*bac0*/  FMUL.FTZ R55, R0, R55 ;  /* 0x0000003700377220 */ /* 0x000fe40000410000 */
[----:B------:R-:W-:Y:S01]  /*bad0*/  LDSM.16.MT88.4 R20, [R186] ;  /* 0x00000000ba14783b */ /* 0x000fe20000004200 */
[C---:B------:R-:W-:Y:S02]  /*bae0*/  FMUL.FTZ R57, R2.reuse, R57 ;  /* 0x0000003902397220 */ /* 0x040fe40000410000 */
[--C-:B-1----:R-:W-:Y:S02]  /*baf0*/  FFMA.FTZ R8, R143, c[0x0][0x2d0], -R101.reuse ;  /* 0x0000b4008f087a23 */ /* 0x102fe40000010865 */
[----:B------:R-:W-:Y:S02]  /*bb00*/  FMUL.FTZ R9, R2, R109 ;  /* 0x0000006d02097220 */ /* 0x000fe40000410000 */
[--C-:B--2---:R-:W-:Y:S01]  /*bb10*/  FFMA.FTZ R12, R145, c[0x0][0x2d0], -R101.reuse ;  /* 0x0000b400910c7a23 */ /* 0x104fe20000010865 */
[----:B------:R1:W-:Y:S01]  /*bb20*/  MUFU.EX2 R174, R8 ;  /* 0x0000000800ae7308 */ /* 0x0003e20000000800 */
[----:B------:R-:W-:Y:S01]  /*bb30*/  LDSM.16.MT88.4 R28, [R189] ;  /* 0x00000000bd1c783b */ /* 0x000fe20000004200 */
[C---:B------:R-:W-:Y:S02]  /*bb40*/  FMUL.FTZ R58, R0.reuse, R58 ;  /* 0x0000003a003a7220 */ /* 0x040fe40000410000 */
[----:B---3--:R-:W-:Y:S01]  /*bb50*/  FMUL.FTZ R6, R0, R106 ;  /* 0x0000006a00067220 */ /* 0x008fe20000410000 */
[----:B-----5:R-:W-:Y:S01]  /*bb60*/  F2FP.BF16.PACK_AB R106, R218, R219 ;  /* 0x000000dbda6a723e */ /* 0x020fe200000010ff */
[C---:B------:R-:W-:Y:S02]  /*bb70*/  FMUL.FTZ R7, R0.reuse, R107 ;  /* 0x0000006b00077220 */ /* 0x040fe40000410000 */
[----:B------:R-:W-:Y:S01]  /*bb80*/  FMUL.FTZ R59, R0, R59 ;  /* 0x0000003b003b7220 */ /* 0x000fe20000410000 */
[----:B------:R-:W-:Y:S01]  /*bb90*/  LDSM.16.MT88.4 R116, [R186+0x2000] ;  /* 0x00200000ba74783b */ /* 0x000fe20000004200 */
[----:B------:R2:W3:Y:S01]  /*bba0*/  MUFU.EX2 R175, R12 ;  /* 0x0000000c00af7308 */ /* 0x0004e20000000800 */
[--C-:B----4-:R-:W-:Y:S02]  /*bbb0*/  FFMA.FTZ R4, R144, c[0x0][0x2d0], -R101.reuse ;  /* 0x0000b40090047a23 */ /* 0x110fe40000010865 */
[C---:B------:R-:W-:Y:S02]  /*bbc0*/  FMUL.FTZ R5, R2.reuse, R105 ;  /* 0x0000006902057220 */ /* 0x040fe40000410000 */
[--C-:B------:R-:W-:Y:S02]  /*bbd0*/  FFMA.FTZ R102, R149, c[0x0][0x2d0], -R138.reuse ;  /* 0x0000b40095667a23 */ /* 0x100fe4000001088a */
[----:B------:R-:W-:Y:S01]  /*bbe0*/  LDSM.16.MT88.4 R124, [R188+0x800] ;  /* 0x00080000bc7c783b */ /* 0x000fe20000004200 */
[C---:B------:R-:W-:Y:S02]  /*bbf0*/  FMUL.FTZ R60, R2.reuse, R60 ;  /* 0x0000003c023c7220 */ /* 0x040fe40000410000 */
[----:B------:R-:W4:Y:S01]  /*bc00*/  MUFU.EX2 R173, R4 ;  /* 0x0000000400ad7308 */ /* 0x000f220000000800 */
[----:B------:R-:W-:Y:S02]  /*bc10*/  FMUL.FTZ R61, R2, R61 ;  /* 0x0000003d023d7220 */ /* 0x000fe40000410000 */
[----:B------:R-:W-:Y:S02]  /*bc20*/  FMUL.FTZ R62, R0, R62 ;  /* 0x0000003e003e7220 */ /* 0x000fe40000410000 */
[----:B-1----:R-:W-:Y:S01]  /*bc30*/  FMUL.FTZ R8, R2, R108 ;  /* 0x0000006c02087220 */ /* 0x002fe20000410000 */
[----:B------:R-:W-:Y:S01]  /*bc40*/  LDSM.16.MT88.4 R132, [R186+0x2800] ;  /* 0x00280000ba84783b */ /* 0x000fe20000004200 */
[----:B------:R-:W-:Y:S02]  /*bc50*/  FMUL.FTZ R63, R0, R63 ;  /* 0x0000003f003f7220 */ /* 0x000fe40000410000 */
[C---:B------:R-:W-:Y:S01]  /*bc60*/  FMUL.FTZ R64, R2.reuse, R64 ;  /* 0x0000004002407220 */ /* 0x040fe20000410000 */
[----:B------:R1:W-:Y:S01]  /*bc70*/  MUFU.EX2 R182, R102 ;  /* 0x0000006600b67308 */ /* 0x0003e20000000800 */
[----:B------:R-:W-:Y:S02]  /*bc80*/  FMUL.FTZ R65, R2, R65 ;  /* 0x0000004102417220 */ /* 0x000fe40000410000 */
[C---:B------:R-:W-:Y:S01]  /*bc90*/  FMUL.FTZ R66, R0.reuse, R66 ;  /* 0x0000004200427220 */ /* 0x040fe20000410000 */
[----:B--2---:R-:W2:Y:S01]  /*bca0*/  LDSM.16.MT88.4 R12, [R185] ;  /* 0x00000000b90c783b */ /* 0x004ea20000004200 */
[----:B---3--:R-:W-:Y:S01]  /*bcb0*/  F2FP.BF16.PACK_AB R105, R175, R176 ;  /* 0x000000b0af69723e */ /* 0x008fe200000010ff */
[----:B------:R-:W-:Y:S02]  /*bcc0*/  FMUL.FTZ R67, R0, R67 ;  /* 0x0000004300437220 */ /* 0x000fe40000410000 */
[C---:B------:R-:W-:Y:S02]  /*bcd0*/  FMUL.FTZ R68, R2.reuse, R68 ;  /* 0x0000004402447220 */ /* 0x040fe40000410000 */
[----:B------:R-:W-:Y:S02]  /*bce0*/  FMUL.FTZ R69, R2, R69 ;  /* 0x0000004502457220 */ /* 0x000fe40000410000 */
[----:B------:R-:W3:Y:S01]  /*bcf0*/  LDSM.16.MT88.4 R108, [R188] ;  /* 0x00000000bc6c783b */ /* 0x000ee20000004200 */
[----:B------:R-:W-:Y:S01]  /*bd00*/  FMUL.FTZ R70, R0, R70 ;  /* 0x0000004600467220 */ /* 0x000fe20000410000 */
[----:B----4-:R-:W-:Y:S01]  /*bd10*/  F2FP.BF16.PACK_AB R107, R173, R174 ;  /* 0x000000aead6b723e */ /* 0x010fe200000010ff */
[----:B------:R-:W-:Y:S01]  /*bd20*/  FMUL.FTZ R4, R2, R104 ;  /* 0x0000006802047220 */ /* 0x000fe20000410000 */
[----:B------:R-:W-:Y:S01]  /*bd30*/  F2FP.BF16.PACK_AB R104, R220, R221 ;  /* 0x000000dddc68723e */ /* 0x000fe200000010ff */
[----:B------:R-:W-:Y:S02]  /*bd40*/  FMUL.FTZ R71, R0, R71 ;  /* 0x0000004700477220 */ /* 0x000fe40000410000 */
[C---:B------:R-:W-:Y:S01]  /*bd50*/  FMUL.FTZ R72, R2.reuse, R72 ;  /* 0x0000004802487220 */ /* 0x040fe20000410000 */
[----:B------:R-:W-:Y:S01]  /*bd60*/  LDSM.16.MT88.4 R140, [R189+0x2800] ;  /* 0x00280000bd8c783b */ /* 0x000fe20000004200 */
[----:B------:R-:W-:Y:S02]  /*bd70*/  FMUL.FTZ R73, R2, R73 ;  /* 0x0000004902497220 */ /* 0x000fe40000410000 */
[----:B------:R-:W-:Y:S02]  /*bd80*/  FMUL.FTZ R74, R0, R74 ;  /* 0x0000004a004a7220 */ /* 0x000fe40000410000 */
[--C-:B-1----:R-:W-:Y:S02]  /*bd90*/  FFMA.FTZ R102, R150, c[0x0][0x2d0], -R101.reuse ;  /* 0x0000b40096667a23 */ /* 0x102fe40000010865 */
[----:B------:R-:W-:Y:S01]  /*bda0*/  FMUL.FTZ R75, R0, R75 ;  /* 0x0000004b004b7220 */ /* 0x000fe20000410000 */
[----:B------:R-:W-:Y:S01]  /*bdb0*/  LDSM.16.MT88.4 R144, [R186+0x3800] ;  /* 0x00380000ba90783b */ /* 0x000fe20000004200 */
[----:B------:R1:W4:Y:S01]  /*bdc0*/  MUFU.EX2 R172, R102 ;  /* 0x0000006600ac7308 */ /* 0x0003220000000800 */
[C---:B------:R-:W-:Y:S02]  /*bdd0*/  FMUL.FTZ R76, R2.reuse, R76 ;  /* 0x0000004c024c7220 */ /* 0x040fe40000410000 */
[----:B------:R-:W-:Y:S02]  /*bde0*/  FMUL.FTZ R77, R2, R77 ;  /* 0x0000004d024d7220 */ /* 0x000fe40000410000 */
[C---:B------:R-:W-:Y:S02]  /*bdf0*/  FMUL.FTZ R78, R0.reuse, R78 ;  /* 0x0000004e004e7220 */ /* 0x040fe40000410000 */
[----:B------:R-:W0:Y:S01]  /*be00*/  LDGDEPBAR ;  /* 0x00000000000079af */ /* 0x000e220000000000 */
[----:B------:R-:W-:Y:S02]  /*be10*/  FMUL.FTZ R79, R0, R79 ;  /* 0x0000004f004f7220 */ /* 0x000fe40000410000 */
[C---:B------:R-:W-:Y:S02]  /*be20*/  FMUL.FTZ R80, R2.reuse, R80 ;  /* 0x0000005002507220 */ /* 0x040fe40000410000 */
[----:B------:R-:W-:Y:S02]  /*be30*/  FMUL.FTZ R81, R2, R81 ;  /* 0x0000005102517220 */ /* 0x000fe40000410000 */
[C---:B------:R-:W-:Y:S01]  /*be40*/  FMUL.FTZ R82, R0.reuse, R82 ;  /* 0x0000005200527220 */ /* 0x040fe20000410000 */
[C---:B--2---:R-:W-:Y:S05]  /*be50*/  HMMA.16816.F32.BF16 R4, R104.reuse, R12, R4 ;  /* 0x0000000c6804723c */ /* 0x044fea0000041804 */
[----:B------:R-:W-:Y:S02]  /*be60*/  FMUL.FTZ R83, R0, R83 ;  /* 0x0000005300537220 */ /* 0x000fe40000410000 */
[C---:B------:R-:W-:Y:S01]  /*be70*/  FMUL.FTZ R12, R2.reuse, R112 ;  /* 0x00000070020c7220 */ /* 0x040fe20000410000 */
[C---:B------:R-:W-:Y:S04]  /*be80*/  HMMA.16816.F32.BF16 R8, R104.reuse, R14, R8 ;  /* 0x0000000e6808723c */ /* 0x040fe80000041808 */
[----:B------:R-:W-:Y:S02]  /*be90*/  FMUL.FTZ R13, R2, R113 ;  /* 0x00000071020d7220 */ /* 0x000fe40000410000 */
[--C-:B-1----:R-:W-:Y:S02]  /*bea0*/  FFMA.FTZ R102, R152, c[0x0][0x2d0], -R101.reuse ;  /* 0x0000b40098667a23 */ /* 0x102fe40000010865 */
[C---:B------:R-:W-:Y:S02]  /*beb0*/  FMUL.FTZ R14, R0.reuse, R114 ;  /* 0x00000072000e7220 */ /* 0x040fe40000410000 */
[----:B------:R1:W2:Y:S02]  /*bec0*/  MUFU.EX2 R171, R102 ;  /* 0x0000006600ab7308 */ /* 0x0002a40000000800 */
[----:B------:R-:W-:Y:S02]  /*bed0*/  FMUL.FTZ R15, R0, R115 ;  /* 0x00000073000f7220 */ /* 0x000fe40000410000 */
[----:B------:R-:W5:Y:S01]  /*bee0*/  LDSM.16.MT88.4 R112, [R185+0x2000] ;  /* 0x00200000b970783b */ /* 0x000f620000004200 */
[C---:B------:R-:W-:Y:S02]  /*bef0*/  FMUL.FTZ R84, R2.reuse, R84 ;  /* 0x0000005402547220 */ /* 0x040fe40000410000 */
[----:B------:R-:W-:Y:S02]  /*bf00*/  FMUL.FTZ R85, R2, R85 ;  /* 0x0000005502557220 */ /* 0x000fe40000410000 */
[C---:B------:R-:W-:Y:S03]  /*bf10*/  HMMA.16816.F32.BF16 R12, R104.reuse, R20, R12 ;  /* 0x00000014680c723c */ /* 0x040fe6000004180c */
[C---:B------:R-:W-:Y:S02]  /*bf20*/  FMUL.FTZ R86, R0.reuse, R86 ;  /* 0x0000005600567220 */ /* 0x040fe40000410000 */
[----:B------:R-:W-:Y:S02]  /*bf30*/  FMUL.FTZ R87, R0, R87 ;  /* 0x0000005700577220 */ /* 0x000fe40000410000 */
[C---:B------:R-:W-:Y:S01]  /*bf40*/  FMUL.FTZ R20, R2.reuse, R120 ;  /* 0x0000007802147220 */ /* 0x040fe20000410000 */
[C---:B------:R-:W-:Y:S04]  /*bf50*/  HMMA.16816.F32.BF16 R16, R104.reuse, R22, R16 ;  /* 0x000000166810723c */ /* 0x040fe80000041810 */
[C---:B------:R-:W-:Y:S02]  /*bf60*/  FMUL.FTZ R21, R2.reuse, R121 ;  /* 0x0000007902157220 */ /* 0x040fe40000410000 */
[----:B------:R-:W-:Y:S02]  /*bf70*/  FMUL.FTZ R88, R2, R88 ;  /* 0x0000005802587220 */ /* 0x000fe40000410000 */
[C---:B------:R-:W-:Y:S04]  /*bf80*/  FMUL.FTZ R22, R0.reuse, R122 ;  /* 0x0000007a00167220 */ /* 0x040fe80000410000 */
[----:B------:R-:W-:Y:S02]  /*bf90*/  FMUL.FTZ R23, R0, R123 ;  /* 0x0000007b00177220 */ /* 0x000fe40000410000 */
[----:B------:R-:W-:Y:S01]  /*bfa0*/  LDSM.16.MT88.4 R120, [R186+0x800] ;  /* 0x00080000ba78783b */ /* 0x000fe20000004200 */
[--C-:B-1----:R-:W-:Y:S02]  /*bfb0*/  FFMA.FTZ R102, R151, c[0x0][0x2d0], -R101.reuse ;  /* 0x0000b40097667a23 */ /* 0x102fe40000010865 */
[----:B------:R-:W-:Y:S02]  /*bfc0*/  FMUL.FTZ R89, R2, R89 ;  /* 0x0000005902597220 */ /* 0x000fe40000410000 */
[C---:B------:R-:W-:Y:S01]  /*bfd0*/  HMMA.16816.F32.BF16 R20, R104.reuse, R28, R20 ;  /* 0x0000001c6814723c */ /* 0x040fe20000041814 */
[----:B------:R1:W1:Y:S02]  /*bfe0*/  MUFU.EX2 R170, R102 ;  /* 0x0000006600aa7308 */ /* 0x0002640000000800 */
[----:B------:R-:W-:Y:S01]  /*bff0*/  LDSM.16.MT88.4 R148, [R189+0x3800] ;  /* 0x00380000bd94783b */ /* 0x000fe20000004200 */
[C---:B------:R-:W-:Y:S02]  /*c000*/  FMUL.FTZ R90, R0.reuse, R90 ;  /* 0x0000005a005a7220 */ /* 0x040fe40000410000 */
[----:B------:R-:W-:Y:S02]  /*c010*/  FMUL.FTZ R91, R0, R91 ;  /* 0x0000005b005b7220 */ /* 0x000fe40000410000 */
[C---:B------:R-:W-:Y:S04]  /*c020*/  HMMA.16816.F32.BF16 R24, R104.reuse, R30, R24 ;  /* 0x0000001e6818723c */ /* 0x040fe80000041818 */
[C---:B------:R-:W-:Y:S02]  /*c030*/  FMUL.FTZ R28, R2.reuse, R128 ;  /* 0x00000080021c7220 */ /* 0x040fe40000410000 */
[----:B------:R-:W-:Y:S02]  /*c040*/  FMUL.FTZ R29, R2, R129 ;  /* 0x00000081021d7220 */ /* 0x000fe40000410000 */
[C---:B------:R-:W-:Y:S04]  /*c050*/  FMUL.FTZ R30, R0.reuse, R130 ;  /* 0x00000082001e7220 */ /* 0x040fe80000410000 */
[----:B------:R-:W-:Y:S02]  /*c060*/  FMUL.FTZ R31, R0, R131 ;  /* 0x00000083001f7220 */ /* 0x000fe40000410000 */
[----:B------:R-:W-:Y:S01]  /*c070*/  LDSM.16.MT88.4 R128, [R185+0x2800] ;  /* 0x00280000b980783b */ /* 0x000fe20000004200 */
[C---:B------:R-:W-:Y:S02]  /*c080*/  FMUL.FTZ R92, R2.reuse, R92 ;  /* 0x0000005c025c7220 */ /* 0x040fe40000410000 */
[----:B-1----:R-:W-:Y:S02]  /*c090*/  FFMA.FTZ R102, R153, c[0x0][0x2d0], -R101 ;  /* 0x0000b40099667a23 */ /* 0x002fe40000010865 */
[C---:B---3--:R-:W-:Y:S02]  /*c0a0*/  HMMA.16816.F32.BF16 R28, R104.reuse, R108, R28 ;  /* 0x0000006c681c723c */ /* 0x048fe4000004181c */
[----:B------:R1:W3:Y:S01]  /*c0b0*/  MUFU.EX2 R169, R102 ;  /* 0x0000006600a97308 */ /* 0x0002e20000000800 */
[----:B------:R-:W-:Y:S02]  /*c0c0*/  FMUL.FTZ R93, R2, R93 ;  /* 0x0000005d025d7220 */ /* 0x000fe40000410000 */
[C---:B------:R-:W-:Y:S02]  /*c0d0*/  FMUL.FTZ R94, R0.reuse, R94 ;  /* 0x0000005e005e7220 */ /* 0x040fe40000410000 */
[----:B------:R-:W-:Y:S01]  /*c0e0*/  FMUL.FTZ R95, R0, R95 ;  /* 0x0000005f005f7220 */ /* 0x000fe20000410000 */
[C---:B------:R-:W-:Y:S01]  /*c0f0*/  HMMA.16816.F32.BF16 R32, R104.reuse, R110, R32 ;  /* 0x0000006e6820723c */ /* 0x040fe20000041820 */
[----:B------:R-:W2:Y:S03]  /*c100*/  LDSM.16.MT88.4 R108, [R189+0x2000] ;  /* 0x00200000bd6c783b */ /* 0x000ea60000004200 */
[C---:B------:R-:W-:Y:S02]  /*c110*/  FMUL.FTZ R96, R2.reuse, R96 ;  /* 0x0000006002607220 */ /* 0x040fe40000410000 */
[----:B------:R-:W-:Y:S02]  /*c120*/  FMUL.FTZ R97, R2, R97 ;  /* 0x0000006102617220 */ /* 0x000fe40000410000 */
[C---:B-----5:R-:W-:Y:S04]  /*c130*/  HMMA.16816.F32.BF16 R36, R104.reuse, R112, R36 ;  /* 0x000000706824723c */ /* 0x060fe80000041824 */
[C---:B------:R-:W-:Y:S02]  /*c140*/  FMUL.FTZ R98, R0.reuse, R98 ;  /* 0x0000006200627220 */ /* 0x040fe40000410000 */
[----:B------:R-:W-:Y:S02]  /*c150*/  FMUL.FTZ R99, R0, R99 ;  /* 0x0000006300637220 */ /* 0x000fe40000410000 */
[C---:B------:R-:W-:Y:S01]  /*c160*/  HMMA.16816.F32.BF16 R40, R104.reuse, R114, R40 ;  /* 0x000000726828723c */ /* 0x040fe20000041828 */
[----:B------:R-:W5:Y:S03]  /*c170*/  LDSM.16.MT88.4 R112, [R188+0x2000] ;  /* 0x00200000bc70783b */ /* 0x000f660000004200 */
[----:B-1----:R-:W-:Y:S02]  /*c180*/  FFMA.FTZ R102, R154, c[0x0][0x2d0], -R138 ;  /* 0x0000b4009a667a23 */ /* 0x002fe4000001088a */
[----:B------:R-:W-:Y:S02]  /*c190*/  FFMA.FTZ R2, R2, R225, R221 ;  /* 0x000000e102027223 */ /* 0x000fe400000100dd */
[C---:B------:R-:W-:Y:S01]  /*c1a0*/  HMMA.16816.F32.BF16 R44, R104.reuse, R116, R44 ;  /* 0x00000074682c723c */ /* 0x040fe2000004182c */
[----:B------:R1:W1:Y:S03]  /*c1b0*/  MUFU.EX2 R181, R102 ;  /* 0x0000006600b57308 */ /* 0x0002660000000800 */
[----:B------:R-:W-:Y:S02]  /*c1c0*/  FFMA.FTZ R0, R0, R226, R176 ;  /* 0x000000e200007223 */ /* 0x000fe400000100b0 */
[----:B------:R-:W-:Y:S02]  /*c1d0*/  FADD.FTZ R2, R220, R2 ;  /* 0x00000002dc027221 */ /* 0x000fe40000010000 */
[C---:B------:R-:W-:Y:S01]  /*c1e0*/  HMMA.16816.F32.BF16 R48, R104.reuse, R118, R48 ;  /* 0x000000766830723c */ /* 0x040fe20000041830 */
[----:B------:R-:W3:Y:S03]  /*c1f0*/  LDSM.16.MT88.4 R116, [R185+0x4000] ;  /* 0x00400000b974783b */ /* 0x000ee60000004200 */
[----:B------:R-:W-:Y:S02]  /*c200*/  FADD.FTZ R0, R175, R0 ;  /* 0x00000000af007221 */ /* 0x000fe40000010000 */
[----:B------:R-:W-:Y:S02]  /*c210*/  FADD.FTZ R2, R219, R2 ;  /* 0x00000002db027221 */ /* 0x000fe40000010000 */
[----:B------:R-:W-:Y:S01]  /*c220*/  FADD.FTZ R0, R174, R0 ;  /* 0x00000000ae007221 */ /* 0x000fe20000010000 */
[C---:B--2---:R-:W-:Y:S03]  /*c230*/  HMMA.16816.F32.BF16 R52, R104.reuse, R108, R52 ;  /* 0x0000006c6834723c */ /* 0x044fe60000041834 */
[----:B------:R-:W-:Y:S02]  /*c240*/  FADD.FTZ R2, R218, R2 ;  /* 0x00000002da027221 */ /* 0x000fe40000010000 */
[----:B------:R-:W-:Y:S02]  /*c250*/  FADD.FTZ R0, R173, R0 ;  /* 0x00000000ad007221 */ /* 0x000fe40000010000 */
[----:B------:R-:W-:Y:S01]  /*c260*/  FADD.FTZ R2, R210, R2 ;  /* 0x00000002d2027221 */ /* 0x000fe20000010000 */
[C---:B------:R-:W-:Y:S01]  /*c270*/  HMMA.16816.F32.BF16 R56, R104.reuse, R110, R56 ;  /* 0x0000006e6838723c */ /* 0x040fe20000041838 */
[----:B------:R-:W2:Y:S03]  /*c280*/  LDSM.16.MT88.4 R108, [R186+0x4000] ;  /* 0x00400000ba6c783b */ /* 0x000ea60000004200 */
[----:B-1----:R-:W-:Y:S02]  /*c290*/  FFMA.FTZ R102, R156, c[0x0][0x2d0], -R138 ;  /* 0x0000b4009c667a23 */ /* 0x002fe4000001088a */
[----:B----4-:R-:W-:Y:S02]  /*c2a0*/  FADD.FTZ R0, R172, R0 ;  /* 0x00000000ac007221 */ /* 0x010fe40000010000 */
[C---:B-----5:R-:W-:Y:S01]  /*c2b0*/  HMMA.16816.F32.BF16 R60, R104.reuse, R112, R60 ;  /* 0x00000070683c723c */ /* 0x060fe2000004183c */
[----:B------:R1:W4:Y:S03]  /*c2c0*/  MUFU.EX2 R179, R102 ;  /* 0x0000006600b37308 */ /* 0x0003260000000800 */
[----:B------:R-:W-:Y:S02]  /*c2d0*/  FADD.FTZ R2, R208, R2 ;  /* 0x00000002d0027221 */ /* 0x000fe40000010000 */
[----:B------:R-:W-:Y:S02]  /*c2e0*/  FADD.FTZ R0, R171, R0 ;  /* 0x00000000ab007221 */ /* 0x000fe40000010000 */
        /* <DEDUP_REMOVED lines=9> */
[----:B-1----:R-:W-:Y:S02]  /*c380*/  FFMA.FTZ R102, R155, c[0x0][0x2d0], -R138 ;  /* 0x0000b4009b667a23 */ /* 0x002fe4000001088a */
[----:B------:R-:W-:Y:S02]  /*c390*/  FADD.FTZ R2, R181, R2 ;  /* 0x00000002b5027221 */ /* 0x000fe40000010000 */
[----:B------:R1:W1:Y:S01]  /*c3a0*/  MUFU.EX2 R178, R102 ;  /* 0x0000006600b27308 */ /* 0x0002620000000800 */
[C---:B--2---:R-:W-:Y:S01]  /*c3b0*/  HMMA.16816.F32.BF16 R76, R104.reuse, R108, R76 ;  /* 0x0000006c684c723c */ /* 0x044fe2000004184c */
[----:B------:R-:W-:Y:S02]  /*c3c0*/  LDSM.16.MT88.4 R152, [R188+0x3800] ;  /* 0x00380000bc98783b */ /* 0x000fe40000004200 */
[----:B----4-:R-:W-:Y:S05]  /*c3d0*/  FADD.FTZ R2, R179, R2 ;  /* 0x00000002b3027221 */ /* 0x010fea0000010000 */
[C---:B------:R-:W-:Y:S01]  /*c3e0*/  HMMA.16816.F32.BF16 R80, R104.reuse, R110, R80 ;  /* 0x0000006e6850723c */ /* 0x040fe20000041850 */
[----:B------:R-:W2:Y:S07]  /*c3f0*/  LDSM.16.MT88.4 R108, [R185+0x800] ;  /* 0x00080000b96c783b */ /* 0x000eae0000004200 */
[C---:B-----5:R-:W-:Y:S04]  /*c400*/  HMMA.16816.F32.BF16 R84, R104.reuse, R112, R84 ;  /* 0x000000706854723c */ /* 0x060fe80000041854 */
[----:B-1----:R-:W-:Y:S04]  /*c410*/  FFMA.FTZ R102, R157, c[0x0][0x2d0], -R138 ;  /* 0x0000b4009d667a23 */ /* 0x002fe8000001088a */
[C---:B------:R-:W-:Y:S01]  /*c420*/  HMMA.16816.F32.BF16 R88, R104.reuse, R114, R88 ;  /* 0x000000726858723c */ /* 0x040fe20000041858 */
[----:B------:R-:W1:Y:S01]  /*c430*/  LDSM.16.MT88.4 R112, [R189+0x800] ;  /* 0x00080000bd70783b */ /* 0x000e620000004200 */
[----:B------:R4:W5:Y:S02]  /*c440*/  MUFU.EX2 R177, R102 ;  /* 0x0000006600b17308 */ /* 0x0009640000000800 */
[----:B------:R-:W-:Y:S04]  /*c450*/  FADD.FTZ R2, R178, R2 ;  /* 0x00000002b2027221 */ /* 0x000fe80000010000 */
[C---:B---3--:R-:W-:Y:S08]  /*c460*/  HMMA.16816.F32.BF16 R92, R104.reuse, R116, R92 ;  /* 0x00000074685c723c */ /* 0x048ff0000004185c */
[----:B------:R-:W-:Y:S01]  /*c470*/  HMMA.16816.F32.BF16 R96, R104, R118, R96 ;  /* 0x000000766860723c */ /* 0x000fe20000041860 */
[----:B------:R-:W-:Y:S06]  /*c480*/  LDSM.16.MT88.4 R116, [R186+0x4800] ;  /* 0x00480000ba74783b */ /* 0x000fec0000004200 */
[----:B------:R-:W-:Y:S02]  /*c490*/  F2FP.BF16.PACK_AB R104, R208, R210 ;  /* 0x000000d2d068723e */ /* 0x000fe400000010ff */
[----:B------:R-:W-:Y:S03]  /*c4a0*/  F2FP.BF16.PACK_AB R106, R182, R183 ;  /* 0x000000b7b66a723e */ /* 0x000fe600000010ff */
[----:B------:R-:W-:Y:S01]  /*c4b0*/  F2FP.BF16.PACK_AB R105, R171, R172 ;  /* 0x000000acab69723e */ /* 0x000fe200000010ff */
[--C-:B----4-:R-:W-:Y:S01]  /*c4c0*/  FFMA.FTZ R102, R159, c[0x0][0x2d0], -R101.reuse ;  /* 0x0000b4009f667a23 */ /* 0x110fe20000010865 */
[----:B------:R-:W-:Y:S01]  /*c4d0*/  F2FP.BF16.PACK_AB R107, R169, R170 ;  /* 0x000000aaa96b723e */ /* 0x000fe200000010ff */
[----:B-----5:R-:W-:Y:S02]  /*c4e0*/  FADD.FTZ R2, R177, R2 ;  /* 0x00000002b1027221 */ /* 0x020fe40000010000 */
[----:B------:R3:W4:Y:S04]  /*c4f0*/  MUFU.EX2 R164, R102 ;  /* 0x0000006600a47308 */ /* 0x0007280000000800 */
[C---:B--2---:R-:W-:Y:S08]  /*c500*/  HMMA.16816.F32.BF16 R4, R104.reuse, R108, R4 ;  /* 0x0000006c6804723c */ /* 0x044ff00000041804 */
[C---:B------:R-:W-:Y:S01]  /*c510*/  HMMA.16816.F32.BF16 R8, R104.reuse, R110, R8 ;  /* 0x0000006e6808723c */ /* 0x040fe20000041808 */
[----:B------:R-:W2:Y:S07]  /*c520*/  LDSM.16.MT88.4 R108, [R188+0x2800] ;  /* 0x00280000bc6c783b */ /* 0x000eae0000004200 */
[C---:B------:R-:W-:Y:S04]  /*c530*/  HMMA.16816.F32.BF16 R12, R104.reuse, R120, R12 ;  /* 0x00000078680c723c */ /* 0x040fe8000004180c */
[--C-:B---3--:R-:W-:Y:S02]  /*c540*/  FFMA.FTZ R102, R160, c[0x0][0x2d0], -R101.reuse ;  /* 0x0000b400a0667a23 */ /* 0x108fe40000010865 */
[----:B----4-:R-:W-:Y:S02]  /*c550*/  FADD.FTZ R0, R164, R0 ;  /* 0x00000000a4007221 */ /* 0x010fe40000010000 */
[C---:B------:R-:W-:Y:S01]  /*c560*/  HMMA.16816.F32.BF16 R16, R104.reuse, R122, R16 ;  /* 0x0000007a6810723c */ /* 0x040fe20000041810 */
[----:B------:R-:W-:Y:S01]  /*c570*/  LDSM.16.MT88.4 R120, [R189+0x4800] ;  /* 0x00480000bd78783b */ /* 0x000fe20000004200 */
[----:B------:R3:W4:Y:S06]  /*c580*/  MUFU.EX2 R163, R102 ;  /* 0x0000006600a37308 */ /* 0x00072c0000000800 */
[C---:B-1----:R-:W-:Y:S08]  /*c590*/  HMMA.16816.F32.BF16 R20, R104.reuse, R112, R20 ;  /* 0x000000706814723c */ /* 0x042ff00000041814 */
[C---:B------:R-:W-:Y:S01]  /*c5a0*/  HMMA.16816.F32.BF16 R24, R104.reuse, R114, R24 ;  /* 0x000000726818723c */ /* 0x040fe20000041818 */
[----:B------:R-:W1:Y:S07]  /*c5b0*/  LDSM.16.MT88.4 R112, [R185+0x4800] ;  /* 0x00480000b970783b */ /* 0x000e6e0000004200 */
[C---:B------:R-:W-:Y:S04]  /*c5c0*/  HMMA.16816.F32.BF16 R28, R104.reuse, R124, R28 ;  /* 0x0000007c681c723c */ /* 0x040fe8000004181c */
[--C-:B---3--:R-:W-:Y:S02]  /*c5d0*/  FFMA.FTZ R102, R158, c[0x0][0x2d0], -R101.reuse ;  /* 0x0000b4009e667a23 */ /* 0x108fe40000010865 */
[----:B------:R-:W-:Y:S01]  /*c5e0*/  LDSM.16.MT88.4 R156, [R185+0x5800] ;  /* 0x00580000b99c783b */ /* 0x000fe20000004200 */
[----:B----4-:R-:W-:Y:S01]  /*c5f0*/  FADD.FTZ R0, R163, R0 ;  /* 0x00000000a3007221 */ /* 0x010fe20000010000 */
[C---:B------:R-:W-:Y:S01]  /*c600*/  HMMA.16816.F32.BF16 R32, R104.reuse, R126, R32 ;  /* 0x0000007e6820723c */ /* 0x040fe20000041820 */
[----:B------:R3:W4:Y:S05]  /*c610*/  MUFU.EX2 R162, R102 ;  /* 0x0000006600a27308 */ /* 0x00072a0000000800 */
[----:B------:R-:W-:Y:S02]  /*c620*/  LDSM.16.MT88.4 R124, [R186+0x1000] ;  /* 0x00100000ba7c783b */ /* 0x000fe40000004200 */
[C---:B------:R-:W-:Y:S08]  /*c630*/  HMMA.16816.F32.BF16 R36, R104.reuse, R128, R36 ;  /* 0x000000806824723c */ /* 0x040ff00000041824 */
[C---:B------:R-:W-:Y:S01]  /*c640*/  HMMA.16816.F32.BF16 R40, R104.reuse, R130, R40 ;  /* 0x000000826828723c */ /* 0x040fe20000041828 */
[----:B------:R-:W-:Y:S07]  /*c650*/  LDSM.16.MT88.4 R128, [R188+0x1000] ;  /* 0x00100000bc80783b */ /* 0x000fee0000004200 */
[C---:B------:R-:W-:Y:S04]  /*c660*/  HMMA.16816.F32.BF16 R44, R104.reuse, R132, R44 ;  /* 0x00000084682c723c */ /* 0x040fe8000004182c */
[--C-:B---3--:R-:W-:Y:S02]  /*c670*/  FFMA.FTZ R102, R161, c[0x0][0x2d0], -R101.reuse ;  /* 0x0000b400a1667a23 */ /* 0x108fe40000010865 */
[----:B----4-:R-:W-:Y:S02]  /*c680*/  FADD.FTZ R0, R162, R0 ;  /* 0x00000000a2007221 */ /* 0x010fe40000010000 */
[C---:B------:R-:W-:Y:S01]  /*c690*/  HMMA.16816.F32.BF16 R48, R104.reuse, R134, R48 ;  /* 0x000000866830723c */ /* 0x040fe20000041830 */
[----:B------:R-:W-:Y:S01]  /*c6a0*/  LDSM.16.MT88.4 R132, [R186+0x3000] ;  /* 0x00300000ba84783b */ /* 0x000fe20000004200 */
[----:B------:R3:W4:Y:S06]  /*c6b0*/  MUFU.EX2 R161, R102 ;  /* 0x0000006600a17308 */ /* 0x00072c0000000800 */
[C---:B------:R-:W-:Y:S08]  /*c6c0*/  HMMA.16816.F32.BF16 R52, R104.reuse, R140, R52 ;  /* 0x0000008c6834723c */ /* 0x040ff00000041834 */
[C---:B------:R-:W-:Y:S01]  /*c6d0*/  HMMA.16816.F32.BF16 R56, R104.reuse, R142, R56 ;  /* 0x0000008e6838723c */ /* 0x040fe20000041838 */
[----:B------:R-:W-:Y:S07]  /*c6e0*/  LDSM.16.MT88.4 R140, [R189+0x3000] ;  /* 0x00300000bd8c783b */ /* 0x000fee0000004200 */
[C---:B--2---:R-:W-:Y:S04]  /*c6f0*/  HMMA.16816.F32.BF16 R60, R104.reuse, R108, R60 ;  /* 0x0000006c683c723c */ /* 0x044fe8000004183c */
[----:B---3--:R-:W-:Y:S02]  /*c700*/  FFMA.FTZ R102, R166, c[0x0][0x2d0], -R138 ;  /* 0x0000b400a6667a23 */ /* 0x008fe4000001088a */
[----:B----4-:R-:W-:Y:S02]  /*c710*/  FADD.FTZ R0, R161, R0 ;  /* 0x00000000a1007221 */ /* 0x010fe40000010000 */
[C---:B------:R-:W-:Y:S01]  /*c720*/  HMMA.16816.F32.BF16 R64, R104.reuse, R110, R64 ;  /* 0x0000006e6840723c */ /* 0x040fe20000041840 */
[----:B------:R-:W2:Y:S01]  /*c730*/  LDSM.16.MT88.4 R108, [R188+0x4800] ;  /* 0x00480000bc6c783b */ /* 0x000ea20000004200 */
[----:B------:R3:W-:Y:S06]  /*c740*/  MUFU.EX2 R168, R102 ;  /* 0x0000006600a87308 */ /* 0x0007ec0000000800 */
[C---:B-1----:R-:W-:Y:S08]  /*c750*/  HMMA.16816.F32.BF16 R68, R104.reuse, R112, R68 ;  /* 0x000000706844723c */ /* 0x042ff00000041844 */
[C---:B------:R-:W-:Y:S01]  /*c760*/  HMMA.16816.F32.BF16 R72, R104.reuse, R114, R72 ;  /* 0x000000726848723c */ /* 0x040fe20000041848 */
[----:B------:R-:W1:Y:S07]  /*c770*/  LDSM.16.MT88.4 R112, [R185+0x1000] ;  /* 0x00100000b970783b */ /* 0x000e6e0000004200 */
[C---:B------:R-:W-:Y:S04]  /*c780*/  HMMA.16816.F32.BF16 R76, R104.reuse, R116, R76 ;  /* 0x00000074684c723c */ /* 0x040fe8000004184c */
[--C-:B---3--:R-:W-:Y:S04]  /*c790*/  FFMA.FTZ R102, R167, c[0x0][0x2d0], -R138.reuse ;  /* 0x0000b400a7667a23 */ /* 0x108fe8000001088a */
[C---:B------:R-:W-:Y:S01]  /*c7a0*/  HMMA.16816.F32.BF16 R80, R104.reuse, R118, R80 ;  /* 0x000000766850723c */ /* 0x040fe20000041850 */
[----:B------:R-:W3:Y:S01]  /*c7b0*/  LDSM.16.MT88.4 R116, [R189+0x1000] ;  /* 0x00100000bd74783b */ /* 0x000ee20000004200 */
[----:B------:R4:W-:Y:S06]  /*c7c0*/  MUFU.EX2 R167, R102 ;  /* 0x0000006600a77308 */ /* 0x0009ec0000000800 */
[C---:B------:R-:W-:Y:S08]  /*c7d0*/  HMMA.16816.F32.BF16 R84, R104.reuse, R120, R84 ;  /* 0x000000786854723c */ /* 0x040ff00000041854 */
[C---:B------:R-:W-:Y:S01]  /*c7e0*/  HMMA.16816.F32.BF16 R88, R104.reuse, R122, R88 ;  /* 0x0000007a6858723c */ /* 0x040fe20000041858 */
[----:B------:R-:W5:Y:S07]  /*c7f0*/  LDSM.16.MT88.4 R120, [R185+0x3000] ;  /* 0x00300000b978783b */ /* 0x000f6e0000004200 */
[C---:B--2---:R-:W-:Y:S04]  /*c800*/  HMMA.16816.F32.BF16 R92, R104.reuse, R108, R92 ;  /* 0x0000006c685c723c */ /* 0x044fe8000004185c */
[--C-:B----4-:R-:W-:Y:S04]  /*c810*/  FFMA.FTZ R102, R222, c[0x0][0x2d0], -R138.reuse ;  /* 0x0000b400de667a23 */ /* 0x110fe8000001088a */
[----:B------:R-:W-:Y:S01]  /*c820*/  HMMA.16816.F32.BF16 R96, R104, R110, R96 ;  /* 0x0000006e6860723c */ /* 0x000fe20000041860 */
[----:B------:R-:W2:Y:S01]  /*c830*/  LDSM.16.MT88.4 R108, [R188+0x3000] ;  /* 0x00300000bc6c783b */ /* 0x000ea20000004200 */
[----:B------:R4:W-:Y:S05]  /*c840*/  MUFU.EX2 R166, R102 ;  /* 0x0000006600a67308 */ /* 0x0009ea0000000800 */
[----:B------:R-:W-:Y:S02]  /*c850*/  F2FP.BF16.PACK_AB R104, R179, R181 ;  /* 0x000000b5b368723e */ /* 0x000fe400000010ff */
[----:B------:R-:W-:Y:S03]  /*c860*/  F2FP.BF16.PACK_AB R106, R177, R178 ;  /* 0x000000b2b16a723e */ /* 0x000fe600000010ff */
[----:B------:R-:W-:Y:S02]  /*c870*/  F2FP.BF16.PACK_AB R105, R163, R164 ;  /* 0x000000a4a369723e */ /* 0x000fe400000010ff */
[----:B------:R-:W-:Y:S07]  /*c880*/  F2FP.BF16.PACK_AB R107, R161, R162 ;  /* 0x000000a2a16b723e */ /* 0x000fee00000010ff */
[C---:B-1----:R-:W-:Y:S03]  /*c890*/  HMMA.16816.F32.BF16 R4, R104.reuse, R112, R4 ;  /* 0x000000706804723c */ /* 0x042fe60000041804 */
[----:B----4-:R-:W-:Y:S05]  /*c8a0*/  FFMA.FTZ R102, R165, c[0x0][0x2d0], -R138 ;  /* 0x0000b400a5667a23 */ /* 0x010fea000001088a */
[C---:B------:R-:W-:Y:S01]  /*c8b0*/  HMMA.16816.F32.BF16 R8, R104.reuse, R114, R8 ;  /* 0x000000726808723c */ /* 0x040fe20000041808 */
[----:B------:R-:W1:Y:S01]  /*c8c0*/  LDSM.16.MT88.4 R112, [R185+0x5000] ;  /* 0x00500000b970783b */ /* 0x000e620000004200 */
[----:B------:R-:W4:Y:S06]  /*c8d0*/  MUFU.EX2 R165, R102 ;  /* 0x0000006600a57308 */ /* 0x000f2c0000000800 */
[C---:B------:R-:W-:Y:S08]  /*c8e0*/  HMMA.16816.F32.BF16 R12, R104.reuse, R124, R12 ;  /* 0x0000007c680c723c */ /* 0x040ff0000004180c */
[C---:B------:R-:W-:Y:S01]  /*c8f0*/  HMMA.16816.F32.BF16 R16, R104.reuse, R126, R16 ;  /* 0x0000007e6810723c */ /* 0x040fe20000041810 */
[----:B------:R-:W-:Y:S07]  /*c900*/  LDSM.16.MT88.4 R124, [R189+0x1800] ;  /* 0x00180000bd7c783b */ /* 0x000fee0000004200 */
[C---:B---3--:R-:W-:Y:S04]  /*c910*/  HMMA.16816.F32.BF16 R20, R104.reuse, R116, R20 ;  /* 0x000000746814723c */ /* 0x048fe80000041814 */
[----:B----4-:R-:W-:Y:S01]  /*c920*/  F2FP.BF16.PACK_AB R138, R165, R166 ;  /* 0x000000a6a58a723e */ /* 0x010fe200000010ff */
[--C-:B------:R-:W-:Y:S03]  /*c930*/  FFMA.FTZ R102, R223, c[0x0][0x2d0], -R101.reuse ;  /* 0x0000b400df667a23 */ /* 0x100fe60000010865 */
[C---:B------:R-:W-:Y:S01]  /*c940*/  HMMA.16816.F32.BF16 R24, R104.reuse, R118, R24 ;  /* 0x000000766818723c */ /* 0x040fe20000041818 */
[----:B------:R-:W3:Y:S01]  /*c950*/  LDSM.16.MT88.4 R116, [R186+0x5000] ;  /* 0x00500000ba74783b */ /* 0x000ee20000004200 */
[----:B------:R4:W-:Y:S06]  /*c960*/  MUFU.EX2 R160, R102 ;  /* 0x0000006600a07308 */ /* 0x0009ec0000000800 */
[C---:B------:R-:W-:Y:S08]  /*c970*/  HMMA.16816.F32.BF16 R28, R104.reuse, R128, R28 ;  /* 0x00000080681c723c */ /* 0x040ff0000004181c */
[C---:B------:R-:W-:Y:S08]  /*c980*/  HMMA.16816.F32.BF16 R32, R104.reuse, R130, R32 ;  /* 0x000000826820723c */ /* 0x040ff00000041820 */
[C---:B-----5:R-:W-:Y:S04]  /*c990*/  HMMA.16816.F32.BF16 R36, R104.reuse, R120, R36 ;  /* 0x000000786824723c */ /* 0x060fe80000041824 */
[--C-:B----4-:R-:W-:Y:S02]  /*c9a0*/  FFMA.FTZ R102, R224, c[0x0][0x2d0], -R101.reuse ;  /* 0x0000b400e0667a23 */ /* 0x110fe40000010865 */
[----:B------:R-:W-:Y:S01]  /*c9b0*/  FFMA.FTZ R101, R136, c[0x0][0x2d0], -R101 ;  /* 0x0000b40088657a23 */ /* 0x000fe20000010865 */
[----:B------:R-:W-:Y:S01]  /*c9c0*/  F2FP.BF16.PACK_AB R136, R167, R168 ;  /* 0x000000a8a788723e */ /* 0x000fe200000010ff */
[C---:B------:R-:W-:Y:S01]  /*c9d0*/  HMMA.16816.F32.BF16 R40, R104.reuse, R122, R40 ;  /* 0x0000007a6828723c */ /* 0x040fe20000041828 */
[----:B------:R-:W4:Y:S01]  /*c9e0*/  LDSM.16.MT88.4 R120, [R189+0x5000] ;  /* 0x00500000bd78783b */ /* 0x000f220000004200 */
[----:B------:R-:W5:Y:S06]  /*c9f0*/  MUFU.EX2 R102, R102 ;  /* 0x0000006600667308 */ /* 0x000f6c0000000800 */
[C---:B------:R-:W-:Y:S04]  /*ca00*/  HMMA.16816.F32.BF16 R44, R104.reuse, R132, R44 ;  /* 0x00000084682c723c */ /* 0x040fe8000004182c */
[----:B------:R-:W1:Y:S04]  /*ca10*/  MUFU.EX2 R101, R101 ;  /* 0x0000006500657308 */ /* 0x000e680000000800 */
[C---:B------:R-:W-:Y:S01]  /*ca20*/  HMMA.16816.F32.BF16 R48, R104.reuse, R134, R48 ;  /* 0x000000866830723c */ /* 0x040fe20000041830 */
[----:B------:R-:W-:Y:S07]  /*ca30*/  LDSM.16.MT88.4 R132, [R188+0x1800] ;  /* 0x00180000bc84783b */ /* 0x000fee0000004200 */
[C---:B------:R-:W-:Y:S04]  /*ca40*/  HMMA.16816.F32.BF16 R52, R104.reuse, R140, R52 ;  /* 0x0000008c6834723c */ /* 0x040fe80000041834 */
[----:B-----5:R-:W-:Y:S04]  /*ca50*/  F2FP.BF16.PACK_AB R137, R102, R160 ;  /* 0x000000a06689723e */ /* 0x020fe800000010ff */
[C---:B------:R-:W-:Y:S01]  /*ca60*/  HMMA.16816.F32.BF16 R56, R104.reuse, R142, R56 ;  /* 0x0000008e6838723c */ /* 0x040fe20000041838 */
[----:B------:R-:W-:Y:S03]  /*ca70*/  LDSM.16.MT88.4 R140, [R185+0x3800] ;  /* 0x00380000b98c783b */ /* 0x000fe60000004200 */
[----:B-1----:R-:W-:Y:S04]  /*ca80*/  F2FP.BF16.PACK_AB R139, R101, R103 ;  /* 0x00000067658b723e */ /* 0x002fe800000010ff */
[C---:B--2---:R-:W-:Y:S08]  /*ca90*/  HMMA.16816.F32.BF16 R60, R104.reuse, R108, R60 ;  /* 0x0000006c683c723c */ /* 0x044ff0000004183c */
[C---:B------:R-:W-:Y:S01]  /*caa0*/  HMMA.16816.F32.BF16 R64, R104.reuse, R110, R64 ;  /* 0x0000006e6840723c */ /* 0x040fe20000041840 */
[----:B------:R-:W1:Y:S07]  /*cab0*/  LDSM.16.MT88.4 R108, [R188+0x5000] ;  /* 0x00500000bc6c783b */ /* 0x000e6e0000004200 */
[C---:B------:R-:W-:Y:S08]  /*cac0*/  HMMA.16816.F32.BF16 R68, R104.reuse, R112, R68 ;  /* 0x000000706844723c */ /* 0x040ff00000041844 */
[C---:B------:R-:W-:Y:S01]  /*cad0*/  HMMA.16816.F32.BF16 R72, R104.reuse, R114, R72 ;  /* 0x000000726848723c */ /* 0x040fe20000041848 */
[----:B------:R-:W2:Y:S07]  /*cae0*/  LDSM.16.MT88.4 R112, [R185+0x1800] ;  /* 0x00180000b970783b */ /* 0x000eae0000004200 */
[C---:B---3--:R-:W-:Y:S08]  /*caf0*/  HMMA.16816.F32.BF16 R76, R104.reuse, R116, R76 ;  /* 0x00000074684c723c */ /* 0x048ff0000004184c */
[C---:B------:R-:W-:Y:S01]  /*cb00*/  HMMA.16816.F32.BF16 R80, R104.reuse, R118, R80 ;  /* 0x000000766850723c */ /* 0x040fe20000041850 */
[----:B------:R-:W3:Y:S07]  /*cb10*/  LDSM.16.MT88.4 R116, [R186+0x1800] ;  /* 0x00180000ba74783b */ /* 0x000eee0000004200 */
[C---:B----4-:R-:W-:Y:S08]  /*cb20*/  HMMA.16816.F32.BF16 R84, R104.reuse, R120, R84 ;  /* 0x000000786854723c */ /* 0x050ff00000041854 */
[C---:B------:R-:W-:Y:S08]  /*cb30*/  HMMA.16816.F32.BF16 R88, R104.reuse, R122, R88 ;  /* 0x0000007a6858723c */ /* 0x040ff00000041858 */
[C---:B-1----:R-:W-:Y:S08]  /*cb40*/  HMMA.16816.F32.BF16 R92, R104.reuse, R108, R92 ;  /* 0x0000006c685c723c */ /* 0x042ff0000004185c */
[----:B------:R-:W-:Y:S08]  /*cb50*/  HMMA.16816.F32.BF16 R96, R104, R110, R96 ;  /* 0x0000006e6860723c */ /* 0x000ff00000041860 */
[C---:B--2---:R-:W-:Y:S01]  /*cb60*/  HMMA.16816.F32.BF16 R104, R136.reuse, R112, R4 ;  /* 0x000000708868723c */ /* 0x044fe20000041804 */
[----:B------:R-:W1:Y:S07]  /*cb70*/  LDSM.16.MT88.4 R4, [R186+0x5800] ;  /* 0x00580000ba04783b */ /* 0x000e6e0000004200 */
[C---:B------:R-:W-:Y:S01]  /*cb80*/  HMMA.16816.F32.BF16 R108, R136.reuse, R114, R8 ;  /* 0x00000072886c723c */ /* 0x040fe20000041808 */
[----:B------:R-:W2:Y:S07]  /*cb90*/  LDSM.16.MT88.4 R8, [R189+0x5800] ;  /* 0x00580000bd08783b */ /* 0x000eae0000004200 */
[C---:B---3--:R-:W-:Y:S01]  /*cba0*/  HMMA.16816.F32.BF16 R112, R136.reuse, R116, R12 ;  /* 0x000000748870723c */ /* 0x048fe2000004180c */
[----:B------:R-:W3:Y:S07]  /*cbb0*/  LDSM.16.MT88.4 R12, [R188+0x5800] ;  /* 0x00580000bc0c783b */ /* 0x000eee0000004200 */
        /* <DEDUP_REMOVED lines=20> */
[C---:B--2---:R-:W-:Y:S04]  /*cd00*/  HMMA.16816.F32.BF16 R84, R136.reuse, R8, R84 ;  /* 0x000000088854723c */ /* 0x044fe80000041854 */
[----:B------:R-:W-:Y:S01]  /*cd10*/  FADD.FTZ R4, R102, R2 ;  /* 0x0000000266047221 */ /* 0x000fe20000010000 */
[-C--:B------:R-:W-:Y:S01]  /*cd20*/  MOV R102, R3.reuse ;  /* 0x0000000300667202 */ /* 0x080fe20000000f00 */
[----:B------:R-:W-:Y:S01]  /*cd30*/  FADD.FTZ R2, R166, R0 ;  /* 0x00000000a6027221 */ /* 0x000fe20000010000 */
[----:B------:R-:W-:Y:S01]  /*cd40*/  MOV R8, R3 ;  /* 0x0000000300087202 */ /* 0x000fe20000000f00 */
[C---:B------:R-:W-:Y:S04]  /*cd50*/  HMMA.16816.F32.BF16 R88, R136.reuse, R10, R88 ;  /* 0x0000000a8858723c */ /* 0x040fe80000041858 */
[----:B------:R-:W-:Y:S02]  /*cd60*/  FADD.FTZ R0, R103, R4 ;  /* 0x0000000467007221 */ /* 0x000fe40000010000 */
[----:B------:R-:W-:Y:S02]  /*cd70*/  FADD.FTZ R225, R165, R2 ;  /* 0x00000002a5e17221 */ /* 0x000fe40000010000 */
[C---:B---3--:R-:W-:Y:S04]  /*cd80*/  HMMA.16816.F32.BF16 R92, R136.reuse, R12, R92 ;  /* 0x0000000c885c723c */ /* 0x048fe8000004185c */
[----:B------:R-:W-:Y:S01]  /*cd90*/  FADD.FTZ R226, R101, R0 ;  /* 0x0000000065e27221 */ /* 0x000fe20000010000 */
[----:B------:R-:W-:Y:S03]  /*cda0*/  MOV R101, R100 ;  /* 0x0000006400657202 */ /* 0x000fe60000000f00 */
[----:B------:R-:W-:Y:S01]  /*cdb0*/  HMMA.16816.F32.BF16 R96, R136, R14, R96 ;  /* 0x0000000e8860723c */ /* 0x000fe20000041860 */
[----:B------:R-:W-:-:S07]  /*cdc0*/  @P0 BRA `(.L_x_461) ;  /* 0xffffd27000000947 */ /* 0x000fce000383ffff */
.L_x_460:
[----:B------:R-:W-:-:S13]  /*cdd0*/  ISETP.GE.AND P0, PT, R207, R211, PT ;  /* 0x000000d3cf00720c */ /* 0x000fda0003f06270 */
[----:B------:R-:W-:Y:S05]  /*cde0*/  @!P0 BRA `(.L_x_462) ;  /* 0x0000387000008947 */ /* 0x000fea0003800000 */
[----:B------:R-:W-:Y:S02]  /*cdf0*/  MOV R102, R8 ;  /* 0x0000000800667202 */ /* 0x000fe40000000f00 */
[----:B------:R-:W-:Y:S02]  /*ce00*/  MOV R101, R100 ;  /* 0x0000006400657202 */ /* 0x000fe40000000f00 */
.L_x_471:
[----:B------:R-:W-:Y:S01]  /*ce10*/  SHF.R.S32.HI R0, RZ, 0x1f, R207 ;  /* 0x0000001fff007819 */ /* 0x000fe200000114cf */
[----:B------:R-:W-:Y:S04]  /*ce20*/  DEPBAR.LE SB0, 0x0 ;  /* 0x000080000000791a */ /* 0x000fe80000000000 */
[----:B------:R-:W-:Y:S01]  /*ce30*/  IMAD R0, R0, c[0x0][0x208], RZ ;  /* 0x0000820000007a24 */ /* 0x000fe200078e02ff */
[----:B------:R-:W-:Y:S01]  /*ce40*/  WARPSYNC 0xffffffff ;  /* 0xffffffff00007948 */ /* 0x000fe20003800000 */
[----:B------:R-:W-:Y:S01]  /*ce50*/  BAR.SYNC.DEFER_BLOCKING 0x0 ;  /* 0x0000000000007b1d */ /* 0x000fe20000010000 */
[C---:B------:R-:W-:Y:S04]  /*ce60*/  IMAD.WIDE.U32 R2, R207.reuse, c[0x0][0x208], RZ ;  /* 0x00008200cf027a25 */ /* 0x040fe800078e00ff */
[----:B------:R-:W-:Y:S02]  /*ce70*/  IMAD R0, R207, c[0x0][0x20c], R0 ;  /* 0x00008300cf007a24 */ /* 0x000fe400078e0200 */
[----:B------:R-:W-:Y:S02]  /*ce80*/  IMAD.SHL.U32 R4, R2, 0x40, RZ ;  /* 0x0000004002047824 */ /* 0x000fe400078e00ff */
[----:B------:R-:W-:Y:S02]  /*ce90*/  IMAD.IADD R0, R3, 0x1, R0 ;  /* 0x0000000103007824 */ /* 0x000fe400078e0200 */
[----:B------:R-:W-:Y:S01]  /*cea0*/  IMAD.MOV.U32 R7, RZ, RZ, c[0x0][0x208] ;  /* 0x00008200ff077624 */ /* 0x000fe200078e00ff */
[----:B------:R-:W-:Y:S02]  /*ceb0*/  IADD3 R5, P6, R4, R214, RZ ;  /* 0x000000d604057210 */ /* 0x000fe40007fde0ff */
[----:B------:R-:W-:Y:S01]  /*cec0*/  SHF.L.U64.HI R0, R2, 0x6, R0 ;  /* 0x0000000602007819 */ /* 0x000fe20000010200 */
[----:B------:R-:W-:Y:S01]  /*ced0*/  IMAD.MOV.U32 R2, RZ, RZ, c[0x0][0x20c] ;  /* 0x00008300ff027624 */ /* 0x000fe200078e00ff */
[C---:B------:R-:W-:Y:S02]  /*cee0*/  LEA R3, P0, R7.reuse, R4, 0x5 ;  /* 0x0000000407037211 */ /* 0x040fe400078028ff */
[----:B------:R-:W-:Y:S02]  /*cef0*/  IADD3.X R6, R0, R217, RZ, P6, !PT ;  /* 0x000000d900067210 */ /* 0x000fe400037fe4ff */
[----:B------:R-:W-:Y:S02]  /*cf00*/  LEA.HI.X R2, R7, R0, R2, 0x5, P0 ;  /* 0x0000000007027211 */ /* 0x000fe400000f2c02 */
[C---:B------:R-:W-:Y:S02]  /*cf10*/  IADD3 R13, P0, R214.reuse, 0x40, RZ ;  /* 0x00000040d60d7810 */ /* 0x040fe40007f1e0ff */
[C---:B------:R-:W-:Y:S01]  /*cf20*/  LEA R22, P6, R5.reuse, c[0x0][0x1f8], 0x1 ;  /* 0x00007e0005167a11 */ /* 0x040fe200078c08ff */
[----:B------:R-:W-:Y:S01]  /*cf30*/  LDSM.16.M88.4 R32, [R191] ;  /* 0x00000000bf20783b */ /* 0x000fe20000000200 */
[----:B------:R-:W-:Y:S02]  /*cf40*/  ULDC UR4, c[0x0][0x324] ;  /* 0x0000c90000047ab9 */ /* 0x000fe40000000800 */
[----:B------:R-:W-:Y:S01]  /*cf50*/  LEA.HI.X R23, R5, c[0x0][0x1fc], R6, 0x1, P6 ;  /* 0x00007f0005177a11 */ /* 0x000fe200030f0c06 */
[--C-:B------:R-:W-:Y:S01]  /*cf60*/  IMAD.X R5, RZ, RZ, R217.reuse, P0 ;  /* 0x000000ffff057224 */ /* 0x100fe200000e06d9 */
[----:B------:R-:W-:Y:S01]  /*cf70*/  IADD3 R7, P6, R214, 0x80, RZ ;  /* 0x00000080d6077810 */ /* 0x000fe20007fde0ff */
[----:B------:R-:W-:Y:S01]  /*cf80*/  ULOP3.LUT UR4, URZ, UR4, URZ, 0x33, !UPT ;  /* 0x000000043f047292 */ /* 0x000fe2000f8e333f */
[C---:B------:R-:W-:Y:S01]  /*cf90*/  IADD3 R12, P0, R4.reuse, R13, RZ ;  /* 0x0000000d040c7210 */ /* 0x040fe20007f1e0ff */
[----:B------:R-:W1:Y:S02]  /*cfa0*/  LDSM.16.M88.4 R8, [R184] ;  /* 0x00000000b808783b */ /* 0x000e640000000200 */
[----:B------:R-:W-:Y:S01]  /*cfb0*/  IMAD.X R6, RZ, RZ, R217, P6 ;  /* 0x000000ffff067224 */ /* 0x000fe200030e06d9 */
[----:B------:R-:W-:Y:S01]  /*cfc0*/  IADD3 R4, P6, R4, R7, RZ ;  /* 0x0000000704047210 */ /* 0x000fe20007fde0ff */
[--C-:B------:R-:W-:Y:S01]  /*cfd0*/  IMAD.X R14, R0, 0x1, R5.reuse, P0 ;  /* 0x00000001000e7824 */ /* 0x100fe200000e0605 */
[C---:B------:R-:W-:Y:S02]  /*cfe0*/  LEA R20, P0, R12.reuse, c[0x0][0x1f8], 0x1 ;  /* 0x00007e000c147a11 */ /* 0x040fe400078008ff */
[----:B------:R-:W2:Y:S02]  /*cff0*/  LDSM.16.M88.4 R16, [R184+0x800] ;  /* 0x00080000b810783b */ /* 0x000ea40000000200 */
[----:B------:R-:W-:Y:S02]  /*d000*/  LEA.HI.X R21, R12, c[0x0][0x1fc], R14, 0x1, P0 ;  /* 0x00007f000c157a11 */ /* 0x000fe400000f0c0e */
[C---:B------:R-:W-:Y:S02]  /*d010*/  IADD3 R13, P0, R3.reuse, R13, RZ ;  /* 0x0000000d030d7210 */ /* 0x040fe40007f1e0ff */
[----:B------:R-:W-:Y:S01]  /*d020*/  IADD3.X R12, R0, R6, RZ, P6, !PT ;  /* 0x00000006000c7210 */ /* 0x000fe200037fe4ff */
[----:B------:R-:W3:Y:S01]  /*d030*/  LDSM.16.M88.4 R24, [R184+0x1000] ;  /* 0x00100000b818783b */ /* 0x000ee20000000200 */
[C---:B------:R-:W-:Y:S01]  /*d040*/  IADD3 R0, P6, R3.reuse, R7, RZ ;  /* 0x0000000703007210 */ /* 0x040fe20007fde0ff */
[C---:B------:R-:W-:Y:S01]  /*d050*/  IMAD.X R28, R2.reuse, 0x1, R5, P0 ;  /* 0x00000001021c7824 */ /* 0x040fe200000e0605 */
[----:B------:R-:W-:Y:S03]  /*d060*/  IADD3 R3, P0, R3, R214, RZ ;  /* 0x000000d603037210 */ /* 0x000fe60007f1e0ff */
[----:B------:R-:W-:Y:S01]  /*d070*/  IMAD.X R5, R2, 0x1, R6, P6 ;  /* 0x0000000102057824 */ /* 0x000fe200030e0606 */
[----:B------:R-:W4:Y:S01]  /*d080*/  LDSM.16.M88.4 R136, [R184+0x1800] ;  /* 0x00180000b888783b */ /* 0x000f220000000200 */
[----:B------:R-:W-:Y:S01]  /*d090*/  LEA R6, P6, R4, c[0x0][0x1f8], 0x1 ;  /* 0x00007e0004067a11 */ /* 0x000fe200078c08ff */
[----:B------:R-:W-:Y:S01]  /*d0a0*/  IMAD.X R2, R2, 0x1, R217, P0 ;  /* 0x0000000102027824 */ /* 0x000fe200000e06d9 */
[C---:B------:R-:W-:Y:S02]  /*d0b0*/  LEA R14, P0, R3.reuse, c[0x0][0x1f8], 0x1 ;  /* 0x00007e00030e7a11 */ /* 0x040fe400078008ff */
[----:B------:R-:W-:Y:S02]  /*d0c0*/  LEA.HI.X R7, R4, c[0x0][0x1fc], R12, 0x1, P6 ;  /* 0x00007f0004077a11 */ /* 0x000fe400030f0c0c */
[----:B------:R-:W-:Y:S01]  /*d0d0*/  LDSM.16.M88.4 R140, [R192] ;  /* 0x00000000c08c783b */ /* 0x000fe20000000200 */
[----:B------:R-:W-:Y:S02]  /*d0e0*/  LEA.HI.X R15, R3, c[0x0][0x1fc], R2, 0x1, P0 ;  /* 0x00007f00030f7a11 */ /* 0x000fe400000f0c02 */
[C---:B------:R-:W-:Y:S02]  /*d0f0*/  LEA R12, P6, R13.reuse, c[0x0][0x1f8], 0x1 ;  /* 0x00007e000d0c7a11 */ /* 0x040fe400078c08ff */
[C---:B------:R-:W-:Y:S02]  /*d100*/  LEA R2, P0, R0.reuse, c[0x0][0x1f8], 0x1 ;  /* 0x00007e0000027a11 */ /* 0x040fe400078008ff */
[----:B------:R-:W5:Y:S01]  /*d110*/  LDSM.16.M88.4 R144, [R195] ;  /* 0x00000000c390783b */ /* 0x000f620000000200 */
[----:B------:R-:W-:Y:S02]  /*d120*/  LEA.HI.X R13, R13, c[0x0][0x1fc], R28, 0x1, P6 ;  /* 0x00007f000d0d7a11 */ /* 0x000fe400030f0c1c */
[----:B------:R-:W-:Y:S02]  /*d130*/  LEA.HI.X R3, R0, c[0x0][0x1fc], R5, 0x1, P0 ;  /* 0x00007f0000037a11 */ /* 0x000fe400000f0c05 */
[----:B------:R-:W-:Y:S02]  /*d140*/  ISETP.GT.AND P6, PT, R207, R211, PT ;  /* 0x000000d3cf00720c */ /* 0x000fe40003fc4270 */
[----:B------:R-:W1:Y:S07]  /*d150*/  LDSM.16.M88.4 R148, [R206] ;  /* 0x00000000ce94783b */ /* 0x000e6e0000000200 */
[----:B------:R-:W1:Y:S07]  /*d160*/  LDSM.16.M88.4 R152, [R205] ;  /* 0x00000000cd98783b */ /* 0x000e6e0000000200 */
[----:B------:R-:W1:Y:S07]  /*d170*/  LDSM.16.M88.4 R156, [R204] ;  /* 0x00000000cc9c783b */ /* 0x000e6e0000000200 */
[----:B------:R-:W-:Y:S01]  /*d180*/  @!PT LDS RZ, [RZ] ;  /* 0x00000000fffff984 */ /* 0x000fe20000000800 */
[----:B------:R-:W-:Y:S01]  /*d190*/  @!PT LDS RZ, [RZ] ;  /* 0x00000000fffff984 */ /* 0x000fe20000000800 */
[----:B------:R-:W-:Y:S01]  /*d1a0*/  @!PT LDS RZ, [RZ] ;  /* 0x00000000fffff984 */ /* 0x000fe20000000800 */
[----:B------:R3:W-:Y:S07]  /*d1b0*/  LDGSTS.E.BYPASS.LTC128B.128 [R209+0x100], [R22.64], !P5 ;  /* 0x0010000016d17fae */ /* 0x0007ee000e901d46 */
[----:B------:R3:W-:Y:S07]  /*d1c0*/  LDGSTS.E.BYPASS.LTC128B.128 [R209+0x2100], [R20.64], !P4 ;  /* 0x0210000014d17fae */ /* 0x0007ee000e101d46 */
[----:B------:R1:W-:Y:S07]  /*d1d0*/  LDGSTS.E.BYPASS.LTC128B.128 [R209+0x4100], [R6.64], !P3 ;  /* 0x0410000006d17fae */ /* 0x0003ee000d901d46 */
[----:B------:R2:W-:Y:S07]  /*d1e0*/  LDGSTS.E.BYPASS.LTC128B.128 [R209+0x1100], [R14.64], !P5 ;  /* 0x011000000ed17fae */ /* 0x0005ee000e901d46 */
[----:B------:R2:W-:Y:S07]  /*d1f0*/  LDGSTS.E.BYPASS.LTC128B.128 [R209+0x3100], [R12.64], !P4 ;  /* 0x031000000cd17fae */ /* 0x0005ee000e101d46 */
[----:B------:R3:W-:Y:S01]  /*d200*/  LDGSTS.E.BYPASS.LTC128B.128 [R209+0x5100], [R2.64], !P3 ;  /* 0x0510000002d17fae */ /* 0x0007e2000d901d46 */
[C---:B-1----:R-:W-:Y:S06]  /*d210*/  HMMA.16816.F32.BF16 R4, R32.reuse, R8, RZ ;  /* 0x000000082004723c */ /* 0x042fec00000418ff */
[----:B------:R-:W-:Y:S02]  /*d220*/  LDSM.16.M88.4 R160, [R194] ;  /* 0x00000000c2a0783b */ /* 0x000fe40000000200 */
[C---:B------:R-:W-:Y:S05]  /*d230*/  HMMA.16816.F32.BF16 R8, R32.reuse, R10, RZ ;  /* 0x0000000a2008723c */ /* 0x040fea00000418ff */
[----:B------:R-:W0:Y:S03]  /*d240*/  LDGDEPBAR ;  /* 0x00000000000079af */ /* 0x000e260000000000 */
[C---:B--2---:R-:W-:Y:S04]  /*d250*/  HMMA.16816.F32.BF16 R12, R32.reuse, R16, RZ ;  /* 0x00000010200c723c */ /* 0x044fe800000418ff */
[----:B------:R-:W1:Y:S04]  /*d260*/  LDSM.16.M88.4 R164, [R190] ;  /* 0x00000000bea4783b */ /* 0x000e680000000200 */
[C---:B------:R-:W-:Y:S03]  /*d270*/  HMMA.16816.F32.BF16 R16, R32.reuse, R18, RZ ;  /* 0x000000122010723c */ /* 0x040fe600000418ff */
[----:B------:R-:W-:Y:S05]  /*d280*/  LDSM.16.M88.4 R168, [R190+0x1000] ;  /* 0x00100000bea8783b */ /* 0x000fea0000000200 */
[C---:B---3--:R-:W-:Y:S02]  /*d290*/  HMMA.16816.F32.BF16 R20, R32.reuse, R24, RZ ;  /* 0x000000182014723c */ /* 0x048fe400000418ff */
[----:B------:R-:W-:Y:S06]  /*d2a0*/  LDSM.16.M88.4 R172, [R190+0x1800] ;  /* 0x00180000beac783b */ /* 0x000fec0000000200 */
[C---:B------:R-:W-:Y:S01]  /*d2b0*/  HMMA.16816.F32.BF16 R24, R32.reuse, R26, RZ ;  /* 0x0000001a2018723c */ /* 0x040fe200000418ff */
[----:B------:R-:W-:Y:S07]  /*d2c0*/  LDSM.16.M88.4 R176, [R193] ;  /* 0x00000000c1b0783b */ /* 0x000fee0000000200 */
[C---:B----4-:R-:W-:Y:S01]  /*d2d0*/  HMMA.16816.F32.BF16 R28, R32.reuse, R136, RZ ;  /* 0x00000088201c723c */ /* 0x050fe200000418ff */
[----:B------:R-:W-:Y:S07]  /*d2e0*/  LDSM.16.M88.4 R180, [R187] ;  /* 0x00000000bbb4783b */ /* 0x000fee0000000200 */
[----:B------:R-:W-:Y:S01]  /*d2f0*/  HMMA.16816.F32.BF16 R32, R32, R138, RZ ;  /* 0x0000008a2020723c */ /* 0x000fe200000418ff */
[----:B------:R-:W2:Y:S07]  /*d300*/  LDSM.16.M88.4 R136, [R190+0x800] ;  /* 0x00080000be88783b */ /* 0x000eae0000000200 */
[C---:B-----5:R-:W-:Y:S08]  /*d310*/  HMMA.16816.F32.BF16 R4, R140.reuse, R144, R4 ;  /* 0x000000908c04723c */ /* 0x060ff00000041804 */
[C---:B------:R-:W-:Y:S01]  /*d320*/  HMMA.16816.F32.BF16 R8, R140.reuse, R146, R8 ;  /* 0x000000928c08723c */ /* 0x040fe20000041808 */
[----:B------:R-:W-:Y:S07]  /*d330*/  LDSM.16.M88.4 R144, [R187+0x1000] ;  /* 0x00100000bb90783b */ /* 0x000fee0000000200 */
[C---:B------:R-:W-:Y:S08]  /*d340*/  HMMA.16816.F32.BF16 R12, R140.reuse, R148, R12 ;  /* 0x000000948c0c723c */ /* 0x040ff0000004180c */
[C---:B------:R-:W-:Y:S01]  /*d350*/  HMMA.16816.F32.BF16 R16, R140.reuse, R150, R16 ;  /* 0x000000968c10723c */ /* 0x040fe20000041810 */
[----:B------:R-:W-:Y:S07]  /*d360*/  LDSM.16.M88.4 R148, [R187+0x1800] ;  /* 0x00180000bb94783b */ /* 0x000fee0000000200 */
[C---:B------:R-:W-:Y:S08]  /*d370*/  HMMA.16816.F32.BF16 R20, R140.reuse, R152, R20 ;  /* 0x000000988c14723c */ /* 0x040ff00000041814 */
[C---:B------:R-:W-:Y:S01]  /*d380*/  HMMA.16816.F32.BF16 R24, R140.reuse, R154, R24 ;  /* 0x0000009a8c18723c */ /* 0x040fe20000041818 */
[----:B------:R-:W-:Y:S07]  /*d390*/  LDSM.16.M88.4 R152, [R191+0x4000] ;  /* 0x00400000bf98783b */ /* 0x000fee0000000200 */
[C---:B------:R-:W-:Y:S08]  /*d3a0*/  HMMA.16816.F32.BF16 R28, R140.reuse, R156, R28 ;  /* 0x0000009c8c1c723c */ /* 0x040ff0000004181c */
[----:B------:R-:W-:Y:S01]  /*d3b0*/  HMMA.16816.F32.BF16 R32, R140, R158, R32 ;  /* 0x0000009e8c20723c */ /* 0x000fe20000041820 */
[----:B------:R-:W3:Y:S07]  /*d3c0*/  LDSM.16.M88.4 R140, [R187+0x800] ;  /* 0x00080000bb8c783b */ /* 0x000eee0000000200 */
[C---:B-1----:R-:W-:Y:S01]  /*d3d0*/  HMMA.16816.F32.BF16 R4, R160.reuse, R164, R4 ;  /* 0x000000a4a004723c */ /* 0x042fe20000041804 */
        /* <DEDUP_REMOVED lines=13> */
[----:B------:R-:W5:Y:S07]  /*d4b0*/  LDSM.16.M88.4 R172, [R203] ;  /* 0x00000000cbac783b */ /* 0x000f6e0000000200 */
[C---:B------:R-:W-:Y:S01]  /*d4c0*/  HMMA.16816.F32.BF16 R8, R176.reuse, R182, R8 ;  /* 0x000000b6b008723c */ /* 0x040fe20000041808 */
[----:B------:R-:W-:Y:S07]  /*d4d0*/  LDSM.16.M88.4 R180, [R190+0x2000] ;  /* 0x00200000beb4783b */ /* 0x000fee0000000200 */
        /* <DEDUP_REMOVED lines=10> */
[----:B------:R-:W1:Y:S07]  /*d580*/  LDSM.16.M88.4 R176, [R194+0x4000] ;  /* 0x00400000c2b0783b */ /* 0x000e6e0000000200 */
[C---:B------:R-:W-:Y:S01]  /*d590*/  HMMA.16816.F32.BF16 R8, R152.reuse, R158, R8 ;  /* 0x0000009e9808723c */ /* 0x040fe20000041808 */
[----:B------:R-:W-:Y:S07]  /*d5a0*/  LDSM.16.M88.4 R156, [R190+0x3800] ;  /* 0x00380000be9c783b */ /* 0x000fee0000000200 */
[C---:B--2---:R-:W-:Y:S08]  /*d5b0*/  HMMA.16816.F32.BF16 R12, R152.reuse, R136, R12 ;  /* 0x00000088980c723c */ /* 0x044ff0000004180c */
[C---:B------:R-:W-:Y:S01]  /*d5c0*/  HMMA.16816.F32.BF16 R16, R152.reuse, R138, R16 ;  /* 0x0000008a9810723c */ /* 0x040fe20000041810 */
[----:B------:R-:W2:Y:S07]  /*d5d0*/  LDSM.16.M88.4 R136, [R190+0x2800] ;  /* 0x00280000be88783b */ /* 0x000eae0000000200 */
[C---:B----4-:R-:W-:Y:S08]  /*d5e0*/  HMMA.16816.F32.BF16 R20, R152.reuse, R160, R20 ;  /* 0x000000a09814723c */ /* 0x050ff00000041814 */
[C---:B------:R-:W-:Y:S01]  /*d5f0*/  HMMA.16816.F32.BF16 R24, R152.reuse, R162, R24 ;  /* 0x000000a29818723c */ /* 0x040fe20000041818 */
[----:B------:R-:W-:Y:S07]  /*d600*/  LDSM.16.M88.4 R160, [R193+0x4000] ;  /* 0x00400000c1a0783b */ /* 0x000fee0000000200 */
[C---:B------:R-:W-:Y:S08]  /*d610*/  HMMA.16816.F32.BF16 R28, R152.reuse, R164, R28 ;  /* 0x000000a4981c723c */ /* 0x040ff0000004181c */
[----:B------:R-:W-:Y:S01]  /*d620*/  HMMA.16816.F32.BF16 R32, R152, R166, R32 ;  /* 0x000000a69820723c */ /* 0x000fe20000041820 */
[----:B------:R-:W4:Y:S07]  /*d630*/  LDSM.16.M88.4 R152, [R190+0x3000] ;  /* 0x00300000be98783b */ /* 0x000f2e0000000200 */
[C---:B-----5:R-:W-:Y:S01]  /*d640*/  HMMA.16816.F32.BF16 R4, R168.reuse, R172, R4 ;  /* 0x000000aca804723c */ /* 0x060fe20000041804 */
[----:B------:R-:W5:Y:S07]  /*d650*/  LDSM.16.M88.4 R164, [R187+0x2000] ;  /* 0x00200000bba4783b */ /* 0x000f6e0000000200 */
[C---:B------:R-:W-:Y:S01]  /*d660*/  HMMA.16816.F32.BF16 R8, R168.reuse, R174, R8 ;  /* 0x000000aea808723c */ /* 0x040fe20000041808 */
[----:B------:R-:W-:Y:S07]  /*d670*/  LDSM.16.M88.4 R172, [R184+0x4000] ;  /* 0x00400000b8ac783b */ /* 0x000fee0000000200 */
        /* <DEDUP_REMOVED lines=10> */
[----:B------:R-:W1:Y:S07]  /*d720*/  LDSM.16.M88.4 R168, [R191+0x8000] ;  /* 0x00800000bfa8783b */ /* 0x000e6e0000000200 */
[C---:B------:R-:W-:Y:S01]  /*d730*/  HMMA.16816.F32.BF16 R8, R176.reuse, R182, R8 ;  /* 0x000000b6b008723c */ /* 0x040fe20000041808 */
[----:B------:R-:W-:Y:S07]  /*d740*/  LDSM.16.M88.4 R180, [R199] ;  /* 0x00000000c7b4783b */ /* 0x000fee0000000200 */
[C---:B--2---:R-:W-:Y:S08]  /*d750*/  HMMA.16816.F32.BF16 R12, R176.reuse, R136, R12 ;  /* 0x00000088b00c723c */ /* 0x044ff0000004180c */
[C---:B------:R-:W-:Y:S01]  /*d760*/  HMMA.16816.F32.BF16 R16, R176.reuse, R138, R16 ;  /* 0x0000008ab010723c */ /* 0x040fe20000041810 */
[----:B------:R-:W2:Y:S07]  /*d770*/  LDSM.16.M88.4 R136, [R184+0x4800] ;  /* 0x00480000b888783b */ /* 0x000eae0000000200 */
[C---:B----4-:R-:W-:Y:S08]  /*d780*/  HMMA.16816.F32.BF16 R20, R176.reuse, R152, R20 ;  /* 0x00000098b014723c */ /* 0x050ff00000041814 */
[C---:B------:R-:W-:Y:S01]  /*d790*/  HMMA.16816.F32.BF16 R24, R176.reuse, R154, R24 ;  /* 0x0000009ab018723c */ /* 0x040fe20000041818 */
[----:B------:R-:W4:Y:S07]  /*d7a0*/  LDSM.16.M88.4 R152, [R184+0x5000] ;  /* 0x00500000b898783b */ /* 0x000f2e0000000200 */
[C---:B------:R-:W-:Y:S08]  /*d7b0*/  HMMA.16816.F32.BF16 R28, R176.reuse, R156, R28 ;  /* 0x0000009cb01c723c */ /* 0x040ff0000004181c */
[----:B------:R-:W-:Y:S01]  /*d7c0*/  HMMA.16816.F32.BF16 R32, R176, R158, R32 ;  /* 0x0000009eb020723c */ /* 0x000fe20000041820 */
[----:B------:R-:W1:Y:S07]  /*d7d0*/  LDSM.16.M88.4 R156, [R184+0x5800] ;  /* 0x00580000b89c783b */ /* 0x000e6e0000000200 */
[C---:B-----5:R-:W-:Y:S01]  /*d7e0*/  HMMA.16816.F32.BF16 R4, R160.reuse, R164, R4 ;  /* 0x000000a4a004723c */ /* 0x060fe20000041804 */
[----:B------:R-:W5:Y:S07]  /*d7f0*/  LDSM.16.M88.4 R176, [R192+0x8000] ;  /* 0x00800000c0b0783b */ /* 0x000f6e0000000200 */
        /* <DEDUP_REMOVED lines=26> */
[C---:B------:R-:W-:Y:S08]  /*d9a0*/  HMMA.16816.F32.BF16 R8, R176.reuse, R182, R8 ;  /* 0x000000b6b008723c */ /* 0x040ff00000041808 */
        /* <DEDUP_REMOVED lines=13> */
[C---:B------:R-:W-:Y:S08]  /*da80*/  HMMA.16816.F32.BF16 R28, R160.reuse, R156, R28 ;  /* 0x0000009ca01c723c */ /* 0x040ff0000004181c */
[----:B------:R-:W-:Y:S08]  /*da90*/  HMMA.16816.F32.BF16 R32, R160, R158, R32 ;  /* 0x0000009ea020723c */ /* 0x000ff00000041820 */
[C---:B-----5:R-:W-:Y:S08]  /*daa0*/  HMMA.16816.F32.BF16 R4, R168.reuse, R172, R4 ;  /* 0x000000aca804723c */ /* 0x060ff00000041804 */
        /* <DEDUP_REMOVED lines=150> */
.L_x_465:
[----:B------:R-:W-:Y:S04]  /*e410*/  MOV R8, c[0x0][0x32c] ;  /* 0x0000cb0000087a02 */ /* 0x000fe80000000f00 */
[----:B------:R-:W-:Y:S11]  /*e420*/  ISETP.NE.AND P0, PT, R8, 0x1, PT ;  /* 0x000000010800780c */ /* 0x000ff60003f05270 */
[----:B------:R-:W-:Y:S02]  /*e430*/  @!UPT UIADD3 URZ, URZ, URZ, URZ ;  /* 0x0000003f3f3ff290 */ /* 0x000fe4000fffe03f */
[----:B------:R-:W-:Y:S05]  /*e440*/  @P0 IMAD.HI.U32 R8, R3, c[0x0][0x330], RZ ;  /* 0x0000cc0003080a27 */ /* 0x000fea00078e00ff */
[----:B------:R-:W-:Y:S02]  /*e450*/  @P0 SHF.R.U32.HI R3, RZ, c[0x0][0x334], R8 ;  /* 0x0000cd00ff030a19 */ /* 0x000fe40000011608 */
.L_x_466:
[----:B------:R-:W-:Y:S05]  /*e460*/  BSYNC B0 ;  /* 0x0000000000007941 */ /* 0x000fea0003800000 */
.L_x_464:
[----:B------:R-:W-:Y:S04]  /*e470*/  IMAD R3, R3, c[0x0][0x32c], -R4 ;  /* 0x0000cb0003037a24 */ /* 0x000fe800078e0a04 */
[----:B------:R-:W-:Y:S05]  /*e480*/  IMAD.IADD R3, R3, 0x1, -R227 ;  /* 0x0000000103037824 */ /* 0x000fea00078e0ae3 */
[----:B------:R-:W-:Y:S02]  /*e490*/  IADD3 R8, R3, c[0x0][0x32c], RZ ;  /* 0x0000cb0003087a10 */ /* 0x000fe40007ffe0ff */
[----:B------:R-:W-:Y:S02]  /*e4a0*/  IMNMX R0, R0, R3, !PT ;  /* 0x0000000300007217 */ /* 0x000fe40007800200 */
[----:B------:R-:W-:Y:S02]  /*e4b0*/  IMNMX R2, R2, R8, PT ;  /* 0x0000000802027217 */ /* 0x000fe40003800200 */
.L_x_463:
        /* <DEDUP_REMOVED lines=66> */
.L_x_469:
[----:B------:R-:W-:Y:S04]  /*e8e0*/  MOV R5, c[0x0][0x32c] ;  /* 0x0000cb0000057a02 */ /* 0x000fe80000000f00 */
[----:B------:R-:W-:Y:S11]  /*e8f0*/  ISETP.NE.AND P0, PT, R5, 0x1, PT ;  /* 0x000000010500780c */ /* 0x000ff60003f05270 */
[----:B------:R-:W-:Y:S02]  /*e900*/  @!UPT UIADD3 URZ, URZ, URZ, URZ ;  /* 0x0000003f3f3ff290 */ /* 0x000fe4000fffe03f */
[----:B------:R-:W-:Y:S05]  /*e910*/  @P0 IMAD.HI.U32 R5, R3, c[0x0][0x330], RZ ;  /* 0x0000cc0003050a27 */ /* 0x000fea00078e00ff */
[----:B------:R-:W-:Y:S02]  /*e920*/  @P0 SHF.R.U32.HI R3, RZ, c[0x0][0x334], R5 ;  /* 0x0000cd00ff030a19 */ /* 0x000fe40000011605 */
.L_x_470:
[----:B------:R-:W-:Y:S05]  /*e930*/  BSYNC B0 ;  /* 0x0000000000007941 */ /* 0x000fea0003800000 */
.L_x_468:
[----:B------:R-:W-:Y:S04]  /*e940*/  IMAD R4, R3, c[0x0][0x32c], -R4 ;  /* 0x0000cb0003047a24 */ /* 0x000fe800078e0a04 */
[----:B------:R-:W-:Y:S05]  /*e950*/  IMAD.IADD R3, R4, 0x1, -R227 ;  /* 0x0000000104037824 */ /* 0x000fea00078e0ae3 */
[----:B------:R-:W-:Y:S02]  /*e960*/  IADD3 R4, R3, c[0x0][0x32c], RZ ;  /* 0x0000cb0003047a10 */ /* 0x000fe40007ffe0ff */
[----:B------:R-:W-:Y:S02]  /*e970*/  IMNMX R0, R0, R3, !PT ;  /* 0x0000000300007217 */ /* 0x000fe40007800200 */
[----:B------:R-:W-:Y:S02]  /*e980*/  IMNMX R2, R2, R4, PT ;  /* 0x0000000402027217 */ /* 0x000fe40003800200 */
.L_x_467:
        /* <DEDUP_REMOVED lines=452> */
[----:B------:R-:W-:Y:S01]  /*105d0*/  IADD3 R0, R207, -0x1, RZ ;  /* 0xffffffffcf007810 */ /* 0x000fe20007ffe0ff */
[C---:B--2---:R-:W-:Y:S04]  /*105e0*/  HMMA.16816.F32.BF16 R92, R136.reuse, R12, R92 ;  /* 0x0000000c885c723c */ /* 0x044fe8000004185c */
[----:B------:R-:W-:Y:S01]  /*105f0*/  FADD.FTZ R225, R170, R4 ;  /* 0x00000004aae17221 */ /* 0x000fe20000010000 */
[----:B------:R-:W-:Y:S01]  /*10600*/  MOV R207, R0 ;  /* 0x0000000000cf7202 */ /* 0x000fe20000000f00 */
[----:B------:R-:W-:Y:S01]  /*10610*/  FADD.FTZ R226, R101, R2 ;  /* 0x0000000265e27221 */ /* 0x000fe20000010000 */
[----:B------:R-:W-:Y:S01]  /*10620*/  MOV R101, R100 ;  /* 0x0000006400657202 */ /* 0x000fe20000000f00 */
[----:B------:R-:W-:Y:S04]  /*10630*/  HMMA.16816.F32.BF16 R96, R136, R14, R96 ;  /* 0x0000000e8860723c */ /* 0x000fe80000041860 */
[----:B------:R-:W-:Y:S04]  /*10640*/  MOV R102, R3 ;  /* 0x0000000300667202 */ /* 0x000fe80000000f00 */
[----:B------:R-:W-:-:S05]  /*10650*/  @P0 BRA `(.L_x_471) ;  /* 0xffffc7b000000947 */ /* 0x000fca000383ffff */
.L_x_462:
[----:B------:R-:W-:Y:S02]  /*10660*/  @!UPT UIADD3 URZ, URZ, URZ, URZ ;  /* 0x0000003f3f3ff290 */ /* 0x000fe4000fffe03f */
[----:B------:R-:W-:Y:S02]  /*10670*/  MOV R7, 0x1f ;  /* 0x0000001f00077802 */ /* 0x000fe40000000f00 */
[----:B------:R-:W-:Y:S01]  /*10680*/  MOV R6, 0xffffffff ;  /* 0xffffffff00067802 */ /* 0x000fe20000000f00 */
[----:B------:R-:W-:Y:S06]  /*10690*/  BRA.DIV ~URZ, `(.L_x_472) ;  /* 0x000053d27f007947 */ /* 0x000fec000b800000 */
[----:B------:R1:W2:Y:S02]  /*106a0*/  SHFL.BFLY PT, R0, R225, 0x2, 0x1f ;  /* 0x0c401f00e1007f89 */ /* 0x0002a400000e0000 */
.L_x_545:
[----:B--2---:R-:W-:Y:S01]  /*106b0*/  FADD.FTZ R0, R0, R225 ;  /* 0x000000e100007221 */ /* 0x004fe20000010000 */
[----:B------:R-:W-:Y:S05]  /*106c0*/  BRA.DIV ~URZ, `(.L_x_473) ;  /* 0x000054027f007947 */ /* 0x000fea000b800000 */
[----:B------:R-:W2:Y:S04]  /*106d0*/  SHFL.BFLY PT, R2, R226, 0x2, 0x1f ;  /* 0x0c401f00e2027f89 */ /* 0x000ea800000e0000 */
[----:B------:R-:W3:Y:S01]  /*106e0*/  SHFL.BFLY PT, R5, R0, 0x1, 0x1f ;  /* 0x0c201f0000057f89 */ /* 0x000ee200000e0000 */
[----:B--2---:R-:W-:-:S02]  /*106f0*/  FADD.FTZ R4, R2, R226 ;  /* 0x000000e202047221 */ /* 0x004fc40000010000 */
[----:B---3--:R-:W-:-:S03]  /*10700*/  FADD.FTZ R0, R0, R5 ;  /* 0x0000000500007221 */ /* 0x008fc60000010000 */
[----:B------:R2:W3:Y:S04]  /*10710*/  SHFL.BFLY PT, R3, R4, 0x1, 0x1f ;  /* 0x0c201f0004037f89 */ /* 0x0004e800000e0000 */
.L_x_546:
[----:B------:R-:W-:Y:S01]  /*10720*/  FSETP.NE.FTZ.AND P1, PT, R0, RZ, PT ;  /* 0x000000ff0000720b */ /* 0x000fe20003f35000 */
[----:B---3--:R-:W-:Y:S01]  /*10730*/  FADD.FTZ R3, R3, R4 ;  /* 0x0000000403037221 */ /* 0x008fe20000010000 */
[----:B------:R-:W-:Y:S02]  /*10740*/  MOV R2, RZ ;  /* 0x000000ff00027202 */ /* 0x000fe40000000f00 */
[----:B------:R-:W-:Y:S02]  /*10750*/  MOV R21, 0xff800000 ;  /* 0xff80000000157802 */ /* 0x000fe40000000f00 */
[----:B------:R-:W-:Y:S02]  /*10760*/  FSETP.NE.FTZ.AND P0, PT, R3, RZ, PT ;  /* 0x000000ff0300720b */ /* 0x000fe40003f15000 */
[----:B------:R-:W-:-:S05]  /*10770*/  MOV R20, 0xff800000 ;  /* 0xff80000000147802 */ /* 0x000fca0000000f00 */
[----:B------:R-:W3:Y:S01]  /*10780*/  @P1 MUFU.LG2 R5, R0 ;  /* 0x0000000000051308 */ /* 0x000ee20000000c00 */
[----:B--2---:R-:W-:-:S05]  /*10790*/  @P1 MOV R4, 0x3f317218 ;  /* 0x3f31721800041802 */ /* 0x004fca0000000f00 */
[----:B------:R-:W-:Y:S02]  /*107a0*/  @P1 FMUL.FTZ R4, R4, c[0x0][0x2d0] ;  /* 0x0000b40004041a20 */ /* 0x000fe40000410000 */
[----:B------:R2:W4:Y:S01]  /*107b0*/  @P1 MUFU.RCP R2, R0 ;  /* 0x0000000000021308 */ /* 0x0005220000001000 */
[----:B---3--:R-:W-:-:S04]  /*107c0*/  @P1 FMUL.FTZ R5, R5, 0.69314718246459960938 ;  /* 0x3f31721805051820 */ /* 0x008fc80000410000 */
[----:B------:R-:W-:Y:S01]  /*107d0*/  @P1 FFMA.FTZ R21, R4, R100, R5 ;  /* 0x0000006404151223 */ /* 0x000fe20000010005 */
[----:B------:R-:W-:Y:S02]  /*107e0*/  MOV R4, 0x1 ;  /* 0x0000000100047802 */ /* 0x000fe40000000f00 */
[----:B--2---:R-:W-:Y:S01]  /*107f0*/  MOV R0, RZ ;  /* 0x000000ff00007202 */ /* 0x004fe20000000f00 */
[C---:B----4-:R-:W-:Y:S02]  /*10800*/  FMUL.FTZ R148, R2.reuse, R68 ;  /* 0x0000004402947220 */ /* 0x050fe40000410000 */
[C---:B------:R-:W-:Y:S02]  /*10810*/  FMUL.FTZ R149, R2.reuse, R69 ;  /* 0x0000004502957220 */ /* 0x040fe40000410000 */
[C---:B------:R-:W-:Y:S01]  /*10820*/  FMUL.FTZ R146, R2.reuse, R104 ;  /* 0x0000006802927220 */ /* 0x040fe20000410000 */
[----:B------:R-:W2:Y:S01]  /*10830*/  @P0 MUFU.RCP R0, R3 ;  /* 0x0000000300000308 */ /* 0x000ea20000001000 */
        /* <DEDUP_REMOVED lines=45> */
[----:B------:R3:W4:Y:S01]  /*10b10*/  @P0 MUFU.LG2 R2, R3 ;  /* 0x0000000300020308 */ /* 0x0007220000000c00 */
[C---:B--2---:R-:W-:Y:S02]  /*10b20*/  FMUL.FTZ R92, R0.reuse, R118 ;  /* 0x00000076005c7220 */ /* 0x044fe40000410000 */
[C---:B------:R-:W-:Y:S02]  /*10b30*/  FMUL.FTZ R93, R0.reuse, R119 ;  /* 0x00000077005d7220 */ /* 0x040fe40000410000 */
[C---:B------:R-:W-:Y:S02]  /*10b40*/  FMUL.FTZ R152, R0.reuse, R114 ;  /* 0x0000007200987220 */ /* 0x040fe40000410000 */
[----:B------:R-:W-:-:S02]  /*10b50*/  FMUL.FTZ R153, R0, R115 ;  /* 0x0000007300997220 */ /* 0x000fc40000410000 */
[C---:B------:R-:W-:Y:S02]  /*10b60*/  FMUL.FTZ R118, R0.reuse, R130 ;  /* 0x0000008200767220 */ /* 0x040fe40000410000 */
[C---:B------:R-:W-:Y:S02]  /*10b70*/  FMUL.FTZ R119, R0.reuse, R131 ;  /* 0x0000008300777220 */ /* 0x040fe40000410000 */
[C---:B------:R-:W-:Y:S02]  /*10b80*/  FMUL.FTZ R154, R0.reuse, R110 ;  /* 0x0000006e009a7220 */ /* 0x040fe40000410000 */
[----:B------:R-:W-:Y:S01]  /*10b90*/  FMUL.FTZ R155, R0, R111 ;  /* 0x0000006f009b7220 */ /* 0x000fe20000410000 */
[----:B---3--:R-:W-:Y:S01]  /*10ba0*/  @P0 MOV R3, 0x3f317218 ;  /* 0x3f31721800030802 */ /* 0x008fe20000000f00 */
[----:B----4-:R-:W-:Y:S02]  /*10bb0*/  @P0 FMUL.FTZ R2, R2, 0.69314718246459960938 ;  /* 0x3f31721802020820 */ /* 0x010fe40000410000 */
        /* <DEDUP_REMOVED lines=43> */
.L_x_419:
[----:B------:R-:W2:Y:S01]  /*10e70*/  S2R R2, SR_TID.X ;  /* 0x0000000000027919 */ /* 0x000ea20000002100 */
        /* <DEDUP_REMOVED lines=16> */
.L_x_475:
[----:B------:R-:W-:Y:S05]  /*10f80*/  BSYNC B0 ;  /* 0x0000000000007941 */ /* 0x000fea0003800000 */
.L_x_474:
        /* <DEDUP_REMOVED lines=19> */
[----:B------:R-:W-:Y:S02]  /*110c0*/  ISETP.NE.U32.AND P2, PT, RZ, c[0x0][0x508], PT ;  /* 0x00014200ff007a0c */ /* 0x000fe40003f45070 */
[----:B------:R-:W-:Y:S02]  /*110d0*/  ISETP.NE.U32.AND P1, PT, RZ, c[0x0][0x500], PT ;  /* 0x00014000ff007a0c */ /* 0x000fe40003f25070 */
[----:B------:R-:W-:-:S02]  /*110e0*/  ISETP.NE.AND.EX P2, PT, RZ, c[0x0][0x50c], PT, P2 ;  /* 0x00014300ff007a0c */ /* 0x000fc40003f45320 */
        /* <DEDUP_REMOVED lines=79> */
[----:B-1----:R-:W-:-:S03]  /*115e0*/  F2FP.BF16.PACK_AB R0, R79, R78 ;  /* 0x0000004e4f00723e */ /* 0x002fc600000010ff */
[----:B------:R-:W4:Y:S01]  /*115f0*/  LDL.LU R8, [R1+0xc] ;  /* 0x00000c0001087983 */ /* 0x000f220000300800 */
[----:B------:R-:W-:-:S03]  /*11600*/  IMAD.MOV.U32 R12, RZ, RZ, c[0x0][0x388] ;  /* 0x0000e200ff0c7624 */ /* 0x000fc600078e00ff */
[----:B------:R1:W-:Y:S01]  /*11610*/  STS [R7+0x8400], R0 ;  /* 0x0084000007007388 */ /* 0x0003e20000000800 */
[----:B--2---:R-:W-:Y:S02]  /*11620*/  F2FP.BF16.PACK_AB R4, R89, R88 ;  /* 0x000000585904723e */ /* 0x004fe400000010ff */
[----:B---3--:R-:W-:-:S03]  /*11630*/  F2FP.BF16.PACK_AB R3, R71, R70 ;  /* 0x000000464703723e */ /* 0x008fc600000010ff */
[----:B------:R2:W-:Y:S01]  /*11640*/  STS [R6+0x8000], R4 ;  /* 0x0080000406007388 */ /* 0x0005e20000000800 */
[----:B------:R-:W-:-:S03]  /*11650*/  F2FP.BF16.PACK_AB R2, R81, R80 ;  /* 0x000000505102723e */ /* 0x000fc600000010ff */
[----:B------:R3:W-:Y:S04]  /*11660*/  STS [R6+0x8400], R3 ;  /* 0x0084000306007388 */ /* 0x0007e80000000800 */
[----:B------:R3:W-:Y:S01]  /*11670*/  STS [R5+0x8000], R2 ;  /* 0x0080000205007388 */ /* 0x0007e20000000800 */
[----:B-1----:R-:W-:-:S05]  /*11680*/  F2FP.BF16.PACK_AB R0, R59, R58 ;  /* 0x0000003a3b00723e */ /* 0x002fca00000010ff */
[----:B------:R1:W-:Y:S01]  /*11690*/  STS [R5+0x8400], R0 ;  /* 0x0084000005007388 */ /* 0x0003e20000000800 */
[----:B--2---:R-:W-:Y:S01]  /*116a0*/  IMAD.MOV.U32 R4, RZ, RZ, 0x4 ;  /* 0x00000004ff047424 */ /* 0x004fe200078e00ff */
[----:B---3--:R-:W-:-:S03]  /*116b0*/  F2FP.BF16.PACK_AB R3, R61, R60 ;  /* 0x0000003c3d03723e */ /* 0x008fc600000010ff */
[----:B------:R-:W-:Y:S02]  /*116c0*/  @P2 IMAD.WIDE R6, R235, R4, c[0x0][0x508] ;  /* 0x00014200eb062625 */ /* 0x000fe400078e0204 */
[----:B------:R-:W-:Y:S02]  /*116d0*/  STS [R9+0x8000], R3 ;  /* 0x0080000309007388 */ /* 0x000fe40000000800 */
[----:B------:R-:W-:Y:S01]  /*116e0*/  IMAD.MOV.U32 R2, RZ, RZ, RZ ;  /* 0x000000ffff027224 */ /* 0x000fe200078e00ff */
[----:B-1----:R-:W-:Y:S01]  /*116f0*/  F2FP.BF16.PACK_AB R0, R57, R56 ;  /* 0x000000383900723e */ /* 0x002fe200000010ff */
[----:B------:R-:W-:-:S04]  /*11700*/  IMAD.WIDE R4, R235, R4, c[0x0][0x500] ;  /* 0x00014000eb047625 */ /* 0x000fc800078e0204 */
        /* <DEDUP_REMOVED lines=11> */
.L_x_478:
[----:B--2---:R-:W2:Y:S01]  /*117c0*/  LDL R13, [R1+0x10] ;  /* 0x00001000010d7983 */ /* 0x004ea20000100800 */
[----:B------:R-:W-:Y:S01]  /*117d0*/  IMAD.MOV.U32 R10, RZ, RZ, 0x368 ;  /* 0x00000368ff0a7424 */ /* 0x000fe200078e00ff */
[----:B------:R-:W-:Y:S01]  /*117e0*/  ISETP.GT.AND P3, PT, R0, 0x1, PT ;  /* 0x000000010000780c */ /* 0x000fe20003f64270 */
[----:B------:R-:W-:Y:S01]  /*117f0*/  IMAD.MOV.U32 R0, RZ, RZ, c[0x0][0x4e8] ;  /* 0x00013a00ff007624 */ /* 0x000fe200078e00ff */
[----:B------:R-:W3:Y:S01]  /*11800*/  LDL R22, [R1+0x3c] ;  /* 0x00003c0001167983 */ /* 0x000ee20000100800 */
[----:B------:R-:W-:Y:S01]  /*11810*/  ISETP.NE.U32.AND P0, PT, RZ, c[0x0][0x500], PT ;  /* 0x00014000ff007a0c */ /* 0x000fe20003f05070 */
[----:B------:R-:W-:Y:S01]  /*11820*/  IMAD.IADD R3, R240, 0x1, R231 ;  /* 0x00000001f0037824 */ /* 0x000fe200078e02e7 */
[----:B------:R-:W-:-:S02]  /*11830*/  SEL R10, R10, 0x328, P3 ;  /* 0x000003280a0a7807 */ /* 0x000fc40001800000 */
[----:B------:R-:W-:Y:S02]  /*11840*/  ISETP.NE.AND.EX P0, PT, RZ, c[0x0][0x504], PT, P0 ;  /* 0x00014100ff007a0c */ /* 0x000fe40003f05300 */
[----:B------:R-:W1:Y:S01]  /*11850*/  LDC.64 R6, c[0x0][R10+0x170] ;  /* 0x00005c000a067b82 */ /* 0x000e620000000a00 */
[----:B------:R-:W-:Y:S02]  /*11860*/  ISETP.NE.AND P2, PT, R0, 0x1, PT ;  /* 0x000000010000780c */ /* 0x000fe40003f45270 */
[----:B------:R-:W-:Y:S02]  /*11870*/  SHF.R.S32.HI R4, RZ, 0x1f, R235 ;  /* 0x0000001fff047819 */ /* 0x000fe400000114eb */
[----:B------:R-:W-:Y:S02]  /*11880*/  SEL R0, R235, RZ, !P0 ;  /* 0x000000ffeb007207 */ /* 0x000fe40004000000 */
[----:B------:R-:W-:Y:S01]  /*11890*/  SEL R5, R4, RZ, !P0 ;  /* 0x000000ff04057207 */ /* 0x000fe20004000000 */
[----:B------:R4:W4:Y:S08]  /*118a0*/  LDC.64 R14, c[0x0][R10+0x168] ;  /* 0x00005a000a0e7b82 */ /* 0x0009300000000a00 */
[----:B------:R4:W2:Y:S08]  /*118b0*/  LDC.64 R18, c[0x0][R10+0x178] ;  /* 0x00005e000a127b82 */ /* 0x0008b00000000a00 */
[----:B------:R4:W2:Y:S01]  /*118c0*/  LDC.64 R16, c[0x0][R10+0x160] ;  /* 0x000058000a107b82 */ /* 0x0008a20000000a00 */
[----:B------:R-:W4:Y:S01]  /*118d0*/  S2R R23, SR_TID.X ;  /* 0x0000000000177919 */ /* 0x000f220000002100 */
[----:B-1----:R-:W-:-:S04]  /*118e0*/  IMAD R4, R7, R0, RZ ;  /* 0x0000000007047224 */ /* 0x002fc800078e02ff */
[----:B----4-:R-:W-:Y:S02]  /*118f0*/  IMAD R10, R6, R5, R4 ;  /* 0x00000005060a7224 */ /* 0x010fe400078e0204 */
[----:B------:R-:W-:-:S04]  /*11900*/  @P2 IMAD.HI.U32 R5, R3, c[0x0][0x4ec], RZ ;  /* 0x00013b0003052a27 */ /* 0x000fc800078e00ff */
[----:B------:R-:W-:Y:S01]  /*11910*/  IMAD.MOV.U32 R4, RZ, RZ, R3 ;  /* 0x000000ffff047224 */ /* 0x000fe200078e0003 */
[----:B------:R-:W-:Y:S01]  /*11920*/  @P2 SHF.R.U32.HI R4, RZ, c[0x0][0x4f0], R5 ;  /* 0x00013c00ff042a19 */ /* 0x000fe20000011605 */
        /* <DEDUP_REMOVED lines=8> */
[----:B------:R-:W-:Y:S01]  /*119b0*/  IMAD.IADD R15, R23, 0x1, -R15 ;  /* 0x00000001170f7824 */ /* 0x000fe200078e0a0f */
[----:B--2---:R-:W-:Y:S01]  /*119c0*/  SEL R5, R13, RZ, P3 ;  /* 0x000000ff0d057207 */ /* 0x004fe20001800000 */
[----:B------:R-:W-:Y:S02]  /*119d0*/  IMAD.IADD R13, R7, 0x1, R10 ;  /* 0x00000001070d7824 */ /* 0x000fe400078e020a */
[----:B------:R-:W-:Y:S02]  /*119e0*/  IMAD.IADD R7, R9, 0x1, R11 ;  /* 0x0000000109077824 */ /* 0x000fe400078e020b */
[----:B------:R-:W-:Y:S02]  /*119f0*/  IMAD.MOV R10, RZ, RZ, -R4 ;  /* 0x000000ffff0a7224 */ /* 0x000fe400078e0a04 */
[-C--:B------:R-:W-:Y:S02]  /*11a00*/  IMAD R11, R19, R5.reuse, RZ ;  /* 0x00000005130b7224 */ /* 0x080fe400078e02ff */
        /* <DEDUP_REMOVED lines=19> */
[----:B---3--:R-:W-:-:S03]  /*11b40*/  IMAD.IADD R5, R22, 0x1, R231 ;  /* 0x0000000116057824 */ /* 0x008fc600078e02e7 */
        /* <DEDUP_REMOVED lines=40> */
[-C--:B------:R-:W-:Y:S02]  /*11dd0*/  IADD3 R11, R9, R231.reuse, RZ ;  /* 0x000000e7090b7210 */ /* 0x080fe40007ffe0ff */
[----:B--2---:R-:W-:-:S04]  /*11de0*/  IADD3 R5, R15, R231, RZ ;  /* 0x000000e70f057210 */ /* 0x004fc80007ffe0ff */
        /* <DEDUP_REMOVED lines=21> */
.L_x_547:
[----:B------:R-:W-:Y:S05]  /*11f40*/  BRA.DIV ~URZ, `(.L_x_481) ;  /* 0x00003cf27f007947 */ /* 0x000fea000b800000 */
[----:B------:R3:W4:Y:S02]  /*11f50*/  SHFL.IDX PT, R0, R13, RZ, 0x181f ;  /* 0x00181fff0d007589 */ /* 0x00072400000e0000 */
.L_x_548:
[----:B------:R-:W-:Y:S01]  /*11f60*/  ISETP.GE.AND P0, PT, R11, R4, PT ;  /* 0x000000040b00720c */ /* 0x000fe20003f06270 */
[----:B------:R-:W-:-:S12]  /*11f70*/  BSSY B0, `(.L_x_482) ;  /* 0x0000010000007945 */ /* 0x000fd80003800000 */
[----:B------:R-:W-:Y:S05]  /*11f80*/  @P0 BRA `(.L_x_483) ;  /* 0x000000e000000947 */ /* 0x000fea0003800000 */
[----:B------:R-:W5:Y:S04]  /*11f90*/  LDL R14, [R1+0x4] ;  /* 0x00000400010e7983 */ /* 0x000f680000100800 */
[----:B---3--:R-:W3:Y:S01]  /*11fa0*/  LDL R5, [R1] ;  /* 0x0000000001057983 */ /* 0x008ee20000100800 */
[----:B------:R-:W-:Y:S02]  /*11fb0*/  ISETP.GE.AND P5, PT, R236, c[0x0][0x3c8], PT ;  /* 0x0000f200ec007a0c */ /* 0x000fe40003fa6270 */
[----:B------:R-:W-:Y:S02]  /*11fc0*/  ISETP.GE.AND P4, PT, R238, c[0x0][0x3c8], PT ;  /* 0x0000f200ee007a0c */ /* 0x000fe40003f86270 */
[----:B------:R-:W-:-:S09]  /*11fd0*/  ISETP.GE.AND P3, PT, R239, c[0x0][0x3c8], PT ;  /* 0x0000f200ef007a0c */ /* 0x000fd20003f66270 */
[-C--:B----4-:R-:W-:Y:S02]  /*11fe0*/  @!P5 LEA R8, P2, R236, R0.reuse, 0x1 ;  /* 0x00000000ec08d211 */ /* 0x090fe400078408ff */
[-C--:B------:R-:W-:Y:S02]  /*11ff0*/  @!P4 LEA R6, P1, R238, R0.reuse, 0x1 ;  /* 0x00000000ee06c211 */ /* 0x080fe400078208ff */
[----:B------:R-:W-:Y:S02]  /*12000*/  @!P3 LEA R2, P0, R239, R0, 0x1 ;  /* 0x00000000ef02b211 */ /* 0x000fe400078008ff */
[----:B--2---:R-:W-:-:S05]  /*12010*/  @!P5 LEA.HI.X R9, R236, R10, R237, 0x1, P2 ;  /* 0x0000000aec09d211 */ /* 0x004fca00010f0ced */
[----:B------:R2:W-:Y:S01]  /*12020*/  @!P5 ST.E.128 [R8.64], R24 ;  /* 0x000000180800d985 */ /* 0x0005e2000c101d06 */
[-C--:B-----5:R-:W-:Y:S02]  /*12030*/  @!P4 LEA.HI.X R7, R238, R10.reuse, R14, 0x1, P1 ;  /* 0x0000000aee07c211 */ /* 0x0a0fe400008f0c0e */
[----:B---3--:R-:W-:-:S03]  /*12040*/  @!P3 LEA.HI.X R3, R239, R10, R5, 0x1, P0 ;  /* 0x0000000aef03b211 */ /* 0x008fc600000f0c05 */
[----:B------:R2:W-:Y:S04]  /*12050*/  @!P4 ST.E.128 [R6.64], R20 ;  /* 0x000000140600c985 */ /* 0x0005e8000c101d06 */
[----:B------:R2:W-:Y:S02]  /*12060*/  @!P3 ST.E.128 [R2.64], R16 ;  /* 0x000000100200b985 */ /* 0x0005e4000c101d06 */
.L_x_483:
[----:B------:R-:W-:Y:S05]  /*12070*/  BSYNC B0 ;  /* 0x0000000000007941 */ /* 0x000fea0003800000 */
.L_x_482:
[----:B------:R-:W-:Y:S05]  /*12080*/  BRA.DIV ~URZ, `(.L_x_484) ;  /* 0x00003c127f007947 */ /* 0x000fea000b800000 */
[----:B--2---:R2:W1:Y:S04]  /*12090*/  SHFL.IDX PT, R10, R12, 0x1, 0x181f ;  /* 0x00381f000c0a7f89 */ /* 0x00446800000e0000 */
[----:B----4-:R2:W4:Y:S02]  /*120a0*/  SHFL.IDX PT, R0, R13, 0x1, 0x181f ;  /* 0x00381f000d007f89 */ /* 0x01052400000e0000 */
.L_x_549:
[----:B------:R-:W-:Y:S01]  /*120b0*/  IADD3 R2, R11, 0x20, RZ ;  /* 0x000000200b027810 */ /* 0x000fe20007ffe0ff */
[----:B------:R-:W-:Y:S03]  /*120c0*/  BSSY B0, `(.L_x_485) ;  /* 0x0000011000007945 */ /* 0x000fe60003800000 */
[----:B------:R-:W-:-:S13]  /*120d0*/  ISETP.GE.AND P0, PT, R2, R4, PT ;  /* 0x000000040200720c */ /* 0x000fda0003f06270 */
[----:B------:R-:W-:Y:S05]  /*120e0*/  @P0 BRA `(.L_x_486) ;  /* 0x000000e000000947 */ /* 0x000fea0003800000 */
[----:B------:R-:W5:Y:S04]  /*120f0*/  LDL R14, [R1+0x4] ;  /* 0x00000400010e7983 */ /* 0x000f680000100800 */
[----:B--2---:R-:W2:Y:S01]  /*12100*/  LDL R5, [R1] ;  /* 0x0000000001057983 */ /* 0x004ea20000100800 */
[----:B------:R-:W-:Y:S02]  /*12110*/  ISETP.GE.AND P2, PT, R236, c[0x0][0x3c8], PT ;  /* 0x0000f200ec007a0c */ /* 0x000fe40003f46270 */
[----:B------:R-:W-:Y:S02]  /*12120*/  ISETP.GE.AND P1, PT, R238, c[0x0][0x3c8], PT ;  /* 0x0000f200ee007a0c */ /* 0x000fe40003f26270 */
[----:B------:R-:W-:-:S09]  /*12130*/  ISETP.GE.AND P0, PT, R239, c[0x0][0x3c8], PT ;  /* 0x0000f200ef007a0c */ /* 0x000fd20003f06270 */
[-C--:B----4-:R-:W-:Y:S02]  /*12140*/  @!P2 LEA R8, P5, R236, R0.reuse, 0x1 ;  /* 0x00000000ec08a211 */ /* 0x090fe400078a08ff */
[-C--:B------:R-:W-:Y:S02]  /*12150*/  @!P1 LEA R6, P4, R238, R0.reuse, 0x1 ;  /* 0x00000000ee069211 */ /* 0x080fe400078808ff */
[----:B------:R-:W-:Y:S02]  /*12160*/  @!P0 LEA R2, P3, R239, R0, 0x1 ;  /* 0x00000000ef028211 */ /* 0x000fe400078608ff */
[----:B-1----:R-:W-:-:S05]  /*12170*/  @!P2 LEA.HI.X R9, R236, R10, R237, 0x1, P5 ;  /* 0x0000000aec09a211 */ /* 0x002fca00028f0ced */
[----:B------:R1:W-:Y:S01]  /*12180*/  @!P2 ST.E.128 [R8.64], R36 ;  /* 0x000000240800a985 */ /* 0x0003e2000c101d06 */
[-C--:B-----5:R-:W-:Y:S02]  /*12190*/  @!P1 LEA.HI.X R7, R238, R10.reuse, R14, 0x1, P4 ;  /* 0x0000000aee079211 */ /* 0x0a0fe400020f0c0e */
[----:B--2---:R-:W-:-:S03]  /*121a0*/  @!P0 LEA.HI.X R3, R239, R10, R5, 0x1, P3 ;  /* 0x0000000aef038211 */ /* 0x004fc600018f0c05 */
[----:B------:R1:W-:Y:S04]  /*121b0*/  @!P1 ST.E.128 [R6.64], R32 ;  /* 0x0000002006009985 */ /* 0x0003e8000c101d06 */
[----:B------:R1:W-:Y:S02]  /*121c0*/  @!P0 ST.E.128 [R2.64], R28 ;  /* 0x0000001c02008985 */ /* 0x0003e4000c101d06 */
.L_x_486:
[----:B------:R-:W-:Y:S05]  /*121d0*/  BSYNC B0 ;  /* 0x0000000000007941 */ /* 0x000fea0003800000 */
.L_x_485:
[----:B------:R-:W-:Y:S05]  /*121e0*/  BRA.DIV ~URZ, `(.L_x_487) ;  /* 0x00003b727f007947 */ /* 0x000fea000b800000 */
[----:B-1----:R1:W2:Y:S02]  /*121f0*/  SHFL.IDX PT, R10, R12, 0x2, 0x181f ;  /* 0x00581f000c0a7f89 */ /* 0x0022a400000e0000 */
.L_x_550:
[----:B------:R-:W-:Y:S05]  /*12200*/  BRA.DIV ~URZ, `(.L_x_488) ;  /* 0x00003bc27f007947 */ /* 0x000fea000b800000 */
[----:B----4-:R4:W1:Y:S02]  /*12210*/  SHFL.IDX PT, R0, R13, 0x2, 0x181f ;  /* 0x00581f000d007f89 */ /* 0x01086400000e0000 */
.L_x_551:
[----:B------:R-:W-:Y:S01]  /*12220*/  IADD3 R2, R11, 0x40, RZ ;  /* 0x000000400b027810 */ /* 0x000fe20007ffe0ff */
[----:B------:R-:W-:Y:S03]  /*12230*/  BSSY B0, `(.L_x_489) ;  /* 0x0000011000007945 */ /* 0x000fe60003800000 */
[----:B------:R-:W-:-:S13]  /*12240*/  ISETP.GE.AND P0, PT, R2, R4, PT ;  /* 0x000000040200720c */ /* 0x000fda0003f06270 */
[----:B------:R-:W-:Y:S05]  /*12250*/  @P0 BRA `(.L_x_490) ;  /* 0x000000e000000947 */ /* 0x000fea0003800000 */
[----:B------:R-:W5:Y:S04]  /*12260*/  LDL R14, [R1+0x4] ;  /* 0x00000400010e7983 */ /* 0x000f680000100800 */
[----:B---3--:R-:W3:Y:S01]  /*12270*/  LDL R5, [R1] ;  /* 0x0000000001057983 */ /* 0x008ee20000100800 */
[----:B------:R-:W-:Y:S02]  /*12280*/  ISETP.GE.AND P2, PT, R236, c[0x0][0x3c8], PT ;  /* 0x0000f200ec007a0c */ /* 0x000fe40003f46270 */
[----:B------:R-:W-:Y:S02]  /*12290*/  ISETP.GE.AND P1, PT, R238, c[0x0][0x3c8], PT ;  /* 0x0000f200ee007a0c */ /* 0x000fe40003f26270 */
[----:B------:R-:W-:-:S09]  /*122a0*/  ISETP.GE.AND P0, PT, R239, c[0x0][0x3c8], PT ;  /* 0x0000f200ef007a0c */ /* 0x000fd20003f06270 */
[-C--:B-1----:R-:W-:Y:S02]  /*122b0*/  @!P2 LEA R8, P5, R236, R0.reuse, 0x1 ;  /* 0x00000000ec08a211 */ /* 0x082fe400078a08ff */
        /* <DEDUP_REMOVED lines=8> */
.L_x_490:
[----:B------:R-:W-:Y:S05]  /*12340*/  BSYNC B0 ;  /* 0x0000000000007941 */ /* 0x000fea0003800000 */
.L_x_489:
[----:B------:R-:W-:Y:S05]  /*12350*/  BRA.DIV ~URZ, `(.L_x_491) ;  /* 0x00003ad27f007947 */ /* 0x000fea000b800000 */
[----:B-1----:R1:W3:Y:S04]  /*12360*/  SHFL.IDX PT, R6, R12, 0x3, 0x181f ;  /* 0x00781f000c067f89 */ /* 0x0022e800000e0000 */
[----:B------:R1:W4:Y:S02]  /*12370*/  SHFL.IDX PT, R0, R13, 0x3, 0x181f ;  /* 0x00781f000d007f89 */ /* 0x00032400000e0000 */
.L_x_552:
[----:B------:R-:W-:-:S04]  /*12380*/  IADD3 R2, R11, 0x60, RZ ;  /* 0x000000600b027810 */ /* 0x000fc80007ffe0ff */
[----:B------:R-:W-:-:S13]  /*12390*/  ISETP.GE.AND P0, PT, R2, R4, PT ;  /* 0x000000040200720c */ /* 0x000fda0003f06270 */
[----:B------:R-:W-:Y:S05]  /*123a0*/  @P0 BRA `(.L_x_492) ;  /* 0x00001fe000000947 */ /* 0x000fea0003800000 */
[----:B------:R-:W5:Y:S01]  /*123b0*/  LDL R7, [R1+0x4] ;  /* 0x0000040001077983 */ /* 0x000f620000100800 */
        /* <DEDUP_REMOVED lines=10> */
[----:B------:R-:W4:Y:S01]  /*12460*/  LDL R7, [R1] ;  /* 0x0000000001077983 */ /* 0x000f220000100800 */
[----:B---3--:R-:W-:-:S04]  /*12470*/  LEA R2, P0, R239, R0, 0x1 ;  /* 0x00000000ef027211 */ /* 0x008fc800078008ff */
[----:B----4-:R-:W-:-:S05]  /*12480*/  LEA.HI.X R3, R239, R6, R7, 0x1, P0 ;  /* 0x00000006ef037211 */ /* 0x010fca00000f0c07 */
[----:B------:R3:W-:Y:S01]  /*12490*/  ST.E.128 [R2.64], R60 ;  /* 0x0000003c02007985 */ /* 0x0007e2000c101d06 */
[----:B------:R-:W-:Y:S05]  /*124a0*/  BRA `(.L_x_492) ;  /* 0x00001ee000007947 */ /* 0x000fea0003800000 */
.L_x_479:
        /* <DEDUP_REMOVED lines=33> */
.L_x_553:
[----:B------:R-:W-:Y:S05]  /*126c0*/  BRA.DIV ~URZ, `(.L_x_494) ;  /* 0x000038927f007947 */ /* 0x000fea000b800000 */
[----:B------:R4:W1:Y:S02]  /*126d0*/  SHFL.IDX PT, R0, R14, RZ, 0x1c1f ;  /* 0x001c1fff0e007589 */ /* 0x00086400000e0000 */
.L_x_554:
[C---:B------:R-:W-:Y:S01]  /*126e0*/  IADD3 R13, R227.reuse, 0x8, RZ ;  /* 0x00000008e30d7810 */ /* 0x040fe20007ffe0ff */
[----:B------:R-:W-:Y:S01]  /*126f0*/  BSSY B0, `(.L_x_495) ;  /* 0x0000092000007945 */ /* 0x000fe20003800000 */
[C---:B------:R-:W-:Y:S02]  /*12700*/  IADD3 R16, R227.reuse, 0x10, RZ ;  /* 0x00000010e3107810 */ /* 0x040fe40007ffe0ff */
[C---:B------:R-:W-:Y:S02]  /*12710*/  IADD3 R17, R227.reuse, 0x18, RZ ;  /* 0x00000018e3117810 */ /* 0x040fe40007ffe0ff */
[C---:B------:R-:W-:Y:S02]  /*12720*/  IADD3 R18, R227.reuse, 0x20, RZ ;  /* 0x00000020e3127810 */ /* 0x040fe40007ffe0ff */
[C---:B------:R-:W-:Y:S02]  /*12730*/  IADD3 R19, R227.reuse, 0x28, RZ ;  /* 0x00000028e3137810 */ /* 0x040fe40007ffe0ff */
[----:B-1----:R-:W-:-:S02]  /*12740*/  IADD3 R20, R227, 0x30, RZ ;  /* 0x00000030e3147810 */ /* 0x002fc40007ffe0ff */
        /* <DEDUP_REMOVED lines=14> */
[----:B------:R-:W-:Y:S02]  /*12830*/  IADD3 R34, R227, 0xa0, RZ ;  /* 0x000000a0e3227810 */ /* 0x000fe40007ffe0ff */
        /* <DEDUP_REMOVED lines=21> */
[----:B------:R-:W-:Y:S01]  /*12990*/  SHF.R.S32.HI R55, RZ, 0x1f, R34 ;  /* 0x0000001fff377819 */ /* 0x000fe20000011422 */
[----:B------:R-:W-:Y:S05]  /*129a0*/  @P1 BRA `(.L_x_496) ;  /* 0x0000066000001947 */ /* 0x000fea0003800000 */
[----:B------:R-:W-:Y:S02]  /*129b0*/  ISETP.GE.AND P6, PT, R227, c[0x0][0x3c8], PT ;  /* 0x0000f200e3007a0c */ /* 0x000fe40003fc6270 */
[----:B------:R-:W-:Y:S02]  /*129c0*/  ISETP.GE.AND P2, PT, R13, c[0x0][0x3c8], PT ;  /* 0x0000f2000d007a0c */ /* 0x000fe40003f46270 */
[----:B------:R-:W-:Y:S02]  /*129d0*/  ISETP.GE.AND P5, PT, R16, c[0x0][0x3c8], PT ;  /* 0x0000f20010007a0c */ /* 0x000fe40003fa6270 */
[----:B------:R-:W-:Y:S02]  /*129e0*/  ISETP.GE.AND P1, PT, R17, c[0x0][0x3c8], PT ;  /* 0x0000f20011007a0c */ /* 0x000fe40003f26270 */
[C---:B------:R-:W-:Y:S02]  /*129f0*/  IADD3 R90, R227.reuse, 0xb0, RZ ;  /* 0x000000b0e35a7810 */ /* 0x040fe40007ffe0ff */
[----:B------:R-:W-:-:S02]  /*12a00*/  IADD3 R5, R227, 0xb8, RZ ;  /* 0x000000b8e3057810 */ /* 0x000fc40007ffe0ff */
[C---:B------:R-:W-:Y:S02]  /*12a10*/  IADD3 R91, R227.reuse, 0xb0, RZ ;  /* 0x000000b0e35b7810 */ /* 0x040fe40007ffe0ff */
[-C--:B------:R-:W-:Y:S02]  /*12a20*/  @!P6 LEA R2, P4, R227, R0.reuse, 0x2 ;  /* 0x00000000e302e211 */ /* 0x080fe400078810ff */
[----:B------:R-:W-:Y:S02]  /*12a30*/  @!P2 LEA R6, P3, R13, R0, 0x2 ;  /* 0x000000000d06a211 */ /* 0x000fe400078610ff */
[-C--:B---3--:R-:W-:Y:S02]  /*12a40*/  @!P6 LEA.HI.X R3, R227, R4.reuse, R15, 0x2, P4 ;  /* 0x00000004e303e211 */ /* 0x088fe400020f140f */
[----:B------:R-:W-:Y:S02]  /*12a50*/  @!P2 LEA.HI.X R7, R13, R4, R36, 0x2, P3 ;  /* 0x000000040d07a211 */ /* 0x000fe400018f1424 */
[----:B------:R-:W-:Y:S01]  /*12a60*/  IADD3 R87, R227, 0xb8, RZ ;  /* 0x000000b8e3577810 */ /* 0x000fe20007ffe0ff */
[----:B------:R1:W-:Y:S01]  /*12a70*/  @!P6 ST.E.64 [R2.64], R146 ;  /* 0x000000920200e985 */ /* 0x0003e2000c101b06 */
[----:B------:R-:W-:-:S02]  /*12a80*/  ISETP.GE.AND P6, PT, R18, c[0x0][0x3c8], PT ;  /* 0x0000f20012007a0c */ /* 0x000fc40003fc6270 */
[----:B------:R-:W-:Y:S01]  /*12a90*/  SHF.R.S32.HI R91, RZ, 0x1f, R91 ;  /* 0x0000001fff5b7819 */ /* 0x000fe2000001145b */
[----:B------:R3:W-:Y:S01]  /*12aa0*/  @!P2 ST.E.64 [R6.64], R100 ;  /* 0x000000640600a985 */ /* 0x0007e2000c101b06 */
[----:B------:R-:W-:Y:S02]  /*12ab0*/  ISETP.GE.AND P2, PT, R19, c[0x0][0x3c8], PT ;  /* 0x0000f20013007a0c */ /* 0x000fe40003f46270 */
[----:B------:R-:W-:Y:S02]  /*12ac0*/  SHF.R.S32.HI R87, RZ, 0x1f, R87 ;  /* 0x0000001fff577819 */ /* 0x000fe40000011457 */
[CC--:B-1----:R-:W-:Y:S02]  /*12ad0*/  @!P5 LEA R2, P4, R16.reuse, R0.reuse, 0x2 ;  /* 0x000000001002d211 */ /* 0x0c2fe400078810ff */
[----:B---3--:R-:W-:Y:S02]  /*12ae0*/  @!P1 LEA R6, P3, R17, R0, 0x2 ;  /* 0x0000000011069211 */ /* 0x008fe400078610ff */
[----:B------:R-:W-:-:S02]  /*12af0*/  @!P5 LEA.HI.X R3, R16, R4, R35, 0x2, P4 ;  /* 0x000000041003d211 */ /* 0x000fc400020f1423 */
        /* <DEDUP_REMOVED lines=32> */
[----:B------:R-:W-:-:S05]  /*12d00*/  @!P1 LEA.HI.X R7, R25, R4, R45, 0x2, P3 ;  /* 0x0000000419079211 */ /* 0x000fca00018f142d */
[C---:B------:R-:W-:Y:S01]  /*12d10*/  @!P2 LEA R8, P3, R27.reuse, R0, 0x2 ;  /* 0x000000001b08a211 */ /* 0x040fe200078610ff */
[----:B------:R1:W-:Y:S01]  /*12d20*/  @!P5 ST.E.64 [R2.64], R132 ;  /* 0x000000840200d985 */ /* 0x0003e2000c101b06 */
[----:B------:R-:W-:Y:S02]  /*12d30*/  ISETP.GE.AND P5, PT, R28, c[0x0][0x3c8], PT ;  /* 0x0000f2001c007a0c */ /* 0x000fe40003fa6270 */
[----:B------:R-:W-:Y:S01]  /*12d40*/  @!P2 LEA.HI.X R9, R27, R4, R47, 0x2, P3 ;  /* 0x000000041b09a211 */ /* 0x000fe200018f142f */
[----:B------:R3:W-:Y:S01]  /*12d50*/  @!P1 ST.E.64 [R6.64], R136 ;  /* 0x0000008806009985 */ /* 0x0007e2000c101b06 */
[----:B------:R-:W-:Y:S02]  /*12d60*/  ISETP.GE.AND P1, PT, R29, c[0x0][0x3c8], PT ;  /* 0x0000f2001d007a0c */ /* 0x000fe40003f26270 */
[----:B-1----:R-:W-:-:S04]  /*12d70*/  @!P6 LEA R2, P4, R26, R0, 0x2 ;  /* 0x000000001a02e211 */ /* 0x002fc800078810ff */
[----:B------:R-:W-:-:S03]  /*12d80*/  @!P6 LEA.HI.X R3, R26, R4, R46, 0x2, P4 ;  /* 0x000000041a03e211 */ /* 0x000fc600020f142e */
[----:B---3--:R-:W-:Y:S02]  /*12d90*/  @!P5 LEA R6, P3, R28, R0, 0x2 ;  /* 0x000000001c06d211 */ /* 0x008fe400078610ff */
[----:B------:R-:W-:Y:S01]  /*12da0*/  ISETP.GE.AND P4, PT, R30, c[0x0][0x3c8], PT ;  /* 0x0000f2001e007a0c */ /* 0x000fe20003f86270 */
[----:B------:R1:W-:Y:S01]  /*12db0*/  @!P6 ST.E.64 [R2.64], R138 ;  /* 0x0000008a0200e985 */ /* 0x0003e2000c101b06 */
[----:B------:R-:W-:Y:S02]  /*12dc0*/  ISETP.GE.AND P6, PT, R31, c[0x0][0x3c8], PT ;  /* 0x0000f2001f007a0c */ /* 0x000fe40003fc6270 */
[----:B------:R-:W-:Y:S01]  /*12dd0*/  @!P5 LEA.HI.X R7, R28, R4, R48, 0x2, P3 ;  /* 0x000000041c07d211 */ /* 0x000fe200018f1430 */
[----:B------:R3:W-:Y:S01]  /*12de0*/  @!P2 ST.E.64 [R8.64], R140 ;  /* 0x0000008c0800a985 */ /* 0x0007e2000c101b06 */
[----:B------:R-:W-:-:S03]  /*12df0*/  ISETP.GE.AND P3, PT, R32, c[0x0][0x3c8], PT ;  /* 0x0000f20020007a0c */ /* 0x000fc60003f66270 */
[----:B------:R5:W-:Y:S01]  /*12e00*/  @!P5 ST.E.64 [R6.64], R142 ;  /* 0x0000008e0600d985 */ /* 0x000be2000c101b06 */
[----:B-1----:R-:W-:-:S04]  /*12e10*/  @!P1 LEA R2, P2, R29, R0, 0x2 ;  /* 0x000000001d029211 */ /* 0x002fc800078410ff */
[----:B------:R-:W-:Y:S02]  /*12e20*/  @!P1 LEA.HI.X R3, R29, R4, R49, 0x2, P2 ;  /* 0x000000041d039211 */ /* 0x000fe400010f1431 */
[----:B---3--:R-:W-:-:S03]  /*12e30*/  @!P6 LEA R8, P2, R31, R0, 0x2 ;  /* 0x000000001f08e211 */ /* 0x008fc600078410ff */
[----:B------:R1:W-:Y:S01]  /*12e40*/  @!P1 ST.E.64 [R2.64], R144 ;  /* 0x0000009002009985 */ /* 0x0003e2000c101b06 */
[----:B------:R-:W-:Y:S02]  /*12e50*/  ISETP.GE.AND P1, PT, R33, c[0x0][0x3c8], PT ;  /* 0x0000f20021007a0c */ /* 0x000fe40003f26270 */
[----:B------:R-:W-:Y:S02]  /*12e60*/  @!P6 LEA.HI.X R9, R31, R4, R51, 0x2, P2 ;  /* 0x000000041f09e211 */ /* 0x000fe400010f1433 */
[----:B-----5:R-:W-:-:S03]  /*12e70*/  @!P3 LEA R6, P2, R32, R0, 0x2 ;  /* 0x000000002006b211 */ /* 0x020fc600078410ff */
[----:B------:R-:W-:Y:S01]  /*12e80*/  @!P6 ST.E.64 [R8.64], R148 ;  /* 0x000000940800e985 */ /* 0x000fe2000c101b06 */
[----:B------:R-:W-:Y:S02]  /*12e90*/  ISETP.GE.AND P6, PT, R34, c[0x0][0x3c8], PT ;  /* 0x0000f20022007a0c */ /* 0x000fe40003fc6270 */
[----:B------:R-:W-:Y:S02]  /*12ea0*/  @!P3 LEA.HI.X R7, R32, R4, R52, 0x2, P2 ;  /* 0x000000042007b211 */ /* 0x000fe400010f1434 */
[----:B-1----:R-:W-:-:S04]  /*12eb0*/  @!P4 LEA R2, P5, R30, R0, 0x2 ;  /* 0x000000001e02c211 */ /* 0x002fc800078a10ff */
[----:B------:R-:W-:Y:S02]  /*12ec0*/  @!P4 LEA.HI.X R3, R30, R4, R50, 0x2, P5 ;  /* 0x000000041e03c211 */ /* 0x000fe400028f1432 */
[----:B------:R-:W-:-:S03]  /*12ed0*/  ISETP.GE.AND P5, PT, R94, c[0x0][0x3c8], PT ;  /* 0x0000f2005e007a0c */ /* 0x000fc60003fa6270 */
[----:B------:R1:W-:Y:S01]  /*12ee0*/  @!P4 ST.E.64 [R2.64], R68 ;  /* 0x000000440200c985 */ /* 0x0003e2000c101b06 */
[----:B------:R-:W-:-:S03]  /*12ef0*/  ISETP.GE.AND P4, PT, R90, c[0x0][0x3c8], PT ;  /* 0x0000f2005a007a0c */ /* 0x000fc60003f86270 */
[----:B------:R3:W-:Y:S01]  /*12f00*/  @!P3 ST.E.64 [R6.64], R72 ;  /* 0x000000480600b985 */ /* 0x0007e2000c101b06 */
[----:B------:R-:W-:Y:S02]  /*12f10*/  ISETP.GE.AND P3, PT, R5, c[0x0][0x3c8], PT ;  /* 0x0000f20005007a0c */ /* 0x000fe40003f66270 */
[----:B-1----:R-:W-:-:S04]  /*12f20*/  @!P1 LEA R2, P2, R33, R0, 0x2 ;  /* 0x0000000021029211 */ /* 0x002fc800078410ff */
[----:B------:R-:W-:Y:S02]  /*12f30*/  @!P1 LEA.HI.X R3, R33, R4, R53, 0x2, P2 ;  /* 0x0000000421039211 */ /* 0x000fe400010f1435 */
[----:B------:R-:W-:-:S03]  /*12f40*/  @!P6 LEA R10, P2, R34, R0, 0x2 ;  /* 0x00000000220ae211 */ /* 0x000fc600078410ff */
[----:B------:R1:W-:Y:S01]  /*12f50*/  @!P1 ST.E.64 [R2.64], R76 ;  /* 0x0000004c02009985 */ /* 0x0003e2000c101b06 */
[----:B------:R-:W-:Y:S02]  /*12f60*/  @!P5 LEA R8, P1, R94, R0, 0x2 ;  /* 0x000000005e08d211 */ /* 0x000fe400078210ff */
[----:B------:R-:W-:Y:S02]  /*12f70*/  @!P6 LEA.HI.X R11, R34, R4, R55, 0x2, P2 ;  /* 0x00000004220be211 */ /* 0x000fe400010f1437 */
[----:B---3--:R-:W-:Y:S02]  /*12f80*/  @!P4 LEA R6, P2, R90, R0, 0x2 ;  /* 0x000000005a06c211 */ /* 0x008fe400078410ff */
[-C--:B------:R-:W-:Y:S01]  /*12f90*/  @!P5 LEA.HI.X R9, R94, R4.reuse, R54, 0x2, P1 ;  /* 0x000000045e09d211 */ /* 0x080fe200008f1436 */
[----:B------:R3:W-:Y:S01]  /*12fa0*/  @!P6 ST.E.64 [R10.64], R150 ;  /* 0x000000960a00e985 */ /* 0x0007e2000c101b06 */
[----:B------:R-:W-:-:S03]  /*12fb0*/  @!P4 LEA.HI.X R7, R90, R4, R91, 0x2, P2 ;  /* 0x000000045a07c211 */ /* 0x000fc600010f145b */
[----:B------:R3:W-:Y:S04]  /*12fc0*/  @!P5 ST.E.64 [R8.64], R88 ;  /* 0x000000580800d985 */ /* 0x0007e8000c101b06 */
[----:B------:R3:W-:Y:S01]  /*12fd0*/  @!P4 ST.E.64 [R6.64], R80 ;  /* 0x000000500600c985 */ /* 0x0007e2000c101b06 */
[----:B-1----:R-:W-:-:S04]  /*12fe0*/  @!P3 LEA R2, P1, R5, R0, 0x2 ;  /* 0x000000000502b211 */ /* 0x002fc800078210ff */
[----:B------:R-:W-:-:S05]  /*12ff0*/  @!P3 LEA.HI.X R3, R5, R4, R87, 0x2, P1 ;  /* 0x000000040503b211 */ /* 0x000fca00008f1457 */
[----:B------:R3:W-:Y:S04]  /*13000*/  @!P3 ST.E.64 [R2.64], R60 ;  /* 0x0000003c0200b985 */ /* 0x0007e8000c101b06 */
.L_x_496:
[----:B------:R-:W-:Y:S05]  /*13010*/  BSYNC B0 ;  /* 0x0000000000007941 */ /* 0x000fea0003800000 */
.L_x_495:
[----:B------:R-:W-:Y:S05]  /*13020*/  BRA.DIV ~URZ, `(.L_x_497) ;  /* 0x00002f927f007947 */ /* 0x000fea000b800000 */
[----:B---3--:R1:W3:Y:S04]  /*13030*/  SHFL.IDX PT, R4, R12, 0x1, 0x1c1f ;  /* 0x003c1f000c047f89 */ /* 0x0082e800000e0000 */
[----:B------:R1:W2:Y:S02]  /*13040*/  SHFL.IDX PT, R0, R14, 0x1, 0x1c1f ;  /* 0x003c1f000e007f89 */ /* 0x0002a400000e0000 */
.L_x_555:
[----:B------:R-:W-:Y:S05]  /*13050*/  @P0 BRA `(.L_x_492) ;  /* 0x0000133000000947 */ /* 0x000fea0003800000 */
[----:B------:R-:W-:Y:S02]  /*13060*/  ISETP.GE.AND P4, PT, R227, c[0x0][0x3c8], PT ;  /* 0x0000f200e3007a0c */ /* 0x000fe40003f86270 */
[----:B------:R-:W-:Y:S02]  /*13070*/  ISETP.GE.AND P3, PT, R13, c[0x0][0x3c8], PT ;  /* 0x0000f2000d007a0c */ /* 0x000fe40003f66270 */
[----:B------:R-:W-:Y:S02]  /*13080*/  ISETP.GE.AND P2, PT, R16, c[0x0][0x3c8], PT ;  /* 0x0000f20010007a0c */ /* 0x000fe40003f46270 */
[----:B------:R-:W-:-:S02]  /*13090*/  ISETP.GE.AND P1, PT, R17, c[0x0][0x3c8], PT ;  /* 0x0000f20011007a0c */ /* 0x000fc40003f26270 */
[----:B------:R-:W-:Y:S02]  /*130a0*/  ISETP.GE.AND P5, PT, R18, c[0x0][0x3c8], PT ;  /* 0x0000f20012007a0c */ /* 0x000fe40003fa6270 */
[C---:B------:R-:W-:Y:S02]  /*130b0*/  IADD3 R61, R227.reuse, 0xa8, RZ ;  /* 0x000000a8e33d7810 */ /* 0x040fe40007ffe0ff */
[C---:B------:R-:W-:Y:S02]  /*130c0*/  IADD3 R5, R227.reuse, 0xb0, RZ ;  /* 0x000000b0e3057810 */ /* 0x040fe40007ffe0ff */
[-C--:B-12-4-:R-:W-:Y:S02]  /*130d0*/  @!P4 LEA R14, P6, R227, R0.reuse, 0x2 ;  /* 0x00000000e30ec211 */ /* 0x096fe400078c10ff */
[----:B------:R-:W-:Y:S02]  /*130e0*/  @!P3 LEA R12, P0, R13, R0, 0x2 ;  /* 0x000000000d0cb211 */ /* 0x000fe400078010ff */
[----:B---3--:R-:W-:-:S02]  /*130f0*/  @!P4 LEA.HI.X R15, R227, R4, R15, 0x2, P6 ;  /* 0x00000004e30fc211 */ /* 0x008fc400030f140f */
[C---:B------:R-:W-:Y:S02]  /*13100*/  @!P2 LEA R10, P6, R16.reuse, R0, 0x2 ;  /* 0x00000000100aa211 */ /* 0x040fe400078c10ff */
[-C--:B------:R-:W-:Y:S01]  /*13110*/  @!P3 LEA.HI.X R13, R13, R4.reuse, R36, 0x2, P0 ;  /* 0x000000040d0db211 */ /* 0x080fe200000f1424 */
[----:B------:R-:W-:Y:S01]  /*13120*/  @!P4 ST.E.64 [R14.64], R158 ;  /* 0x0000009e0e00c985 */ /* 0x000fe2000c101b06 */
[----:B------:R-:W-:Y:S02]  /*13130*/  ISETP.GE.AND P0, PT, R19, c[0x0][0x3c8], PT ;  /* 0x0000f20013007a0c */ /* 0x000fe40003f06270 */
[----:B------:R-:W-:Y:S01]  /*13140*/  @!P2 LEA.HI.X R11, R16, R4, R35, 0x2, P6 ;  /* 0x00000004100ba211 */ /* 0x000fe200030f1423 */
[----:B------:R-:W-:Y:S01]  /*13150*/  @!P3 ST.E.64 [R12.64], R154 ;  /* 0x0000009a0c00b985 */ /* 0x000fe2000c101b06 */
[C---:B------:R-:W-:Y:S02]  /*13160*/  @!P1 LEA R8, P6, R17.reuse, R0, 0x2 ;  /* 0x0000000011089211 */ /* 0x040fe400078c10ff */
[----:B------:R-:W-:Y:S01]  /*13170*/  ISETP.GE.AND P4, PT, R20, c[0x0][0x3c8], PT ;  /* 0x0000f20014007a0c */ /* 0x000fe20003f86270 */
[----:B------:R-:W-:Y:S01]  /*13180*/  @!P2 ST.E.64 [R10.64], R152 ;  /* 0x000000980a00a985 */ /* 0x000fe2000c101b06 */
[----:B------:R-:W-:-:S02]  /*13190*/  @!P1 LEA.HI.X R9, R17, R4, R37, 0x2, P6 ;  /* 0x0000000411099211 */ /* 0x000fc400030f1425 */
[C---:B------:R-:W-:Y:S02]  /*131a0*/  @!P5 LEA R6, P6, R18.reuse, R0, 0x2 ;  /* 0x000000001206d211 */ /* 0x040fe400078c10ff */
[----:B------:R-:W-:Y:S01]  /*131b0*/  ISETP.GE.AND P2, PT, R23, c[0x0][0x3c8], PT ;  /* 0x0000f20017007a0c */ /* 0x000fe20003f46270 */
[----:B------:R-:W-:Y:S01]  /*131c0*/  @!P1 ST.E.64 [R8.64], R92 ;  /* 0x0000005c08009985 */ /* 0x000fe2000c101b06 */
[----:B------:R-:W-:Y:S02]  /*131d0*/  @!P5 LEA.HI.X R7, R18, R4, R38, 0x2, P6 ;  /* 0x000000041207d211 */ /* 0x000fe400030f1426 */
[----:B------:R-:W-:Y:S02]  /*131e0*/  @!P0 LEA R2, P6, R19, R0, 0x2 ;  /* 0x0000000013028211 */ /* 0x000fe400078c10ff */
[----:B------:R-:W-:Y:S01]  /*131f0*/  ISETP.GE.AND P3, PT, R21, c[0x0][0x3c8], PT ;  /* 0x0000f20015007a0c */ /* 0x000fe20003f66270 */
[----:B------:R1:W-:Y:S01]  /*13200*/  @!P5 ST.E.64 [R6.64], R84 ;  /* 0x000000540600d985 */ /* 0x0003e2000c101b06 */
[----:B------:R-:W-:-:S02]  /*13210*/  @!P0 LEA.HI.X R3, R19, R4, R39, 0x2, P6 ;  /* 0x0000000413038211 */ /* 0x000fc400030f1427 */
[----:B------:R-:W-:Y:S02]  /*13220*/  ISETP.GE.AND P1, PT, R22, c[0x0][0x3c8], PT ;  /* 0x0000f20016007a0c */ /* 0x000fe40003f26270 */
[----:B------:R-:W-:Y:S01]  /*13230*/  ISETP.GE.AND P5, PT, R24, c[0x0][0x3c8], PT ;  /* 0x0000f20018007a0c */ /* 0x000fe20003fa6270 */
[----:B------:R2:W-:Y:S01]  /*13240*/  @!P0 ST.E.64 [R2.64], R64 ;  /* 0x0000004002008985 */ /* 0x0005e2000c101b06 */
[----:B------:R-:W-:-:S04]  /*13250*/  IADD3 R60, R227, 0xb0, RZ ;  /* 0x000000b0e33c7810 */ /* 0x000fc80007ffe0ff */
[----:B------:R-:W-:Y:S02]  /*13260*/  SHF.R.S32.HI R60, RZ, 0x1f, R60 ;  /* 0x0000001fff3c7819 */ /* 0x000fe4000001143c */
[----:B-1----:R-:W-:-:S04]  /*13270*/  @!P4 LEA R6, P0, R20, R0, 0x2 ;  /* 0x000000001406c211 */ /* 0x002fc800078010ff */
[----:B------:R-:W-:Y:S02]  /*13280*/  @!P4 LEA.HI.X R7, R20, R4, R40, 0x2, P0 ;  /* 0x000000041407c211 */ /* 0x000fe400000f1428 */
[-C--:B------:R-:W-:Y:S02]  /*13290*/  @!P2 LEA R10, P0, R23, R0.reuse, 0x2 ;  /* 0x00000000170aa211 */ /* 0x080fe400078010ff */
[----:B--2---:R-:W-:Y:S01]  /*132a0*/  @!P3 LEA R2, P6, R21, R0, 0x2 ;  /* 0x000000001502b211 */ /* 0x004fe200078c10ff */
[----:B------:R1:W-:Y:S01]  /*132b0*/  @!P4 ST.E.64 [R6.64], R118 ;  /* 0x000000760600c985 */ /* 0x0003e2000c101b06 */
[-C--:B------:R-:W-:Y:S02]  /*132c0*/  @!P2 LEA.HI.X R11, R23, R4.reuse, R43, 0x2, P0 ;  /* 0x00000004170ba211 */ /* 0x080fe400000f142b */
[----:B------:R-:W-:Y:S02]  /*132d0*/  ISETP.GE.AND P0, PT, R25, c[0x0][0x3c8], PT ;  /* 0x0000f20019007a0c */ /* 0x000fe40003f06270 */
[----:B------:R-:W-:-:S02]  /*132e0*/  @!P3 LEA.HI.X R3, R21, R4, R41, 0x2, P6 ;  /* 0x000000041503b211 */ /* 0x000fc400030f1429 */
[----:B------:R-:W-:Y:S02]  /*132f0*/  @!P1 LEA R12, P6, R22, R0, 0x2 ;  /* 0x00000000160c9211 */ /* 0x000fe400078c10ff */
[----:B------:R-:W-:Y:S01]  /*13300*/  ISETP.GE.AND P4, PT, R26, c[0x0][0x3c8], PT ;  /* 0x0000f2001a007a0c */ /* 0x000fe20003f86270 */
[----:B------:R2:W-:Y:S01]  /*13310*/  @!P3 ST.E.64 [R2.64], R122 ;  /* 0x0000007a0200b985 */ /* 0x0005e2000c101b06 */
[----:B------:R-:W-:Y:S02]  /*13320*/  @!P1 LEA.HI.X R13, R22, R4, R42, 0x2, P6 ;  /* 0x00000004160d9211 */ /* 0x000fe400030f142a */
[C---:B------:R-:W-:Y:S01]  /*13330*/  @!P5 LEA R8, P6, R24.reuse, R0, 0x2 ;  /* 0x000000001808d211 */ /* 0x040fe200078c10ff */
[----:B------:R3:W-:Y:S01]  /*13340*/  @!P2 ST.E.64 [R10.64], R134 ;  /* 0x000000860a00a985 */ /* 0x0007e2000c101b06 */
[----:B------:R-:W-:Y:S02]  /*13350*/  ISETP.GE.AND P3, PT, R27, c[0x0][0x3c8], PT ;  /* 0x0000f2001b007a0c */ /* 0x000fe40003f66270 */
[----:B------:R-:W-:Y:S01]  /*13360*/  @!P5 LEA.HI.X R9, R24, R4, R44, 0x2, P6 ;  /* 0x000000041809d211 */ /* 0x000fe200030f142c */
[----:B------:R-:W-:Y:S01]  /*13370*/  @!P1 ST.E.64 [R12.64], R156 ;  /* 0x0000009c0c009985 */ /* 0x000fe2000c101b06 */
[----:B------:R-:W-:-:S02]  /*13380*/  ISETP.GE.AND P2, PT, R28, c[0x0][0x3c8], PT ;  /* 0x0000f2001c007a0c */ /* 0x000fc40003f46270 */
[----:B------:R-:W-:Y:S01]  /*13390*/  ISETP.GE.AND P1, PT, R29, c[0x0][0x3c8], PT ;  /* 0x0000f2001d007a0c */ /* 0x000fe20003f26270 */
[----:B------:R4:W-:Y:S01]  /*133a0*/  @!P5 ST.E.64 [R8.64], R126 ;  /* 0x0000007e0800d985 */ /* 0x0009e2000c101b06 */
[----:B------:R-:W-:Y:S02]  /*133b0*/  ISETP.GE.AND P5, PT, R30, c[0x0][0x3c8], PT ;  /* 0x0000f2001e007a0c */ /* 0x000fe40003fa6270 */
[----:B-1----:R-:W-:-:S04]  /*133c0*/  @!P0 LEA R6, P6, R25, R0, 0x2 ;  /* 0x0000000019068211 */ /* 0x002fc800078c10ff */
[----:B------:R-:W-:-:S05]  /*133d0*/  @!P0 LEA.HI.X R7, R25, R4, R45, 0x2, P6 ;  /* 0x0000000419078211 */ /* 0x000fca00030f142d */
[----:B------:R1:W-:Y:S01]  /*133e0*/  @!P0 ST.E.64 [R6.64], R96 ;  /* 0x0000006006008985 */ /* 0x0003e2000c101b06 */
[C---:B--2---:R-:W-:Y:S02]  /*133f0*/  @!P4 LEA R2, P6, R26.reuse, R0, 0x2 ;  /* 0x000000001a02c211 */ /* 0x044fe400078c10ff */
[----:B------:R-:W-:Y:S02]  /*13400*/  ISETP.GE.AND P0, PT, R31, c[0x0][0x3c8], PT ;  /* 0x0000f2001f007a0c */ /* 0x000fe40003f06270 */
[----:B------:R-:W-:Y:S02]  /*13410*/  @!P4 LEA.HI.X R3, R26, R4, R46, 0x2, P6 ;  /* 0x000000041a03c211 */ /* 0x000fe400030f142e */
[----:B---3--:R-:W-:-:S03]  /*13420*/  @!P3 LEA R10, P6, R27, R0, 0x2 ;  /* 0x000000001b0ab211 */ /* 0x008fc600078c10ff */
[----:B------:R2:W-:Y:S01]  /*13430*/  @!P4 ST.E.64 [R2.64], R106 ;  /* 0x0000006a0200c985 */ /* 0x0005e2000c101b06 */
[----:B------:R-:W-:Y:S02]  /*13440*/  @!P3 LEA.HI.X R11, R27, R4, R47, 0x2, P6 ;  /* 0x000000041b0bb211 */ /* 0x000fe400030f142f */
[----:B----4-:R-:W-:Y:S02]  /*13450*/  @!P2 LEA R8, P6, R28, R0, 0x2 ;  /* 0x000000001c08a211 */ /* 0x010fe400078c10ff */
[----:B------:R-:W-:Y:S01]  /*13460*/  ISETP.GE.AND P4, PT, R32, c[0x0][0x3c8], PT ;  /* 0x0000f20020007a0c */ /* 0x000fe20003f86270 */
[----:B------:R-:W-:Y:S01]  /*13470*/  @!P3 ST.E.64 [R10.64], R110 ;  /* 0x0000006e0a00b985 */ /* 0x000fe2000c101b06 */
[----:B------:R-:W-:-:S05]  /*13480*/  @!P2 LEA.HI.X R9, R28, R4, R48, 0x2, P6 ;  /* 0x000000041c09a211 */ /* 0x000fca00030f1430 */
[----:B------:R-:W-:Y:S01]  /*13490*/  @!P2 ST.E.64 [R8.64], R130 ;  /* 0x000000820800a985 */ /* 0x000fe2000c101b06 */
[----:B------:R-:W-:Y:S02]  /*134a0*/  ISETP.GE.AND P2, PT, R34, c[0x0][0x3c8], PT ;  /* 0x0000f20022007a0c */ /* 0x000fe40003f46270 */
[----:B-1----:R-:W-:-:S04]  /*134b0*/  @!P1 LEA R6, P6, R29, R0, 0x2 ;  /* 0x000000001d069211 */ /* 0x002fc800078c10ff */
[----:B------:R-:W-:Y:S02]  /*134c0*/  @!P1 LEA.HI.X R7, R29, R4, R49, 0x2, P6 ;  /* 0x000000041d079211 */ /* 0x000fe400030f1431 */
[----:B------:R-:W-:-:S03]  /*134d0*/  @!P5 LEA R12, P6, R30, R0, 0x2 ;  /* 0x000000001e0cd211 */ /* 0x000fc600078c10ff */
[----:B------:R1:W-:Y:S01]  /*134e0*/  @!P1 ST.E.64 [R6.64], R114 ;  /* 0x0000007206009985 */ /* 0x0003e2000c101b06 */
[----:B--2---:R-:W-:Y:S02]  /*134f0*/  @!P0 LEA R2, P3, R31, R0, 0x2 ;  /* 0x000000001f028211 */ /* 0x004fe400078610ff */
[----:B------:R-:W-:Y:S02]  /*13500*/  ISETP.GE.AND P1, PT, R61, c[0x0][0x3c8], PT ;  /* 0x0000f2003d007a0c */ /* 0x000fe40003f26270 */
[-C--:B------:R-:W-:Y:S02]  /*13510*/  @!P0 LEA.HI.X R3, R31, R4.reuse, R51, 0x2, P3 ;  /* 0x000000041f038211 */ /* 0x080fe400018f1433 */
[----:B------:R-:W-:Y:S02]  /*13520*/  ISETP.GE.AND P3, PT, R33, c[0x0][0x3c8], PT ;  /* 0x0000f20021007a0c */ /* 0x000fe40003f66270 */
[----:B------:R-:W-:Y:S01]  /*13530*/  @!P5 LEA.HI.X R13, R30, R4, R50, 0x2, P6 ;  /* 0x000000041e0dd211 */ /* 0x000fe200030f1432 */
[----:B------:R2:W-:Y:S01]  /*13540*/  @!P0 ST.E.64 [R2.64], R62 ;  /* 0x0000003e02008985 */ /* 0x0005e2000c101b06 */
[----:B------:R-:W-:-:S03]  /*13550*/  ISETP.GE.AND P0, PT, R5, c[0x0][0x3c8], PT ;  /* 0x0000f20005007a0c */ /* 0x000fc60003f06270 */
[----:B------:R-:W-:Y:S02]  /*13560*/  @!P5 ST.E.64 [R12.64], R74 ;  /* 0x0000004a0c00d985 */ /* 0x000fe4000c101b06 */
[----:B-1----:R-:W-:-:S04]  /*13570*/  @!P1 LEA R6, P5, R61, R0, 0x2 ;  /* 0x000000003d069211 */ /* 0x002fc800078a10ff */
[----:B------:R-:W-:Y:S02]  /*13580*/  @!P1 LEA.HI.X R7, R61, R4, R54, 0x2, P5 ;  /* 0x000000043d079211 */ /* 0x000fe400028f1436 */
[----:B--2---:R-:W-:-:S04]  /*13590*/  @!P4 LEA R2, P6, R32, R0, 0x2 ;  /* 0x000000002002c211 */ /* 0x004fc800078c10ff */
[----:B------:R-:W-:Y:S02]  /*135a0*/  @!P4 LEA.HI.X R3, R32, R4, R52, 0x2, P6 ;  /* 0x000000042003c211 */ /* 0x000fe400030f1434 */
[----:B------:R-:W-:-:S03]  /*135b0*/  @!P3 LEA R10, P6, R33, R0, 0x2 ;  /* 0x00000000210ab211 */ /* 0x000fc600078c10ff */
[----:B------:R1:W-:Y:S01]  /*135c0*/  @!P4 ST.E.64 [R2.64], R66 ;  /* 0x000000420200c985 */ /* 0x0003e2000c101b06 */
[----:B------:R-:W-:Y:S02]  /*135d0*/  @!P3 LEA.HI.X R11, R33, R4, R53, 0x2, P6 ;  /* 0x00000004210bb211 */ /* 0x000fe400030f1435 */
[----:B------:R-:W-:-:S03]  /*135e0*/  @!P2 LEA R8, P6, R34, R0, 0x2 ;  /* 0x000000002208a211 */ /* 0x000fc600078c10ff */
[----:B------:R2:W-:Y:S01]  /*135f0*/  @!P3 ST.E.64 [R10.64], R82 ;  /* 0x000000520a00b985 */ /* 0x0005e2000c101b06 */
[----:B------:R-:W-:-:S05]  /*13600*/  @!P2 LEA.HI.X R9, R34, R4, R55, 0x2, P6 ;  /* 0x000000042209a211 */ /* 0x000fca00030f1437 */
        /* <DEDUP_REMOVED lines=9> */
[----:B--2---:R-:W-:Y:S02]  /*136a0*/  LEA R2, P0, R5, R0, 0x2 ;  /* 0x0000000005027211 */ /* 0x004fe400078010ff */
[----:B------:R-:W-:-:S04]  /*136b0*/  SHF.R.S32.HI R60, RZ, 0x1f, R60 ;  /* 0x0000001fff3c7819 */ /* 0x000fc8000001143c */
[----:B------:R-:W-:-:S05]  /*136c0*/  LEA.HI.X R3, R5, R4, R60, 0x2, P0 ;  /* 0x0000000405037211 */ /* 0x000fca00000f143c */
[----:B------:R1:W-:Y:S01]  /*136d0*/  ST.E.64 [R2.64], R56 ;  /* 0x0000003802007985 */ /* 0x0003e2000c101b06 */
[----:B------:R-:W-:Y:S05]  /*136e0*/  BRA `(.L_x_492) ;  /* 0x00000ca000007947 */ /* 0x000fea0003800000 */
.L_x_477:
[----:B------:R-:W-:Y:S01]  /*136f0*/  ISETP.NE.U32.AND P0, PT, RZ, c[0x0][0x508], PT ;  /* 0x00014200ff007a0c */ /* 0x000fe20003f05070 */
[----:B------:R-:W2:Y:S01]  /*13700*/  LDL.LU R6, [R1+0xc] ;  /* 0x00000c0001067983 */ /* 0x000ea20000300800 */
[----:B------:R-:W-:Y:S01]  /*13710*/  ISETP.NE.U32.AND P1, PT, RZ, c[0x0][0x500], PT ;  /* 0x00014000ff007a0c */ /* 0x000fe20003f25070 */
[----:B------:R-:W-:Y:S01]  /*13720*/  IMAD.MOV.U32 R4, RZ, RZ, 0x4 ;  /* 0x00000004ff047424 */ /* 0x000fe200078e00ff */
[----:B------:R-:W-:Y:S01]  /*13730*/  ISETP.NE.AND.EX P0, PT, RZ, c[0x0][0x50c], PT, P0 ;  /* 0x00014300ff007a0c */ /* 0x000fe20003f05300 */
[----:B------:R-:W-:Y:S01]  /*13740*/  IMAD.MOV.U32 R19, RZ, RZ, c[0x0][0x388] ;  /* 0x0000e200ff137624 */ /* 0x000fe200078e00ff */
[----:B------:R-:W-:Y:S01]  /*13750*/  ISETP.NE.AND.EX P1, PT, RZ, c[0x0][0x504], PT, P1 ;  /* 0x00014100ff007a0c */ /* 0x000fe20003f25310 */
[----:B------:R-:W-:Y:S02]  /*13760*/  IMAD.MOV.U32 R0, RZ, RZ, RZ ;  /* 0x000000ffff007224 */ /* 0x000fe400078e00ff */
[----:B------:R-:W-:-:S08]  /*13770*/  IMAD.WIDE R2, R235, R4, c[0x0][0x500] ;  /* 0x00014000eb027625 */ /* 0x000fd000078e0204 */
[----:B-1----:R-:W-:Y:S02]  /*13780*/  @P0 IMAD.WIDE R4, R235, R4, c[0x0][0x508] ;  /* 0x00014200eb040625 */ /* 0x002fe400078e0204 */
[----:B------:R1:W5:Y:S04]  /*13790*/  @P1 LDG.E R0, [R2.64] ;  /* 0x0000000602001981 */ /* 0x000368000c1e1900 */
        /* <DEDUP_REMOVED lines=8> */
.L_x_498:
[----:B-1----:R-:W1:Y:S01]  /*13820*/  S2R R3, SR_TID.X ;  /* 0x0000000000037919 */ /* 0x002e620000002100 */
[----:B------:R-:W-:Y:S01]  /*13830*/  SHF.R.S32.HI R2, RZ, 0x1f, R235 ;  /* 0x0000001fff027819 */ /* 0x000fe200000114eb */
[----:B------:R-:W-:Y:S01]  /*13840*/  BSSY B0, `(.L_x_499) ;  /* 0x0000036000007945 */ /* 0x000fe20003800000 */
[----:B-----5:R-:W-:-:S02]  /*13850*/  SHF.R.S32.HI R16, RZ, 0x1f, R0 ;  /* 0x0000001fff107819 */ /* 0x020fc40000011400 */
[----:B------:R-:W-:Y:S02]  /*13860*/  SEL R8, R235, RZ, !P1 ;  /* 0x000000ffeb087207 */ /* 0x000fe40004800000 */
[----:B------:R-:W-:Y:S02]  /*13870*/  SEL R20, R2, RZ, !P1 ;  /* 0x000000ff02147207 */ /* 0x000fe40004800000 */
[----:B-1----:R-:W-:-:S13]  /*13880*/  ISETP.GT.AND P0, PT, R3, 0x7f, PT ;  /* 0x0000007f0300780c */ /* 0x002fda0003f04270 */
[----:B------:R-:W-:Y:S05]  /*13890*/  @P0 BRA `(.L_x_500) ;  /* 0x0000030000000947 */ /* 0x000fea0003800000 */
[----:B------:R-:W-:Y:S01]  /*138a0*/  IMAD R2, R19, c[0x0][0x4e8], RZ ;  /* 0x00013a0013027a24 */ /* 0x000fe200078e02ff */
[----:B------:R-:W-:-:S04]  /*138b0*/  IADD3 R9, R231, R3, RZ ;  /* 0x00000003e7097210 */ /* 0x000fc80007ffe0ff */
        /* <DEDUP_REMOVED lines=46> */
.L_x_500:
[----:B------:R-:W-:Y:S05]  /*13ba0*/  BSYNC B0 ;  /* 0x0000000000007941 */ /* 0x000fea0003800000 */
.L_x_499:
        /* <DEDUP_REMOVED lines=16> */
[-C--:B------:R-:W-:Y:S02]  /*13cb0*/  IADD3 R11, R9, R231.reuse, RZ ;  /* 0x000000e7090b7210 */ /* 0x080fe40007ffe0ff */
[----:B--2---:R-:W-:Y:S01]  /*13cc0*/  IADD3 R4, R5, R231, RZ ;  /* 0x000000e705047210 */ /* 0x004fe20007ffe0ff */
        /* <DEDUP_REMOVED lines=22> */
.L_x_556:
[----:B------:R-:W-:Y:S05]  /*13e30*/  BRA.DIV ~URZ, `(.L_x_502) ;  /* 0x000022b27f007947 */ /* 0x000fea000b800000 */
[----:B------:R3:W4:Y:S02]  /*13e40*/  SHFL.IDX PT, R0, R12, RZ, 0x181f ;  /* 0x00181fff0c007589 */ /* 0x00072400000e0000 */
.L_x_557:
[----:B------:R-:W-:Y:S01]  /*13e50*/  IMAD R10, R19, c[0x0][0x4e8], RZ ;  /* 0x00013a00130a7a24 */ /* 0x000fe200078e02ff */
[----:B------:R-:W-:Y:S04]  /*13e60*/  BSSY B0, `(.L_x_503) ;  /* 0x0000011000007945 */ /* 0x000fe80003800000 */
[----:B------:R-:W-:-:S13]  /*13e70*/  ISETP.GE.AND P0, PT, R11, R10, PT ;  /* 0x0000000a0b00720c */ /* 0x000fda0003f06270 */
        /* <DEDUP_REMOVED lines=10> */
[----:B------:R2:W-:Y:S01]  /*13f20*/  @!P2 ST.E.128 [R6.64], RZ ;  /* 0x000000ff0600a985 */ /* 0x0005e2000c101d06 */
[-C--:B-----5:R-:W-:Y:S02]  /*13f30*/  @!P1 LEA.HI.X R5, R238, R8.reuse, R14, 0x1, P4 ;  /* 0x00000008ee059211 */ /* 0x0a0fe400020f0c0e */
[----:B---3--:R-:W-:-:S03]  /*13f40*/  @!P0 LEA.HI.X R3, R239, R8, R13, 0x1, P3 ;  /* 0x00000008ef038211 */ /* 0x008fc600018f0c0d */
[----:B------:R2:W-:Y:S04]  /*13f50*/  @!P1 ST.E.128 [R4.64], RZ ;  /* 0x000000ff04009985 */ /* 0x0005e8000c101d06 */
[----:B------:R2:W-:Y:S02]  /*13f60*/  @!P0 ST.E.128 [R2.64], RZ ;  /* 0x000000ff02008985 */ /* 0x0005e4000c101d06 */
.L_x_504:
[----:B------:R-:W-:Y:S05]  /*13f70*/  BSYNC B0 ;  /* 0x0000000000007941 */ /* 0x000fea0003800000 */
.L_x_503:
[----:B------:R-:W-:Y:S05]  /*13f80*/  BRA.DIV ~URZ, `(.L_x_505) ;  /* 0x000021c27f007947 */ /* 0x000fea000b800000 */
[----:B--2---:R2:W1:Y:S04]  /*13f90*/  SHFL.IDX PT, R8, R9, 0x1, 0x181f ;  /* 0x00381f0009087f89 */ /* 0x00446800000e0000 */
[----:B----4-:R2:W4:Y:S02]  /*13fa0*/  SHFL.IDX PT, R0, R12, 0x1, 0x181f ;  /* 0x00381f000c007f89 */ /* 0x01052400000e0000 */
.L_x_558:
        /* <DEDUP_REMOVED lines=13> */
[----:B------:R1:W-:Y:S01]  /*14080*/  @!P2 ST.E.128 [R6.64], RZ ;  /* 0x000000ff0600a985 */ /* 0x0003e2000c101d06 */
[-C--:B-----5:R-:W-:Y:S02]  /*14090*/  @!P1 LEA.HI.X R5, R238, R8.reuse, R14, 0x1, P4 ;  /* 0x00000008ee059211 */ /* 0x0a0fe400020f0c0e */
[----:B--2---:R-:W-:-:S03]  /*140a0*/  @!P0 LEA.HI.X R3, R239, R8, R13, 0x1, P3 ;  /* 0x00000008ef038211 */ /* 0x004fc600018f0c0d */
[----:B------:R1:W-:Y:S04]  /*140b0*/  @!P1 ST.E.128 [R4.64], RZ ;  /* 0x000000ff04009985 */ /* 0x0003e8000c101d06 */
[----:B------:R1:W-:Y:S02]  /*140c0*/  @!P0 ST.E.128 [R2.64], RZ ;  /* 0x000000ff02008985 */ /* 0x0003e4000c101d06 */
.L_x_507:
[----:B------:R-:W-:Y:S05]  /*140d0*/  BSYNC B0 ;  /* 0x0000000000007941 */ /* 0x000fea0003800000 */
.L_x_506:
[----:B------:R-:W-:Y:S05]  /*140e0*/  BRA.DIV ~URZ, `(.L_x_508) ;  /* 0x000021227f007947 */ /* 0x000fea000b800000 */
[----:B-1----:R1:W2:Y:S02]  /*140f0*/  SHFL.IDX PT, R8, R9, 0x2, 0x181f ;  /* 0x00581f0009087f89 */ /* 0x0022a400000e0000 */
.L_x_559:
[----:B------:R-:W-:Y:S05]  /*14100*/  BRA.DIV ~URZ, `(.L_x_509) ;  /* 0x000021727f007947 */ /* 0x000fea000b800000 */
[----:B----4-:R4:W1:Y:S02]  /*14110*/  SHFL.IDX PT, R0, R12, 0x2, 0x181f ;  /* 0x00581f000c007f89 */ /* 0x01086400000e0000 */
.L_x_560:
        /* <DEDUP_REMOVED lines=18> */
.L_x_511:
[----:B------:R-:W-:Y:S05]  /*14240*/  BSYNC B0 ;  /* 0x0000000000007941 */ /* 0x000fea0003800000 */
.L_x_510:
[----:B------:R-:W-:Y:S05]  /*14250*/  BRA.DIV ~URZ, `(.L_x_512) ;  /* 0x000020827f007947 */ /* 0x000fea000b800000 */
[----:B--2---:R2:W3:Y:S04]  /*14260*/  SHFL.IDX PT, R8, R9, 0x3, 0x181f ;  /* 0x00781f0009087f89 */ /* 0x0044e800000e0000 */
[----:B-1----:R2:W1:Y:S02]  /*14270*/  SHFL.IDX PT, R0, R12, 0x3, 0x181f ;  /* 0x00781f000c007f89 */ /* 0x00246400000e0000 */
.L_x_561:
[----:B------:R-:W-:-:S04]  /*14280*/  IADD3 R11, R11, 0x60, RZ ;  /* 0x000000600b0b7810 */ /* 0x000fc80007ffe0ff */
[----:B------:R-:W-:-:S13]  /*14290*/  ISETP.GE.AND P0, PT, R11, R10, PT ;  /* 0x0000000a0b00720c */ /* 0x000fda0003f06270 */
[----:B------:R-:W-:Y:S05]  /*142a0*/  @P0 BRA `(.L_x_492) ;  /* 0x000000e000000947 */ /* 0x000fea0003800000 */
[----:B--234-:R-:W2:Y:S04]  /*142b0*/  LDL R12, [R1+0x4] ;  /* 0x00000400010c7983 */ /* 0x01cea80000100800 */
[----:B------:R-:W3:Y:S01]  /*142c0*/  LDL R9, [R1] ;  /* 0x0000000001097983 */ /* 0x000ee20000100800 */
[----:B------:R-:W-:Y:S02]  /*142d0*/  ISETP.GE.AND P2, PT, R236, c[0x0][0x3c8], PT ;  /* 0x0000f200ec007a0c */ /* 0x000fe40003f46270 */
[----:B------:R-:W-:Y:S02]  /*142e0*/  ISETP.GE.AND P1, PT, R238, c[0x0][0x3c8], PT ;  /* 0x0000f200ee007a0c */ /* 0x000fe40003f26270 */
[----:B------:R-:W-:-:S09]  /*142f0*/  ISETP.GE.AND P0, PT, R239, c[0x0][0x3c8], PT ;  /* 0x0000f200ef007a0c */ /* 0x000fd20003f06270 */
[-C--:B-1----:R-:W-:Y:S02]  /*14300*/  @!P2 LEA R6, P5, R236, R0.reuse, 0x1 ;  /* 0x00000000ec06a211 */ /* 0x082fe400078a08ff */
[-C--:B------:R-:W-:Y:S02]  /*14310*/  @!P1 LEA R4, P4, R238, R0.reuse, 0x1 ;  /* 0x00000000ee049211 */ /* 0x080fe400078808ff */
[----:B------:R-:W-:Y:S02]  /*14320*/  @!P0 LEA R2, P3, R239, R0, 0x1 ;  /* 0x00000000ef028211 */ /* 0x000fe400078608ff */
[----:B------:R-:W-:-:S05]  /*14330*/  @!P2 LEA.HI.X R7, R236, R8, R237, 0x1, P5 ;  /* 0x00000008ec07a211 */ /* 0x000fca00028f0ced */
[----:B------:R1:W-:Y:S01]  /*14340*/  @!P2 ST.E.128 [R6.64], RZ ;  /* 0x000000ff0600a985 */ /* 0x0003e2000c101d06 */
[-C--:B--2---:R-:W-:Y:S02]  /*14350*/  @!P1 LEA.HI.X R5, R238, R8.reuse, R12, 0x1, P4 ;  /* 0x00000008ee059211 */ /* 0x084fe400020f0c0c */
[----:B---3--:R-:W-:-:S03]  /*14360*/  @!P0 LEA.HI.X R3, R239, R8, R9, 0x1, P3 ;  /* 0x00000008ef038211 */ /* 0x008fc600018f0c09 */
[----:B------:R1:W-:Y:S04]  /*14370*/  @!P1 ST.E.128 [R4.64], RZ ;  /* 0x000000ff04009985 */ /* 0x0003e8000c101d06 */
[----:B------:R1:W-:Y:S02]  /*14380*/  @!P0 ST.E.128 [R2.64], RZ ;  /* 0x000000ff02008985 */ /* 0x0003e4000c101d06 */
.L_x_492:
[----:B------:R-:W-:Y:S05]  /*14390*/  BSYNC B1 ;  /* 0x0000000000017941 */ /* 0x000fea0003800000 */
.L_x_476:
        /* <DEDUP_REMOVED lines=8> */
[----:B------:R-:W-:Y:S01]  /*14420*/  IMAD.MOV.U32 R7, RZ, RZ, RZ ;  /* 0x000000ffff077224 */ /* 0x000fe200078e00ff */
[----:B--2---:R-:W-:-:S04]  /*14430*/  LOP3.LUT R14, R0, 0x1f, RZ, 0xc0, !PT ;  /* 0x0000001f000e7812 */ /* 0x004fc800078ec0ff */
[----:B------:R-:W-:Y:S01]  /*14440*/  ISETP.NE.AND P5, PT, R14, 0x1f, PT ;  /* 0x0000001f0e00780c */ /* 0x000fe20003fa5270 */
[----:B------:R-:W-:Y:S10]  /*14450*/  BRA.DIV ~URZ, `(.L_x_514) ;  /* 0x00001f427f007947 */ /* 0x000ff4000b800000 */
[----:B------:R2:W4:Y:S02]  /*14460*/  SHFL.IDX PT, R9, R86, RZ, 0x1f ;  /* 0x00001fff56097589 */ /* 0x00052400000e0000 */
.L_x_562:
[----:B------:R-:W-:Y:S05]  /*14470*/  BRA.DIV ~URZ, `(.L_x_515) ;  /* 0x00001f927f007947 */ /* 0x000fea000b800000 */
[----:B---3--:R3:W2:Y:S02]  /*14480*/  SHFL.IDX PT, R8, R86, 0x1, 0x1f ;  /* 0x00201f0056087f89 */ /* 0x0086a400000e0000 */
.L_x_563:
        /* <DEDUP_REMOVED lines=17> */
[----:B------:R1:W3:Y:S02]  /*145a0*/  SHFL.UP PT, R4, R0, 0x1, RZ ;  /* 0x0420000000047989 */ /* 0x0002e400000e00ff */
.L_x_564:
        /* <DEDUP_REMOVED lines=16> */
.L_x_565:
[----:B---3--:R-:W-:Y:S01]  /*146b0*/  IMAD R0, R0, c[0x0][0x538], RZ ;  /* 0x00014e0000007a24 */ /* 0x008fe200078e02ff */
[----:B------:R-:W-:Y:S04]  /*146c0*/  BSSY B1, `(.L_x_518) ;  /* 0x00000c5000017945 */ /* 0x000fe80003800000 */
[----:B--2---:R-:W-:-:S04]  /*146d0*/  IADD3 R8, R0, R8, RZ ;  /* 0x0000000800087210 */ /* 0x004fc80007ffe0ff */
[----:B----4-:R-:W-:-:S13]  /*146e0*/  ISETP.GT.AND P6, PT, R8, R9, PT ;  /* 0x000000090800720c */ /* 0x010fda0003fc4270 */
[----:B------:R-:W-:Y:S05]  /*146f0*/  @P6 BRA `(.L_x_519) ;  /* 0x0000024000006947 */ /* 0x000fea0003800000 */
.L_x_523:
        /* <DEDUP_REMOVED lines=16> */
.L_x_566:
        /* <DEDUP_REMOVED lines=16> */
.L_x_567:
[----:B--2---:R-:W-:-:S05]  /*14900*/  IMAD R0, R0, c[0x0][0x538], RZ ;  /* 0x00014e0000007a24 */ /* 0x004fca00078e02ff */
[----:B------:R-:W-:-:S04]  /*14910*/  IADD3 R8, R0, R8, RZ ;  /* 0x0000000800087210 */ /* 0x000fc80007ffe0ff */
[----:B------:R-:W-:-:S13]  /*14920*/  ISETP.GT.AND P6, PT, R8, R9, PT ;  /* 0x000000090800720c */ /* 0x000fda0003fc4270 */
[----:B-1----:R-:W-:Y:S05]  /*14930*/  @!P6 BRA `(.L_x_523) ;  /* 0xfffffdc00000e947 */ /* 0x002fea000383ffff */
.L_x_519:
[----:B------:R-:W-:-:S05]  /*14940*/  IADD3 R11, -R0, R8, RZ ;  /* 0x00000008000b7210 */ /* 0x000fca0007ffe1ff */
[----:B------:R-:W-:-:S05]  /*14950*/  IMAD R0, R4, c[0x0][0x538], R11 ;  /* 0x00014e0004007a24 */ /* 0x000fca00078e020b */
[----:B------:R-:W-:Y:S01]  /*14960*/  ISETP.GT.AND P0, PT, R0, R9, PT ;  /* 0x000000090000720c */ /* 0x000fe20003f04270 */
[----:B------:R-:W-:-:S12]  /*14970*/  BRA.DIV ~URZ, `(.L_x_524) ;  /* 0x00001ed27f007947 */ /* 0x000fd8000b800000 */
[----:B------:R-:W-:-:S04]  /*14980*/  VOTE.ANY R12, PT, !P0 ;  /* 0x00000000000c7806 */ /* 0x000fc800040e0100 */
.L_x_568:
[----:B------:R-:W2:Y:S02]  /*14990*/  POPC R8, R12 ;  /* 0x0000000c00087309 */ /* 0x000ea40000000000 */
[----:B--2---:R-:W-:Y:S01]  /*149a0*/  IADD3 R235, R8, R235, RZ ;  /* 0x000000eb08eb7210 */ /* 0x004fe20007ffe0ff */
[----:B------:R-:W-:Y:S05]  /*149b0*/  BRA.DIV ~URZ, `(.L_x_525) ;  /* 0x00001ee27f007947 */ /* 0x000fea000b800000 */
[----:B------:R2:W3:Y:S04]  /*149c0*/  SHFL.IDX PT, R10, R6, R8, 0x1f ;  /* 0x00001f08060a7589 */ /* 0x0004e800000e0000 */
[----:B------:R2:W4:Y:S02]  /*149d0*/  SHFL.IDX PT, R7, R7, R8, 0x1f ;  /* 0x00001f0807077589 */ /* 0x00052400000e0000 */
.L_x_569:
[----:B------:R-:W-:Y:S01]  /*149e0*/  ISETP.NE.AND P0, PT, R12, RZ, PT ;  /* 0x000000ff0c00720c */ /* 0x000fe20003f05270 */
[----:B------:R-:W-:-:S12]  /*149f0*/  BSSY B0, `(.L_x_526) ;  /* 0x0000005000007945 */ /* 0x000fd80003800000 */
[----:B------:R-:W-:Y:S05]  /*14a00*/  @!P0 BRA `(.L_x_527) ;  /* 0x0000003000008947 */ /* 0x000fea0003800000 */
[----:B------:R-:W-:Y:S01]  /*14a10*/  IADD3 R3, R8, -0x1, RZ ;  /* 0xffffffff08037810 */ /* 0x000fe20007ffe0ff */
[----:B------:R-:W-:Y:S05]  /*14a20*/  BRA.DIV ~URZ, `(.L_x_528) ;  /* 0x00001f427f007947 */ /* 0x000fea000b800000 */
[----:B------:R1:W2:Y:S02]  /*14a30*/  SHFL.IDX PT, R13, R4, R3, 0x1f ;  /* 0x00001f03040d7589 */ /* 0x0002a400000e0000 */
.L_x_527:
[----:B------:R-:W-:Y:S05]  /*14a40*/  BSYNC B0 ;  /* 0x0000000000007941 */ /* 0x000fea0003800000 */
.L_x_526:
[----:B----4-:R-:W-:Y:S01]  /*14a50*/  ISETP.NE.AND P0, PT, R7, 0x1, PT ;  /* 0x000000010700780c */ /* 0x010fe20003f05270 */
[----:B--2---:R-:W-:Y:S01]  /*14a60*/  IMAD R232, R13, c[0x0][0x538], R11 ;  /* 0x00014e000de87a24 */ /* 0x004fe200078e020b */
[----:B------:R-:W-:Y:S04]  /*14a70*/  BSSY B0, `(.L_x_529) ;  /* 0x0000082000007945 */ /* 0x000fe80003800000 */
[----:B------:R-:W-:-:S07]  /*14a80*/  IADD3 R8, -R232, R9, RZ ;  /* 0x00000009e8087210 */ /* 0x000fce0007ffe1ff */
[----:B------:R-:W-:Y:S05]  /*14a90*/  @!P0 BRA `(.L_x_530) ;  /* 0x000003d000008947 */ /* 0x000fea0003800000 */
[-C--:B---3--:R-:W-:Y:S02]  /*14aa0*/  IABS R2, R10.reuse ;  /* 0x0000000a00027213 */ /* 0x088fe40000000000 */
[----:B------:R-:W-:Y:S02]  /*14ab0*/  IABS R9, R10 ;  /* 0x0000000a00097213 */ /* 0x000fe40000000000 */
[----:B------:R-:W2:Y:S08]  /*14ac0*/  I2F.RP R0, R2 ;  /* 0x0000000200007306 */ /* 0x000eb00000209400 */
[----:B--2---:R-:W2:Y:S02]  /*14ad0*/  MUFU.RCP R0, R0 ;  /* 0x0000000000007308 */ /* 0x004ea40000001000 */
[----:B--2---:R-:W-:-:S06]  /*14ae0*/  IADD3 R0, R0, 0xffffffe, RZ ;  /* 0x0ffffffe00007810 */ /* 0x004fcc0007ffe0ff */
[----:B------:R-:W2:Y:S02]  /*14af0*/  F2I.FTZ.U32.TRUNC.NTZ R5, R0 ;  /* 0x0000000000057305 */ /* 0x000ea4000021f000 */
[----:B-12---:R-:W-:Y:S01]  /*14b00*/  IMAD.MOV R3, RZ, RZ, -R5 ;  /* 0x000000ffff037224 */ /* 0x006fe200078e0a05 */
[----:B------:R-:W-:-:S03]  /*14b10*/  IABS R0, R7 ;  /* 0x0000000700007213 */ /* 0x000fc60000000000 */
[----:B------:R-:W-:Y:S01]  /*14b20*/  IMAD.MOV.U32 R4, RZ, RZ, R3 ;  /* 0x000000ffff047224 */ /* 0x000fe200078e0003 */
[----:B------:R-:W-:Y:S01]  /*14b30*/  IABS R3, R8 ;  /* 0x0000000800037213 */ /* 0x000fe20000000000 */
[----:B------:R-:W-:Y:S02]  /*14b40*/  IMAD.MOV.U32 R6, RZ, RZ, R0 ;  /* 0x000000ffff067224 */ /* 0x000fe400078e0000 */
[----:B------:R-:W-:Y:S02]  /*14b50*/  IMAD R0, R4, R2, RZ ;  /* 0x0000000204007224 */ /* 0x000fe400078e02ff */
[----:B------:R-:W-:Y:S01]  /*14b60*/  IMAD.MOV.U32 R4, RZ, RZ, RZ ;  /* 0x000000ffff047224 */ /* 0x000fe200078e00ff */
[----:B------:R-:W1:Y:S03]  /*14b70*/  I2F.RP R11, R6 ;  /* 0x00000006000b7306 */ /* 0x000e660000209400 */
[----:B------:R-:W-:-:S04]  /*14b80*/  IMAD.HI.U32 R5, R5, R0, R4 ;  /* 0x0000000005057227 */ /* 0x000fc800078e0004 */
[----:B------:R-:W-:-:S05]  /*14b90*/  IMAD.MOV R0, RZ, RZ, -R9 ;  /* 0x000000ffff007224 */ /* 0x000fca00078e0a09 */
[----:B------:R-:W-:Y:S01]  /*14ba0*/  MOV R4, R0 ;  /* 0x0000000000047202 */ /* 0x000fe20000000f00 */
[----:B------:R-:W-:-:S04]  /*14bb0*/  IMAD.HI.U32 R0, R5, R3, RZ ;  /* 0x0000000305007227 */ /* 0x000fc800078e00ff */
[----:B------:R-:W-:Y:S02]  /*14bc0*/  IMAD R3, R0, R4, R3 ;  /* 0x0000000400037224 */ /* 0x000fe400078e0203 */
[----:B-1----:R-:W1:Y:S03]  /*14bd0*/  MUFU.RCP R4, R11 ;  /* 0x0000000b00047308 */ /* 0x002e660000001000 */
        /* <DEDUP_REMOVED lines=23> */
[----:B------:R-:W-:Y:S01]  /*14d50*/  IMAD R3, R2, R4, R3 ;  /* 0x0000000402037224 */ /* 0x000fe200078e0203 */
[----:B------:R-:W-:-:S04]  /*14d60*/  IADD3 R4, -R0, RZ, RZ ;  /* 0x000000ff00047210 */ /* 0x000fc80007ffe1ff */
        /* <DEDUP_REMOVED lines=9> */
[----:B------:R-:W-:-:S05]  /*14e00*/  @!P1 LOP3.LUT R2, RZ, R7, RZ, 0x33, !PT ;  /* 0x00000007ff029212 */ /* 0x000fca00078e33ff */
[----:B------:R-:W-:-:S04]  /*14e10*/  IMAD.MOV R3, RZ, RZ, -R2 ;  /* 0x000000ffff037224 */ /* 0x000fc800078e0a02 */
[C---:B------:R-:W-:Y:S02]  /*14e20*/  IMAD R3, R7.reuse, R3, R0 ;  /* 0x0000000307037224 */ /* 0x040fe400078e0200 */
[----:B------:R-:W-:Y:S02]  /*14e30*/  IMAD R0, R7, 0x1000000, R2 ;  /* 0x0100000007007824 */ /* 0x000fe400078e0202 */
[----:B------:R-:W-:Y:S02]  /*14e40*/  IMAD R2, R10, R4, R8 ;  /* 0x000000040a027224 */ /* 0x000fe400078e0208 */
[----:B------:R-:W-:Y:S01]  /*14e50*/  IMAD R234, R3, 0x10000, R0 ;  /* 0x0001000003ea7824 */ /* 0x000fe200078e0200 */
[----:B------:R-:W-:Y:S05]  /*14e60*/  BRA `(.L_x_531) ;  /* 0x0000042000007947 */ /* 0x000fea0003800000 */
.L_x_530:
[----:B------:R-:W-:-:S04]  /*14e70*/  IMAD.MOV.U32 R2, RZ, RZ, 0x4 ;  /* 0x00000004ff027424 */ /* 0x000fc800078e00ff */
[----:B-1----:R-:W-:-:S05]  /*14e80*/  IMAD.WIDE R2, R235, R2, c[0x0][0x590] ;  /* 0x00016400eb027625 */ /* 0x002fca00078e0202 */
[----:B------:R-:W2:Y:S02]  /*14e90*/  LDG.E R4, [R2.64] ;  /* 0x0000000602047981 */ /* 0x000ea4000c1e1900 */
        /* <DEDUP_REMOVED lines=29> */
[----:B------:R-:W-:Y:S02]  /*15070*/  IMAD R9, R4, R2, RZ ;  /* 0x0000000204097224 */ /* 0x000fe400078e02ff */
[----:B------:R-:W-:-:S03]  /*15080*/  IMAD.MOV R2, RZ, RZ, -R2 ;  /* 0x000000ffff027224 */ /* 0x000fc600078e0a02 */
[----:B------:R-:W-:Y:S01]  /*15090*/  IADD3 R0, -R9, c[0x0][0x538], RZ ;  /* 0x00014e0009007a10 */ /* 0x000fe20007ffe1ff */
[----:B------:R-:W-:-:S03]  /*150a0*/  IMAD R6, R7, R2, R8 ;  /* 0x0000000207067224 */ /* 0x000fc600078e0208 */
[----:B------:R-:W-:Y:S02]  /*150b0*/  IMNMX R0, R4, R0, PT ;  /* 0x0000000004007217 */ /* 0x000fe40003800200 */
[----:B------:R-:W-:Y:S02]  /*150c0*/  IABS R2, R6 ;  /* 0x0000000600027213 */ /* 0x000fe40000000000 */
[-C--:B------:R-:W-:Y:S02]  /*150d0*/  IABS R3, R0.reuse ;  /* 0x0000000000037213 */ /* 0x080fe40000000000 */
[----:B------:R-:W-:Y:S02]  /*150e0*/  IABS R11, R0 ;  /* 0x00000000000b7213 */ /* 0x000fe40000000000 */
[----:B------:R-:W1:Y:S01]  /*150f0*/  I2F.RP R4, R3 ;  /* 0x0000000300047306 */ /* 0x000e620000209400 */
[----:B------:R-:W-:Y:S02]  /*15100*/  MOV R7, R2 ;  /* 0x0000000200077202 */ /* 0x000fe40000000f00 */
[----:B------:R-:W-:-:S05]  /*15110*/  IMAD.MOV R2, RZ, RZ, -R11 ;  /* 0x000000ffff027224 */ /* 0x000fca00078e0a0b */
[----:B-1----:R-:W1:Y:S02]  /*15120*/  MUFU.RCP R4, R4 ;  /* 0x0000000400047308 */ /* 0x002e640000001000 */
[----:B-1----:R-:W-:-:S06]  /*15130*/  IADD3 R4, R4, 0xffffffe, RZ ;  /* 0x0ffffffe04047810 */ /* 0x002fcc0007ffe0ff */
[----:B------:R-:W1:Y:S02]  /*15140*/  F2I.FTZ.U32.TRUNC.NTZ R5, R4 ;  /* 0x0000000400057305 */ /* 0x000e64000021f000 */
[----:B-1----:R-:W-:-:S04]  /*15150*/  IMAD.MOV R4, RZ, RZ, -R5 ;  /* 0x000000ffff047224 */ /* 0x002fc800078e0a05 */
[----:B------:R-:W-:Y:S02]  /*15160*/  IMAD R8, R4, R3, RZ ;  /* 0x0000000304087224 */ /* 0x000fe400078e02ff */
[----:B------:R-:W-:-:S04]  /*15170*/  IMAD.MOV.U32 R4, RZ, RZ, RZ ;  /* 0x000000ffff047224 */ /* 0x000fc800078e00ff */
[----:B------:R-:W-:-:S04]  /*15180*/  IMAD.HI.U32 R5, R5, R8, R4 ;  /* 0x0000000805057227 */ /* 0x000fc800078e0004 */
[----:B------:R-:W-:Y:S02]  /*15190*/  IMAD.MOV.U32 R4, RZ, RZ, R2 ;  /* 0x000000ffff047224 */ /* 0x000fe400078e0002 */
[----:B------:R-:W-:-:S04]  /*151a0*/  IMAD.HI.U32 R2, R5, R7, RZ ;  /* 0x0000000705027227 */ /* 0x000fc800078e00ff */
[----:B------:R-:W-:-:S05]  /*151b0*/  IMAD R4, R2, R4, R7 ;  /* 0x0000000402047224 */ /* 0x000fca00078e0207 */
[----:B------:R-:W-:-:S13]  /*151c0*/  ISETP.GT.U32.AND P1, PT, R3, R4, PT ;  /* 0x000000040300720c */ /* 0x000fda0003f24070 */
[-C--:B------:R-:W-:Y:S02]  /*151d0*/  @!P1 IADD3 R4, R4, -R3.reuse, RZ ;  /* 0x8000000304049210 */ /* 0x080fe40007ffe0ff */
[----:B------:R-:W-:Y:S02]  /*151e0*/  @!P1 IADD3 R2, R2, 0x1, RZ ;  /* 0x0000000102029810 */ /* 0x000fe40007ffe0ff */
[----:B------:R-:W-:Y:S02]  /*151f0*/  ISETP.GE.U32.AND P2, PT, R4, R3, PT ;  /* 0x000000030400720c */ /* 0x000fe40003f46070 */
[----:B------:R-:W-:Y:S02]  /*15200*/  LOP3.LUT R3, R6, R0, RZ, 0x3c, !PT ;  /* 0x0000000006037212 */ /* 0x000fe400078e3cff */
[----:B------:R-:W-:Y:S02]  /*15210*/  ISETP.NE.AND P1, PT, R0, RZ, PT ;  /* 0x000000ff0000720c */ /* 0x000fe40003f25270 */
[----:B------:R-:W-:Y:S01]  /*15220*/  ISETP.GE.AND P0, PT, R3, RZ, PT ;  /* 0x000000ff0300720c */ /* 0x000fe20003f06270 */
[----:B------:R-:W-:Y:S01]  /*15230*/  IMAD.MOV R3, RZ, RZ, -R0 ;  /* 0x000000ffff037224 */ /* 0x000fe200078e0a00 */
[----:B------:R-:W-:-:S05]  /*15240*/  IADD3 R6, R9, 0x1000000, R6 ;  /* 0x0100000009067810 */ /* 0x000fca0007ffe006 */
[----:B------:R-:W-:-:S06]  /*15250*/  @P2 IADD3 R2, R2, 0x1, RZ ;  /* 0x0000000102022810 */ /* 0x000fcc0007ffe0ff */
[----:B------:R-:W-:Y:S01]  /*15260*/  @!P0 IMAD.MOV R2, RZ, RZ, -R2 ;  /* 0x000000ffff028224 */ /* 0x000fe200078e0a02 */
[----:B------:R-:W-:-:S05]  /*15270*/  @!P1 LOP3.LUT R2, RZ, R0, RZ, 0x33, !PT ;  /* 0x00000000ff029212 */ /* 0x000fca00078e33ff */
[----:B------:R-:W-:Y:S02]  /*15280*/  IMAD R234, R2, R3, R6 ;  /* 0x0000000302ea7224 */ /* 0x000fe400078e0206 */
.L_x_531:
[----:B------:R-:W-:Y:S05]  /*15290*/  BSYNC B0 ;  /* 0x0000000000007941 */ /* 0x000fea0003800000 */
.L_x_529:
[----:B------:R-:W-:-:S04]  /*152a0*/  LOP3.LUT R2, RZ, R2, RZ, 0x33, !PT ;  /* 0x00000002ff027212 */ /* 0x000fc800078e33ff */
[----:B------:R-:W-:Y:S01]  /*152b0*/  IADD3 R233, R2, R10, RZ ;  /* 0x0000000a02e97210 */ /* 0x000fe20007ffe0ff */
[----:B------:R-:W-:Y:S05]  /*152c0*/  BRA `(.L_x_532) ;  /* 0x0000004000007947 */ /* 0x000fea0003800000 */
.L_x_520:
[----:B------:R-:W-:Y:S01]  /*152d0*/  IMAD.MOV.U32 R232, RZ, RZ, R9 ;  /* 0x000000ffffe87224 */ /* 0x000fe200078e0009 */
[----:B------:R-:W-:Y:S01]  /*152e0*/  MOV R234, RZ ;  /* 0x000000ff00ea7202 */ /* 0x000fe20000000f00 */
[----:B------:R-:W-:Y:S01]  /*152f0*/  IMAD.MOV.U32 R233, RZ, RZ, RZ ;  /* 0x000000ffffe97224 */ /* 0x000fe200078e00ff */
[----:B------:R-:W-:Y:S02]  /*15300*/  MOV R235, c[0x0][0x53c] ;  /* 0x00014f0000eb7a02 */ /* 0x000fe40000000f00 */
.L_x_532:
[----:B------:R-:W-:Y:S05]  /*15310*/  BSYNC B1 ;  /* 0x0000000000017941 */ /* 0x000fea0003800000 */
.L_x_518:
[----:B------:R-:W-:Y:S01]  /*15320*/  WARPSYNC 0xffffffff ;  /* 0xffffffff00007948 */ /* 0x000fe20003800000 */
[----:B------:R-:W-:Y:S01]  /*15330*/  BAR.SYNC.DEFER_BLOCKING 0x4, 0x100 ;  /* 0x0104000000007b1d */ /* 0x000fe20000010000 */
[----:B------:R-:W-:-:S13]  /*15340*/  ISETP.NE.AND P0, PT, R14, RZ, PT ;  /* 0x000000ff0e00720c */ /* 0x000fda0003f05270 */
[----:B------:R2:W-:Y:S04]  /*15350*/  @!P0 STS.128 [0x18100], R232 ;  /* 0x018100e8ff008388 */ /* 0x0005e80000000c00 */
[----:B------:R-:W-:Y:S06]  /*15360*/  BAR.ARV 0x5, 0x100 ;  /* 0x0144000000007b1d */ /* 0x000fec0000002000 */
.L_x_513:
[----:B-1----:R-:W-:-:S13]  /*15370*/  ISETP.GE.AND P0, PT, R235, c[0x0][0x53c], PT ;  /* 0x00014f00eb007a0c */ /* 0x002fda0003f06270 */
[----:B--23--:R-:W-:Y:S01]  /*15380*/  @P0 CALL.REL.NOINC `(.L_x_533) ;  /* 0x0000001000000944 */ /* 0x00cfe20003c00000 */
[----:B------:R-:W-:Y:S05]  /*15390*/  BRA `(.L_x_534) ;  /* 0xfffec57000007947 */ /* 0x000fea000383ffff */
.L_x_533:
[----:B------:R-:W-:Y:S05]  /*153a0*/  EXIT ;  /* 0x000000000000794d */ /* 0x000fea0003800000 */
.L_x_394:
[----:B------:R-:W-:Y:S01]  /*153b0*/  IMAD.MOV.U32 R0, RZ, RZ, R5 ;  /* 0x000000ffff007224 */ /* 0x000fe200078e0005 */
[----:B------:R-:W-:Y:S02]  /*153c0*/  MOV R2, 0x1 ;  /* 0x0000000100027802 */ /* 0x000fe40000000f00 */
[----:B------:R-:W-:Y:S02]  /*153d0*/  MOV R3, 0x153f0 ;  /* 0x000153f000037802 */ /* 0x000fe40000000f00 */
[----:B--2---:R-:W-:Y:S05]  /*153e0*/  CALL.REL.NOINC `($__internal_10_$__cuda_sm70_shflsync_up_p) ;  /* 0x0000168000007944 */ /* 0x004fea0003c00000 */
[----:B------:R-:W-:Y:S01]  /*153f0*/  MOV R0, R4 ;  /* 0x0000000400007202 */ /* 0x000fe20000000f00 */
[----:B------:R-:W-:Y:S05]  /*15400*/  BRA `(.L_x_535) ;  /* 0xfffeb03000007947 */ /* 0x000fea000383ffff */
.L_x_395:
[----:B------:R-:W-:Y:S01]  /*15410*/  IMAD.MOV.U32 R0, RZ, RZ, R5 ;  /* 0x000000ffff007224 */ /* 0x000fe200078e0005 */
[----:B------:R-:W-:Y:S02]  /*15420*/  MOV R2, 0x2 ;  /* 0x0000000200027802 */ /* 0x000fe40000000f00 */
[----:B------:R-:W-:Y:S02]  /*15430*/  MOV R3, 0x15450 ;  /* 0x0001545000037802 */ /* 0x000fe40000000f00 */
[----:B--2---:R-:W-:Y:S05]  /*15440*/  CALL.REL.NOINC `($__internal_10_$__cuda_sm70_shflsync_up_p) ;  /* 0x0000162000007944 */ /* 0x004fea0003c00000 */
[----:B------:R-:W-:Y:S01]  /*15450*/  SEL R0, R4, RZ, P4 ;  /* 0x000000ff04007207 */ /* 0x000fe20002000000 */
[----:B------:R-:W-:Y:S01]  /*15460*/  IMAD.MOV.U32 R2, RZ, RZ, 0x4 ;  /* 0x00000004ff027424 */ /* 0x000fe200078e00ff */
[----:B------:R-:W-:-:S03]  /*15470*/  MOV R3, 0x154a0 ;  /* 0x000154a000037802 */ /* 0x000fc60000000f00 */
[----:B------:R-:W-:Y:S02]  /*15480*/  IMAD.IADD R0, R5, 0x1, R0 ;  /* 0x0000000105007824 */ /* 0x000fe400078e0200 */
[----:B------:R-:W-:Y:S05]  /*15490*/  CALL.REL.NOINC `($__internal_10_$__cuda_sm70_shflsync_up_p) ;  /* 0x000015d000007944 */ /* 0x000fea0003c00000 */
        /* <DEDUP_REMOVED lines=13> */
[----:B------:R-:W-:Y:S01]  /*15570*/  IMAD.IADD R4, R0, 0x1, R4 ;  /* 0x0000000100047824 */ /* 0x000fe200078e0204 */
[----:B------:R-:W-:-:S03]  /*15580*/  MOV R0, 0x1f ;  /* 0x0000001f00007802 */ /* 0x000fc60000000f00 */
[----:B------:R-:W-:Y:S02]  /*15590*/  IMAD.MOV.U32 R5, RZ, RZ, R4 ;  /* 0x000000ffff057224 */ /* 0x000fe400078e0004 */
[----:B------:R-:W-:Y:S05]  /*155a0*/  CALL.REL.NOINC `($__internal_9_$__cuda_sm70_shflsync_idx_p) ;  /* 0x0000147000007944 */ /* 0x000fea0003c00000 */
[----:B------:R-:W-:Y:S05]  /*155b0*/  BRA `(.L_x_536) ;  /* 0xfffeaf8000007947 */ /* 0x000fea000383ffff */
.L_x_397:
[----:B------:R-:W-:Y:S02]  /*155c0*/  SEL R0, RZ, 0x1, P0 ;  /* 0x00000001ff007807 */ /* 0x000fe40000000000 */
[----:B------:R-:W-:Y:S02]  /*155d0*/  MOV R2, 0x155f0 ;  /* 0x000155f000027802 */ /* 0x000fe40000000f00 */
[----:B--2---:R-:W-:Y:S05]  /*155e0*/  CALL.REL.NOINC `($__internal_11_$__cuda_sm70_votesync_ballot) ;  /* 0x000014f000007944 */ /* 0x004fea0003c00000 */
[----:B------:R-:W-:Y:S01]  /*155f0*/  MOV R10, R0 ;  /* 0x00000000000a7202 */ /* 0x000fe20000000f00 */
[----:B------:R-:W-:Y:S05]  /*15600*/  BRA `(.L_x_537) ;  /* 0xfffeafc000007947 */ /* 0x000fea000383ffff */
.L_x_398:
[----:B------:R-:W-:Y:S01]  /*15610*/  IMAD.MOV.U32 R5, RZ, RZ, R9 ;  /* 0x000000ffff057224 */ /* 0x000fe200078e0009 */
[----:B------:R-:W-:Y:S01]  /*15620*/  MOV R3, R7 ;  /* 0x0000000700037202 */ /* 0x000fe20000000f00 */
[----:B------:R-:W-:Y:S01]  /*15630*/  IMAD.MOV.U32 R0, RZ, RZ, 0x1f ;  /* 0x0000001fff007424 */ /* 0x000fe200078e00ff */
[----:B------:R-:W-:Y:S02]  /*15640*/  MOV R2, 0x15660 ;  /* 0x0001566000027802 */ /* 0x000fe40000000f00 */
[----:B------:R-:W-:Y:S05]  /*15650*/  CALL.REL.NOINC `($__internal_9_$__cuda_sm70_shflsync_idx_p) ;  /* 0x000013c000007944 */ /* 0x000fea0003c00000 */
[----:B------:R-:W-:Y:S01]  /*15660*/  IMAD.MOV.U32 R233, RZ, RZ, R0 ;  /* 0x000000ffffe97224 */ /* 0x000fe200078e0000 */
[----:B------:R-:W-:Y:S01]  /*15670*/  MOV R5, R8 ;  /* 0x0000000800057202 */ /* 0x000fe20000000f00 */
[----:B------:R-:W-:Y:S01]  /*15680*/  IMAD.MOV.U32 R6, RZ, RZ, RZ ;  /* 0x000000ffff067224 */ /* 0x000fe200078e00ff */
[----:B------:R-:W-:Y:S01]  /*15690*/  MOV R3, R7 ;  /* 0x0000000700037202 */ /* 0x000fe20000000f00 */
[----:B------:R-:W-:Y:S01]  /*156a0*/  IMAD.MOV.U32 R0, RZ, RZ, 0x1f ;  /* 0x0000001fff007424 */ /* 0x000fe200078e00ff */
[----:B------:R-:W-:-:S02]  /*156b0*/  MOV R2, 0x156d0 ;  /* 0x000156d000027802 */ /* 0x000fc40000000f00 */
[----:B------:R-:W-:Y:S05]  /*156c0*/  CALL.REL.NOINC `($__internal_9_$__cuda_sm70_shflsync_idx_p) ;  /* 0x0000135000007944 */ /* 0x000fea0003c00000 */
[----:B------:R-:W-:Y:S01]  /*156d0*/  MOV R9, R0 ;  /* 0x0000000000097202 */ /* 0x000fe20000000f00 */
[----:B------:R-:W-:Y:S05]  /*156e0*/  BRA `(.L_x_538) ;  /* 0xfffeaf4000007947 */ /* 0x000fea000383ffff */
.L_x_401:
[----:B------:R-:W-:Y:S01]  /*156f0*/  IMAD.MOV.U32 R5, RZ, RZ, R4 ;  /* 0x000000ffff057224 */ /* 0x000fe200078e0004 */
[----:B------:R-:W-:-:S02]  /*15700*/  MOV R0, 0x1f ;  /* 0x0000001f00007802 */ /* 0x000fc40000000f00 */
[----:B------:R-:W-:Y:S02]  /*15710*/  MOV R2, 0x15730 ;  /* 0x0001573000027802 */ /* 0x000fe40000000f00 */
[----:B-123--:R-:W-:Y:S05]  /*15720*/  CALL.REL.NOINC `($__internal_9_$__cuda_sm70_shflsync_idx_p) ;  /* 0x000012f000007944 */ /* 0x00efea0003c00000 */
[----:B------:R-:W-:Y:S01]  /*15730*/  MOV R6, R0 ;  /* 0x0000000000067202 */ /* 0x000fe20000000f00 */
[----:B------:R-:W-:Y:S05]  /*15740*/  BRA `(.L_x_400) ;  /* 0xfffeaf4000007947 */ /* 0x000fea000383ffff */
.L_x_420:
[----:B------:R-:W-:Y:S01]  /*15750*/  IMAD.MOV.U32 R5, RZ, RZ, R11 ;  /* 0x000000ffff057224 */ /* 0x000fe200078e000b */
[----:B------:R-:W-:Y:S01]  /*15760*/  MOV R3, RZ ;  /* 0x000000ff00037202 */ /* 0x000fe20000000f00 */
[----:B------:R-:W-:Y:S01]  /*15770*/  IMAD.MOV.U32 R0, RZ, RZ, 0x181f ;  /* 0x0000181fff007424 */ /* 0x000fe200078e00ff */
[----:B------:R-:W-:Y:S02]  /*15780*/  MOV R2, 0x157a0 ;  /* 0x000157a000027802 */ /* 0x000fe40000000f00 */
[----:B------:R-:W-:Y:S05]  /*15790*/  CALL.REL.NOINC `($__internal_9_$__cuda_sm70_shflsync_idx_p) ;  /* 0x0000128000007944 */ /* 0x000fea0003c00000 */
[----:B------:R-:W-:Y:S01]  /*157a0*/  MOV R8, R0 ;  /* 0x0000000000087202 */ /* 0x000fe20000000f00 */
[----:B------:R-:W-:Y:S05]  /*157b0*/  BRA `(.L_x_539) ;  /* 0xfffed42000007947 */ /* 0x000fea000383ffff */
.L_x_421:
[----:B------:R-:W-:Y:S01]  /*157c0*/  IMAD.MOV.U32 R5, RZ, RZ, R12 ;  /* 0x000000ffff057224 */ /* 0x000fe200078e000c */
[----:B------:R-:W-:Y:S01]  /*157d0*/  MOV R3, RZ ;  /* 0x000000ff00037202 */ /* 0x000fe20000000f00 */
[----:B------:R-:W-:Y:S01]  /*157e0*/  IMAD.MOV.U32 R0, RZ, RZ, 0x181f ;  /* 0x0000181fff007424 */ /* 0x000fe200078e00ff */
[----:B------:R-:W-:Y:S02]  /*157f0*/  MOV R2, 0x15810 ;  /* 0x0001581000027802 */ /* 0x000fe40000000f00 */
[----:B-12---:R-:W-:Y:S05]  /*15800*/  CALL.REL.NOINC `($__internal_9_$__cuda_sm70_shflsync_idx_p) ;  /* 0x0000121000007944 */ /* 0x006fea0003c00000 */
[----:B------:R-:W-:Y:S05]  /*15810*/  BRA `(.L_x_540) ;  /* 0xfffed3e000007947 */ /* 0x000fea000383ffff */
.L_x_424:
[----:B--2---:R-:W-:Y:S01]  /*15820*/  IMAD.MOV.U32 R5, RZ, RZ, R11 ;  /* 0x000000ffff057224 */ /* 0x004fe200078e000b */
[----:B------:R-:W-:Y:S01]  /*15830*/  MOV R3, 0x1 ;  /* 0x0000000100037802 */ /* 0x000fe20000000f00 */
[----:B----4-:R-:W-:Y:S01]  /*15840*/  IMAD.MOV.U32 R0, RZ, RZ, 0x181f ;  /* 0x0000181fff007424 */ /* 0x010fe200078e00ff */
[----:B------:R-:W-:-:S02]  /*15850*/  MOV R2, 0x15870 ;  /* 0x0001587000027802 */ /* 0x000fc40000000f00 */
[----:B-1-3--:R-:W-:Y:S05]  /*15860*/  CALL.REL.NOINC `($__internal_9_$__cuda_sm70_shflsync_idx_p) ;  /* 0x000011b000007944 */ /* 0x00afea0003c00000 */
[----:B------:R-:W-:Y:S01]  /*15870*/  IMAD.MOV.U32 R8, RZ, RZ, R0 ;  /* 0x000000ffff087224 */ /* 0x000fe200078e0000 */
[----:B------:R-:W-:Y:S01]  /*15880*/  MOV R3, 0x1 ;  /* 0x0000000100037802 */ /* 0x000fe20000000f00 */
[----:B------:R-:W-:Y:S01]  /*15890*/  IMAD.MOV.U32 R5, RZ, RZ, R12 ;  /* 0x000000ffff057224 */ /* 0x000fe200078e000c */
[----:B------:R-:W-:-:S02]  /*158a0*/  MOV R0, 0x181f ;  /* 0x0000181f00007802 */ /* 0x000fc40000000f00 */
[----:B------:R-:W-:Y:S02]  /*158b0*/  MOV R2, 0x158d0 ;  /* 0x000158d000027802 */ /* 0x000fe40000000f00 */
[----:B------:R-:W-:Y:S05]  /*158c0*/  CALL.REL.NOINC `($__internal_9_$__cuda_sm70_shflsync_idx_p) ;  /* 0x0000115000007944 */ /* 0x000fea0003c00000 */
[----:B------:R-:W-:Y:S05]  /*158d0*/  BRA `(.L_x_541) ;  /* 0xfffed4d000007947 */ /* 0x000fea000383ffff */
.L_x_427:
[----:B-1----:R-:W-:Y:S01]  /*158e0*/  IMAD.MOV.U32 R5, RZ, RZ, R11 ;  /* 0x000000ffff057224 */ /* 0x002fe200078e000b */
[----:B------:R-:W-:Y:S01]  /*158f0*/  MOV R3, 0x2 ;  /* 0x0000000200037802 */ /* 0x000fe20000000f00 */
[----:B----4-:R-:W-:Y:S01]  /*15900*/  IMAD.MOV.U32 R0, RZ, RZ, 0x181f ;  /* 0x0000181fff007424 */ /* 0x010fe200078e00ff */
[----:B------:R-:W-:Y:S02]  /*15910*/  MOV R2, 0x15930 ;  /* 0x0001593000027802 */ /* 0x000fe40000000f00 */
[----:B--23--:R-:W-:Y:S05]  /*15920*/  CALL.REL.NOINC `($__internal_9_$__cuda_sm70_shflsync_idx_p) ;  /* 0x000010f000007944 */ /* 0x00cfea0003c00000 */
[----:B------:R-:W-:Y:S01]  /*15930*/  MOV R8, R0 ;  /* 0x0000000000087202 */ /* 0x000fe20000000f00 */
[----:B------:R-:W-:Y:S05]  /*15940*/  BRA `(.L_x_542) ;  /* 0xfffed60000007947 */ /* 0x000fea000383ffff */
.L_x_428:
[----:B------:R-:W-:Y:S01]  /*15950*/  IMAD.MOV.U32 R5, RZ, RZ, R12 ;  /* 0x000000ffff057224 */ /* 0x000fe200078e000c */
[----:B------:R-:W-:Y:S01]  /*15960*/  MOV R3, 0x2 ;  /* 0x0000000200037802 */ /* 0x000fe20000000f00 */
[----:B----4-:R-:W-:Y:S01]  /*15970*/  IMAD.MOV.U32 R0, RZ, RZ, 0x181f ;  /* 0x0000181fff007424 */ /* 0x010fe200078e00ff */
[----:B------:R-:W-:Y:S02]  /*15980*/  MOV R2, 0x159a0 ;  /* 0x000159a000027802 */ /* 0x000fe40000000f00 */
[----:B-123--:R-:W-:Y:S05]  /*15990*/  CALL.REL.NOINC `($__internal_9_$__cuda_sm70_shflsync_idx_p) ;  /* 0x0000108000007944 */ /* 0x00efea0003c00000 */
[----:B------:R-:W-:Y:S05]  /*159a0*/  BRA `(.L_x_543) ;  /* 0xfffed5c000007947 */ /* 0x000fea000383ffff */
.L_x_431:
[----:B-1----:R-:W-:Y:S01]  /*159b0*/  IMAD.MOV.U32 R5, RZ, RZ, R11 ;  /* 0x000000ffff057224 */ /* 0x002fe200078e000b */
[----:B------:R-:W-:Y:S01]  /*159c0*/  MOV R3, 0x3 ;  /* 0x0000000300037802 */ /* 0x000fe20000000f00 */
[----:B------:R-:W-:Y:S01]  /*159d0*/  IMAD.MOV.U32 R0, RZ, RZ, 0x181f ;  /* 0x0000181fff007424 */ /* 0x000fe200078e00ff */
[----:B------:R-:W-:-:S02]  /*159e0*/  MOV R2, 0x15a00 ;  /* 0x00015a0000027802 */ /* 0x000fc40000000f00 */
[----:B--234-:R-:W-:Y:S05]  /*159f0*/  CALL.REL.NOINC `($__internal_9_$__cuda_sm70_shflsync_idx_p) ;  /* 0x0000102000007944 */ /* 0x01cfea0003c00000 */
[----:B------:R-:W-:Y:S01]  /*15a00*/  IMAD.MOV.U32 R8, RZ, RZ, R0 ;  /* 0x000000ffff087224 */ /* 0x000fe200078e0000 */
[----:B------:R-:W-:Y:S01]  /*15a10*/  MOV R3, 0x3 ;  /* 0x0000000300037802 */ /* 0x000fe20000000f00 */
[----:B------:R-:W-:Y:S01]  /*15a20*/  IMAD.MOV.U32 R5, RZ, RZ, R12 ;  /* 0x000000ffff057224 */ /* 0x000fe200078e000c */
[----:B------:R-:W-:-:S02]  /*15a30*/  MOV R0, 0x181f ;  /* 0x0000181f00007802 */ /* 0x000fc40000000f00 */
[----:B------:R-:W-:Y:S02]  /*15a40*/  MOV R2, 0x15a60 ;  /* 0x00015a6000027802 */ /* 0x000fe40000000f00 */
[----:B------:R-:W-:Y:S05]  /*15a50*/  CALL.REL.NOINC `($__internal_9_$__cuda_sm70_shflsync_idx_p) ;  /* 0x00000fc000007944 */ /* 0x000fea0003c00000 */
[----:B------:R-:W-:Y:S05]  /*15a60*/  BRA `(.L_x_544) ;  /* 0xfffed6b000007947 */ /* 0x000fea000383ffff */
.L_x_472:
[----:B------:R-:W-:Y:S01]  /*15a70*/  IMAD.MOV.U32 R2, RZ, RZ, R225 ;  /* 0x000000ffff027224 */ /* 0x000fe200078e00e1 */
[----:B------:R-:W-:Y:S02]  /*15a80*/  MOV R5, 0x2 ;  /* 0x0000000200057802 */ /* 0x000fe40000000f00 */
[----:B------:R-:W-:Y:S02]  /*15a90*/  MOV R3, 0x15ab0 ;  /* 0x00015ab000037802 */ /* 0x000fe40000000f00 */
[----:B------:R-:W-:Y:S05]  /*15aa0*/  CALL.REL.NOINC `($__internal_8_$__cuda_sm70_shflsync_bfly_p) ;  /* 0x00000f2000007944 */ /* 0x000fea0003c00000 */
[----:B------:R-:W-:Y:S01]  /*15ab0*/  MOV R0, R5 ;  /* 0x0000000500007202 */ /* 0x000fe20000000f00 */
[----:B------:R-:W-:Y:S05]  /*15ac0*/  BRA `(.L_x_545) ;  /* 0xffffabe000007947 */ /* 0x000fea000383ffff */
.L_x_473:
[----:B------:R-:W-:Y:S01]  /*15ad0*/  IMAD.MOV.U32 R2, RZ, RZ, R0 ;  /* 0x000000ffff027224 */ /* 0x000fe200078e0000 */
[----:B------:R-:W-:Y:S02]  /*15ae0*/  MOV R5, 0x1 ;  /* 0x0000000100057802 */ /* 0x000fe40000000f00 */
[----:B------:R-:W-:Y:S02]  /*15af0*/  MOV R3, 0x15b10 ;  /* 0x00015b1000037802 */ /* 0x000fe40000000f00 */
[----:B-1----:R-:W-:Y:S05]  /*15b00*/  CALL.REL.NOINC `($__internal_8_$__cuda_sm70_shflsync_bfly_p) ;  /* 0x00000ec000007944 */ /* 0x002fea0003c00000 */
[----:B------:R-:W-:Y:S01]  /*15b10*/  FADD.FTZ R0, R0, R5 ;  /* 0x0000000500007221 */ /* 0x000fe20000010000 */
[----:B------:R-:W-:Y:S02]  /*15b20*/  MOV R2, R226 ;  /* 0x000000e200027202 */ /* 0x000fe40000000f00 */
[----:B------:R-:W-:-:S02]  /*15b30*/  MOV R5, 0x2 ;  /* 0x0000000200057802 */ /* 0x000fc40000000f00 */
[----:B------:R-:W-:Y:S02]  /*15b40*/  MOV R3, 0x15b60 ;  /* 0x00015b6000037802 */ /* 0x000fe40000000f00 */
[----:B------:R-:W-:Y:S05]  /*15b50*/  CALL.REL.NOINC `($__internal_8_$__cuda_sm70_shflsync_bfly_p) ;  /* 0x00000e7000007944 */ /* 0x000fea0003c00000 */
[----:B------:R-:W-:Y:S01]  /*15b60*/  FADD.FTZ R4, R226, R5 ;  /* 0x00000005e2047221 */ /* 0x000fe20000010000 */
[----:B------:R-:W-:Y:S02]  /*15b70*/  MOV R5, 0x1 ;  /* 0x0000000100057802 */ /* 0x000fe40000000f00 */
[----:B------:R-:W-:Y:S02]  /*15b80*/  MOV R3, 0x15bb0 ;  /* 0x00015bb000037802 */ /* 0x000fe40000000f00 */
[----:B------:R-:W-:Y:S02]  /*15b90*/  MOV R2, R4 ;  /* 0x0000000400027202 */ /* 0x000fe40000000f00 */
[----:B------:R-:W-:Y:S05]  /*15ba0*/  CALL.REL.NOINC `($__internal_8_$__cuda_sm70_shflsync_bfly_p) ;  /* 0x00000e2000007944 */ /* 0x000fea0003c00000 */
[----:B------:R-:W-:Y:S01]  /*15bb0*/  MOV R3, R5 ;  /* 0x0000000500037202 */ /* 0x000fe20000000f00 */
[----:B------:R-:W-:Y:S05]  /*15bc0*/  BRA `(.L_x_546) ;  /* 0xffffab5000007947 */ /* 0x000fea000383ffff */
.L_x_480:
[----:B-1-34-:R-:W-:Y:S01]  /*15bd0*/  IMAD.MOV.U32 R5, RZ, RZ, R12 ;  /* 0x000000ffff057224 */ /* 0x01afe200078e000c */
[----:B------:R-:W-:Y:S01]  /*15be0*/  MOV R3, RZ ;  /* 0x000000ff00037202 */ /* 0x000fe20000000f00 */
[----:B------:R-:W-:Y:S01]  /*15bf0*/  IMAD.MOV.U32 R0, RZ, RZ, 0x181f ;  /* 0x0000181fff007424 */ /* 0x000fe200078e00ff */
[----:B------:R-:W-:Y:S02]  /*15c00*/  MOV R2, 0x15c20 ;  /* 0x00015c2000027802 */ /* 0x000fe40000000f00 */
[----:B------:R-:W-:Y:S05]  /*15c10*/  CALL.REL.NOINC `($__internal_9_$__cuda_sm70_shflsync_idx_p) ;  /* 0x00000e0000007944 */ /* 0x000fea0003c00000 */
[----:B------:R-:W-:Y:S01]  /*15c20*/  MOV R10, R0 ;  /* 0x00000000000a7202 */ /* 0x000fe20000000f00 */
[----:B------:R-:W-:Y:S05]  /*15c30*/  BRA `(.L_x_547) ;  /* 0xffffc30000007947 */ /* 0x000fea000383ffff */
.L_x_481:
[----:B------:R-:W-:Y:S01]  /*15c40*/  IMAD.MOV.U32 R5, RZ, RZ, R13 ;  /* 0x000000ffff057224 */ /* 0x000fe200078e000d */
[----:B------:R-:W-:Y:S01]  /*15c50*/  MOV R3, RZ ;  /* 0x000000ff00037202 */ /* 0x000fe20000000f00 */
[----:B------:R-:W-:Y:S01]  /*15c60*/  IMAD.MOV.U32 R0, RZ, RZ, 0x181f ;  /* 0x0000181fff007424 */ /* 0x000fe200078e00ff */
[----:B------:R-:W-:-:S02]  /*15c70*/  MOV R2, 0x15c90 ;  /* 0x00015c9000027802 */ /* 0x000fc40000000f00 */
[----:B-12---:R-:W-:Y:S05]  /*15c80*/  CALL.REL.NOINC `($__internal_9_$__cuda_sm70_shflsync_idx_p) ;  /* 0x00000d9000007944 */ /* 0x006fea0003c00000 */
[----:B------:R-:W-:Y:S05]  /*15c90*/  BRA `(.L_x_548) ;  /* 0xffffc2c000007947 */ /* 0x000fea000383ffff */
.L_x_484:
[----:B------:R-:W-:Y:S01]  /*15ca0*/  IMAD.MOV.U32 R5, RZ, RZ, R12 ;  /* 0x000000ffff057224 */ /* 0x000fe200078e000c */
[----:B--2---:R-:W-:Y:S01]  /*15cb0*/  MOV R3, 0x1 ;  /* 0x0000000100037802 */ /* 0x004fe20000000f00 */
        /* <DEDUP_REMOVED lines=10> */
.L_x_487:
[----:B------:R-:W-:Y:S01]  /*15d60*/  IMAD.MOV.U32 R5, RZ, RZ, R12 ;  /* 0x000000ffff057224 */ /* 0x000fe200078e000c */
[----:B-1----:R-:W-:Y:S01]  /*15d70*/  MOV R3, 0x2 ;  /* 0x0000000200037802 */ /* 0x002fe20000000f00 */
[----:B----4-:R-:W-:Y:S01]  /*15d80*/  IMAD.MOV.U32 R0, RZ, RZ, 0x181f ;  /* 0x0000181fff007424 */ /* 0x010fe200078e00ff */
[----:B------:R-:W-:Y:S02]  /*15d90*/  MOV R2, 0x15db0 ;  /* 0x00015db000027802 */ /* 0x000fe40000000f00 */
[----:B--23--:R-:W-:Y:S05]  /*15da0*/  CALL.REL.NOINC `($__internal_9_$__cuda_sm70_shflsync_idx_p) ;  /* 0x00000c7000007944 */ /* 0x00cfea0003c00000 */
[----:B------:R-:W-:Y:S01]  /*15db0*/  MOV R10, R0 ;  /* 0x00000000000a7202 */ /* 0x000fe20000000f00 */
[----:B------:R-:W-:Y:S05]  /*15dc0*/  BRA `(.L_x_550) ;  /* 0xffffc43000007947 */ /* 0x000fea000383ffff */
.L_x_488:
[----:B------:R-:W-:Y:S01]  /*15dd0*/  IMAD.MOV.U32 R5, RZ, RZ, R13 ;  /* 0x000000ffff057224 */ /* 0x000fe200078e000d */
[----:B------:R-:W-:Y:S01]  /*15de0*/  MOV R3, 0x2 ;  /* 0x0000000200037802 */ /* 0x000fe20000000f00 */
[----:B----4-:R-:W-:Y:S01]  /*15df0*/  IMAD.MOV.U32 R0, RZ, RZ, 0x181f ;  /* 0x0000181fff007424 */ /* 0x010fe200078e00ff */
[----:B------:R-:W-:Y:S02]  /*15e00*/  MOV R2, 0x15e20 ;  /* 0x00015e2000027802 */ /* 0x000fe40000000f00 */
[----:B-123--:R-:W-:Y:S05]  /*15e10*/  CALL.REL.NOINC `($__internal_9_$__cuda_sm70_shflsync_idx_p) ;  /* 0x00000c0000007944 */ /* 0x00efea0003c00000 */
[----:B------:R-:W-:Y:S05]  /*15e20*/  BRA `(.L_x_551) ;  /* 0xffffc3f000007947 */ /* 0x000fea000383ffff */
.L_x_491:
[----:B------:R-:W-:Y:S01]  /*15e30*/  IMAD.MOV.U32 R5, RZ, RZ, R12 ;  /* 0x000000ffff057224 */ /* 0x000fe200078e000c */
[----:B-1----:R-:W-:Y:S01]  /*15e40*/  MOV R3, 0x3 ;  /* 0x0000000300037802 */ /* 0x002fe20000000f00 */
        /* <DEDUP_REMOVED lines=10> */
.L_x_493:
[----:B------:R-:W-:Y:S01]  /*15ef0*/  IMAD.MOV.U32 R5, RZ, RZ, R12 ;  /* 0x000000ffff057224 */ /* 0x000fe200078e000c */
[----:B------:R-:W-:Y:S01]  /*15f00*/  MOV R3, RZ ;  /* 0x000000ff00037202 */ /* 0x000fe20000000f00 */
[----:B------:R-:W-:Y:S01]  /*15f10*/  IMAD.MOV.U32 R0, RZ, RZ, 0x1c1f ;  /* 0x00001c1fff007424 */ /* 0x000fe200078e00ff */
[----:B------:R-:W-:Y:S02]  /*15f20*/  MOV R2, 0x15f40 ;  /* 0x00015f4000027802 */ /* 0x000fe40000000f00 */
[----:B-1----:R-:W-:Y:S05]  /*15f30*/  CALL.REL.NOINC `($__internal_9_$__cuda_sm70_shflsync_idx_p) ;  /* 0x00000ae000007944 */ /* 0x002fea0003c00000 */
[----:B------:R-:W-:Y:S01]  /*15f40*/  MOV R4, R0 ;  /* 0x0000000000047202 */ /* 0x000fe20000000f00 */
[----:B------:R-:W-:Y:S05]  /*15f50*/  BRA `(.L_x_553) ;  /* 0xffffc76000007947 */ /* 0x000fea000383ffff */
.L_x_494:
[----:B------:R-:W-:Y:S01]  /*15f60*/  IMAD.MOV.U32 R5, RZ, RZ, R14 ;  /* 0x000000ffff057224 */ /* 0x000fe200078e000e */
[----:B------:R-:W-:Y:S01]  /*15f70*/  MOV R3, RZ ;  /* 0x000000ff00037202 */ /* 0x000fe20000000f00 */
[----:B------:R-:W-:Y:S01]  /*15f80*/  IMAD.MOV.U32 R0, RZ, RZ, 0x1c1f ;  /* 0x00001c1fff007424 */ /* 0x000fe200078e00ff */
[----:B------:R-:W-:Y:S02]  /*15f90*/  MOV R2, 0x15fb0 ;  /* 0x00015fb000027802 */ /* 0x000fe40000000f00 */
[----:B-123--:R-:W-:Y:S05]  /*15fa0*/  CALL.REL.NOINC `($__internal_9_$__cuda_sm70_shflsync_idx_p) ;  /* 0x00000a7000007944 */ /* 0x00efea0003c00000 */
[----:B------:R-:W-:Y:S05]  /*15fb0*/  BRA `(.L_x_554) ;  /* 0xffffc72000007947 */ /* 0x000fea000383ffff */
.L_x_497:
[----:B------:R-:W-:Y:S01]  /*15fc0*/  IMAD.MOV.U32 R5, RZ, RZ, R12 ;  /* 0x000000ffff057224 */ /* 0x000fe200078e000c */
[----:B---3--:R-:W-:Y:S01]  /*15fd0*/  MOV R3, 0x1 ;  /* 0x0000000100037802 */ /* 0x008fe20000000f00 */
[----:B------:R-:W-:Y:S01]  /*15fe0*/  IMAD.MOV.U32 R0, RZ, RZ, 0x1c1f ;  /* 0x00001c1fff007424 */ /* 0x000fe200078e00ff */
[----:B------:R-:W-:-:S02]  /*15ff0*/  MOV R2, 0x16010 ;  /* 0x0001601000027802 */ /* 0x000fc40000000f00 */
[----:B--2-4-:R-:W-:Y:S05]  /*16000*/  CALL.REL.NOINC `($__internal_9_$__cuda_sm70_shflsync_idx_p) ;  /* 0x00000a1000007944 */ /* 0x014fea0003c00000 */
[----:B------:R-:W-:Y:S01]  /*16010*/  IMAD.MOV.U32 R4, RZ, RZ, R0 ;  /* 0x000000ffff047224 */ /* 0x000fe200078e0000 */
[----:B------:R-:W-:Y:S01]  /*16020*/  MOV R3, 0x1 ;  /* 0x0000000100037802 */ /* 0x000fe20000000f00 */
[----:B------:R-:W-:Y:S01]  /*16030*/  IMAD.MOV.U32 R5, RZ, RZ, R14 ;  /* 0x000000ffff057224 */ /* 0x000fe200078e000e */
[----:B------:R-:W-:-:S02]  /*16040*/  MOV R0, 0x1c1f ;  /* 0x00001c1f00007802 */ /* 0x000fc40000000f00 */
[----:B------:R-:W-:Y:S02]  /*16050*/  MOV R2, 0x16070 ;  /* 0x0001607000027802 */ /* 0x000fe40000000f00 */
[----:B------:R-:W-:Y:S05]  /*16060*/  CALL.REL.NOINC `($__internal_9_$__cuda_sm70_shflsync_idx_p) ;  /* 0x000009b000007944 */ /* 0x000fea0003c00000 */
[----:B------:R-:W-:Y:S05]  /*16070*/  BRA `(.L_x_555) ;  /* 0xffffcfd000007947 */ /* 0x000fea000383ffff */
.L_x_501:
[----:B------:R-:W-:Y:S01]  /*16080*/  IMAD.MOV.U32 R5, RZ, RZ, R9 ;  /* 0x000000ffff057224 */ /* 0x000fe200078e0009 */
[----:B------:R-:W-:Y:S01]  /*16090*/  MOV R3, RZ ;  /* 0x000000ff00037202 */ /* 0x000fe20000000f00 */
[----:B------:R-:W-:Y:S01]  /*160a0*/  IMAD.MOV.U32 R0, RZ, RZ, 0x181f ;  /* 0x0000181fff007424 */ /* 0x000fe200078e00ff */
[----:B------:R-:W-:Y:S02]  /*160b0*/  MOV R2, 0x160d0 ;  /* 0x000160d000027802 */ /* 0x000fe40000000f00 */
[----:B------:R-:W-:Y:S05]  /*160c0*/  CALL.REL.NOINC `($__internal_9_$__cuda_sm70_shflsync_idx_p) ;  /* 0x0000095000007944 */ /* 0x000fea0003c00000 */
[----:B------:R-:W-:Y:S01]  /*160d0*/  MOV R8, R0 ;  /* 0x0000000000087202 */ /* 0x000fe20000000f00 */
[----:B------:R-:W-:Y:S05]  /*160e0*/  BRA `(.L_x_556) ;  /* 0xffffdd4000007947 */ /* 0x000fea000383ffff */
.L_x_502:
[----:B------:R-:W-:Y:S01]  /*160f0*/  IMAD.MOV.U32 R5, RZ, RZ, R12 ;  /* 0x000000ffff057224 */ /* 0x000fe200078e000c */
[----:B------:R-:W-:Y:S01]  /*16100*/  MOV R3, RZ ;  /* 0x000000ff00037202 */ /* 0x000fe20000000f00 */
[----:B------:R-:W-:Y:S01]  /*16110*/  IMAD.MOV.U32 R0, RZ, RZ, 0x181f ;  /* 0x0000181fff007424 */ /* 0x000fe200078e00ff */
[----:B------:R-:W-:Y:S02]  /*16120*/  MOV R2, 0x16140 ;  /* 0x0001614000027802 */ /* 0x000fe40000000f00 */
[----:B-12---:R-:W-:Y:S05]  /*16130*/  CALL.REL.NOINC `($__internal_9_$__cuda_sm70_shflsync_idx_p) ;  /* 0x000008e000007944 */ /* 0x006fea0003c00000 */
[----:B------:R-:W-:Y:S05]  /*16140*/  BRA `(.L_x_557) ;  /* 0xffffdd0000007947 */ /* 0x000fea000383ffff */
.L_x_505:
        /* <DEDUP_REMOVED lines=12> */
.L_x_508:
[----:B-1----:R-:W-:Y:S01]  /*16210*/  IMAD.MOV.U32 R5, RZ, RZ, R9 ;  /* 0x000000ffff057224 */ /* 0x002fe200078e0009 */
[----:B------:R-:W-:Y:S01]  /*16220*/  MOV R3, 0x2 ;  /* 0x0000000200037802 */ /* 0x000fe20000000f00 */
[----:B----4-:R-:W-:Y:S01]  /*16230*/  IMAD.MOV.U32 R0, RZ, RZ, 0x181f ;  /* 0x0000181fff007424 */ /* 0x010fe200078e00ff */
[----:B------:R-:W-:Y:S02]  /*16240*/  MOV R2, 0x16260 ;  /* 0x0001626000027802 */ /* 0x000fe40000000f00 */
[----:B--23--:R-:W-:Y:S05]  /*16250*/  CALL.REL.NOINC `($__internal_9_$__cuda_sm70_shflsync_idx_p) ;  /* 0x000007c000007944 */ /* 0x00cfea0003c00000 */
[----:B------:R-:W-:Y:S01]  /*16260*/  MOV R8, R0 ;  /* 0x0000000000087202 */ /* 0x000fe20000000f00 */
[----:B------:R-:W-:Y:S05]  /*16270*/  BRA `(.L_x_559) ;  /* 0xffffde8000007947 */ /* 0x000fea000383ffff */
.L_x_509:
[----:B------:R-:W-:Y:S01]  /*16280*/  IMAD.MOV.U32 R5, RZ, RZ, R12 ;  /* 0x000000ffff057224 */ /* 0x000fe200078e000c */
[----:B------:R-:W-:Y:S01]  /*16290*/  MOV R3, 0x2 ;  /* 0x0000000200037802 */ /* 0x000fe20000000f00 */
[----:B----4-:R-:W-:Y:S01]  /*162a0*/  IMAD.MOV.U32 R0, RZ, RZ, 0x181f ;  /* 0x0000181fff007424 */ /* 0x010fe200078e00ff */
[----:B------:R-:W-:Y:S02]  /*162b0*/  MOV R2, 0x162d0 ;  /* 0x000162d000027802 */ /* 0x000fe40000000f00 */
[----:B-123--:R-:W-:Y:S05]  /*162c0*/  CALL.REL.NOINC `($__internal_9_$__cuda_sm70_shflsync_idx_p) ;  /* 0x0000075000007944 */ /* 0x00efea0003c00000 */
[----:B------:R-:W-:Y:S05]  /*162d0*/  BRA `(.L_x_560) ;  /* 0xffffde4000007947 */ /* 0x000fea000383ffff */
.L_x_512:
        /* <DEDUP_REMOVED lines=12> */
.L_x_514:
[----:B---3--:R-:W-:Y:S01]  /*163a0*/  IMAD.MOV.U32 R5, RZ, RZ, R86 ;  /* 0x000000ffff057224 */ /* 0x008fe200078e0056 */
[----:B------:R-:W-:Y:S01]  /*163b0*/  MOV R3, RZ ;  /* 0x000000ff00037202 */ /* 0x000fe20000000f00 */
[----:B------:R-:W-:Y:S01]  /*163c0*/  IMAD.MOV.U32 R0, RZ, RZ, 0x1f ;  /* 0x0000001fff007424 */ /* 0x000fe200078e00ff */
[----:B------:R-:W-:Y:S02]  /*163d0*/  MOV R2, 0x163f0 ;  /* 0x000163f000027802 */ /* 0x000fe40000000f00 */
[----:B-1----:R-:W-:Y:S05]  /*163e0*/  CALL.REL.NOINC `($__internal_9_$__cuda_sm70_shflsync_idx_p) ;  /* 0x0000063000007944 */ /* 0x002fea0003c00000 */
[----:B------:R-:W-:Y:S01]  /*163f0*/  MOV R9, R0 ;  /* 0x0000000000097202 */ /* 0x000fe20000000f00 */
[----:B------:R-:W-:Y:S05]  /*16400*/  BRA `(.L_x_562) ;  /* 0xffffe06000007947 */ /* 0x000fea000383ffff */
.L_x_515:
[----:B---3--:R-:W-:Y:S01]  /*16410*/  IMAD.MOV.U32 R5, RZ, RZ, R86 ;  /* 0x000000ffff057224 */ /* 0x008fe200078e0056 */
[----:B------:R-:W-:Y:S01]  /*16420*/  MOV R3, 0x1 ;  /* 0x0000000100037802 */ /* 0x000fe20000000f00 */
[----:B------:R-:W-:Y:S01]  /*16430*/  IMAD.MOV.U32 R0, RZ, RZ, 0x1f ;  /* 0x0000001fff007424 */ /* 0x000fe200078e00ff */
[----:B------:R-:W-:Y:S02]  /*16440*/  MOV R2, 0x16460 ;  /* 0x0001646000027802 */ /* 0x000fe40000000f00 */
[----:B-12-4-:R-:W-:Y:S05]  /*16450*/  CALL.REL.NOINC `($__internal_9_$__cuda_sm70_shflsync_idx_p) ;  /* 0x000005c000007944 */ /* 0x016fea0003c00000 */
[----:B------:R-:W-:Y:S01]  /*16460*/  MOV R8, R0 ;  /* 0x0000000000087202 */ /* 0x000fe20000000f00 */
[----:B------:R-:W-:Y:S05]  /*16470*/  BRA `(.L_x_563) ;  /* 0xffffe01000007947 */ /* 0x000fea000383ffff */
.L_x_516:
[----:B------:R-:W-:Y:S02]  /*16480*/  MOV R2, 0x1 ;  /* 0x0000000100027802 */ /* 0x000fe40000000f00 */
[----:B------:R-:W-:-:S02]  /*16490*/  MOV R3, 0x164b0 ;  /* 0x000164b000037802 */ /* 0x000fc40000000f00 */
[----:B--234-:R-:W-:Y:S05]  /*164a0*/  CALL.REL.NOINC `($__internal_10_$__cuda_sm70_shflsync_up_p) ;  /* 0x000005c000007944 */ /* 0x01cfea0003c00000 */
[----:B------:R-:W-:Y:S05]  /*164b0*/  BRA `(.L_x_564) ;  /* 0xffffe0f000007947 */ /* 0x000fea000383ffff */
.L_x_517:
[----:B------:R-:W-:Y:S02]  /*164c0*/  MOV R2, 0x2 ;  /* 0x0000000200027802 */ /* 0x000fe40000000f00 */
[----:B------:R-:W-:-:S02]  /*164d0*/  MOV R3, 0x164f0 ;  /* 0x000164f000037802 */ /* 0x000fc40000000f00 */
[----:B--2-4-:R-:W-:Y:S05]  /*164e0*/  CALL.REL.NOINC `($__internal_10_$__cuda_sm70_shflsync_up_p) ;  /* 0x0000058000007944 */ /* 0x014fea0003c00000 */
[----:B------:R-:W-:Y:S01]  /*164f0*/  SEL R3, R4, RZ, P1 ;  /* 0x000000ff04037207 */ /* 0x000fe20000800000 */
[----:B------:R-:W-:-:S04]  /*16500*/  IMAD.MOV.U32 R2, RZ, RZ, 0x4 ;  /* 0x00000004ff027424 */ /* 0x000fc800078e00ff */
[----:B------:R-:W-:Y:S01]  /*16510*/  IMAD.IADD R0, R0, 0x1, R3 ;  /* 0x0000000100007824 */ /* 0x000fe200078e0203 */
[----:B------:R-:W-:Y:S02]  /*16520*/  MOV R3, 0x16540 ;  /* 0x0001654000037802 */ /* 0x000fe40000000f00 */
        /* <DEDUP_REMOVED lines=19> */
.L_x_521:
[----:B------:R-:W-:Y:S02]  /*16660*/  MOV R2, 0x1 ;  /* 0x0000000100027802 */ /* 0x000fe40000000f00 */
[----:B------:R-:W-:Y:S02]  /*16670*/  MOV R3, 0x16690 ;  /* 0x0001669000037802 */ /* 0x000fe40000000f00 */
[----:B------:R-:W-:Y:S05]  /*16680*/  CALL.REL.NOINC `($__internal_10_$__cuda_sm70_shflsync_up_p) ;  /* 0x000003e000007944 */ /* 0x000fea0003c00000 */
[----:B------:R-:W-:Y:S01]  /*16690*/  MOV R2, R4 ;  /* 0x0000000400027202 */ /* 0x000fe20000000f00 */
[----:B------:R-:W-:Y:S05]  /*166a0*/  BRA `(.L_x_566) ;  /* 0xffffe15000007947 */ /* 0x000fea000383ffff */
.L_x_522:
[----:B------:R-:W-:Y:S02]  /*166b0*/  MOV R2, 0x2 ;  /* 0x0000000200027802 */ /* 0x000fe40000000f00 */
        /* <DEDUP_REMOVED lines=25> */
.L_x_524:
[----:B------:R-:W-:Y:S02]  /*16850*/  SEL R0, RZ, 0x1, P0 ;  /* 0x00000001ff007807 */ /* 0x000fe40000000000 */
[----:B------:R-:W-:Y:S02]  /*16860*/  MOV R2, 0x16880 ;  /* 0x0001688000027802 */ /* 0x000fe40000000f00 */
[----:B-1----:R-:W-:Y:S05]  /*16870*/  CALL.REL.NOINC `($__internal_11_$__cuda_sm70_votesync_ballot) ;  /* 0x0000026000007944 */ /* 0x002fea0003c00000 */
[----:B------:R-:W-:Y:S01]  /*16880*/  MOV R12, R0 ;  /* 0x00000000000c7202 */ /* 0x000fe20000000f00 */
[----:B------:R-:W-:Y:S05]  /*16890*/  BRA `(.L_x_568) ;  /* 0xffffe0f000007947 */ /* 0x000fea000383ffff */
.L_x_525:
[----:B------:R-:W-:Y:S01]  /*168a0*/  IMAD.MOV.U32 R5, RZ, RZ, R6 ;  /* 0x000000ffff057224 */ /* 0x000fe200078e0006 */
[----:B------:R-:W-:Y:S01]  /*168b0*/  MOV R3, R8 ;  /* 0x0000000800037202 */ /* 0x000fe20000000f00 */
[----:B------:R-:W-:Y:S01]  /*168c0*/  IMAD.MOV.U32 R0, RZ, RZ, 0x1f ;  /* 0x0000001fff007424 */ /* 0x000fe200078e00ff */
[----:B------:R-:W-:Y:S02]  /*168d0*/  MOV R2, 0x168f0 ;  /* 0x000168f000027802 */ /* 0x000fe40000000f00 */
[----:B-1----:R-:W-:Y:S05]  /*168e0*/  CALL.REL.NOINC `($__internal_9_$__cuda_sm70_shflsync_idx_p) ;  /* 0x0000013000007944 */ /* 0x002fea0003c00000 */
[----:B------:R-:W-:Y:S01]  /*168f0*/  IMAD.MOV.U32 R10, RZ, RZ, R0 ;  /* 0x000000ffff0a7224 */ /* 0x000fe200078e0000 */
[----:B------:R-:W-:Y:S01]  /*16900*/  MOV R3, R8 ;  /* 0x0000000800037202 */ /* 0x000fe20000000f00 */
[----:B------:R-:W-:Y:S01]  /*16910*/  IMAD.MOV.U32 R5, RZ, RZ, R7 ;  /* 0x000000ffff057224 */ /* 0x000fe200078e0007 */
[----:B------:R-:W-:Y:S02]  /*16920*/  MOV R0, 0x1f ;  /* 0x0000001f00007802 */ /* 0x000fe40000000f00 */
[----:B------:R-:W-:-:S02]  /*16930*/  MOV R2, 0x16950 ;  /* 0x0001695000027802 */ /* 0x000fc40000000f00 */
[----:B------:R-:W-:Y:S05]  /*16940*/  CALL.REL.NOINC `($__internal_9_$__cuda_sm70_shflsync_idx_p) ;  /* 0x000000d000007944 */ /* 0x000fea0003c00000 */
[----:B------:R-:W-:Y:S01]  /*16950*/  MOV R7, R0 ;  /* 0x0000000000077202 */ /* 0x000fe20000000f00 */
[----:B------:R-:W-:Y:S05]  /*16960*/  BRA `(.L_x_569) ;  /* 0xffffe07000007947 */ /* 0x000fea000383ffff */
.L_x_528:
[----:B------:R-:W-:Y:S01]  /*16970*/  IMAD.MOV.U32 R5, RZ, RZ, R4 ;  /* 0x000000ffff057224 */ /* 0x000fe200078e0004 */
[----:B------:R-:W-:-:S02]  /*16980*/  MOV R0, 0x1f ;  /* 0x0000001f00007802 */ /* 0x000fc40000000f00 */
[----:B------:R-:W-:Y:S02]  /*16990*/  MOV R2, 0x169b0 ;  /* 0x000169b000027802 */ /* 0x000fe40000000f00 */
[----:B-1234-:R-:W-:Y:S05]  /*169a0*/  CALL.REL.NOINC `($__internal_9_$__cuda_sm70_shflsync_idx_p) ;  /* 0x0000007000007944 */ /* 0x01efea0003c00000 */
[----:B------:R-:W-:Y:S01]  /*169b0*/  MOV R13, R0 ;  /* 0x00000000000d7202 */ /* 0x000fe20000000f00 */
[----:B------:R-:W-:Y:S05]  /*169c0*/  BRA `(.L_x_527) ;  /* 0xffffe07000007947 */ /* 0x000fea000383ffff */
        .weak           $__internal_8_$__cuda_sm70_shflsync_bfly_p
        .type           $__internal_8_$__cuda_sm70_shflsync_bfly_p,@function
        .size           $__internal_8_$__cuda_sm70_shflsync_bfly_p,($__internal_9_$__cuda_sm70_shflsync_idx_p - $__internal_8_$__cuda_sm70_shflsync_bfly_p)
$__internal_8_$__cuda_sm70_shflsync_bfly_p:
[----:B------:R-:W-:Y:S04]  /*169d0*/  WARPSYNC R6 ;  /* 0x0000000600007348 */ /* 0x000fe80003800000 */
[----:B------:R1:W2:Y:S02]  /*169e0*/  SHFL.BFLY PT, R5, R2, R5, R7 ;  /* 0x0c00000502057389 */ /* 0x0002a400000e0007 */
[----:B-1----:R-:W-:Y:S02]  /*169f0*/  MOV R2, R3 ;  /* 0x0000000300027202 */ /* 0x002fe40000000f00 */
[----:B------:R-:W-:-:S04]  /*16a00*/  MOV R3, 0x0 ;  /* 0x0000000000037802 */ /* 0x000fc80000000f00 */
[----:B--2---:R-:W-:Y:S05]  /*16a10*/  RET.REL.NODEC R2 `(_ZN7cutlass13device_kernelIN5flash19enable_sm80_to_sm89INS1_16FlashAttnFwdSm80INS1_25CollectiveMainloopFwdSm80ILi8ELi1ELb0EN4cute5tupleIJNS5_1CILi128EEENS7_ILi64EEENS7_ILi192EEEEEELi192ENS_10bfloat16_tEfNS_4arch4Sm80ELb0ELb1ELb1ELb1ELb0ELb0ELb1ELb1EEENS1_21CollectiveEpilogueFwdINS6_IJS8_SA_S9_EEENS6_IJNS7_ILi1EEESI_SI_EEESC_SE_Li256ELb1ELb1ELb1ELb0EEENS1_36VarlenDynamicPersistentTileSchedulerILi128ELi64ELi256ELi256ELb1ELb1ELb0ELb1ELb0ELb1EEEEEEEEEvNT_6ParamsE) ;  /* 0xfffe95e002007950 */ /* 0x004fea0003c3ffff */
        .weak           $__internal_9_$__cuda_sm70_shflsync_idx_p
        .type           $__internal_9_$__cuda_sm70_shflsync_idx_p,@function
        .size           $__internal_9_$__cuda_sm70_shflsync_idx_p,($__internal_10_$__cuda_sm70_shflsync_up_p - $__internal_9_$__cuda_sm70_shflsync_idx_p)
$__internal_9_$__cuda_sm70_shflsync_idx_p:
[----:B------:R-:W-:-:S04]  /*16a20*/  MOV R87, 0xffffffff ;  /* 0xffffffff00577802 */ /* 0x000fc80000000f00 */
[----:B------:R-:W-:Y:S04]  /*16a30*/  WARPSYNC R87 ;  /* 0x0000005700007348 */ /* 0x000fe80003800000 */
[----:B------:R1:W2:Y:S02]  /*16a40*/  SHFL.IDX PT, R0, R5, R3, R0 ;  /* 0x0000000305007389 */ /* 0x0002a400000e0000 */
[----:B-1----:R-:W-:-:S04]  /*16a50*/  MOV R3, 0x0 ;  /* 0x0000000000037802 */ /* 0x002fc80000000f00 */
[----:B--2---:R-:W-:Y:S05]  /*16a60*/  RET.REL.NODEC R2 `(_ZN7cutlass13device_kernelIN5flash19enable_sm80_to_sm89INS1_16FlashAttnFwdSm80INS1_25CollectiveMainloopFwdSm80ILi8ELi1ELb0EN4cute5tupleIJNS5_1CILi128EEENS7_ILi64EEENS7_ILi192EEEEEELi192ENS_10bfloat16_tEfNS_4arch4Sm80ELb0ELb1ELb1ELb1ELb0ELb0ELb1ELb1EEENS1_21CollectiveEpilogueFwdINS6_IJS8_SA_S9_EEENS6_IJNS7_ILi1EEESI_SI_EEESC_SE_Li256ELb1ELb1ELb1ELb0EEENS1_36VarlenDynamicPersistentTileSchedulerILi128ELi64ELi256ELi256ELb1ELb1ELb0ELb1ELb0ELb1EEEEEEEEEvNT_6ParamsE) ;  /* 0xfffe959002007950 */ /* 0x004fea0003c3ffff */
        .weak           $__internal_10_$__cuda_sm70_shflsync_up_p
        .type           $__internal_10_$__cuda_sm70_shflsync_up_p,@function
        .size           $__internal_10_$__cuda_sm70_shflsync_up_p,($__internal_11_$__cuda_sm70_votesync_ballot - $__internal_10_$__cuda_sm70_shflsync_up_p)
$__internal_10_$__cuda_sm70_shflsync_up_p:
[----:B------:R-:W-:Y:S02]  /*16a70*/  IMAD.MOV.U32 R4, RZ, RZ, RZ ;  /* 0x000000ffff047224 */ /* 0x000fe400078e00ff */
[----:B------:R-:W-:-:S04]  /*16a80*/  IMAD.MOV.U32 R10, RZ, RZ, -0x1 ;  /* 0xffffffffff0a7424 */ /* 0x000fc800078e00ff */
[----:B------:R-:W-:Y:S04]  /*16a90*/  WARPSYNC R10 ;  /* 0x0000000a00007348 */ /* 0x000fe80003800000 */
[----:B------:R1:W2:Y:S02]  /*16aa0*/  SHFL.UP PT, R4, R0, R2, R4 ;  /* 0x0400000200047389 */ /* 0x0002a400000e0004 */
[----:B-1----:R-:W-:Y:S02]  /*16ab0*/  MOV R2, R3 ;  /* 0x0000000300027202 */ /* 0x002fe40000000f00 */
[----:B------:R-:W-:-:S04]  /*16ac0*/  MOV R3, 0x0 ;  /* 0x0000000000037802 */ /* 0x000fc80000000f00 */
[----:B--2---:R-:W-:Y:S05]  /*16ad0*/  RET.REL.NODEC R2 `(_ZN7cutlass13device_kernelIN5flash19enable_sm80_to_sm89INS1_16FlashAttnFwdSm80INS1_25CollectiveMainloopFwdSm80ILi8ELi1ELb0EN4cute5tupleIJNS5_1CILi128EEENS7_ILi64EEENS7_ILi192EEEEEELi192ENS_10bfloat16_tEfNS_4arch4Sm80ELb0ELb1ELb1ELb1ELb0ELb0ELb1ELb1EEENS1_21CollectiveEpilogueFwdINS6_IJS8_SA_S9_EEENS6_IJNS7_ILi1EEESI_SI_EEESC_SE_Li256ELb1ELb1ELb1ELb0EEENS1_36VarlenDynamicPersistentTileSchedulerILi128ELi64ELi256ELi256ELb1ELb1ELb0ELb1ELb0ELb1EEEEEEEEEvNT_6ParamsE) ;  /* 0xfffe952002007950 */ /* 0x004fea0003c3ffff */
        .weak           $__internal_11_$__cuda_sm70_votesync_ballot
        .type           $__internal_11_$__cuda_sm70_votesync_ballot,@function
        .size           $__internal_11_$__cuda_sm70_votesync_ballot,(.L_x_2479 - $__internal_11_$__cuda_sm70_votesync_ballot)
$__internal_11_$__cuda_sm70_votesync_ballot:
[----:B------:R-:W-:Y:S01]  /*16ae0*/  ISETP.NE.U32.AND P0, PT, R0, 0x1, PT ;  /* 0x000000010000780c */ /* 0x000fe20003f05070 */
[----:B------:R-:W-:-:S04]  /*16af0*/  IMAD.MOV.U32 R3, RZ, RZ, -0x1 ;  /* 0xffffffffff037424 */ /* 0x000fc800078e00ff */
[----:B------:R-:W-:Y:S08]  /*16b00*/  WARPSYNC R3 ;  /* 0x0000000300007348 */ /* 0x000ff00003800000 */
[----:B------:R-:W-:-:S04]  /*16b10*/  VOTE.ANY R0, PT, !P0 ;  /* 0x0000000000007806 */ /* 0x000fc800040e0100 */
[----:B------:R-:W-:Y:S01]  /*16b20*/  LOP3.LUT R0, R0, R3, RZ, 0xc0, !PT ;  /* 0x0000000300007212 */ /* 0x000fe200078ec0ff */
[----:B------:R-:W-:-:S04]  /*16b30*/  IMAD.MOV.U32 R3, RZ, RZ, 0x0 ;  /* 0x00000000ff037424 */ /* 0x000fc800078e00ff */
[----:B------:R-:W-:Y:S05]  /*16b40*/  RET.REL.NODEC R2 `(_ZN7cutlass13device_kernelIN5flash19enable_sm80_to_sm89INS1_16FlashAttnFwdSm80INS1_25CollectiveMainloopFwdSm80ILi8ELi1ELb0EN4cute5tupleIJNS5_1CILi128EEENS7_ILi64EEENS7_ILi192EEEEEELi192ENS_10bfloat16_tEfNS_4arch4Sm80ELb0ELb1ELb1ELb1ELb0ELb0ELb1ELb1EEENS1_21CollectiveEpilogueFwdINS6_IJS8_SA_S9_EEENS6_IJNS7_ILi1EEESI_SI_EEESC_SE_Li256ELb1ELb1ELb1ELb0EEENS1_36VarlenDynamicPersistentTileSchedulerILi128ELi64ELi256ELi256ELb1ELb1ELb0ELb1ELb0ELb1EEEEEEEEEvNT_6ParamsE) ;  /* 0xfffe94b002007950 */ /* 0x000fea0003c3ffff */
.L_x_570:
        /* <DEDUP_REMOVED lines=11> */
.L_x_2479:


//--------------------- .text._ZN7cutlass13device_kernelIN5flash19enable_sm80_to_sm89INS1_16FlashAttnFwdSm80INS1_25CollectiveMainloopFwdSm80ILi8ELi1ELb0EN4cute5tupleIJNS5_1CILi128EEENS7_ILi64EEENS7_ILi192EEEEEELi192ENS_10bfloat16_tEfNS_4arch4Sm80ELb0ELb1ELb1ELb1ELb0ELb1ELb1ELb1EEENS1_21CollectiveEpilogueFwdINS6_IJS8_SA_S9_EEENS6_IJNS7_ILi1EEESI_SI_EEESC_SE_Li256ELb1ELb1ELb1ELb0EEENS1_36VarlenDynamicPersistentTileSchedulerILi128ELi64ELi256ELi256ELb1ELb1ELb0ELb1ELb0ELb1EEEEEEEEEvNT_6ParamsE --------------------------
	.section	.text._ZN7cutlass13device_kernelIN5flash19enable_sm80_to_sm89INS1_16FlashAttnFwdSm80INS1_25CollectiveMainloopFwdSm80ILi8ELi1ELb0EN4cute5tupleIJNS5_1CILi128EEENS7_ILi64EEENS7_ILi192EEEEEELi192ENS_10bfloat16_tEfNS_4arch4Sm80ELb0ELb1ELb1ELb1ELb0ELb1ELb1ELb1EEENS1_21CollectiveEpilogueFwdINS6_IJS8_SA_S9_EEENS6_IJNS7_ILi1EEESI_SI_EEESC_SE_Li256ELb1ELb1ELb1ELb0EEENS1_36VarlenDynamicPersistentTileSchedulerILi128ELi64ELi256ELi256ELb1ELb1ELb0ELb1ELb0ELb1EEEEEEEEEvNT_6ParamsE,"ax",@progbits
	.sectioninfo	@"SHI_REGISTERS=255"
	.align	128
.text._ZN7cutlass13device_kernelIN5flash19enable_sm80_to_sm89INS1_16FlashAttnFwdSm80INS1_25CollectiveMainloopFwdSm80ILi8ELi1ELb0EN4cute5tupleIJNS5_1CILi128EEENS7_ILi64EEENS7_ILi192EEEEEELi192ENS_10bfloat16_tEfNS_4arch4Sm80ELb0ELb1ELb1ELb1ELb0ELb1ELb1ELb1EEENS1_21CollectiveEpilogueFwdINS6_IJS8_SA_S9_EEENS6_IJNS7_ILi1EEESI_SI_EEESC_SE_Li256ELb1ELb1ELb1ELb0EEENS1_36VarlenDynamicPersistentTileSchedulerILi128ELi64ELi256ELi256ELb1ELb1ELb0ELb1ELb0ELb1EEEEEEEEEvNT_6ParamsE:
        .type           _ZN7cutlass13device_kernelIN5flash19enable_sm80_to_sm89INS1_16FlashAttnFwdSm80INS1_25CollectiveMainloopFwdSm80ILi8ELi1ELb0EN4cute5tupleIJNS5_1CILi128EEENS7_ILi64EEENS7_ILi192EEEEEELi192ENS_10bfloat16_tEfNS_4arch4Sm80ELb0ELb1ELb1ELb1ELb0ELb1ELb1ELb1EEENS1_21CollectiveEpilogueFwdINS6_IJS8_SA_S9_EEENS6_IJNS7_ILi1EEESI_SI_EEESC_SE_Li256ELb1ELb1ELb1ELb0EEENS1_36VarlenDynamicPersistentTileSchedulerILi128ELi64ELi256ELi256ELb1ELb1ELb0ELb1ELb0ELb1EEEEEEEEEvNT_6ParamsE,@function
        .size           _ZN7cutlass13device_kernelIN5flash19enable_sm80_to_sm89INS1_16FlashAttnFwdSm80INS1_25CollectiveMainloopFwdSm80ILi8ELi1ELb0EN4cute5tupleIJNS5_1CILi128EEENS7_ILi64EEENS7_ILi192EEEEEELi192ENS_10bfloat16_tEfNS_4arch4Sm80ELb0ELb1ELb1ELb1ELb0ELb1ELb1ELb1EEENS1_21CollectiveEpilogueFwdINS6_IJS8_SA_S9_EEENS6_IJNS7_ILi1EEESI_SI_EEESC_SE_Li256ELb1ELb1ELb1ELb0EEENS1_36VarlenDynamicPersistentTileSchedulerILi128ELi64ELi256ELi256ELb1ELb1ELb0ELb1ELb0ELb1EEEEEEEEEvNT_6ParamsE,(.L_x_2484 - _ZN7cutlass13device_kernelIN5flash19enable_sm80_to_sm89INS1_16FlashAttnFwdSm80INS1_25CollectiveMainloopFwdSm80ILi8ELi1ELb0EN4cute5tupleIJNS5_1CILi128EEENS7_ILi64EEENS7_ILi192EEEEEELi192ENS_10bfloat16_tEfNS_4arch4Sm80ELb0ELb1ELb1ELb1ELb0ELb1ELb1ELb1EEENS1_21CollectiveEpilogueFwdINS6_IJS8_SA_S9_EEENS6_IJNS7_ILi1EEESI_SI_EEESC_SE_Li256ELb1ELb1ELb1ELb0EEENS1_36VarlenDynamicPersistentTileSchedulerILi128ELi64ELi256ELi256ELb1ELb1ELb0ELb1ELb0ELb1EEEEEEEEEvNT_6ParamsE)
        .other          _ZN7cutlass13device_kernelIN5flash19enable_sm80_to_sm89INS1_16FlashAttnFwdSm80INS1_25CollectiveMainloopFwdSm80ILi8ELi1ELb0EN4cute5tupleIJNS5_1CILi128EEENS7_ILi64EEENS7_ILi192EEEEEELi192ENS_10bfloat16_tEfNS_4arch4Sm80ELb0ELb1ELb1ELb1ELb0ELb1ELb1ELb1EEENS1_21CollectiveEpilogueFwdINS6_IJS8_SA_S9_EEENS6_IJNS7_ILi1EEESI_SI_EEESC_SE_Li256ELb1ELb1ELb1ELb0EEENS1_36VarlenDynamicPersistentTileSchedulerILi128ELi64ELi256ELi256ELb1ELb1ELb0ELb1ELb0ELb1EEEEEEEEEvNT_6ParamsE,@"STO_CUDA_ENTRY STV_DEFAULT"
_ZN7cutlass13device_kernelIN5flash19enable_sm80_to_sm89INS1_16FlashAttnFwdSm80INS1_25CollectiveMainloopFwdSm80ILi8ELi1ELb0EN4cute5tupleIJNS5_1CILi128EEENS7_ILi64EEENS7_ILi192EEEEEELi192ENS_10bfloat16_tEfNS_4arch4Sm80ELb0ELb1ELb1ELb1ELb0ELb1ELb1ELb1EEENS1_21CollectiveEpilogueFwdINS6_IJS8_SA_S9_EEENS6_IJNS7_ILi1EEESI_SI_EEESC_SE_Li256ELb1ELb1ELb1ELb0EEENS1_36VarlenDynamicPersistentTileSchedulerILi128ELi64ELi256ELi256ELb1ELb1ELb0ELb1ELb0ELb1EEEEEEEEEvNT_6ParamsE:
[----:B------:R-:W-:-:S03]  /*0000*/  MOV R1, c[0x0][0x28] ;  /* 0x00000a0000017a02 */ /* 0x000fc60000000f00 */
[----:B------:R-:W1:Y:S01]  /*0010*/  S2R R2, SR_TID.X ;  /* 0x0000000000027919 */ /* 0x000e620000002100 */
[----:B------:R-:W-:Y:S01]  /*0020*/  IADD3 R1, R1, -0x58, RZ ;  /* 0xffffffa801017810 */ /* 0x000fe20007ffe0ff */
[----:B------:R-:W-:Y:S01]  /*0030*/  ULDC.64 UR6, c[0x0][0x118] ;  /* 0x0000460000067ab9 */ /* 0x000fe20000000a00 */
[----:B-1----:R-:W-:-:S05]  /*0040*/  SHF.R.U32.HI R0, RZ, 0x5, R2 ;  /* 0x00000005ff007819 */ /* 0x002fca0000011602 */
[----:B------:R-:W1:Y:S02]  /*0050*/  SHFL.IDX PT, R3, R0, RZ, 0x1f ;  /* 0x00001fff00037589 */ /* 0x000e6400000e0000 */
[----:B-1----:R-:W-:Y:S02]  /*0060*/  ISETP.NE.AND P0, PT, R3, RZ, PT ;  /* 0x000000ff0300720c */ /* 0x002fe40003f05270 */
[----:B------:R-:W-:Y:S11]  /*0070*/  STL [R1+0x4c], R3 ;  /* 0x00004c0301007387 */ /* 0x000ff60000100800 */
[----:B------:R-:W-:Y:S06]  /*0080*/  @P0 BAR.SYNC.DEFER_BLOCKING 0x5, 0x100 ;  /* 0x0144000000000b1d */ /* 0x000fec0000010000 */
[----:B------:R-:W1:Y:S04]  /*0090*/  @P0 LDS.128 R4, [0x18100] ;  /* 0x01810000ff040984 */ /* 0x000e680000000c00 */
[----:B-1----:R1:W-:Y:S04]  /*00a0*/  @P0 STL.64 [R1], R4 ;  /* 0x0000000401000387 */ /* 0x0023e80000100a00 */
[----:B------:R1:W-:Y:S04]  /*00b0*/  @P0 STL.64 [R1+0x8], R6 ;  /* 0x0000080601000387 */ /* 0x0003e80000100a00 */
[----:B------:R-:W-:Y:S06]  /*00c0*/  @P0 BAR.ARV 0x4, 0x100 ;  /* 0x0104000000000b1d */ /* 0x000fec0000002000 */
[----:B------:R-:W-:Y:S05]  /*00d0*/  @P0 BRA `(.L_x_571) ;  /* 0x00000ff000000947 */ /* 0x000fea0003800000 */
[----:B------:R-:W-:Y:S01]  /*00e0*/  LOP3.LUT R13, R2, 0x1f, RZ, 0xc0, !PT ;  /* 0x0000001f020d7812 */ /* 0x000fe200078ec0ff */
[----:B------:R-:W-:-:S02]  /*00f0*/  IMAD.MOV.U32 R10, RZ, RZ, RZ ;  /* 0x000000ffff0a7224 */ /* 0x000fc400078e00ff */
[----:B------:R-:W-:Y:S01]  /*0100*/  IMAD.MOV.U32 R8, RZ, RZ, RZ ;  /* 0x000000ffff087224 */ /* 0x000fe200078e00ff */
[----:B------:R-:W-:-:S04]  /*0110*/  ISETP.NE.AND P6, PT, R13, 0x1f, PT ;  /* 0x0000001f0d00780c */ /* 0x000fc80003fc5270 */
[----:B------:R-:W-:-:S13]  /*0120*/  ISETP.GE.OR P0, PT, R13, c[0x0][0x53c], !P6 ;  /* 0x00014f000d007a0c */ /* 0x000fda0007706670 */
[----:B-1----:R-:W-:Y:S02]  /*0130*/  @!P0 IMAD.MOV.U32 R4, RZ, RZ, 0x4 ;  /* 0x00000004ff048424 */ /* 0x002fe400078e00ff */
[----:B------:R-:W-:Y:S02]  /*0140*/  @!P0 IMAD.MOV.U32 R2, RZ, RZ, 0x4 ;  /* 0x00000004ff028424 */ /* 0x000fe400078e00ff */
[----:B------:R-:W-:-:S04]  /*0150*/  @!P0 IMAD.WIDE.U32 R4, R13, R4, c[0x0][0x580] ;  /* 0x000160000d048625 */ /* 0x000fc800078e0004 */
[C---:B------:R-:W-:Y:S01]  /*0160*/  @!P0 IMAD.WIDE.U32 R2, R13.reuse, R2, c[0x0][0x578] ;  /* 0x00015e000d028625 */ /* 0x040fe200078e0002 */
[----:B------:R-:W2:Y:S04]  /*0170*/  @!P0 LDG.E R10, [R4.64] ;  /* 0x00000006040a8981 */ /* 0x000ea8000c1e1900 */
[----:B------:R-:W2:Y:S01]  /*0180*/  @!P0 LDG.E R8, [R2.64] ;  /* 0x0000000602088981 */ /* 0x000ea2000c1e1900 */
[C---:B------:R-:W-:Y:S01]  /*0190*/  ISETP.NE.AND P5, PT, R13.reuse, RZ, PT ;  /* 0x000000ff0d00720c */ /* 0x040fe20003fa5270 */
[----:B------:R-:W1:Y:S01]  /*01a0*/  S2UR UR4, SR_CTAID.X ;  /* 0x00000000000479c3 */ /* 0x000e620000002500 */
[C---:B------:R-:W-:Y:S02]  /*01b0*/  ISETP.GE.U32.AND P4, PT, R13.reuse, 0x2, PT ;  /* 0x000000020d00780c */ /* 0x040fe40003f86070 */
[----:B------:R-:W-:-:S02]  /*01c0*/  ISETP.GE.U32.AND P3, PT, R13, 0x4, PT ;  /* 0x000000040d00780c */ /* 0x000fc40003f66070 */
[C---:B------:R-:W-:Y:S02]  /*01d0*/  ISETP.GE.U32.AND P2, PT, R13.reuse, 0x8, PT ;  /* 0x000000080d00780c */ /* 0x040fe40003f46070 */
[----:B------:R-:W-:Y:S02]  /*01e0*/  ISETP.GE.U32.AND P1, PT, R13, 0x10, PT ;  /* 0x000000100d00780c */ /* 0x000fe40003f26070 */
[----:B------:R-:W-:Y:S01]  /*01f0*/  MOV R6, RZ ;  /* 0x000000ff00067202 */ /* 0x000fe20000000f00 */
[----:B--2---:R-:W-:-:S05]  /*0200*/  IMAD R4, R10, R8, RZ ;  /* 0x000000080a047224 */ /* 0x004fca00078e02ff */
[----:B------:R-:W2:Y:S02]  /*0210*/  SHFL.UP PT, R0, R4, 0x1, RZ ;  /* 0x0420000004007989 */ /* 0x000ea400000e00ff */
[----:B--2---:R-:W-:-:S05]  /*0220*/  SEL R0, R0, RZ, P5 ;  /* 0x000000ff00007207 */ /* 0x004fca0002800000 */
[----:B------:R-:W-:-:S05]  /*0230*/  IMAD.IADD R4, R4, 0x1, R0 ;  /* 0x0000000104047824 */ /* 0x000fca00078e0200 */
[----:B------:R-:W2:Y:S02]  /*0240*/  SHFL.UP PT, R0, R4, 0x2, RZ ;  /* 0x0440000004007989 */ /* 0x000ea400000e00ff */
[----:B--2---:R-:W-:-:S04]  /*0250*/  SEL R0, R0, RZ, P4 ;  /* 0x000000ff00007207 */ /* 0x004fc80002000000 */
[----:B------:R-:W-:-:S05]  /*0260*/  IADD3 R4, R4, R0, RZ ;  /* 0x0000000004047210 */ /* 0x000fca0007ffe0ff */
[----:B------:R-:W2:Y:S02]  /*0270*/  SHFL.UP PT, R0, R4, 0x4, RZ ;  /* 0x0480000004007989 */ /* 0x000ea400000e00ff */
[----:B--2---:R-:W-:-:S05]  /*0280*/  SEL R0, R0, RZ, P3 ;  /* 0x000000ff00007207 */ /* 0x004fca0001800000 */
[----:B------:R-:W-:-:S05]  /*0290*/  IMAD.IADD R4, R4, 0x1, R0 ;  /* 0x0000000104047824 */ /* 0x000fca00078e0200 */
[----:B------:R-:W2:Y:S02]  /*02a0*/  SHFL.UP PT, R0, R4, 0x8, RZ ;  /* 0x0500000004007989 */ /* 0x000ea400000e00ff */
[----:B--2---:R-:W-:-:S05]  /*02b0*/  SEL R0, R0, RZ, P2 ;  /* 0x000000ff00007207 */ /* 0x004fca0001000000 */
[----:B------:R-:W-:-:S05]  /*02c0*/  IMAD.IADD R4, R4, 0x1, R0 ;  /* 0x0000000104047824 */ /* 0x000fca00078e0200 */
[----:B------:R-:W2:Y:S02]  /*02d0*/  SHFL.UP PT, R0, R4, 0x10, RZ ;  /* 0x0600000004007989 */ /* 0x000ea400000e00ff */
[----:B--2---:R-:W-:-:S05]  /*02e0*/  SEL R0, R0, RZ, P1 ;  /* 0x000000ff00007207 */ /* 0x004fca0000800000 */
[----:B------:R-:W-:-:S05]  /*02f0*/  IMAD.IADD R4, R4, 0x1, R0 ;  /* 0x0000000104047824 */ /* 0x000fca00078e0200 */
[----:B------:R-:W2:Y:S02]  /*0300*/  SHFL.IDX PT, R7, R4, 0x1f, 0x1f ;  /* 0x03e01f0004077f89 */ /* 0x000ea400000e0000 */
[----:B--2---:R-:W-:-:S04]  /*0310*/  IMAD R7, R7, c[0x0][0x538], RZ ;  /* 0x00014e0007077a24 */ /* 0x004fc800078e02ff */
[----:B------:R-:W-:Y:S01]  /*0320*/  IMAD.MOV.U32 R0, RZ, RZ, R7 ;  /* 0x000000ffff007224 */ /* 0x000fe200078e0007 */
[----:B-1----:R-:W-:-:S13]  /*0330*/  ISETP.GT.AND P0, PT, R7, UR4, PT ;  /* 0x0000000407007c0c */ /* 0x002fda000bf04270 */
[----:B------:R-:W-:Y:S05]  /*0340*/  @P0 BRA `(.L_x_572) ;  /* 0x0000027000000947 */ /* 0x000fea0003800000 */
[----:B------:R-:W-:Y:S02]  /*0350*/  MOV R7, R0 ;  /* 0x0000000000077202 */ /* 0x000fe40000000f00 */
[----:B------:R-:W-:-:S04]  /*0360*/  MOV R6, RZ ;  /* 0x000000ff00067202 */ /* 0x000fc80000000f00 */
.L_x_576:
        /* <DEDUP_REMOVED lines=12> */
[----:B------:R-:W2:Y:S04]  /*0430*/  @!P0 LDG.E R10, [R4.64] ;  /* 0x00000006040a8981 */ /* 0x000ea8000c1e1900 */
[----:B------:R-:W2:Y:S02]  /*0440*/  @!P0 LDG.E R8, [R2.64] ;  /* 0x0000000602088981 */ /* 0x000ea4000c1e1900 */
[----:B--2---:R-:W-:Y:S01]  /*0450*/  IMAD R4, R10, R8, RZ ;  /* 0x000000080a047224 */ /* 0x004fe200078e02ff */
[----:B------:R-:W-:Y:S05]  /*0460*/  BRA.DIV ~URZ, `(.L_x_574) ;  /* 0x00021cf27f007947 */ /* 0x000fea000b800000 */
[----:B------:R1:W2:Y:S02]  /*0470*/  SHFL.UP PT, R0, R4, 0x1, RZ ;  /* 0x0420000004007989 */ /* 0x0002a400000e00ff */
.L_x_795:
        /* <DEDUP_REMOVED lines=16> */
.L_x_796:
[----:B--2---:R-:W-:-:S05]  /*0580*/  IMAD R0, R0, c[0x0][0x538], RZ ;  /* 0x00014e0000007a24 */ /* 0x004fca00078e02ff */
[----:B------:R-:W-:-:S04]  /*0590*/  IADD3 R7, R0, R7, RZ ;  /* 0x0000000700077210 */ /* 0x000fc80007ffe0ff */
[----:B------:R-:W-:-:S13]  /*05a0*/  ISETP.GT.AND P0, PT, R7, UR4, PT ;  /* 0x0000000407007c0c */ /* 0x000fda000bf04270 */
[----:B-1----:R-:W-:Y:S05]  /*05b0*/  @!P0 BRA `(.L_x_576) ;  /* 0xfffffdb000008947 */ /* 0x002fea000383ffff */
.L_x_572:
[----:B------:R-:W-:-:S05]  /*05c0*/  IADD3 R11, -R0, R7, RZ ;  /* 0x00000007000b7210 */ /* 0x000fca0007ffe1ff */
[----:B------:R-:W-:-:S05]  /*05d0*/  IMAD R0, R4, c[0x0][0x538], R11 ;  /* 0x00014e0004007a24 */ /* 0x000fca00078e020b */
[----:B------:R-:W-:Y:S01]  /*05e0*/  ISETP.GT.AND P0, PT, R0, UR4, PT ;  /* 0x0000000400007c0c */ /* 0x000fe2000bf04270 */
[----:B------:R-:W-:-:S12]  /*05f0*/  BRA.DIV ~URZ, `(.L_x_577) ;  /* 0x00021db27f007947 */ /* 0x000fd8000b800000 */
[----:B------:R-:W-:-:S04]  /*0600*/  VOTE.ANY R7, PT, !P0 ;  /* 0x0000000000077806 */ /* 0x000fc800040e0100 */
.L_x_797:
[----:B------:R-:W1:Y:S02]  /*0610*/  POPC R0, R7 ;  /* 0x0000000700007309 */ /* 0x000e640000000000 */
[----:B-1----:R-:W-:-:S05]  /*0620*/  IADD3 R2, R0, R6, RZ ;  /* 0x0000000600027210 */ /* 0x002fca0007ffe0ff */
[----:B------:R1:W-:Y:S01]  /*0630*/  STL [R1+0xc], R2 ;  /* 0x00000c0201007387 */ /* 0x0003e20000100800 */
[----:B------:R-:W-:Y:S05]  /*0640*/  BRA.DIV ~URZ, `(.L_x_578) ;  /* 0x00021db27f007947 */ /* 0x000fea000b800000 */
[----:B------:R2:W3:Y:S01]  /*0650*/  SHFL.IDX PT, R12, R10, R0, 0x1f ;  /* 0x00001f000a0c7589 */ /* 0x0004e200000e0000 */
[----:B------:R-:W-:-:S03]  /*0660*/  MOV R6, RZ ;  /* 0x000000ff00067202 */ /* 0x000fc60000000f00 */
[----:B------:R2:W4:Y:S04]  /*0670*/  SHFL.IDX PT, R10, R8, R0, 0x1f ;  /* 0x00001f00080a7589 */ /* 0x00052800000e0000 */
.L_x_798:
[----:B------:R-:W-:Y:S01]  /*0680*/  ISETP.NE.AND P0, PT, R7, RZ, PT ;  /* 0x000000ff0700720c */ /* 0x000fe20003f05270 */
[----:B------:R-:W-:-:S12]  /*0690*/  BSSY B0, `(.L_x_579) ;  /* 0x0000005000007945 */ /* 0x000fd80003800000 */
[----:B------:R-:W-:Y:S05]  /*06a0*/  @!P0 BRA `(.L_x_580) ;  /* 0x0000003000008947 */ /* 0x000fea0003800000 */
[----:B------:R-:W-:Y:S01]  /*06b0*/  IADD3 R5, R0, -0x1, RZ ;  /* 0xffffffff00057810 */ /* 0x000fe20007ffe0ff */
[----:B------:R-:W-:Y:S05]  /*06c0*/  BRA.DIV ~URZ, `(.L_x_581) ;  /* 0x00021e127f007947 */ /* 0x000fea000b800000 */
[----:B------:R1:W2:Y:S02]  /*06d0*/  SHFL.IDX PT, R6, R4, R5, 0x1f ;  /* 0x00001f0504067589 */ /* 0x0002a400000e0000 */
.L_x_580:
[----:B------:R-:W-:Y:S05]  /*06e0*/  BSYNC B0 ;  /* 0x0000000000007941 */ /* 0x000fea0003800000 */
.L_x_579:
[----:B--2---:R-:W-:Y:S01]  /*06f0*/  IMAD R0, R6, c[0x0][0x538], R11 ;  /* 0x00014e0006007a24 */ /* 0x004fe200078e020b */
[----:B----4-:R-:W-:Y:S01]  /*0700*/  ISETP.NE.AND P0, PT, R10, 0x1, PT ;  /* 0x000000010a00780c */ /* 0x010fe20003f05270 */
[----:B------:R-:W-:Y:S03]  /*0710*/  BSSY B0, `(.L_x_582) ;  /* 0x0000089000007945 */ /* 0x000fe60003800000 */
[----:B------:R2:W-:Y:S01]  /*0720*/  STL [R1], R0 ;  /* 0x0000000001007387 */ /* 0x0005e20000100800 */
[----:B------:R-:W-:-:S08]  /*0730*/  IADD3 R9, -R0, UR4, RZ ;  /* 0x0000000400097c10 */ /* 0x000fd0000fffe1ff */
[----:B------:R-:W-:Y:S05]  /*0740*/  @!P0 BRA `(.L_x_583) ;  /* 0x000003f000008947 */ /* 0x000fea0003800000 */
[-C--:B--23--:R-:W-:Y:S02]  /*0750*/  IABS R0, R12.reuse ;  /* 0x0000000c00007213 */ /* 0x08cfe40000000000 */
[----:B------:R-:W-:-:S03]  /*0760*/  IABS R6, R12 ;  /* 0x0000000c00067213 */ /* 0x000fc60000000000 */
[----:B-1----:R-:W-:Y:S01]  /*0770*/  IMAD.MOV.U32 R5, RZ, RZ, R0 ;  /* 0x000000ffff057224 */ /* 0x002fe200078e0000 */
[----:B------:R-:W-:-:S03]  /*0780*/  IABS R0, R10 ;  /* 0x0000000a00007213 */ /* 0x000fc60000000000 */
[----:B------:R-:W1:Y:S02]  /*0790*/  I2F.RP R2, R5 ;  /* 0x0000000500027306 */ /* 0x000e640000209400 */
[----:B------:R-:W-:Y:S01]  /*07a0*/  IMAD.MOV.U32 R8, RZ, RZ, R0 ;  /* 0x000000ffff087224 */ /* 0x000fe200078e0000 */
[----:B------:R-:W-:-:S05]  /*07b0*/  IABS R0, R9 ;  /* 0x0000000900007213 */ /* 0x000fca0000000000 */
[----:B------:R-:W-:Y:S08]  /*07c0*/  I2F.RP R7, R8 ;  /* 0x0000000800077306 */ /* 0x000ff00000209400 */
[----:B-1----:R-:W1:Y:S02]  /*07d0*/  MUFU.RCP R2, R2 ;  /* 0x0000000200027308 */ /* 0x002e640000001000 */
[----:B-1----:R-:W-:-:S06]  /*07e0*/  IADD3 R2, R2, 0xffffffe, RZ ;  /* 0x0ffffffe02027810 */ /* 0x002fcc0007ffe0ff */
[----:B------:R-:W1:Y:S02]  /*07f0*/  F2I.FTZ.U32.TRUNC.NTZ R3, R2 ;  /* 0x0000000200037305 */ /* 0x000e64000021f000 */
        /* <DEDUP_REMOVED lines=49> */
[----:B------:R-:W-:-:S05]  /*0b10*/  IMAD R2, R3, 0x10000, R2 ;  /* 0x0001000003027824 */ /* 0x000fca00078e0202 */
[----:B------:R1:W-:Y:S01]  /*0b20*/  STL [R1+0x8], R2 ;  /* 0x0000080201007387 */ /* 0x0003e20000100800 */
[----:B------:R-:W-:Y:S05]  /*0b30*/  BRA `(.L_x_584) ;  /* 0x0000046000007947 */ /* 0x000fea0003800000 */
.L_x_583:
[----:B------:R-:W4:Y:S01]  /*0b40*/  LDL R3, [R1+0xc] ;  /* 0x00000c0001037983 */ /* 0x000f220000100800 */
[----:B-1----:R-:W-:-:S04]  /*0b50*/  IMAD.MOV.U32 R2, RZ, RZ, 0x4 ;  /* 0x00000004ff027424 */ /* 0x002fc800078e00ff */
[----:B----4-:R-:W-:-:S05]  /*0b60*/  IMAD.WIDE R2, R3, R2, c[0x0][0x590] ;  /* 0x0001640003027625 */ /* 0x010fca00078e0202 */
[----:B------:R-:W4:Y:S02]  /*0b70*/  LDG.E R7, [R2.64] ;  /* 0x0000000602077981 */ /* 0x000f24000c1e1900 */
[----:B---34-:R-:W-:-:S05]  /*0b80*/  IMAD R11, R7, R12, RZ ;  /* 0x0000000c070b7224 */ /* 0x018fca00078e02ff */
[-C--:B--2---:R-:W-:Y:S02]  /*0b90*/  IABS R0, R11.reuse ;  /* 0x0000000b00007213 */ /* 0x084fe40000000000 */
        /* <DEDUP_REMOVED lines=62> */
[----:B------:R-:W-:-:S05]  /*0f80*/  IMAD R2, R0, R2, R3 ;  /* 0x0000000200027224 */ /* 0x000fca00078e0203 */
[----:B------:R1:W-:Y:S02]  /*0f90*/  STL [R1+0x8], R2 ;  /* 0x0000080201007387 */ /* 0x0003e40000100800 */
.L_x_584:
[----:B------:R-:W-:Y:S05]  /*0fa0*/  BSYNC B0 ;  /* 0x0000000000007941 */ /* 0x000fea0003800000 */
.L_x_582:
[----:B------:R-:W-:-:S04]  /*0fb0*/  LOP3.LUT R0, RZ, R0, RZ, 0x33, !PT ;  /* 0x00000000ff007212 */ /* 0x000fc800078e33ff */
[----:B------:R-:W-:-:S05]  /*0fc0*/  IADD3 R0, R0, R12, RZ ;  /* 0x0000000c00007210 */ /* 0x000fca0007ffe0ff */
[----:B------:R2:W-:Y:S01]  /*0fd0*/  STL [R1+0x4], R0 ;  /* 0x0000040001007387 */ /* 0x0005e20000100800 */
[----:B------:R-:W-:Y:S05]  /*0fe0*/  BRA `(.L_x_585) ;  /* 0x0000006000007947 */ /* 0x000fea0003800000 */
.L_x_573:
[----:B------:R-:W-:Y:S01]  /*0ff0*/  MOV R0, UR4 ;  /* 0x0000000400007c02 */ /* 0x000fe20008000f00 */
[----:B------:R-:W-:Y:S04]  /*1000*/  STL [R1+0x4], RZ ;  /* 0x000004ff01007387 */ /* 0x000fe80000100800 */
[----:B------:R1:W-:Y:S04]  /*1010*/  STL [R1], R0 ;  /* 0x0000000001007387 */ /* 0x0003e80000100800 */
[----:B------:R2:W-:Y:S01]  /*1020*/  STL [R1+0x8], RZ ;  /* 0x000008ff01007387 */ /* 0x0005e20000100800 */
[----:B-1----:R-:W-:-:S05]  /*1030*/  MOV R0, c[0x0][0x53c] ;  /* 0x00014f0000007a02 */ /* 0x002fca0000000f00 */
[----:B------:R2:W-:Y:S02]  /*1040*/  STL [R1+0xc], R0 ;  /* 0x00000c0001007387 */ /* 0x0005e40000100800 */
.L_x_585:
[----:B------:R-:W3:Y:S04]  /*1050*/  LDL R4, [R1] ;  /* 0x0000000001047983 */ /* 0x000ee80000100800 */
[----:B------:R-:W3:Y:S04]  /*1060*/  LDL R5, [R1+0x4] ;  /* 0x0000040001057983 */ /* 0x000ee80000100800 */
[----:B------:R-:W3:Y:S04]  /*1070*/  LDL R6, [R1+0x8] ;  /* 0x0000080001067983 */ /* 0x000ee80000100800 */
[----:B------:R-:W3:Y:S01]  /*1080*/  LDL R7, [R1+0xc] ;  /* 0x00000c0001077983 */ /* 0x000ee20000100800 */
[----:B------:R-:W-:Y:S01]  /*1090*/  ISETP.NE.AND P0, PT, R13, RZ, PT ;  /* 0x000000ff0d00720c */ /* 0x000fe20003f05270 */
[----:B------:R-:W-:-:S12]  /*10a0*/  WARPSYNC 0xffffffff ;  /* 0xffffffff00007948 */ /* 0x000fd80003800000 */
[----:B---3--:R3:W-:Y:S04]  /*10b0*/  @!P0 STS.128 [0x18100], R4 ;  /* 0x01810004ff008388 */ /* 0x0087e80000000c00 */
[----:B------:R-:W-:Y:S06]  /*10c0*/  BAR.ARV 0x5, 0x100 ;  /* 0x0144000000007b1d */ /* 0x000fec0000002000 */
.L_x_571:
[----:B--2---:R-:W2:Y:S02]  /*10d0*/  LDL R0, [R1+0xc] ;  /* 0x00000c0001007983 */ /* 0x004ea40000100800 */
[----:B--2---:R-:W-:-:S13]  /*10e0*/  ISETP.GE.AND P0, PT, R0, c[0x0][0x53c], PT ;  /* 0x00014f0000007a0c */ /* 0x004fda0003f06270 */
[----:B------:R-:W-:Y:S05]  /*10f0*/  @P0 EXIT ;  /* 0x000000000000094d */ /* 0x000fea0003800000 */
[----:B------:R-:W2:Y:S02]  /*1100*/  S2R R18, SR_TID.X ;  /* 0x0000000000127919 */ /* 0x000ea40000002100 */
[----:B--2---:R-:W-:-:S04]  /*1110*/  SHF.R.S32.HI R13, RZ, 0x1f, R18 ;  /* 0x0000001fff0d7819 */ /* 0x004fc80000011412 */
[CC--:B------:R-:W-:Y:S02]  /*1120*/  LEA.HI R14, R13.reuse, R18.reuse, RZ, 0x3 ;  /* 0x000000120d0e7211 */ /* 0x0c0fe400078f18ff */
[-C--:B------:R-:W-:Y:S02]  /*1130*/  LEA.HI R3, R13, R18.reuse, RZ, 0x4 ;  /* 0x000000120d037211 */ /* 0x080fe400078f20ff */
[----:B------:R-:W-:Y:S02]  /*1140*/  SHF.R.S32.HI R19, RZ, 0x3, R14 ;  /* 0x00000003ff137819 */ /* 0x000fe4000001140e */
[----:B-1----:R-:W-:Y:S02]  /*1150*/  LOP3.LUT R2, R14, 0xfffffff8, RZ, 0xc0, !PT ;  /* 0xfffffff80e027812 */ /* 0x002fe400078ec0ff */
[----:B------:R-:W-:Y:S01]  /*1160*/  LOP3.LUT R0, R3, 0xfffffff0, RZ, 0xc0, !PT ;  /* 0xfffffff003007812 */ /* 0x000fe200078ec0ff */
[----:B---3--:R-:W-:Y:S01]  /*1170*/  IMAD.SHL.U32 R5, R19, 0x40, RZ ;  /* 0x0000004013057824 */ /* 0x008fe200078e00ff */
[----:B------:R-:W-:Y:S01]  /*1180*/  SHF.R.S32.HI R4, RZ, 0x4, R3 ;  /* 0x00000004ff047819 */ /* 0x000fe20000011403 */
[C---:B------:R-:W-:Y:S01]  /*1190*/  IMAD.IADD R8, R18.reuse, 0x1, -R2 ;  /* 0x0000000112087824 */ /* 0x040fe200078e0a02 */
[----:B------:R-:W-:Y:S01]  /*11a0*/  LEA.HI R11, R13, R18, RZ, 0x5 ;  /* 0x000000120d0b7211 */ /* 0x000fe200078f28ff */
[----:B------:R-:W-:Y:S01]  /*11b0*/  IMAD.IADD R0, R18, 0x1, -R0 ;  /* 0x0000000112007824 */ /* 0x000fe200078e0a00 */
[----:B------:R-:W-:Y:S01]  /*11c0*/  LOP3.LUT R2, R5, 0x1c0, RZ, 0xc0, !PT ;  /* 0x000001c005027812 */ /* 0x000fe200078ec0ff */
[----:B------:R-:W-:Y:S01]  /*11d0*/  IMAD.SHL.U32 R10, R8, 0x8, RZ ;  /* 0x00000008080a7824 */ /* 0x000fe200078e00ff */
[----:B------:R-:W-:-:S02]  /*11e0*/  LEA.HI R3, R3, R4, RZ, 0x1 ;  /* 0x0000000403037211 */ /* 0x000fc400078f08ff */
[----:B------:R-:W-:Y:S02]  /*11f0*/  SHF.R.S32.HI R6, RZ, 0x1f, R0 ;  /* 0x0000001fff067819 */ /* 0x000fe40000011400 */
[----:B------:R-:W-:Y:S01]  /*1200*/  SHF.R.U32.HI R5, RZ, 0x3, R2 ;  /* 0x00000003ff057819 */ /* 0x000fe20000011602 */
[----:B------:R1:W-:Y:S01]  /*1210*/  STL [R1+0x10], R10 ;  /* 0x0000100a01007387 */ /* 0x0003e20000100800 */
[----:B------:R-:W-:Y:S02]  /*1220*/  LOP3.LUT R3, R3, 0xfffffffe, RZ, 0xc0, !PT ;  /* 0xfffffffe03037812 */ /* 0x000fe400078ec0ff */
[----:B------:R-:W-:Y:S02]  /*1230*/  LOP3.LUT R2, R2, 0x38, R10, 0xf8, !PT ;  /* 0x0000003802027812 */ /* 0x000fe400078ef80a */
[----:B------:R-:W-:Y:S01]  /*1240*/  LEA.HI R15, R13, R18, RZ, 0x2 ;  /* 0x000000120d0f7211 */ /* 0x000fe200078f10ff */
[----:B------:R-:W-:Y:S01]  /*1250*/  IMAD.IADD R12, R4, 0x1, -R3 ;  /* 0x00000001040c7824 */ /* 0x000fe200078e0a03 */
[----:B------:R-:W-:Y:S01]  /*1260*/  LOP3.LUT R9, R2, R5, RZ, 0x3c, !PT ;  /* 0x0000000502097212 */ /* 0x000fe200078e3cff */
[----:B------:R-:W-:Y:S01]  /*1270*/  IMAD.SHL.U32 R3, R8, 0x40, RZ ;  /* 0x0000004008037824 */ /* 0x000fe200078e00ff */
[----:B------:R-:W-:-:S02]  /*1280*/  SHF.R.S32.HI R245, RZ, 0x2, R15 ;  /* 0x00000002fff57819 */ /* 0x000fc4000001140f */
[----:B------:R-:W-:Y:S02]  /*1290*/  SHF.R.S32.HI R4, RZ, 0x1f, R15 ;  /* 0x0000001fff047819 */ /* 0x000fe4000001140f */
[----:B------:R-:W-:Y:S02]  /*12a0*/  LOP3.LUT P4, RZ, R8, 0x2, RZ, 0xc0, !PT ;  /* 0x0000000208ff7812 */ /* 0x000fe4000788c0ff */
[----:B------:R-:W-:Y:S02]  /*12b0*/  LEA.HI R4, R4, R245, RZ, 0x3 ;  /* 0x000000f504047211 */ /* 0x000fe400078f18ff */
[----:B------:R-:W-:Y:S02]  /*12c0*/  LOP3.LUT P3, RZ, R8, 0x4, RZ, 0xc0, !PT ;  /* 0x0000000408ff7812 */ /* 0x000fe4000786c0ff */
[----:B-1----:R-:W-:Y:S02]  /*12d0*/  LEA.HI R10, R6, R0, RZ, 0x3 ;  /* 0x00000000060a7211 */ /* 0x002fe400078f18ff */
[----:B------:R-:W-:-:S02]  /*12e0*/  SHF.R.S32.HI R6, RZ, 0x5, R11 ;  /* 0x00000005ff067819 */ /* 0x000fc4000001140b */
[----:B------:R-:W-:-:S05]  /*12f0*/  LOP3.LUT R2, R10, 0xfffffff8, RZ, 0xc0, !PT ;  /* 0xfffffff80a027812 */ /* 0x000fca00078ec0ff */
[----:B------:R-:W-:Y:S01]  /*1300*/  IMAD.IADD R7, R0, 0x1, -R2 ;  /* 0x0000000100077824 */ /* 0x000fe200078e0a02 */
[----:B------:R-:W-:Y:S02]  /*1310*/  LOP3.LUT R0, R3, 0x1c0, RZ, 0xc0, !PT ;  /* 0x000001c003007812 */ /* 0x000fe400078ec0ff */
[----:B------:R-:W-:Y:S02]  /*1320*/  LOP3.LUT R3, R11, 0xffffffe0, RZ, 0xc0, !PT ;  /* 0xffffffe00b037812 */ /* 0x000fe400078ec0ff */
[----:B------:R-:W-:Y:S02]  /*1330*/  LOP3.LUT R5, R0, 0x8, R14, 0xf8, !PT ;  /* 0x0000000800057812 */ /* 0x000fe400078ef80e */
[----:B------:R-:W-:Y:S01]  /*1340*/  SHF.R.U32.HI R2, RZ, 0x3, R0 ;  /* 0x00000003ff027819 */ /* 0x000fe20000011600 */
[----:B------:R-:W-:Y:S01]  /*1350*/  IMAD.IADD R17, R18, 0x1, -R3 ;  /* 0x0000000112117824 */ /* 0x000fe200078e0a03 */
[----:B------:R-:W-:Y:S02]  /*1360*/  SHF.R.S32.HI R0, RZ, 0x1f, R11 ;  /* 0x0000001fff007819 */ /* 0x000fe4000001140b */
[----:B------:R-:W-:-:S02]  /*1370*/  LOP3.LUT R14, R5, R2, RZ, 0x3c, !PT ;  /* 0x00000002050e7212 */ /* 0x000fc400078e3cff */
[----:B------:R-:W-:Y:S02]  /*1380*/  LEA.HI R0, R0, R6, RZ, 0x3 ;  /* 0x0000000600007211 */ /* 0x000fe400078f18ff */
[----:B------:R-:W-:Y:S02]  /*1390*/  LEA.HI R5, R13, R18, RZ, 0x6 ;  /* 0x000000120d057211 */ /* 0x000fe400078f30ff */
[----:B------:R-:W-:Y:S02]  /*13a0*/  LOP3.LUT R3, R4, 0xfffffff8, RZ, 0xc0, !PT ;  /* 0xfffffff804037812 */ /* 0x000fe400078ec0ff */
[----:B------:R-:W-:Y:S01]  /*13b0*/  SHF.R.S32.HI R11, RZ, 0x1f, R17 ;  /* 0x0000001fff0b7819 */ /* 0x000fe20000011411 */
[----:B------:R-:W-:Y:S01]  /*13c0*/  IMAD.SHL.U32 R5, R5, 0x8, RZ ;  /* 0x0000000805057824 */ /* 0x000fe200078e00ff */
[----:B------:R-:W-:Y:S01]  /*13d0*/  LOP3.LUT R2, R0, 0xffffff8, RZ, 0xc0, !PT ;  /* 0x0ffffff800027812 */ /* 0x000fe200078ec0ff */
[----:B------:R-:W-:Y:S01]  /*13e0*/  IMAD.IADD R0, R245, 0x1, -R3 ;  /* 0x00000001f5007824 */ /* 0x000fe200078e0a03 */
[----:B------:R-:W-:-:S02]  /*13f0*/  LEA.HI R11, R11, R17, RZ, 0x2 ;  /* 0x000000110b0b7211 */ /* 0x000fc400078f10ff */
[----:B------:R-:W-:Y:S01]  /*1400*/  LOP3.LUT R217, R9, 0x7ffffe00, R5, 0xf8, !PT ;  /* 0x7ffffe0009d97812 */ /* 0x000fe200078ef805 */
[----:B------:R-:W-:Y:S01]  /*1410*/  IMAD.IADD R3, R6, 0x1, -R2 ;  /* 0x0000000106037824 */ /* 0x000fe200078e0a02 */
[----:B------:R-:W-:Y:S01]  /*1420*/  SHF.R.S32.HI R2, RZ, 0x2, R11 ;  /* 0x00000002ff027819 */ /* 0x000fe2000001140b */
[----:B------:R-:W-:Y:S01]  /*1430*/  IMAD.SHL.U32 R5, R7, 0x40, RZ ;  /* 0x0000004007057824 */ /* 0x000fe200078e00ff */
[C---:B------:R-:W-:Y:S01]  /*1440*/  LOP3.LUT R4, R0.reuse, 0x1, RZ, 0xc0, !PT ;  /* 0x0000000100047812 */ /* 0x040fe200078ec0ff */
[----:B------:R-:W-:Y:S01]  /*1450*/  IMAD.SHL.U32 R217, R217, 0x2, RZ ;  /* 0x00000002d9d97824 */ /* 0x000fe200078e00ff */
[----:B------:R-:W-:Y:S01]  /*1460*/  LOP3.LUT P2, RZ, R0, 0x4, RZ, 0xc0, !PT ;  /* 0x0000000400ff7812 */ /* 0x000fe2000784c0ff */
[----:B------:R-:W-:Y:S01]  /*1470*/  IMAD R16, R3, 0x10, R2 ;  /* 0x0000001003107824 */ /* 0x000fe200078e0202 */
[----:B------:R-:W-:Y:S01]  /*1480*/  ISETP.NE.U32.AND P1, PT, R4, 0x1, PT ;  /* 0x000000010400780c */ /* 0x000fe20003f25070 */
[----:B------:R-:W-:Y:S01]  /*1490*/  IMAD.SHL.U32 R3, R12, 0x8, RZ ;  /* 0x000000080c037824 */ /* 0x000fe200078e00ff */
[----:B------:R-:W-:-:S02]  /*14a0*/  LOP3.LUT R2, R5, 0x1c0, RZ, 0xc0, !PT ;  /* 0x000001c005027812 */ /* 0x000fc400078ec0ff */
[----:B------:R-:W-:Y:S01]  /*14b0*/  LOP3.LUT R4, R15, 0xfffffffc, RZ, 0xc0, !PT ;  /* 0xfffffffc0f047812 */ /* 0x000fe200078ec0ff */
[----:B------:R-:W-:Y:S01]  /*14c0*/  STL [R1+0x50], R16 ;  /* 0x0000501001007387 */ /* 0x000fe20000100800 */
[C---:B------:R-:W-:Y:S01]  /*14d0*/  LOP3.LUT P0, RZ, R0.reuse, 0x2, RZ, 0xc0, !PT ;  /* 0x0000000200ff7812 */ /* 0x040fe2000780c0ff */
[----:B------:R-:W-:Y:S01]  /*14e0*/  IMAD.SHL.U32 R0, R0, 0x40, RZ ;  /* 0x0000004000007824 */ /* 0x000fe200078e00ff */
[----:B------:R-:W-:Y:S01]  /*14f0*/  LOP3.LUT R3, R2, 0x8, R3, 0xf8, !PT ;  /* 0x0000000802037812 */ /* 0x000fe200078ef803 */
[----:B------:R-:W-:Y:S01]  /*1500*/  IMAD.IADD R18, R18, 0x1, -R4 ;  /* 0x0000000112127824 */ /* 0x000fe200078e0a04 */
[----:B------:R-:W-:Y:S02]  /*1510*/  SHF.R.U32.HI R2, RZ, 0x3, R2 ;  /* 0x00000003ff027819 */ /* 0x000fe40000011602 */
[----:B------:R-:W-:Y:S01]  /*1520*/  LOP3.LUT P6, RZ, R7, 0x2, RZ, 0xc0, !PT ;  /* 0x0000000207ff7812 */ /* 0x000fe200078cc0ff */
[----:B------:R-:W-:Y:S01]  /*1530*/  IMAD.SHL.U32 R104, R18, 0x8, RZ ;  /* 0x0000000812687824 */ /* 0x000fe200078e00ff */
[----:B------:R-:W-:Y:S01]  /*1540*/  LOP3.LUT R5, R3, R2, RZ, 0x3c, !PT ;  /* 0x0000000203057212 */ /* 0x000fe200078e3cff */
[----:B------:R-:W-:Y:S01]  /*1550*/  IMAD.SHL.U32 R3, R10, 0x40, RZ ;  /* 0x000000400a037824 */ /* 0x000fe200078e00ff */
[----:B------:R-:W-:Y:S01]  /*1560*/  LOP3.LUT R2, R0, 0x1c0, RZ, 0xc0, !PT ;  /* 0x000001c000027812 */ /* 0x000fe200078ec0ff */
[C---:B------:R-:W-:Y:S01]  /*1570*/  IMAD.SHL.U32 R0, R6.reuse, 0x400, RZ ;  /* 0x0000040006007824 */ /* 0x040fe200078e00ff */
[----:B------:R-:W-:Y:S01]  /*1580*/  LOP3.LUT P5, RZ, R7, 0x4, RZ, 0xc0, !PT ;  /* 0x0000000407ff7812 */ /* 0x000fe200078ac0ff */
[----:B------:R-:W-:Y:S01]  /*1590*/  IMAD.SHL.U32 R6, R6, 0x200, RZ ;  /* 0x0000020006067824 */ /* 0x000fe200078e00ff */
[----:B------:R-:W-:Y:S01]  /*15a0*/  SHF.R.U32.HI R13, RZ, 0x3, R2 ;  /* 0x00000003ff0d7819 */ /* 0x000fe20000011602 */
[----:B------:R-:W-:Y:S01]  /*15b0*/  IMAD R9, R18, 0x2, R0 ;  /* 0x0000000212097824 */ /* 0x000fe200078e0200 */
[----:B------:R-:W-:Y:S01]  /*15c0*/  LOP3.LUT R7, R2, 0x18, R104, 0xf8, !PT ;  /* 0x0000001802077812 */ /* 0x000fe200078ef868 */
[----:B------:R1:W-:Y:S01]  /*15d0*/  STL [R1+0x24], R2 ;  /* 0x0000240201007387 */ /* 0x0003e20000100800 */
[----:B------:R-:W-:Y:S01]  /*15e0*/  LOP3.LUT R4, R13, R2, RZ, 0xfc, !PT ;  /* 0x000000020d047212 */ /* 0x000fe200078efcff */
[----:B------:R-:W-:Y:S01]  /*15f0*/  IMAD.MOV.U32 R10, RZ, RZ, 0x40 ;  /* 0x00000040ff0a7424 */ /* 0x000fe200078e00ff */
[----:B------:R-:W-:Y:S01]  /*1600*/  LOP3.LUT R239, R6, R7, R13, 0xf6, !PT ;  /* 0x0000000706ef7212 */ /* 0x000fe200078ef60d */
[----:B------:R-:W-:Y:S01]  /*1610*/  IMAD R6, R8, 0x20, R19 ;  /* 0x0000002008067824 */ /* 0x000fe200078e0213 */
[----:B------:R-:W-:Y:S01]  /*1620*/  LOP3.LUT R3, R3, 0xfffffe00, RZ, 0xc0, !PT ;  /* 0xfffffe0003037812 */ /* 0x000fe200078ec0ff */
[----:B------:R-:W-:Y:S01]  /*1630*/  STL [R1+0x28], R13 ;  /* 0x0000280d01007387 */ /* 0x000fe20000100800 */
[----:B------:R-:W-:Y:S01]  /*1640*/  IMAD.IADD R9, R9, 0x1, R4 ;  /* 0x0000000109097824 */ /* 0x000fe200078e0204 */
[----:B------:R-:W-:Y:S01]  /*1650*/  SEL R7, R10, 0xffffffc0, !P2 ;  /* 0xffffffc00a077807 */ /* 0x000fe20005000000 */
[----:B------:R-:W-:Y:S01]  /*1660*/  IMAD.SHL.U32 R142, R18, 0x4, RZ ;  /* 0x00000004128e7824 */ /* 0x000fe200078e00ff */
[----:B------:R2:W-:Y:S01]  /*1670*/  STL [R1+0x48], R6 ;  /* 0x0000480601007387 */ /* 0x0005e20000100800 */
[----:B------:R-:W-:-:S02]  /*1680*/  IADD3 R4, R5, R3, R0 ;  /* 0x0000000305047210 */ /* 0x000fc40007ffe000 */
[----:B------:R-:W-:Y:S02]  /*1690*/  LEA.HI R0, R18, R18, RZ, 0x1 ;  /* 0x0000001212007211 */ /* 0x000fe400078f08ff */
[----:B------:R-:W-:Y:S02]  /*16a0*/  LOP3.LUT R5, R5, R3, RZ, 0xfc, !PT ;  /* 0x0000000305057212 */ /* 0x000fe400078efcff */
[----:B------:R-:W-:Y:S02]  /*16b0*/  LOP3.LUT R3, R0, 0x1ffffffe, RZ, 0xc0, !PT ;  /* 0x1ffffffe00037812 */ /* 0x000fe400078ec0ff */
[----:B------:R-:W-:Y:S02]  /*16c0*/  LEA R9, R9, 0x80, 0x1 ;  /* 0x0000008009097811 */ /* 0x000fe400078e08ff */
[----:B------:R-:W-:Y:S01]  /*16d0*/  SEL R0, R10, 0xffffffc0, !P3 ;  /* 0xffffffc00a007807 */ /* 0x000fe20005800000 */
[----:B------:R-:W-:Y:S01]  /*16e0*/  IMAD.IADD R3, R18, 0x1, -R3 ;  /* 0x0000000112037824 */ /* 0x000fe200078e0a03 */
[----:B------:R-:W-:Y:S01]  /*16f0*/  LEA R199, R4, 0xc100, 0x1 ;  /* 0x0000c10004c77811 */ /* 0x000fe200078e08ff */
[----:B------:R-:W-:Y:S01]  /*1700*/  STL [R1+0x2c], R9 ;  /* 0x00002c0901007387 */ /* 0x000fe20000100800 */
[----:B-1----:R-:W-:Y:S01]  /*1710*/  IMAD R2, R12, 0x200, R14 ;  /* 0x000002000c027824 */ /* 0x002fe200078e020e */
[----:B------:R-:W-:Y:S01]  /*1720*/  LEA R193, R5, 0x100, 0x1 ;  /* 0x0000010005c17811 */ /* 0x000fe200078e08ff */
[----:B------:R-:W-:Y:S01]  /*1730*/  IMAD.MOV.U32 R12, RZ, RZ, 0x20 ;  /* 0x00000020ff0c7424 */ /* 0x000fe200078e00ff */
[----:B------:R-:W-:Y:S01]  /*1740*/  IADD3 R144, R142, 0x20, RZ ;  /* 0x000000208e907810 */ /* 0x000fe20007ffe0ff */
[----:B------:R-:W-:Y:S01]  /*1750*/  IMAD R252, R3, 0x8, R16 ;  /* 0x0000000803fc7824 */ /* 0x000fe200078e0210 */
[----:B------:R-:W-:-:S02]  /*1760*/  LEA R192, R2, 0x6100, 0x1 ;  /* 0x0000610002c07811 */ /* 0x000fc400078e08ff */
[----:B------:R-:W-:Y:S01]  /*1770*/  SEL R8, R12, 0xffffffe0, !P0 ;  /* 0xffffffe00c087807 */ /* 0x000fe20004000000 */
[----:B------:R-:W-:Y:S01]  /*1780*/  IMAD.IADD R107, R142, 0x1, R144 ;  /* 0x000000018e6b7824 */ /* 0x000fe200078e0290 */
[C---:B------:R-:W-:Y:S01]  /*1790*/  IADD3 R203, R192.reuse, 0x20, RZ ;  /* 0x00000020c0cb7810 */ /* 0x040fe20007ffe0ff */
[C---:B------:R-:W-:Y:S01]  /*17a0*/  IMAD.IADD R198, R192.reuse, 0x1, R0 ;  /* 0x00000001c0c67824 */ /* 0x040fe200078e0200 */
[----:B--2---:R-:W-:Y:S02]  /*17b0*/  LOP3.LUT R6, R11, 0x7ffffffc, RZ, 0xc0, !PT ;  /* 0x7ffffffc0b067812 */ /* 0x004fe400078ec0ff */
[----:B------:R-:W-:Y:S02]  /*17c0*/  @P4 IADD3 R203, R192, -0x20, RZ ;  /* 0xffffffe0c0cb4810 */ /* 0x000fe40007ffe0ff */
[----:B------:R-:W-:Y:S01]  /*17d0*/  SEL R3, R12, 0xffffffe0, !P6 ;  /* 0xffffffe00c037807 */ /* 0x000fe20007000000 */
[----:B------:R-:W-:Y:S01]  /*17e0*/  IMAD.IADD R6, R17, 0x1, -R6 ;  /* 0x0000000111067824 */ /* 0x000fe200078e0a06 */
[----:B------:R-:W-:Y:S01]  /*17f0*/  IADD3 R141, R142, 0x40, RZ ;  /* 0x000000408e8d7810 */ /* 0x000fe20007ffe0ff */
[----:B------:R-:W-:Y:S01]  /*1800*/  IMAD.IADD R195, R0, 0x1, R203 ;  /* 0x0000000100c37824 */ /* 0x000fe200078e02cb */
[----:B------:R-:W-:Y:S01]  /*1810*/  SEL R2, R10, 0xffffffc0, !P5 ;  /* 0xffffffc00a027807 */ /* 0x000fe20006800000 */
[----:B------:R-:W-:Y:S01]  /*1820*/  IMAD.SHL.U32 R241, R6, 0x2, RZ ;  /* 0x0000000206f17824 */ /* 0x000fe200078e00ff */
[----:B------:R-:W-:Y:S01]  /*1830*/  IADD3 R6, R9, -0x10, RZ ;  /* 0xfffffff009067810 */ /* 0x000fe20007ffe0ff */
[----:B------:R-:W-:Y:S01]  /*1840*/  IMAD.IADD R200, R199, 0x1, R3 ;  /* 0x00000001c7c87824 */ /* 0x000fe200078e0203 */
[----:B------:R-:W-:Y:S01]  /*1850*/  @P1 IADD3 R6, R9, 0x10, RZ ;  /* 0x0000001009061810 */ /* 0x000fe20007ffe0ff */
[----:B------:R-:W-:Y:S01]  /*1860*/  IMAD.IADD R194, R3, 0x1, R193 ;  /* 0x0000000103c27824 */ /* 0x000fe200078e02c1 */
[----:B------:R-:W-:Y:S01]  /*1870*/  LEA R239, R239, 0x100, 0x1 ;  /* 0x00000100efef7811 */ /* 0x000fe200078e08ff */
[C---:B------:R-:W-:Y:S01]  /*1880*/  IMAD.IADD R106, R142.reuse, 0x1, R141 ;  /* 0x000000018e6a7824 */ /* 0x040fe200078e028d */
[----:B------:R-:W-:Y:S01]  /*1890*/  IADD3 R147, R142, 0x10, RZ ;  /* 0x000000108e937810 */ /* 0x000fe20007ffe0ff */
[--C-:B------:R-:W-:Y:S01]  /*18a0*/  IMAD.IADD R0, R8, 0x1, R6.reuse ;  /* 0x0000000108007824 */ /* 0x100fe200078e0206 */
[----:B------:R-:W-:Y:S01]  /*18b0*/  STL [R1+0x38], R6 ;  /* 0x0000380601007387 */ /* 0x000fe20000100800 */
[----:B------:R-:W-:Y:S01]  /*18c0*/  IMAD.IADD R3, R7, 0x1, R6 ;  /* 0x0000000107037824 */ /* 0x000fe200078e0206 */
[C---:B------:R-:W-:Y:S01]  /*18d0*/  IADD3 R146, R142.reuse, 0x30, RZ ;  /* 0x000000308e927810 */ /* 0x040fe20007ffe0ff */
[----:B------:R-:W-:Y:S01]  /*18e0*/  IMAD.IADD R240, R239, 0x1, R7 ;  /* 0x00000001eff07824 */ /* 0x000fe200078e0207 */
[----:B------:R1:W-:Y:S01]  /*18f0*/  STL [R1+0x3c], R0 ;  /* 0x00003c0001007387 */ /* 0x0003e20000100800 */
[----:B------:R-:W-:Y:S01]  /*1900*/  IADD3 R145, R142, 0x50, RZ ;  /* 0x000000508e917810 */ /* 0x000fe20007ffe0ff */
[--C-:B------:R-:W-:Y:S01]  /*1910*/  IMAD.IADD R202, R199, 0x1, R2.reuse ;  /* 0x00000001c7ca7824 */ /* 0x100fe200078e0202 */
[C---:B------:R-:W-:Y:S01]  /*1920*/  IADD3 R214, R203.reuse, 0x800, RZ ;  /* 0x00000800cbd67810 */ /* 0x040fe20007ffe0ff */
[----:B------:R2:W-:Y:S01]  /*1930*/  STL [R1+0x44], R3 ;  /* 0x0000440301007387 */ /* 0x0005e20000100800 */
[C---:B------:R-:W-:Y:S01]  /*1940*/  IADD3 R213, R203.reuse, 0x1000, RZ ;  /* 0x00001000cbd57810 */ /* 0x040fe20007ffe0ff */
[----:B------:R-:W-:Y:S01]  /*1950*/  IMAD.IADD R197, R2, 0x1, R193 ;  /* 0x0000000102c57824 */ /* 0x000fe200078e02c1 */
[C---:B------:R-:W-:Y:S01]  /*1960*/  IADD3 R212, R203.reuse, 0x1800, RZ ;  /* 0x00001800cbd47810 */ /* 0x040fe20007ffe0ff */
[----:B------:R-:W-:Y:S01]  /*1970*/  IMAD.IADD R201, R200, 0x1, R2 ;  /* 0x00000001c8c97824 */ /* 0x000fe200078e0202 */
[C---:B------:R-:W-:Y:S01]  /*1980*/  IADD3 R211, R203.reuse, 0x2000, RZ ;  /* 0x00002000cbd37810 */ /* 0x040fe20007ffe0ff */
[----:B------:R-:W-:Y:S01]  /*1990*/  IMAD.IADD R196, R2, 0x1, R194 ;  /* 0x0000000102c47824 */ /* 0x000fe200078e02c2 */
[----:B------:R-:W-:-:S02]  /*19a0*/  IADD3 R210, R203, 0x2800, RZ ;  /* 0x00002800cbd27810 */ /* 0x000fc40007ffe0ff */
[C---:B------:R-:W-:Y:S02]  /*19b0*/  IADD3 R209, R203.reuse, 0x3000, RZ ;  /* 0x00003000cbd17810 */ /* 0x040fe40007ffe0ff */
[C---:B------:R-:W-:Y:S02]  /*19c0*/  IADD3 R208, R203.reuse, 0x3800, RZ ;  /* 0x00003800cbd07810 */ /* 0x040fe40007ffe0ff */
[C---:B------:R-:W-:Y:S02]  /*19d0*/  IADD3 R207, R203.reuse, 0x4000, RZ ;  /* 0x00004000cbcf7810 */ /* 0x040fe40007ffe0ff */
[C---:B------:R-:W-:Y:S02]  /*19e0*/  IADD3 R206, R203.reuse, 0x4800, RZ ;  /* 0x00004800cbce7810 */ /* 0x040fe40007ffe0ff */
[C---:B------:R-:W-:Y:S02]  /*19f0*/  IADD3 R205, R203.reuse, 0x5000, RZ ;  /* 0x00005000cbcd7810 */ /* 0x040fe40007ffe0ff */
[----:B------:R-:W-:Y:S01]  /*1a00*/  IADD3 R204, R203, 0x5800, RZ ;  /* 0x00005800cbcc7810 */ /* 0x000fe20007ffe0ff */
[----:B-1----:R-:W-:-:S05]  /*1a10*/  IMAD.IADD R0, R7, 0x1, R0 ;  /* 0x0000000107007824 */ /* 0x002fca00078e0200 */
[----:B------:R2:W-:Y:S02]  /*1a20*/  STL [R1+0x40], R0 ;  /* 0x0000400001007387 */ /* 0x0005e40000100800 */
.L_x_794:
[----:B------:R-:W3:Y:S04]  /*1a30*/  LDL R15, [R1+0xc] ;  /* 0x00000c00010f7983 */ /* 0x000ee80000100800 */
[----:B------:R-:W4:Y:S01]  /*1a40*/  LDL R12, [R1+0x8] ;  /* 0x00000800010c7983 */ /* 0x000f220000100800 */
[----:B------:R-:W-:Y:S02]  /*1a50*/  ISETP.NE.U32.AND P0, PT, RZ, c[0x0][0x370], PT ;  /* 0x0000dc00ff007a0c */ /* 0x000fe40003f05070 */
[----:B------:R-:W-:Y:S02]  /*1a60*/  ISETP.NE.U32.AND P1, PT, RZ, c[0x0][0x360], PT ;  /* 0x0000d800ff007a0c */ /* 0x000fe40003f25070 */
[----:B------:R-:W-:Y:S02]  /*1a70*/  ISETP.NE.AND.EX P2, PT, RZ, c[0x0][0x374], PT, P0 ;  /* 0x0000dd00ff007a0c */ /* 0x000fe40003f45300 */
[----:B------:R-:W-:-:S02]  /*1a80*/  ISETP.NE.AND.EX P0, PT, RZ, c[0x0][0x364], PT, P1 ;  /* 0x0000d900ff007a0c */ /* 0x000fc40003f05310 */
[----:B------:R-:W-:Y:S02]  /*1a90*/  ISETP.NE.U32.AND P1, PT, RZ, c[0x0][0x348], PT ;  /* 0x0000d200ff007a0c */ /* 0x000fe40003f25070 */
[----:B------:R-:W-:Y:S02]  /*1aa0*/  ISETP.NE.U32.AND P6, PT, RZ, c[0x0][0x350], PT ;  /* 0x0000d400ff007a0c */ /* 0x000fe40003fc5070 */
[----:B------:R-:W-:Y:S02]  /*1ab0*/  ISETP.NE.U32.AND P3, PT, RZ, c[0x0][0x358], PT ;  /* 0x0000d600ff007a0c */ /* 0x000fe40003f65070 */
[----:B------:R-:W-:Y:S02]  /*1ac0*/  ISETP.NE.AND.EX P1, PT, RZ, c[0x0][0x34c], PT, P1 ;  /* 0x0000d300ff007a0c */ /* 0x000fe40003f25310 */
[----:B------:R-:W-:Y:S02]  /*1ad0*/  ISETP.NE.AND.EX P6, PT, RZ, c[0x0][0x354], PT, P6 ;  /* 0x0000d500ff007a0c */ /* 0x000fe40003fc5360 */
[----:B------:R-:W-:Y:S01]  /*1ae0*/  ISETP.NE.AND.EX P3, PT, RZ, c[0x0][0x35c], PT, P3 ;  /* 0x0000d700ff007a0c */ /* 0x000fe20003f65330 */
[----:B------:R-:W-:Y:S01]  /*1af0*/  IMAD.MOV.U32 R14, RZ, RZ, 0x4 ;  /* 0x00000004ff0e7424 */ /* 0x000fe200078e00ff */
[----:B------:R-:W-:Y:S01]  /*1b00*/  CS2R R132, SRZ ;  /* 0x0000000000847805 */ /* 0x000fe2000001ff00 */
[----:B------:R-:W-:-:S02]  /*1b10*/  IMAD.MOV.U32 R180, RZ, RZ, RZ ;  /* 0x000000ffffb47224 */ /* 0x000fc400078e00ff */
[----:B------:R-:W-:Y:S02]  /*1b20*/  IMAD.MOV.U32 R13, RZ, RZ, RZ ;  /* 0x000000ffff0d7224 */ /* 0x000fe400078e00ff */
[----:B---3--:R-:W-:-:S04]  /*1b30*/  @P2 IMAD.WIDE R10, R15, R14, c[0x0][0x370] ;  /* 0x0000dc000f0a2625 */ /* 0x008fc800078e020e */
[CC--:B------:R-:W-:Y:S01]  /*1b40*/  @P0 IMAD.WIDE R8, R15.reuse, R14.reuse, c[0x0][0x360] ;  /* 0x0000d8000f080625 */ /* 0x0c0fe200078e020e */
[----:B------:R1:W5:Y:S03]  /*1b50*/  @P2 LDG.E R133, [R10.64] ;  /* 0x000000060a852981 */ /* 0x000366000c1e1900 */
[CC--:B------:R-:W-:Y:S01]  /*1b60*/  IMAD.WIDE R6, R15.reuse, R14.reuse, c[0x0][0x348] ;  /* 0x0000d2000f067625 */ /* 0x0c0fe200078e020e */
[----:B------:R1:W5:Y:S03]  /*1b70*/  @P0 LDG.E R243, [R8.64] ;  /* 0x0000000608f30981 */ /* 0x000366000c1e1900 */
[CC--:B------:R-:W-:Y:S01]  /*1b80*/  IMAD.WIDE R4, R15.reuse, R14.reuse, c[0x0][0x350] ;  /* 0x0000d4000f047625 */ /* 0x0c0fe200078e020e */
[----:B------:R1:W5:Y:S03]  /*1b90*/  @P1 LDG.E R180, [R6.64] ;  /* 0x0000000606b41981 */ /* 0x000366000c1e1900 */
[----:B--2---:R-:W-:Y:S01]  /*1ba0*/  IMAD.WIDE R2, R15, R14, c[0x0][0x358] ;  /* 0x0000d6000f027625 */ /* 0x004fe200078e020e */
[----:B------:R1:W5:Y:S04]  /*1bb0*/  @P6 LDG.E R132, [R4.64] ;  /* 0x0000000604846981 */ /* 0x000368000c1e1900 */
[----:B------:R1:W5:Y:S01]  /*1bc0*/  @P3 LDG.E R13, [R2.64] ;  /* 0x00000006020d3981 */ /* 0x000362000c1e1900 */
[----:B----4-:R-:W-:-:S05]  /*1bd0*/  LOP3.LUT R20, R12, 0xffff, RZ, 0xc0, !PT ;  /* 0x0000ffff0c147812 */ /* 0x010fca00078ec0ff */
[----:B------:R1:W-:Y:S01]  /*1be0*/  STL [R1+0x18], R20 ;  /* 0x0000181401007387 */ /* 0x0003e20000100800 */
[----:B------:R-:W-:Y:S01]  /*1bf0*/  YIELD ;  /* 0x0000000000007946 */ /* 0x000fe20003800000 */
[----:B------:R-:W-:Y:S05]  /*1c00*/  @P0 BRA `(.L_x_586) ;  /* 0x0000005000000947 */ /* 0x000fea0003800000 */
[----:B-----5:R-:W-:Y:S01]  /*1c10*/  MOV R243, c[0x0][0x168] ;  /* 0x00005a0000f37a02 */ /* 0x020fe20000000f00 */
[----:B------:R-:W-:Y:S05]  /*1c20*/  @!P1 BRA `(.L_x_586) ;  /* 0x0000003000009947 */ /* 0x000fea0003800000 */
[----:B-1----:R-:W2:Y:S04]  /*1c30*/  LDG.E R8, [R6.64] ;  /* 0x0000000606087981 */ /* 0x002ea8000c1e1900 */
[----:B------:R-:W2:Y:S02]  /*1c40*/  LDG.E R0, [R6.64+0x4] ;  /* 0x0000040606007981 */ /* 0x000ea4000c1e1900 */
[----:B--2---:R-:W-:Y:S02]  /*1c50*/  IADD3 R243, -R8, R0, RZ ;  /* 0x0000000008f37210 */ /* 0x004fe40007ffe1ff */
.L_x_586:
[----:B------:R-:W-:-:S04]  /*1c60*/  ISETP.NE.U32.AND P0, PT, RZ, c[0x0][0x368], PT ;  /* 0x0000da00ff007a0c */ /* 0x000fc80003f05070 */
[----:B------:R-:W-:-:S13]  /*1c70*/  ISETP.NE.AND.EX P0, PT, RZ, c[0x0][0x36c], PT, P0 ;  /* 0x0000db00ff007a0c */ /* 0x000fda0003f05300 */
[----:B------:R-:W-:Y:S05]  /*1c80*/  @!P0 BRA `(.L_x_587) ;  /* 0x0000003000008947 */ /* 0x000fea0003800000 */
[----:B-1----:R-:W-:-:S05]  /*1c90*/  IMAD.WIDE R4, R15, R14, c[0x0][0x368] ;  /* 0x0000da000f047625 */ /* 0x002fca00078e020e */
[----:B------:R1:W5:Y:S01]  /*1ca0*/  LDG.E R11, [R4.64] ;  /* 0x00000006040b7981 */ /* 0x000362000c1e1900 */
[----:B------:R-:W-:Y:S05]  /*1cb0*/  BRA `(.L_x_588) ;  /* 0x0000005000007947 */ /* 0x000fea0003800000 */
.L_x_587:
[----:B-1----:R-:W-:Y:S01]  /*1cc0*/  MOV R11, c[0x0][0x1d0] ;  /* 0x00007400000b7a02 */ /* 0x002fe20000000f00 */
[----:B------:R-:W-:Y:S05]  /*1cd0*/  @!P6 BRA `(.L_x_588) ;  /* 0x000000300000e947 */ /* 0x000fea0003800000 */
[----:B------:R-:W2:Y:S04]  /*1ce0*/  LDG.E R6, [R4.64] ;  /* 0x0000000604067981 */ /* 0x000ea8000c1e1900 */
[----:B------:R-:W2:Y:S02]  /*1cf0*/  LDG.E R0, [R4.64+0x4] ;  /* 0x0000040604007981 */ /* 0x000ea4000c1e1900 */
[----:B--2---:R-:W-:Y:S02]  /*1d00*/  IADD3 R11, -R6, R0, RZ ;  /* 0x00000000060b7210 */ /* 0x004fe40007ffe1ff */
.L_x_588:
[----:B------:R-:W2:Y:S04]  /*1d10*/  LDL.LU R0, [R1+0x4] ;  /* 0x0000040001007983 */ /* 0x000ea80000300800 */
[----:B------:R-:W3:Y:S04]  /*1d20*/  LDL.LU R7, [R1+0x20] ;  /* 0x0000200001077983 */ /* 0x000ee80000300800 */
[----:B-1----:R1:W4:Y:S04]  /*1d30*/  @P3 LDG.E R5, [R2.64] ;  /* 0x0000000602053981 */ /* 0x002328000c1e1900 */
[----:B------:R1:W4:Y:S01]  /*1d40*/  @P3 LDG.E R4, [R2.64+0x4] ;  /* 0x0000040602043981 */ /* 0x000322000c1e1900 */
[----:B------:R-:W-:Y:S01]  /*1d50*/  IMAD.MOV.U32 R6, RZ, RZ, c[0x0][0x2c4] ;  /* 0x0000b100ff067624 */ /* 0x000fe200078e00ff */
[----:B------:R-:W-:Y:S01]  /*1d60*/  ISETP.NE.U32.AND P0, PT, RZ, c[0x0][0x378], PT ;  /* 0x0000de00ff007a0c */ /* 0x000fe20003f05070 */
[----:B-----5:R-:W-:-:S03]  /*1d70*/  IMAD.MOV.U32 R131, RZ, RZ, R11 ;  /* 0x000000ffff837224 */ /* 0x020fc600078e000b */
[----:B------:R-:W-:Y:S01]  /*1d80*/  ISETP.NE.AND P2, PT, R6, 0x1, PT ;  /* 0x000000010600780c */ /* 0x000fe20003f45270 */
[----:B------:R-:W-:Y:S01]  /*1d90*/  IMAD.MOV.U32 R6, RZ, RZ, c[0x0][0x32c] ;  /* 0x0000cb00ff067624 */ /* 0x000fe200078e00ff */
[----:B------:R-:W-:-:S04]  /*1da0*/  ISETP.NE.AND.EX P0, PT, RZ, c[0x0][0x37c], PT, P0 ;  /* 0x0000df00ff007a0c */ /* 0x000fc80003f05300 */
[----:B------:R-:W-:Y:S01]  /*1db0*/  ISETP.GE.AND P1, PT, R6, 0x1, PT ;  /* 0x000000010600780c */ /* 0x000fe20003f26270 */
[----:B------:R-:W-:Y:S02]  /*1dc0*/  IMAD.MOV.U32 R76, RZ, RZ, c[0x0][0x228] ;  /* 0x00008a00ff4c7624 */ /* 0x000fe400078e00ff */
[----:B------:R-:W-:-:S06]  /*1dd0*/  IMAD.IADD R10, R11, 0x1, -R133 ;  /* 0x000000010b0a7824 */ /* 0x000fcc00078e0a85 */
[----:B-1----:R-:W-:-:S05]  /*1de0*/  @P0 IMAD.WIDE R2, R15, R14, c[0x0][0x378] ;  /* 0x0000de000f020625 */ /* 0x002fca00078e020e */
[----:B------:R1:W5:Y:S01]  /*1df0*/  @P0 LDG.E R131, [R2.64] ;  /* 0x0000000602830981 */ /* 0x000362000c1e1900 */
[----:B--2---:R-:W-:Y:S01]  /*1e00*/  IMAD.SHL.U32 R246, R0, 0x80, RZ ;  /* 0x0000008000f67824 */ /* 0x004fe200078e00ff */
[----:B---3--:R-:W-:-:S04]  /*1e10*/  LOP3.LUT R7, R7, 0xfffffffd, RZ, 0xc0, !PT ;  /* 0xfffffffd07077812 */ /* 0x008fc800078ec0ff */
[----:B------:R-:W-:Y:S02]  /*1e20*/  IADD3 R0, R246, 0x7f, RZ ;  /* 0x0000007ff6007810 */ /* 0x000fe40007ffe0ff */
[----:B------:R-:W-:-:S03]  /*1e30*/  @P2 LOP3.LUT R7, R7, 0x2, RZ, 0xfc, !PT ;  /* 0x0000000207072812 */ /* 0x000fc600078efcff */
[----:B-1----:R-:W-:Y:S01]  /*1e40*/  @P2 IMAD.HI.U32 R3, R0, c[0x0][0x2c8], RZ ;  /* 0x0000b20000032a27 */ /* 0x002fe200078e00ff */
[----:B------:R-:W-:-:S03]  /*1e50*/  LOP3.LUT R7, R7, 0xfffffffb, RZ, 0xc0, !PT ;  /* 0xfffffffb07077812 */ /* 0x000fc600078ec0ff */
[----:B----4-:R-:W-:Y:S01]  /*1e60*/  @P3 IMAD.IADD R76, R4, 0x1, -R5 ;  /* 0x00000001044c3824 */ /* 0x010fe200078e0a05 */
[----:B------:R-:W-:Y:S02]  /*1e70*/  @P1 LOP3.LUT R7, R7, 0x4, RZ, 0xfc, !PT ;  /* 0x0000000407071812 */ /* 0x000fe400078efcff */
[----:B------:R-:W-:Y:S01]  /*1e80*/  @P2 SHF.R.U32.HI R0, RZ, c[0x0][0x2cc], R3 ;  /* 0x0000b300ff002a19 */ /* 0x000fe20000011603 */
[----:B------:R-:W-:Y:S02]  /*1e90*/  IMAD.IADD R242, R10, 0x1, R76 ;  /* 0x000000010af27824 */ /* 0x000fe400078e024c */
[----:B------:R1:W-:Y:S03]  /*1ea0*/  STL [R1+0x20], R7 ;  /* 0x0000200701007387 */ /* 0x0003e60000100800 */
[C---:B------:R-:W-:Y:S02]  /*1eb0*/  IADD3 R2, R242.reuse, 0x3f, RZ ;  /* 0x0000003ff2027810 */ /* 0x040fe40007ffe0ff */
[----:B------:R-:W-:-:S02]  /*1ec0*/  IADD3 R139, R242, 0x1, -R243 ;  /* 0x00000001f28b7810 */ /* 0x000fc40007ffe8f3 */
[----:B------:R-:W-:-:S03]  /*1ed0*/  SHF.R.S32.HI R3, RZ, 0x1f, R2 ;  /* 0x0000001fff037819 */ /* 0x000fc60000011402 */
[----:B------:R-:W-:Y:S01]  /*1ee0*/  IMAD.IADD R0, R139, 0x1, R0 ;  /* 0x000000018b007824 */ /* 0x000fe200078e0200 */
[----:B------:R-:W-:-:S04]  /*1ef0*/  LEA.HI R2, R3, R2, RZ, 0x6 ;  /* 0x0000000203027211 */ /* 0x000fc800078f30ff */
[----:B------:R-:W-:Y:S02]  /*1f00*/  IADD3 R3, R0, c[0x0][0x328], RZ ;  /* 0x0000ca0000037a10 */ /* 0x000fe40007ffe0ff */
[----:B------:R-:W-:Y:S01]  /*1f10*/  SHF.R.S32.HI R149, RZ, 0x6, R2 ;  /* 0x00000006ff957819 */ /* 0x000fe20000011402 */
        /* <DEDUP_REMOVED lines=11> */
.L_x_591:
[----:B------:R-:W-:-:S13]  /*1fd0*/  ISETP.NE.AND P0, PT, R6, 0x1, PT ;  /* 0x000000010600780c */ /* 0x000fda0003f05270 */
[----:B------:R-:W-:-:S05]  /*1fe0*/  @P0 IMAD.HI.U32 R0, R2, c[0x0][0x330], RZ ;  /* 0x0000cc0002000a27 */ /* 0x000fca00078e00ff */
[----:B------:R-:W-:Y:S02]  /*1ff0*/  @P0 SHF.R.U32.HI R2, RZ, c[0x0][0x334], R0 ;  /* 0x0000cd00ff020a19 */ /* 0x000fe40000011600 */
.L_x_592:
[----:B------:R-:W-:Y:S05]  /*2000*/  BSYNC B0 ;  /* 0x0000000000007941 */ /* 0x000fea0003800000 */
.L_x_590:
[----:B------:R-:W-:-:S05]  /*2010*/  IMAD R2, R2, R6, c[0x0][0x32c] ;  /* 0x0000cb0002027624 */ /* 0x000fca00078e0206 */
[----:B------:R-:W-:-:S04]  /*2020*/  IMNMX R3, R3, R2, PT ;  /* 0x0000000203037217 */ /* 0x000fc80003800200 */
.L_x_589:
[----:B------:R-:W-:Y:S01]  /*2030*/  IADD3 R3, R3, 0x3f, RZ ;  /* 0x0000003f03037810 */ /* 0x000fe20007ffe0ff */
[----:B------:R-:W-:-:S03]  /*2040*/  @P2 IMAD.HI.U32 R2, R246, c[0x0][0x2c8], RZ ;  /* 0x0000b200f6022a27 */ /* 0x000fc600078e00ff */
[----:B------:R-:W-:Y:S01]  /*2050*/  SHF.R.S32.HI R4, RZ, 0x1f, R3 ;  /* 0x0000001fff047819 */ /* 0x000fe20000011403 */
[----:B------:R-:W-:Y:S01]  /*2060*/  IMAD.MOV.U32 R0, RZ, RZ, R246 ;  /* 0x000000ffff007224 */ /* 0x000fe200078e00f6 */
[----:B------:R-:W-:Y:S01]  /*2070*/  @P2 SHF.R.U32.HI R0, RZ, c[0x0][0x2cc], R2 ;  /* 0x0000b300ff002a19 */ /* 0x000fe20000011602 */
[----:B------:R-:W-:Y:S01]  /*2080*/  IMAD.IADD R148, R242, 0x1, -R243 ;  /* 0x00000001f2947824 */ /* 0x000fe200078e0af3 */
[----:B------:R-:W-:-:S03]  /*2090*/  LEA.HI R3, R4, R3, RZ, 0x6 ;  /* 0x0000000304037211 */ /* 0x000fc600078f30ff */
[----:B------:R-:W-:Y:S01]  /*20a0*/  IMAD.IADD R0, R148, 0x1, R0 ;  /* 0x0000000194007824 */ /* 0x000fe200078e0200 */
[----:B------:R-:W-:-:S04]  /*20b0*/  SHF.R.S32.HI R3, RZ, 0x6, R3 ;  /* 0x00000006ff037819 */ /* 0x000fc80000011403 */
[----:B------:R-:W-:Y:S02]  /*20c0*/  IADD3 R2, R0, -c[0x0][0x324], RZ ;  /* 0x8000c90000027a10 */ /* 0x000fe40007ffe0ff */
[----:B-1----:R-:W-:Y:S01]  /*20d0*/  IMNMX R7, R149, R3, PT ;  /* 0x0000000395077217 */ /* 0x002fe20003800200 */
        /* <DEDUP_REMOVED lines=10> */
.L_x_595:
[----:B------:R-:W-:-:S13]  /*2180*/  ISETP.NE.AND P0, PT, R6, 0x1, PT ;  /* 0x000000010600780c */ /* 0x000fda0003f05270 */
[----:B------:R-:W-:-:S05]  /*2190*/  @P0 IMAD.HI.U32 R3, R0, c[0x0][0x330], RZ ;  /* 0x0000cc0000030a27 */ /* 0x000fca00078e00ff */
[----:B------:R-:W-:Y:S02]  /*21a0*/  @P0 SHF.R.U32.HI R0, RZ, c[0x0][0x334], R3 ;  /* 0x0000cd00ff000a19 */ /* 0x000fe40000011603 */
.L_x_596:
[----:B------:R-:W-:Y:S05]  /*21b0*/  BSYNC B0 ;  /* 0x0000000000007941 */ /* 0x000fea0003800000 */
.L_x_594:
[----:B------:R-:W-:-:S05]  /*21c0*/  IMAD R0, R0, c[0x0][0x32c], RZ ;  /* 0x0000cb0000007a24 */ /* 0x000fca00078e02ff */
[----:B------:R-:W-:-:S04]  /*21d0*/  IMNMX R2, R2, R0, !PT ;  /* 0x0000000002027217 */ /* 0x000fc80007800200 */
.L_x_593:
[----:B------:R-:W-:Y:S01]  /*21e0*/  SHF.R.S32.HI R0, RZ, 0x1f, R2 ;  /* 0x0000001fff007819 */ /* 0x000fe20000011402 */
[----:B------:R-:W-:Y:S01]  /*21f0*/  BSSY B0, `(.L_x_597) ;  /* 0x000002e000007945 */ /* 0x000fe20003800000 */
[----:B------:R-:W-:Y:S02]  /*2200*/  LOP3.LUT R3, R12, 0xff000000, RZ, 0xc0, !PT ;  /* 0xff0000000c037812 */ /* 0x000fe400078ec0ff */
[----:B------:R-:W-:Y:S02]  /*2210*/  LEA.HI R0, R0, R2, RZ, 0x6 ;  /* 0x0000000200007211 */ /* 0x000fe400078f30ff */
[----:B------:R-:W-:Y:S02]  /*2220*/  LOP3.LUT R4, R12, 0xff0000, RZ, 0xc0, !PT ;  /* 0x00ff00000c047812 */ /* 0x000fe400078ec0ff */
[----:B------:R-:W-:Y:S02]  /*2230*/  SHF.R.U32.HI R2, RZ, 0x8, R3 ;  /* 0x00000008ff027819 */ /* 0x000fe40000011603 */
[----:B------:R-:W-:-:S02]  /*2240*/  SHF.R.S32.HI R0, RZ, 0x6, R0 ;  /* 0x00000006ff007819 */ /* 0x000fc40000011400 */
[----:B------:R-:W-:Y:S02]  /*2250*/  LEA.HI R2, R4, R2, RZ, 0x10 ;  /* 0x0000000204027211 */ /* 0x000fe400078f80ff */
[----:B------:R-:W-:Y:S01]  /*2260*/  IMNMX R6, RZ, R0, !PT ;  /* 0x00000000ff067217 */ /* 0x000fe20007800200 */
[----:B------:R-:W-:Y:S01]  /*2270*/  IMAD.MOV.U32 R0, RZ, RZ, RZ ;  /* 0x000000ffff007224 */ /* 0x000fe200078e00ff */
[----:B------:R-:W-:Y:S02]  /*2280*/  SHF.R.U32.HI R5, RZ, 0x10, R2 ;  /* 0x00000010ff057819 */ /* 0x000fe40000011602 */
[----:B------:R-:W-:Y:S02]  /*2290*/  LOP3.LUT R18, R2, 0xff, RZ, 0xc0, !PT ;  /* 0x000000ff02127812 */ /* 0x000fe400078ec0ff */
[----:B------:R-:W-:Y:S01]  /*22a0*/  ISETP.GT.AND P0, PT, R7, R6, PT ;  /* 0x000000060700720c */ /* 0x000fe20003f04270 */
[----:B------:R1:W-:Y:S01]  /*22b0*/  STL [R1+0x30], R5 ;  /* 0x0000300501007387 */ /* 0x0003e20000100800 */
[----:B------:R-:W-:-:S03]  /*22c0*/  ISETP.NE.AND P1, PT, R5, RZ, PT ;  /* 0x000000ff0500720c */ /* 0x000fc60003f25270 */
[----:B------:R1:W-:Y:S01]  /*22d0*/  STL [R1+0x34], R18 ;  /* 0x0000341201007387 */ /* 0x0003e20000100800 */
[----:B------:R-:W-:-:S07]  /*22e0*/  SEL R130, R5, c[0x0][0x338], P1 ;  /* 0x0000ce0005827a07 */ /* 0x000fce0000800000 */
[----:B------:R-:W-:Y:S05]  /*22f0*/  @!P0 BRA `(.L_x_598) ;  /* 0x000001d000008947 */ /* 0x000fea0003800000 */
[----:B------:R-:W-:Y:S02]  /*2300*/  IABS R2, R130 ;  /* 0x0000008200027213 */ /* 0x000fe40000000000 */
[----:B------:R-:W-:Y:S02]  /*2310*/  IADD3 R3, R130, -0x1, R7 ;  /* 0xffffffff82037810 */ /* 0x000fe40007ffe007 */
[----:B------:R-:W2:Y:S03]  /*2320*/  I2F.RP R0, R2 ;  /* 0x0000000200007306 */ /* 0x000ea60000209400 */
[----:B------:R-:W-:-:S05]  /*2330*/  IMAD.IADD R8, R3, 0x1, -R6 ;  /* 0x0000000103087824 */ /* 0x000fca00078e0a06 */
        /* <DEDUP_REMOVED lines=25> */
.L_x_598:
[----:B------:R-:W-:Y:S05]  /*24d0*/  BSYNC B0 ;  /* 0x0000000000007941 */ /* 0x000fea0003800000 */
.L_x_597:
[----:B------:R-:W2:Y:S04]  /*24e0*/  LDL.64 R8, [R1+0x10] ;  /* 0x0000100001087983 */ /* 0x000ea80000100a00 */
[----:B------:R3:W2:Y:S01]  /*24f0*/  LDL.64 R16, [R1+0x10] ;  /* 0x0000100001107983 */ /* 0x0006a20000100a00 */
[----:B------:R-:W-:-:S03]  /*2500*/  IMAD R2, R18, R0, R6 ;  /* 0x0000000012027224 */ /* 0x000fc600078e0206 */
[----:B------:R-:W4:Y:S01]  /*2510*/  S2R R4, SR_TID.X ;  /* 0x0000000000047919 */ /* 0x000f220000002100 */
        /* <DEDUP_REMOVED lines=11> */
[----:B------:R-:W-:Y:S02]  /*25d0*/  @P0 LEA.HI R2, R3, R2, RZ, 0x6 ;  /* 0x0000000203020211 */ /* 0x000fe400078f30ff */
[----:B----4-:R-:W-:Y:S02]  /*25e0*/  SHF.R.S32.HI R3, RZ, 0x1f, R4 ;  /* 0x0000001fff037819 */ /* 0x010fe40000011404 */
[----:B------:R-:W-:Y:S02]  /*25f0*/  @P0 SHF.R.S32.HI R0, RZ, 0x6, R2 ;  /* 0x00000006ff000819 */ /* 0x000fe40000011402 */
[----:B------:R-:W-:Y:S02]  /*2600*/  LEA.HI R2, R3, R4, RZ, 0x5 ;  /* 0x0000000403027211 */ /* 0x000fe400078f28ff */
[----:B------:R-:W-:Y:S02]  /*2610*/  ISETP.GT.AND P0, PT, R0, R123, PT ;  /* 0x0000007b0000720c */ /* 0x000fe40003f04270 */
[----:B------:R-:W-:-:S05]  /*2620*/  SHF.R.S32.HI R2, RZ, 0x5, R2 ;  /* 0x00000005ff027819 */ /* 0x000fca0000011402 */
[----:B------:R-:W-:Y:S02]  /*2630*/  IMAD.SHL.U32 R140, R2, 0x200, RZ ;  /* 0x00000200028c7824 */ /* 0x000fe400078e00ff */
[----:B--2---:R-:W-:-:S05]  /*2640*/  IMAD.MOV.U32 R16, RZ, RZ, R8 ;  /* 0x000000ffff107224 */ /* 0x004fca00078e0008 */
[C---:B------:R-:W-:Y:S02]  /*2650*/  IADD3 R134, R16.reuse, 0x40, RZ ;  /* 0x0000004010867810 */ /* 0x040fe40007ffe0ff */
[----:B------:R-:W-:Y:S01]  /*2660*/  IADD3 R135, R16, 0x80, RZ ;  /* 0x0000008010877810 */ /* 0x000fe20007ffe0ff */
[----:B------:R-:W-:Y:S05]  /*2670*/  @!P0 BRA `(.L_x_599) ;  /* 0x00004f2000008947 */ /* 0x000fea0003800000 */
[----:B---3--:R-:W-:Y:S02]  /*2680*/  ISETP.NE.U32.AND P0, PT, RZ, c[0x0][0x340], PT ;  /* 0x0000d000ff007a0c */ /* 0x008fe40003f05070 */
[----:B-1----:R-:W-:Y:S02]  /*2690*/  SHF.R.S32.HI R5, RZ, 0x1f, R4 ;  /* 0x0000001fff057819 */ /* 0x002fe40000011404 */
[----:B------:R-:W-:Y:S02]  /*26a0*/  ISETP.NE.AND.EX P2, PT, RZ, c[0x0][0x344], PT, P0 ;  /* 0x0000d100ff007a0c */ /* 0x000fe40003f45300 */
[----:B------:R-:W-:-:S04]  /*26b0*/  LEA.HI R5, R5, R4, RZ, 0x3 ;  /* 0x0000000405057211 */ /* 0x000fc800078f18ff */
[----:B------:R-:W-:-:S07]  /*26c0*/  SHF.R.S32.HI R5, RZ, 0x3, R5 ;  /* 0x00000003ff057819 */ /* 0x000fce0000011405 */
[----:B------:R-:W-:-:S05]  /*26d0*/  @P2 IMAD.WIDE R2, R15, R14, c[0x0][0x340] ;  /* 0x0000d0000f022625 */ /* 0x000fca00078e020e */
[----:B------:R1:W2:Y:S01]  /*26e0*/  @P2 LDG.E R7, [R2.64] ;  /* 0x0000000602072981 */ /* 0x0002a2000c1e1900 */
[C---:B------:R-:W-:Y:S01]  /*26f0*/  IADD3 R122, P0, R5.reuse, R13, RZ ;  /* 0x0000000d057a7210 */ /* 0x040fe20007f1e0ff */
[----:B------:R-:W-:Y:S01]  /*2700*/  IMAD.MOV.U32 R8, RZ, RZ, c[0x0][0x238] ;  /* 0x00008e00ff087624 */ /* 0x000fe200078e00ff */
[----:B------:R-:W-:Y:S01]  /*2710*/  SHF.R.S32.HI R17, RZ, 0x1f, R16 ;  /* 0x0000001fff117819 */ /* 0x000fe20000011410 */
[----:B------:R-:W-:Y:S01]  /*2720*/  IMAD.MOV.U32 R138, RZ, RZ, 0x6 ;  /* 0x00000006ff8a7424 */ /* 0x000fe200078e00ff */
[----:B------:R-:W-:Y:S01]  /*2730*/  SHF.R.S32.HI R6, RZ, 0x1f, R15 ;  /* 0x0000001fff067819 */ /* 0x000fe2000001140f */
[----:B------:R-:W-:Y:S01]  /*2740*/  IMAD.SHL.U32 R155, R8, 0x40, RZ ;  /* 0x00000040089b7824 */ /* 0x000fe200078e00ff */
[----:B------:R-:W-:Y:S01]  /*2750*/  IADD3 R58, R0, -0x1, RZ ;  /* 0xffffffff003a7810 */ /* 0x000fe20007ffe0ff */
[----:B------:R-:W-:Y:S01]  /*2760*/  IMAD.SHL.U32 R156, R8, 0x20, RZ ;  /* 0x00000020089c7824 */ /* 0x000fe200078e00ff */
[----:B------:R-:W-:Y:S01]  /*2770*/  SEL R10, R6, RZ, !P3 ;  /* 0x000000ff060a7207 */ /* 0x000fe20005800000 */
[----:B------:R3:W-:Y:S01]  /*2780*/  STL [R1+0x14], R17 ;  /* 0x0000141101007387 */ /* 0x0007e20000100800 */
[----:B------:R-:W-:Y:S01]  /*2790*/  IADD3 R100, -R5, R76, RZ ;  /* 0x0000004c05647210 */ /* 0x000fe20007ffe1ff */
[----:B------:R-:W-:Y:S01]  /*27a0*/  IMAD.WIDE.U32 R158, R245, c[0x0][0x1e0], RZ ;  /* 0x00007800f59e7a25 */ /* 0x000fe200078e00ff */
[----:B------:R-:W-:-:S02]  /*27b0*/  SEL R12, R15, RZ, !P3 ;  /* 0x000000ff0f0c7207 */ /* 0x000fc40005800000 */
[----:B------:R-:W-:Y:S01]  /*27c0*/  SHF.L.U64.HI R151, R8, R138, c[0x0][0x23c] ;  /* 0x00008f0008977619 */ /* 0x000fe2000001028a */
[----:B------:R-:W-:Y:S01]  /*27d0*/  IMAD R0, R58, -0x40, R100 ;  /* 0xffffffc03a007824 */ /* 0x000fe200078e0264 */
[----:B------:R-:W-:Y:S01]  /*27e0*/  MOV R150, 0x5 ;  /* 0x0000000500967802 */ /* 0x000fe20000000f00 */
[----:B------:R-:W-:Y:S01]  /*27f0*/  IMAD.MOV.U32 R157, RZ, RZ, c[0x0][0x27c] ;  /* 0x00009f00ff9d7624 */ /* 0x000fe200078e00ff */
[----:B------:R-:W-:Y:S02]  /*2800*/  ISETP.GE.AND P5, PT, R16, c[0x0][0x1d4], PT ;  /* 0x0000750010007a0c */ /* 0x000fe40003fa6270 */
[----:B------:R-:W-:Y:S02]  /*2810*/  ISETP.GE.AND P1, PT, R0, 0x1, PT ;  /* 0x000000010000780c */ /* 0x000fe40003f26270 */
[----:B------:R-:W-:Y:S02]  /*2820*/  SHF.L.U64.HI R150, R8, R150, c[0x0][0x23c] ;  /* 0x00008f0008967619 */ /* 0x000fe40000010296 */
[----:B-1----:R-:W-:-:S02]  /*2830*/  SHF.R.S32.HI R2, RZ, 0x1f, R5 ;  /* 0x0000001fff027819 */ /* 0x002fc40000011405 */
[----:B------:R-:W-:Y:S02]  /*2840*/  ISETP.GE.AND P4, PT, R134, c[0x0][0x1d4], PT ;  /* 0x0000750086007a0c */ /* 0x000fe40003f86270 */
[----:B------:R-:W-:Y:S01]  /*2850*/  LEA.HI.X.SX32 R125, R13, R2, 0x1, P0 ;  /* 0x000000020d7d7211 */ /* 0x000fe200000f0eff */
[----:B------:R-:W-:Y:S01]  /*2860*/  IMAD.WIDE.U32 R2, R122, c[0x0][0x238], R16 ;  /* 0x00008e007a027a25 */ /* 0x000fe200078e0010 */
[----:B------:R-:W-:Y:S02]  /*2870*/  ISETP.GT.AND P0, PT, R0, 0x20, PT ;  /* 0x000000200000780c */ /* 0x000fe40003f04270 */
[----:B------:R-:W-:Y:S01]  /*2880*/  SHF.R.S32.HI R105, RZ, 0x1f, R104 ;  /* 0x0000001fff697819 */ /* 0x000fe20000011468 */
[----:B------:R-:W-:Y:S01]  /*2890*/  IMAD R4, R125, c[0x0][0x238], RZ ;  /* 0x00008e007d047a24 */ /* 0x000fe200078e02ff */
[----:B------:R-:W-:Y:S02]  /*28a0*/  SHF.R.S32.HI R143, RZ, 0x1f, R142 ;  /* 0x0000001fff8f7819 */ /* 0x000fe4000001148e */
[----:B-----5:R-:W-:Y:S01]  /*28b0*/  SHF.R.S32.HI R25, RZ, 0x1f, R131 ;  /* 0x0000001fff197819 */ /* 0x020fe20000011483 */
[----:B------:R-:W-:-:S04]  /*28c0*/  IMAD R4, R122, c[0x0][0x23c], R4 ;  /* 0x00008f007a047a24 */ /* 0x000fc800078e0204 */
[----:B------:R-:W-:Y:S02]  /*28d0*/  IMAD.IADD R3, R3, 0x1, R4 ;  /* 0x0000000103037824 */ /* 0x000fe400078e0204 */
[----:B------:R-:W-:Y:S02]  /*28e0*/  IMAD R4, R10, c[0x0][0x248], RZ ;  /* 0x000092000a047a24 */ /* 0x000fe400078e02ff */
[----:B------:R-:W-:-:S04]  /*28f0*/  IMAD.WIDE.U32 R2, R20, c[0x0][0x240], R2 ;  /* 0x0000900014027a25 */ /* 0x000fc800078e0002 */
[----:B------:R-:W-:Y:S02]  /*2900*/  IMAD R3, R20, c[0x0][0x244], R3 ;  /* 0x0000910014037a24 */ /* 0x000fe400078e0203 */
[C---:B------:R-:W-:Y:S02]  /*2910*/  IMAD R4, R12.reuse, c[0x0][0x24c], R4 ;  /* 0x000093000c047a24 */ /* 0x040fe400078e0204 */
[----:B------:R-:W-:Y:S01]  /*2920*/  IMAD.WIDE.U32 R94, R12, c[0x0][0x248], R2 ;  /* 0x000092000c5e7a25 */ /* 0x000fe200078e0002 */
[----:B------:R-:W-:-:S03]  /*2930*/  SHF.R.S32.HI R3, RZ, 0x1f, R58 ;  /* 0x0000001fff037819 */ /* 0x000fc6000001143a */
[----:B------:R-:W-:Y:S02]  /*2940*/  IMAD R2, R151, R58, RZ ;  /* 0x0000003a97027224 */ /* 0x000fe400078e02ff */
[----:B------:R-:W-:Y:S02]  /*2950*/  IMAD.IADD R85, R95, 0x1, R4 ;  /* 0x000000015f557824 */ /* 0x000fe400078e0204 */
[----:B------:R-:W-:Y:S02]  /*2960*/  IMAD.MOV.U32 R84, RZ, RZ, R94 ;  /* 0x000000ffff547224 */ /* 0x000fe400078e005e */
[-C--:B------:R-:W-:Y:S02]  /*2970*/  IMAD R0, R3, R155.reuse, R2 ;  /* 0x0000009b03007224 */ /* 0x080fe400078e0202 */
[----:B------:R-:W-:-:S05]  /*2980*/  IMAD.WIDE.U32 R4, R58, R155, R84 ;  /* 0x0000009b3a047225 */ /* 0x000fca00078e0054 */
[----:B------:R-:W-:Y:S02]  /*2990*/  IADD3 R0, R5, R0, RZ ;  /* 0x0000000005007210 */ /* 0x000fe40007ffe0ff */
[----:B--2---:R-:W-:Y:S01]  /*29a0*/  @P2 SHF.R.S32.HI R3, RZ, 0x1f, R7 ;  /* 0x0000001fff032819 */ /* 0x004fe20000011407 */
[----:B------:R-:W-:Y:S01]  /*29b0*/  @!P2 IMAD.MOV.U32 R3, RZ, RZ, R6 ;  /* 0x000000ffff03a224 */ /* 0x000fe200078e0006 */
[----:B------:R-:W-:Y:S01]  /*29c0*/  @P2 MOV R2, R7 ;  /* 0x0000000700022202 */ /* 0x000fe20000000f00 */
[----:B------:R-:W-:Y:S01]  /*29d0*/  @!P2 IMAD.MOV.U32 R2, RZ, RZ, R15 ;  /* 0x000000ffff02a224 */ /* 0x000fe200078e000f */
[----:B------:R-:W-:Y:S02]  /*29e0*/  @P1 LEA R6, P3, R4, c[0x0][0x220], 0x1 ;  /* 0x0000880004061a11 */ /* 0x000fe400078608ff */
[----:B------:R-:W-:Y:S02]  /*29f0*/  @P0 IADD3 R5, P2, R156, R4, RZ ;  /* 0x000000049c050210 */ /* 0x000fe40007f5e0ff */
[----:B------:R-:W-:-:S02]  /*2a00*/  @P1 LEA.HI.X R7, R4, c[0x0][0x224], R0, 0x1, P3 ;  /* 0x0000890004071a11 */ /* 0x000fc400018f0c00 */
[----:B------:R-:W-:Y:S01]  /*2a10*/  ISETP.GE.AND P3, PT, R135, c[0x0][0x1d4], PT ;  /* 0x0000750087007a0c */ /* 0x000fe20003f66270 */
[----:B------:R-:W-:Y:S01]  /*2a20*/  @P0 IMAD.X R0, R0, 0x1, R150, P2 ;  /* 0x0000000100000824 */ /* 0x000fe200010e0696 */
[----:B------:R-:W-:Y:S01]  /*2a30*/  @P0 LEA R4, P2, R5, c[0x0][0x220], 0x1 ;  /* 0x0000880005040a11 */ /* 0x000fe200078408ff */
[----:B------:R-:W-:Y:S01]  /*2a40*/  @!PT LDS RZ, [RZ] ;  /* 0x00000000fffff984 */ /* 0x000fe20000000800 */
[----:B------:R-:W-:Y:S01]  /*2a50*/  @!PT LDS RZ, [RZ] ;  /* 0x00000000fffff984 */ /* 0x000fe20000000800 */
[----:B------:R-:W-:Y:S01]  /*2a60*/  @!PT LDS RZ, [RZ] ;  /* 0x00000000fffff984 */ /* 0x000fe20000000800 */
[----:B------:R1:W-:Y:S01]  /*2a70*/  @P1 LDGSTS.E.BYPASS.LTC128B.128 [R217+0x6100], [R6.64], !P5 ;  /* 0x0610000006d91fae */ /* 0x0003e2000e901d46 */
[----:B------:R-:W-:Y:S02]  /*2a80*/  SEL R18, R3, RZ, !P6 ;  /* 0x000000ff03127207 */ /* 0x000fe40007000000 */
[----:B------:R-:W-:Y:S01]  /*2a90*/  @P0 LEA.HI.X R5, R5, c[0x0][0x224], R0, 0x1, P2 ;  /* 0x0000890005050a11 */ /* 0x000fe200010f0c00 */
[----:B------:R-:W-:Y:S01]  /*2aa0*/  IMAD.IADD R0, R11, 0x1, R132 ;  /* 0x000000010b007824 */ /* 0x000fe200078e0284 */
[----:B------:R1:W-:Y:S01]  /*2ab0*/  @P1 LDGSTS.E.BYPASS.LTC128B.128 [R217+0x8100], [R6.64+0x80], !P4 ;  /* 0x0810008006d91fae */ /* 0x0003e2000e101d46 */
[----:B------:R-:W-:Y:S02]  /*2ac0*/  SEL R19, R2, RZ, !P6 ;  /* 0x000000ff02137207 */ /* 0x000fe40007000000 */
[----:B------:R-:W-:-:S02]  /*2ad0*/  ISETP.GE.AND P2, PT, R104, c[0x0][0x27c], PT ;  /* 0x00009f0068007a0c */ /* 0x000fc40003f46270 */
[----:B------:R-:W-:Y:S01]  /*2ae0*/  SHF.R.S32.HI R9, RZ, 0x1f, R0 ;  /* 0x0000001fff097819 */ /* 0x000fe20000011400 */
[----:B------:R1:W-:Y:S04]  /*2af0*/  @P1 LDGSTS.E.BYPASS.LTC128B.128 [R217+0xa100], [R6.64+0x100], !P3 ;  /* 0x0a10010006d91fae */ /* 0x0003e8000d901d46 */
[----:B------:R-:W-:Y:S01]  /*2b00*/  IMAD R8, R9, c[0x0][0x1e0], RZ ;  /* 0x0000780009087a24 */ /* 0x000fe200078e02ff */
[----:B------:R2:W-:Y:S03]  /*2b10*/  @P0 LDGSTS.E.BYPASS.LTC128B.128 [R217+0x7100], [R4.64], !P5 ;  /* 0x0710000004d90fae */ /* 0x0005e6000e901d46 */
[C---:B------:R-:W-:Y:S01]  /*2b20*/  IMAD R8, R0.reuse, c[0x0][0x1e4], R8 ;  /* 0x0000790000087a24 */ /* 0x040fe200078e0208 */
[----:B------:R2:W-:Y:S04]  /*2b30*/  @P0 LDGSTS.E.BYPASS.LTC128B.128 [R217+0x9100], [R4.64+0x80], !P4 ;  /* 0x0910008004d90fae */ /* 0x0005e8000e101d46 */
[----:B------:R2:W-:Y:S04]  /*2b40*/  @P0 LDGSTS.E.BYPASS.LTC128B.128 [R217+0xb100], [R4.64+0x100], !P3 ;  /* 0x0b10010004d90fae */ /* 0x0005e8000d901d46 */
[----:B------:R-:W0:Y:S01]  /*2b50*/  LDGDEPBAR ;  /* 0x00000000000079af */ /* 0x000e220000000000 */
[----:B------:R-:W-:Y:S01]  /*2b60*/  WARPSYNC 0xffffffff ;  /* 0xffffffff00007948 */ /* 0x000fe20003800000 */
[----:B-1----:R-:W-:-:S05]  /*2b70*/  IMAD.WIDE.U32 R6, R0, c[0x0][0x1e0], RZ ;  /* 0x0000780000067a25 */ /* 0x002fca00078e00ff */
[----:B------:R-:W-:-:S05]  /*2b80*/  IADD3 R7, R7, R8, RZ ;  /* 0x0000000807077210 */ /* 0x000fca0007ffe0ff */
[----:B------:R-:W-:Y:S01]  /*2b90*/  IMAD.WIDE.U32 R6, R20, c[0x0][0x1e8], R6 ;  /* 0x00007a0014067a25 */ /* 0x000fe200078e0006 */
[----:B--2---:R-:W-:-:S03]  /*2ba0*/  SHF.R.S32.HI R5, RZ, 0x1f, R245 ;  /* 0x0000001fff057819 */ /* 0x004fc600000114f5 */
[----:B------:R-:W-:Y:S02]  /*2bb0*/  IMAD R7, R20, c[0x0][0x1ec], R7 ;  /* 0x00007b0014077a24 */ /* 0x000fe400078e0207 */
[----:B------:R-:W-:Y:S02]  /*2bc0*/  IMAD R4, R18, c[0x0][0x1f0], RZ ;  /* 0x00007c0012047a24 */ /* 0x000fe400078e02ff */
[----:B------:R-:W-:Y:S02]  /*2bd0*/  IMAD R2, R5, c[0x0][0x1e0], RZ ;  /* 0x0000780005027a24 */ /* 0x000fe400078e02ff */
[----:B------:R-:W-:-:S04]  /*2be0*/  IMAD.WIDE.U32 R72, R19, c[0x0][0x1f0], R6 ;  /* 0x00007c0013487a25 */ /* 0x000fc800078e0006 */
[----:B------:R-:W-:Y:S02]  /*2bf0*/  IMAD R3, R245, c[0x0][0x1e4], R2 ;  /* 0x00007900f5037a24 */ /* 0x000fe400078e0202 */
[----:B------:R-:W-:Y:S02]  /*2c00*/  IMAD R2, R19, c[0x0][0x1f4], R4 ;  /* 0x00007d0013027a24 */ /* 0x000fe400078e0204 */
[----:B------:R-:W-:Y:S01]  /*2c10*/  IMAD.SHL.U32 R4, R157, 0x2, RZ ;  /* 0x000000029d047824 */ /* 0x000fe200078e00ff */
[----:B------:R-:W-:Y:S01]  /*2c20*/  IADD3 R124, R159, R3, RZ ;  /* 0x000000039f7c7210 */ /* 0x000fe20007ffe0ff */
[----:B------:R-:W-:Y:S02]  /*2c30*/  IMAD.IADD R74, R73, 0x1, R2 ;  /* 0x00000001494a7824 */ /* 0x000fe400078e0202 */
[----:B---3--:R-:W2:Y:S01]  /*2c40*/  LDL R29, [R1+0x24] ;  /* 0x00002400011d7983 */ /* 0x008ea20000100800 */
[----:B------:R-:W-:Y:S01]  /*2c50*/  IADD3 R129, P1, P0, R72, R158, R104 ;  /* 0x0000009e48817210 */ /* 0x000fe2000783e068 */
[----:B------:R-:W-:Y:S01]  /*2c60*/  IMAD.WIDE.U32 R2, R20, c[0x0][0x260], R16 ;  /* 0x0000980014027a25 */ /* 0x000fe200078e0010 */
[----:B------:R-:W-:Y:S01]  /*2c70*/  IADD3 R17, -R4, c[0x0][0x1d4], RZ ;  /* 0x0000750004117a10 */ /* 0x000fe20007ffe1ff */
[----:B------:R-:W3:Y:S01]  /*2c80*/  LDL R28, [R1+0x28] ;  /* 0x00002800011c7983 */ /* 0x000ee20000100800 */
[----:B------:R-:W-:Y:S01]  /*2c90*/  IADD3.X R128, R74, R124, R105, P1, P0 ;  /* 0x0000007c4a807210 */ /* 0x000fe20000fe0469 */
[----:B------:R-:W-:Y:S01]  /*2ca0*/  IMAD R3, R20, c[0x0][0x264], R3 ;  /* 0x0000990014037a24 */ /* 0x000fe200078e0203 */
[----:B------:R-:W-:Y:S01]  /*2cb0*/  IADD3 R127, P0, R245, R0, RZ ;  /* 0x00000000f57f7210 */ /* 0x000fe20007f1e0ff */
[----:B------:R-:W-:Y:S01]  /*2cc0*/  IMAD R0, R10, c[0x0][0x268], RZ ;  /* 0x00009a000a007a24 */ /* 0x000fe200078e02ff */
[----:B------:R-:W-:Y:S01]  /*2cd0*/  ISETP.GE.AND P1, PT, R107, c[0x0][0x27c], PT ;  /* 0x00009f006b007a0c */ /* 0x000fe20003f26270 */
[----:B------:R-:W-:Y:S01]  /*2ce0*/  IMAD.WIDE.U32 R78, R12, c[0x0][0x268], R2 ;  /* 0x00009a000c4e7a25 */ /* 0x000fe200078e0002 */
[----:B------:R-:W-:-:S02]  /*2cf0*/  SEL R16, R4, R17, !P2 ;  /* 0x0000001104107207 */ /* 0x000fc40005000000 */
[-C--:B------:R-:W-:Y:S01]  /*2d00*/  SEL R14, R4, R17.reuse, !P1 ;  /* 0x00000011040e7207 */ /* 0x080fe20004800000 */
[----:B------:R-:W-:Y:S01]  /*2d10*/  IMAD.X R126, R9, 0x1, R5, P0 ;  /* 0x00000001097e7824 */ /* 0x000fe200000e0605 */
[----:B------:R-:W-:Y:S01]  /*2d20*/  ISETP.GE.AND P0, PT, R106, c[0x0][0x27c], PT ;  /* 0x00009f006a007a0c */ /* 0x000fe20003f06270 */
[----:B------:R-:W-:Y:S01]  /*2d30*/  IMAD R27, R12, c[0x0][0x26c], R0 ;  /* 0x00009b000c1b7a24 */ /* 0x000fe200078e0200 */
[----:B------:R-:W-:Y:S01]  /*2d40*/  SEL R15, RZ, c[0x0][0x27c], !P2 ;  /* 0x00009f00ff0f7a07 */ /* 0x000fe20005000000 */
[----:B------:R-:W-:Y:S01]  /*2d50*/  IMAD R0, R5, c[0x0][0x280], RZ ;  /* 0x0000a00005007a24 */ /* 0x000fe200078e02ff */
[----:B------:R-:W-:Y:S01]  /*2d60*/  SEL R17, R4, R17, !P0 ;  /* 0x0000001104117207 */ /* 0x000fe20004000000 */
[----:B------:R-:W-:Y:S01]  /*2d70*/  IMAD.WIDE.U32 R2, R20, c[0x0][0x210], R104 ;  /* 0x0000840014027a25 */ /* 0x000fe200078e0068 */
[----:B------:R-:W-:-:S03]  /*2d80*/  SEL R24, RZ, c[0x0][0x27c], !P1 ;  /* 0x00009f00ff187a07 */ /* 0x000fc60004800000 */
[----:B------:R-:W-:Y:S02]  /*2d90*/  IMAD R8, R5, c[0x0][0x290], RZ ;  /* 0x0000a40005087a24 */ /* 0x000fe400078e02ff */
[--C-:B------:R-:W-:Y:S01]  /*2da0*/  IMAD.WIDE.U32 R6, R245, c[0x0][0x290], R142.reuse ;  /* 0x0000a400f5067a25 */ /* 0x100fe200078e008e */
[----:B------:R-:W-:Y:S01]  /*2db0*/  ULDC.U8 UR4, c[0x0][0x298] ;  /* 0x0000a60000047ab9 */ /* 0x000fe20000000000 */
[----:B------:R-:W-:Y:S02]  /*2dc0*/  ISETP.GE.AND P1, PT, R157, 0x1, PT ;  /* 0x000000019d00780c */ /* 0x000fe40003f26270 */
[----:B------:R-:W-:-:S04]  /*2dd0*/  IMAD.WIDE.U32 R4, R245, c[0x0][0x280], R142 ;  /* 0x0000a000f5047a25 */ /* 0x000fc800078e008e */
[C---:B------:R-:W-:Y:S02]  /*2de0*/  IMAD R0, R245.reuse, c[0x0][0x284], R0 ;  /* 0x0000a100f5007a24 */ /* 0x040fe400078e0200 */
[----:B------:R-:W-:-:S04]  /*2df0*/  IMAD.WIDE.U32 R12, R245, c[0x0][0x280], R104 ;  /* 0x0000a000f50c7a25 */ /* 0x000fc800078e0068 */
[----:B------:R-:W-:Y:S02]  /*2e00*/  IMAD R11, R20, c[0x0][0x214], R3 ;  /* 0x00008500140b7a24 */ /* 0x000fe400078e0203 */
[----:B------:R-:W-:Y:S02]  /*2e10*/  IMAD.MOV.U32 R10, RZ, RZ, R2 ;  /* 0x000000ffff0a7224 */ /* 0x000fe400078e0002 */
[C---:B------:R-:W-:Y:S02]  /*2e20*/  IMAD R8, R245.reuse, c[0x0][0x294], R8 ;  /* 0x0000a500f5087a24 */ /* 0x040fe400078e0208 */
[----:B------:R-:W-:-:S04]  /*2e30*/  IMAD.WIDE.U32 R2, R245, c[0x0][0x290], R104 ;  /* 0x0000a400f5027a25 */ /* 0x000fc800078e0068 */
[----:B------:R-:W-:Y:S02]  /*2e40*/  IMAD.IADD R9, R5, 0x1, R0 ;  /* 0x0000000105097824 */ /* 0x000fe400078e0200 */
[----:B------:R-:W-:Y:S02]  /*2e50*/  IMAD.IADD R5, R0, 0x1, R13 ;  /* 0x0000000100057824 */ /* 0x000fe400078e020d */
[----:B------:R-:W-:Y:S02]  /*2e60*/  IMAD.IADD R0, R104, 0x1, R15 ;  /* 0x0000000168007824 */ /* 0x000fe400078e020f */
[----:B------:R-:W-:Y:S02]  /*2e70*/  IMAD.IADD R7, R7, 0x1, R8 ;  /* 0x0000000107077824 */ /* 0x000fe400078e0208 */
[----:B------:R-:W-:Y:S02]  /*2e80*/  IMAD.IADD R3, R8, 0x1, R3 ;  /* 0x0000000108037824 */ /* 0x000fe400078e0203 */
[----:B------:R-:W-:-:S02]  /*2e90*/  IMAD.MOV.U32 R8, RZ, RZ, R4 ;  /* 0x000000ffff087224 */ /* 0x000fc400078e0004 */
[----:B------:R-:W-:Y:S01]  /*2ea0*/  IMAD.MOV.U32 R4, RZ, RZ, R12 ;  /* 0x000000ffff047224 */ /* 0x000fe200078e000c */
[----:B------:R-:W-:Y:S02]  /*2eb0*/  SHF.R.S32.HI R12, RZ, 0x1f, R0 ;  /* 0x0000001fff0c7819 */ /* 0x000fe40000011400 */
[----:B------:R-:W-:Y:S02]  /*2ec0*/  SHF.R.S32.HI R13, RZ, 0x1f, R14 ;  /* 0x0000001fff0d7819 */ /* 0x000fe4000001140e */
[CC--:B------:R-:W-:Y:S02]  /*2ed0*/  LEA.HI R15, R12.reuse, R0.reuse, RZ, 0x3 ;  /* 0x000000000c0f7211 */ /* 0x0c0fe400078f18ff */
[----:B------:R-:W-:Y:S01]  /*2ee0*/  LEA.HI R21, R12, R0, RZ, 0x6 ;  /* 0x000000000c157211 */ /* 0x000fe200078f30ff */
[----:B------:R-:W-:Y:S02]  /*2ef0*/  IMAD R12, R18, c[0x0][0x218], RZ ;  /* 0x00008600120c7a24 */ /* 0x000fe400078e02ff */
[----:B------:R-:W-:Y:S01]  /*2f00*/  IMAD.IADD R0, R107, 0x1, R24 ;  /* 0x000000016b007824 */ /* 0x000fe200078e0218 */
[----:B------:R-:W-:-:S02]  /*2f10*/  SHF.R.S32.HI R20, RZ, 0x1f, R16 ;  /* 0x0000001fff147819 */ /* 0x000fc40000011410 */
[----:B------:R-:W-:Y:S01]  /*2f20*/  LEA.HI R22, R13, R14, RZ, 0x4 ;  /* 0x0000000e0d167211 */ /* 0x000fe200078f20ff */
[----:B------:R-:W-:Y:S01]  /*2f30*/  IMAD R26, R19, c[0x0][0x21c], R12 ;  /* 0x00008700131a7a24 */ /* 0x000fe200078e020c */
[----:B------:R-:W-:Y:S02]  /*2f40*/  SHF.R.S32.HI R13, RZ, 0x1f, R17 ;  /* 0x0000001fff0d7819 */ /* 0x000fe40000011411 */
[----:B------:R-:W-:Y:S02]  /*2f50*/  SEL R14, RZ, c[0x0][0x27c], !P0 ;  /* 0x00009f00ff0e7a07 */ /* 0x000fe40004000000 */
[----:B------:R-:W-:Y:S02]  /*2f60*/  SHF.R.S32.HI R12, RZ, 0x1f, R0 ;  /* 0x0000001fff0c7819 */ /* 0x000fe40000011400 */
[----:B------:R-:W-:Y:S02]  /*2f70*/  LEA.HI R23, R20, R16, RZ, 0x4 ;  /* 0x0000001014177211 */ /* 0x000fe400078f20ff */
[----:B------:R-:W-:Y:S01]  /*2f80*/  LEA.HI R20, R13, R17, RZ, 0x4 ;  /* 0x000000110d147211 */ /* 0x000fe200078f20ff */
[----:B------:R-:W-:Y:S01]  /*2f90*/  IMAD.IADD R13, R106, 0x1, R14 ;  /* 0x000000016a0d7824 */ /* 0x000fe200078e020e */
[CC--:B------:R-:W-:Y:S01]  /*2fa0*/  LEA.HI R14, R12.reuse, R0.reuse, RZ, 0x3 ;  /* 0x000000000c0e7211 */ /* 0x0c0fe200078f18ff */
[----:B------:R-:W-:Y:S01]  /*2fb0*/  IMAD.WIDE.U32 R96, R19, c[0x0][0x218], R10 ;  /* 0x0000860013607a25 */ /* 0x000fe200078e000a */
[----:B------:R-:W-:-:S03]  /*2fc0*/  LEA.HI R0, R12, R0, RZ, 0x6 ;  /* 0x000000000c007211 */ /* 0x000fc600078f30ff */
[----:B------:R-:W-:Y:S01]  /*2fd0*/  IMAD.SHL.U32 R11, R21, 0x40, RZ ;  /* 0x00000040150b7824 */ /* 0x000fe200078e00ff */
[----:B------:R-:W-:Y:S01]  /*2fe0*/  SHF.R.S32.HI R10, RZ, 0x1f, R13 ;  /* 0x0000001fff0a7819 */ /* 0x000fe2000001140d */
[----:B------:R-:W-:-:S03]  /*2ff0*/  IMAD.SHL.U32 R0, R0, 0x40, RZ ;  /* 0x0000004000007824 */ /* 0x000fc600078e00ff */
[----:B------:R-:W-:Y:S02]  /*3000*/  LOP3.LUT R17, R11, 0x7ffff000, RZ, 0xc0, !PT ;  /* 0x7ffff0000b117812 */ /* 0x000fe400078ec0ff */
[CC--:B------:R-:W-:Y:S02]  /*3010*/  LEA.HI R12, R10.reuse, R13.reuse, RZ, 0x3 ;  /* 0x0000000d0a0c7211 */ /* 0x0c0fe400078f18ff */
[----:B------:R-:W-:Y:S02]  /*3020*/  LEA.HI R18, R10, R13, RZ, 0x6 ;  /* 0x0000000d0a127211 */ /* 0x000fe400078f30ff */
[----:B------:R-:W-:Y:S02]  /*3030*/  LOP3.LUT R10, R0, 0x7ffff000, RZ, 0xc0, !PT ;  /* 0x7ffff000000a7812 */ /* 0x000fe400078ec0ff */
[----:B------:R-:W-:Y:S01]  /*3040*/  SHF.R.S32.HI R13, RZ, 0x4, R22 ;  /* 0x00000004ff0d7819 */ /* 0x000fe20000011416 */
[----:B------:R-:W-:Y:S02]  /*3050*/  IMAD.MOV.U32 R152, RZ, RZ, c[0x0][0x1e0] ;  /* 0x00007800ff987624 */ /* 0x000fe400078e00ff */
[----:B------:R-:W-:-:S02]  /*3060*/  IMAD.MOV.U32 R153, RZ, RZ, c[0x0][0x280] ;  /* 0x0000a000ff997624 */ /* 0x000fc400078e00ff */
[----:B------:R-:W-:Y:S01]  /*3070*/  IMAD.MOV.U32 R154, RZ, RZ, c[0x0][0x290] ;  /* 0x0000a400ff9a7624 */ /* 0x000fe200078e00ff */
[----:B------:R-:W-:Y:S01]  /*3080*/  LOP3.LUT R99, R15, 0xfffffff8, RZ, 0xc0, !PT ;  /* 0xfffffff80f637812 */ /* 0x000fe200078ec0ff */
[C---:B------:R-:W-:Y:S01]  /*3090*/  IMAD.WIDE.U32 R92, R131.reuse, c[0x0][0x280], R8 ;  /* 0x0000a000835c7a25 */ /* 0x040fe200078e0008 */
[----:B------:R-:W-:Y:S02]  /*30a0*/  LOP3.LUT R98, R14, 0xfffffff8, RZ, 0xc0, !PT ;  /* 0xfffffff80e627812 */ /* 0x000fe400078ec0ff */
[----:B------:R-:W-:Y:S01]  /*30b0*/  LOP3.LUT R83, R12, 0xfffffff8, RZ, 0xc0, !PT ;  /* 0xfffffff80c537812 */ /* 0x000fe200078ec0ff */
[----:B------:R-:W-:Y:S01]  /*30c0*/  IMAD.WIDE.U32 R90, R131, c[0x0][0x290], R6 ;  /* 0x0000a400835a7a25 */ /* 0x000fe200078e0006 */
[----:B------:R-:W-:-:S03]  /*30d0*/  SHF.L.U64.HI R136, R152, R138, c[0x0][0x1e4] ;  /* 0x0000790098887619 */ /* 0x000fc6000001028a */
[----:B------:R-:W-:Y:S01]  /*30e0*/  IMAD.WIDE.U32 R88, R131, c[0x0][0x280], R4 ;  /* 0x0000a00083587a25 */ /* 0x000fe200078e0004 */
[----:B------:R-:W-:-:S03]  /*30f0*/  SHF.L.U64.HI R137, R153, R138, c[0x0][0x284] ;  /* 0x0000a10099897619 */ /* 0x000fc6000001028a */
[----:B------:R-:W-:Y:S01]  /*3100*/  IMAD.WIDE.U32 R86, R131, c[0x0][0x290], R2 ;  /* 0x0000a40083567a25 */ /* 0x000fe200078e0002 */
[----:B------:R-:W-:Y:S02]  /*3110*/  SHF.L.U64.HI R138, R154, R138, c[0x0][0x294] ;  /* 0x0000a5009a8a7619 */ /* 0x000fe4000001028a */
[----:B------:R-:W-:Y:S01]  /*3120*/  ISETP.NE.AND P6, PT, RZ, UR4, PT ;  /* 0x00000004ff007c0c */ /* 0x000fe2000bfc5270 */
[----:B------:R-:W-:Y:S01]  /*3130*/  IMAD.SHL.U32 R152, R152, 0x40, RZ ;  /* 0x0000004098987824 */ /* 0x000fe200078e00ff */
[----:B------:R-:W-:Y:S01]  /*3140*/  SHF.R.S32.HI R115, RZ, 0x1f, R99 ;  /* 0x0000001fff737819 */ /* 0x000fe20000011463 */
[----:B------:R-:W-:Y:S01]  /*3150*/  IMAD.SHL.U32 R153, R153, 0x40, RZ ;  /* 0x0000004099997824 */ /* 0x000fe200078e00ff */
[----:B------:R-:W-:Y:S01]  /*3160*/  SHF.R.S32.HI R114, RZ, 0x1f, R98 ;  /* 0x0000001fff727819 */ /* 0x000fe20000011462 */
[----:B------:R-:W-:Y:S01]  /*3170*/  IMAD.SHL.U32 R154, R154, 0x40, RZ ;  /* 0x000000409a9a7824 */ /* 0x000fe200078e00ff */
[----:B------:R-:W-:Y:S01]  /*3180*/  SHF.R.S32.HI R113, RZ, 0x1f, R83 ;  /* 0x0000001fff717819 */ /* 0x000fe20000011453 */
[----:B------:R-:W-:-:S02]  /*3190*/  IMAD.IADD R82, R79, 0x1, R27 ;  /* 0x000000014f527824 */ /* 0x000fc400078e021b */
[----:B------:R-:W-:Y:S01]  /*31a0*/  IMAD.IADD R121, R97, 0x1, R26 ;  /* 0x0000000161797824 */ /* 0x000fe200078e021a */
[C---:B--2---:R-:W-:Y:S02]  /*31b0*/  LOP3.LUT R11, R29.reuse, 0x38, R14, 0xf8, !PT ;  /* 0x000000381d0b7812 */ /* 0x044fe400078ef80e */
[----:B------:R-:W-:Y:S02]  /*31c0*/  LOP3.LUT R16, R29, 0x38, R15, 0xf8, !PT ;  /* 0x000000381d107812 */ /* 0x000fe400078ef80f */
[-C--:B---3--:R-:W-:Y:S02]  /*31d0*/  LOP3.LUT R0, R11, R28.reuse, RZ, 0x3c, !PT ;  /* 0x0000001c0b007212 */ /* 0x088fe400078e3cff */
[----:B------:R-:W-:Y:S02]  /*31e0*/  LOP3.LUT R16, R16, R28, RZ, 0x3c, !PT ;  /* 0x0000001c10107212 */ /* 0x000fe400078e3cff */
[----:B------:R-:W-:Y:S02]  /*31f0*/  SHF.R.S32.HI R11, RZ, 0x4, R23 ;  /* 0x00000004ff0b7819 */ /* 0x000fe40000011417 */
[----:B------:R-:W-:-:S02]  /*3200*/  IADD3 R22, R0, R10, R140 ;  /* 0x0000000a00167210 */ /* 0x000fc40007ffe08c */
[----:B------:R-:W-:Y:S02]  /*3210*/  SHF.R.S32.HI R0, RZ, 0x4, R20 ;  /* 0x00000004ff007819 */ /* 0x000fe40000011414 */
[----:B------:R-:W-:Y:S01]  /*3220*/  IADD3 R24, R16, R17, R140 ;  /* 0x0000001110187210 */ /* 0x000fe20007ffe08c */
[----:B------:R-:W-:Y:S01]  /*3230*/  IMAD.SHL.U32 R16, R18, 0x40, RZ ;  /* 0x0000004012107824 */ /* 0x000fe200078e00ff */
[----:B------:R-:W-:Y:S02]  /*3240*/  LEA.HI.SX32 R11, R15, R11, 0x1d ;  /* 0x0000000b0f0b7211 */ /* 0x000fe400078feaff */
[----:B------:R-:W-:Y:S02]  /*3250*/  LEA.HI.SX32 R10, R14, R13, 0x1d ;  /* 0x0000000d0e0a7211 */ /* 0x000fe400078feaff */
[----:B------:R-:W-:Y:S02]  /*3260*/  LEA.HI.SX32 R0, R12, R0, 0x1d ;  /* 0x000000000c007211 */ /* 0x000fe400078feaff */
[----:B------:R-:W-:Y:S01]  /*3270*/  SHF.R.S32.HI R13, RZ, 0x1f, R11 ;  /* 0x0000001fff0d7819 */ /* 0x000fe2000001140b */
[----:B------:R-:W-:Y:S01]  /*3280*/  IMAD.SHL.U32 R77, R10, 0x8, RZ ;  /* 0x000000080a4d7824 */ /* 0x000fe200078e00ff */
[----:B------:R-:W-:-:S02]  /*3290*/  SHF.R.S32.HI R17, RZ, 0x1f, R0 ;  /* 0x0000001fff117819 */ /* 0x000fc40000011400 */
[----:B------:R-:W-:Y:S01]  /*32a0*/  LOP3.LUT R21, R16, 0x7ffff000, RZ, 0xc0, !PT ;  /* 0x7ffff00010157812 */ /* 0x000fe200078ec0ff */
[----:B------:R-:W-:Y:S01]  /*32b0*/  IMAD.SHL.U32 R80, R11, 0x8, RZ ;  /* 0x000000080b507824 */ /* 0x000fe200078e00ff */
[----:B------:R-:W-:Y:S01]  /*32c0*/  SHF.R.S32.HI R16, RZ, 0x1f, R10 ;  /* 0x0000001fff107819 */ /* 0x000fe2000001140a */
[----:B------:R-:W-:Y:S01]  /*32d0*/  IMAD.SHL.U32 R81, R0, 0x8, RZ ;  /* 0x0000000800517824 */ /* 0x000fe200078e00ff */
[----:B------:R-:W-:Y:S02]  /*32e0*/  LEA.HI R19, R13, R11, RZ, 0x3 ;  /* 0x0000000b0d137211 */ /* 0x000fe400078f18ff */
[----:B------:R-:W-:Y:S02]  /*32f0*/  LOP3.LUT R18, R29, 0x38, R12, 0xf8, !PT ;  /* 0x000000381d127812 */ /* 0x000fe400078ef80c */
[----:B------:R-:W-:Y:S02]  /*3300*/  LEA.HI R11, R17, R0, RZ, 0x3 ;  /* 0x00000000110b7211 */ /* 0x000fe400078f18ff */
[----:B------:R-:W-:-:S02]  /*3310*/  LOP3.LUT R0, R29, 0x38, R77, 0xf8, !PT ;  /* 0x000000381d007812 */ /* 0x000fc400078ef84d */
[----:B------:R-:W-:Y:S02]  /*3320*/  LEA.HI R16, R16, R10, RZ, 0x3 ;  /* 0x0000000a10107211 */ /* 0x000fe400078f18ff */
[-C--:B------:R-:W-:Y:S01]  /*3330*/  LOP3.LUT R20, R18, R28.reuse, RZ, 0x3c, !PT ;  /* 0x0000001c12147212 */ /* 0x080fe200078e3cff */
        /* <DEDUP_REMOVED lines=22> */
[----:B------:R-:W-:Y:S01]  /*34a0*/  IMAD.IADD R118, R10, 0x1, R89 ;  /* 0x000000010a767824 */ /* 0x000fe200078e0259 */
[----:B------:R-:W-:Y:S01]  /*34b0*/  SHF.R.S32.HI R110, RZ, 0x1f, R81 ;  /* 0x0000001fff6e7819 */ /* 0x000fe20000011451 */
        /* <DEDUP_REMOVED lines=9> */
.L_x_624:
[-C--:B------:R-:W-:Y:S01]  /*3550*/  IMAD R0, R136, R58.reuse, RZ ;  /* 0x0000003a88007224 */ /* 0x080fe200078e02ff */
[----:B------:R-:W-:Y:S01]  /*3560*/  SHF.R.S32.HI R75, RZ, 0x1f, R58 ;  /* 0x0000001fff4b7819 */ /* 0x000fe2000001143a */
[----:B------:R-:W-:Y:S01]  /*3570*/  IMAD.WIDE.U32 R10, R152, R58, RZ ;  /* 0x0000003a980a7225 */ /* 0x000fe200078e00ff */
[----:B------:R-:W-:Y:S04]  /*3580*/  DEPBAR.LE SB0, 0x0 ;  /* 0x000080000000791a */ /* 0x000fe80000000000 */
[----:B------:R-:W-:Y:S01]  /*3590*/  WARPSYNC 0xffffffff ;  /* 0xffffffff00007948 */ /* 0x000fe20003800000 */
[----:B------:R-:W-:Y:S01]  /*35a0*/  BAR.SYNC.DEFER_BLOCKING 0x0 ;  /* 0x0000000000007b1d */ /* 0x000fe20000010000 */
[----:B------:R-:W-:Y:S01]  /*35b0*/  ISETP.GE.AND P1, PT, R157, 0x1, PT ;  /* 0x000000019d00780c */ /* 0x000fe20003f26270 */
[----:B------:R-:W-:Y:S04]  /*35c0*/  IMAD R0, R75, R152, R0 ;  /* 0x000000984b007224 */ /* 0x000fe800078e0200 */
[----:B------:R-:W-:Y:S01]  /*35d0*/  IMAD.IADD R12, R11, 0x1, R0 ;  /* 0x000000010b0c7824 */ /* 0x000fe200078e0200 */
[----:B------:R-:W-:Y:S05]  /*35e0*/  IADD3 R0, P0, R129, R10, RZ ;  /* 0x0000000a81007210 */ /* 0x000fea0007f1e0ff */
[----:B-1----:R-:W-:Y:S01]  /*35f0*/  IMAD.X R2, R12, 0x1, R128, P0 ;  /* 0x000000010c027824 */ /* 0x002fe200000e0680 */
[C---:B------:R-:W-:Y:S04]  /*3600*/  LEA R48, P0, R0.reuse, c[0x0][0x1c8], 0x1 ;  /* 0x0000720000307a11 */ /* 0x040fe800078008ff */
[----:B------:R-:W-:Y:S01]  /*3610*/  LEA.HI.X R49, R0, c[0x0][0x1cc], R2, 0x1, P0 ;  /* 0x0000730000317a11 */ /* 0x000fe200000f0c02 */
[----:B------:R-:W-:Y:S01]  /*3620*/  BSSY B1, `(.L_x_600) ;  /* 0x000038e000017945 */ /* 0x000fe20003800000 */
[----:B------:R-:W-:-:S05]  /*3630*/  @!P1 BRA `(.L_x_601) ;  /* 0x000036f000009947 */ /* 0x000fca0003800000 */
[-C--:B------:R-:W-:Y:S02]  /*3640*/  IMAD R2, R137, R58.reuse, RZ ;  /* 0x0000003a89027224 */ /* 0x080fe400078e02ff */
[-C--:B------:R-:W-:Y:S02]  /*3650*/  IMAD R0, R138, R58.reuse, RZ ;  /* 0x0000003a8a007224 */ /* 0x080fe400078e02ff */
[----:B------:R-:W-:Y:S02]  /*3660*/  IMAD R3, R58, -0x40, R76 ;  /* 0xffffffc03a037824 */ /* 0x000fe400078e024c */
[-C--:B------:R-:W-:Y:S03]  /*3670*/  IMAD.WIDE.U32 R8, R153, R58.reuse, RZ ;  /* 0x0000003a99087225 */ /* 0x080fe600078e00ff */
[----:B------:R-:W-:Y:S01]  /*3680*/  IMNMX R24, R3, 0x40, PT ;  /* 0x0000004003187817 */ /* 0x000fe20003800200 */
[----:B------:R-:W-:Y:S04]  /*3690*/  IMAD.WIDE.U32 R14, R154, R58, RZ ;  /* 0x0000003a9a0e7225 */ /* 0x000fe800078e00ff */
[C---:B------:R-:W-:Y:S02]  /*36a0*/  IMAD R2, R75.reuse, R153, R2 ;  /* 0x000000994b027224 */ /* 0x040fe400078e0202 */
[----:B------:R-:W-:Y:S03]  /*36b0*/  IMAD R0, R75, R154, R0 ;  /* 0x0000009a4b007224 */ /* 0x000fe600078e0200 */
        /* <DEDUP_REMOVED lines=62> */
.L_x_604:
[----:B------:R-:W-:Y:S05]  /*3aa0*/  BSYNC B0 ;  /* 0x0000000000007941 */ /* 0x000fea0003800000 */
.L_x_603:
        /* <DEDUP_REMOVED lines=47> */
[C---:B------:R-:W-:Y:S01]  /*3da0*/  @!P0 IMAD.U32 R5, R27.reuse, 0x10000, RZ ;  /* 0x000100001b058824 */ /* 0x040fe200078e00ff */
[----:B------:R-:W-:Y:S02]  /*3db0*/  @!P0 PRMT R14, R2, 0x5410, R0 ;  /* 0x00005410020e8816 */ /* 0x000fe40000000000 */
[C---:B------:R-:W-:Y:S02]  /*3dc0*/  @!P0 SHF.L.U32 R3, R4.reuse, 0x10, RZ ;  /* 0x0000001004038819 */ /* 0x040fe400000006ff */
        /* <DEDUP_REMOVED lines=39> */
.L_x_607:
[----:B------:R-:W-:Y:S05]  /*4040*/  BSYNC B0 ;  /* 0x0000000000007941 */ /* 0x000fea0003800000 */
.L_x_606:
        /* <DEDUP_REMOVED lines=56> */
.L_x_609:
[----:B------:R-:W-:Y:S05]  /*43d0*/  BSYNC B0 ;  /* 0x0000000000007941 */ /* 0x000fea0003800000 */
.L_x_608:
        /* <DEDUP_REMOVED lines=56> */
.L_x_611:
[----:B------:R-:W-:Y:S05]  /*4760*/  BSYNC B0 ;  /* 0x0000000000007941 */ /* 0x000fea0003800000 */
.L_x_610:
        /* <DEDUP_REMOVED lines=57> */
.L_x_613:
[----:B------:R-:W-:Y:S05]  /*4b00*/  BSYNC B0 ;  /* 0x0000000000007941 */ /* 0x000fea0003800000 */
.L_x_612:
        /* <DEDUP_REMOVED lines=57> */
.L_x_615:
[----:B------:R-:W-:Y:S05]  /*4ea0*/  BSYNC B0 ;  /* 0x0000000000007941 */ /* 0x000fea0003800000 */
.L_x_614:
        /* <DEDUP_REMOVED lines=57> */
.L_x_602:
        /* <DEDUP_REMOVED lines=47> */
.L_x_617:
[----:B------:R-:W-:Y:S05]  /*5530*/  BSYNC B0 ;  /* 0x0000000000007941 */ /* 0x000fea0003800000 */
.L_x_616:
        /* <DEDUP_REMOVED lines=33> */
[----:B------:R-:W-:Y:S02]  /*5750*/  IMAD.MOV.U32 R9, RZ, RZ, R4 ;  /* 0x000000ffff097224 */ /* 0x000fe400078e0004 */
[----:B------:R-:W-:Y:S01]  /*5760*/  IMAD.MOV.U32 R36, RZ, RZ, R29 ;  /* 0x000000ffff247224 */ /* 0x000fe200078e001d */
[-C--:B------:R-:W-:Y:S01]  /*5770*/  IADD3.X R3, R74, R64.reuse, R115, P1, P0 ;  /* 0x000000404a037210 */ /* 0x080fe20000fe0473 */
[----:B------:R-:W-:Y:S02]  /*5780*/  IMAD.MOV.U32 R32, RZ, RZ, R31 ;  /* 0x000000ffff207224 */ /* 0x000fe400078e001f */
[----:B------:R-:W1:Y:S01]  /*5790*/  LDS.128 R44, [R117+0x6100] ;  /* 0x00610000752c7984 */ /* 0x000e620000000c00 */
[----:B------:R-:W-:Y:S03]  /*57a0*/  IMAD.MOV.U32 R34, RZ, RZ, R28 ;  /* 0x000000ffff227224 */ /* 0x000fe600078e001c */
        /* <DEDUP_REMOVED lines=9> */
[--C-:B------:R-:W-:Y:S11]  /*5840*/  IMAD.MOV.U32 R2, RZ, RZ, R7.reuse ;  /* 0x000000ffff027224 */ /* 0x100ff600078e0007 */
[----:B------:R-:W-:Y:S01]  /*5850*/  @!UPT UIADD3 URZ, URZ, URZ, URZ ;  /* 0x0000003f3f3ff290 */ /* 0x000fe2000fffe03f */
[----:B------:R-:W-:Y:S02]  /*5860*/  @!P0 SHF.R.U32.HI R0, RZ, 0x10, R7 ;  /* 0x00000010ff008819 */ /* 0x000fe40000011607 */
[----:B------:R-:W-:Y:S02]  /*5870*/  @!P0 SHF.R.U64 R35, R28, 0x10, R29 ;  /* 0x000000101c238819 */ /* 0x000fe4000000121d */
[----:B------:R-:W-:Y:S02]  /*5880*/  MOV R28, R30 ;  /* 0x0000001e001c7202 */ /* 0x000fe40000000f00 */
[C---:B-1----:R-:W-:Y:S02]  /*5890*/  @!P0 SHF.L.U32 R38, R47.reuse, 0x10, RZ ;  /* 0x000000102f268819 */ /* 0x042fe400000006ff */
[----:B------:R-:W-:Y:S02]  /*58a0*/  @!P0 LOP3.LUT R40, R47, 0xffff0000, RZ, 0xc0, !PT ;  /* 0xffff00002f288812 */ /* 0x000fe400078ec0ff */
[----:B------:R-:W-:Y:S02]  /*58b0*/  @!P0 PRMT R34, R34, 0x5410, R35 ;  /* 0x0000541022228816 */ /* 0x000fe40000000023 */
[----:B------:R-:W-:Y:S02]  /*58c0*/  @!P0 SHF.R.U64 R10, R4, 0x10, R5 ;  /* 0x00000010040a8819 */ /* 0x000fe40000001205 */
[----:B------:R-:W-:Y:S02]  /*58d0*/  @!P0 SHF.R.U32.HI R33, RZ, 0x10, R29 ;  /* 0x00000010ff218819 */ /* 0x000fe4000001161d */
[--C-:B------:R-:W-:Y:S01]  /*58e0*/  @!P0 SHF.R.U64 R29, R30, 0x10, R31.reuse ;  /* 0x000000101e1d8819 */ /* 0x100fe2000000121f */
[C---:B------:R-:W-:Y:S01]  /*58f0*/  @!P0 IMAD.U32 R30, R45.reuse, 0x10000, RZ ;  /* 0x000100002d1e8824 */ /* 0x040fe200078e00ff */
[----:B------:R-:W-:Y:S02]  /*5900*/  @!P0 SHF.R.U32.HI R27, RZ, 0x10, R31 ;  /* 0x00000010ff1b8819 */ /* 0x000fe4000001161f */
[----:B------:R-:W-:Y:S02]  /*5910*/  @!P0 PRMT R31, R36, 0x5410, R33 ;  /* 0x00005410241f8816 */ /* 0x000fe40000000021 */
[----:B------:R-:W-:Y:S02]  /*5920*/  @!P0 LOP3.LUT R36, R46, 0xffff0000, RZ, 0xc0, !PT ;  /* 0xffff00002e248812 */ /* 0x000fe400078ec0ff */
[----:B------:R-:W-:Y:S02]  /*5930*/  @!P0 PRMT R39, R32, 0x5410, R27 ;  /* 0x0000541020278816 */ /* 0x000fe4000000001b */
[----:B------:R-:W-:Y:S02]  /*5940*/  @!P0 LOP3.LUT R32, R45, 0xffff0000, RZ, 0xc0, !PT ;  /* 0xffff00002d208812 */ /* 0x000fe400078ec0ff */
        /* <DEDUP_REMOVED lines=26> */
[----:B------:R-:W-:Y:S01]  /*5af0*/  @!P0 FMUL.FTZ R9, R2, R31 ;  /* 0x0000001f02098220 */ /* 0x000fe20000410000 */
[----:B------:R-:W-:Y:S01]  /*5b00*/  @!P0 LOP3.LUT R27, R34, 0xffff0000, RZ, 0xc0, !PT ;  /* 0xffff0000221b8812 */ /* 0x000fe200078ec0ff */
[----:B------:R-:W-:Y:S01]  /*5b10*/  @!P0 FMUL.FTZ R3, R3, R4 ;  /* 0x0000000403038220 */ /* 0x000fe20000410000 */
[----:B------:R-:W-:Y:S01]  /*5b20*/  @!P0 SHF.L.U32 R34, R46, 0x10, RZ ;  /* 0x000000102e228819 */ /* 0x000fe200000006ff */
        /* <DEDUP_REMOVED lines=25> */
[----:B------:R-:W-:Y:S01]  /*5cc0*/  @!P0 FMUL.FTZ R57, R7, R37 ;  /* 0x0000002507398220 */ /* 0x000fe20000410000 */
[----:B------:R-:W-:Y:S01]  /*5cd0*/  @!P0 F2FP.BF16.PACK_AB R28, R68, R71 ;  /* 0x00000047441c823e */ /* 0x000fe200000010ff */
[----:B------:R-:W-:Y:S02]  /*5ce0*/  @!P0 FMUL.FTZ R59, R8, R39 ;  /* 0x00000027083b8220 */ /* 0x000fe40000410000 */
[----:B------:R-:W-:Y:S01]  /*5cf0*/  @!P0 FFMA.FTZ R3, R29, R30, R3 ;  /* 0x0000001e1d038223 */ /* 0x000fe20000010003 */
[----:B------:R-:W-:Y:S01]  /*5d00*/  @!P0 MOV R44, R28 ;  /* 0x0000001c002c8202 */ /* 0x000fe20000000f00 */
[----:B------:R-:W-:Y:S02]  /*5d10*/  @!P0 FFMA.FTZ R4, R31, R32, R4 ;  /* 0x000000201f048223 */ /* 0x000fe40000010004 */
[-C--:B------:R-:W-:Y:S02]  /*5d20*/  @!P0 FMUL.FTZ R7, R7, R9.reuse ;  /* 0x0000000907078220 */ /* 0x080fe40000410000 */
[----:B------:R-:W-:Y:S01]  /*5d30*/  @!P0 FFMA.FTZ R9, R38, R9, -R57 ;  /* 0x0000000926098223 */ /* 0x000fe20000010839 */
[----:B------:R-:W-:Y:S01]  /*5d40*/  @!P0 F2FP.BF16.PACK_AB R57, R69, R70 ;  /* 0x000000464539823e */ /* 0x000fe200000010ff */
[----:B------:R-:W-:Y:S01]  /*5d50*/  @!P0 FFMA.FTZ R59, R40, R10, -R59 ;  /* 0x0000000a283b8223 */ /* 0x000fe2000001083b */
[----:B------:R-:W-:Y:S01]  /*5d60*/  @!P0 F2FP.BF16.PACK_AB R3, R4, R3 ;  /* 0x000000030403823e */ /* 0x000fe200000010ff */
[----:B------:R-:W-:Y:S02]  /*5d70*/  @!P0 FFMA.FTZ R5, R33, R34, R5 ;  /* 0x0000002221058223 */ /* 0x000fe40000010005 */
[----:B------:R-:W-:Y:S01]  /*5d80*/  @!P0 FMUL.FTZ R8, R8, R10 ;  /* 0x0000000a08088220 */ /* 0x000fe20000410000 */
[----:B------:R-:W-:Y:S01]  /*5d90*/  @!P0 F2FP.BF16.PACK_AB R10, R59, R9 ;  /* 0x000000093b0a823e */ /* 0x000fe200000010ff */
[----:B------:R-:W-:Y:S01]  /*5da0*/  @!P0 FFMA.FTZ R6, R35, R36, R6 ;  /* 0x0000002423068223 */ /* 0x000fe20000010006 */
[----:B------:R-:W-:Y:S01]  /*5db0*/  @!P0 F2FP.BF16.PACK_AB R9, R2, R0 ;  /* 0x000000000209823e */ /* 0x000fe200000010ff */
[----:B------:R-:W-:Y:S01]  /*5dc0*/  @!P0 FFMA.FTZ R7, R37, R38, R7 ;  /* 0x0000002625078223 */ /* 0x000fe20000010007 */
[----:B------:R-:W-:Y:S01]  /*5dd0*/  @!P0 MOV R47, R10 ;  /* 0x0000000a002f8202 */ /* 0x000fe20000000f00 */
[----:B------:R-:W-:Y:S01]  /*5de0*/  @!P0 FFMA.FTZ R8, R39, R40, R8 ;  /* 0x0000002827088223 */ /* 0x000fe20000010008 */
[----:B------:R-:W-:Y:S01]  /*5df0*/  @!P0 F2FP.BF16.PACK_AB R2, R6, R5 ;  /* 0x000000050602823e */ /* 0x000fe200000010ff */
[----:B------:R-:W-:Y:S02]  /*5e00*/  @!P0 IMAD.MOV.U32 R45, RZ, RZ, R57 ;  /* 0x000000ffff2d8224 */ /* 0x000fe400078e0039 */
        /* <DEDUP_REMOVED lines=8> */
.L_x_619:
[----:B------:R-:W-:Y:S05]  /*5e90*/  BSYNC B0 ;  /* 0x0000000000007941 */ /* 0x000fea0003800000 */
.L_x_618:
        /* <DEDUP_REMOVED lines=46> */
[----:B------:R-:W-:Y:S02]  /*6180*/  @!P0 LOP3.LUT R4, R0, 0xffff0000, RZ, 0xc0, !PT ;  /* 0xffff000000048812 */ /* 0x000fe400078ec0ff */
[----:B------:R-:W-:Y:S01]  /*6190*/  @!P0 PRMT R29, R42, 0x5432, R7 ;  /* 0x000054322a1d8816 */ /* 0x000fe20000000007 */
[----:B------:R-:W-:Y:S01]  /*61a0*/  @!P0 IMAD.U32 R7, R0, 0x10000, RZ ;  /* 0x0001000000078824 */ /* 0x000fe200078e00ff */
[----:B------:R-:W-:Y:S01]  /*61b0*/  @!P0 LOP3.LUT R33, R27, 0xffff0000, RZ, 0xc0, !PT ;  /* 0xffff00001b218812 */ /* 0x000fe200078ec0ff */
        /* <DEDUP_REMOVED lines=38> */
[----:B------:R-:W-:Y:S01]  /*6420*/  @!P0 FMUL.FTZ R5, R5, R10 ;  /* 0x0000000a05058220 */ /* 0x000fe20000410000 */
[----:B------:R-:W-:Y:S01]  /*6430*/  @!P0 F2FP.BF16.PACK_AB R16, R50, R51 ;  /* 0x000000333210823e */ /* 0x000fe200000010ff */
[----:B------:R-:W-:Y:S02]  /*6440*/  @!P0 FFMA.FTZ R3, R17, R18, R3 ;  /* 0x0000001211038223 */ /* 0x000fe40000010003 */
[----:B------:R-:W-:Y:S01]  /*6450*/  @!P0 FFMA.FTZ R10, R28, R10, -R35 ;  /* 0x0000000a1c0a8223 */ /* 0x000fe20000010823 */
[----:B------:R-:W-:Y:S01]  /*6460*/  @!P0 MOV R36, R16 ;  /* 0x0000001000248202 */ /* 0x000fe20000000f00 */
[----:B------:R-:W-:Y:S01]  /*6470*/  @!P0 FMUL.FTZ R6, R6, R9 ;  /* 0x0000000906068220 */ /* 0x000fe20000410000 */
[----:B------:R-:W-:Y:S01]  /*6480*/  @!P0 F2FP.BF16.PACK_AB R35, R48, R49 ;  /* 0x000000313023823e */ /* 0x000fe200000010ff */
[----:B------:R-:W-:Y:S01]  /*6490*/  @!P0 FFMA.FTZ R40, R30, R9, -R40 ;  /* 0x000000091e288223 */ /* 0x000fe20000010828 */
[----:B------:R-:W-:Y:S01]  /*64a0*/  @!P0 F2FP.BF16.PACK_AB R9, R2, R0 ;  /* 0x000000000209823e */ /* 0x000fe200000010ff */
[----:B------:R-:W-:Y:S02]  /*64b0*/  @!P0 FFMA.FTZ R4, R19, R24, R4 ;  /* 0x0000001813048223 */ /* 0x000fe40000010004 */
[----:B------:R-:W-:Y:S01]  /*64c0*/  @!P0 FFMA.FTZ R5, R27, R28, R5 ;  /* 0x0000001c1b058223 */ /* 0x000fe20000010005 */
[----:B------:R-:W-:Y:S01]  /*64d0*/  @!P0 F2FP.BF16.PACK_AB R10, R40, R10 ;  /* 0x0000000a280a823e */ /* 0x000fe200000010ff */
[----:B------:R-:W-:Y:S01]  /*64e0*/  @!P0 FFMA.FTZ R6, R29, R30, R6 ;  /* 0x0000001e1d068223 */ /* 0x000fe20000010006 */
[----:B------:R-:W-:Y:S01]  /*64f0*/  @!P0 F2FP.BF16.PACK_AB R3, R4, R3 ;  /* 0x000000030403823e */ /* 0x000fe200000010ff */
[----:B------:R-:W-:Y:S02]  /*6500*/  @!P0 FFMA.FTZ R7, R31, R32, R7 ;  /* 0x000000201f078223 */ /* 0x000fe40000010007 */
[----:B------:R-:W-:Y:S01]  /*6510*/  @!P0 FFMA.FTZ R8, R33, R34, R8 ;  /* 0x0000002221088223 */ /* 0x000fe20000010008 */
[----:B------:R-:W-:Y:S01]  /*6520*/  @!P0 F2FP.BF16.PACK_AB R2, R6, R5 ;  /* 0x000000050602823e */ /* 0x000fe200000010ff */
[----:B------:R-:W-:Y:S01]  /*6530*/  @!P0 IMAD.MOV.U32 R37, RZ, RZ, R35 ;  /* 0x000000ffff258224 */ /* 0x000fe200078e0023 */
[----:B------:R-:W-:Y:S01]  /*6540*/  @!P0 MOV R13, R3 ;  /* 0x00000003000d8202 */ /* 0x000fe20000000f00 */
[----:B------:R-:W-:Y:S01]  /*6550*/  @!P0 IMAD.MOV.U32 R38, RZ, RZ, R10 ;  /* 0x000000ffff268224 */ /* 0x000fe200078e000a */
[----:B------:R-:W-:Y:S01]  /*6560*/  @!P0 F2FP.BF16.PACK_AB R0, R8, R7 ;  /* 0x000000070800823e */ /* 0x000fe200000010ff */
[----:B------:R-:W-:Y:S02]  /*6570*/  @!P0 IMAD.MOV.U32 R39, RZ, RZ, R11 ;  /* 0x000000ffff278224 */ /* 0x000fe400078e000b */
[----:B------:R-:W-:Y:S02]  /*6580*/  @!P0 IMAD.MOV.U32 R12, RZ, RZ, R9 ;  /* 0x000000ffff0c8224 */ /* 0x000fe400078e0009 */
[----:B------:R-:W-:Y:S01]  /*6590*/  @!P0 IMAD.MOV.U32 R14, RZ, RZ, R2 ;  /* 0x000000ffff0e8224 */ /* 0x000fe200078e0002 */
[----:B------:R1:W-:Y:S01]  /*65a0*/  STG.E.128 [R46.64], R36 ;  /* 0x000000242e007986 */ /* 0x0003e2000c101d06 */
[----:B------:R-:W-:Y:S07]  /*65b0*/  @!P0 IMAD.MOV.U32 R15, RZ, RZ, R0 ;  /* 0x000000ffff0f8224 */ /* 0x000fee00078e0000 */
[----:B------:R1:W-:Y:S02]  /*65c0*/  @!P2 STG.E.128 [R44.64], R12 ;  /* 0x0000000c2c00a986 */ /* 0x0003e4000c101d06 */
.L_x_621:
[----:B------:R-:W-:Y:S05]  /*65d0*/  BSYNC B0 ;  /* 0x0000000000007941 */ /* 0x000fea0003800000 */
.L_x_620:
[----:B------:R-:W-:Y:S11]  /*65e0*/  ISETP.GE.AND P0, PT, R106, c[0x0][0x1d4], PT ;  /* 0x000075006a007a0c */ /* 0x000ff60003f06270 */
[----:B------:R-:W-:Y:S02]  /*65f0*/  @!UPT UIADD3 URZ, URZ, URZ, URZ ;  /* 0x0000003f3f3ff290 */ /* 0x000fe4000fffe03f */
[----:B------:R-:W-:-:S05]  /*6600*/  @P0 BRA `(.L_x_605) ;  /* 0x000008f000000947 */ /* 0x000fca0003800000 */
[----:B------:R-:W-:Y:S01]  /*6610*/  IADD3 R0, P1, P0, R72, R65, R83 ;  /* 0x0000004148007210 */ /* 0x000fe2000783e053 */
[----:B-1----:R-:W-:Y:S03]  /*6620*/  LDS.128 R12, [R101+0x6100] ;  /* 0x00610000650c7984 */ /* 0x002fe60000000c00 */
[----:B------:R-:W-:Y:S02]  /*6630*/  IADD3.X R2, R74, R64, R113, P1, P0 ;  /* 0x000000404a027210 */ /* 0x000fe40000fe0471 */
[C---:B------:R-:W-:Y:S03]  /*6640*/  LEA R38, P0, R0.reuse, c[0x0][0x1c8], 0x1 ;  /* 0x0000720000267a11 */ /* 0x040fe600078008ff */
[----:B------:R-:W1:Y:S01]  /*6650*/  LDS.128 R32, [R108+0x6100] ;  /* 0x006100006c207984 */ /* 0x000e620000000c00 */
[----:B------:R-:W-:Y:S02]  /*6660*/  LEA.HI.X R39, R0, c[0x0][0x1cc], R2, 0x1, P0 ;  /* 0x0000730000277a11 */ /* 0x000fe400000f0c02 */
[----:B------:R-:W-:Y:S11]  /*6670*/  ISETP.GE.AND P0, PT, R106, c[0x0][0x27c], PT ;  /* 0x00009f006a007a0c */ /* 0x000ff60003f06270 */
[----:B------:R-:W-:Y:S02]  /*6680*/  @!UPT UIADD3 URZ, URZ, URZ, URZ ;  /* 0x0000003f3f3ff290 */ /* 0x000fe4000fffe03f */
[--C-:B------:R-:W-:Y:S02]  /*6690*/  @!P0 SHF.R.U64 R0, R20, 0x10, R21.reuse ;  /* 0x0000001014008819 */ /* 0x100fe40000001215 */
[----:B------:R-:W-:Y:S02]  /*66a0*/  @!P0 SHF.R.U32.HI R2, RZ, 0x10, R21 ;  /* 0x00000010ff028819 */ /* 0x000fe40000011615 */
[----:B------:R-:W-:Y:S02]  /*66b0*/  @!P0 SHF.R.U64 R3, R22, 0x10, R23 ;  /* 0x0000001016038819 */ /* 0x000fe40000001217 */
[----:B------:R-:W-:Y:S02]  /*66c0*/  @!P0 SHF.R.U64 R9, R54, 0x10, R55 ;  /* 0x0000001036098819 */ /* 0x000fe40000001237 */
[----:B------:R-:W-:Y:S02]  /*66d0*/  @!P0 PRMT R10, R26, 0x5432, R3 ;  /* 0x000054321a0a8816 */ /* 0x000fe40000000003 */
[----:B------:R-:W-:Y:S02]  /*66e0*/  @!P0 SHF.R.U32.HI R5, RZ, 0x10, R23 ;  /* 0x00000010ff058819 */ /* 0x000fe40000011617 */
[----:B------:R-:W-:Y:S02]  /*66f0*/  @!P0 PRMT R24, R56, 0x5432, R9 ;  /* 0x0000543238188816 */ /* 0x000fe40000000009 */
[----:B------:R-:W-:Y:S02]  /*6700*/  @!P0 SHF.R.U32.HI R8, RZ, 0x10, R55 ;  /* 0x00000010ff088819 */ /* 0x000fe40000011637 */
[----:B------:R-:W-:Y:S02]  /*6710*/  @!P0 SHF.R.U64 R4, R52, 0x10, R53 ;  /* 0x0000001034048819 */ /* 0x000fe40000001235 */
[----:B------:R-:W-:Y:S02]  /*6720*/  @!P0 PRMT R22, R56, 0x5410, R8 ;  /* 0x0000541038168816 */ /* 0x000fe40000000008 */
[----:B------:R-:W-:Y:S02]  /*6730*/  @!P0 PRMT R8, R26, 0x5410, R5 ;  /* 0x000054101a088816 */ /* 0x000fe40000000005 */
[----:B------:R-:W-:Y:S01]  /*6740*/  @!P0 PRMT R16, R43, 0x5410, R4 ;  /* 0x000054102b108816 */ /* 0x000fe20000000004 */
[----:B-1----:R-:W-:Y:S01]  /*6750*/  @!P0 IMAD.U32 R9, R32, 0x10000, RZ ;  /* 0x0001000020098824 */ /* 0x002fe200078e00ff */
[C---:B------:R-:W-:Y:S01]  /*6760*/  @!P0 LOP3.LUT R21, R33.reuse, 0xffff0000, RZ, 0xc0, !PT ;  /* 0xffff000021158812 */ /* 0x040fe200078ec0ff */
[----:B------:R-:W-:Y:S01]  /*6770*/  @!P0 IMAD.U32 R19, R33, 0x10000, RZ ;  /* 0x0001000021138824 */ /* 0x000fe200078e00ff */
[C---:B------:R-:W-:Y:S02]  /*6780*/  @!P0 SHF.L.U32 R26, R35.reuse, 0x10, RZ ;  /* 0x00000010231a8819 */ /* 0x040fe400000006ff */
[----:B------:R-:W-:Y:S02]  /*6790*/  @!P0 LOP3.LUT R28, R35, 0xffff0000, RZ, 0xc0, !PT ;  /* 0xffff0000231c8812 */ /* 0x000fe400078ec0ff */
[----:B------:R-:W-:Y:S02]  /*67a0*/  @!P0 SHF.L.U32 R23, R34, 0x10, RZ ;  /* 0x0000001022178819 */ /* 0x000fe400000006ff */
[----:B------:R-:W-:Y:S02]  /*67b0*/  @!P0 SHF.R.U32.HI R7, RZ, 0x10, R53 ;  /* 0x00000010ff078819 */ /* 0x000fe40000011635 */
[----:B------:R-:W-:Y:S01]  /*67c0*/  @!P0 PRMT R6, R25, 0x5432, R0 ;  /* 0x0000543219068816 */ /* 0x000fe20000000000 */
[----:B------:R-:W-:Y:S01]  /*67d0*/  @!P0 IMAD.U32 R0, R12, 0x10000, RZ ;  /* 0x000100000c008824 */ /* 0x000fe200078e00ff */
[----:B------:R-:W-:Y:S01]  /*67e0*/  @!P0 PRMT R11, R43, 0x5432, R7 ;  /* 0x000054322b0b8816 */ /* 0x000fe20000000007 */
[C---:B------:R-:W-:Y:S01]  /*67f0*/  @!P0 IMAD.U32 R7, R16.reuse, 0x10000, RZ ;  /* 0x0001000010078824 */ /* 0x040fe200078e00ff */
[----:B------:R-:W-:Y:S02]  /*6800*/  @!P0 LOP3.LUT R16, R16, 0xffff0000, RZ, 0xc0, !PT ;  /* 0xffff000010108812 */ /* 0x000fe400078ec0ff */
[----:B------:R-:W-:Y:S01]  /*6810*/  @!P0 PRMT R4, R25, 0x5410, R2 ;  /* 0x0000541019048816 */ /* 0x000fe20000000002 */
[----:B------:R-:W-:Y:S01]  /*6820*/  @!P0 IMAD.U32 R18, R11, 0x10000, RZ ;  /* 0x000100000b128824 */ /* 0x000fe200078e00ff */
[----:B------:R-:W-:Y:S01]  /*6830*/  @!P0 SHF.L.U32 R3, R13, 0x10, RZ ;  /* 0x000000100d038819 */ /* 0x000fe200000006ff */
[C---:B------:R-:W-:Y:S01]  /*6840*/  @!P0 IMAD.U32 R2, R6.reuse, 0x10000, RZ ;  /* 0x0001000006028824 */ /* 0x040fe200078e00ff */
[----:B------:R-:W-:Y:S01]  /*6850*/  @!P0 LOP3.LUT R6, R6, 0xffff0000, RZ, 0xc0, !PT ;  /* 0xffff000006068812 */ /* 0x000fe200078ec0ff */
[----:B------:R-:W-:Y:S01]  /*6860*/  @!P0 IMAD.U32 R5, R4, 0x10000, RZ ;  /* 0x0001000004058824 */ /* 0x000fe200078e00ff */
[----:B------:R-:W-:Y:S01]  /*6870*/  @!P0 LOP3.LUT R27, R22, 0xffff0000, RZ, 0xc0, !PT ;  /* 0xffff0000161b8812 */ /* 0x000fe200078ec0ff */
[C---:B------:R-:W-:Y:S02]  /*6880*/  @!P0 FMUL.FTZ R17, R0.reuse, R7 ;  /* 0x0000000700118220 */ /* 0x040fe40000410000 */
[----:B------:R-:W-:Y:S02]  /*6890*/  @!P0 FMUL.FTZ R20, R3, R18 ;  /* 0x0000001203148220 */ /* 0x000fe40000410000 */
[-C--:B------:R-:W-:Y:S02]  /*68a0*/  @!P0 FMUL.FTZ R0, R0, R2.reuse ;  /* 0x0000000200008220 */ /* 0x080fe40000410000 */
[----:B------:R-:W-:Y:S01]  /*68b0*/  @!P0 FFMA.FTZ R42, R9, R2, -R17 ;  /* 0x00000002092a8223 */ /* 0x000fe20000010811 */
[----:B------:R-:W-:Y:S01]  /*68c0*/  @!P0 LOP3.LUT R17, R32, 0xffff0000, RZ, 0xc0, !PT ;  /* 0xffff000020118812 */ /* 0x000fe200078ec0ff */
[----:B------:R-:W-:Y:S01]  /*68d0*/  @!P0 FFMA.FTZ R41, R19, R5, -R20 ;  /* 0x0000000513298223 */ /* 0x000fe20000010814 */
[----:B------:R-:W-:Y:S01]  /*68e0*/  @!P0 LOP3.LUT R20, R11, 0xffff0000, RZ, 0xc0, !PT ;  /* 0xffff00000b148812 */ /* 0x000fe200078ec0ff */
[----:B------:R-:W-:Y:S01]  /*68f0*/  @!P0 FFMA.FTZ R0, R7, R9, R0 ;  /* 0x0000000907008223 */ /* 0x000fe20000010000 */
[----:B------:R-:W-:Y:S01]  /*6900*/  @!P0 LOP3.LUT R7, R4, 0xffff0000, RZ, 0xc0, !PT ;  /* 0xffff000004078812 */ /* 0x000fe200078ec0ff */
[----:B------:R-:W-:Y:S01]  /*6910*/  @!P0 FMUL.FTZ R3, R3, R5 ;  /* 0x0000000503038220 */ /* 0x000fe20000410000 */
[----:B------:R-:W-:Y:S01]  /*6920*/  @!P0 LOP3.LUT R5, R12, 0xffff0000, RZ, 0xc0, !PT ;  /* 0xffff00000c058812 */ /* 0x000fe200078ec0ff */
[----:B------:R-:W-:Y:S01]  /*6930*/  @!P0 IMAD.U32 R25, R22, 0x10000, RZ ;  /* 0x0001000016198824 */ /* 0x000fe200078e00ff */
[----:B------:R-:W-:Y:S01]  /*6940*/  @!P0 LOP3.LUT R2, R13, 0xffff0000, RZ, 0xc0, !PT ;  /* 0xffff00000d028812 */ /* 0x000fe200078ec0ff */
[C---:B------:R-:W-:Y:S01]  /*6950*/  @!P0 IMAD.U32 R22, R24.reuse, 0x10000, RZ ;  /* 0x0001000018168824 */ /* 0x040fe200078e00ff */
[----:B------:R-:W-:Y:S01]  /*6960*/  @!P0 LOP3.LUT R24, R24, 0xffff0000, RZ, 0xc0, !PT ;  /* 0xffff000018188812 */ /* 0x000fe200078ec0ff */
[C---:B------:R-:W-:Y:S02]  /*6970*/  @!P0 FMUL.FTZ R11, R5.reuse, R16 ;  /* 0x00000010050b8220 */ /* 0x040fe40000410000 */
[C---:B------:R-:W-:Y:S02]  /*6980*/  @!P0 FMUL.FTZ R9, R2.reuse, R20 ;  /* 0x0000001402098220 */ /* 0x040fe40000410000 */
[-C--:B------:R-:W-:Y:S02]  /*6990*/  @!P0 FMUL.FTZ R4, R2, R7.reuse ;  /* 0x0000000702048220 */ /* 0x080fe40000410000 */
[-C--:B------:R-:W-:Y:S01]  /*69a0*/  @!P0 FMUL.FTZ R2, R5, R6.reuse ;  /* 0x0000000605028220 */ /* 0x080fe20000410000 */
[----:B------:R-:W-:Y:S01]  /*69b0*/  @!P0 LOP3.LUT R5, R15, 0xffff0000, RZ, 0xc0, !PT ;  /* 0xffff00000f058812 */ /* 0x000fe200078ec0ff */
[----:B------:R-:W-:Y:S02]  /*69c0*/  @!P0 FFMA.FTZ R40, R21, R7, -R9 ;  /* 0x0000000715288223 */ /* 0x000fe40000010809 */
[----:B------:R-:W-:Y:S02]  /*69d0*/  @!P0 IMAD.U32 R7, R15, 0x10000, RZ ;  /* 0x000100000f078824 */ /* 0x000fe400078e00ff */
[----:B------:R-:W-:Y:S01]  /*69e0*/  @!P0 FFMA.FTZ R37, R17, R6, -R11 ;  /* 0x0000000611258223 */ /* 0x000fe2000001080b */
[C---:B------:R-:W-:Y:S01]  /*69f0*/  @!P0 LOP3.LUT R6, R8.reuse, 0xffff0000, RZ, 0xc0, !PT ;  /* 0xffff000008068812 */ /* 0x040fe200078ec0ff */
[----:B------:R-:W-:Y:S02]  /*6a00*/  @!P0 IMAD.U32 R9, R8, 0x10000, RZ ;  /* 0x0001000008098824 */ /* 0x000fe400078e00ff */
[----:B------:R-:W-:Y:S02]  /*6a10*/  @!P0 FMUL.FTZ R8, R7, R25 ;  /* 0x0000001907088220 */ /* 0x000fe40000410000 */
[C---:B------:R-:W-:Y:S02]  /*6a20*/  @!P0 FMUL.FTZ R11, R5.reuse, R27 ;  /* 0x0000001b050b8220 */ /* 0x040fe40000410000 */
[-C--:B------:R-:W-:Y:S02]  /*6a30*/  @!P0 FFMA.FTZ R36, R26, R9.reuse, -R8 ;  /* 0x000000091a248223 */ /* 0x080fe40000010808 */
[-C--:B------:R-:W-:Y:S02]  /*6a40*/  @!P0 FMUL.FTZ R8, R5, R6.reuse ;  /* 0x0000000605088220 */ /* 0x080fe40000410000 */
[----:B------:R-:W-:Y:S01]  /*6a50*/  @!P0 FFMA.FTZ R31, R28, R6, -R11 ;  /* 0x000000061c1f8223 */ /* 0x000fe2000001080b */
[C---:B------:R-:W-:Y:S01]  /*6a60*/  @!P0 LOP3.LUT R6, R14.reuse, 0xffff0000, RZ, 0xc0, !PT ;  /* 0xffff00000e068812 */ /* 0x040fe200078ec0ff */
[----:B------:R-:W-:Y:S02]  /*6a70*/  @!P0 IMAD.U32 R5, R14, 0x10000, RZ ;  /* 0x000100000e058824 */ /* 0x000fe400078e00ff */
[----:B------:R-:W-:Y:S01]  /*6a80*/  @!P0 FMUL.FTZ R7, R7, R9 ;  /* 0x0000000907078220 */ /* 0x000fe20000410000 */
[C---:B------:R-:W-:Y:S01]  /*6a90*/  @!P0 LOP3.LUT R9, R10.reuse, 0xffff0000, RZ, 0xc0, !PT ;  /* 0xffff00000a098812 */ /* 0x040fe200078ec0ff */
[----:B------:R-:W-:Y:S01]  /*6aa0*/  @!P0 IMAD.U32 R11, R10, 0x10000, RZ ;  /* 0x000100000a0b8824 */ /* 0x000fe200078e00ff */
[----:B------:R-:W-:Y:S01]  /*6ab0*/  @!P0 LOP3.LUT R10, R34, 0xffff0000, RZ, 0xc0, !PT ;  /* 0xffff0000220a8812 */ /* 0x000fe200078ec0ff */
[C---:B------:R-:W-:Y:S02]  /*6ac0*/  @!P0 FMUL.FTZ R29, R5.reuse, R22 ;  /* 0x00000016051d8220 */ /* 0x040fe40000410000 */
        /* <DEDUP_REMOVED lines=8> */
[-C--:B------:R-:W-:Y:S01]  /*6b50*/  @!P0 FFMA.FTZ R30, R10, R9.reuse, -R30 ;  /* 0x000000090a1e8223 */ /* 0x080fe2000001081e */
[----:B------:R-:W-:Y:S01]  /*6b60*/  @!P0 F2FP.BF16.PACK_AB R11, R31, R36 ;  /* 0x000000241f0b823e */ /* 0x000fe200000010ff */
[----:B------:R-:W-:Y:S01]  /*6b70*/  @!P0 FMUL.FTZ R6, R6, R9 ;  /* 0x0000000906068220 */ /* 0x000fe20000410000 */
[----:B------:R-:W-:Y:S01]  /*6b80*/  @!P0 F2FP.BF16.PACK_AB R9, R2, R0 ;  /* 0x000000000209823e */ /* 0x000fe200000010ff */
[----:B------:R-:W-:Y:S01]  /*6b90*/  @!P0 FFMA.FTZ R4, R20, R21, R4 ;  /* 0x0000001514048223 */ /* 0x000fe20000010004 */
[----:B------:R-:W-:Y:S01]  /*6ba0*/  @!P0 MOV R35, R11 ;  /* 0x0000000b00238202 */ /* 0x000fe20000000f00 */
[----:B------:R-:W-:Y:S02]  /*6bb0*/  @!P0 FFMA.FTZ R5, R22, R23, R5 ;  /* 0x0000001716058223 */ /* 0x000fe40000010005 */
[----:B------:R-:W-:Y:S01]  /*6bc0*/  @!P0 FFMA.FTZ R6, R24, R10, R6 ;  /* 0x0000000a18068223 */ /* 0x000fe20000010006 */
[----:B------:R-:W-:Y:S01]  /*6bd0*/  @!P0 F2FP.BF16.PACK_AB R10, R30, R29 ;  /* 0x0000001d1e0a823e */ /* 0x000fe200000010ff */
[----:B------:R-:W-:Y:S01]  /*6be0*/  @!P0 FFMA.FTZ R7, R25, R26, R7 ;  /* 0x0000001a19078223 */ /* 0x000fe20000010007 */
[----:B------:R-:W-:Y:S01]  /*6bf0*/  @!P0 F2FP.BF16.PACK_AB R3, R4, R3 ;  /* 0x000000030403823e */ /* 0x000fe200000010ff */
        /* <DEDUP_REMOVED lines=9> */
[----:B------:R-:W-:Y:S01]  /*6c90*/  @!P0 IMAD.MOV.U32 R15, RZ, RZ, R0 ;  /* 0x000000ffff0f8224 */ /* 0x000fe200078e0000 */
[----:B------:R-:W-:Y:S11]  /*6ca0*/  ISETP.GE.AND P0, PT, R81, c[0x0][0x1d4], PT ;  /* 0x0000750051007a0c */ /* 0x000ff60003f06270 */
[----:B------:R-:W-:Y:S02]  /*6cb0*/  @!UPT UIADD3 URZ, URZ, URZ, URZ ;  /* 0x0000003f3f3ff290 */ /* 0x000fe4000fffe03f */
[----:B------:R-:W-:-:S05]  /*6cc0*/  @P0 BRA `(.L_x_605) ;  /* 0x0000023000000947 */ /* 0x000fca0003800000 */
[----:B------:R-:W-:Y:S04]  /*6cd0*/  IADD3 R0, P1, P0, R72, R65, R81 ;  /* 0x0000004148007210 */ /* 0x000fe8000783e051 */
[----:B------:R-:W-:Y:S02]  /*6ce0*/  IADD3.X R3, R74, R64, R110, P1, P0 ;  /* 0x000000404a037210 */ /* 0x000fe40000fe046e */
[C---:B------:R-:W-:Y:S04]  /*6cf0*/  LEA R2, P0, R0.reuse, c[0x0][0x1c8], 0x1 ;  /* 0x0000720000027a11 */ /* 0x040fe800078008ff */
[----:B------:R-:W-:Y:S05]  /*6d00*/  LEA.HI.X R3, R0, c[0x0][0x1cc], R3, 0x1, P0 ;  /* 0x0000730000037a11 */ /* 0x000fea00000f0c03 */
[----:B------:R2:W-:Y:S01]  /*6d10*/  STG.E.128 [R2.64], R12 ;  /* 0x0000000c02007986 */ /* 0x0005e2000c101d06 */
[----:B------:R-:W-:-:S05]  /*6d20*/  BRA `(.L_x_605) ;  /* 0x000001d000007947 */ /* 0x000fca0003800000 */
.L_x_601:
[----:B------:R-:W-:Y:S05]  /*6d30*/  IMAD R0, R58, -0x40, R76 ;  /* 0xffffffc03a007824 */ /* 0x000fea00078e024c */
[----:B------:R-:W-:Y:S04]  /*6d40*/  IMNMX R0, R0, 0x40, PT ;  /* 0x0000004000007817 */ /* 0x000fe80003800200 */
[----:B------:R-:W-:Y:S11]  /*6d50*/  ISETP.GE.AND P0, PT, R245, R0, PT ;  /* 0x00000000f500720c */ /* 0x000ff60003f06270 */
[----:B------:R-:W-:Y:S02]  /*6d60*/  @!UPT UIADD3 URZ, URZ, URZ, URZ ;  /* 0x0000003f3f3ff290 */ /* 0x000fe4000fffe03f */
[----:B------:R-:W-:-:S05]  /*6d70*/  @P0 BRA `(.L_x_605) ;  /* 0x0000018000000947 */ /* 0x000fca0003800000 */
[C---:B------:R-:W-:Y:S02]  /*6d80*/  ISETP.GE.AND P0, PT, R104.reuse, c[0x0][0x1d4], PT ;  /* 0x0000750068007a0c */ /* 0x040fe40003f06270 */
[----:B------:R-:W-:Y:S11]  /*6d90*/  IADD3 R0, R104, 0x60, RZ ;  /* 0x0000006068007810 */ /* 0x000ff60007ffe0ff */
[----:B------:R-:W1:Y:S04]  /*6da0*/  @!P0 LDS.128 R4, [R239+0x6000] ;  /* 0x00600000ef048984 */ /* 0x000e680000000c00 */
[----:B-1----:R-:W-:Y:S01]  /*6db0*/  @!P0 STG.E.128 [R48.64], R4 ;  /* 0x0000000430008986 */ /* 0x002fe2000c101d06 */
[----:B------:R-:W-:Y:S11]  /*6dc0*/  ISETP.GE.AND P0, PT, R107, c[0x0][0x1d4], PT ;  /* 0x000075006b007a0c */ /* 0x000ff60003f06270 */
[----:B------:R-:W-:Y:S02]  /*6dd0*/  @!UPT UIADD3 URZ, URZ, URZ, URZ ;  /* 0x0000003f3f3ff290 */ /* 0x000fe4000fffe03f */
[----:B------:R-:W1:Y:S04]  /*6de0*/  @!P0 LDS.128 R8, [R240+0x6000] ;  /* 0x00600000f0088984 */ /* 0x000e680000000c00 */
[----:B-1----:R-:W-:Y:S01]  /*6df0*/  @!P0 STG.E.128 [R48.64+0x40], R8 ;  /* 0x0000400830008986 */ /* 0x002fe2000c101d06 */
[----:B------:R-:W-:Y:S11]  /*6e00*/  ISETP.GE.AND P0, PT, R106, c[0x0][0x1d4], PT ;  /* 0x000075006a007a0c */ /* 0x000ff60003f06270 */
[----:B------:R-:W-:Y:S02]  /*6e10*/  @!UPT UIADD3 URZ, URZ, URZ, URZ ;  /* 0x0000003f3f3ff290 */ /* 0x000fe4000fffe03f */
[----:B------:R-:W1:Y:S04]  /*6e20*/  @!P0 LDS.128 R4, [R239+0x8000] ;  /* 0x00800000ef048984 */ /* 0x000e680000000c00 */
[----:B-1----:R-:W-:Y:S01]  /*6e30*/  @!P0 STG.E.128 [R48.64+0x80], R4 ;  /* 0x0000800430008986 */ /* 0x002fe2000c101d06 */
[----:B------:R-:W-:Y:S02]  /*6e40*/  ISETP.GE.AND P0, PT, R0, c[0x0][0x1d4], PT ;  /* 0x0000750000007a0c */ /* 0x000fe40003f06270 */
[----:B------:R-:W-:Y:S11]  /*6e50*/  IADD3 R0, R104, 0x80, RZ ;  /* 0x0000008068007810 */ /* 0x000ff60007ffe0ff */
[----:B------:R-:W1:Y:S04]  /*6e60*/  @!P0 LDS.128 R4, [R240+0x8000] ;  /* 0x00800000f0048984 */ /* 0x000e680000000c00 */
[----:B-1----:R-:W-:Y:S01]  /*6e70*/  @!P0 STG.E.128 [R48.64+0xc0], R4 ;  /* 0x0000c00430008986 */ /* 0x002fe2000c101d06 */
[----:B------:R-:W-:Y:S02]  /*6e80*/  ISETP.GE.AND P0, PT, R0, c[0x0][0x1d4], PT ;  /* 0x0000750000007a0c */ /* 0x000fe40003f06270 */
[----:B------:R-:W-:Y:S11]  /*6e90*/  IADD3 R0, R104, 0xa0, RZ ;  /* 0x000000a068007810 */ /* 0x000ff60007ffe0ff */
[----:B------:R-:W1:Y:S04]  /*6ea0*/  @!P0 LDS.128 R4, [R239+0xa000] ;  /* 0x00a00000ef048984 */ /* 0x000e680000000c00 */
[----:B-1----:R-:W-:Y:S01]  /*6eb0*/  @!P0 STG.E.128 [R48.64+0x100], R4 ;  /* 0x0001000430008986 */ /* 0x002fe2000c101d06 */
[----:B------:R-:W-:Y:S11]  /*6ec0*/  ISETP.GE.AND P0, PT, R0, c[0x0][0x1d4], PT ;  /* 0x0000750000007a0c */ /* 0x000ff60003f06270 */
[----:B------:R-:W-:Y:S02]  /*6ed0*/  @!UPT UIADD3 URZ, URZ, URZ, URZ ;  /* 0x0000003f3f3ff290 */ /* 0x000fe4000fffe03f */
[----:B------:R-:W1:Y:S04]  /*6ee0*/  @!P0 LDS.128 R4, [R240+0xa000] ;  /* 0x00a00000f0048984 */ /* 0x000e680000000c00 */
[----:B-1----:R1:W-:Y:S02]  /*6ef0*/  @!P0 STG.E.128 [R48.64+0x140], R4 ;  /* 0x0001400430008986 */ /* 0x0023e4000c101d06 */
.L_x_605:
[----:B------:R-:W-:Y:S05]  /*6f00*/  BSYNC B1 ;  /* 0x0000000000017941 */ /* 0x000fea0003800000 */
.L_x_600:
[C---:B-1----:R-:W-:Y:S01]  /*6f10*/  IMAD.SHL.U32 R10, R58.reuse, 0x40, RZ ;  /* 0x000000403a0a7824 */ /* 0x042fe200078e00ff */
[----:B------:R-:W-:Y:S01]  /*6f20*/  SHF.L.U64.HI R9, R58, 0x6, R75 ;  /* 0x000000063a097819 */ /* 0x000fe2000001024b */
[----:B------:R-:W-:Y:S03]  /*6f30*/  BSSY B0, `(.L_x_622) ;  /* 0x000004c000007945 */ /* 0x000fe60003800000 */
[----:B------:R-:W-:Y:S02]  /*6f40*/  IADD3 R0, P0, R10, R122, RZ ;  /* 0x0000007a0a007210 */ /* 0x000fe40007f1e0ff */
[----:B--2--5:R-:W-:Y:S03]  /*6f50*/  IADD3 R3, R100, -R10, RZ ;  /* 0x8000000a64037210 */ /* 0x024fe60007ffe0ff */
[----:B------:R-:W-:Y:S01]  /*6f60*/  IMAD.X R2, R9, 0x1, R125, P0 ;  /* 0x0000000109027824 */ /* 0x000fe200000e067d */
[C---:B------:R-:W-:Y:S11]  /*6f70*/  ISETP.GE.AND P0, PT, R3.reuse, 0x21, PT ;  /* 0x000000210300780c */ /* 0x040ff60003f06270 */
[----:B------:R-:W-:Y:S02]  /*6f80*/  @!UPT UIADD3 URZ, URZ, URZ, URZ ;  /* 0x0000003f3f3ff290 */ /* 0x000fe4000fffe03f */
[----:B------:R-:W-:Y:S02]  /*6f90*/  @P0 IADD3 R8, P1, R0, 0x20, RZ ;  /* 0x0000002000080810 */ /* 0x000fe40007f3e0ff */
[-C--:B------:R-:W-:Y:S03]  /*6fa0*/  @P0 MOV R7, R82.reuse ;  /* 0x0000005200070202 */ /* 0x080fe60000000f00 */
[----:B------:R-:W-:Y:S01]  /*6fb0*/  @P0 IMAD.X R6, RZ, RZ, R2, P1 ;  /* 0x000000ffff060224 */ /* 0x000fe200008e0602 */
[----:B------:R-:W-:Y:S11]  /*6fc0*/  ISETP.GE.AND P1, PT, R3, 0x1, PT ;  /* 0x000000010300780c */ /* 0x000ff60003f26270 */
[----:B------:R-:W-:Y:S02]  /*6fd0*/  @!UPT UIADD3 URZ, URZ, URZ, URZ ;  /* 0x0000003f3f3ff290 */ /* 0x000fe4000fffe03f */
[----:B------:R-:W-:Y:S01]  /*6fe0*/  @P1 MOV R3, R82 ;  /* 0x0000005200031202 */ /* 0x000fe20000000f00 */
[----:B------:R-:W-:Y:S02]  /*6ff0*/  @P1 IMAD R4, R2, c[0x0][0x258], RZ ;  /* 0x0000960002041a24 */ /* 0x000fe400078e02ff */
[----:B------:R-:W-:Y:S04]  /*7000*/  @P1 IMAD.MOV.U32 R2, RZ, RZ, R78 ;  /* 0x000000ffff021224 */ /* 0x000fe800078e004e */
[C---:B------:R-:W-:Y:S04]  /*7010*/  @P1 IMAD.WIDE.U32 R2, R0.reuse, c[0x0][0x258], R2 ;  /* 0x0000960000021a25 */ /* 0x040fe800078e0002 */
[----:B------:R-:W-:Y:S01]  /*7020*/  @P1 IMAD R0, R0, c[0x0][0x25c], R4 ;  /* 0x0000970000001a24 */ /* 0x000fe200078e0204 */
[C---:B------:R-:W-:Y:S03]  /*7030*/  @P1 LEA R4, P2, R2.reuse, c[0x0][0x250], 0x1 ;  /* 0x0000940002041a11 */ /* 0x040fe600078408ff */
[----:B------:R-:W-:Y:S05]  /*7040*/  @P1 IMAD.IADD R0, R3, 0x1, R0 ;  /* 0x0000000103001824 */ /* 0x000fea00078e0200 */
        /* <DEDUP_REMOVED lines=25> */
[----:B------:R-:W-:Y:S02]  /*71e0*/  IMAD.MOV.U32 R4, RZ, RZ, R96 ;  /* 0x000000ffff047224 */ /* 0x000fe400078e0060 */
[----:B------:R-:W-:Y:S02]  /*71f0*/  IMAD.MOV.U32 R5, RZ, RZ, R121 ;  /* 0x000000ffff057224 */ /* 0x000fe400078e0079 */
[----:B------:R-:W-:Y:S02]  /*7200*/  IMAD.X R2, R9, 0x1, R126, P0 ;  /* 0x0000000109027824 */ /* 0x000fe400000e067e */
[----:B------:R-:W-:Y:S04]  /*7210*/  IMAD.WIDE.U32 R4, R0, c[0x0][0x208], R4 ;  /* 0x0000820000047a25 */ /* 0x000fe800078e0004 */
[----:B------:R-:W-:Y:S04]  /*7220*/  IMAD R2, R2, c[0x0][0x208], RZ ;  /* 0x0000820002027a24 */ /* 0x000fe800078e02ff */
[----:B------:R-:W-:Y:S01]  /*7230*/  IMAD R0, R0, c[0x0][0x20c], R2 ;  /* 0x0000830000007a24 */ /* 0x000fe200078e0202 */
[C---:B------:R-:W-:Y:S03]  /*7240*/  LEA R2, P0, R4.reuse, c[0x0][0x1f8], 0x1 ;  /* 0x00007e0004027a11 */ /* 0x040fe600078008ff */
[----:B------:R-:W-:Y:S05]  /*7250*/  IMAD.IADD R0, R5, 0x1, R0 ;  /* 0x0000000105007824 */ /* 0x000fea00078e0200 */
[----:B------:R-:W-:Y:S02]  /*7260*/  LEA.HI.X R3, R4, c[0x0][0x1fc], R0, 0x1, P0 ;  /* 0x00007f0004037a11 */ /* 0x000fe400000f0c00 */
[C---:B------:R-:W-:Y:S02]  /*7270*/  ISETP.GE.AND P0, PT, R104.reuse, c[0x0][0x1d4], PT ;  /* 0x0000750068007a0c */ /* 0x040fe40003f06270 */
[----:B------:R-:W-:Y:S11]  /*7280*/  IADD3 R0, R104, 0x60, RZ ;  /* 0x0000006068007810 */ /* 0x000ff60007ffe0ff */
[----:B------:R-:W1:Y:S04]  /*7290*/  @!P0 LDS.128 R12, [R239] ;  /* 0x00000000ef0c8984 */ /* 0x000e680000000c00 */
[----:B-1----:R-:W-:Y:S01]  /*72a0*/  @!P0 STG.E.128 [R2.64], R12 ;  /* 0x0000000c02008986 */ /* 0x002fe2000c101d06 */
[----:B------:R-:W-:Y:S11]  /*72b0*/  ISETP.GE.AND P0, PT, R107, c[0x0][0x1d4], PT ;  /* 0x000075006b007a0c */ /* 0x000ff60003f06270 */
[----:B------:R-:W-:Y:S02]  /*72c0*/  @!UPT UIADD3 URZ, URZ, URZ, URZ ;  /* 0x0000003f3f3ff290 */ /* 0x000fe4000fffe03f */
[----:B------:R-:W1:Y:S04]  /*72d0*/  @!P0 LDS.128 R4, [R240] ;  /* 0x00000000f0048984 */ /* 0x000e680000000c00 */
        /* <DEDUP_REMOVED lines=17> */
.L_x_623:
[----:B-1----:R-:W-:Y:S05]  /*73f0*/  BSYNC B0 ;  /* 0x0000000000007941 */ /* 0x002fea0003800000 */
.L_x_622:
        /* <DEDUP_REMOVED lines=26> */
.L_x_599:
[----:B---3--:R-:W-:Y:S02]  /*75a0*/  IMAD.MOV.U32 R0, RZ, RZ, c[0x0][0x2c4] ;  /* 0x0000b100ff007624 */ /* 0x008fe400078e00ff */
[----:B-1----:R-:W-:-:S02]  /*75b0*/  IMAD.MOV.U32 R3, RZ, RZ, c[0x0][0x32c] ;  /* 0x0000cb00ff037624 */ /* 0x002fc400078e00ff */
[----:B------:R-:W-:Y:S01]  /*75c0*/  IMAD.IADD R11, R132, 0x1, R133 ;  /* 0x00000001840b7824 */ /* 0x000fe200078e0285 */
[----:B------:R-:W-:Y:S02]  /*75d0*/  ISETP.NE.AND P3, PT, R0, 0x1, PT ;  /* 0x000000010000780c */ /* 0x000fe40003f65270 */
[----:B------:R-:W-:Y:S02]  /*75e0*/  IADD3 R0, R246, 0x7f, RZ ;  /* 0x0000007ff6007810 */ /* 0x000fe40007ffe0ff */
[----:B------:R-:W-:-:S09]  /*75f0*/  ISETP.GE.AND P1, PT, R3, 0x1, PT ;  /* 0x000000010300780c */ /* 0x000fd20003f26270 */
[----:B------:R-:W-:-:S05]  /*7600*/  @P3 IMAD.HI.U32 R2, R0, c[0x0][0x2c8], RZ ;  /* 0x0000b20000023a27 */ /* 0x000fca00078e00ff */
[----:B------:R-:W-:-:S05]  /*7610*/  @P3 SHF.R.U32.HI R0, RZ, c[0x0][0x2cc], R2 ;  /* 0x0000b300ff003a19 */ /* 0x000fca0000011602 */
[----:B------:R-:W-:-:S05]  /*7620*/  IMAD.IADD R0, R139, 0x1, R0 ;  /* 0x000000018b007824 */ /* 0x000fca00078e0200 */
        /* <DEDUP_REMOVED lines=13> */
.L_x_627:
[----:B------:R-:W-:-:S13]  /*7700*/  ISETP.NE.AND P0, PT, R4, 0x1, PT ;  /* 0x000000010400780c */ /* 0x000fda0003f05270 */
[----:B------:R-:W-:-:S05]  /*7710*/  @P0 IMAD.HI.U32 R0, R2, c[0x0][0x330], RZ ;  /* 0x0000cc0002000a27 */ /* 0x000fca00078e00ff */
[----:B------:R-:W-:Y:S02]  /*7720*/  @P0 SHF.R.U32.HI R2, RZ, c[0x0][0x334], R0 ;  /* 0x0000cd00ff020a19 */ /* 0x000fe40000011600 */
.L_x_628:
[----:B------:R-:W-:Y:S05]  /*7730*/  BSYNC B0 ;  /* 0x0000000000007941 */ /* 0x000fea0003800000 */
.L_x_626:
[----:B------:R-:W-:-:S05]  /*7740*/  IMAD R2, R2, R4, c[0x0][0x32c] ;  /* 0x0000cb0002027624 */ /* 0x000fca00078e0204 */
[----:B------:R-:W-:-:S04]  /*7750*/  IMNMX R3, R3, R2, PT ;  /* 0x0000000203037217 */ /* 0x000fc80003800200 */
.L_x_625:
[----:B------:R-:W-:Y:S01]  /*7760*/  IADD3 R3, R3, 0x3f, RZ ;  /* 0x0000003f03037810 */ /* 0x000fe20007ffe0ff */
[----:B------:R-:W-:-:S03]  /*7770*/  @P3 IMAD.HI.U32 R2, R246, c[0x0][0x2c8], RZ ;  /* 0x0000b200f6023a27 */ /* 0x000fc600078e00ff */
[----:B------:R-:W-:Y:S01]  /*7780*/  SHF.R.S32.HI R4, RZ, 0x1f, R3 ;  /* 0x0000001fff047819 */ /* 0x000fe20000011403 */
[----:B------:R-:W-:Y:S01]  /*7790*/  IMAD.MOV.U32 R0, RZ, RZ, R246 ;  /* 0x000000ffff007224 */ /* 0x000fe200078e00f6 */
[----:B------:R-:W-:Y:S02]  /*77a0*/  @P3 SHF.R.U32.HI R0, RZ, c[0x0][0x2cc], R2 ;  /* 0x0000b300ff003a19 */ /* 0x000fe40000011602 */
[----:B------:R-:W-:-:S03]  /*77b0*/  LEA.HI R3, R4, R3, RZ, 0x6 ;  /* 0x0000000304037211 */ /* 0x000fc600078f30ff */
[----:B------:R-:W-:Y:S01]  /*77c0*/  IMAD.IADD R0, R148, 0x1, R0 ;  /* 0x0000000194007824 */ /* 0x000fe200078e0200 */
[----:B------:R-:W-:-:S04]  /*77d0*/  SHF.R.S32.HI R3, RZ, 0x6, R3 ;  /* 0x00000006ff037819 */ /* 0x000fc80000011403 */
[----:B------:R-:W-:Y:S02]  /*77e0*/  IADD3 R2, R0, -c[0x0][0x324], RZ ;  /* 0x8000c90000027a10 */ /* 0x000fe40007ffe0ff */
[----:B------:R-:W-:Y:S01]  /*77f0*/  IMNMX R7, R149, R3, PT ;  /* 0x0000000395077217 */ /* 0x000fe20003800200 */
        /* <DEDUP_REMOVED lines=11> */
.L_x_631:
[----:B------:R-:W-:-:S04]  /*78b0*/  MOV R3, c[0x0][0x32c] ;  /* 0x0000cb0000037a02 */ /* 0x000fc80000000f00 */
[----:B------:R-:W-:-:S13]  /*78c0*/  ISETP.NE.AND P0, PT, R3, 0x1, PT ;  /* 0x000000010300780c */ /* 0x000fda0003f05270 */
[----:B------:R-:W-:-:S05]  /*78d0*/  @P0 IMAD.HI.U32 R3, R0, c[0x0][0x330], RZ ;  /* 0x0000cc0000030a27 */ /* 0x000fca00078e00ff */
[----:B------:R-:W-:Y:S02]  /*78e0*/  @P0 SHF.R.U32.HI R0, RZ, c[0x0][0x334], R3 ;  /* 0x0000cd00ff000a19 */ /* 0x000fe40000011603 */
.L_x_632:
[----:B------:R-:W-:Y:S05]  /*78f0*/  BSYNC B0 ;  /* 0x0000000000007941 */ /* 0x000fea0003800000 */
.L_x_630:
[----:B------:R-:W-:-:S05]  /*7900*/  IMAD R0, R0, c[0x0][0x32c], RZ ;  /* 0x0000cb0000007a24 */ /* 0x000fca00078e02ff */
[----:B------:R-:W-:-:S04]  /*7910*/  IMNMX R2, R2, R0, !PT ;  /* 0x0000000002027217 */ /* 0x000fc80007800200 */
.L_x_629:
[----:B------:R-:W-:Y:S01]  /*7920*/  SHF.R.S32.HI R0, RZ, 0x1f, R2 ;  /* 0x0000001fff007819 */ /* 0x000fe20000011402 */
[----:B------:R-:W-:Y:S03]  /*7930*/  BSSY B0, `(.L_x_633) ;  /* 0x0000024000007945 */ /* 0x000fe60003800000 */
[----:B------:R-:W-:-:S04]  /*7940*/  LEA.HI R0, R0, R2, RZ, 0x6 ;  /* 0x0000000200007211 */ /* 0x000fc800078f30ff */
[----:B------:R-:W-:-:S04]  /*7950*/  SHF.R.S32.HI R0, RZ, 0x6, R0 ;  /* 0x00000006ff007819 */ /* 0x000fc80000011400 */
[----:B------:R-:W-:Y:S01]  /*7960*/  IMNMX R6, RZ, R0, !PT ;  /* 0x00000000ff067217 */ /* 0x000fe20007800200 */
[----:B------:R-:W-:-:S03]  /*7970*/  IMAD.MOV.U32 R0, RZ, RZ, RZ ;  /* 0x000000ffff007224 */ /* 0x000fc600078e00ff */
[----:B------:R-:W-:-:S13]  /*7980*/  ISETP.GT.AND P0, PT, R7, R6, PT ;  /* 0x000000060700720c */ /* 0x000fda0003f04270 */
[----:B------:R-:W-:Y:S05]  /*7990*/  @!P0 BRA `(.L_x_634) ;  /* 0x000001d000008947 */ /* 0x000fea0003800000 */
[----:B------:R-:W-:Y:S02]  /*79a0*/  IABS R2, R130 ;  /* 0x0000008200027213 */ /* 0x000fe40000000000 */
[----:B------:R-:W-:Y:S02]  /*79b0*/  IADD3 R3, R130, -0x1, R7 ;  /* 0xffffffff82037810 */ /* 0x000fe40007ffe007 */
[----:B------:R-:W1:Y:S03]  /*79c0*/  I2F.RP R0, R2 ;  /* 0x0000000200007306 */ /* 0x000e660000209400 */
[----:B------:R-:W-:-:S05]  /*79d0*/  IMAD.IADD R8, R3, 0x1, -R6 ;  /* 0x0000000103087824 */ /* 0x000fca00078e0a06 */
[----:B------:R-:W-:Y:S01]  /*79e0*/  IABS R10, R8 ;  /* 0x00000008000a7213 */ /* 0x000fe20000000000 */
        /* <DEDUP_REMOVED lines=24> */
.L_x_634:
[----:B------:R-:W-:Y:S05]  /*7b70*/  BSYNC B0 ;  /* 0x0000000000007941 */ /* 0x000fea0003800000 */
.L_x_633:
[----:B------:R-:W2:Y:S01]  /*7b80*/  LDL R2, [R1+0x34] ;  /* 0x0000340001027983 */ /* 0x000ea20000100800 */
        /* <DEDUP_REMOVED lines=49> */
[----:B--2---:R-:W-:-:S04]  /*7ea0*/  IMAD R227, R2, R0, R6 ;  /* 0x0000000002e37224 */ /* 0x004fc800078e0206 */
[--C-:B------:R-:W-:Y:S01]  /*7eb0*/  IMAD.IADD R2, R227, 0x1, R0.reuse ;  /* 0x00000001e3027824 */ /* 0x100fe200078e0200 */
[----:B------:R-:W-:-:S04]  /*7ec0*/  PRMT R0, RZ, 0x7610, R0 ;  /* 0x00007610ff007816 */ /* 0x000fc80000000000 */
[----:B------:R-:W-:-:S04]  /*7ed0*/  IMNMX R24, R7, R2, PT ;  /* 0x0000000207187217 */ /* 0x000fc80003800200 */
[----:B------:R-:W-:Y:S01]  /*7ee0*/  ISETP.GT.AND P0, PT, R24, R227, PT ;  /* 0x000000e31800720c */ /* 0x000fe20003f04270 */
[----:B------:R1:W-:-:S12]  /*7ef0*/  STL [R1+0x1c], R24 ;  /* 0x00001c1801007387 */ /* 0x0003d80000100800 */
[----:B------:R-:W-:Y:S05]  /*7f00*/  @!P0 BRA `(.L_x_635) ;  /* 0x00015b3000008947 */ /* 0x000fea0003800000 */
[----:B------:R-:W2:Y:S04]  /*7f10*/  LDL R28, [R1+0xc] ;  /* 0x00000c00011c7983 */ /* 0x000ea80000100800 */
[----:B------:R-:W3:Y:S04]  /*7f20*/  LDL R8, [R1+0x48] ;  /* 0x0000480001087983 */ /* 0x000ee80000100800 */
[----:B------:R-:W2:Y:S01]  /*7f30*/  LDL R25, [R1+0x18] ;  /* 0x0000180001197983 */ /* 0x000ea20000100800 */
[----:B------:R-:W-:-:S03]  /*7f40*/  ISETP.NE.U32.AND P0, PT, RZ, c[0x0][0x340], PT ;  /* 0x0000d000ff007a0c */ /* 0x000fc60003f05070 */
[----:B------:R-:W3:Y:S01]  /*7f50*/  LDL.64 R26, [R1+0x10] ;  /* 0x00001000011a7983 */ /* 0x000ee20000100a00 */
[----:B------:R-:W-:-:S03]  /*7f60*/  ISETP.NE.AND.EX P1, PT, RZ, c[0x0][0x344], PT, P0 ;  /* 0x0000d100ff007a0c */ /* 0x000fc60003f25300 */
[----:B------:R-:W3:Y:S10]  /*7f70*/  LDL.LU R21, [R1+0x20] ;  /* 0x0000200001157983 */ /* 0x000ef40000300800 */
[----:B------:R-:W-:Y:S01]  /*7f80*/  @P1 IMAD.MOV.U32 R2, RZ, RZ, 0x4 ;  /* 0x00000004ff021424 */ /* 0x000fe200078e00ff */
[----:B------:R-:W1:Y:S01]  /*7f90*/  S2R R4, SR_TID.X ;  /* 0x0000000000047919 */ /* 0x000e620000002100 */
[----:B------:R-:W-:-:S02]  /*7fa0*/  SHF.R.S32.HI R0, RZ, 0x1f, R180 ;  /* 0x0000001fff007819 */ /* 0x000fc400000114b4 */
[----:B------:R-:W-:-:S03]  /*7fb0*/  ISETP.NE.U32.AND P2, PT, RZ, c[0x0][0x348], PT ;  /* 0x0000d200ff007a0c */ /* 0x000fc60003f45070 */
[----:B------:R-:W-:Y:S02]  /*7fc0*/  IMAD R0, R0, c[0x0][0x178], RZ ;  /* 0x00005e0000007a24 */ /* 0x000fe400078e02ff */
[----:B--2---:R-:W-:-:S05]  /*7fd0*/  @P1 IMAD.WIDE R2, R28, R2, c[0x0][0x340] ;  /* 0x0000d0001c021625 */ /* 0x004fca00078e0202 */
[----:B------:R2:W4:Y:S01]  /*7fe0*/  @P1 LDG.E R18, [R2.64] ;  /* 0x0000000602121981 */ /* 0x000522000c1e1900 */
[----:B-1----:R-:W-:-:S04]  /*7ff0*/  SHF.R.S32.HI R20, RZ, 0x1f, R4 ;  /* 0x0000001fff147819 */ /* 0x002fc80000011404 */
[----:B------:R-:W-:-:S04]  /*8000*/  LEA.HI R20, R20, R4, RZ, 0x3 ;  /* 0x0000000414147211 */ /* 0x000fc800078f18ff */
[----:B------:R-:W-:Y:S01]  /*8010*/  SHF.R.S32.HI R20, RZ, 0x3, R20 ;  /* 0x00000003ff147819 */ /* 0x000fe20000011414 */
[----:B------:R-:W-:Y:S01]  /*8020*/  IMAD.WIDE.U32 R4, R180, c[0x0][0x178], RZ ;  /* 0x00005e00b4047a25 */ /* 0x000fe200078e00ff */
[----:B------:R-:W-:-:S03]  /*8030*/  SHF.R.S32.HI R17, RZ, 0x1f, R28 ;  /* 0x0000001fff117819 */ /* 0x000fc6000001141c */
[----:B------:R-:W-:Y:S01]  /*8040*/  IMAD R0, R180, c[0x0][0x17c], R0 ;  /* 0x00005f00b4007a24 */ /* 0x000fe200078e0200 */
[----:B---3--:R-:W-:-:S03]  /*8050*/  IADD3 R8, R8, R246, RZ ;  /* 0x000000f608087210 */ /* 0x008fc60007ffe0ff */
[----:B------:R-:W-:Y:S01]  /*8060*/  IMAD.IADD R5, R5, 0x1, R0 ;  /* 0x0000000105057824 */ /* 0x000fe200078e0200 */
[----:B--2---:R-:W-:Y:S02]  /*8070*/  SHF.R.S32.HI R3, RZ, 0x1f, R20 ;  /* 0x0000001fff037819 */ /* 0x004fe40000011414 */
[----:B------:R-:W-:-:S04]  /*8080*/  IADD3 R2, P0, R20, R11, RZ ;  /* 0x0000000b14027210 */ /* 0x000fc80007f1e0ff */
[----:B------:R-:W-:Y:S02]  /*8090*/  LEA.HI.X.SX32 R9, R11, R3, 0x1, P0 ;  /* 0x000000030b097211 */ /* 0x000fe400000f0eff */
[----:B------:R-:W-:Y:S01]  /*80a0*/  ISETP.NE.AND.EX P0, PT, RZ, c[0x0][0x34c], PT, P2 ;  /* 0x0000d300ff007a0c */ /* 0x000fe20003f05320 */
[----:B------:R-:W-:-:S03]  /*80b0*/  IMAD.WIDE.U32 R4, R25, c[0x0][0x1b8], R4 ;  /* 0x00006e0019047a25 */ /* 0x000fc600078e0004 */
[----:B------:R-:W-:Y:S01]  /*80c0*/  SEL R6, R17, RZ, !P0 ;  /* 0x000000ff11067207 */ /* 0x000fe20004000000 */
[----:B------:R-:W-:Y:S01]  /*80d0*/  @P3 IMAD.HI.U32 R10, R8, c[0x0][0x2c8], RZ ;  /* 0x0000b200080a3a27 */ /* 0x000fe200078e00ff */
[----:B------:R-:W-:-:S03]  /*80e0*/  SEL R3, R28, RZ, !P0 ;  /* 0x000000ff1c037207 */ /* 0x000fc60004000000 */
[----:B------:R-:W-:Y:S02]  /*80f0*/  IMAD R5, R25, c[0x0][0x1bc], R5 ;  /* 0x00006f0019057a24 */ /* 0x000fe400078e0205 */
[----:B------:R-:W-:Y:S02]  /*8100*/  IMAD R6, R6, c[0x0][0x1c0], RZ ;  /* 0x0000700006067a24 */ /* 0x000fe400078e02ff */
[----:B------:R-:W-:Y:S01]  /*8110*/  IMAD.MOV.U32 R0, RZ, RZ, R8 ;  /* 0x000000ffff007224 */ /* 0x000fe200078e0008 */
[----:B------:R-:W-:Y:S01]  /*8120*/  @P3 SHF.R.U32.HI R0, RZ, c[0x0][0x2cc], R10 ;  /* 0x0000b300ff003a19 */ /* 0x000fe2000001160a */
[C---:B------:R-:W-:Y:S02]  /*8130*/  IMAD R16, R3.reuse, c[0x0][0x1c4], R6 ;  /* 0x0000710003107a24 */ /* 0x040fe400078e0206 */
[----:B------:R-:W-:Y:S01]  /*8140*/  IMAD.WIDE.U32 R4, R3, c[0x0][0x1c0], R4 ;  /* 0x0000700003047a25 */ /* 0x000fe200078e0004 */
[----:B------:R-:W-:-:S03]  /*8150*/  SHF.R.S32.HI R7, RZ, 0x1f, R26 ;  /* 0x0000001fff077819 */ /* 0x000fc6000001141a */
[C---:B------:R-:W-:Y:S01]  /*8160*/  IMAD R3, R9.reuse, c[0x0][0x1e0], RZ ;  /* 0x0000780009037a24 */ /* 0x040fe200078e02ff */
[----:B------:R-:W-:Y:S01]  /*8170*/  SHF.R.S32.HI R13, RZ, 0x1f, R0 ;  /* 0x0000001fff0d7819 */ /* 0x000fe20000011400 */
[----:B------:R-:W-:Y:S02]  /*8180*/  IMAD.MOV.U32 R6, RZ, RZ, R26 ;  /* 0x000000ffff067224 */ /* 0x000fe400078e001a */
[----:B------:R-:W-:Y:S01]  /*8190*/  IMAD R12, R9, c[0x0][0x208], RZ ;  /* 0x00008200090c7a24 */ /* 0x000fe200078e02ff */
[----:B------:R-:W-:Y:S01]  /*81a0*/  IADD3 R9, -R0, RZ, RZ ;  /* 0x000000ff00097210 */ /* 0x000fe20007ffe1ff */
[----:B------:R-:W-:Y:S01]  /*81b0*/  IMAD R19, R2, c[0x0][0x1e4], R3 ;  /* 0x0000790002137a24 */ /* 0x000fe200078e0203 */
[----:B------:R-:W-:Y:S01]  /*81c0*/  ISETP.GE.AND P4, PT, R134, c[0x0][0x1d4], PT ;  /* 0x0000750086007a0c */ /* 0x000fe20003f86270 */
[----:B------:R-:W-:Y:S02]  /*81d0*/  IMAD.IADD R3, R5, 0x1, R16 ;  /* 0x0000000105037824 */ /* 0x000fe400078e0210 */
[----:B------:R-:W-:Y:S01]  /*81e0*/  IMAD.WIDE.U32 R10, R2, c[0x0][0x1e0], R6 ;  /* 0x00007800020a7a25 */ /* 0x000fe200078e0006 */
[----:B------:R-:W-:-:S03]  /*81f0*/  ISETP.GE.AND P5, PT, R26, c[0x0][0x1d4], PT ;  /* 0x000075001a007a0c */ /* 0x000fc60003fa6270 */
[----:B------:R-:W-:-:S04]  /*8200*/  IMAD.WIDE.U32 R14, R2, c[0x0][0x208], R6 ;  /* 0x00008200020e7a25 */ /* 0x000fc800078e0006 */
[----:B------:R-:W-:Y:S02]  /*8210*/  IMAD R16, R2, c[0x0][0x20c], R12 ;  /* 0x0000830002107a24 */ /* 0x000fe400078e020c */
[----:B------:R-:W-:Y:S02]  /*8220*/  IMAD R5, R13, c[0x0][0x1b0], RZ ;  /* 0x00006c000d057a24 */ /* 0x000fe400078e02ff */
[----:B------:R-:W-:Y:S01]  /*8230*/  IMAD.MOV.U32 R2, RZ, RZ, R4 ;  /* 0x000000ffff027224 */ /* 0x000fe200078e0004 */
[----:B------:R-:W-:Y:S01]  /*8240*/  SEL R4, RZ, 0xffffffff, P4 ;  /* 0xffffffffff047807 */ /* 0x000fe20002000000 */
[----:B------:R-:W-:Y:S02]  /*8250*/  IMAD R12, R9, c[0x0][0x2c4], R8 ;  /* 0x0000b100090c7a24 */ /* 0x000fe400078e0208 */
[C---:B------:R-:W-:Y:S02]  /*8260*/  IMAD R8, R0.reuse, c[0x0][0x1b4], R5 ;  /* 0x00006d0000087a24 */ /* 0x040fe400078e0205 */
[----:B------:R-:W-:Y:S01]  /*8270*/  IMAD.WIDE.U32 R2, R0, c[0x0][0x1b0], R2 ;  /* 0x00006c0000027a25 */ /* 0x000fe200078e0002 */
[----:B------:R-:W-:-:S02]  /*8280*/  SHF.L.U32 R0, R4, 0x1, RZ ;  /* 0x0000000104007819 */ /* 0x000fc400000006ff */
[----:B------:R-:W-:Y:S02]  /*8290*/  SEL R5, RZ, 0x1, P5 ;  /* 0x00000001ff057807 */ /* 0x000fe40002800000 */
[----:B------:R-:W-:Y:S01]  /*82a0*/  SHF.R.S32.HI R4, RZ, 0x1f, R12 ;  /* 0x0000001fff047819 */ /* 0x000fe2000001140c */
[----:B------:R-:W-:Y:S01]  /*82b0*/  IMAD.IADD R9, R15, 0x1, R16 ;  /* 0x000000010f097824 */ /* 0x000fe200078e0210 */
[----:B------:R-:W-:Y:S02]  /*82c0*/  LOP3.LUT R16, R0, 0x2, R5, 0xe2, !PT ;  /* 0x0000000200107812 */ /* 0x000fe400078ee205 */
[----:B------:R-:W-:Y:S01]  /*82d0*/  IADD3 R5, R3, R8, RZ ;  /* 0x0000000803057210 */ /* 0x000fe20007ffe0ff */
[----:B------:R-:W-:Y:S01]  /*82e0*/  IMAD R0, R4, c[0x0][0x1a8], RZ ;  /* 0x00006a0004007a24 */ /* 0x000fe200078e02ff */
[----:B------:R-:W-:Y:S01]  /*82f0*/  MOV R4, R2 ;  /* 0x0000000200047202 */ /* 0x000fe20000000f00 */
[----:B------:R-:W-:Y:S01]  /*8300*/  IMAD.MOV.U32 R8, RZ, RZ, R14 ;  /* 0x000000ffff087224 */ /* 0x000fe200078e000e */
[----:B------:R-:W-:Y:S01]  /*8310*/  ISETP.NE.U32.AND P0, PT, RZ, c[0x0][0x350], PT ;  /* 0x0000d400ff007a0c */ /* 0x000fe20003f05070 */
[----:B------:R-:W-:-:S02]  /*8320*/  IMAD.IADD R11, R11, 0x1, R19 ;  /* 0x000000010b0b7824 */ /* 0x000fc400078e0213 */
[C---:B------:R-:W-:Y:S01]  /*8330*/  IMAD R14, R12.reuse, c[0x0][0x1ac], R0 ;  /* 0x00006b000c0e7a24 */ /* 0x040fe200078e0200 */
[----:B------:R-:W-:Y:S01]  /*8340*/  ISETP.NE.AND.EX P0, PT, RZ, c[0x0][0x354], PT, P0 ;  /* 0x0000d500ff007a0c */ /* 0x000fe20003f05300 */
[----:B------:R-:W-:-:S04]  /*8350*/  IMAD.WIDE.U32 R12, R12, c[0x0][0x1a8], R4 ;  /* 0x00006a000c0c7a25 */ /* 0x000fc800078e0004 */
[----:B------:R-:W-:-:S04]  /*8360*/  IMAD.WIDE.U32 R8, R25, c[0x0][0x210], R8 ;  /* 0x0000840019087a25 */ /* 0x000fc800078e0008 */
[----:B------:R-:W-:Y:S01]  /*8370*/  IMAD.WIDE.U32 R4, R25, c[0x0][0x1e8], R10 ;  /* 0x00007a0019047a25 */ /* 0x000fe200078e000a */
[----:B------:R-:W-:Y:S02]  /*8380*/  LOP3.LUT R21, R21, 0xfffffffe, RZ, 0xc0, !PT ;  /* 0xfffffffe15157812 */ /* 0x000fe400078ec0ff */
[----:B------:R-:W-:Y:S01]  /*8390*/  ISETP.GE.AND P3, PT, R135, c[0x0][0x1d4], PT ;  /* 0x0000750087007a0c */ /* 0x000fe20003f66270 */
[----:B------:R-:W-:Y:S01]  /*83a0*/  IMAD R5, R25, c[0x0][0x1ec], R5 ;  /* 0x00007b0019057a24 */ /* 0x000fe200078e0205 */
[----:B------:R-:W-:Y:S02]  /*83b0*/  ISETP.GE.AND P6, PT, R134, c[0x0][0x198], PT ;  /* 0x0000660086007a0c */ /* 0x000fe40003fc6270 */
[----:B------:R-:W-:Y:S02]  /*83c0*/  IADD3 R101, R24, -0x1, RZ ;  /* 0xffffffff18657810 */ /* 0x000fe40007ffe0ff */
[----:B------:R-:W-:Y:S02]  /*83d0*/  IADD3 R11, R20, R246, RZ ;  /* 0x000000f6140b7210 */ /* 0x000fe40007ffe0ff */
[----:B------:R-:W-:-:S02]  /*83e0*/  ISETP.GE.AND P2, PT, R135, c[0x0][0x198], PT ;  /* 0x0000660087007a0c */ /* 0x000fc40003f46270 */
[--C-:B----4-:R-:W-:Y:S01]  /*83f0*/  @P1 SHF.R.S32.HI R3, RZ, 0x1f, R18.reuse ;  /* 0x0000001fff031819 */ /* 0x110fe20000011412 */
[----:B------:R-:W-:Y:S02]  /*8400*/  @!P1 IMAD.MOV.U32 R3, RZ, RZ, R17 ;  /* 0x000000ffff039224 */ /* 0x000fe400078e0011 */
[----:B------:R-:W-:Y:S01]  /*8410*/  @P1 IMAD.MOV.U32 R2, RZ, RZ, R18 ;  /* 0x000000ffff021224 */ /* 0x000fe200078e0012 */
[----:B------:R-:W-:Y:S02]  /*8420*/  @!P1 MOV R2, R28 ;  /* 0x0000001c00029202 */ /* 0x000fe40000000f00 */
[----:B------:R-:W-:Y:S01]  /*8430*/  SEL R10, R3, RZ, !P0 ;  /* 0x000000ff030a7207 */ /* 0x000fe20004000000 */
[----:B------:R-:W-:Y:S01]  /*8440*/  IMAD R3, R25, c[0x0][0x214], R9 ;  /* 0x0000850019037a24 */ /* 0x000fe200078e0209 */
[----:B------:R-:W-:Y:S02]  /*8450*/  SEL R0, R2, RZ, !P0 ;  /* 0x000000ff02007207 */ /* 0x000fe40004000000 */
[----:B------:R-:W-:-:S02]  /*8460*/  IADD3 R9, R13, R14, RZ ;  /* 0x0000000e0d097210 */ /* 0x000fc40007ffe0ff */
[----:B------:R-:W-:-:S04]  /*8470*/  LEA R15, P0, R12, c[0x0][0x160], 0x1 ;  /* 0x000058000c0f7a11 */ /* 0x000fc800078008ff */
[----:B------:R-:W-:Y:S02]  /*8480*/  LEA.HI.X R12, R12, c[0x0][0x164], R9, 0x1, P0 ;  /* 0x000059000c0c7a11 */ /* 0x000fe400000f0c09 */
[----:B------:R-:W-:Y:S02]  /*8490*/  ISETP.GE.AND P0, PT, R26, c[0x0][0x198], PT ;  /* 0x000066001a007a0c */ /* 0x000fe40003f06270 */
[----:B------:R-:W-:-:S11]  /*84a0*/  SEL R2, RZ, 0x4, P3 ;  /* 0x00000004ff027807 */ /* 0x000fd60001800000 */
[----:B------:R-:W-:-:S05]  /*84b0*/  @P0 LOP3.LUT R21, R21, 0x1, RZ, 0xfc, !PT ;  /* 0x0000000115150812 */ /* 0x000fca00078efcff */
[----:B------:R1:W-:Y:S01]  /*84c0*/  STL [R1+0x20], R21 ;  /* 0x0000201501007387 */ /* 0x0003e20000100800 */
[----:B------:R-:W-:Y:S01]  /*84d0*/  LOP3.LUT R108, R16, R2, RZ, 0xfc, !PT ;  /* 0x00000002106c7212 */ /* 0x000fe200078efcff */
[----:B------:R-:W-:Y:S02]  /*84e0*/  IMAD.MOV.U32 R2, RZ, RZ, R8 ;  /* 0x000000ffff027224 */ /* 0x000fe400078e0008 */
[C---:B------:R-:W-:Y:S02]  /*84f0*/  IMAD R8, R10.reuse, c[0x0][0x1f0], RZ ;  /* 0x00007c000a087a24 */ /* 0x040fe400078e02ff */
[----:B------:R-:W-:Y:S02]  /*8500*/  IMAD R10, R10, c[0x0][0x218], RZ ;  /* 0x000086000a0a7a24 */ /* 0x000fe400078e02ff */
[----:B------:R-:W-:-:S04]  /*8510*/  IMAD.WIDE.U32 R230, R0, c[0x0][0x218], R2 ;  /* 0x0000860000e67a25 */ /* 0x000fc800078e0002 */
[----:B------:R-:W-:-:S04]  /*8520*/  IMAD.WIDE.U32 R228, R0, c[0x0][0x1f0], R4 ;  /* 0x00007c0000e47a25 */ /* 0x000fc800078e0004 */
[C---:B------:R-:W-:Y:S02]  /*8530*/  IMAD R2, R0.reuse, c[0x0][0x1f4], R8 ;  /* 0x00007d0000027a24 */ /* 0x040fe400078e0208 */
[----:B------:R-:W-:Y:S02]  /*8540*/  IMAD R0, R0, c[0x0][0x21c], R10 ;  /* 0x0000870000007a24 */ /* 0x000fe400078e020a */
[----:B------:R-:W-:-:S03]  /*8550*/  IMAD.IADD R232, R229, 0x1, R2 ;  /* 0x00000001e5e87824 */ /* 0x000fc600078e0202 */
[----:B------:R-:W-:Y:S01]  /*8560*/  IADD3 R233, R231, R0, RZ ;  /* 0x00000000e7e97210 */ /* 0x000fe20007ffe0ff */
[----:B------:R-:W-:Y:S05]  /*8570*/  BRA.DIV ~URZ, `(.L_x_636) ;  /* 0x00019fc27f007947 */ /* 0x000fea000b800000 */
[----:B------:R2:W3:Y:S02]  /*8580*/  SHFL.IDX PT, R10, R12, RZ, 0x181f ;  /* 0x00181fff0c0a7589 */ /* 0x0004e400000e0000 */
.L_x_799:
[----:B------:R-:W-:Y:S05]  /*8590*/  BRA.DIV ~URZ, `(.L_x_637) ;  /* 0x0001a0127f007947 */ /* 0x000fea000b800000 */
[----:B------:R4:W1:Y:S02]  /*85a0*/  SHFL.IDX PT, R0, R15, RZ, 0x181f ;  /* 0x00181fff0f007589 */ /* 0x00086400000e0000 */
.L_x_800:
[----:B------:R-:W-:Y:S01]  /*85b0*/  IMAD R30, R243, c[0x0][0x2c4], RZ ;  /* 0x0000b100f31e7a24 */ /* 0x000fe200078e02ff */
[----:B------:R-:W-:Y:S01]  /*85c0*/  BSSY B0, `(.L_x_638) ;  /* 0x0000014000007945 */ /* 0x000fe20003800000 */
[----:B------:R-:W-:Y:S02]  /*85d0*/  SHF.R.S32.HI R13, RZ, 0x1f, R134 ;  /* 0x0000001fff0d7819 */ /* 0x000fe40000011486 */
[----:B------:R-:W-:Y:S02]  /*85e0*/  SHF.R.S32.HI R14, RZ, 0x1f, R135 ;  /* 0x0000001fff0e7819 */ /* 0x000fe40000011487 */
[----:B------:R-:W-:-:S13]  /*85f0*/  ISETP.GE.AND P0, PT, R11, R30, PT ;  /* 0x0000001e0b00720c */ /* 0x000fda0003f06270 */
[----:B------:R-:W-:Y:S05]  /*8600*/  @P0 BRA `(.L_x_639) ;  /* 0x000000f000000947 */ /* 0x000fea0003800000 */
[----:B--2---:R-:W2:Y:S04]  /*8610*/  LDL.64 R2, [R1+0x10] ;  /* 0x0000100001027983 */ /* 0x004ea80000100a00 */
[----:B----4-:R-:W4:Y:S01]  /*8620*/  LDL R4, [R1+0x20] ;  /* 0x0000200001047983 */ /* 0x010f220000100800 */
[----:B-12---:R-:W-:Y:S02]  /*8630*/  LEA R8, P0, R2, R0, 0x1 ;  /* 0x0000000002087211 */ /* 0x006fe400078008ff */
[----:B----4-:R-:W-:Y:S02]  /*8640*/  LOP3.LUT P1, RZ, R4, 0x1, RZ, 0xc0, !PT ;  /* 0x0000000104ff7812 */ /* 0x010fe4000782c0ff */
[----:B---3--:R-:W-:Y:S02]  /*8650*/  LEA.HI.X R9, R2, R10, R7, 0x1, P0 ;  /* 0x0000000a02097211 */ /* 0x008fe400000f0c07 */
[----:B------:R-:W-:-:S04]  /*8660*/  LEA R4, P0, R134, R0, 0x1 ;  /* 0x0000000086047211 */ /* 0x000fc800078008ff */
[----:B------:R-:W-:Y:S02]  /*8670*/  LEA.HI.X R5, R134, R10, R13, 0x1, P0 ;  /* 0x0000000a86057211 */ /* 0x000fe400000f0c0d */
[----:B------:R-:W-:-:S03]  /*8680*/  LEA R2, P0, R135, R0, 0x1 ;  /* 0x0000000087027211 */ /* 0x000fc600078008ff */
[----:B------:R-:W-:Y:S01]  /*8690*/  @!PT LDS RZ, [RZ] ;  /* 0x00000000fffff984 */ /* 0x000fe20000000800 */
[----:B------:R-:W-:Y:S01]  /*86a0*/  @!PT LDS RZ, [RZ] ;  /* 0x00000000fffff984 */ /* 0x000fe20000000800 */
[----:B------:R-:W-:Y:S01]  /*86b0*/  @!PT LDS RZ, [RZ] ;  /* 0x00000000fffff984 */ /* 0x000fe20000000800 */
[----:B------:R1:W-:Y:S01]  /*86c0*/  LDGSTS.E.BYPASS.LTC128B.128 [R217+0xc100], [R8.64], !P1 ;  /* 0x0c10000008d97fae */ /* 0x0003e2000c901d46 */
[----:B------:R-:W-:-:S03]  /*86d0*/  LEA.HI.X R3, R135, R10, R14, 0x1, P0 ;  /* 0x0000000a87037211 */ /* 0x000fc600000f0c0e */
[----:B------:R1:W-:Y:S04]  /*86e0*/  LDGSTS.E.BYPASS.LTC128B.128 [R217+0x10100], [R4.64], !P6 ;  /* 0x1010000004d97fae */ /* 0x0003e8000f101d46 */
[----:B------:R1:W-:Y:S02]  /*86f0*/  LDGSTS.E.BYPASS.LTC128B.128 [R217+0x14100], [R2.64], !P2 ;  /* 0x1410000002d97fae */ /* 0x0003e4000d101d46 */
.L_x_639:
[----:B------:R-:W-:Y:S05]  /*8700*/  BSYNC B0 ;  /* 0x0000000000007941 */ /* 0x000fea0003800000 */
.L_x_638:
[----:B------:R-:W-:Y:S05]  /*8710*/  BRA.DIV ~URZ, `(.L_x_640) ;  /* 0x00019f027f007947 */ /* 0x000fea000b800000 */
[----:B---3--:R3:W2:Y:S04]  /*8720*/  SHFL.IDX PT, R10, R12, 0x1, 0x181f ;  /* 0x00381f000c0a7f89 */ /* 0x0086a800000e0000 */
[----:B-1----:R3:W1:Y:S02]  /*8730*/  SHFL.IDX PT, R0, R15, 0x1, 0x181f ;  /* 0x00381f000f007f89 */ /* 0x00266400000e0000 */
.L_x_801:
[----:B------:R-:W-:Y:S01]  /*8740*/  IADD3 R2, R11, 0x20, RZ ;  /* 0x000000200b027810 */ /* 0x000fe20007ffe0ff */
[----:B------:R-:W-:Y:S03]  /*8750*/  BSSY B0, `(.L_x_641) ;  /* 0x0000012000007945 */ /* 0x000fe60003800000 */
[----:B------:R-:W-:-:S13]  /*8760*/  ISETP.GE.AND P0, PT, R2, R30, PT ;  /* 0x0000001e0200720c */ /* 0x000fda0003f06270 */
[----:B------:R-:W-:Y:S05]  /*8770*/  @P0 BRA `(.L_x_642) ;  /* 0x000000f000000947 */ /* 0x000fea0003800000 */
[----:B---3--:R-:W3:Y:S04]  /*8780*/  LDL.64 R4, [R1+0x10] ;  /* 0x0000100001047983 */ /* 0x008ee80000100a00 */
[----:B----4-:R-:W4:Y:S01]  /*8790*/  LDL R3, [R1+0x20] ;  /* 0x0000200001037983 */ /* 0x010f220000100800 */
[C---:B-1-3--:R-:W-:Y:S02]  /*87a0*/  LEA R8, P0, R4.reuse, R0, 0x1 ;  /* 0x0000000004087211 */ /* 0x04afe400078008ff */
[----:B----4-:R-:W-:Y:S02]  /*87b0*/  LOP3.LUT P1, RZ, R3, 0x1, RZ, 0xc0, !PT ;  /* 0x0000000103ff7812 */ /* 0x010fe4000782c0ff */
[----:B--2---:R-:W-:Y:S02]  /*87c0*/  LEA.HI.X R9, R4, R10, R7, 0x1, P0 ;  /* 0x0000000a04097211 */ /* 0x004fe400000f0c07 */
        /* <DEDUP_REMOVED lines=10> */
.L_x_642:
[----:B------:R-:W-:Y:S05]  /*8870*/  BSYNC B0 ;  /* 0x0000000000007941 */ /* 0x000fea0003800000 */
.L_x_641:
[----:B------:R-:W-:Y:S05]  /*8880*/  BRA.DIV ~URZ, `(.L_x_643) ;  /* 0x00019e627f007947 */ /* 0x000fea000b800000 */
[----:B--2---:R2:W3:Y:S02]  /*8890*/  SHFL.IDX PT, R10, R12, 0x2, 0x181f ;  /* 0x00581f000c0a7f89 */ /* 0x0044e400000e0000 */
.L_x_802:
[----:B------:R-:W-:Y:S05]  /*88a0*/  BRA.DIV ~URZ, `(.L_x_644) ;  /* 0x00019eb27f007947 */ /* 0x000fea000b800000 */
[----:B-1----:R1:W2:Y:S02]  /*88b0*/  SHFL.IDX PT, R0, R15, 0x2, 0x181f ;  /* 0x00581f000f007f89 */ /* 0x0022a400000e0000 */
.L_x_803:
[----:B------:R-:W-:Y:S01]  /*88c0*/  IADD3 R2, R11, 0x40, RZ ;  /* 0x000000400b027810 */ /* 0x000fe20007ffe0ff */
[----:B------:R-:W-:Y:S03]  /*88d0*/  BSSY B0, `(.L_x_645) ;  /* 0x0000012000007945 */ /* 0x000fe60003800000 */
[----:B------:R-:W-:-:S13]  /*88e0*/  ISETP.GE.AND P0, PT, R2, R30, PT ;  /* 0x0000001e0200720c */ /* 0x000fda0003f06270 */
[----:B------:R-:W-:Y:S05]  /*88f0*/  @P0 BRA `(.L_x_646) ;  /* 0x000000f000000947 */ /* 0x000fea0003800000 */
[----:B----4-:R-:W4:Y:S04]  /*8900*/  LDL.64 R4, [R1+0x10] ;  /* 0x0000100001047983 */ /* 0x010f280000100a00 */
[----:B---3--:R-:W3:Y:S01]  /*8910*/  LDL R3, [R1+0x20] ;  /* 0x0000200001037983 */ /* 0x008ee20000100800 */
[C---:B--2-4-:R-:W-:Y:S02]  /*8920*/  LEA R8, P0, R4.reuse, R0, 0x1 ;  /* 0x0000000004087211 */ /* 0x054fe400078008ff */
[----:B---3--:R-:W-:Y:S02]  /*8930*/  LOP3.LUT P1, RZ, R3, 0x1, RZ, 0xc0, !PT ;  /* 0x0000000103ff7812 */ /* 0x008fe4000782c0ff */
[----:B------:R-:W-:Y:S02]  /*8940*/  LEA.HI.X R9, R4, R10, R7, 0x1, P0 ;  /* 0x0000000a04097211 */ /* 0x000fe400000f0c07 */
        /* <DEDUP_REMOVED lines=10> */
.L_x_646:
[----:B------:R-:W-:Y:S05]  /*89f0*/  BSYNC B0 ;  /* 0x0000000000007941 */ /* 0x000fea0003800000 */
.L_x_645:
[----:B------:R-:W-:Y:S05]  /*8a00*/  BRA.DIV ~URZ, `(.L_x_647) ;  /* 0x00019dc27f007947 */ /* 0x000fea000b800000 */
[----:B---3--:R3:W1:Y:S04]  /*8a10*/  SHFL.IDX PT, R10, R12, 0x3, 0x181f ;  /* 0x00781f000c0a7f89 */ /* 0x00866800000e0000 */
[----:B--2---:R3:W2:Y:S02]  /*8a20*/  SHFL.IDX PT, R0, R15, 0x3, 0x181f ;  /* 0x00781f000f007f89 */ /* 0x0046a400000e0000 */
.L_x_804:
[----:B---3--:R-:W3:Y:S04]  /*8a30*/  LDL.64 R16, [R1+0x10] ;  /* 0x0000100001107983 */ /* 0x008ee80000100a00 */
[----:B-1--4-:R-:W4:Y:S01]  /*8a40*/  LDL R15, [R1+0x20] ;  /* 0x00002000010f7983 */ /* 0x012f220000100800 */
[----:B------:R-:W-:Y:S01]  /*8a50*/  IADD3 R2, R11, 0x60, RZ ;  /* 0x000000600b027810 */ /* 0x000fe20007ffe0ff */
[----:B------:R-:W-:Y:S01]  /*8a60*/  IMAD.SHL.U32 R103, R101, 0x40, RZ ;  /* 0x0000004065677824 */ /* 0x000fe200078e00ff */
[----:B------:R-:W-:Y:S01]  /*8a70*/  SHF.R.S32.HI R109, RZ, 0x1f, R101 ;  /* 0x0000001fff6d7819 */ /* 0x000fe20000011465 */
[----:B------:R-:W1:Y:S01]  /*8a80*/  S2R R12, SR_TID.X ;  /* 0x00000000000c7919 */ /* 0x000e620000002100 */
[----:B------:R-:W-:Y:S01]  /*8a90*/  ISETP.GE.AND P0, PT, R2, R30, PT ;  /* 0x0000001e0200720c */ /* 0x000fe20003f06270 */
[----:B------:R-:W-:-:S12]  /*8aa0*/  IMAD.MOV.U32 R111, RZ, RZ, c[0x0][0x2c4] ;  /* 0x0000b100ff6f7624 */ /* 0x000fd800078e00ff */
[----:B--2---:R-:W-:-:S04]  /*8ab0*/  @!P0 LEA R8, P1, R134, R0, 0x1 ;  /* 0x0000000086088211 */ /* 0x004fc800078208ff */
[----:B------:R-:W-:Y:S02]  /*8ac0*/  @!P0 LEA.HI.X R9, R134, R10, R13, 0x1, P1 ;  /* 0x0000000a86098211 */ /* 0x000fe400008f0c0d */
[----:B-1----:R-:W-:-:S04]  /*8ad0*/  SHF.R.S32.HI R112, RZ, 0x1f, R12 ;  /* 0x0000001fff707819 */ /* 0x002fc8000001140c */
[----:B------:R-:W-:-:S04]  /*8ae0*/  LEA.HI R112, R112, R12, RZ, 0x3 ;  /* 0x0000000c70707211 */ /* 0x000fc800078f18ff */
[----:B------:R-:W-:Y:S02]  /*8af0*/  SHF.R.S32.HI R112, RZ, 0x3, R112 ;  /* 0x00000003ff707819 */ /* 0x000fe40000011470 */
[----:B---3--:R-:W-:-:S04]  /*8b00*/  @!P0 LEA R4, P1, R16, R0, 0x1 ;  /* 0x0000000010048211 */ /* 0x008fc800078208ff */
[----:B------:R-:W-:Y:S02]  /*8b10*/  @!P0 LEA.HI.X R5, R16, R10, R7, 0x1, P1 ;  /* 0x0000000a10058211 */ /* 0x000fe400008f0c07 */
[----:B------:R-:W-:Y:S01]  /*8b20*/  @!P0 LEA R2, P1, R135, R0, 0x1 ;  /* 0x0000000087028211 */ /* 0x000fe200078208ff */
[----:B------:R-:W-:-:S03]  /*8b30*/  IMAD R0, R109, c[0x0][0x1e0], RZ ;  /* 0x000078006d007a24 */ /* 0x000fc600078e02ff */
[----:B------:R-:W-:Y:S02]  /*8b40*/  @!P0 LEA.HI.X R3, R135, R10, R14, 0x1, P1 ;  /* 0x0000000a87038211 */ /* 0x000fe400008f0c0e */
[----:B----4-:R-:W-:-:S13]  /*8b50*/  LOP3.LUT P1, RZ, R15, 0x1, RZ, 0xc0, !PT ;  /* 0x000000010fff7812 */ /* 0x010fda000782c0ff */
        /* <DEDUP_REMOVED lines=8> */
[----:B-1----:R-:W-:Y:S01]  /*8be0*/  IADD3 R4, -R103, R242, -R112 ;  /* 0x000000f267047210 */ /* 0x002fe20007ffe970 */
[----:B------:R-:W-:Y:S01]  /*8bf0*/  IMAD R5, R101, c[0x0][0x1e4], R0 ;  /* 0x0000790065057a24 */ /* 0x000fe200078e0200 */
[----:B------:R-:W-:Y:S02]  /*8c00*/  BAR.SYNC.DEFER_BLOCKING 0x0 ;  /* 0x0000000000007b1d */ /* 0x000fe40000010000 */
[----:B------:R-:W-:Y:S01]  /*8c10*/  ISETP.GE.AND P0, PT, R4, 0x21, PT ;  /* 0x000000210400780c */ /* 0x000fe20003f06270 */
[----:B--2---:R-:W-:-:S02]  /*8c20*/  IMAD.MOV.U32 R8, RZ, RZ, 0x20 ;  /* 0x00000020ff087424 */ /* 0x004fc400078e00ff */
[----:B---3--:R-:W-:-:S04]  /*8c30*/  IMAD.WIDE.U32 R2, R101, c[0x0][0x1e0], RZ ;  /* 0x0000780065027a25 */ /* 0x008fc800078e00ff */
[----:B------:R-:W-:Y:S01]  /*8c40*/  IMAD.IADD R3, R3, 0x1, R5 ;  /* 0x0000000103037824 */ /* 0x000fe200078e0205 */
[----:B------:R-:W-:Y:S01]  /*8c50*/  LEA R0, P1, R2, R228, 0x6 ;  /* 0x000000e402007211 */ /* 0x000fe200078230ff */
[----:B------:R-:W-:-:S03]  /*8c60*/  IMAD.WIDE.U32 R6, R8, c[0x0][0x1e0], RZ ;  /* 0x0000780008067a25 */ /* 0x000fc600078e00ff */
[----:B------:R-:W-:Y:S01]  /*8c70*/  LEA.HI.X R2, R2, R232, R3, 0x6, P1 ;  /* 0x000000e802027211 */ /* 0x000fe200008f3403 */
[----:B------:R-:W-:Y:S01]  /*8c80*/  IMAD R5, R8, c[0x0][0x1e4], RZ ;  /* 0x0000790008057a24 */ /* 0x000fe200078e02ff */
[----:B------:R-:W-:-:S04]  /*8c90*/  @P0 IADD3 R3, P1, R0, R6, RZ ;  /* 0x0000000600030210 */ /* 0x000fc80007f3e0ff */
[----:B------:R-:W-:Y:S02]  /*8ca0*/  @P0 IADD3.X R6, R2, R7, R5, P1, !PT ;  /* 0x0000000702060210 */ /* 0x000fe40000ffe405 */
[----:B------:R-:W-:-:S13]  /*8cb0*/  ISETP.GE.AND P1, PT, R4, 0x1, PT ;  /* 0x000000010400780c */ /* 0x000fda0003f26270 */
[----:B------:R-:W-:-:S04]  /*8cc0*/  @P1 LEA R4, P2, R0, c[0x0][0x1c8], 0x1 ;  /* 0x0000720000041a11 */ /* 0x000fc800078408ff */
[----:B------:R-:W-:Y:S02]  /*8cd0*/  @P1 LEA.HI.X R5, R0, c[0x0][0x1cc], R2, 0x1, P2 ;  /* 0x0000730000051a11 */ /* 0x000fe400010f0c02 */
[----:B------:R-:W-:-:S03]  /*8ce0*/  @P0 LEA R2, P2, R3, c[0x0][0x1c8], 0x1 ;  /* 0x0000720003020a11 */ /* 0x000fc600078408ff */
[----:B------:R-:W-:Y:S01]  /*8cf0*/  @!PT LDS RZ, [RZ] ;  /* 0x00000000fffff984 */ /* 0x000fe20000000800 */
[----:B------:R-:W-:Y:S01]  /*8d00*/  @!PT LDS RZ, [RZ] ;  /* 0x00000000fffff984 */ /* 0x000fe20000000800 */
[----:B------:R-:W-:Y:S01]  /*8d10*/  @!PT LDS RZ, [RZ] ;  /* 0x00000000fffff984 */ /* 0x000fe20000000800 */
[----:B------:R1:W-:Y:S01]  /*8d20*/  @P1 LDGSTS.E.BYPASS.LTC128B.128 [R217+0x6100], [R4.64], !P5 ;  /* 0x0610000004d91fae */ /* 0x0003e2000e901d46 */
[----:B------:R-:W-:-:S03]  /*8d30*/  @P0 LEA.HI.X R3, R3, c[0x0][0x1cc], R6, 0x1, P2 ;  /* 0x0000730003030a11 */ /* 0x000fc600010f0c06 */
        /* <DEDUP_REMOVED lines=10> */
.L_x_648:
[----:B------:R-:W-:Y:S01]  /*8de0*/  ULDC.U8 UR4, c[0x0][0x298] ;  /* 0x0000a60000047ab9 */ /* 0x000fe20000000000 */
[----:B------:R-:W-:Y:S01]  /*8df0*/  SHF.R.S32.HI R113, RZ, 0x1f, R12 ;  /* 0x0000001fff717819 */ /* 0x000fe2000001140c */
[----:B-1---5:R-:W-:Y:S01]  /*8e00*/  IMAD.WIDE.U32 R4, R131, c[0x0][0x280], RZ ;  /* 0x0000a00083047a25 */ /* 0x022fe200078e00ff */
[----:B------:R-:W-:Y:S01]  /*8e10*/  ISETP.NE.AND P0, PT, RZ, UR4, PT ;  /* 0x00000004ff007c0c */ /* 0x000fe2000bf05270 */
[----:B------:R-:W-:Y:S01]  /*8e20*/  BSSY B2, `(.L_x_649) ;  /* 0x00006ff000027945 */ /* 0x000fe20003800000 */
[----:B------:R-:W-:Y:S02]  /*8e30*/  SHF.R.S32.HI R0, RZ, 0x1f, R131 ;  /* 0x0000001fff007819 */ /* 0x000fe40000011483 */
[----:B------:R-:W-:Y:S02]  /*8e40*/  LEA.HI R113, R113, R12, RZ, 0x2 ;  /* 0x0000000c71717211 */ /* 0x000fe400078f10ff */
[----:B------:R-:W-:Y:S01]  /*8e50*/  IADD3 R26, R245, R246, RZ ;  /* 0x000000f6f51a7210 */ /* 0x000fe20007ffe0ff */
[C---:B------:R-:W-:Y:S01]  /*8e60*/  IMAD R2, R0.reuse, c[0x0][0x280], RZ ;  /* 0x0000a00000027a24 */ /* 0x040fe200078e02ff */
[----:B------:R-:W-:Y:S01]  /*8e70*/  LOP3.LUT R113, R113, 0xfffffffc, RZ, 0xc0, !PT ;  /* 0xfffffffc71717812 */ /* 0x000fe200078ec0ff */
[----:B------:R-:W-:Y:S01]  /*8e80*/  IMAD R0, R0, c[0x0][0x290], RZ ;  /* 0x0000a40000007a24 */ /* 0x000fe200078e02ff */
[----:B------:R-:W-:Y:S01]  /*8e90*/  IADD3 R110, R245, 0x40, RZ ;  /* 0x00000040f56e7810 */ /* 0x000fe20007ffe0ff */
[----:B------:R-:W-:Y:S01]  /*8ea0*/  IMAD R7, R131, c[0x0][0x284], R2 ;  /* 0x0000a10083077a24 */ /* 0x000fe200078e0202 */
[----:B------:R-:W-:Y:S01]  /*8eb0*/  IADD3 R113, -R113, R12, RZ ;  /* 0x0000000c71717210 */ /* 0x000fe20007ffe1ff */
[----:B------:R-:W-:-:S02]  /*8ec0*/  IMAD R6, R131, c[0x0][0x294], R0 ;  /* 0x0000a50083067a24 */ /* 0x000fc400078e0200 */
[----:B------:R-:W-:Y:S01]  /*8ed0*/  IMAD.WIDE.U32 R2, R131, c[0x0][0x290], RZ ;  /* 0x0000a40083027a25 */ /* 0x000fe200078e00ff */
[----:B------:R-:W-:-:S03]  /*8ee0*/  IADD3 R7, R7, R5, RZ ;  /* 0x0000000507077210 */ /* 0x000fc60007ffe0ff */
[----:B------:R-:W-:Y:S02]  /*8ef0*/  IMAD R0, R113, 0x40, R26 ;  /* 0x0000004071007824 */ /* 0x000fe400078e021a */
[----:B------:R-:W-:Y:S01]  /*8f00*/  IMAD.IADD R6, R6, 0x1, R3 ;  /* 0x0000000106067824 */ /* 0x000fe200078e0203 */
[----:B------:R-:W-:Y:S05]  /*8f10*/  @!P0 BRA `(.L_x_650) ;  /* 0x0000368000008947 */ /* 0x000fea0003800000 */
[----:B------:R-:W-:Y:S01]  /*8f20*/  ISETP.NE.AND P1, PT, R111, 0x1, PT ;  /* 0x000000016f00780c */ /* 0x000fe20003f25270 */
[----:B------:R-:W-:Y:S01]  /*8f30*/  IMAD.MOV.U32 R5, RZ, RZ, R7 ;  /* 0x000000ffff057224 */ /* 0x000fe200078e0007 */
[----:B------:R-:W-:Y:S01]  /*8f40*/  BSSY B0, `(.L_x_651) ;  /* 0x0000068000007945 */ /* 0x000fe20003800000 */
[----:B------:R-:W-:Y:S01]  /*8f50*/  IMAD.MOV.U32 R7, RZ, RZ, R6 ;  /* 0x000000ffff077224 */ /* 0x000fe200078e0006 */
[----:B------:R-:W-:Y:S01]  /*8f60*/  SHF.R.S32.HI R31, RZ, 0x1f, R147 ;  /* 0x0000001fff1f7819 */ /* 0x000fe20000011493 */
[----:B------:R-:W-:Y:S01]  /*8f70*/  IMAD.MOV.U32 R6, RZ, RZ, R2 ;  /* 0x000000ffff067224 */ /* 0x000fe200078e0002 */
[----:B------:R-:W-:Y:S01]  /*8f80*/  SHF.R.S32.HI R49, RZ, 0x1f, R145 ;  /* 0x0000001fff317819 */ /* 0x000fe20000011491 */
[----:B------:R-:W-:Y:S01]  /*8f90*/  CS2R R66, SRZ ;  /* 0x0000000000427805 */ /* 0x000fe2000001ff00 */
[----:B------:R-:W-:Y:S01]  /*8fa0*/  SHF.R.S32.HI R42, RZ, 0x1f, R144 ;  /* 0x0000001fff2a7819 */ /* 0x000fe20000011490 */
[----:B------:R-:W-:Y:S01]  /*8fb0*/  CS2R R38, SRZ ;  /* 0x0000000000267805 */ /* 0x000fe2000001ff00 */
[----:B------:R-:W-:Y:S01]  /*8fc0*/  SHF.R.S32.HI R43, RZ, 0x1f, R146 ;  /* 0x0000001fff2b7819 */ /* 0x000fe20000011492 */
[----:B------:R-:W-:Y:S01]  /*8fd0*/  CS2R R32, SRZ ;  /* 0x0000000000207805 */ /* 0x000fe2000001ff00 */
[----:B------:R-:W-:Y:S01]  /*8fe0*/  SHF.R.S32.HI R48, RZ, 0x1f, R141 ;  /* 0x0000001fff307819 */ /* 0x000fe2000001148d */
[----:B------:R-:W-:Y:S01]  /*8ff0*/  @P1 IMAD.HI.U32 R3, R0, c[0x0][0x2c8], RZ ;  /* 0x0000b20000031a27 */ /* 0x000fe200078e00ff */
[----:B------:R-:W-:Y:S01]  /*9000*/  CS2R R24, SRZ ;  /* 0x0000000000187805 */ /* 0x000fe2000001ff00 */
[----:B------:R-:W-:Y:S01]  /*9010*/  CS2R R20, SRZ ;  /* 0x0000000000147805 */ /* 0x000fe2000001ff00 */
[----:B------:R-:W-:Y:S01]  /*9020*/  CS2R R12, SRZ ;  /* 0x00000000000c7805 */ /* 0x000fe2000001ff00 */
[----:B------:R-:W-:Y:S01]  /*9030*/  CS2R R10, SRZ ;  /* 0x00000000000a7805 */ /* 0x000fe2000001ff00 */
[----:B------:R-:W-:Y:S01]  /*9040*/  @P1 SHF.R.U32.HI R0, RZ, c[0x0][0x2cc], R3 ;  /* 0x0000b300ff001a19 */ /* 0x000fe20000011603 */
[----:B------:R-:W-:Y:S01]  /*9050*/  CS2R R40, SRZ ;  /* 0x0000000000287805 */ /* 0x000fe2000001ff00 */
[----:B------:R-:W-:Y:S01]  /*9060*/  CS2R R34, SRZ ;  /* 0x0000000000227805 */ /* 0x000fe2000001ff00 */
[----:B------:R-:W-:Y:S01]  /*9070*/  CS2R R28, SRZ ;  /* 0x00000000001c7805 */ /* 0x000fe2000001ff00 */
[----:B------:R-:W-:Y:S01]  /*9080*/  SHF.R.S32.HI R3, RZ, 0x1f, R0 ;  /* 0x0000001fff037819 */ /* 0x000fe20000011400 */
[----:B------:R-:W-:Y:S01]  /*9090*/  IMAD.WIDE.U32 R4, R0, c[0x0][0x280], R4 ;  /* 0x0000a00000047a25 */ /* 0x000fe200078e0004 */
[----:B------:R-:W-:-:S03]  /*90a0*/  CS2R R22, SRZ ;  /* 0x0000000000167805 */ /* 0x000fc6000001ff00 */
[C---:B------:R-:W-:Y:S01]  /*90b0*/  IMAD R8, R3.reuse, c[0x0][0x280], RZ ;  /* 0x0000a00003087a24 */ /* 0x040fe200078e02ff */
[----:B------:R-:W-:Y:S01]  /*90c0*/  LEA R27, P0, R4, c[0x0][0x270], 0x1 ;  /* 0x00009c00041b7a11 */ /* 0x000fe200078008ff */
[----:B------:R-:W-:Y:S02]  /*90d0*/  IMAD R9, R3, c[0x0][0x290], RZ ;  /* 0x0000a40003097a24 */ /* 0x000fe400078e02ff */
[C---:B------:R-:W-:Y:S02]  /*90e0*/  IMAD R8, R0.reuse, c[0x0][0x284], R8 ;  /* 0x0000a10000087a24 */ /* 0x040fe400078e0208 */
[----:B------:R-:W-:Y:S02]  /*90f0*/  IMAD.WIDE.U32 R2, R0, c[0x0][0x290], R6 ;  /* 0x0000a40000027a25 */ /* 0x000fe400078e0006 */
[----:B------:R-:W-:Y:S02]  /*9100*/  CS2R R6, SRZ ;  /* 0x0000000000067805 */ /* 0x000fe4000001ff00 */
[----:B------:R-:W-:Y:S01]  /*9110*/  IMAD.IADD R5, R5, 0x1, R8 ;  /* 0x0000000105057824 */ /* 0x000fe200078e0208 */
[----:B------:R-:W-:Y:S01]  /*9120*/  LEA R36, P1, R2, c[0x0][0x288], 0x1 ;  /* 0x0000a20002247a11 */ /* 0x000fe200078208ff */
[----:B------:R-:W-:-:S02]  /*9130*/  IMAD R0, R0, c[0x0][0x294], R9 ;  /* 0x0000a50000007a24 */ /* 0x000fc400078e0209 */
[----:B------:R-:W-:Y:S01]  /*9140*/  CS2R R8, SRZ ;  /* 0x0000000000087805 */ /* 0x000fe2000001ff00 */
[----:B------:R-:W-:Y:S01]  /*9150*/  LEA.HI.X R19, R4, c[0x0][0x274], R5, 0x1, P0 ;  /* 0x00009d0004137a11 */ /* 0x000fe200000f0c05 */
[----:B------:R-:W-:Y:S01]  /*9160*/  IMAD.IADD R0, R3, 0x1, R0 ;  /* 0x0000000103007824 */ /* 0x000fe200078e0200 */
[----:B------:R-:W-:Y:S01]  /*9170*/  ISETP.GE.AND P0, PT, R26, R30, PT ;  /* 0x0000001e1a00720c */ /* 0x000fe20003f06270 */
[----:B------:R1:W2:Y:S03]  /*9180*/  SHFL.IDX PT, R4, R27, RZ, 0x1c1f ;  /* 0x001c1fff1b047589 */ /* 0x0002a600000e0000 */
[----:B------:R-:W-:Y:S01]  /*9190*/  LEA.HI.X R18, R2, c[0x0][0x28c], R0, 0x1, P1 ;  /* 0x0000a30002127a11 */ /* 0x000fe200008f0c00 */
[----:B------:R1:W3:Y:S04]  /*91a0*/  SHFL.IDX PT, R5, R19, RZ, 0x1c1f ;  /* 0x001c1fff13057589 */ /* 0x0002e800000e0000 */
[----:B------:R1:W4:Y:S04]  /*91b0*/  SHFL.IDX PT, R2, R36, RZ, 0x1c1f ;  /* 0x001c1fff24027589 */ /* 0x00032800000e0000 */
[----:B------:R1:W1:Y:S01]  /*91c0*/  SHFL.IDX PT, R3, R18, RZ, 0x1c1f ;  /* 0x001c1fff12037589 */ /* 0x00026200000e0000 */
[----:B------:R-:W-:Y:S05]  /*91d0*/  @P0 BRA `(.L_x_652) ;  /* 0x000003e000000947 */ /* 0x000fea0003800000 */
[----:B------:R-:W-:Y:S01]  /*91e0*/  ISETP.GE.AND P0, PT, R147, c[0x0][0x27c], PT ;  /* 0x00009f0093007a0c */ /* 0x000fe20003f06270 */
[----:B------:R-:W-:Y:S01]  /*91f0*/  CS2R R12, SRZ ;  /* 0x00000000000c7805 */ /* 0x000fe2000001ff00 */
[----:B------:R-:W-:-:S11]  /*9200*/  CS2R R8, SRZ ;  /* 0x0000000000087805 */ /* 0x000fd6000001ff00 */
[C---:B------:R-:W-:Y:S01]  /*9210*/  @!P0 IMAD.SHL.U32 R0, R147.reuse, 0x2, RZ ;  /* 0x0000000293008824 */ /* 0x040fe200078e00ff */
[----:B------:R-:W-:-:S04]  /*9220*/  @!P0 SHF.L.U64.HI R7, R147, 0x1, R31 ;  /* 0x0000000193078819 */ /* 0x000fc8000001021f */
[----:B--2---:R-:W-:-:S05]  /*9230*/  @!P0 IADD3 R10, P1, R4, R0, RZ ;  /* 0x00000000040a8210 */ /* 0x004fca0007f3e0ff */
[----:B---3--:R-:W-:Y:S01]  /*9240*/  @!P0 IMAD.X R11, R5, 0x1, R7, P1 ;  /* 0x00000001050b8824 */ /* 0x008fe200008e0607 */
[----:B----4-:R-:W-:-:S04]  /*9250*/  @!P0 IADD3 R6, P1, R2, R0, RZ ;  /* 0x0000000002068210 */ /* 0x010fc80007f3e0ff */
[----:B------:R2:W5:Y:S01]  /*9260*/  @!P0 LD.E.64 R12, [R10.64] ;  /* 0x000000060a0c8980 */ /* 0x000562000c101b00 */
[----:B-1----:R-:W-:Y:S01]  /*9270*/  @!P0 IMAD.X R7, R3, 0x1, R7, P1 ;  /* 0x0000000103078824 */ /* 0x002fe200008e0607 */
[----:B------:R-:W-:-:S04]  /*9280*/  ISETP.GE.AND P1, PT, R144, c[0x0][0x27c], PT ;  /* 0x00009f0090007a0c */ /* 0x000fc80003f26270 */
[----:B------:R1:W5:Y:S09]  /*9290*/  @!P0 LD.E.64 R8, [R6.64] ;  /* 0x0000000606088980 */ /* 0x000372000c101b00 */
[C---:B------:R-:W-:Y:S01]  /*92a0*/  @!P1 IMAD.SHL.U32 R14, R144.reuse, 0x2, RZ ;  /* 0x00000002900e9824 */ /* 0x040fe200078e00ff */
[----:B------:R-:W-:-:S04]  /*92b0*/  @!P1 SHF.L.U64.HI R0, R144, 0x1, R42 ;  /* 0x0000000190009819 */ /* 0x000fc8000001022a */
[----:B--2---:R-:W-:-:S05]  /*92c0*/  @!P1 IADD3 R10, P0, R4, R14, RZ ;  /* 0x0000000e040a9210 */ /* 0x004fca0007f1e0ff */
[----:B------:R-:W-:Y:S01]  /*92d0*/  @!P1 IMAD.X R11, R5, 0x1, R0, P0 ;  /* 0x00000001050b9824 */ /* 0x000fe200000e0600 */
[----:B-1----:R-:W-:-:S05]  /*92e0*/  @!P1 IADD3 R6, P0, R2, R14, RZ ;  /* 0x0000000e02069210 */ /* 0x002fca0007f1e0ff */
[----:B------:R-:W-:Y:S01]  /*92f0*/  @!P1 IMAD.X R7, R3, 0x1, R0, P0 ;  /* 0x0000000103079824 */ /* 0x000fe200000e0600 */
[----:B------:R-:W-:Y:S01]  /*9300*/  ISETP.GE.AND P0, PT, R146, c[0x0][0x27c], PT ;  /* 0x00009f0092007a0c */ /* 0x000fe20003f06270 */
[----:B------:R-:W-:Y:S01]  /*9310*/  CS2R R20, SRZ ;  /* 0x0000000000147805 */ /* 0x000fe2000001ff00 */
[----:B------:R-:W-:Y:S01]  /*9320*/  CS2R R22, SRZ ;  /* 0x0000000000167805 */ /* 0x000fe2000001ff00 */
[----:B------:R-:W-:-:S04]  /*9330*/  ISETP.GE.AND P2, PT, R141, c[0x0][0x27c], PT ;  /* 0x00009f008d007a0c */ /* 0x000fc80003f46270 */
[----:B------:R1:W5:Y:S04]  /*9340*/  @!P1 LD.E.64 R20, [R10.64] ;  /* 0x000000060a149980 */ /* 0x000368000c101b00 */
[----:B------:R2:W5:Y:S02]  /*9350*/  @!P1 LD.E.64 R22, [R6.64] ;  /* 0x0000000606169980 */ /* 0x000564000c101b00 */
[C---:B------:R-:W-:Y:S01]  /*9360*/  @!P0 IMAD.SHL.U32 R14, R146.reuse, 0x2, RZ ;  /* 0x00000002920e8824 */ /* 0x040fe200078e00ff */
[----:B------:R-:W-:Y:S01]  /*9370*/  @!P0 SHF.L.U64.HI R0, R146, 0x1, R43 ;  /* 0x0000000192008819 */ /* 0x000fe2000001022b */
[----:B------:R-:W-:Y:S01]  /*9380*/  CS2R R24, SRZ ;  /* 0x0000000000187805 */ /* 0x000fe2000001ff00 */
[----:B------:R-:W-:Y:S02]  /*9390*/  CS2R R28, SRZ ;  /* 0x00000000001c7805 */ /* 0x000fe4000001ff00 */
[----:B-1----:R-:W-:-:S05]  /*93a0*/  @!P0 IADD3 R10, P1, R4, R14, RZ ;  /* 0x0000000e040a8210 */ /* 0x002fca0007f3e0ff */
[----:B------:R-:W-:Y:S01]  /*93b0*/  @!P0 IMAD.X R11, R5, 0x1, R0, P1 ;  /* 0x00000001050b8824 */ /* 0x000fe200008e0600 */
[----:B--2---:R-:W-:Y:S01]  /*93c0*/  @!P0 IADD3 R6, P1, R2, R14, RZ ;  /* 0x0000000e02068210 */ /* 0x004fe20007f3e0ff */
[----:B------:R-:W-:-:S03]  /*93d0*/  @!P2 IMAD.SHL.U32 R14, R141, 0x2, RZ ;  /* 0x000000028d0ea824 */ /* 0x000fc600078e00ff */
[----:B------:R1:W5:Y:S01]  /*93e0*/  @!P0 LD.E.64 R24, [R10.64] ;  /* 0x000000060a188980 */ /* 0x000362000c101b00 */
[----:B------:R-:W-:Y:S01]  /*93f0*/  @!P0 IMAD.X R7, R3, 0x1, R0, P1 ;  /* 0x0000000103078824 */ /* 0x000fe200008e0600 */
[----:B------:R-:W-:-:S04]  /*9400*/  @!P2 SHF.L.U64.HI R0, R141, 0x1, R48 ;  /* 0x000000018d00a819 */ /* 0x000fc80000010230 */
[----:B------:R2:W5:Y:S01]  /*9410*/  @!P0 LD.E.64 R28, [R6.64] ;  /* 0x00000006061c8980 */ /* 0x000562000c101b00 */
[----:B------:R-:W-:Y:S01]  /*9420*/  ISETP.GE.AND P1, PT, R142, c[0x0][0x27c], PT ;  /* 0x00009f008e007a0c */ /* 0x000fe20003f26270 */
[----:B------:R-:W-:Y:S01]  /*9430*/  CS2R R32, SRZ ;  /* 0x0000000000207805 */ /* 0x000fe2000001ff00 */
[----:B------:R-:W-:Y:S01]  /*9440*/  CS2R R34, SRZ ;  /* 0x0000000000227805 */ /* 0x000fe2000001ff00 */
[----:B-1----:R-:W-:-:S05]  /*9450*/  @!P2 IADD3 R10, P0, R4, R14, RZ ;  /* 0x0000000e040aa210 */ /* 0x002fca0007f1e0ff */
[----:B------:R-:W-:Y:S01]  /*9460*/  @!P2 IMAD.X R11, R5, 0x1, R0, P0 ;  /* 0x00000001050ba824 */ /* 0x000fe200000e0600 */
[----:B--2---:R-:W-:-:S04]  /*9470*/  @!P2 IADD3 R6, P0, R2, R14, RZ ;  /* 0x0000000e0206a210 */ /* 0x004fc80007f1e0ff */
[C---:B------:R-:W-:Y:S01]  /*9480*/  @!P1 IMAD.WIDE R16, R142.reuse, 0x2, R4 ;  /* 0x000000028e109825 */ /* 0x040fe200078e0204 */
[----:B------:R1:W5:Y:S03]  /*9490*/  @!P2 LD.E.64 R32, [R10.64] ;  /* 0x000000060a20a980 */ /* 0x000366000c101b00 */
[----:B------:R-:W-:Y:S01]  /*94a0*/  @!P2 IMAD.X R7, R3, 0x1, R0, P0 ;  /* 0x000000010307a824 */ /* 0x000fe200000e0600 */
[----:B------:R-:W-:Y:S01]  /*94b0*/  ISETP.GE.AND P0, PT, R145, c[0x0][0x27c], PT ;  /* 0x00009f0091007a0c */ /* 0x000fe20003f06270 */
[----:B------:R-:W-:-:S03]  /*94c0*/  @!P1 IMAD.WIDE R14, R142, 0x2, R2 ;  /* 0x000000028e0e9825 */ /* 0x000fc600078e0202 */
[----:B------:R2:W5:Y:S09]  /*94d0*/  @!P2 LD.E.64 R34, [R6.64] ;  /* 0x000000060622a980 */ /* 0x000572000c101b00 */
[----:B------:R-:W-:Y:S01]  /*94e0*/  @!P0 IMAD.SHL.U32 R0, R145, 0x2, RZ ;  /* 0x0000000291008824 */ /* 0x000fe200078e00ff */
[----:B-1----:R-:W-:Y:S01]  /*94f0*/  CS2R R10, SRZ ;  /* 0x00000000000a7805 */ /* 0x002fe2000001ff00 */
[----:B--2---:R-:W-:-:S05]  /*9500*/  CS2R R6, SRZ ;  /* 0x0000000000067805 */ /* 0x004fca000001ff00 */
[----:B------:R1:W5:Y:S04]  /*9510*/  @!P1 LD.E.64 R10, [R16.64] ;  /* 0x00000006100a9980 */ /* 0x000368000c101b00 */
[----:B------:R2:W5:Y:S01]  /*9520*/  @!P1 LD.E.64 R6, [R14.64] ;  /* 0x000000060e069980 */ /* 0x000562000c101b00 */
[----:B------:R-:W-:Y:S01]  /*9530*/  @!P0 IADD3 R4, P1, R4, R0, RZ ;  /* 0x0000000004048210 */ /* 0x000fe20007f3e0ff */
[----:B------:R-:W-:Y:S01]  /*9540*/  CS2R R38, SRZ ;  /* 0x0000000000267805 */ /* 0x000fe2000001ff00 */
[----:B------:R-:W-:Y:S01]  /*9550*/  CS2R R40, SRZ ;  /* 0x0000000000287805 */ /* 0x000fe2000001ff00 */
[----:B--2---:R-:W-:-:S05]  /*9560*/  @!P0 SHF.L.U64.HI R14, R145, 0x1, R49 ;  /* 0x00000001910e8819 */ /* 0x004fca0000010231 */
[----:B------:R-:W-:Y:S01]  /*9570*/  @!P0 IMAD.X R5, R5, 0x1, R14, P1 ;  /* 0x0000000105058824 */ /* 0x000fe200008e060e */
[----:B------:R-:W-:-:S04]  /*9580*/  @!P0 IADD3 R2, P1, R2, R0, RZ ;  /* 0x0000000002028210 */ /* 0x000fc80007f3e0ff */
[----:B------:R1:W5:Y:S01]  /*9590*/  @!P0 LD.E.64 R38, [R4.64] ;  /* 0x0000000604268980 */ /* 0x000362000c101b00 */
[----:B------:R-:W-:-:S05]  /*95a0*/  @!P0 IMAD.X R3, R3, 0x1, R14, P1 ;  /* 0x0000000103038824 */ /* 0x000fca00008e060e */
[----:B------:R1:W5:Y:S03]  /*95b0*/  @!P0 LD.E.64 R40, [R2.64] ;  /* 0x0000000602288980 */ /* 0x000366000c101b00 */
.L_x_652:
[----:B------:R-:W-:Y:S05]  /*95c0*/  BSYNC B0 ;  /* 0x0000000000007941 */ /* 0x000fea0003800000 */
.L_x_651:
[----:B------:R-:W-:Y:S01]  /*95d0*/  IADD3 R0, R26, 0x40, RZ ;  /* 0x000000401a007810 */ /* 0x000fe20007ffe0ff */
[----:B-1--45:R-:W-:Y:S01]  /*95e0*/  IMAD.MOV.U32 R2, RZ, RZ, R32 ;  /* 0x000000ffff027224 */ /* 0x032fe200078e0020 */
[----:B------:R-:W-:Y:S01]  /*95f0*/  MOV R14, R6 ;  /* 0x00000006000e7202 */ /* 0x000fe20000000f00 */
[----:B--2---:R-:W-:Y:S01]  /*9600*/  IMAD.MOV.U32 R4, RZ, RZ, R38 ;  /* 0x000000ffff047224 */ /* 0x004fe200078e0026 */
[----:B------:R-:W-:Y:S01]  /*9610*/  ISETP.GE.AND P0, PT, R0, R30, PT ;  /* 0x0000001e0000720c */ /* 0x000fe20003f06270 */
[----:B------:R-:W-:Y:S01]  /*9620*/  IMAD.MOV.U32 R0, RZ, RZ, R33 ;  /* 0x000000ffff007224 */ /* 0x000fe200078e0021 */
[----:B---3--:R-:W1:Y:S01]  /*9630*/  SHFL.IDX PT, R5, R19, 0x1, 0x1c1f ;  /* 0x003c1f0013057f89 */ /* 0x008e6200000e0000 */
[----:B------:R-:W-:Y:S01]  /*9640*/  IMAD.MOV.U32 R3, RZ, RZ, R39 ;  /* 0x000000ffff037224 */ /* 0x000fe200078e0027 */
[----:B------:R-:W-:Y:S01]  /*9650*/  BSSY B0, `(.L_x_653) ;  /* 0x000006d000007945 */ /* 0x000fe20003800000 */
[----:B------:R-:W-:Y:S01]  /*9660*/  IMAD.MOV.U32 R16, RZ, RZ, R8 ;  /* 0x000000ffff107224 */ /* 0x000fe200078e0008 */
[----:B------:R-:W-:Y:S01]  /*9670*/  PRMT R75, R0, 0x5410, R2 ;  /* 0x00005410004b7816 */ /* 0x000fe20000000002 */
[----:B------:R-:W-:Y:S01]  /*9680*/  IMAD.MOV.U32 R2, RZ, RZ, R20 ;  /* 0x000000ffff027224 */ /* 0x000fe200078e0014 */
[----:B------:R-:W-:Y:S01]  /*9690*/  PRMT R77, R3, 0x5410, R4 ;  /* 0x00005410034d7816 */ /* 0x000fe20000000004 */
[----:B------:R-:W-:Y:S01]  /*96a0*/  IMAD.MOV.U32 R0, RZ, RZ, R21 ;  /* 0x000000ffff007224 */ /* 0x000fe200078e0015 */
[----:B------:R-:W-:Y:S01]  /*96b0*/  MOV R4, R24 ;  /* 0x0000001800047202 */ /* 0x000fe20000000f00 */
[----:B------:R-:W-:Y:S01]  /*96c0*/  IMAD.MOV.U32 R3, RZ, RZ, R25 ;  /* 0x000000ffff037224 */ /* 0x000fe200078e0019 */
[----:B------:R-:W-:Y:S01]  /*96d0*/  CS2R R58, SRZ ;  /* 0x00000000003a7805 */ /* 0x000fe2000001ff00 */
[----:B------:R-:W-:Y:S01]  /*96e0*/  IMAD.MOV.U32 R15, RZ, RZ, R9 ;  /* 0x000000ffff0f7224 */ /* 0x000fe200078e0009 */
[----:B------:R-:W-:Y:S01]  /*96f0*/  PRMT R71, R0, 0x5410, R2 ;  /* 0x0000541000477816 */ /* 0x000fe20000000002 */
[----:B------:R-:W-:Y:S01]  /*9700*/  IMAD.MOV.U32 R2, RZ, RZ, R10 ;  /* 0x000000ffff027224 */ /* 0x000fe200078e000a */
[----:B------:R-:W-:Y:S01]  /*9710*/  PRMT R73, R3, 0x5410, R4 ;  /* 0x0000541003497816 */ /* 0x000fe20000000004 */
[----:B------:R-:W-:Y:S01]  /*9720*/  IMAD.MOV.U32 R0, RZ, RZ, R11 ;  /* 0x000000ffff007224 */ /* 0x000fe200078e000b */
[----:B------:R-:W-:Y:S01]  /*9730*/  MOV R4, R12 ;  /* 0x0000000c00047202 */ /* 0x000fe20000000f00 */
[----:B------:R-:W-:Y:S01]  /*9740*/  IMAD.MOV.U32 R3, RZ, RZ, R13 ;  /* 0x000000ffff037224 */ /* 0x000fe200078e000d */
[----:B------:R-:W-:Y:S01]  /*9750*/  PRMT R68, R15, 0x5410, R16 ;  /* 0x000054100f447816 */ /* 0x000fe20000000010 */
[----:B------:R-:W-:Y:S01]  /*9760*/  CS2R R54, SRZ ;  /* 0x0000000000367805 */ /* 0x000fe2000001ff00 */
[----:B------:R-:W-:Y:S01]  /*9770*/  PRMT R65, R0, 0x5410, R2 ;  /* 0x0000541000417816 */ /* 0x000fe20000000002 */
[----:B------:R-:W-:Y:S01]  /*9780*/  IMAD.MOV.U32 R2, RZ, RZ, R34 ;  /* 0x000000ffff027224 */ /* 0x000fe200078e0022 */
[----:B------:R-:W-:Y:S01]  /*9790*/  PRMT R69, R3, 0x5410, R4 ;  /* 0x0000541003457816 */ /* 0x000fe20000000004 */
[----:B------:R-:W-:Y:S01]  /*97a0*/  IMAD.MOV.U32 R0, RZ, RZ, R35 ;  /* 0x000000ffff007224 */ /* 0x000fe200078e0023 */
[----:B------:R-:W-:Y:S01]  /*97b0*/  MOV R4, R40 ;  /* 0x0000002800047202 */ /* 0x000fe20000000f00 */
[----:B------:R-:W-:Y:S01]  /*97c0*/  IMAD.MOV.U32 R3, RZ, RZ, R41 ;  /* 0x000000ffff037224 */ /* 0x000fe200078e0029 */
[----:B------:R-:W-:Y:S01]  /*97d0*/  CS2R R50, SRZ ;  /* 0x0000000000327805 */ /* 0x000fe2000001ff00 */
[----:B------:R-:W-:Y:S01]  /*97e0*/  CS2R R44, SRZ ;  /* 0x00000000002c7805 */ /* 0x000fe2000001ff00 */
[----:B------:R-:W-:Y:S01]  /*97f0*/  PRMT R74, R0, 0x5410, R2 ;  /* 0x00005410004a7816 */ /* 0x000fe20000000002 */
[----:B------:R-:W-:Y:S01]  /*9800*/  IMAD.MOV.U32 R2, RZ, RZ, R22 ;  /* 0x000000ffff027224 */ /* 0x000fe200078e0016 */
[----:B------:R-:W-:Y:S01]  /*9810*/  PRMT R76, R3, 0x5410, R4 ;  /* 0x00005410034c7816 */ /* 0x000fe20000000004 */
[----:B------:R-:W-:Y:S01]  /*9820*/  IMAD.MOV.U32 R3, RZ, RZ, R29 ;  /* 0x000000ffff037224 */ /* 0x000fe200078e001d */
[----:B------:R-:W-:Y:S01]  /*9830*/  MOV R0, R23 ;  /* 0x0000001700007202 */ /* 0x000fe20000000f00 */
[----:B------:R-:W-:Y:S01]  /*9840*/  CS2R R62, SRZ ;  /* 0x00000000003e7805 */ /* 0x000fe2000001ff00 */
[----:B------:R-:W-:Y:S01]  /*9850*/  MOV R4, R28 ;  /* 0x0000001c00047202 */ /* 0x000fe20000000f00 */
[----:B------:R-:W-:Y:S01]  /*9860*/  CS2R R60, SRZ ;  /* 0x00000000003c7805 */ /* 0x000fe2000001ff00 */
[----:B------:R-:W-:Y:S01]  /*9870*/  PRMT R70, R0, 0x5410, R2 ;  /* 0x0000541000467816 */ /* 0x000fe20000000002 */
[----:B------:R-:W-:Y:S01]  /*9880*/  IMAD.MOV.U32 R0, RZ, RZ, R7 ;  /* 0x000000ffff007224 */ /* 0x000fe200078e0007 */
[----:B------:R-:W-:Y:S01]  /*9890*/  PRMT R72, R3, 0x5410, R4 ;  /* 0x0000541003487816 */ /* 0x000fe20000000004 */
[----:B------:R2:W3:Y:S01]  /*98a0*/  SHFL.IDX PT, R2, R36, 0x1, 0x1c1f ;  /* 0x003c1f0024027f89 */ /* 0x0004e200000e0000 */
[----:B------:R-:W-:Y:S01]  /*98b0*/  CS2R R56, SRZ ;  /* 0x0000000000387805 */ /* 0x000fe2000001ff00 */
[----:B------:R-:W-:Y:S01]  /*98c0*/  CS2R R52, SRZ ;  /* 0x0000000000347805 */ /* 0x000fe2000001ff00 */
[----:B------:R-:W-:Y:S01]  /*98d0*/  PRMT R64, R0, 0x5410, R14 ;  /* 0x0000541000407816 */ /* 0x000fe2000000000e */
[----:B------:R4:W1:Y:S01]  /*98e0*/  SHFL.IDX PT, R4, R27, 0x1, 0x1c1f ;  /* 0x003c1f001b047f89 */ /* 0x00086200000e0000 */
[----:B------:R-:W-:-:S03]  /*98f0*/  CS2R R46, SRZ ;  /* 0x00000000002e7805 */ /* 0x000fc6000001ff00 */
[----:B------:R1:W1:Y:S01]  /*9900*/  SHFL.IDX PT, R3, R18, 0x1, 0x1c1f ;  /* 0x003c1f0012037f89 */ /* 0x00026200000e0000 */
[----:B--2---:R-:W-:Y:S01]  /*9910*/  CS2R R36, SRZ ;  /* 0x0000000000247805 */ /* 0x004fe2000001ff00 */
[----:B----4-:R-:W-:Y:S01]  /*9920*/  CS2R R26, SRZ ;  /* 0x00000000001a7805 */ /* 0x010fe2000001ff00 */
[----:B------:R-:W-:Y:S05]  /*9930*/  @P0 BRA `(.L_x_654) ;  /* 0x000003e000000947 */ /* 0x000fea0003800000 */
[----:B---3--:R-:W-:Y:S01]  /*9940*/  ISETP.GE.AND P0, PT, R147, c[0x0][0x27c], PT ;  /* 0x00009f0093007a0c */ /* 0x008fe20003f06270 */
[----:B------:R-:W-:Y:S01]  /*9950*/  CS2R R44, SRZ ;  /* 0x00000000002c7805 */ /* 0x000fe2000001ff00 */
[----:B------:R-:W-:-:S11]  /*9960*/  CS2R R46, SRZ ;  /* 0x00000000002e7805 */ /* 0x000fd6000001ff00 */
[C---:B------:R-:W-:Y:S01]  /*9970*/  @!P0 IMAD.SHL.U32 R0, R147.reuse, 0x2, RZ ;  /* 0x0000000293008824 */ /* 0x040fe200078e00ff */
[----:B------:R-:W-:-:S04]  /*9980*/  @!P0 SHF.L.U64.HI R15, R147, 0x1, R31 ;  /* 0x00000001930f8819 */ /* 0x000fc8000001021f */
[----:B-1----:R-:W-:-:S05]  /*9990*/  @!P0 IADD3 R16, P1, R4, R0, RZ ;  /* 0x0000000004108210 */ /* 0x002fca0007f3e0ff */
[----:B------:R-:W-:Y:S01]  /*99a0*/  @!P0 IMAD.X R17, R5, 0x1, R15, P1 ;  /* 0x0000000105118824 */ /* 0x000fe200008e060f */
[----:B------:R-:W-:-:S04]  /*99b0*/  @!P0 IADD3 R14, P1, R2, R0, RZ ;  /* 0x00000000020e8210 */ /* 0x000fc80007f3e0ff */
[----:B------:R1:W5:Y:S01]  /*99c0*/  @!P0 LD.E.64 R44, [R16.64] ;  /* 0x00000006102c8980 */ /* 0x000362000c101b00 */
[----:B------:R-:W-:Y:S01]  /*99d0*/  @!P0 IMAD.X R15, R3, 0x1, R15, P1 ;  /* 0x00000001030f8824 */ /* 0x000fe200008e060f */
[----:B------:R-:W-:-:S04]  /*99e0*/  ISETP.GE.AND P1, PT, R144, c[0x0][0x27c], PT ;  /* 0x00009f0090007a0c */ /* 0x000fc80003f26270 */
[----:B------:R2:W5:Y:S09]  /*99f0*/  @!P0 LD.E.64 R46, [R14.64] ;  /* 0x000000060e2e8980 */ /* 0x000572000c101b00 */
[----:B------:R-:W-:-:S05]  /*9a00*/  @!P1 IMAD.SHL.U32 R0, R144, 0x2, RZ ;  /* 0x0000000290009824 */ /* 0x000fca00078e00ff */
[----:B-1----:R-:W-:Y:S02]  /*9a10*/  @!P1 IADD3 R16, P0, R4, R0, RZ ;  /* 0x0000000004109210 */ /* 0x002fe40007f1e0ff */
[----:B--2---:R-:W-:-:S05]  /*9a20*/  @!P1 SHF.L.U64.HI R15, R144, 0x1, R42 ;  /* 0x00000001900f9819 */ /* 0x004fca000001022a */
[----:B------:R-:W-:Y:S01]  /*9a30*/  @!P1 IMAD.X R17, R5, 0x1, R15, P0 ;  /* 0x0000000105119824 */ /* 0x000fe200000e060f */
[----:B------:R-:W-:-:S05]  /*9a40*/  @!P1 IADD3 R14, P0, R2, R0, RZ ;  /* 0x00000000020e9210 */ /* 0x000fca0007f1e0ff */
[----:B------:R-:W-:Y:S01]  /*9a50*/  @!P1 IMAD.X R15, R3, 0x1, R15, P0 ;  /* 0x00000001030f9824 */ /* 0x000fe200000e060f */
[----:B------:R-:W-:Y:S01]  /*9a60*/  ISETP.GE.AND P0, PT, R146, c[0x0][0x27c], PT ;  /* 0x00009f0092007a0c */ /* 0x000fe20003f06270 */
[----:B------:R-:W-:Y:S01]  /*9a70*/  CS2R R50, SRZ ;  /* 0x0000000000327805 */ /* 0x000fe2000001ff00 */
[----:B------:R-:W-:Y:S01]  /*9a80*/  CS2R R52, SRZ ;  /* 0x0000000000347805 */ /* 0x000fe2000001ff00 */
[----:B------:R-:W-:-:S04]  /*9a90*/  ISETP.GE.AND P2, PT, R141, c[0x0][0x27c], PT ;  /* 0x00009f008d007a0c */ /* 0x000fc80003f46270 */
[----:B------:R1:W5:Y:S04]  /*9aa0*/  @!P1 LD.E.64 R50, [R16.64] ;  /* 0x0000000610329980 */ /* 0x000368000c101b00 */
[----:B------:R2:W5:Y:S02]  /*9ab0*/  @!P1 LD.E.64 R52, [R14.64] ;  /* 0x000000060e349980 */ /* 0x000564000c101b00 */
[----:B------:R-:W-:Y:S01]  /*9ac0*/  @!P0 IMAD.SHL.U32 R0, R146, 0x2, RZ ;  /* 0x0000000292008824 */ /* 0x000fe200078e00ff */
[----:B------:R-:W-:Y:S01]  /*9ad0*/  CS2R R54, SRZ ;  /* 0x0000000000367805 */ /* 0x000fe2000001ff00 */
[----:B------:R-:W-:-:S03]  /*9ae0*/  CS2R R56, SRZ ;  /* 0x0000000000387805 */ /* 0x000fc6000001ff00 */
[----:B-1----:R-:W-:Y:S02]  /*9af0*/  @!P0 IADD3 R16, P1, R4, R0, RZ ;  /* 0x0000000004108210 */ /* 0x002fe40007f3e0ff */
[----:B--2---:R-:W-:-:S05]  /*9b00*/  @!P0 SHF.L.U64.HI R15, R146, 0x1, R43 ;  /* 0x00000001920f8819 */ /* 0x004fca000001022b */
[----:B------:R-:W-:Y:S01]  /*9b10*/  @!P0 IMAD.X R17, R5, 0x1, R15, P1 ;  /* 0x0000000105118824 */ /* 0x000fe200008e060f */
[----:B------:R-:W-:Y:S01]  /*9b20*/  @!P0 IADD3 R14, P1, R2, R0, RZ ;  /* 0x00000000020e8210 */ /* 0x000fe20007f3e0ff */
[----:B------:R-:W-:-:S03]  /*9b30*/  @!P2 IMAD.SHL.U32 R0, R141, 0x2, RZ ;  /* 0x000000028d00a824 */ /* 0x000fc600078e00ff */
[----:B------:R1:W5:Y:S01]  /*9b40*/  @!P0 LD.E.64 R54, [R16.64] ;  /* 0x0000000610368980 */ /* 0x000362000c101b00 */
[----:B------:R-:W-:-:S05]  /*9b50*/  @!P0 IMAD.X R15, R3, 0x1, R15, P1 ;  /* 0x00000001030f8824 */ /* 0x000fca00008e060f */
[----:B------:R2:W5:Y:S01]  /*9b60*/  @!P0 LD.E.64 R56, [R14.64] ;  /* 0x000000060e388980 */ /* 0x000562000c101b00 */
[----:B------:R-:W-:Y:S01]  /*9b70*/  ISETP.GE.AND P1, PT, R142, c[0x0][0x27c], PT ;  /* 0x00009f008e007a0c */ /* 0x000fe20003f26270 */
[----:B------:R-:W-:Y:S01]  /*9b80*/  CS2R R58, SRZ ;  /* 0x00000000003a7805 */ /* 0x000fe2000001ff00 */
[----:B-1----:R-:W-:Y:S02]  /*9b90*/  @!P2 IADD3 R16, P0, R4, R0, RZ ;  /* 0x000000000410a210 */ /* 0x002fe40007f1e0ff */
[----:B--2---:R-:W-:-:S05]  /*9ba0*/  @!P2 SHF.L.U64.HI R15, R141, 0x1, R48 ;  /* 0x000000018d0fa819 */ /* 0x004fca0000010230 */
[--C-:B------:R-:W-:Y:S01]  /*9bb0*/  @!P2 IMAD.X R17, R5, 0x1, R15.reuse, P0 ;  /* 0x000000010511a824 */ /* 0x100fe200000e060f */
[----:B------:R-:W-:Y:S01]  /*9bc0*/  @!P2 IADD3 R14, P0, R2, R0, RZ ;  /* 0x00000000020ea210 */ /* 0x000fe20007f1e0ff */
[----:B------:R-:W-:Y:S01]  /*9bd0*/  CS2R R60, SRZ ;  /* 0x00000000003c7805 */ /* 0x000fe2000001ff00 */
[----:B------:R-:W-:Y:S01]  /*9be0*/  CS2R R26, SRZ ;  /* 0x00000000001a7805 */ /* 0x000fe2000001ff00 */
[----:B------:R-:W-:Y:S01]  /*9bf0*/  CS2R R36, SRZ ;  /* 0x0000000000247805 */ /* 0x000fe2000001ff00 */
[----:B------:R1:W5:Y:S01]  /*9c00*/  @!P2 LD.E.64 R58, [R16.64] ;  /* 0x00000006103aa980 */ /* 0x000362000c101b00 */
[----:B------:R-:W-:Y:S01]  /*9c10*/  @!P2 IMAD.X R15, R3, 0x1, R15, P0 ;  /* 0x00000001030fa824 */ /* 0x000fe200000e060f */
[----:B------:R-:W-:-:S04]  /*9c20*/  ISETP.GE.AND P0, PT, R145, c[0x0][0x27c], PT ;  /* 0x00009f0091007a0c */ /* 0x000fc80003f06270 */
[----:B------:R2:W5:Y:S09]  /*9c30*/  @!P2 LD.E.64 R60, [R14.64] ;  /* 0x000000060e3ca980 */ /* 0x000572000c101b00 */
[----:B------:R-:W-:Y:S02]  /*9c40*/  @!P0 IMAD.SHL.U32 R0, R145, 0x2, RZ ;  /* 0x0000000291008824 */ /* 0x000fe400078e00ff */
[----:B-1----:R-:W-:-:S05]  /*9c50*/  @!P1 IMAD.WIDE R16, R142, 0x2, R4 ;  /* 0x000000028e109825 */ /* 0x002fca00078e0204 */
[----:B------:R1:W5:Y:S01]  /*9c60*/  @!P1 LD.E.64 R26, [R16.64] ;  /* 0x00000006101a9980 */ /* 0x000362000c101b00 */
[----:B--2---:R-:W-:-:S05]  /*9c70*/  @!P1 IMAD.WIDE R14, R142, 0x2, R2 ;  /* 0x000000028e0e9825 */ /* 0x004fca00078e0202 */
        /* <DEDUP_REMOVED lines=10> */
.L_x_654:
[----:B---3--:R-:W-:Y:S05]  /*9d20*/  BSYNC B0 ;  /* 0x0000000000007941 */ /* 0x008fea0003800000 */
.L_x_653:
[----:B-----5:R-:W-:Y:S01]  /*9d30*/  IMAD.MOV.U32 R0, RZ, RZ, R66 ;  /* 0x000000ffff007224 */ /* 0x020fe200078e0042 */
[----:B------:R-:W-:-:S04]  /*9d40*/  DEPBAR.LE SB0, 0x1 ;  /* 0x000080400000791a */ /* 0x000fc80000000000 */
[----:B-1----:R-:W-:Y:S01]  /*9d50*/  IMAD.MOV.U32 R4, RZ, RZ, R67 ;  /* 0x000000ffff047224 */ /* 0x002fe200078e0043 */
[----:B------:R-:W-:Y:S01]  /*9d60*/  BSSY B1, `(.L_x_655) ;  /* 0x0000156000017945 */ /* 0x000fe20003800000 */
[----:B------:R-:W-:Y:S02]  /*9d70*/  IMAD.MOV.U32 R3, RZ, RZ, R58 ;  /* 0x000000ffff037224 */ /* 0x000fe400078e003a */
[----:B------:R-:W-:Y:S01]  /*9d80*/  IMAD.MOV.U32 R2, RZ, RZ, R59 ;  /* 0x000000ffff027224 */ /* 0x000fe200078e003b */
[----:B------:R-:W-:Y:S01]  /*9d90*/  PRMT R86, R4, 0x5410, R0 ;  /* 0x0000541004567816 */ /* 0x000fe20000000000 */
[----:B------:R-:W-:Y:S01]  /*9da0*/  IMAD.MOV.U32 R0, RZ, RZ, R54 ;  /* 0x000000ffff007224 */ /* 0x000fe200078e0036 */
[----:B------:R-:W-:Y:S02]  /*9db0*/  MOV R4, R55 ;  /* 0x0000003700047202 */ /* 0x000fe40000000f00 */
[----:B------:R-:W-:Y:S01]  /*9dc0*/  PRMT R84, R2, 0x5410, R3 ;  /* 0x0000541002547816 */ /* 0x000fe20000000003 */
[----:B------:R-:W-:Y:S01]  /*9dd0*/  IMAD.MOV.U32 R3, RZ, RZ, R50 ;  /* 0x000000ffff037224 */ /* 0x000fe200078e0032 */
[----:B------:R-:W-:Y:S01]  /*9de0*/  PRMT R82, R82, 0x5410, R0 ;  /* 0x0000541052527816 */ /* 0x000fe20000000000 */
[----:B------:R-:W-:-:S02]  /*9df0*/  IMAD.MOV.U32 R0, RZ, RZ, R44 ;  /* 0x000000ffff007224 */ /* 0x000fc400078e002c */
[----:B------:R-:W-:Y:S01]  /*9e00*/  IMAD.MOV.U32 R2, RZ, RZ, R51 ;  /* 0x000000ffff027224 */ /* 0x000fe200078e0033 */
[----:B------:R-:W-:Y:S01]  /*9e10*/  PRMT R82, R4, 0x7610, R82 ;  /* 0x0000761004527816 */ /* 0x000fe20000000052 */
        /* <DEDUP_REMOVED lines=9> */
[----:B------:R-:W-:-:S02]  /*9eb0*/  MOV R3, R26 ;  /* 0x0000001a00037202 */ /* 0x000fc40000000f00 */
[----:B------:R-:W-:Y:S01]  /*9ec0*/  PRMT R85, R4, 0x7610, R85 ;  /* 0x0000761004557816 */ /* 0x000fe20000000055 */
[----:B------:R-:W-:Y:S01]  /*9ed0*/  IMAD.IADD R4, R30, 0x1, -R246 ;  /* 0x000000011e047824 */ /* 0x000fe200078e0af6 */
[----:B------:R-:W-:Y:S01]  /*9ee0*/  PRMT R48, R2, 0x5410, R3 ;  /* 0x0000541002307816 */ /* 0x000fe20000000003 */
[----:B------:R-:W-:Y:S01]  /*9ef0*/  IMAD.MOV.U32 R2, RZ, RZ, R61 ;  /* 0x000000ffff027224 */ /* 0x000fe200078e003d */
[----:B------:R-:W-:Y:S02]  /*9f00*/  MOV R3, R60 ;  /* 0x0000003c00037202 */ /* 0x000fe40000000f00 */
[----:B------:R-:W-:Y:S01]  /*9f10*/  IMNMX R42, R4, 0x80, PT ;  /* 0x00000080042a7817 */ /* 0x000fe20003800200 */
[----:B------:R-:W-:Y:S01]  /*9f20*/  IMAD.MOV.U32 R4, RZ, RZ, R46 ;  /* 0x000000ffff047224 */ /* 0x000fe200078e002e */
[----:B------:R-:W-:Y:S01]  /*9f30*/  PRMT R81, R81, 0x5410, R0 ;  /* 0x0000541051517816 */ /* 0x000fe20000000000 */
[----:B------:R-:W-:Y:S01]  /*9f40*/  IMAD.MOV.U32 R0, RZ, RZ, R53 ;  /* 0x000000ffff007224 */ /* 0x000fe200078e0035 */
[----:B------:R-:W-:Y:S01]  /*9f50*/  BAR.SYNC.DEFER_BLOCKING 0x0 ;  /* 0x0000000000007b1d */ /* 0x000fe20000010000 */
[----:B------:R-:W-:-:S02]  /*9f60*/  ISETP.GE.AND P0, PT, R245, R42, PT ;  /* 0x0000002af500720c */ /* 0x000fc40003f06270 */
[----:B------:R-:W-:Y:S01]  /*9f70*/  PRMT R83, R2, 0x5410, R3 ;  /* 0x0000541002537816 */ /* 0x000fe20000000003 */
[----:B------:R-:W-:Y:S01]  /*9f80*/  IMAD.MOV.U32 R3, RZ, RZ, R57 ;  /* 0x000000ffff037224 */ /* 0x000fe200078e0039 */
[----:B------:R-:W-:-:S04]  /*9f90*/  MOV R2, R52 ;  /* 0x0000003400027202 */ /* 0x000fc80000000f00 */
[----:B------:R-:W-:Y:S01]  /*9fa0*/  PRMT R79, R0, 0x5410, R2 ;  /* 0x00005410004f7816 */ /* 0x000fe20000000002 */
[----:B------:R-:W-:Y:S01]  /*9fb0*/  IMAD.MOV.U32 R2, RZ, RZ, R36 ;  /* 0x000000ffff027224 */ /* 0x000fe200078e0024 */
[----:B------:R-:W-:Y:S01]  /*9fc0*/  PRMT R81, R3, 0x7610, R81 ;  /* 0x0000761003517816 */ /* 0x000fe20000000051 */
[----:B------:R-:W-:Y:S01]  /*9fd0*/  IMAD.MOV.U32 R0, RZ, RZ, R37 ;  /* 0x000000ffff007224 */ /* 0x000fe200078e0025 */
[----:B------:R-:W-:-:S04]  /*9fe0*/  MOV R3, R47 ;  /* 0x0000002f00037202 */ /* 0x000fc80000000f00 */
[----:B------:R-:W-:Y:S02]  /*9ff0*/  PRMT R49, R3, 0x5410, R4 ;  /* 0x0000541003317816 */ /* 0x000fe40000000004 */
[----:B------:R-:W-:Y:S01]  /*a000*/  PRMT R43, R0, 0x5410, R2 ;  /* 0x00005410002b7816 */ /* 0x000fe20000000002 */
[----:B------:R-:W-:Y:S05]  /*a010*/  @P0 BRA `(.L_x_656) ;  /* 0x000012a000000947 */ /* 0x000fea0003800000 */
[----:B------:R-:W-:Y:S01]  /*a020*/  ISETP.GE.AND P0, PT, R142, c[0x0][0x27c], PT ;  /* 0x00009f008e007a0c */ /* 0x000fe20003f06270 */
[----:B------:R-:W-:-:S12]  /*a030*/  BSSY B0, `(.L_x_657) ;  /* 0x0000030000007945 */ /* 0x000fd80003800000 */
[----:B------:R-:W-:Y:S05]  /*a040*/  @P0 BRA `(.L_x_658) ;  /* 0x000002e000000947 */ /* 0x000fea0003800000 */
[----:B------:R-:W1:Y:S01]  /*a050*/  LDS.128 R16, [R239+0xc000] ;  /* 0x00c00000ef107984 */ /* 0x000e620000000c00 */
[----:B------:R-:W-:Y:S02]  /*a060*/  SHF.R.U32.HI R0, RZ, 0x10, R11 ;  /* 0x00000010ff007819 */ /* 0x000fe4000001160b */
[--C-:B------:R-:W-:Y:S02]  /*a070*/  SHF.R.U32.HI R2, RZ, 0x10, R7.reuse ;  /* 0x00000010ff027819 */ /* 0x100fe40000011607 */
[----:B------:R-:W-:Y:S02]  /*a080*/  SHF.R.U64 R4, R6, 0x10, R7 ;  /* 0x0000001006047819 */ /* 0x000fe40000001207 */
[----:B------:R-:W-:Y:S02]  /*a090*/  PRMT R6, R65, 0x5410, R0 ;  /* 0x0000541041067816 */ /* 0x000fe40000000000 */
[----:B------:R-:W-:Y:S02]  /*a0a0*/  PRMT R0, R64, 0x5410, R2 ;  /* 0x0000541040007816 */ /* 0x000fe40000000002 */
[----:B------:R-:W-:-:S02]  /*a0b0*/  SHF.R.U64 R3, R10, 0x10, R11 ;  /* 0x000000100a037819 */ /* 0x000fc4000000120b */
[----:B------:R-:W-:Y:S02]  /*a0c0*/  LOP3.LUT R31, R0, 0xffff0000, RZ, 0xc0, !PT ;  /* 0xffff0000001f7812 */ /* 0x000fe400078ec0ff */
[----:B------:R-:W-:Y:S02]  /*a0d0*/  PRMT R10, R64, 0x5432, R4 ;  /* 0x00005432400a7816 */ /* 0x000fe40000000004 */
[----:B------:R-:W-:Y:S02]  /*a0e0*/  LOP3.LUT R30, R6, 0xffff0000, RZ, 0xc0, !PT ;  /* 0xffff0000061e7812 */ /* 0x000fe400078ec0ff */
[----:B------:R-:W-:Y:S02]  /*a0f0*/  PRMT R11, R65, 0x5432, R3 ;  /* 0x00005432410b7816 */ /* 0x000fe40000000003 */
[C---:B-1----:R-:W-:Y:S01]  /*a100*/  LOP3.LUT R7, R18.reuse, 0xffff0000, RZ, 0xc0, !PT ;  /* 0xffff000012077812 */ /* 0x042fe200078ec0ff */
[C---:B------:R-:W-:Y:S01]  /*a110*/  IMAD.U32 R14, R19.reuse, 0x10000, RZ ;  /* 0x00010000130e7824 */ /* 0x040fe200078e00ff */
[----:B------:R-:W-:Y:S01]  /*a120*/  LOP3.LUT R2, R19, 0xffff0000, RZ, 0xc0, !PT ;  /* 0xffff000013027812 */ /* 0x000fe200078ec0ff */
[----:B------:R-:W-:Y:S01]  /*a130*/  IMAD.U32 R15, R18, 0x10000, RZ ;  /* 0x00010000120f7824 */ /* 0x000fe200078e00ff */
[----:B------:R-:W-:Y:S01]  /*a140*/  SHF.L.U32 R5, R16, 0x10, RZ ;  /* 0x0000001010057819 */ /* 0x000fe200000006ff */
[----:B------:R-:W-:Y:S01]  /*a150*/  IMAD.U32 R19, R0, 0x10000, RZ ;  /* 0x0001000000137824 */ /* 0x000fe200078e00ff */
[----:B------:R-:W-:Y:S01]  /*a160*/  LOP3.LUT R4, R16, 0xffff0000, RZ, 0xc0, !PT ;  /* 0xffff000010047812 */ /* 0x000fe200078ec0ff */
[----:B------:R-:W-:Y:S01]  /*a170*/  IMAD.U32 R18, R6, 0x10000, RZ ;  /* 0x0001000006127824 */ /* 0x000fe200078e00ff */
[----:B------:R-:W-:Y:S01]  /*a180*/  SHF.L.U32 R3, R17, 0x10, RZ ;  /* 0x0000001011037819 */ /* 0x000fe200000006ff */
[----:B------:R-:W-:Y:S01]  /*a190*/  FMUL.FTZ R16, R7, R19 ;  /* 0x0000001307107220 */ /* 0x000fe20000410000 */
[----:B------:R-:W-:Y:S01]  /*a1a0*/  LOP3.LUT R0, R17, 0xffff0000, RZ, 0xc0, !PT ;  /* 0xffff000011007812 */ /* 0x000fe200078ec0ff */
[----:B------:R-:W-:-:S02]  /*a1b0*/  FMUL.FTZ R7, R7, R18 ;  /* 0x0000001207077220 */ /* 0x000fc40000410000 */
[C---:B------:R-:W-:Y:S02]  /*a1c0*/  FMUL.FTZ R6, R2.reuse, R31 ;  /* 0x0000001f02067220 */ /* 0x040fe40000410000 */
[----:B------:R-:W-:Y:S01]  /*a1d0*/  FFMA.FTZ R17, R15, R18, -R16 ;  /* 0x000000120f117223 */ /* 0x000fe20000010810 */
[----:B------:R-:W-:Y:S01]  /*a1e0*/  SHF.L.U32 R18, R11, 0x10, RZ ;  /* 0x000000100b127819 */ /* 0x000fe200000006ff */
[----:B------:R-:W-:Y:S01]  /*a1f0*/  FFMA.FTZ R16, R15, R19, R7 ;  /* 0x000000130f107223 */ /* 0x000fe20000010007 */
[----:B------:R-:W-:Y:S01]  /*a200*/  LOP3.LUT R11, R11, 0xffff0000, RZ, 0xc0, !PT ;  /* 0xffff00000b0b7812 */ /* 0x000fe200078ec0ff */
[-C--:B------:R-:W-:Y:S02]  /*a210*/  FMUL.FTZ R2, R2, R30.reuse ;  /* 0x0000001e02027220 */ /* 0x080fe40000410000 */
[----:B------:R-:W-:Y:S01]  /*a220*/  FFMA.FTZ R15, R14, R30, -R6 ;  /* 0x0000001e0e0f7223 */ /* 0x000fe20000010806 */
[C---:B------:R-:W-:Y:S01]  /*a230*/  LOP3.LUT R30, R10.reuse, 0xffff0000, RZ, 0xc0, !PT ;  /* 0xffff00000a1e7812 */ /* 0x040fe200078ec0ff */
[----:B------:R-:W-:-:S02]  /*a240*/  IMAD.U32 R19, R10, 0x10000, RZ ;  /* 0x000100000a137824 */ /* 0x000fc400078e00ff */
[----:B------:R-:W-:Y:S02]  /*a250*/  FFMA.FTZ R7, R14, R31, R2 ;  /* 0x0000001f0e077223 */ /* 0x000fe40000010002 */
[----:B------:R-:W-:Y:S02]  /*a260*/  FMUL.FTZ R6, R4, R19 ;  /* 0x0000001304067220 */ /* 0x000fe40000410000 */
[----:B------:R-:W-:Y:S01]  /*a270*/  FMUL.FTZ R2, R0, R30 ;  /* 0x0000001e00027220 */ /* 0x000fe20000410000 */
[----:B------:R-:W-:Y:S01]  /*a280*/  F2FP.BF16.PACK_AB R7, R7, R15 ;  /* 0x0000000f0707723e */ /* 0x000fe200000010ff */
[-C--:B------:R-:W-:Y:S02]  /*a290*/  FMUL.FTZ R4, R4, R18.reuse ;  /* 0x0000001204047220 */ /* 0x080fe40000410000 */
[----:B------:R-:W-:Y:S02]  /*a2a0*/  FMUL.FTZ R0, R0, R11 ;  /* 0x0000000b00007220 */ /* 0x000fe40000410000 */
[C---:B------:R-:W-:Y:S01]  /*a2b0*/  FFMA.FTZ R10, R5.reuse, R18, -R6 ;  /* 0x00000012050a7223 */ /* 0x040fe20000010806 */
[----:B------:R-:W-:Y:S01]  /*a2c0*/  F2FP.BF16.PACK_AB R6, R16, R17 ;  /* 0x000000111006723e */ /* 0x000fe200000010ff */
[----:B------:R-:W-:-:S02]  /*a2d0*/  FFMA.FTZ R4, R5, R19, R4 ;  /* 0x0000001305047223 */ /* 0x000fc40000010004 */
[C---:B------:R-:W-:Y:S02]  /*a2e0*/  FFMA.FTZ R2, R3.reuse, R11, -R2 ;  /* 0x0000000b03027223 */ /* 0x040fe40000010802 */
[----:B------:R-:W-:Y:S01]  /*a2f0*/  FFMA.FTZ R0, R3, R30, R0 ;  /* 0x0000001e03007223 */ /* 0x000fe20000010000 */
[----:B------:R-:W-:-:S04]  /*a300*/  F2FP.BF16.PACK_AB R4, R4, R10 ;  /* 0x0000000a0404723e */ /* 0x000fc800000010ff */
[----:B------:R-:W-:-:S05]  /*a310*/  F2FP.BF16.PACK_AB R5, R0, R2 ;  /* 0x000000020005723e */ /* 0x000fca00000010ff */
[----:B------:R1:W-:Y:S02]  /*a320*/  STS.128 [R239+0xc000], R4 ;  /* 0x00c00004ef007388 */ /* 0x0003e40000000c00 */
.L_x_658:
[----:B------:R-:W-:Y:S05]  /*a330*/  BSYNC B0 ;  /* 0x0000000000007941 */ /* 0x000fea0003800000 */
.L_x_657:
[----:B------:R-:W-:Y:S01]  /*a340*/  ISETP.GE.AND P0, PT, R147, c[0x0][0x27c], PT ;  /* 0x00009f0093007a0c */ /* 0x000fe20003f06270 */
[----:B------:R-:W-:-:S12]  /*a350*/  BSSY B0, `(.L_x_659) ;  /* 0x0000030000007945 */ /* 0x000fd80003800000 */
[----:B------:R-:W-:Y:S05]  /*a360*/  @P0 BRA `(.L_x_660) ;  /* 0x000002e000000947 */ /* 0x000fea0003800000 */
[----:B-1----:R-:W1:Y:S01]  /*a370*/  LDS.128 R4, [R240+0xc000] ;  /* 0x00c00000f0047984 */ /* 0x002e620000000c00 */
[----:B------:R-:W-:Y:S02]  /*a380*/  SHF.R.U32.HI R0, RZ, 0x10, R13 ;  /* 0x00000010ff007819 */ /* 0x000fe4000001160d */
[--C-:B------:R-:W-:Y:S02]  /*a390*/  SHF.R.U32.HI R2, RZ, 0x10, R9.reuse ;  /* 0x00000010ff027819 */ /* 0x100fe40000011609 */
[----:B------:R-:W-:Y:S02]  /*a3a0*/  SHF.R.U64 R10, R8, 0x10, R9 ;  /* 0x00000010080a7819 */ /* 0x000fe40000001209 */
[----:B------:R-:W-:Y:S02]  /*a3b0*/  PRMT R8, R69, 0x5410, R0 ;  /* 0x0000541045087816 */ /* 0x000fe40000000000 */
[----:B------:R-:W-:Y:S02]  /*a3c0*/  PRMT R0, R68, 0x5410, R2 ;  /* 0x0000541044007816 */ /* 0x000fe40000000002 */
[----:B------:R-:W-:Y:S01]  /*a3d0*/  SHF.R.U64 R3, R12, 0x10, R13 ;  /* 0x000000100c037819 */ /* 0x000fe2000000120d */
[----:B------:R-:W-:Y:S01]  /*a3e0*/  IMAD.U32 R14, R8, 0x10000, RZ ;  /* 0x00010000080e7824 */ /* 0x000fe200078e00ff */
[----:B------:R-:W-:Y:S01]  /*a3f0*/  PRMT R10, R68, 0x5432, R10 ;  /* 0x00005432440a7816 */ /* 0x000fe2000000000a */
[C---:B------:R-:W-:Y:S01]  /*a400*/  IMAD.U32 R15, R0.reuse, 0x10000, RZ ;  /* 0x00010000000f7824 */ /* 0x040fe200078e00ff */
[----:B------:R-:W-:-:S02]  /*a410*/  LOP3.LUT R17, R0, 0xffff0000, RZ, 0xc0, !PT ;  /* 0xffff000000117812 */ /* 0x000fc400078ec0ff */
[----:B------:R-:W-:Y:S02]  /*a420*/  LOP3.LUT R16, R8, 0xffff0000, RZ, 0xc0, !PT ;  /* 0xffff000008107812 */ /* 0x000fe400078ec0ff */
[----:B------:R-:W-:Y:S02]  /*a430*/  PRMT R11, R69, 0x5432, R3 ;  /* 0x00005432450b7816 */ /* 0x000fe40000000003 */
[C---:B-1----:R-:W-:Y:S01]  /*a440*/  LOP3.LUT R9, R6.reuse, 0xffff0000, RZ, 0xc0, !PT ;  /* 0xffff000006097812 */ /* 0x042fe200078ec0ff */
[C---:B------:R-:W-:Y:S01]  /*a450*/  IMAD.U32 R12, R7.reuse, 0x10000, RZ ;  /* 0x00010000070c7824 */ /* 0x040fe200078e00ff */
[----:B------:R-:W-:Y:S01]  /*a460*/  LOP3.LUT R2, R7, 0xffff0000, RZ, 0xc0, !PT ;  /* 0xffff000007027812 */ /* 0x000fe200078ec0ff */
[----:B------:R-:W-:Y:S01]  /*a470*/  IMAD.U32 R13, R6, 0x10000, RZ ;  /* 0x00010000060d7824 */ /* 0x000fe200078e00ff */
[C---:B------:R-:W-:Y:S01]  /*a480*/  SHF.L.U32 R6, R4.reuse, 0x10, RZ ;  /* 0x0000001004067819 */ /* 0x040fe200000006ff */
[----:B------:R-:W-:Y:S01]  /*a490*/  FMUL.FTZ R7, R9, R14 ;  /* 0x0000000e09077220 */ /* 0x000fe20000410000 */
[----:B------:R-:W-:Y:S01]  /*a4a0*/  SHF.L.U32 R3, R5, 0x10, RZ ;  /* 0x0000001005037819 */ /* 0x000fe200000006ff */
[-C--:B------:R-:W-:Y:S01]  /*a4b0*/  FMUL.FTZ R8, R9, R15.reuse ;  /* 0x0000000f09087220 */ /* 0x080fe20000410000 */
[----:B------:R-:W-:Y:S01]  /*a4c0*/  LOP3.LUT R0, R5, 0xffff0000, RZ, 0xc0, !PT ;  /* 0xffff000005007812 */ /* 0x000fe200078ec0ff */
[----:B------:R-:W-:Y:S01]  /*a4d0*/  FFMA.FTZ R9, R13, R15, R7 ;  /* 0x0000000f0d097223 */ /* 0x000fe20000010007 */
[----:B------:R-:W-:Y:S01]  /*a4e0*/  LOP3.LUT R4, R4, 0xffff0000, RZ, 0xc0, !PT ;  /* 0xffff000004047812 */ /* 0x000fe200078ec0ff */
[----:B------:R-:W-:-:S02]  /*a4f0*/  FMUL.FTZ R5, R2, R17 ;  /* 0x0000001102057220 */ /* 0x000fc40000410000 */
[----:B------:R-:W-:Y:S01]  /*a500*/  FFMA.FTZ R14, R13, R14, -R8 ;  /* 0x0000000e0d0e7223 */ /* 0x000fe20000010808 */
[C---:B------:R-:W-:Y:S01]  /*a510*/  SHF.L.U32 R13, R11.reuse, 0x10, RZ ;  /* 0x000000100b0d7819 */ /* 0x040fe200000006ff */
[C---:B------:R-:W-:Y:S01]  /*a520*/  IMAD.U32 R15, R10.reuse, 0x10000, RZ ;  /* 0x000100000a0f7824 */ /* 0x040fe200078e00ff */
[----:B------:R-:W-:Y:S01]  /*a530*/  LOP3.LUT R10, R10, 0xffff0000, RZ, 0xc0, !PT ;  /* 0xffff00000a0a7812 */ /* 0x000fe200078ec0ff */
[-C--:B------:R-:W-:Y:S01]  /*a540*/  FMUL.FTZ R2, R2, R16.reuse ;  /* 0x0000001002027220 */ /* 0x080fe20000410000 */
[----:B------:R-:W-:Y:S01]  /*a550*/  LOP3.LUT R11, R11, 0xffff0000, RZ, 0xc0, !PT ;  /* 0xffff00000b0b7812 */ /* 0x000fe200078ec0ff */
[C---:B------:R-:W-:Y:S02]  /*a560*/  FFMA.FTZ R8, R12.reuse, R16, -R5 ;  /* 0x000000100c087223 */ /* 0x040fe40000010805 */
[----:B------:R-:W-:Y:S02]  /*a570*/  FFMA.FTZ R7, R12, R17, R2 ;  /* 0x000000110c077223 */ /* 0x000fe40000010002 */
[----:B------:R-:W-:-:S02]  /*a580*/  FMUL.FTZ R5, R4, R15 ;  /* 0x0000000f04057220 */ /* 0x000fc40000410000 */
[----:B------:R-:W-:Y:S01]  /*a590*/  FMUL.FTZ R4, R4, R13 ;  /* 0x0000000d04047220 */ /* 0x000fe20000410000 */
[----:B------:R-:W-:Y:S01]  /*a5a0*/  F2FP.BF16.PACK_AB R7, R7, R8 ;  /* 0x000000080707723e */ /* 0x000fe200000010ff */
[C---:B------:R-:W-:Y:S02]  /*a5b0*/  FMUL.FTZ R2, R0.reuse, R10 ;  /* 0x0000000a00027220 */ /* 0x040fe40000410000 */
[----:B------:R-:W-:Y:S02]  /*a5c0*/  FMUL.FTZ R0, R0, R11 ;  /* 0x0000000b00007220 */ /* 0x000fe40000410000 */
[C---:B------:R-:W-:Y:S02]  /*a5d0*/  FFMA.FTZ R5, R6.reuse, R13, -R5 ;  /* 0x0000000d06057223 */ /* 0x040fe40000010805 */
[----:B------:R-:W-:Y:S01]  /*a5e0*/  FFMA.FTZ R4, R6, R15, R4 ;  /* 0x0000000f06047223 */ /* 0x000fe20000010004 */
[----:B------:R-:W-:Y:S01]  /*a5f0*/  F2FP.BF16.PACK_AB R6, R9, R14 ;  /* 0x0000000e0906723e */ /* 0x000fe200000010ff */
[----:B------:R-:W-:-:S02]  /*a600*/  FFMA.FTZ R2, R3, R11, -R2 ;  /* 0x0000000b03027223 */ /* 0x000fc40000010802 */
[----:B------:R-:W-:Y:S01]  /*a610*/  FFMA.FTZ R0, R3, R10, R0 ;  /* 0x0000000a03007223 */ /* 0x000fe20000010000 */
[----:B------:R-:W-:-:S04]  /*a620*/  F2FP.BF16.PACK_AB R4, R4, R5 ;  /* 0x000000050404723e */ /* 0x000fc800000010ff */
[----:B------:R-:W-:-:S05]  /*a630*/  F2FP.BF16.PACK_AB R5, R0, R2 ;  /* 0x000000020005723e */ /* 0x000fca00000010ff */
[----:B------:R1:W-:Y:S02]  /*a640*/  STS.128 [R240+0xc000], R4 ;  /* 0x00c00004f0007388 */ /* 0x0003e40000000c00 */
.L_x_660:
[----:B------:R-:W-:Y:S05]  /*a650*/  BSYNC B0 ;  /* 0x0000000000007941 */ /* 0x000fea0003800000 */
.L_x_659:
[----:B------:R-:W-:Y:S01]  /*a660*/  ISETP.GE.AND P0, PT, R144, c[0x0][0x27c], PT ;  /* 0x00009f0090007a0c */ /* 0x000fe20003f06270 */
[----:B------:R-:W-:-:S12]  /*a670*/  BSSY B0, `(.L_x_661) ;  /* 0x0000030000007945 */ /* 0x000fd80003800000 */
[----:B------:R-:W-:Y:S05]  /*a680*/  @P0 BRA `(.L_x_662) ;  /* 0x000002e000000947 */ /* 0x000fea0003800000 */
[----:B-1----:R-:W1:Y:S01]  /*a690*/  LDS.128 R4, [R239+0x10000] ;  /* 0x01000000ef047984 */ /* 0x002e620000000c00 */
[--C-:B------:R-:W-:Y:S02]  /*a6a0*/  SHF.R.U64 R0, R20, 0x10, R21.reuse ;  /* 0x0000001014007819 */ /* 0x100fe40000001215 */
[----:B------:R-:W-:Y:S02]  /*a6b0*/  SHF.R.U32.HI R2, RZ, 0x10, R21 ;  /* 0x00000010ff027819 */ /* 0x000fe40000011615 */
[----:B------:R-:W-:Y:S02]  /*a6c0*/  SHF.R.U32.HI R9, RZ, 0x10, R23 ;  /* 0x00000010ff097819 */ /* 0x000fe40000011617 */
[C---:B------:R-:W-:Y:S02]  /*a6d0*/  PRMT R11, R71.reuse, 0x5432, R0 ;  /* 0x00005432470b7816 */ /* 0x040fe40000000000 */
[----:B------:R-:W-:Y:S02]  /*a6e0*/  PRMT R8, R71, 0x5410, R2 ;  /* 0x0000541047087816 */ /* 0x000fe40000000002 */
[----:B------:R-:W-:-:S02]  /*a6f0*/  PRMT R0, R70, 0x5410, R9 ;  /* 0x0000541046007816 */ /* 0x000fc40000000009 */
[----:B------:R-:W-:Y:S01]  /*a700*/  SHF.R.U64 R3, R22, 0x10, R23 ;  /* 0x0000001016037819 */ /* 0x000fe20000001217 */
[----:B------:R-:W-:Y:S01]  /*a710*/  IMAD.U32 R14, R8, 0x10000, RZ ;  /* 0x00010000080e7824 */ /* 0x000fe200078e00ff */
[C---:B------:R-:W-:Y:S01]  /*a720*/  LOP3.LUT R17, R0.reuse, 0xffff0000, RZ, 0xc0, !PT ;  /* 0xffff000000117812 */ /* 0x040fe200078ec0ff */
[----:B------:R-:W-:Y:S01]  /*a730*/  IMAD.U32 R15, R0, 0x10000, RZ ;  /* 0x00010000000f7824 */ /* 0x000fe200078e00ff */
[----:B------:R-:W-:Y:S02]  /*a740*/  PRMT R10, R70, 0x5432, R3 ;  /* 0x00005432460a7816 */ /* 0x000fe40000000003 */
[----:B------:R-:W-:Y:S02]  /*a750*/  LOP3.LUT R16, R8, 0xffff0000, RZ, 0xc0, !PT ;  /* 0xffff000008107812 */ /* 0x000fe400078ec0ff */
        /* <DEDUP_REMOVED lines=33> */
.L_x_662:
[----:B------:R-:W-:Y:S05]  /*a970*/  BSYNC B0 ;  /* 0x0000000000007941 */ /* 0x000fea0003800000 */
.L_x_661:
        /* <DEDUP_REMOVED lines=49> */
.L_x_664:
[----:B------:R-:W-:Y:S05]  /*ac90*/  BSYNC B0 ;  /* 0x0000000000007941 */ /* 0x000fea0003800000 */
.L_x_663:
        /* <DEDUP_REMOVED lines=49> */
.L_x_666:
[----:B------:R-:W-:Y:S05]  /*afb0*/  BSYNC B0 ;  /* 0x0000000000007941 */ /* 0x000fea0003800000 */
.L_x_665:
[----:B------:R-:W-:-:S13]  /*afc0*/  ISETP.GE.AND P0, PT, R145, c[0x0][0x27c], PT ;  /* 0x00009f0091007a0c */ /* 0x000fda0003f06270 */
        /* <DEDUP_REMOVED lines=47> */
.L_x_656:
[----:B------:R-:W-:Y:S05]  /*b2c0*/  BSYNC B1 ;  /* 0x0000000000017941 */ /* 0x000fea0003800000 */
.L_x_655:
[----:B------:R-:W-:-:S13]  /*b2d0*/  ISETP.GE.AND P0, PT, R110, R42, PT ;  /* 0x0000002a6e00720c */ /* 0x000fda0003f06270 */
[----:B------:R-:W-:Y:S05]  /*b2e0*/  @P0 BRA `(.L_x_667) ;  /* 0x00004b2000000947 */ /* 0x000fea0003800000 */
        /* <DEDUP_REMOVED lines=49> */
.L_x_669:
[----:B------:R-:W-:Y:S05]  /*b600*/  BSYNC B0 ;  /* 0x0000000000007941 */ /* 0x000fea0003800000 */
.L_x_668:
        /* <DEDUP_REMOVED lines=49> */
.L_x_671:
[----:B------:R-:W-:Y:S05]  /*b920*/  BSYNC B0 ;  /* 0x0000000000007941 */ /* 0x000fea0003800000 */
.L_x_670:
        /* <DEDUP_REMOVED lines=49> */
.L_x_673:
[----:B------:R-:W-:Y:S05]  /*bc40*/  BSYNC B0 ;  /* 0x0000000000007941 */ /* 0x000fea0003800000 */
.L_x_672:
        /* <DEDUP_REMOVED lines=49> */
.L_x_675:
[----:B------:R-:W-:Y:S05]  /*bf60*/  BSYNC B0 ;  /* 0x0000000000007941 */ /* 0x000fea0003800000 */
.L_x_674:
        /* <DEDUP_REMOVED lines=49> */
.L_x_677:
[----:B------:R-:W-:Y:S05]  /*c280*/  BSYNC B0 ;  /* 0x0000000000007941 */ /* 0x000fea0003800000 */
.L_x_676:
        /* <DEDUP_REMOVED lines=49> */
.L_x_650:
[----:B------:R-:W-:Y:S01]  /*c5a0*/  ISETP.NE.AND P0, PT, R111, 0x1, PT ;  /* 0x000000016f00780c */ /* 0x000fe20003f05270 */
[----:B------:R-:W-:Y:S01]  /*c5b0*/  IMAD.MOV.U32 R5, RZ, RZ, R7 ;  /* 0x000000ffff057224 */ /* 0x000fe200078e0007 */
[----:B------:R-:W-:Y:S01]  /*c5c0*/  SHF.R.S32.HI R84, RZ, 0x1f, R106 ;  /* 0x0000001fff547819 */ /* 0x000fe2000001146a */
[----:B------:R-:W-:Y:S01]  /*c5d0*/  IMAD.MOV.U32 R7, RZ, RZ, R6 ;  /* 0x000000ffff077224 */ /* 0x000fe200078e0006 */
[----:B------:R-:W-:Y:S01]  /*c5e0*/  SHF.R.S32.HI R81, RZ, 0x1f, R107 ;  /* 0x0000001fff517819 */ /* 0x000fe2000001146b */
[----:B------:R-:W-:Y:S01]  /*c5f0*/  IMAD.MOV.U32 R6, RZ, RZ, R2 ;  /* 0x000000ffff067224 */ /* 0x000fe200078e0002 */
[----:B------:R-:W-:Y:S01]  /*c600*/  LEA.HI R85, R84, R106, RZ, 0x3 ;  /* 0x0000006a54557211 */ /* 0x000fe200078f18ff */
[----:B------:R-:W-:Y:S01]  /*c610*/  BSSY B0, `(.L_x_678) ;  /* 0x0000048000007945 */ /* 0x000fe20003800000 */
[----:B------:R-:W-:Y:S01]  /*c620*/  LEA.HI R82, R81, R107, RZ, 0x3 ;  /* 0x0000006b51527211 */ /* 0x000fe200078f18ff */
[----:B------:R-:W-:Y:S01]  /*c630*/  CS2R R74, SRZ ;  /* 0x00000000004a7805 */ /* 0x000fe2000001ff00 */
[----:B------:R-:W-:Y:S01]  /*c640*/  SHF.R.S32.HI R29, RZ, 0x1f, R104 ;  /* 0x0000001fff1d7819 */ /* 0x000fe20000011468 */
[----:B------:R-:W-:Y:S01]  /*c650*/  CS2R R42, SRZ ;  /* 0x00000000002a7805 */ /* 0x000fe2000001ff00 */
[----:B------:R-:W-:Y:S01]  /*c660*/  CS2R R40, SRZ ;  /* 0x0000000000287805 */ /* 0x000fe2000001ff00 */
        /* <DEDUP_REMOVED lines=11> */
[----:B------:R-:W-:-:S02]  /*c720*/  SHF.R.S32.HI R77, RZ, 0x3, R85 ;  /* 0x00000003ff4d7819 */ /* 0x000fc40000011455 */
[----:B------:R-:W-:Y:S01]  /*c730*/  SHF.R.S32.HI R51, RZ, 0x3, R82 ;  /* 0x00000003ff337819 */ /* 0x000fe20000011452 */
[C---:B------:R-:W-:Y:S01]  /*c740*/  IMAD R8, R3.reuse, c[0x0][0x280], RZ ;  /* 0x0000a00003087a24 */ /* 0x040fe200078e02ff */
[----:B------:R-:W-:Y:S01]  /*c750*/  LEA R31, P0, R4, c[0x0][0x270], 0x1 ;  /* 0x00009c00041f7a11 */ /* 0x000fe200078008ff */
[----:B------:R-:W-:Y:S02]  /*c760*/  IMAD R9, R3, c[0x0][0x290], RZ ;  /* 0x0000a40003097a24 */ /* 0x000fe400078e02ff */
[C---:B------:R-:W-:Y:S02]  /*c770*/  IMAD R8, R0.reuse, c[0x0][0x284], R8 ;  /* 0x0000a10000087a24 */ /* 0x040fe400078e0208 */
[----:B------:R-:W-:Y:S01]  /*c780*/  IMAD.WIDE.U32 R2, R0, c[0x0][0x290], R6 ;  /* 0x0000a40000027a25 */ /* 0x000fe200078e0006 */
[----:B------:R1:W2:Y:S01]  /*c790*/  SHFL.IDX PT, R20, R31, RZ, 0x1c1f ;  /* 0x001c1fff1f147589 */ /* 0x0002a200000e0000 */
        /* <DEDUP_REMOVED lines=8> */
[----:B------:R-:W-:Y:S02]  /*c820*/  CS2R R4, SRZ ;  /* 0x0000000000047805 */ /* 0x000fe4000001ff00 */
[----:B------:R1:W3:Y:S01]  /*c830*/  SHFL.IDX PT, R21, R28, RZ, 0x1c1f ;  /* 0x001c1fff1c157589 */ /* 0x0002e200000e0000 */
[----:B------:R-:W-:-:S03]  /*c840*/  LEA.HI.X R27, R2, c[0x0][0x28c], R0, 0x1, P1 ;  /* 0x0000a300021b7a11 */ /* 0x000fc600008f0c00 */
[----:B------:R1:W4:Y:S04]  /*c850*/  SHFL.IDX PT, R2, R32, RZ, 0x1c1f ;  /* 0x001c1fff20027589 */ /* 0x00032800000e0000 */
[----:B------:R1:W1:Y:S02]  /*c860*/  SHFL.IDX PT, R3, R27, RZ, 0x1c1f ;  /* 0x001c1fff1b037589 */ /* 0x00026400000e0000 */
[----:B------:R-:W-:Y:S05]  /*c870*/  @P0 BRA `(.L_x_679) ;  /* 0x0000021000000947 */ /* 0x000fea0003800000 */
[----:B------:R-:W-:Y:S01]  /*c880*/  ISETP.GE.AND P1, PT, R104, c[0x0][0x27c], PT ;  /* 0x00009f0068007a0c */ /* 0x000fe20003f26270 */
[----:B------:R-:W-:Y:S01]  /*c890*/  CS2R R18, SRZ ;  /* 0x0000000000127805 */ /* 0x000fe2000001ff00 */
[----:B------:R-:W-:Y:S01]  /*c8a0*/  CS2R R16, SRZ ;  /* 0x0000000000107805 */ /* 0x000fe2000001ff00 */
[----:B------:R-:W-:Y:S01]  /*c8b0*/  CS2R R10, SRZ ;  /* 0x00000000000a7805 */ /* 0x000fe2000001ff00 */
[----:B------:R-:W-:-:S09]  /*c8c0*/  CS2R R8, SRZ ;  /* 0x0000000000087805 */ /* 0x000fd2000001ff00 */
[C---:B------:R-:W-:Y:S01]  /*c8d0*/  @!P1 IMAD.SHL.U32 R4, R104.reuse, 0x2, RZ ;  /* 0x0000000268049824 */ /* 0x040fe200078e00ff */
[----:B------:R-:W-:-:S04]  /*c8e0*/  @!P1 SHF.L.U64.HI R0, R104, 0x1, R29 ;  /* 0x0000000168009819 */ /* 0x000fc8000001021d */
[----:B--2---:R-:W-:-:S04]  /*c8f0*/  @!P1 IADD3 R24, P0, R20, R4, RZ ;  /* 0x0000000414189210 */ /* 0x004fc80007f1e0ff */
[----:B---3--:R-:W-:Y:S02]  /*c900*/  @!P1 IADD3.X R25, R21, R0, RZ, P0, !PT ;  /* 0x0000000015199210 */ /* 0x008fe400007fe4ff */
[----:B----4-:R-:W-:-:S05]  /*c910*/  @!P1 IADD3 R22, P0, R2, R4, RZ ;  /* 0x0000000402169210 */ /* 0x010fca0007f1e0ff */
[----:B-1----:R-:W-:Y:S01]  /*c920*/  @!P1 IMAD.X R23, R3, 0x1, R0, P0 ;  /* 0x0000000103179824 */ /* 0x002fe200000e0600 */
[----:B------:R-:W-:-:S13]  /*c930*/  ISETP.GE.AND P0, PT, R107, c[0x0][0x27c], PT ;  /* 0x00009f006b007a0c */ /* 0x000fda0003f06270 */
[----:B------:R-:W-:-:S05]  /*c940*/  @!P0 SHF.L.U32 R0, R51, 0x3, RZ ;  /* 0x0000000333008819 */ /* 0x000fca00000006ff */
[----:B------:R-:W-:-:S04]  /*c950*/  @!P0 IMAD.WIDE R6, R0, 0x2, R20 ;  /* 0x0000000200068825 */ /* 0x000fc800078e0214 */
[----:B------:R-:W-:Y:S01]  /*c960*/  @!P0 IMAD.WIDE R4, R0, 0x2, R2 ;  /* 0x0000000200048825 */ /* 0x000fe200078e0202 */
[----:B------:R1:W5:Y:S04]  /*c970*/  @!P0 LD.E.128 R16, [R6.64] ;  /* 0x0000000606108980 */ /* 0x000368000c101d00 */
[----:B------:R2:W5:Y:S01]  /*c980*/  @!P0 LD.E.128 R8, [R4.64] ;  /* 0x0000000604088980 */ /* 0x000562000c101d00 */
[----:B------:R-:W-:Y:S01]  /*c990*/  ISETP.GE.AND P0, PT, R106, c[0x0][0x27c], PT ;  /* 0x00009f006a007a0c */ /* 0x000fe20003f06270 */
[----:B------:R-:W-:Y:S01]  /*c9a0*/  CS2R R42, SRZ ;  /* 0x00000000002a7805 */ /* 0x000fe2000001ff00 */
[----:B------:R-:W-:Y:S01]  /*c9b0*/  CS2R R40, SRZ ;  /* 0x0000000000287805 */ /* 0x000fe2000001ff00 */
[----:B------:R-:W-:-:S10]  /*c9c0*/  CS2R R46, SRZ ;  /* 0x00000000002e7805 */ /* 0x000fd4000001ff00 */
[----:B------:R-:W-:Y:S01]  /*c9d0*/  @!P0 IMAD.SHL.U32 R0, R77, 0x8, RZ ;  /* 0x000000084d008824 */ /* 0x000fe200078e00ff */
[----:B------:R-:W-:Y:S01]  /*c9e0*/  CS2R R44, SRZ ;  /* 0x00000000002c7805 */ /* 0x000fe2000001ff00 */
[----:B------:R-:W-:Y:S01]  /*c9f0*/  CS2R R14, SRZ ;  /* 0x00000000000e7805 */ /* 0x000fe2000001ff00 */
[----:B------:R-:W-:Y:S01]  /*ca00*/  CS2R R12, SRZ ;  /* 0x00000000000c7805 */ /* 0x000fe2000001ff00 */
[----:B------:R-:W-:Y:S01]  /*ca10*/  @!P0 IMAD.WIDE R2, R0, 0x2, R2 ;  /* 0x0000000200028825 */ /* 0x000fe200078e0202 */
[----:B-1----:R-:W-:-:S04]  /*ca20*/  CS2R R6, SRZ ;  /* 0x0000000000067805 */ /* 0x002fc8000001ff00 */
[----:B------:R1:W5:Y:S01]  /*ca30*/  @!P0 LD.E.128 R44, [R2.64] ;  /* 0x00000006022c8980 */ /* 0x000362000c101d00 */
[----:B--2---:R-:W-:-:S03]  /*ca40*/  @!P0 IMAD.WIDE R4, R0, 0x2, R20 ;  /* 0x0000000200048825 */ /* 0x004fc600078e0214 */
[----:B------:R1:W5:Y:S04]  /*ca50*/  @!P1 LD.E.128 R12, [R24.64] ;  /* 0x00000006180c9980 */ /* 0x000368000c101d00 */
[----:B------:R2:W5:Y:S02]  /*ca60*/  @!P0 LD.E.128 R40, [R4.64] ;  /* 0x0000000604288980 */ /* 0x000564000c101d00 */
[----:B--2---:R-:W-:-:S06]  /*ca70*/  CS2R R4, SRZ ;  /* 0x0000000000047805 */ /* 0x004fcc000001ff00 */
[----:B------:R1:W5:Y:S02]  /*ca80*/  @!P1 LD.E.128 R4, [R22.64] ;  /* 0x0000000616049980 */ /* 0x000364000c101d00 */
.L_x_679:
[----:B------:R-:W-:Y:S05]  /*ca90*/  BSYNC B0 ;  /* 0x0000000000007941 */ /* 0x000fea0003800000 */
.L_x_678:
        /* <DEDUP_REMOVED lines=31> */
[----:B------:R-:W-:Y:S01]  /*cc90*/  CS2R R62, SRZ ;  /* 0x00000000003e7805 */ /* 0x000fe2000001ff00 */
[----:B------:R-:W-:Y:S01]  /*cca0*/  MOV R3, R47 ;  /* 0x0000002f00037202 */ /* 0x000fe20000000f00 */
[----:B------:R-:W-:Y:S01]  /*ccb0*/  CS2R R60, SRZ ;  /* 0x00000000003c7805 */ /* 0x000fe2000001ff00 */
        /* <DEDUP_REMOVED lines=11> */
[----:B------:R-:W2:Y:S01]  /*cd70*/  SHFL.IDX PT, R2, R32, 0x1, 0x1c1f ;  /* 0x003c1f0020027f89 */ /* 0x000ea200000e0000 */
[----:B------:R-:W-:Y:S01]  /*cd80*/  CS2R R52, SRZ ;  /* 0x0000000000347805 */ /* 0x000fe2000001ff00 */
[----:B------:R-:W-:Y:S01]  /*cd90*/  CS2R R70, SRZ ;  /* 0x0000000000467805 */ /* 0x000fe2000001ff00 */
[----:B------:R-:W-:Y:S01]  /*cda0*/  PRMT R36, R0, 0x5410, R23 ;  /* 0x0000541000247816 */ /* 0x000fe20000000017 */
[----:B------:R3:W4:Y:S01]  /*cdb0*/  SHFL.IDX PT, R20, R31, 0x1, 0x1c1f ;  /* 0x003c1f001f147f89 */ /* 0x00072200000e0000 */
[----:B------:R-:W-:Y:S01]  /*cdc0*/  CS2R R68, SRZ ;  /* 0x0000000000447805 */ /* 0x000fe2000001ff00 */
[----:B------:R-:W-:Y:S01]  /*cdd0*/  CS2R R66, SRZ ;  /* 0x0000000000427805 */ /* 0x000fe2000001ff00 */
[----:B------:R-:W-:Y:S01]  /*cde0*/  CS2R R64, SRZ ;  /* 0x0000000000407805 */ /* 0x000fe2000001ff00 */
[----:B------:R1:W1:Y:S01]  /*cdf0*/  SHFL.IDX PT, R3, R27, 0x1, 0x1c1f ;  /* 0x003c1f001b037f89 */ /* 0x00026200000e0000 */
[----:B------:R-:W-:Y:S01]  /*ce00*/  CS2R R58, SRZ ;  /* 0x00000000003a7805 */ /* 0x000fe2000001ff00 */
[----:B------:R-:W-:Y:S01]  /*ce10*/  CS2R R56, SRZ ;  /* 0x0000000000387805 */ /* 0x000fe2000001ff00 */
[----:B---3--:R-:W-:Y:S01]  /*ce20*/  PRMT R31, R22, 0x7610, R31 ;  /* 0x00007610161f7816 */ /* 0x008fe2000000001f */
[----:B------:R-:W-:Y:S05]  /*ce30*/  @P0 BRA `(.L_x_681) ;  /* 0x0000021000000947 */ /* 0x000fea0003800000 */
[----:B--2-4-:R-:W-:Y:S01]  /*ce40*/  ISETP.GE.AND P1, PT, R104, c[0x0][0x27c], PT ;  /* 0x00009f0068007a0c */ /* 0x014fe20003f26270 */
[----:B------:R-:W-:Y:S01]  /*ce50*/  CS2R R62, SRZ ;  /* 0x00000000003e7805 */ /* 0x000fe2000001ff00 */
[----:B------:R-:W-:Y:S01]  /*ce60*/  CS2R R60, SRZ ;  /* 0x00000000003c7805 */ /* 0x000fe2000001ff00 */
[----:B------:R-:W-:Y:S01]  /*ce70*/  CS2R R66, SRZ ;  /* 0x0000000000427805 */ /* 0x000fe2000001ff00 */
[----:B------:R-:W-:-:S09]  /*ce80*/  CS2R R64, SRZ ;  /* 0x0000000000407805 */ /* 0x000fd2000001ff00 */
[C---:B------:R-:W-:Y:S01]  /*ce90*/  @!P1 IMAD.SHL.U32 R0, R104.reuse, 0x2, RZ ;  /* 0x0000000268009824 */ /* 0x040fe200078e00ff */
[----:B------:R-:W-:-:S04]  /*cea0*/  @!P1 SHF.L.U64.HI R23, R104, 0x1, R29 ;  /* 0x0000000168179819 */ /* 0x000fc8000001021d */
[----:B------:R-:W-:-:S04]  /*ceb0*/  @!P1 IADD3 R24, P0, R20, R0, RZ ;  /* 0x0000000014189210 */ /* 0x000fc80007f1e0ff */
[----:B-1----:R-:W-:Y:S02]  /*cec0*/  @!P1 IADD3.X R25, R21, R23, RZ, P0, !PT ;  /* 0x0000001715199210 */ /* 0x002fe400007fe4ff */
[----:B------:R-:W-:-:S05]  /*ced0*/  @!P1 IADD3 R22, P0, R2, R0, RZ ;  /* 0x0000000002169210 */ /* 0x000fca0007f1e0ff */
[----:B------:R-:W-:Y:S01]  /*cee0*/  @!P1 IMAD.X R23, R3, 0x1, R23, P0 ;  /* 0x0000000103179824 */ /* 0x000fe200000e0617 */
        /* <DEDUP_REMOVED lines=9> */
[----:B------:R-:W-:Y:S01]  /*cf80*/  CS2R R70, SRZ ;  /* 0x0000000000467805 */ /* 0x000fe2000001ff00 */
[----:B------:R-:W-:Y:S01]  /*cf90*/  CS2R R68, SRZ ;  /* 0x0000000000447805 */ /* 0x000fe2000001ff00 */
[----:B------:R-:W-:Y:S01]  /*cfa0*/  CS2R R54, SRZ ;  /* 0x0000000000367805 */ /* 0x000fe2000001ff00 */
[----:B------:R-:W-:Y:S01]  /*cfb0*/  CS2R R52, SRZ ;  /* 0x0000000000347805 */ /* 0x000fe2000001ff00 */
[----:B------:R-:W-:Y:S01]  /*cfc0*/  CS2R R58, SRZ ;  /* 0x00000000003a7805 */ /* 0x000fe2000001ff00 */
[----:B------:R-:W-:-:S04]  /*cfd0*/  CS2R R56, SRZ ;  /* 0x0000000000387805 */ /* 0x000fc8000001ff00 */
[----:B------:R1:W5:Y:S01]  /*cfe0*/  @!P1 LD.E.128 R52, [R24.64] ;  /* 0x0000000618349980 */ /* 0x000362000c101d00 */
[----:B------:R-:W-:-:S03]  /*cff0*/  @!P0 IMAD.SHL.U32 R0, R77, 0x8, RZ ;  /* 0x000000084d008824 */ /* 0x000fc600078e00ff */
[----:B------:R1:W5:Y:S01]  /*d000*/  @!P1 LD.E.128 R56, [R22.64] ;  /* 0x0000000616389980 */ /* 0x000362000c101d00 */
[----:B------:R-:W-:-:S04]  /*d010*/  @!P0 IMAD.WIDE R20, R0, 0x2, R20 ;  /* 0x0000000200148825 */ /* 0x000fc800078e0214 */
[----:B------:R-:W-:Y:S01]  /*d020*/  @!P0 IMAD.WIDE R2, R0, 0x2, R2 ;  /* 0x0000000200028825 */ /* 0x000fe200078e0202 */
[----:B------:R1:W5:Y:S04]  /*d030*/  @!P0 LD.E.128 R72, [R20.64] ;  /* 0x0000000614488980 */ /* 0x000368000c101d00 */
[----:B------:R1:W5:Y:S02]  /*d040*/  @!P0 LD.E.128 R68, [R2.64] ;  /* 0x0000000602448980 */ /* 0x000364000c101d00 */
.L_x_681:
[----:B--2-4-:R-:W-:Y:S05]  /*d050*/  BSYNC B0 ;  /* 0x0000000000007941 */ /* 0x014fea0003800000 */
.L_x_680:
        /* <DEDUP_REMOVED lines=47> */
[----:B------:R1:W5:Y:S04]  /*d350*/  LDL R115, [R1+0x24] ;  /* 0x0000240001737983 */ /* 0x0003680000100800 */
[----:B------:R1:W5:Y:S01]  /*d360*/  LDL R114, [R1+0x28] ;  /* 0x0000280001727983 */ /* 0x0003620000100800 */
[----:B------:R-:W-:Y:S01]  /*d370*/  ISETP.GE.AND P0, PT, R104, c[0x0][0x27c], PT ;  /* 0x00009f0068007a0c */ /* 0x000fe20003f06270 */
[----:B------:R-:W-:-:S12]  /*d380*/  BSSY B0, `(.L_x_684) ;  /* 0x000006c000007945 */ /* 0x000fd80003800000 */
[----:B------:R-:W-:Y:S05]  /*d390*/  @P0 BRA `(.L_x_685) ;  /* 0x000006a000000947 */ /* 0x000fea0003800000 */
[----:B------:R-:W-:Y:S01]  /*d3a0*/  IMAD.MOV.U32 R3, RZ, RZ, c[0x0][0x27c] ;  /* 0x00009f00ff037624 */ /* 0x000fe200078e00ff */
[----:B-----5:R-:W-:Y:S02]  /*d3b0*/  LOP3.LUT R0, R115, 0x38, R104, 0xf8, !PT ;  /* 0x0000003873007812 */ /* 0x020fe400078ef868 */
[----:B------:R-:W-:Y:S02]  /*d3c0*/  SHF.R.U64 R4, R4, 0x10, R5 ;  /* 0x0000001004047819 */ /* 0x000fe40000001205 */
[----:B------:R-:W-:Y:S02]  /*d3d0*/  LEA.HI R3, R3, R113, RZ, 0x1d ;  /* 0x0000007103037211 */ /* 0x000fe400078fe8ff */
[----:B------:R-:W-:Y:S02]  /*d3e0*/  LOP3.LUT R0, R140, R0, R114, 0xf6, !PT ;  /* 0x000000008c007212 */ /* 0x000fe400078ef672 */
[----:B------:R-:W-:Y:S01]  /*d3f0*/  SHF.R.S32.HI R20, RZ, 0x1f, R3 ;  /* 0x0000001fff147819 */ /* 0x000fe20000011403 */
[----:B------:R-:W-:Y:S01]  /*d400*/  IMAD.SHL.U32 R2, R3, 0x8, RZ ;  /* 0x0000000803027824 */ /* 0x000fe200078e00ff */
[----:B------:R-:W-:-:S02]  /*d410*/  LEA R48, R0, 0xc100, 0x1 ;  /* 0x0000c10000307811 */ /* 0x000fc400078e08ff */
[----:B------:R-:W-:Y:S02]  /*d420*/  LEA.HI R3, R20, R3, RZ, 0x3 ;  /* 0x0000000314037211 */ /* 0x000fe400078f18ff */
[----:B------:R-:W-:Y:S01]  /*d430*/  LOP3.LUT R2, R115, 0x38, R2, 0xf8, !PT ;  /* 0x0000003873027812 */ /* 0x000fe200078ef802 */
[----:B------:R-:W2:Y:S01]  /*d440*/  LDS.128 R24, [R48] ;  /* 0x0000000030187984 */ /* 0x000ea20000000c00 */
[----:B------:R-:W-:Y:S01]  /*d450*/  SHF.R.U64 R12, R12, 0x10, R13 ;  /* 0x000000100c0c7819 */ /* 0x000fe2000000120d */
[----:B------:R-:W-:Y:S01]  /*d460*/  IMAD.SHL.U32 R3, R3, 0x400, RZ ;  /* 0x0000040003037824 */ /* 0x000fe200078e00ff */
[----:B------:R-:W-:Y:S02]  /*d470*/  LOP3.LUT R0, R2, R114, RZ, 0x3c, !PT ;  /* 0x0000007202007212 */ /* 0x000fe400078e3cff */
[----:B------:R-:W-:Y:S02]  /*d480*/  PRMT R31, R31, 0x5410, R4 ;  /* 0x000054101f1f7816 */ /* 0x000fe40000000004 */
[----:B------:R-:W-:-:S02]  /*d490*/  LOP3.LUT R2, R3, 0x7fffe000, RZ, 0xc0, !PT ;  /* 0x7fffe00003027812 */ /* 0x000fc400078ec0ff */
[----:B------:R-:W-:Y:S02]  /*d4a0*/  SHF.R.U32.HI R3, RZ, 0x10, R5 ;  /* 0x00000010ff037819 */ /* 0x000fe40000011605 */
[----:B------:R-:W-:Y:S02]  /*d4b0*/  IADD3 R0, R0, R2, R140 ;  /* 0x0000000200007210 */ /* 0x000fe40007ffe08c */
[----:B------:R-:W-:Y:S02]  /*d4c0*/  SHF.R.U32.HI R2, RZ, 0x10, R15 ;  /* 0x00000010ff027819 */ /* 0x000fe4000001160f */
[--C-:B------:R-:W-:Y:S01]  /*d4d0*/  SHF.R.U64 R5, R6, 0x10, R7.reuse ;  /* 0x0000001006057819 */ /* 0x100fe20000001207 */
[----:B------:R-:W-:Y:S01]  /*d4e0*/  IMAD.SHL.U32 R39, R0, 0x2, RZ ;  /* 0x0000000200277824 */ /* 0x000fe200078e00ff */
[----:B------:R-:W-:Y:S02]  /*d4f0*/  SHF.R.U32.HI R6, RZ, 0x10, R7 ;  /* 0x00000010ff067819 */ /* 0x000fe40000011607 */
[----:B------:R-:W-:-:S02]  /*d500*/  PRMT R32, R37, 0x5432, R2 ;  /* 0x0000543225207816 */ /* 0x000fc40000000002 */
[----:B------:R-:W3:Y:S01]  /*d510*/  LDS.128 R20, [R39+0xc100] ;  /* 0x00c1000027147984 */ /* 0x000ee20000000c00 */
[----:B------:R-:W-:Y:S02]  /*d520*/  PRMT R29, R37, 0x5410, R5 ;  /* 0x00005410251d7816 */ /* 0x000fe40000000005 */
[----:B------:R-:W-:Y:S02]  /*d530*/  SHF.R.U32.HI R0, RZ, 0x10, R13 ;  /* 0x00000010ff007819 */ /* 0x000fe4000001160d */
[C---:B------:R-:W-:Y:S02]  /*d540*/  PRMT R30, R36.reuse, 0x5410, R3 ;  /* 0x00005410241e7816 */ /* 0x040fe40000000003 */
[----:B------:R-:W-:Y:S02]  /*d550*/  PRMT R28, R36, 0x5432, R6 ;  /* 0x00005432241c7816 */ /* 0x000fe40000000006 */
[----:B------:R-:W-:Y:S02]  /*d560*/  SHF.R.U64 R13, R14, 0x10, R15 ;  /* 0x000000100e0d7819 */ /* 0x000fe4000000120f */
[----:B------:R-:W-:-:S02]  /*d570*/  PRMT R35, R35, 0x5410, R12 ;  /* 0x0000541023237816 */ /* 0x000fc4000000000c */
[----:B------:R-:W-:Y:S02]  /*d580*/  PRMT R34, R34, 0x5410, R0 ;  /* 0x0000541022227816 */ /* 0x000fe40000000000 */
[----:B------:R-:W-:Y:S01]  /*d590*/  PRMT R33, R33, 0x5410, R13 ;  /* 0x0000541021217816 */ /* 0x000fe2000000000d */
[C---:B--2---:R-:W-:Y:S01]  /*d5a0*/  IMAD.U32 R38, R24.reuse, 0x10000, RZ ;  /* 0x0001000018267824 */ /* 0x044fe200078e00ff */
[----:B------:R-:W-:Y:S01]  /*d5b0*/  LOP3.LUT R37, R24, 0xffff0000, RZ, 0xc0, !PT ;  /* 0xffff000018257812 */ /* 0x000fe200078ec0ff */
[C---:B------:R-:W-:Y:S01]  /*d5c0*/  IMAD.U32 R36, R25.reuse, 0x10000, RZ ;  /* 0x0001000019247824 */ /* 0x040fe200078e00ff */
[----:B------:R-:W-:Y:S01]  /*d5d0*/  LOP3.LUT R24, R25, 0xffff0000, RZ, 0xc0, !PT ;  /* 0xffff000019187812 */ /* 0x000fe200078ec0ff */
[C---:B------:R-:W-:Y:S01]  /*d5e0*/  IMAD.U32 R15, R26.reuse, 0x10000, RZ ;  /* 0x000100001a0f7824 */ /* 0x040fe200078e00ff */
[----:B------:R-:W-:Y:S01]  /*d5f0*/  LOP3.LUT R25, R26, 0xffff0000, RZ, 0xc0, !PT ;  /* 0xffff00001a197812 */ /* 0x000fe200078ec0ff */
[----:B------:R-:W-:Y:S01]  /*d600*/  IMAD.U32 R14, R27, 0x10000, RZ ;  /* 0x000100001b0e7824 */ /* 0x000fe200078e00ff */
[----:B------:R-:W-:-:S02]  /*d610*/  SHF.L.U32 R26, R31, 0x10, RZ ;  /* 0x000000101f1a7819 */ /* 0x000fc400000006ff */
[----:B------:R-:W-:Y:S01]  /*d620*/  LOP3.LUT R13, R27, 0xffff0000, RZ, 0xc0, !PT ;  /* 0xffff00001b0d7812 */ /* 0x000fe200078ec0ff */
[----:B------:R-:W-:Y:S01]  /*d630*/  IMAD.U32 R27, R30, 0x10000, RZ ;  /* 0x000100001e1b7824 */ /* 0x000fe200078e00ff */
[----:B------:R-:W-:Y:S01]  /*d640*/  LOP3.LUT R31, R31, 0xffff0000, RZ, 0xc0, !PT ;  /* 0xffff00001f1f7812 */ /* 0x000fe200078ec0ff */
[C---:B---3--:R-:W-:Y:S01]  /*d650*/  IMAD.U32 R12, R20.reuse, 0x10000, RZ ;  /* 0x00010000140c7824 */ /* 0x048fe200078e00ff */
[----:B------:R-:W-:Y:S01]  /*d660*/  LOP3.LUT R7, R20, 0xffff0000, RZ, 0xc0, !PT ;  /* 0xffff000014077812 */ /* 0x000fe200078ec0ff */
[C---:B------:R-:W-:Y:S01]  /*d670*/  IMAD.U32 R6, R21.reuse, 0x10000, RZ ;  /* 0x0001000015067824 */ /* 0x040fe200078e00ff */
[----:B------:R-:W-:Y:S01]  /*d680*/  LOP3.LUT R5, R21, 0xffff0000, RZ, 0xc0, !PT ;  /* 0xffff000015057812 */ /* 0x000fe200078ec0ff */
[----:B------:R-:W-:Y:S01]  /*d690*/  IMAD.U32 R21, R35, 0x10000, RZ ;  /* 0x0001000023157824 */ /* 0x000fe200078e00ff */
[C---:B------:R-:W-:Y:S01]  /*d6a0*/  LOP3.LUT R0, R23.reuse, 0xffff0000, RZ, 0xc0, !PT ;  /* 0xffff000017007812 */ /* 0x040fe200078ec0ff */
[----:B------:R-:W-:Y:S01]  /*d6b0*/  FMUL.FTZ R20, R12, R26 ;  /* 0x0000001a0c147220 */ /* 0x000fe20000410000 */
[----:B------:R-:W-:Y:S01]  /*d6c0*/  LOP3.LUT R3, R22, 0xffff0000, RZ, 0xc0, !PT ;  /* 0xffff000016037812 */ /* 0x000fe200078ec0ff */
[----:B------:R-:W-:Y:S01]  /*d6d0*/  IMAD.U32 R2, R23, 0x10000, RZ ;  /* 0x0001000017027824 */ /* 0x000fe200078e00ff */
[----:B------:R-:W-:Y:S01]  /*d6e0*/  SHF.L.U32 R23, R28, 0x10, RZ ;  /* 0x000000101c177819 */ /* 0x000fe200000006ff */
[----:B------:R-:W-:-:S02]  /*d6f0*/  FMUL.FTZ R12, R12, R21 ;  /* 0x000000150c0c7220 */ /* 0x000fc40000410000 */
[----:B------:R-:W-:Y:S02]  /*d700*/  FFMA.FTZ R50, R38, R21, -R20 ;  /* 0x0000001526327223 */ /* 0x000fe40000010814 */
[----:B------:R-:W-:Y:S02]  /*d710*/  IMAD.U32 R21, R34, 0x10000, RZ ;  /* 0x0001000022157824 */ /* 0x000fe400078e00ff */
[----:B------:R-:W-:Y:S02]  /*d720*/  IMAD.U32 R4, R22, 0x10000, RZ ;  /* 0x0001000016047824 */ /* 0x000fe400078e00ff */
[----:B------:R-:W-:Y:S02]  /*d730*/  IMAD.U32 R22, R32, 0x10000, RZ ;  /* 0x0001000020167824 */ /* 0x000fe400078e00ff */
[----:B------:R-:W-:Y:S02]  /*d740*/  FFMA.FTZ R49, R38, R26, R12 ;  /* 0x0000001a26317223 */ /* 0x000fe4000001000c */
[----:B------:R-:W-:-:S02]  /*d750*/  FMUL.FTZ R20, R6, R27 ;  /* 0x0000001b06147220 */ /* 0x000fc40000410000 */
[----:B------:R-:W-:Y:S02]  /*d760*/  FMUL.FTZ R12, R6, R21 ;  /* 0x00000015060c7220 */ /* 0x000fe40000410000 */
[C---:B------:R-:W-:Y:S02]  /*d770*/  FMUL.FTZ R6, R2.reuse, R23 ;  /* 0x0000001702067220 */ /* 0x040fe40000410000 */
[-C--:B------:R-:W-:Y:S02]  /*d780*/  FMUL.FTZ R2, R2, R22.reuse ;  /* 0x0000001602027220 */ /* 0x080fe40000410000 */
[----:B------:R-:W-:Y:S02]  /*d790*/  FFMA.FTZ R26, R36, R27, R12 ;  /* 0x0000001b241a7223 */ /* 0x000fe4000001000c */
[----:B------:R-:W-:Y:S01]  /*d7a0*/  FFMA.FTZ R27, R14, R22, -R6 ;  /* 0x000000160e1b7223 */ /* 0x000fe20000010806 */
[----:B------:R-:W-:Y:S01]  /*d7b0*/  LOP3.LUT R6, R35, 0xffff0000, RZ, 0xc0, !PT ;  /* 0xffff000023067812 */ /* 0x000fe200078ec0ff */
[----:B------:R-:W-:Y:S01]  /*d7c0*/  FFMA.FTZ R38, R36, R21, -R20 ;  /* 0x0000001524267223 */ /* 0x000fe20000010814 */
[----:B------:R-:W-:Y:S01]  /*d7d0*/  LOP3.LUT R21, R34, 0xffff0000, RZ, 0xc0, !PT ;  /* 0xffff000022157812 */ /* 0x000fe200078ec0ff */
[----:B------:R-:W-:Y:S01]  /*d7e0*/  FFMA.FTZ R23, R14, R23, R2 ;  /* 0x000000170e177223 */ /* 0x000fe20000010002 */
[----:B------:R-:W-:Y:S01]  /*d7f0*/  LOP3.LUT R20, R30, 0xffff0000, RZ, 0xc0, !PT ;  /* 0xffff00001e147812 */ /* 0x000fe200078ec0ff */
[----:B------:R-:W-:-:S02]  /*d800*/  FMUL.FTZ R2, R7, R31 ;  /* 0x0000001f07027220 */ /* 0x000fc40000410000 */
[C---:B------:R-:W-:Y:S01]  /*d810*/  IMAD.U32 R30, R29.reuse, 0x10000, RZ ;  /* 0x000100001d1e7824 */ /* 0x040fe200078e00ff */
[----:B------:R-:W-:Y:S01]  /*d820*/  LOP3.LUT R29, R29, 0xffff0000, RZ, 0xc0, !PT ;  /* 0xffff00001d1d7812 */ /* 0x000fe200078ec0ff */
[-C--:B------:R-:W-:Y:S02]  /*d830*/  FFMA.FTZ R12, R37, R6.reuse, -R2 ;  /* 0x00000006250c7223 */ /* 0x080fe40000010802 */
[----:B------:R-:W-:Y:S02]  /*d840*/  FMUL.FTZ R7, R7, R6 ;  /* 0x0000000607077220 */ /* 0x000fe40000410000 */
[----:B------:R-:W-:Y:S01]  /*d850*/  FMUL.FTZ R2, R5, R21 ;  /* 0x0000001505027220 */ /* 0x000fe20000410000 */
[----:B------:R-:W-:Y:S01]  /*d860*/  F2FP.BF16.PACK_AB R12, R12, R50 ;  /* 0x000000320c0c723e */ /* 0x000fe200000010ff */
[----:B------:R-:W-:Y:S02]  /*d870*/  IMAD.U32 R14, R33, 0x10000, RZ ;  /* 0x00010000210e7824 */ /* 0x000fe400078e00ff */
[----:B------:R-:W-:-:S02]  /*d880*/  FMUL.FTZ R6, R5, R20 ;  /* 0x0000001405067220 */ /* 0x000fc40000410000 */
[----:B------:R-:W-:Y:S02]  /*d890*/  FMUL.FTZ R5, R4, R30 ;  /* 0x0000001e04057220 */ /* 0x000fe40000410000 */
[C---:B------:R-:W-:Y:S02]  /*d8a0*/  FFMA.FTZ R20, R24.reuse, R20, R2 ;  /* 0x0000001418147223 */ /* 0x040fe40000010002 */
[----:B------:R-:W-:Y:S01]  /*d8b0*/  FFMA.FTZ R21, R24, R21, -R6 ;  /* 0x0000001518157223 */ /* 0x000fe20000010806 */
[----:B------:R-:W-:Y:S01]  /*d8c0*/  LOP3.LUT R6, R33, 0xffff0000, RZ, 0xc0, !PT ;  /* 0xffff000021067812 */ /* 0x000fe200078ec0ff */
[-C--:B------:R-:W-:Y:S01]  /*d8d0*/  FMUL.FTZ R2, R4, R14.reuse ;  /* 0x0000000e04027220 */ /* 0x080fe20000410000 */
[----:B------:R-:W-:Y:S01]  /*d8e0*/  LOP3.LUT R24, R28, 0xffff0000, RZ, 0xc0, !PT ;  /* 0xffff00001c187812 */ /* 0x000fe200078ec0ff */
[----:B------:R-:W-:Y:S01]  /*d8f0*/  FFMA.FTZ R14, R15, R14, -R5 ;  /* 0x0000000e0f0e7223 */ /* 0x000fe20000010805 */
[----:B------:R-:W-:Y:S01]  /*d900*/  LOP3.LUT R5, R32, 0xffff0000, RZ, 0xc0, !PT ;  /* 0xffff000020057812 */ /* 0x000fe200078ec0ff */
[----:B------:R-:W-:-:S02]  /*d910*/  FFMA.FTZ R22, R37, R31, R7 ;  /* 0x0000001f25167223 */ /* 0x000fc40000010007 */
[----:B------:R-:W-:Y:S02]  /*d920*/  FFMA.FTZ R7, R15, R30, R2 ;  /* 0x0000001e0f077223 */ /* 0x000fe40000010002 */
[C---:B------:R-:W-:Y:S02]  /*d930*/  FMUL.FTZ R4, R3.reuse, R29 ;  /* 0x0000001d03047220 */ /* 0x040fe40000410000 */
[----:B------:R-:W-:Y:S02]  /*d940*/  FMUL.FTZ R3, R3, R6 ;  /* 0x0000000603037220 */ /* 0x000fe40000410000 */
[C---:B------:R-:W-:Y:S02]  /*d950*/  FMUL.FTZ R2, R0.reuse, R24 ;  /* 0x0000001800027220 */ /* 0x040fe40000410000 */
[----:B------:R-:W-:Y:S02]  /*d960*/  FMUL.FTZ R0, R0, R5 ;  /* 0x0000000500007220 */ /* 0x000fe40000410000 */
[C---:B------:R-:W-:Y:S01]  /*d970*/  FFMA.FTZ R6, R25.reuse, R6, -R4 ;  /* 0x0000000619067223 */ /* 0x040fe20000010804 */
[----:B------:R-:W-:Y:S01]  /*d980*/  F2FP.BF16.PACK_AB R4, R22, R49 ;  /* 0x000000311604723e */ /* 0x000fe200000010ff */
[----:B------:R-:W-:-:S02]  /*d990*/  FFMA.FTZ R3, R25, R29, R3 ;  /* 0x0000001d19037223 */ /* 0x000fc40000010003 */
[C---:B------:R-:W-:Y:S01]  /*d9a0*/  FFMA.FTZ R2, R13.reuse, R5, -R2 ;  /* 0x000000050d027223 */ /* 0x040fe20000010802 */
[----:B------:R-:W-:Y:S01]  /*d9b0*/  F2FP.BF16.PACK_AB R14, R6, R14 ;  /* 0x0000000e060e723e */ /* 0x000fe200000010ff */
[----:B------:R-:W-:Y:S01]  /*d9c0*/  FFMA.FTZ R0, R13, R24, R0 ;  /* 0x000000180d007223 */ /* 0x000fe20000010000 */
[----:B------:R-:W-:Y:S02]  /*d9d0*/  F2FP.BF16.PACK_AB R13, R21, R38 ;  /* 0x00000026150d723e */ /* 0x000fe400000010ff */
[----:B------:R-:W-:Y:S02]  /*d9e0*/  F2FP.BF16.PACK_AB R6, R3, R7 ;  /* 0x000000070306723e */ /* 0x000fe400000010ff */
[----:B------:R-:W-:Y:S02]  /*d9f0*/  F2FP.BF16.PACK_AB R15, R2, R27 ;  /* 0x0000001b020f723e */ /* 0x000fe400000010ff */
[----:B------:R-:W-:Y:S02]  /*da00*/  F2FP.BF16.PACK_AB R5, R20, R26 ;  /* 0x0000001a1405723e */ /* 0x000fe400000010ff */
[----:B------:R-:W-:Y:S01]  /*da10*/  F2FP.BF16.PACK_AB R7, R0, R23 ;  /* 0x000000170007723e */ /* 0x000fe200000010ff */
[----:B------:R2:W-:Y:S04]  /*da20*/  STS.128 [R48], R12 ;  /* 0x0000000c30007388 */ /* 0x0005e80000000c00 */
[----:B------:R2:W-:Y:S02]  /*da30*/  STS.128 [R39+0xc100], R4 ;  /* 0x00c1000427007388 */ /* 0x0005e40000000c00 */
.L_x_685:
[----:B------:R-:W-:Y:S05]  /*da40*/  BSYNC B0 ;  /* 0x0000000000007941 */ /* 0x000fea0003800000 */
.L_x_684:
[----:B------:R-:W-:Y:S01]  /*da50*/  ISETP.GE.AND P0, PT, R107, c[0x0][0x27c], PT ;  /* 0x00009f006b007a0c */ /* 0x000fe20003f06270 */
[----:B------:R-:W-:-:S12]  /*da60*/  BSSY B0, `(.L_x_686) ;  /* 0x0000070000007945 */ /* 0x000fd80003800000 */
[----:B------:R-:W-:Y:S05]  /*da70*/  @P0 BRA `(.L_x_687) ;  /* 0x000006e000000947 */ /* 0x000fea0003800000 */
[----:B------:R-:W-:Y:S01]  /*da80*/  IMAD.MOV.U32 R0, RZ, RZ, c[0x0][0x27c] ;  /* 0x00009f00ff007624 */ /* 0x000fe200078e00ff */
[----:B------:R-:W-:Y:S02]  /*da90*/  LEA.HI R2, R81, R107, RZ, 0x6 ;  /* 0x0000006b51027211 */ /* 0x000fe400078f30ff */
[----:B-----5:R-:W-:Y:S02]  /*daa0*/  LOP3.LUT R3, R115, 0x38, R82, 0xf8, !PT ;  /* 0x0000003873037812 */ /* 0x020fe400078ef852 */
[----:B------:R-:W-:Y:S01]  /*dab0*/  LEA.HI R0, R0, R51, RZ, 0x1d ;  /* 0x0000003300007211 */ /* 0x000fe200078fe8ff */
[----:B------:R-:W-:Y:S01]  /*dac0*/  IMAD.SHL.U32 R2, R2, 0x80, RZ ;  /* 0x0000008002027824 */ /* 0x000fe200078e00ff */
[----:B--2---:R-:W-:Y:S02]  /*dad0*/  LOP3.LUT R4, R3, R114, RZ, 0x3c, !PT ;  /* 0x0000007203047212 */ /* 0x004fe400078e3cff */
[----:B------:R-:W-:Y:S01]  /*dae0*/  SHF.R.S32.HI R5, RZ, 0x1f, R0 ;  /* 0x0000001fff057819 */ /* 0x000fe20000011400 */
[----:B------:R-:W-:Y:S01]  /*daf0*/  IMAD.SHL.U32 R6, R0, 0x8, RZ ;  /* 0x0000000800067824 */ /* 0x000fe200078e00ff */
[----:B------:R-:W-:-:S02]  /*db00*/  LOP3.LUT R2, R2, 0xffffe000, RZ, 0xc0, !PT ;  /* 0xffffe00002027812 */ /* 0x000fc400078ec0ff */
[----:B------:R-:W-:Y:S02]  /*db10*/  LEA.HI R3, R5, R0, RZ, 0x3 ;  /* 0x0000000005037211 */ /* 0x000fe400078f18ff */
[----:B------:R-:W-:Y:S02]  /*db20*/  IADD3 R0, R4, R2, R140 ;  /* 0x0000000204007210 */ /* 0x000fe40007ffe08c */
[----:B------:R-:W-:Y:S01]  /*db30*/  LOP3.LUT R5, R115, 0x38, R6, 0xf8, !PT ;  /* 0x0000003873057812 */ /* 0x000fe200078ef806 */
[----:B------:R-:W-:Y:S01]  /*db40*/  IMAD.SHL.U32 R2, R3, 0x400, RZ ;  /* 0x0000040003027824 */ /* 0x000fe200078e00ff */
[----:B------:R-:W-:Y:S02]  /*db50*/  LEA R29, R0, 0xc100, 0x1 ;  /* 0x0000c100001d7811 */ /* 0x000fe400078e08ff */
[----:B------:R-:W-:Y:S02]  /*db60*/  LOP3.LUT R3, R5, R114, RZ, 0x3c, !PT ;  /* 0x0000007205037212 */ /* 0x000fe400078e3cff */
[----:B------:R-:W-:Y:S01]  /*db70*/  LOP3.LUT R0, R2, 0x7fffe000, RZ, 0xc0, !PT ;  /* 0x7fffe00002007812 */ /* 0x000fe200078ec0ff */
[----:B------:R-:W2:Y:S01]  /*db80*/  LDS.128 R12, [R29] ;  /* 0x000000001d0c7984 */ /* 0x000ea20000000c00 */
[----:B------:R-:W-:-:S02]  /*db90*/  SHF.R.U64 R16, R16, 0x10, R17 ;  /* 0x0000001010107819 */ /* 0x000fc40000001211 */
[----:B------:R-:W-:Y:S02]  /*dba0*/  IADD3 R0, R3, R0, R140 ;  /* 0x0000000003007210 */ /* 0x000fe40007ffe08c */
[--C-:B------:R-:W-:Y:S02]  /*dbb0*/  SHF.R.U64 R8, R8, 0x10, R9.reuse ;  /* 0x0000001008087819 */ /* 0x100fe40000001209 */
[----:B------:R-:W-:Y:S01]  /*dbc0*/  SHF.R.U32.HI R3, RZ, 0x10, R9 ;  /* 0x00000010ff037819 */ /* 0x000fe20000011609 */
[----:B------:R-:W-:Y:S01]  /*dbd0*/  IMAD.SHL.U32 R28, R0, 0x2, RZ ;  /* 0x00000002001c7824 */ /* 0x000fe200078e00ff */
[----:B------:R-:W-:Y:S02]  /*dbe0*/  SHF.R.U32.HI R0, RZ, 0x10, R17 ;  /* 0x00000010ff007819 */ /* 0x000fe40000011611 */
[----:B------:R-:W-:Y:S02]  /*dbf0*/  SHF.R.U64 R17, R18, 0x10, R19 ;  /* 0x0000001012117819 */ /* 0x000fe40000001213 */
[----:B------:R-:W3:Y:S01]  /*dc00*/  LDS.128 R4, [R28+0xc100] ;  /* 0x00c100001c047984 */ /* 0x000ee20000000c00 */
[----:B------:R-:W-:-:S02]  /*dc10*/  SHF.R.U64 R9, R10, 0x10, R11 ;  /* 0x000000100a097819 */ /* 0x000fc4000000120b */
[----:B------:R-:W-:Y:S02]  /*dc20*/  PRMT R26, R83, 0x5432, R17 ;  /* 0x00005432531a7816 */ /* 0x000fe40000000011 */
[----:B------:R-:W-:Y:S02]  /*dc30*/  SHF.R.U32.HI R2, RZ, 0x10, R19 ;  /* 0x00000010ff027819 */ /* 0x000fe40000011613 */
[----:B------:R-:W-:Y:S02]  /*dc40*/  SHF.R.U32.HI R10, RZ, 0x10, R11 ;  /* 0x00000010ff0a7819 */ /* 0x000fe4000001160b */
[----:B------:R-:W-:Y:S02]  /*dc50*/  PRMT R17, R78, 0x5432, R8 ;  /* 0x000054324e117816 */ /* 0x000fe40000000008 */
[----:B------:R-:W-:Y:S02]  /*dc60*/  PRMT R19, R80, 0x5432, R16 ;  /* 0x0000543250137816 */ /* 0x000fe40000000010 */
[----:B------:R-:W-:Y:S01]  /*dc70*/  PRMT R23, R79, 0x5410, R10 ;  /* 0x000054104f177816 */ /* 0x000fe2000000000a */
[----:B------:R-:W-:Y:S01]  /*dc80*/  IMAD.U32 R31, R17, 0x10000, RZ ;  /* 0x00010000111f7824 */ /* 0x000fe200078e00ff */
[----:B------:R-:W-:Y:S01]  /*dc90*/  PRMT R16, R78, 0x5410, R3 ;  /* 0x000054104e107816 */ /* 0x000fe20000000003 */
[----:B------:R-:W-:Y:S01]  /*dca0*/  IMAD.U32 R30, R19, 0x10000, RZ ;  /* 0x00010000131e7824 */ /* 0x000fe200078e00ff */
[----:B------:R-:W-:Y:S01]  /*dcb0*/  PRMT R24, R79, 0x5432, R9 ;  /* 0x000054324f187816 */ /* 0x000fe20000000009 */
[----:B------:R-:W-:Y:S01]  /*dcc0*/  IMAD.U32 R33, R23, 0x10000, RZ ;  /* 0x0001000017217824 */ /* 0x000fe200078e00ff */
[----:B------:R-:W-:Y:S01]  /*dcd0*/  PRMT R18, R80, 0x5410, R0 ;  /* 0x0000541050127816 */ /* 0x000fe20000000000 */
[----:B------:R-:W-:Y:S01]  /*dce0*/  IMAD.U32 R34, R16, 0x10000, RZ ;  /* 0x0001000010227824 */ /* 0x000fe200078e00ff */
[----:B------:R-:W-:Y:S01]  /*dcf0*/  PRMT R25, R83, 0x5410, R2 ;  /* 0x0000541053197816 */ /* 0x000fe20000000002 */
[C---:B--2---:R-:W-:Y:S01]  /*dd00*/  IMAD.U32 R22, R12.reuse, 0x10000, RZ ;  /* 0x000100000c167824 */ /* 0x044fe200078e00ff */
[----:B------:R-:W-:Y:S01]  /*dd10*/  LOP3.LUT R21, R12, 0xffff0000, RZ, 0xc0, !PT ;  /* 0xffff00000c157812 */ /* 0x000fe200078ec0ff */
[C---:B------:R-:W-:Y:S01]  /*dd20*/  IMAD.U32 R12, R14.reuse, 0x10000, RZ ;  /* 0x000100000e0c7824 */ /* 0x040fe200078e00ff */
[----:B------:R-:W-:Y:S01]  /*dd30*/  LOP3.LUT R27, R14, 0xffff0000, RZ, 0xc0, !PT ;  /* 0xffff00000e1b7812 */ /* 0x000fe200078ec0ff */
[C---:B------:R-:W-:Y:S01]  /*dd40*/  IMAD.U32 R11, R15.reuse, 0x10000, RZ ;  /* 0x000100000f0b7824 */ /* 0x040fe200078e00ff */
[----:B------:R-:W-:Y:S01]  /*dd50*/  LOP3.LUT R14, R15, 0xffff0000, RZ, 0xc0, !PT ;  /* 0xffff00000f0e7812 */ /* 0x000fe200078ec0ff */
[C---:B------:R-:W-:Y:S01]  /*dd60*/  IMAD.U32 R20, R13.reuse, 0x10000, RZ ;  /* 0x000100000d147824 */ /* 0x040fe200078e00ff */
[----:B------:R-:W-:Y:S01]  /*dd70*/  LOP3.LUT R13, R13, 0xffff0000, RZ, 0xc0, !PT ;  /* 0xffff00000d0d7812 */ /* 0x000fe200078ec0ff */
[C---:B---3--:R-:W-:Y:S01]  /*dd80*/  IMAD.U32 R10, R4.reuse, 0x10000, RZ ;  /* 0x00010000040a7824 */ /* 0x048fe200078e00ff */
[----:B------:R-:W-:Y:S01]  /*dd90*/  LOP3.LUT R9, R4, 0xffff0000, RZ, 0xc0, !PT ;  /* 0xffff000004097812 */ /* 0x000fe200078ec0ff */
[C---:B------:R-:W-:Y:S01]  /*dda0*/  IMAD.U32 R4, R6.reuse, 0x10000, RZ ;  /* 0x0001000006047824 */ /* 0x040fe200078e00ff */
[----:B------:R-:W-:Y:S01]  /*ddb0*/  LOP3.LUT R3, R6, 0xffff0000, RZ, 0xc0, !PT ;  /* 0xffff000006037812 */ /* 0x000fe200078ec0ff */
[C---:B------:R-:W-:Y:S01]  /*ddc0*/  FMUL.FTZ R15, R10.reuse, R31 ;  /* 0x0000001f0a0f7220 */ /* 0x040fe20000410000 */
[----:B------:R-:W-:Y:S01]  /*ddd0*/  LOP3.LUT R0, R7, 0xffff0000, RZ, 0xc0, !PT ;  /* 0xffff000007007812 */ /* 0x000fe200078ec0ff */
[C---:B------:R-:W-:Y:S01]  /*dde0*/  IMAD.U32 R8, R5.reuse, 0x10000, RZ ;  /* 0x0001000005087824 */ /* 0x040fe200078e00ff */
[----:B------:R-:W-:Y:S01]  /*ddf0*/  LOP3.LUT R5, R5, 0xffff0000, RZ, 0xc0, !PT ;  /* 0xffff000005057812 */ /* 0x000fe200078ec0ff */
[----:B------:R-:W-:-:S02]  /*de00*/  FMUL.FTZ R6, R10, R30 ;  /* 0x0000001e0a067220 */ /* 0x000fc40000410000 */
[----:B------:R-:W-:Y:S02]  /*de10*/  FFMA.FTZ R32, R22, R30, -R15 ;  /* 0x0000001e16207223 */ /* 0x000fe4000001080f */
[----:B------:R-:W-:Y:S02]  /*de20*/  IMAD.U32 R2, R7, 0x10000, RZ ;  /* 0x0001000007027824 */ /* 0x000fe400078e00ff */
[C---:B------:R-:W-:Y:S01]  /*de30*/  IMAD.U32 R15, R18.reuse, 0x10000, RZ ;  /* 0x00010000120f7824 */ /* 0x040fe200078e00ff */
[----:B------:R-:W-:Y:S01]  /*de40*/  LOP3.LUT R18, R18, 0xffff0000, RZ, 0xc0, !PT ;  /* 0xffff000012127812 */ /* 0x000fe200078ec0ff */
[----:B------:R-:W-:Y:S02]  /*de50*/  FMUL.FTZ R10, R8, R34 ;  /* 0x00000022080a7220 */ /* 0x000fe40000410000 */
[----:B------:R-:W-:Y:S02]  /*de60*/  FFMA.FTZ R31, R22, R31, R6 ;  /* 0x0000001f161f7223 */ /* 0x000fe40000010006 */
[----:B------:R-:W-:-:S02]  /*de70*/  IMAD.U32 R22, R25, 0x10000, RZ ;  /* 0x0001000019167824 */ /* 0x000fc400078e00ff */
[-C--:B------:R-:W-:Y:S02]  /*de80*/  FMUL.FTZ R7, R8, R15.reuse ;  /* 0x0000000f08077220 */ /* 0x080fe40000410000 */
[----:B------:R-:W-:Y:S01]  /*de90*/  FFMA.FTZ R30, R20, R15, -R10 ;  /* 0x0000000f141e7223 */ /* 0x000fe2000001080a */
[----:B------:R-:W-:Y:S01]  /*dea0*/  LOP3.LUT R15, R17, 0xffff0000, RZ, 0xc0, !PT ;  /* 0xffff0000110f7812 */ /* 0x000fe200078ec0ff */
[CC--:B------:R-:W-:Y:S02]  /*deb0*/  FMUL.FTZ R6, R2.reuse, R33.reuse ;  /* 0x0000002102067220 */ /* 0x0c0fe40000410000 */
[----:B------:R-:W-:Y:S02]  /*dec0*/  FMUL.FTZ R2, R2, R22 ;  /* 0x0000001602027220 */ /* 0x000fe40000410000 */
[----:B------:R-:W-:Y:S01]  /*ded0*/  FFMA.FTZ R20, R20, R34, R7 ;  /* 0x0000002214147223 */ /* 0x000fe20000010007 */
[----:B------:R-:W-:Y:S01]  /*dee0*/  LOP3.LUT R7, R19, 0xffff0000, RZ, 0xc0, !PT ;  /* 0xffff000013077812 */ /* 0x000fe200078ec0ff */
[----:B------:R-:W-:-:S02]  /*def0*/  FFMA.FTZ R17, R11, R33, R2 ;  /* 0x000000210b117223 */ /* 0x000fc40000010002 */
[----:B------:R-:W-:Y:S01]  /*df00*/  FFMA.FTZ R22, R11, R22, -R6 ;  /* 0x000000160b167223 */ /* 0x000fe20000010806 */
[----:B------:R-:W-:Y:S01]  /*df10*/  LOP3.LUT R11, R16, 0xffff0000, RZ, 0xc0, !PT ;  /* 0xffff0000100b7812 */ /* 0x000fe200078ec0ff */
[----:B------:R-:W-:Y:S01]  /*df20*/  FMUL.FTZ R2, R9, R15 ;  /* 0x0000000f09027220 */ /* 0x000fe20000410000 */
[C---:B------:R-:W-:Y:S01]  /*df30*/  LOP3.LUT R16, R24.reuse, 0xffff0000, RZ, 0xc0, !PT ;  /* 0xffff000018107812 */ /* 0x040fe200078ec0ff */
[----:B------:R-:W-:Y:S02]  /*df40*/  IMAD.U32 R19, R24, 0x10000, RZ ;  /* 0x0001000018137824 */ /* 0x000fe400078e00ff */
[-C--:B------:R-:W-:Y:S02]  /*df50*/  FFMA.FTZ R8, R21, R7.reuse, -R2 ;  /* 0x0000000715087223 */ /* 0x080fe40000010802 */
[----:B------:R-:W-:Y:S02]  /*df60*/  FMUL.FTZ R6, R9, R7 ;  /* 0x0000000709067220 */ /* 0x000fe40000410000 */
[----:B------:R-:W-:Y:S01]  /*df70*/  FMUL.FTZ R2, R5, R18 ;  /* 0x0000001205027220 */ /* 0x000fe20000410000 */
[----:B------:R-:W-:Y:S01]  /*df80*/  F2FP.BF16.PACK_AB R8, R8, R32 ;  /* 0x000000200808723e */ /* 0x000fe200000010ff */
[----:B------:R-:W-:-:S02]  /*df90*/  IMAD.U32 R10, R26, 0x10000, RZ ;  /* 0x000100001a0a7824 */ /* 0x000fc400078e00ff */
[----:B------:R-:W-:Y:S02]  /*dfa0*/  FMUL.FTZ R7, R5, R11 ;  /* 0x0000000b05077220 */ /* 0x000fe40000410000 */
[----:B------:R-:W-:Y:S02]  /*dfb0*/  FMUL.FTZ R5, R4, R19 ;  /* 0x0000001304057220 */ /* 0x000fe40000410000 */
[----:B------:R-:W-:Y:S02]  /*dfc0*/  FFMA.FTZ R11, R13, R11, R2 ;  /* 0x0000000b0d0b7223 */ /* 0x000fe40000010002 */
[----:B------:R-:W-:Y:S01]  /*dfd0*/  FFMA.FTZ R15, R21, R15, R6 ;  /* 0x0000000f150f7223 */ /* 0x000fe20000010006 */
[----:B------:R-:W-:Y:S01]  /*dfe0*/  LOP3.LUT R6, R26, 0xffff0000, RZ, 0xc0, !PT ;  /* 0xffff00001a067812 */ /* 0x000fe200078ec0ff */
[----:B------:R-:W-:Y:S01]  /*dff0*/  FFMA.FTZ R9, R13, R18, -R7 ;  /* 0x000000120d097223 */ /* 0x000fe20000010807 */
[----:B------:R-:W-:Y:S01]  /*e000*/  LOP3.LUT R13, R23, 0xffff0000, RZ, 0xc0, !PT ;  /* 0xffff0000170d7812 */ /* 0x000fe200078ec0ff */
[----:B------:R-:W-:-:S02]  /*e010*/  FMUL.FTZ R2, R4, R10 ;  /* 0x0000000a04027220 */ /* 0x000fc40000410000 */
[C---:B------:R-:W-:Y:S01]  /*e020*/  FFMA.FTZ R10, R12.reuse, R10, -R5 ;  /* 0x0000000a0c0a7223 */ /* 0x040fe20000010805 */
[----:B------:R-:W-:Y:S01]  /*e030*/  LOP3.LUT R5, R25, 0xffff0000, RZ, 0xc0, !PT ;  /* 0xffff000019057812 */ /* 0x000fe200078ec0ff */
[----:B------:R-:W-:Y:S01]  /*e040*/  FFMA.FTZ R7, R12, R19, R2 ;  /* 0x000000130c077223 */ /* 0x000fe20000010002 */
[----:B------:R-:W-:Y:S01]  /*e050*/  F2FP.BF16.PACK_AB R9, R9, R30 ;  /* 0x0000001e0909723e */ /* 0x000fe200000010ff */
[C---:B------:R-:W-:Y:S02]  /*e060*/  FMUL.FTZ R4, R3.reuse, R16 ;  /* 0x0000001003047220 */ /* 0x040fe40000410000 */
[----:B------:R-:W-:Y:S02]  /*e070*/  FMUL.FTZ R3, R3, R6 ;  /* 0x0000000603037220 */ /* 0x000fe40000410000 */
[C---:B------:R-:W-:Y:S02]  /*e080*/  FMUL.FTZ R2, R0.reuse, R13 ;  /* 0x0000000d00027220 */ /* 0x040fe40000410000 */
[----:B------:R-:W-:-:S02]  /*e090*/  FMUL.FTZ R0, R0, R5 ;  /* 0x0000000500007220 */ /* 0x000fc40000410000 */
[----:B------:R-:W-:Y:S01]  /*e0a0*/  FFMA.FTZ R6, R27, R6, -R4 ;  /* 0x000000061b067223 */ /* 0x000fe20000010804 */
[----:B------:R-:W-:Y:S01]  /*e0b0*/  F2FP.BF16.PACK_AB R4, R15, R31 ;  /* 0x0000001f0f04723e */ /* 0x000fe200000010ff */
[----:B------:R-:W-:Y:S02]  /*e0c0*/  FFMA.FTZ R3, R27, R16, R3 ;  /* 0x000000101b037223 */ /* 0x000fe40000010003 */
[C---:B------:R-:W-:Y:S01]  /*e0d0*/  FFMA.FTZ R2, R14.reuse, R5, -R2 ;  /* 0x000000050e027223 */ /* 0x040fe20000010802 */
[----:B------:R-:W-:Y:S01]  /*e0e0*/  F2FP.BF16.PACK_AB R5, R11, R20 ;  /* 0x000000140b05723e */ /* 0x000fe200000010ff */
[----:B------:R-:W-:Y:S01]  /*e0f0*/  FFMA.FTZ R0, R14, R13, R0 ;  /* 0x0000000d0e007223 */ /* 0x000fe20000010000 */
[----:B------:R-:W-:Y:S02]  /*e100*/  F2FP.BF16.PACK_AB R10, R6, R10 ;  /* 0x0000000a060a723e */ /* 0x000fe400000010ff */
[----:B------:R-:W-:Y:S02]  /*e110*/  F2FP.BF16.PACK_AB R6, R3, R7 ;  /* 0x000000070306723e */ /* 0x000fe400000010ff */
[----:B------:R-:W-:-:S02]  /*e120*/  F2FP.BF16.PACK_AB R11, R2, R22 ;  /* 0x00000016020b723e */ /* 0x000fc400000010ff */
[----:B------:R-:W-:-:S03]  /*e130*/  F2FP.BF16.PACK_AB R7, R0, R17 ;  /* 0x000000110007723e */ /* 0x000fc600000010ff */
[----:B------:R2:W-:Y:S04]  /*e140*/  STS.128 [R29], R8 ;  /* 0x000000081d007388 */ /* 0x0005e80000000c00 */
[----:B------:R2:W-:Y:S02]  /*e150*/  STS.128 [R28+0xc100], R4 ;  /* 0x00c100041c007388 */ /* 0x0005e40000000c00 */
.L_x_687:
[----:B------:R-:W-:Y:S05]  /*e160*/  BSYNC B0 ;  /* 0x0000000000007941 */ /* 0x000fea0003800000 */
.L_x_686:
[----:B------:R-:W-:-:S13]  /*e170*/  ISETP.GE.AND P0, PT, R106, c[0x0][0x27c], PT ;  /* 0x00009f006a007a0c */ /* 0x000fda0003f06270 */
[----:B------:R-:W-:Y:S05]  /*e180*/  @P0 BRA `(.L_x_683) ;  /* 0x000006e000000947 */ /* 0x000fea0003800000 */
[----:B------:R-:W-:Y:S01]  /*e190*/  IMAD.MOV.U32 R0, RZ, RZ, c[0x0][0x27c] ;  /* 0x00009f00ff007624 */ /* 0x000fe200078e00ff */
[----:B------:R-:W-:Y:S02]  /*e1a0*/  LEA.HI R2, R84, R106, RZ, 0x6 ;  /* 0x0000006a54027211 */ /* 0x000fe400078f30ff */
[----:B-----5:R-:W-:Y:S02]  /*e1b0*/  LOP3.LUT R3, R115, 0x38, R85, 0xf8, !PT ;  /* 0x0000003873037812 */ /* 0x020fe400078ef855 */
[----:B------:R-:W-:Y:S01]  /*e1c0*/  LEA.HI R0, R0, R77, RZ, 0x1d ;  /* 0x0000004d00007211 */ /* 0x000fe200078fe8ff */
[----:B------:R-:W-:Y:S01]  /*e1d0*/  IMAD.SHL.U32 R2, R2, 0x80, RZ ;  /* 0x0000008002027824 */ /* 0x000fe200078e00ff */
[----:B------:R-:W-:Y:S02]  /*e1e0*/  LOP3.LUT R3, R3, R114, RZ, 0x3c, !PT ;  /* 0x0000007203037212 */ /* 0x000fe400078e3cff */
[----:B--2---:R-:W-:Y:S01]  /*e1f0*/  SHF.R.S32.HI R4, RZ, 0x1f, R0 ;  /* 0x0000001fff047819 */ /* 0x004fe20000011400 */
        /* <DEDUP_REMOVED lines=12> */
[----:B------:R-:W-:Y:S02]  /*e2c0*/  PRMT R16, R86, 0x5432, R13 ;  /* 0x0000543256107816 */ /* 0x000fe4000000000d */
[----:B------:R-:W-:Y:S01]  /*e2d0*/  SHF.R.U64 R14, R46, 0x10, R47 ;  /* 0x000000102e0e7819 */ /* 0x000fe2000000122f */
[----:B------:R-:W-:Y:S01]  /*e2e0*/  IMAD.SHL.U32 R27, R0, 0x2, RZ ;  /* 0x00000002001b7824 */ /* 0x000fe200078e00ff */
[----:B------:R-:W-:Y:S01]  /*e2f0*/  SHF.R.U64 R0, R40, 0x10, R41 ;  /* 0x0000001028007819 */ /* 0x000fe20000001229 */
[----:B------:R-:W-:Y:S01]  /*e300*/  IMAD.U32 R29, R16, 0x10000, RZ ;  /* 0x00010000101d7824 */ /* 0x000fe200078e00ff */
[----:B------:R-:W-:Y:S02]  /*e310*/  SHF.R.U32.HI R19, RZ, 0x10, R47 ;  /* 0x00000010ff137819 */ /* 0x000fe4000001162f */
[----:B------:R-:W3:Y:S01]  /*e320*/  LDS.128 R4, [R27+0xc100] ;  /* 0x00c100001b047984 */ /* 0x000ee20000000c00 */
[----:B------:R-:W-:-:S02]  /*e330*/  SHF.R.U64 R3, R42, 0x10, R43 ;  /* 0x000000102a037819 */ /* 0x000fc4000000122b */
[----:B------:R-:W-:Y:S02]  /*e340*/  PRMT R18, R88, 0x5432, R0 ;  /* 0x0000543258127816 */ /* 0x000fe40000000000 */
[----:B------:R-:W-:Y:S02]  /*e350*/  SHF.R.U32.HI R15, RZ, 0x10, R45 ;  /* 0x00000010ff0f7819 */ /* 0x000fe4000001162d */
[C---:B------:R-:W-:Y:S01]  /*e360*/  PRMT R23, R87.reuse, 0x5432, R14 ;  /* 0x0000543257177816 */ /* 0x040fe2000000000e */
[----:B------:R-:W-:Y:S01]  /*e370*/  IMAD.U32 R30, R18, 0x10000, RZ ;  /* 0x00010000121e7824 */ /* 0x000fe200078e00ff */
[----:B------:R-:W-:Y:S02]  /*e380*/  PRMT R22, R87, 0x5410, R19 ;  /* 0x0000541057167816 */ /* 0x000fe40000000013 */
[----:B------:R-:W-:Y:S02]  /*e390*/  SHF.R.U32.HI R2, RZ, 0x10, R41 ;  /* 0x00000010ff027819 */ /* 0x000fe40000011629 */
[----:B------:R-:W-:Y:S01]  /*e3a0*/  PRMT R25, R89, 0x5432, R3 ;  /* 0x0000543259197816 */ /* 0x000fe20000000003 */
[----:B------:R-:W-:Y:S01]  /*e3b0*/  IMAD.U32 R33, R22, 0x10000, RZ ;  /* 0x0001000016217824 */ /* 0x000fe200078e00ff */
[----:B------:R-:W-:-:S02]  /*e3c0*/  PRMT R15, R86, 0x5410, R15 ;  /* 0x00005410560f7816 */ /* 0x000fc4000000000f */
[----:B------:R-:W-:Y:S02]  /*e3d0*/  LOP3.LUT R32, R16, 0xffff0000, RZ, 0xc0, !PT ;  /* 0xffff000010207812 */ /* 0x000fe400078ec0ff */
[----:B------:R-:W-:Y:S01]  /*e3e0*/  PRMT R17, R88, 0x5410, R2 ;  /* 0x0000541058117816 */ /* 0x000fe20000000002 */
[----:B------:R-:W-:Y:S01]  /*e3f0*/  IMAD.U32 R31, R15, 0x10000, RZ ;  /* 0x000100000f1f7824 */ /* 0x000fe200078e00ff */
[----:B------:R-:W-:-:S03]  /*e400*/  SHF.R.U32.HI R12, RZ, 0x10, R43 ;  /* 0x00000010ff0c7819 */ /* 0x000fc6000001162b */
        /* <DEDUP_REMOVED lines=14> */
[----:B------:R-:W-:Y:S01]  /*e4f0*/  FMUL.FTZ R6, R10, R29 ;  /* 0x0000001d0a067220 */ /* 0x000fe20000410000 */
[C---:B------:R-:W-:Y:S01]  /*e500*/  LOP3.LUT R0, R7.reuse, 0xffff0000, RZ, 0xc0, !PT ;  /* 0xffff000007007812 */ /* 0x040fe200078ec0ff */
[----:B------:R-:W-:-:S02]  /*e510*/  IMAD.U32 R2, R7, 0x10000, RZ ;  /* 0x0001000007027824 */ /* 0x000fc400078e00ff */
[-C--:B------:R-:W-:Y:S01]  /*e520*/  FMUL.FTZ R7, R10, R30.reuse ;  /* 0x0000001e0a077220 */ /* 0x080fe20000410000 */
[----:B------:R-:W-:Y:S01]  /*e530*/  LOP3.LUT R10, R18, 0xffff0000, RZ, 0xc0, !PT ;  /* 0xffff0000120a7812 */ /* 0x000fe200078ec0ff */
[----:B------:R-:W-:Y:S02]  /*e540*/  FFMA.FTZ R30, R21, R30, -R6 ;  /* 0x0000001e151e7223 */ /* 0x000fe40000010806 */
[C---:B------:R-:W-:Y:S01]  /*e550*/  IMAD.U32 R8, R5.reuse, 0x10000, RZ ;  /* 0x0001000005087824 */ /* 0x040fe200078e00ff */
[----:B------:R-:W-:Y:S01]  /*e560*/  LOP3.LUT R5, R5, 0xffff0000, RZ, 0xc0, !PT ;  /* 0xffff000005057812 */ /* 0x000fe200078ec0ff */
[----:B------:R-:W-:Y:S02]  /*e570*/  FMUL.FTZ R6, R9, R32 ;  /* 0x0000002009067220 */ /* 0x000fe40000410000 */
[----:B------:R-:W-:Y:S02]  /*e580*/  FFMA.FTZ R29, R21, R29, R7 ;  /* 0x0000001d151d7223 */ /* 0x000fe40000010007 */
[----:B------:R-:W-:-:S02]  /*e590*/  FFMA.FTZ R21, R20, R10, -R6 ;  /* 0x0000000a14157223 */ /* 0x000fc40000010806 */
[CC--:B------:R-:W-:Y:S02]  /*e5a0*/  FMUL.FTZ R7, R8.reuse, R31.reuse ;  /* 0x0000001f08077220 */ /* 0x0c0fe40000410000 */
[----:B------:R-:W-:Y:S01]  /*e5b0*/  FMUL.FTZ R6, R8, R16 ;  /* 0x0000001008067220 */ /* 0x000fe20000410000 */
[----:B------:R-:W-:Y:S01]  /*e5c0*/  LOP3.LUT R8, R15, 0xffff0000, RZ, 0xc0, !PT ;  /* 0xffff00000f087812 */ /* 0x000fe200078ec0ff */
[----:B------:R-:W-:Y:S02]  /*e5d0*/  FMUL.FTZ R9, R9, R10 ;  /* 0x0000000a09097220 */ /* 0x000fe40000410000 */
[C---:B------:R-:W-:Y:S02]  /*e5e0*/  FFMA.FTZ R16, R19.reuse, R16, -R7 ;  /* 0x0000001013107223 */ /* 0x040fe40000010807 */
[----:B------:R-:W-:Y:S02]  /*e5f0*/  FFMA.FTZ R19, R19, R31, R6 ;  /* 0x0000001f13137223 */ /* 0x000fe40000010006 */
[----:B------:R-:W-:Y:S01]  /*e600*/  FFMA.FTZ R18, R20, R32, R9 ;  /* 0x0000002014127223 */ /* 0x000fe20000010009 */
[----:B------:R-:W-:Y:S01]  /*e610*/  LOP3.LUT R9, R17, 0xffff0000, RZ, 0xc0, !PT ;  /* 0xffff000011097812 */ /* 0x000fe200078ec0ff */
[----:B------:R-:W-:Y:S01]  /*e620*/  IMAD.U32 R7, R24, 0x10000, RZ ;  /* 0x0001000018077824 */ /* 0x000fe200078e00ff */
[----:B------:R-:W-:Y:S01]  /*e630*/  LOP3.LUT R17, R23, 0xffff0000, RZ, 0xc0, !PT ;  /* 0xffff000017117812 */ /* 0x000fe200078ec0ff */
[----:B------:R-:W-:-:S02]  /*e640*/  FMUL.FTZ R6, R2, R33 ;  /* 0x0000002102067220 */ /* 0x000fc40000410000 */
[----:B------:R-:W-:Y:S02]  /*e650*/  IMAD.U32 R20, R23, 0x10000, RZ ;  /* 0x0001000017147824 */ /* 0x000fe400078e00ff */
[-C--:B------:R-:W-:Y:S02]  /*e660*/  FMUL.FTZ R2, R2, R7.reuse ;  /* 0x0000000702027220 */ /* 0x080fe40000410000 */
[----:B------:R-:W-:Y:S02]  /*e670*/  FFMA.FTZ R15, R12, R7, -R6 ;  /* 0x000000070c0f7223 */ /* 0x000fe40000010806 */
[----:B------:R-:W-:Y:S02]  /*e680*/  FMUL.FTZ R7, R5, R8 ;  /* 0x0000000805077220 */ /* 0x000fe40000410000 */
[----:B------:R-:W-:Y:S02]  /*e690*/  IMAD.U32 R10, R25, 0x10000, RZ ;  /* 0x00010000190a7824 */ /* 0x000fe400078e00ff */
[----:B------:R-:W-:-:S02]  /*e6a0*/  FMUL.FTZ R6, R5, R9 ;  /* 0x0000000905067220 */ /* 0x000fc40000410000 */
[----:B------:R-:W-:Y:S02]  /*e6b0*/  FMUL.FTZ R5, R4, R20 ;  /* 0x0000001404057220 */ /* 0x000fe40000410000 */
[----:B------:R-:W-:Y:S02]  /*e6c0*/  FFMA.FTZ R12, R12, R33, R2 ;  /* 0x000000210c0c7223 */ /* 0x000fe40000010002 */
[C---:B------:R-:W-:Y:S02]  /*e6d0*/  FFMA.FTZ R9, R14.reuse, R9, -R7 ;  /* 0x000000090e097223 */ /* 0x040fe40000010807 */
[----:B------:R-:W-:Y:S01]  /*e6e0*/  FFMA.FTZ R14, R14, R8, R6 ;  /* 0x000000080e0e7223 */ /* 0x000fe20000010006 */
[----:B------:R-:W-:Y:S01]  /*e6f0*/  LOP3.LUT R6, R25, 0xffff0000, RZ, 0xc0, !PT ;  /* 0xffff000019067812 */ /* 0x000fe200078ec0ff */
[-C--:B------:R-:W-:Y:S01]  /*e700*/  FMUL.FTZ R2, R4, R10.reuse ;  /* 0x0000000a04027220 */ /* 0x080fe20000410000 */
[----:B------:R-:W-:Y:S01]  /*e710*/  LOP3.LUT R8, R22, 0xffff0000, RZ, 0xc0, !PT ;  /* 0xffff000016087812 */ /* 0x000fe200078ec0ff */
[C---:B------:R-:W-:Y:S01]  /*e720*/  FFMA.FTZ R10, R13.reuse, R10, -R5 ;  /* 0x0000000a0d0a7223 */ /* 0x040fe20000010805 */
[----:B------:R-:W-:Y:S01]  /*e730*/  LOP3.LUT R5, R24, 0xffff0000, RZ, 0xc0, !PT ;  /* 0xffff000018057812 */ /* 0x000fe200078ec0ff */
[----:B------:R-:W-:Y:S01]  /*e740*/  FFMA.FTZ R7, R13, R20, R2 ;  /* 0x000000140d077223 */ /* 0x000fe20000010002 */
[----:B------:R-:W-:Y:S01]  /*e750*/  F2FP.BF16.PACK_AB R9, R9, R16 ;  /* 0x000000100909723e */ /* 0x000fe200000010ff */
[----:B------:R-:W-:-:S02]  /*e760*/  FMUL.FTZ R4, R3, R17 ;  /* 0x0000001103047220 */ /* 0x000fc40000410000 */
[----:B------:R-:W-:Y:S02]  /*e770*/  FMUL.FTZ R3, R3, R6 ;  /* 0x0000000603037220 */ /* 0x000fe40000410000 */
[C---:B------:R-:W-:Y:S02]  /*e780*/  FMUL.FTZ R2, R0.reuse, R8 ;  /* 0x0000000800027220 */ /* 0x040fe40000410000 */
[----:B------:R-:W-:Y:S02]  /*e790*/  FMUL.FTZ R0, R0, R5 ;  /* 0x0000000500007220 */ /* 0x000fe40000410000 */
[----:B------:R-:W-:Y:S01]  /*e7a0*/  FFMA.FTZ R6, R26, R6, -R4 ;  /* 0x000000061a067223 */ /* 0x000fe20000010804 */
[----:B------:R-:W-:Y:S01]  /*e7b0*/  F2FP.BF16.PACK_AB R4, R18, R29 ;  /* 0x0000001d1204723e */ /* 0x000fe200000010ff */
[----:B------:R-:W-:Y:S02]  /*e7c0*/  FFMA.FTZ R3, R26, R17, R3 ;  /* 0x000000111a037223 */ /* 0x000fe40000010003 */
[C---:B------:R-:W-:Y:S01]  /*e7d0*/  FFMA.FTZ R2, R11.reuse, R5, -R2 ;  /* 0x000000050b027223 */ /* 0x040fe20000010802 */
[----:B------:R-:W-:Y:S01]  /*e7e0*/  F2FP.BF16.PACK_AB R10, R6, R10 ;  /* 0x0000000a060a723e */ /* 0x000fe200000010ff */
[----:B------:R-:W-:Y:S01]  /*e7f0*/  FFMA.FTZ R0, R11, R8, R0 ;  /* 0x000000080b007223 */ /* 0x000fe20000010000 */
[----:B------:R-:W-:-:S02]  /*e800*/  F2FP.BF16.PACK_AB R8, R21, R30 ;  /* 0x0000001e1508723e */ /* 0x000fc400000010ff */
[----:B------:R-:W-:Y:S02]  /*e810*/  F2FP.BF16.PACK_AB R6, R3, R7 ;  /* 0x000000070306723e */ /* 0x000fe400000010ff */
[----:B------:R-:W-:Y:S02]  /*e820*/  F2FP.BF16.PACK_AB R11, R2, R15 ;  /* 0x0000000f020b723e */ /* 0x000fe400000010ff */
[----:B------:R-:W-:Y:S02]  /*e830*/  F2FP.BF16.PACK_AB R5, R14, R19 ;  /* 0x000000130e05723e */ /* 0x000fe400000010ff */
[----:B------:R-:W-:Y:S01]  /*e840*/  F2FP.BF16.PACK_AB R7, R0, R12 ;  /* 0x0000000c0007723e */ /* 0x000fe200000010ff */
[----:B------:R2:W-:Y:S04]  /*e850*/  STS.128 [R28], R8 ;  /* 0x000000081c007388 */ /* 0x0005e80000000c00 */
[----:B------:R2:W-:Y:S02]  /*e860*/  STS.128 [R27+0xc100], R4 ;  /* 0x00c100041b007388 */ /* 0x0005e40000000c00 */
.L_x_683:
[----:B------:R-:W-:Y:S05]  /*e870*/  BSYNC B1 ;  /* 0x0000000000017941 */ /* 0x000fea0003800000 */
.L_x_682:
[----:B------:R-:W-:-:S13]  /*e880*/  ISETP.GE.AND P0, PT, R110, R76, PT ;  /* 0x0000004c6e00720c */ /* 0x000fda0003f06270 */
[----:B------:R-:W-:Y:S05]  /*e890*/  @P0 BRA `(.L_x_667) ;  /* 0x0000157000000947 */ /* 0x000fea0003800000 */
[----:B------:R-:W-:Y:S01]  /*e8a0*/  ISETP.GE.AND P0, PT, R104, c[0x0][0x27c], PT ;  /* 0x00009f0068007a0c */ /* 0x000fe20003f06270 */
[----:B------:R-:W-:Y:S01]  /*e8b0*/  IMAD.SHL.U32 R0, R110, 0x40, RZ ;  /* 0x000000406e007824 */ /* 0x000fe200078e00ff */
[----:B------:R-:W-:Y:S01]  /*e8c0*/  SHF.R.S32.HI R2, RZ, 0x1f, R110 ;  /* 0x0000001fff027819 */ /* 0x000fe2000001146e */
[----:B------:R-:W-:Y:S03]  /*e8d0*/  BSSY B0, `(.L_x_688) ;  /* 0x0000071000007945 */ /* 0x000fe60003800000 */
[----:B------:R-:W-:Y:S02]  /*e8e0*/  LEA.HI R2, R2, R110, RZ, 0x3 ;  /* 0x0000006e02027211 */ /* 0x000fe400078f18ff */
[----:B------:R-:W-:-:S03]  /*e8f0*/  LOP3.LUT R0, R0, 0x1c0, RZ, 0xc0, !PT ;  /* 0x000001c000007812 */ /* 0x000fc600078ec0ff */
[----:B------:R-:W-:Y:S01]  /*e900*/  IMAD.SHL.U32 R2, R2, 0x40, RZ ;  /* 0x0000004002027824 */ /* 0x000fe200078e00ff */
[----:B------:R-:W-:-:S04]  /*e910*/  SHF.R.U32.HI R37, RZ, 0x3, R0 ;  /* 0x00000003ff257819 */ /* 0x000fc80000011600 */
[----:B--2---:R-:W-:Y:S01]  /*e920*/  LOP3.LUT R28, R2, 0xfffffe00, RZ, 0xc0, !PT ;  /* 0xfffffe00021c7812 */ /* 0x004fe200078ec0ff */
[----:B------:R-:W-:Y:S05]  /*e930*/  @P0 BRA `(.L_x_689) ;  /* 0x000006a000000947 */ /* 0x000fea0003800000 */
[----:B------:R-:W-:Y:S01]  /*e940*/  IMAD.MOV.U32 R4, RZ, RZ, c[0x0][0x27c] ;  /* 0x00009f00ff047624 */ /* 0x000fe200078e00ff */
[----:B------:R-:W-:Y:S02]  /*e950*/  LOP3.LUT R2, R0, 0x38, R104, 0xf8, !PT ;  /* 0x0000003800027812 */ /* 0x000fe400078ef868 */
        /* <DEDUP_REMOVED lines=16> */
[----:B------:R-:W-:Y:S02]  /*ea60*/  SHF.R.U64 R19, R58, 0x10, R59 ;  /* 0x000000103a137819 */ /* 0x000fe4000000123b */
[----:B------:R-:W-:Y:S01]  /*ea70*/  PRMT R25, R93, 0x5432, R12 ;  /* 0x000054325d197816 */ /* 0x000fe2000000000c */
[----:B------:R-:W-:Y:S01]  /*ea80*/  IMAD.SHL.U32 R30, R2, 0x2, RZ ;  /* 0x00000002021e7824 */ /* 0x000fe200078e00ff */
[----:B------:R-:W-:Y:S02]  /*ea90*/  SHF.R.U64 R2, R52, 0x10, R53 ;  /* 0x0000001034027819 */ /* 0x000fe40000001235 */
[----:B------:R-:W-:-:S02]  /*eaa0*/  SHF.R.U32.HI R15, RZ, 0x10, R57 ;  /* 0x00000010ff0f7819 */ /* 0x000fc40000011639 */
[----:B------:R-:W3:Y:S01]  /*eab0*/  LDS.128 R4, [R30+0xc100] ;  /* 0x00c100001e047984 */ /* 0x000ee20000000c00 */
[----:B------:R-:W-:Y:S02]  /*eac0*/  PRMT R18, R92, 0x5432, R2 ;  /* 0x000054325c127816 */ /* 0x000fe40000000002 */
[----:B------:R-:W-:Y:S02]  /*ead0*/  SHF.L.U32 R32, R16, 0x10, RZ ;  /* 0x0000001010207819 */ /* 0x000fe400000006ff */
[----:B------:R-:W-:Y:S01]  /*eae0*/  SHF.R.U32.HI R3, RZ, 0x10, R53 ;  /* 0x00000010ff037819 */ /* 0x000fe20000011635 */
[----:B------:R-:W-:Y:S01]  /*eaf0*/  IMAD.U32 R33, R18, 0x10000, RZ ;  /* 0x0001000012217824 */ /* 0x000fe200078e00ff */
[----:B------:R-:W-:Y:S02]  /*eb00*/  SHF.R.U32.HI R22, RZ, 0x10, R59 ;  /* 0x00000010ff167819 */ /* 0x000fe4000001163b */
[----:B------:R-:W-:Y:S02]  /*eb10*/  PRMT R24, R93, 0x5410, R13 ;  /* 0x000054105d187816 */ /* 0x000fe4000000000d */
[----:B------:R-:W-:-:S02]  /*eb20*/  PRMT R23, R91, 0x5432, R19 ;  /* 0x000054325b177816 */ /* 0x000fc40000000013 */
[----:B------:R-:W-:Y:S02]  /*eb30*/  PRMT R15, R90, 0x5410, R15 ;  /* 0x000054105a0f7816 */ /* 0x000fe4000000000f */
[----:B------:R-:W-:Y:S02]  /*eb40*/  PRMT R17, R92, 0x5410, R3 ;  /* 0x000054105c117816 */ /* 0x000fe40000000003 */
[----:B------:R-:W-:Y:S01]  /*eb50*/  PRMT R22, R91, 0x5410, R22 ;  /* 0x000054105b167816 */ /* 0x000fe20000000016 */
[----:B------:R-:W-:Y:S01]  /*eb60*/  IMAD.U32 R35, R15, 0x10000, RZ ;  /* 0x000100000f237824 */ /* 0x000fe200078e00ff */
[C---:B--2---:R-:W-:Y:S01]  /*eb70*/  LOP3.LUT R26, R11.reuse, 0xffff0000, RZ, 0xc0, !PT ;  /* 0xffff00000b1a7812 */ /* 0x044fe200078ec0ff */
[----:B------:R-:W-:Y:S01]  /*eb80*/  IMAD.U32 R12, R11, 0x10000, RZ ;  /* 0x000100000b0c7824 */ /* 0x000fe200078e00ff */
[C---:B------:R-:W-:Y:S01]  /*eb90*/  LOP3.LUT R20, R8.reuse, 0xffff0000, RZ, 0xc0, !PT ;  /* 0xffff000008147812 */ /* 0x040fe200078ec0ff */
[----:B------:R-:W-:Y:S01]  /*eba0*/  IMAD.U32 R21, R8, 0x10000, RZ ;  /* 0x0001000008157824 */ /* 0x000fe200078e00ff */
[C---:B------:R-:W-:Y:S01]  /*ebb0*/  LOP3.LUT R14, R9.reuse, 0xffff0000, RZ, 0xc0, !PT ;  /* 0xffff0000090e7812 */ /* 0x040fe200078ec0ff */
[----:B------:R-:W-:Y:S01]  /*ebc0*/  IMAD.U32 R19, R9, 0x10000, RZ ;  /* 0x0001000009137824 */ /* 0x000fe200078e00ff */
[C---:B------:R-:W-:Y:S01]  /*ebd0*/  LOP3.LUT R27, R10.reuse, 0xffff0000, RZ, 0xc0, !PT ;  /* 0xffff00000a1b7812 */ /* 0x040fe200078ec0ff */
[----:B------:R-:W-:Y:S01]  /*ebe0*/  IMAD.U32 R13, R10, 0x10000, RZ ;  /* 0x000100000a0d7824 */ /* 0x000fe200078e00ff */
[----:B------:R-:W-:-:S02]  /*ebf0*/  SHF.L.U32 R34, R22, 0x10, RZ ;  /* 0x0000001016227819 */ /* 0x000fc400000006ff */
[----:B------:R-:W-:Y:S01]  /*ec00*/  LOP3.LUT R36, R16, 0xffff0000, RZ, 0xc0, !PT ;  /* 0xffff000010247812 */ /* 0x000fe200078ec0ff */
[C---:B---3--:R-:W-:Y:S01]  /*ec10*/  IMAD.U32 R11, R4.reuse, 0x10000, RZ ;  /* 0x00010000040b7824 */ /* 0x048fe200078e00ff */
[----:B------:R-:W-:Y:S01]  /*ec20*/  LOP3.LUT R10, R4, 0xffff0000, RZ, 0xc0, !PT ;  /* 0xffff0000040a7812 */ /* 0x000fe200078ec0ff */
[C---:B------:R-:W-:Y:S01]  /*ec30*/  IMAD.U32 R9, R5.reuse, 0x10000, RZ ;  /* 0x0001000005097824 */ /* 0x040fe200078e00ff */
[----:B------:R-:W-:Y:S01]  /*ec40*/  LOP3.LUT R8, R5, 0xffff0000, RZ, 0xc0, !PT ;  /* 0xffff000005087812 */ /* 0x000fe200078ec0ff */
[----:B------:R-:W-:Y:S01]  /*ec50*/  FMUL.FTZ R29, R11, R32 ;  /* 0x000000200b1d7220 */ /* 0x000fe20000410000 */
[C---:B------:R-:W-:Y:S01]  /*ec60*/  LOP3.LUT R4, R6.reuse, 0xffff0000, RZ, 0xc0, !PT ;  /* 0xffff000006047812 */ /* 0x040fe200078ec0ff */
[----:B------:R-:W-:Y:S01]  /*ec70*/  IMAD.U32 R5, R6, 0x10000, RZ ;  /* 0x0001000006057824 */ /* 0x000fe200078e00ff */
[----:B------:R-:W-:Y:S01]  /*ec80*/  LOP3.LUT R2, R7, 0xffff0000, RZ, 0xc0, !PT ;  /* 0xffff000007027812 */ /* 0x000fe200078ec0ff */
[-C--:B------:R-:W-:Y:S02]  /*ec90*/  FMUL.FTZ R6, R11, R33.reuse ;  /* 0x000000210b067220 */ /* 0x080fe40000410000 */
[----:B------:R-:W-:-:S02]  /*eca0*/  FFMA.FTZ R33, R21, R33, -R29 ;  /* 0x0000002115217223 */ /* 0x000fc4000001081d */
[----:B------:R-:W-:Y:S02]  /*ecb0*/  IMAD.U32 R29, R17, 0x10000, RZ ;  /* 0x00010000111d7824 */ /* 0x000fe400078e00ff */
[----:B------:R-:W-:Y:S02]  /*ecc0*/  IMAD.U32 R3, R7, 0x10000, RZ ;  /* 0x0001000007037824 */ /* 0x000fe400078e00ff */
[----:B------:R-:W-:Y:S02]  /*ecd0*/  FFMA.FTZ R32, R21, R32, R6 ;  /* 0x0000002015207223 */ /* 0x000fe40000010006 */
[----:B------:R-:W-:Y:S02]  /*ece0*/  IMAD.U32 R21, R24, 0x10000, RZ ;  /* 0x0001000018157824 */ /* 0x000fe400078e00ff */
[C---:B------:R-:W-:Y:S02]  /*ecf0*/  FMUL.FTZ R11, R9.reuse, R35 ;  /* 0x00000023090b7220 */ /* 0x040fe40000410000 */
[----:B------:R-:W-:Y:S01]  /*ed00*/  FMUL.FTZ R7, R9, R29 ;  /* 0x0000001d09077220 */ /* 0x000fe20000410000 */
[----:B------:R-:W-:Y:S01]  /*ed10*/  LOP3.LUT R9, R17, 0xffff0000, RZ, 0xc0, !PT ;  /* 0xffff000011097812 */ /* 0x000fe200078ec0ff */
[C---:B------:R-:W-:Y:S01]  /*ed20*/  FMUL.FTZ R6, R3.reuse, R34 ;  /* 0x0000002203067220 */ /* 0x040fe20000410000 */
[----:B------:R-:W-:Y:S01]  /*ed30*/  LOP3.LUT R17, R22, 0xffff0000, RZ, 0xc0, !PT ;  /* 0xffff000016117812 */ /* 0x000fe200078ec0ff */
[----:B------:R-:W-:-:S02]  /*ed40*/  FMUL.FTZ R3, R3, R21 ;  /* 0x0000001503037220 */ /* 0x000fc40000410000 */
[----:B------:R-:W-:Y:S01]  /*ed50*/  FFMA.FTZ R29, R19, R29, -R11 ;  /* 0x0000001d131d7223 */ /* 0x000fe2000001080b */
[----:B------:R-:W-:Y:S01]  /*ed60*/  LOP3.LUT R11, R15, 0xffff0000, RZ, 0xc0, !PT ;  /* 0xffff00000f0b7812 */ /* 0x000fe200078ec0ff */
[----:B------:R-:W-:Y:S01]  /*ed70*/  FFMA.FTZ R19, R19, R35, R7 ;  /* 0x0000002313137223 */ /* 0x000fe20000010007 */
[----:B------:R-:W-:Y:S01]  /*ed80*/  LOP3.LUT R7, R18, 0xffff0000, RZ, 0xc0, !PT ;  /* 0xffff000012077812 */ /* 0x000fe200078ec0ff */
[----:B------:R-:W-:Y:S02]  /*ed90*/  FFMA.FTZ R16, R12, R34, R3 ;  /* 0x000000220c107223 */ /* 0x000fe40000010003 */
[----:B------:R-:W-:Y:S02]  /*eda0*/  FMUL.FTZ R3, R10, R36 ;  /* 0x000000240a037220 */ /* 0x000fe40000410000 */
[----:B------:R-:W-:Y:S02]  /*edb0*/  FFMA.FTZ R21, R12, R21, -R6 ;  /* 0x000000150c157223 */ /* 0x000fe40000010806 */
[----:B------:R-:W-:-:S02]  /*edc0*/  FMUL.FTZ R6, R10, R7 ;  /* 0x000000070a067220 */ /* 0x000fc40000410000 */
[----:B------:R-:W-:Y:S02]  /*edd0*/  FFMA.FTZ R15, R20, R7, -R3 ;  /* 0x00000007140f7223 */ /* 0x000fe40000010803 */
[----:B------:R-:W-:Y:S02]  /*ede0*/  IMAD.U32 R18, R23, 0x10000, RZ ;  /* 0x0001000017127824 */ /* 0x000fe400078e00ff */
[C---:B------:R-:W-:Y:S02]  /*edf0*/  FMUL.FTZ R7, R8.reuse, R11 ;  /* 0x0000000b08077220 */ /* 0x040fe40000410000 */
[----:B------:R-:W-:Y:S01]  /*ee00*/  FMUL.FTZ R3, R8, R9 ;  /* 0x0000000908037220 */ /* 0x000fe20000410000 */
[----:B------:R-:W-:Y:S01]  /*ee10*/  LOP3.LUT R8, R24, 0xffff0000, RZ, 0xc0, !PT ;  /* 0xffff000018087812 */ /* 0x000fe200078ec0ff */
[----:B------:R-:W-:Y:S02]  /*ee20*/  IMAD.U32 R10, R25, 0x10000, RZ ;  /* 0x00010000190a7824 */ /* 0x000fe400078e00ff */
[----:B------:R-:W-:-:S02]  /*ee30*/  FFMA.FTZ R12, R20, R36, R6 ;  /* 0x00000024140c7223 */ /* 0x000fc40000010006 */
[----:B------:R-:W-:Y:S02]  /*ee40*/  FMUL.FTZ R6, R5, R18 ;  /* 0x0000001205067220 */ /* 0x000fe40000410000 */
[C---:B------:R-:W-:Y:S01]  /*ee50*/  FFMA.FTZ R9, R14.reuse, R9, -R7 ;  /* 0x000000090e097223 */ /* 0x040fe20000010807 */
[----:B------:R-:W-:Y:S01]  /*ee60*/  LOP3.LUT R7, R25, 0xffff0000, RZ, 0xc0, !PT ;  /* 0xffff000019077812 */ /* 0x000fe200078ec0ff */
[----:B------:R-:W-:Y:S02]  /*ee70*/  FFMA.FTZ R14, R14, R11, R3 ;  /* 0x0000000b0e0e7223 */ /* 0x000fe40000010003 */
[-C--:B------:R-:W-:Y:S01]  /*ee80*/  FMUL.FTZ R3, R5, R10.reuse ;  /* 0x0000000a05037220 */ /* 0x080fe20000410000 */
[----:B------:R-:W-:Y:S01]  /*ee90*/  F2FP.BF16.PACK_AB R9, R9, R29 ;  /* 0x0000001d0909723e */ /* 0x000fe200000010ff */
[----:B------:R-:W-:Y:S01]  /*eea0*/  FFMA.FTZ R10, R13, R10, -R6 ;  /* 0x0000000a0d0a7223 */ /* 0x000fe20000010806 */
[----:B------:R-:W-:Y:S01]  /*eeb0*/  LOP3.LUT R6, R23, 0xffff0000, RZ, 0xc0, !PT ;  /* 0xffff000017067812 */ /* 0x000fe200078ec0ff */
[----:B------:R-:W-:-:S02]  /*eec0*/  FFMA.FTZ R11, R13, R18, R3 ;  /* 0x000000120d0b7223 */ /* 0x000fc40000010003 */
[----:B------:R-:W-:Y:S02]  /*eed0*/  FMUL.FTZ R3, R2, R17 ;  /* 0x0000001102037220 */ /* 0x000fe40000410000 */
[C---:B------:R-:W-:Y:S02]  /*eee0*/  FMUL.FTZ R5, R4.reuse, R6 ;  /* 0x0000000604057220 */ /* 0x040fe40000410000 */
[-C--:B------:R-:W-:Y:S02]  /*eef0*/  FMUL.FTZ R4, R4, R7.reuse ;  /* 0x0000000704047220 */ /* 0x080fe40000410000 */
[----:B------:R-:W-:Y:S02]  /*ef00*/  FMUL.FTZ R2, R2, R8 ;  /* 0x0000000802027220 */ /* 0x000fe40000410000 */
[C---:B------:R-:W-:Y:S01]  /*ef10*/  FFMA.FTZ R6, R27.reuse, R6, R4 ;  /* 0x000000061b067223 */ /* 0x040fe20000010004 */
[----:B------:R-:W-:Y:S01]  /*ef20*/  F2FP.BF16.PACK_AB R4, R12, R32 ;  /* 0x000000200c04723e */ /* 0x000fe200000010ff */
[----:B------:R-:W-:Y:S01]  /*ef30*/  FFMA.FTZ R7, R27, R7, -R5 ;  /* 0x000000071b077223 */ /* 0x000fe20000010805 */
[----:B------:R-:W-:Y:S01]  /*ef40*/  F2FP.BF16.PACK_AB R5, R14, R19 ;  /* 0x000000130e05723e */ /* 0x000fe200000010ff */
[----:B------:R-:W-:Y:S01]  /*ef50*/  FFMA.FTZ R3, R26, R8, -R3 ;  /* 0x000000081a037223 */ /* 0x000fe20000010803 */
[----:B------:R-:W-:Y:S01]  /*ef60*/  F2FP.BF16.PACK_AB R6, R6, R11 ;  /* 0x0000000b0606723e */ /* 0x000fe200000010ff */
[----:B------:R-:W-:Y:S01]  /*ef70*/  FFMA.FTZ R2, R26, R17, R2 ;  /* 0x000000111a027223 */ /* 0x000fe20000010002 */
[----:B------:R-:W-:-:S02]  /*ef80*/  F2FP.BF16.PACK_AB R8, R15, R33 ;  /* 0x000000210f08723e */ /* 0x000fc400000010ff */
[----:B------:R-:W-:Y:S02]  /*ef90*/  F2FP.BF16.PACK_AB R10, R7, R10 ;  /* 0x0000000a070a723e */ /* 0x000fe400000010ff */
[----:B------:R-:W-:Y:S02]  /*efa0*/  F2FP.BF16.PACK_AB R11, R3, R21 ;  /* 0x00000015030b723e */ /* 0x000fe400000010ff */
[----:B------:R-:W-:-:S03]  /*efb0*/  F2FP.BF16.PACK_AB R7, R2, R16 ;  /* 0x000000100207723e */ /* 0x000fc600000010ff */
[----:B------:R2:W-:Y:S04]  /*efc0*/  STS.128 [R31], R8 ;  /* 0x000000081f007388 */ /* 0x0005e80000000c00 */
[----:B------:R2:W-:Y:S02]  /*efd0*/  STS.128 [R30+0xc100], R4 ;  /* 0x00c100041e007388 */ /* 0x0005e40000000c00 */
.L_x_689:
[----:B------:R-:W-:Y:S05]  /*efe0*/  BSYNC B0 ;  /* 0x0000000000007941 */ /* 0x000fea0003800000 */
.L_x_688:
[----:B------:R-:W-:Y:S01]  /*eff0*/  ISETP.GE.AND P0, PT, R107, c[0x0][0x27c], PT ;  /* 0x00009f006b007a0c */ /* 0x000fe20003f06270 */
[----:B------:R-:W-:-:S12]  /*f000*/  BSSY B0, `(.L_x_690) ;  /* 0x0000070000007945 */ /* 0x000fd80003800000 */
[----:B------:R-:W-:Y:S05]  /*f010*/  @P0 BRA `(.L_x_691) ;  /* 0x000006e000000947 */ /* 0x000fea0003800000 */
[----:B------:R-:W-:Y:S01]  /*f020*/  IMAD.MOV.U32 R2, RZ, RZ, c[0x0][0x27c] ;  /* 0x00009f00ff027624 */ /* 0x000fe200078e00ff */
[----:B--2---:R-:W-:Y:S02]  /*f030*/  LEA.HI R4, R81, R107, RZ, 0x6 ;  /* 0x0000006b51047211 */ /* 0x004fe400078f30ff */
[----:B------:R-:W-:Y:S02]  /*f040*/  LOP3.LUT R3, R0, 0x38, R82, 0xf8, !PT ;  /* 0x0000003800037812 */ /* 0x000fe400078ef852 */
[----:B------:R-:W-:Y:S01]  /*f050*/  LEA.HI R2, R2, R51, RZ, 0x1d ;  /* 0x0000003302027211 */ /* 0x000fe200078fe8ff */
[----:B------:R-:W-:Y:S01]  /*f060*/  IMAD.SHL.U32 R6, R4, 0x80, RZ ;  /* 0x0000008004067824 */ /* 0x000fe200078e00ff */
[----:B------:R-:W-:Y:S02]  /*f070*/  LOP3.LUT R3, R3, R37, RZ, 0x3c, !PT ;  /* 0x0000002503037212 */ /* 0x000fe400078e3cff */
        /* <DEDUP_REMOVED lines=13> */
[----:B------:R-:W-:Y:S02]  /*f150*/  SHF.R.U64 R12, R62, 0x10, R63 ;  /* 0x000000103e0c7819 */ /* 0x000fe4000000123f */
[----:B------:R-:W-:Y:S01]  /*f160*/  PRMT R16, R94, 0x5432, R14 ;  /* 0x000054325e107816 */ /* 0x000fe2000000000e */
[----:B------:R-:W-:Y:S01]  /*f170*/  IMAD.SHL.U32 R30, R2, 0x2, RZ ;  /* 0x00000002021e7824 */ /* 0x000fe200078e00ff */
[----:B------:R-:W-:Y:S02]  /*f180*/  SHF.R.U64 R2, R60, 0x10, R61 ;  /* 0x000000103c027819 */ /* 0x000fe4000000123d */
[----:B------:R-:W-:Y:S01]  /*f190*/  SHF.R.U32.HI R13, RZ, 0x10, R63 ;  /* 0x00000010ff0d7819 */ /* 0x000fe2000001163f */
[----:B------:R-:W-:Y:S01]  /*f1a0*/  IMAD.U32 R32, R16, 0x10000, RZ ;  /* 0x0001000010207824 */ /* 0x000fe200078e00ff */
[----:B------:R-:W3:Y:S01]  /*f1b0*/  LDS.128 R4, [R30+0xc100] ;  /* 0x00c100001e047984 */ /* 0x000ee20000000c00 */
[----:B------:R-:W-:-:S02]  /*f1c0*/  PRMT R18, R96, 0x5432, R2 ;  /* 0x0000543260127816 */ /* 0x000fc40000000002 */
[----:B------:R-:W-:Y:S02]  /*f1d0*/  SHF.R.U64 R19, R66, 0x10, R67 ;  /* 0x0000001042137819 */ /* 0x000fe40000001243 */
[C---:B------:R-:W-:Y:S01]  /*f1e0*/  PRMT R25, R97.reuse, 0x5432, R12 ;  /* 0x0000543261197816 */ /* 0x040fe2000000000c */
[----:B------:R-:W-:Y:S01]  /*f1f0*/  IMAD.U32 R33, R18, 0x10000, RZ ;  /* 0x0001000012217824 */ /* 0x000fe200078e00ff */
[----:B------:R-:W-:Y:S02]  /*f200*/  SHF.R.U32.HI R15, RZ, 0x10, R65 ;  /* 0x00000010ff0f7819 */ /* 0x000fe40000011641 */
[----:B------:R-:W-:Y:S02]  /*f210*/  SHF.R.U32.HI R3, RZ, 0x10, R61 ;  /* 0x00000010ff037819 */ /* 0x000fe4000001163d */
[----:B------:R-:W-:Y:S02]  /*f220*/  SHF.R.U32.HI R22, RZ, 0x10, R67 ;  /* 0x00000010ff167819 */ /* 0x000fe40000011643 */
[----:B------:R-:W-:-:S02]  /*f230*/  PRMT R24, R97, 0x5410, R13 ;  /* 0x0000541061187816 */ /* 0x000fc4000000000d */
[C---:B------:R-:W-:Y:S02]  /*f240*/  PRMT R23, R95.reuse, 0x5432, R19 ;  /* 0x000054325f177816 */ /* 0x040fe40000000013 */
[----:B------:R-:W-:Y:S02]  /*f250*/  PRMT R15, R94, 0x5410, R15 ;  /* 0x000054105e0f7816 */ /* 0x000fe4000000000f */
[----:B------:R-:W-:Y:S02]  /*f260*/  PRMT R17, R96, 0x5410, R3 ;  /* 0x0000541060117816 */ /* 0x000fe40000000003 */
[----:B------:R-:W-:Y:S01]  /*f270*/  PRMT R22, R95, 0x5410, R22 ;  /* 0x000054105f167816 */ /* 0x000fe20000000016 */
[----:B------:R-:W-:Y:S01]  /*f280*/  IMAD.U32 R35, R15, 0x10000, RZ ;  /* 0x000100000f237824 */ /* 0x000fe200078e00ff */
[----:B------:R-:W-:-:S03]  /*f290*/  LOP3.LUT R36, R16, 0xffff0000, RZ, 0xc0, !PT ;  /* 0xffff000010247812 */ /* 0x000fc600078ec0ff */
        /* <DEDUP_REMOVED lines=8> */
[----:B------:R-:W-:Y:S02]  /*f320*/  IMAD.U32 R13, R10, 0x10000, RZ ;  /* 0x000100000a0d7824 */ /* 0x000fe400078e00ff */
        /* <DEDUP_REMOVED lines=8> */
[----:B------:R-:W-:-:S02]  /*f3b0*/  FMUL.FTZ R6, R11, R33 ;  /* 0x000000210b067220 */ /* 0x000fc40000410000 */
[----:B------:R-:W-:Y:S02]  /*f3c0*/  FFMA.FTZ R33, R21, R33, -R29 ;  /* 0x0000002115217223 */ /* 0x000fe4000001081d */
[----:B------:R-:W-:Y:S02]  /*f3d0*/  IMAD.U32 R29, R17, 0x10000, RZ ;  /* 0x00010000111d7824 */ /* 0x000fe400078e00ff */
[----:B------:R-:W-:Y:S02]  /*f3e0*/  IMAD.U32 R3, R7, 0x10000, RZ ;  /* 0x0001000007037824 */ /* 0x000fe400078e00ff */
[----:B------:R-:W-:Y:S02]  /*f3f0*/  FFMA.FTZ R32, R21, R32, R6 ;  /* 0x0000002015207223 */ /* 0x000fe40000010006 */
[----:B------:R-:W-:Y:S02]  /*f400*/  IMAD.U32 R21, R24, 0x10000, RZ ;  /* 0x0001000018157824 */ /* 0x000fe400078e00ff */
[----:B------:R-:W-:-:S02]  /*f410*/  FMUL.FTZ R11, R9, R35 ;  /* 0x00000023090b7220 */ /* 0x000fc40000410000 */
[----:B------:R-:W-:Y:S01]  /*f420*/  FMUL.FTZ R7, R9, R29 ;  /* 0x0000001d09077220 */ /* 0x000fe20000410000 */
[----:B------:R-:W-:Y:S01]  /*f430*/  LOP3.LUT R9, R17, 0xffff0000, RZ, 0xc0, !PT ;  /* 0xffff000011097812 */ /* 0x000fe200078ec0ff */
[CC--:B------:R-:W-:Y:S01]  /*f440*/  FMUL.FTZ R6, R3.reuse, R34.reuse ;  /* 0x0000002203067220 */ /* 0x0c0fe20000410000 */
[----:B------:R-:W-:Y:S01]  /*f450*/  LOP3.LUT R17, R22, 0xffff0000, RZ, 0xc0, !PT ;  /* 0xffff000016117812 */ /* 0x000fe200078ec0ff */
[----:B------:R-:W-:Y:S02]  /*f460*/  FMUL.FTZ R3, R3, R21 ;  /* 0x0000001503037220 */ /* 0x000fe40000410000 */
[----:B------:R-:W-:Y:S01]  /*f470*/  FFMA.FTZ R29, R19, R29, -R11 ;  /* 0x0000001d131d7223 */ /* 0x000fe2000001080b */
[----:B------:R-:W-:Y:S01]  /*f480*/  LOP3.LUT R11, R15, 0xffff0000, RZ, 0xc0, !PT ;  /* 0xffff00000f0b7812 */ /* 0x000fe200078ec0ff */
[----:B------:R-:W-:Y:S01]  /*f490*/  FFMA.FTZ R19, R19, R35, R7 ;  /* 0x0000002313137223 */ /* 0x000fe20000010007 */
[----:B------:R-:W-:Y:S01]  /*f4a0*/  LOP3.LUT R7, R18, 0xffff0000, RZ, 0xc0, !PT ;  /* 0xffff000012077812 */ /* 0x000fe200078ec0ff */
[----:B------:R-:W-:-:S02]  /*f4b0*/  FFMA.FTZ R16, R12, R34, R3 ;  /* 0x000000220c107223 */ /* 0x000fc40000010003 */
[----:B------:R-:W-:Y:S02]  /*f4c0*/  FMUL.FTZ R3, R10, R36 ;  /* 0x000000240a037220 */ /* 0x000fe40000410000 */
[----:B------:R-:W-:Y:S02]  /*f4d0*/  FFMA.FTZ R21, R12, R21, -R6 ;  /* 0x000000150c157223 */ /* 0x000fe40000010806 */
[-C--:B------:R-:W-:Y:S02]  /*f4e0*/  FMUL.FTZ R6, R10, R7.reuse ;  /* 0x000000070a067220 */ /* 0x080fe40000410000 */
[----:B------:R-:W-:Y:S02]  /*f4f0*/  FFMA.FTZ R15, R20, R7, -R3 ;  /* 0x00000007140f7223 */ /* 0x000fe40000010803 */
[----:B------:R-:W-:Y:S02]  /*f500*/  IMAD.U32 R18, R23, 0x10000, RZ ;  /* 0x0001000017127824 */ /* 0x000fe400078e00ff */
[----:B------:R-:W-:-:S02]  /*f510*/  FMUL.FTZ R7, R8, R11 ;  /* 0x0000000b08077220 */ /* 0x000fc40000410000 */
[-C--:B------:R-:W-:Y:S01]  /*f520*/  FMUL.FTZ R3, R8, R9.reuse ;  /* 0x0000000908037220 */ /* 0x080fe20000410000 */
[----:B------:R-:W-:Y:S01]  /*f530*/  LOP3.LUT R8, R24, 0xffff0000, RZ, 0xc0, !PT ;  /* 0xffff000018087812 */ /* 0x000fe200078ec0ff */
[----:B------:R-:W-:Y:S02]  /*f540*/  IMAD.U32 R10, R25, 0x10000, RZ ;  /* 0x00010000190a7824 */ /* 0x000fe400078e00ff */
[----:B------:R-:W-:Y:S02]  /*f550*/  FFMA.FTZ R12, R20, R36, R6 ;  /* 0x00000024140c7223 */ /* 0x000fe40000010006 */
[----:B------:R-:W-:Y:S02]  /*f560*/  FMUL.FTZ R6, R5, R18 ;  /* 0x0000001205067220 */ /* 0x000fe40000410000 */
[C---:B------:R-:W-:Y:S01]  /*f570*/  FFMA.FTZ R9, R14.reuse, R9, -R7 ;  /* 0x000000090e097223 */ /* 0x040fe20000010807 */
[----:B------:R-:W-:Y:S01]  /*f580*/  LOP3.LUT R7, R25, 0xffff0000, RZ, 0xc0, !PT ;  /* 0xffff000019077812 */ /* 0x000fe200078ec0ff */
[----:B------:R-:W-:-:S02]  /*f590*/  FFMA.FTZ R14, R14, R11, R3 ;  /* 0x0000000b0e0e7223 */ /* 0x000fc40000010003 */
[-C--:B------:R-:W-:Y:S01]  /*f5a0*/  FMUL.FTZ R3, R5, R10.reuse ;  /* 0x0000000a05037220 */ /* 0x080fe20000410000 */
[----:B------:R-:W-:Y:S01]  /*f5b0*/  F2FP.BF16.PACK_AB R9, R9, R29 ;  /* 0x0000001d0909723e */ /* 0x000fe200000010ff */
[----:B------:R-:W-:Y:S01]  /*f5c0*/  FFMA.FTZ R10, R13, R10, -R6 ;  /* 0x0000000a0d0a7223 */ /* 0x000fe20000010806 */
[----:B------:R-:W-:Y:S01]  /*f5d0*/  LOP3.LUT R6, R23, 0xffff0000, RZ, 0xc0, !PT ;  /* 0xffff000017067812 */ /* 0x000fe200078ec0ff */
[----:B------:R-:W-:Y:S02]  /*f5e0*/  FFMA.FTZ R11, R13, R18, R3 ;  /* 0x000000120d0b7223 */ /* 0x000fe40000010003 */
[----:B------:R-:W-:Y:S02]  /*f5f0*/  FMUL.FTZ R3, R2, R17 ;  /* 0x0000001102037220 */ /* 0x000fe40000410000 */
[C---:B------:R-:W-:Y:S02]  /*f600*/  FMUL.FTZ R5, R4.reuse, R6 ;  /* 0x0000000604057220 */ /* 0x040fe40000410000 */
[----:B------:R-:W-:-:S02]  /*f610*/  FMUL.FTZ R4, R4, R7 ;  /* 0x0000000704047220 */ /* 0x000fc40000410000 */
        /* <DEDUP_REMOVED lines=8> */
[----:B------:R-:W-:Y:S02]  /*f6a0*/  F2FP.BF16.PACK_AB R8, R15, R33 ;  /* 0x000000210f08723e */ /* 0x000fe400000010ff */
[----:B------:R-:W-:-:S02]  /*f6b0*/  F2FP.BF16.PACK_AB R10, R7, R10 ;  /* 0x0000000a070a723e */ /* 0x000fc400000010ff */
[----:B------:R-:W-:Y:S02]  /*f6c0*/  F2FP.BF16.PACK_AB R11, R3, R21 ;  /* 0x00000015030b723e */ /* 0x000fe400000010ff */
[----:B------:R-:W-:-:S03]  /*f6d0*/  F2FP.BF16.PACK_AB R7, R2, R16 ;  /* 0x000000100207723e */ /* 0x000fc600000010ff */
[----:B------:R2:W-:Y:S04]  /*f6e0*/  STS.128 [R31], R8 ;  /* 0x000000081f007388 */ /* 0x0005e80000000c00 */
[----:B------:R2:W-:Y:S02]  /*f6f0*/  STS.128 [R30+0xc100], R4 ;  /* 0x00c100041e007388 */ /* 0x0005e40000000c00 */
.L_x_691:
[----:B------:R-:W-:Y:S05]  /*f700*/  BSYNC B0 ;  /* 0x0000000000007941 */ /* 0x000fea0003800000 */
.L_x_690:
[----:B------:R-:W-:-:S13]  /*f710*/  ISETP.GE.AND P0, PT, R106, c[0x0][0x27c], PT ;  /* 0x00009f006a007a0c */ /* 0x000fda0003f06270 */
        /* <DEDUP_REMOVED lines=11> */
[----:B------:R-:W-:Y:S02]  /*f7d0*/  LOP3.LUT R4, R0, 0x38, R5, 0xf8, !PT ;  /* 0x0000003800047812 */ /* 0x000fe400078ef805 */
[----:B------:R-:W-:Y:S01]  /*f7e0*/  IADD3 R0, R3, R6, R28 ;  /* 0x0000000603007210 */ /* 0x000fe20007ffe01c */
[----:B------:R-:W-:Y:S01]  /*f7f0*/  IMAD.SHL.U32 R2, R2, 0x400, RZ ;  /* 0x0000040002027824 */ /* 0x000fe200078e00ff */
[----:B------:R-:W-:Y:S02]  /*f800*/  LOP3.LUT R3, R4, R37, RZ, 0x3c, !PT ;  /* 0x0000002504037212 */ /* 0x000fe400078e3cff */
[----:B------:R-:W-:Y:S02]  /*f810*/  LEA R29, R0, 0xc100, 0x1 ;  /* 0x0000c100001d7811 */ /* 0x000fe400078e08ff */
[----:B------:R-:W-:-:S02]  /*f820*/  LOP3.LUT R0, R2, 0x7fffe000, RZ, 0xc0, !PT ;  /* 0x7fffe00002007812 */ /* 0x000fc400078ec0ff */
[----:B------:R-:W-:Y:S01]  /*f830*/  SHF.R.U64 R13, R68, 0x10, R69 ;  /* 0x00000010440d7819 */ /* 0x000fe20000001245 */
[----:B------:R-:W2:Y:S01]  /*f840*/  LDS.128 R8, [R29] ;  /* 0x000000001d087984 */ /* 0x000ea20000000c00 */
[----:B------:R-:W-:Y:S02]  /*f850*/  IADD3 R0, R3, R0, R28 ;  /* 0x0000000003007210 */ /* 0x000fe40007ffe01c */
[----:B------:R-:W-:Y:S02]  /*f860*/  PRMT R16, R98, 0x5432, R13 ;  /* 0x0000543262107816 */ /* 0x000fe4000000000d */
[----:B------:R-:W-:Y:S01]  /*f870*/  SHF.R.U64 R14, R70, 0x10, R71 ;  /* 0x00000010460e7819 */ /* 0x000fe20000001247 */
[----:B------:R-:W-:Y:S01]  /*f880*/  IMAD.SHL.U32 R28, R0, 0x2, RZ ;  /* 0x00000002001c7824 */ /* 0x000fe200078e00ff */
[----:B------:R-:W-:Y:S01]  /*f890*/  SHF.R.U64 R0, R72, 0x10, R73 ;  /* 0x0000001048007819 */ /* 0x000fe20000001249 */
[----:B------:R-:W-:Y:S01]  /*f8a0*/  IMAD.U32 R30, R16, 0x10000, RZ ;  /* 0x00010000101e7824 */ /* 0x000fe200078e00ff */
[----:B------:R-:W-:-:S02]  /*f8b0*/  SHF.R.U32.HI R19, RZ, 0x10, R71 ;  /* 0x00000010ff137819 */ /* 0x000fc40000011647 */
[----:B------:R-:W3:Y:S01]  /*f8c0*/  LDS.128 R4, [R28+0xc100] ;  /* 0x00c100001c047984 */ /* 0x000ee20000000c00 */
[----:B------:R-:W-:Y:S02]  /*f8d0*/  PRMT R18, R100, 0x5432, R0 ;  /* 0x0000543264127816 */ /* 0x000fe40000000000 */
[----:B------:R-:W-:Y:S02]  /*f8e0*/  SHF.R.U64 R3, R74, 0x10, R75 ;  /* 0x000000104a037819 */ /* 0x000fe4000000124b */
[----:B------:R-:W-:Y:S01]  /*f8f0*/  SHF.R.U32.HI R15, RZ, 0x10, R69 ;  /* 0x00000010ff0f7819 */ /* 0x000fe20000011645 */
[----:B------:R-:W-:Y:S01]  /*f900*/  IMAD.U32 R31, R18, 0x10000, RZ ;  /* 0x00010000121f7824 */ /* 0x000fe200078e00ff */
[----:B------:R-:W-:Y:S02]  /*f910*/  SHF.R.U32.HI R2, RZ, 0x10, R73 ;  /* 0x00000010ff027819 */ /* 0x000fe40000011649 */
[----:B------:R-:W-:Y:S02]  /*f920*/  SHF.R.U32.HI R12, RZ, 0x10, R75 ;  /* 0x00000010ff0c7819 */ /* 0x000fe4000001164b */
[----:B------:R-:W-:-:S02]  /*f930*/  PRMT R23, R99, 0x5432, R14 ;  /* 0x0000543263177816 */ /* 0x000fc4000000000e */
[----:B------:R-:W-:Y:S02]  /*f940*/  PRMT R22, R99, 0x5410, R19 ;  /* 0x0000541063167816 */ /* 0x000fe40000000013 */
[----:B------:R-:W-:Y:S02]  /*f950*/  PRMT R25, R102, 0x5432, R3 ;  /* 0x0000543266197816 */ /* 0x000fe40000000003 */
[----:B------:R-:W-:Y:S01]  /*f960*/  PRMT R15, R98, 0x5410, R15 ;  /* 0x00005410620f7816 */ /* 0x000fe2000000000f */
[----:B------:R-:W-:Y:S01]  /*f970*/  IMAD.U32 R32, R22, 0x10000, RZ ;  /* 0x0001000016207824 */ /* 0x000fe200078e00ff */
[----:B------:R-:W-:Y:S02]  /*f980*/  PRMT R17, R100, 0x5410, R2 ;  /* 0x0000541064117816 */ /* 0x000fe40000000002 */
[----:B------:R-:W-:Y:S01]  /*f990*/  PRMT R24, R102, 0x5410, R12 ;  /* 0x0000541066187816 */ /* 0x000fe2000000000c */
[----:B------:R-:W-:Y:S01]  /*f9a0*/  IMAD.U32 R33, R15, 0x10000, RZ ;  /* 0x000100000f217824 */ /* 0x000fe200078e00ff */
[----:B------:R-:W-:-:S02]  /*f9b0*/  LOP3.LUT R34, R16, 0xffff0000, RZ, 0xc0, !PT ;  /* 0xffff000010227812 */ /* 0x000fc400078ec0ff */
[----:B------:R-:W-:Y:S01]  /*f9c0*/  LOP3.LUT R15, R15, 0xffff0000, RZ, 0xc0, !PT ;  /* 0xffff00000f0f7812 */ /* 0x000fe200078ec0ff */
        /* <DEDUP_REMOVED lines=14> */
[----:B------:R-:W-:-:S02]  /*fab0*/  FMUL.FTZ R6, R10, R31 ;  /* 0x0000001f0a067220 */ /* 0x000fc40000410000 */
[C---:B------:R-:W-:Y:S01]  /*fac0*/  IMAD.U32 R8, R5.reuse, 0x10000, RZ ;  /* 0x0001000005087824 */ /* 0x040fe200078e00ff */
[----:B------:R-:W-:Y:S01]  /*fad0*/  LOP3.LUT R5, R5, 0xffff0000, RZ, 0xc0, !PT ;  /* 0xffff000005057812 */ /* 0x000fe200078ec0ff */
[----:B------:R-:W-:Y:S02]  /*fae0*/  FFMA.FTZ R31, R21, R31, -R27 ;  /* 0x0000001f151f7223 */ /* 0x000fe4000001081b */
[----:B------:R-:W-:Y:S02]  /*faf0*/  IMAD.U32 R2, R7, 0x10000, RZ ;  /* 0x0001000007027824 */ /* 0x000fe400078e00ff */
[C---:B------:R-:W-:Y:S01]  /*fb00*/  IMAD.U32 R27, R17.reuse, 0x10000, RZ ;  /* 0x00010000111b7824 */ /* 0x040fe200078e00ff */
[----:B------:R-:W-:Y:S01]  /*fb10*/  LOP3.LUT R17, R17, 0xffff0000, RZ, 0xc0, !PT ;  /* 0xffff000011117812 */ /* 0x000fe200078ec0ff */
[----:B------:R-:W-:Y:S02]  /*fb20*/  FFMA.FTZ R30, R21, R30, R6 ;  /* 0x0000001e151e7223 */ /* 0x000fe40000010006 */
[----:B------:R-:W-:-:S02]  /*fb30*/  IMAD.U32 R21, R24, 0x10000, RZ ;  /* 0x0001000018157824 */ /* 0x000fc400078e00ff */
[C---:B------:R-:W-:Y:S02]  /*fb40*/  FMUL.FTZ R10, R8.reuse, R33 ;  /* 0x00000021080a7220 */ /* 0x040fe40000410000 */
[----:B------:R-:W-:Y:S02]  /*fb50*/  FMUL.FTZ R7, R8, R27 ;  /* 0x0000001b08077220 */ /* 0x000fe40000410000 */
[CC--:B------:R-:W-:Y:S02]  /*fb60*/  FMUL.FTZ R6, R2.reuse, R32.reuse ;  /* 0x0000002002067220 */ /* 0x0c0fe40000410000 */
[----:B------:R-:W-:Y:S02]  /*fb70*/  FMUL.FTZ R2, R2, R21 ;  /* 0x0000001502027220 */ /* 0x000fe40000410000 */
[C---:B------:R-:W-:Y:S02]  /*fb80*/  FFMA.FTZ R27, R19.reuse, R27, -R10 ;  /* 0x0000001b131b7223 */ /* 0x040fe4000001080a */
[----:B------:R-:W-:Y:S01]  /*fb90*/  FFMA.FTZ R19, R19, R33, R7 ;  /* 0x0000002113137223 */ /* 0x000fe20000010007 */
[----:B------:R-:W-:Y:S01]  /*fba0*/  LOP3.LUT R7, R18, 0xffff0000, RZ, 0xc0, !PT ;  /* 0xffff000012077812 */ /* 0x000fe200078ec0ff */
[----:B------:R-:W-:-:S02]  /*fbb0*/  FFMA.FTZ R16, R12, R32, R2 ;  /* 0x000000200c107223 */ /* 0x000fc40000010002 */
[C---:B------:R-:W-:Y:S02]  /*fbc0*/  FMUL.FTZ R2, R9.reuse, R34 ;  /* 0x0000002209027220 */ /* 0x040fe40000410000 */
[----:B------:R-:W-:Y:S02]  /*fbd0*/  FFMA.FTZ R21, R12, R21, -R6 ;  /* 0x000000150c157223 */ /* 0x000fe40000010806 */
[-C--:B------:R-:W-:Y:S02]  /*fbe0*/  FMUL.FTZ R6, R9, R7.reuse ;  /* 0x0000000709067220 */ /* 0x080fe40000410000 */
[----:B------:R-:W-:Y:S02]  /*fbf0*/  FFMA.FTZ R8, R20, R7, -R2 ;  /* 0x0000000714087223 */ /* 0x000fe40000010802 */
[----:B------:R-:W-:Y:S02]  /*fc00*/  IMAD.U32 R18, R23, 0x10000, RZ ;  /* 0x0001000017127824 */ /* 0x000fe400078e00ff */
[C---:B------:R-:W-:Y:S01]  /*fc10*/  FMUL.FTZ R7, R5.reuse, R15 ;  /* 0x0000000f05077220 */ /* 0x040fe20000410000 */
[----:B------:R-:W-:Y:S01]  /*fc20*/  F2FP.BF16.PACK_AB R8, R8, R31 ;  /* 0x0000001f0808723e */ /* 0x000fe200000010ff */
[----:B------:R-:W-:-:S02]  /*fc30*/  FMUL.FTZ R2, R5, R17 ;  /* 0x0000001105027220 */ /* 0x000fc40000410000 */
[----:B------:R-:W-:Y:S02]  /*fc40*/  IMAD.U32 R10, R25, 0x10000, RZ ;  /* 0x00010000190a7824 */ /* 0x000fe400078e00ff */
[----:B------:R-:W-:Y:S02]  /*fc50*/  FMUL.FTZ R5, R4, R18 ;  /* 0x0000001204057220 */ /* 0x000fe40000410000 */
[C---:B------:R-:W-:Y:S01]  /*fc60*/  FFMA.FTZ R9, R14.reuse, R17, -R7 ;  /* 0x000000110e097223 */ /* 0x040fe20000010807 */
[----:B------:R-:W-:Y:S01]  /*fc70*/  LOP3.LUT R17, R23, 0xffff0000, RZ, 0xc0, !PT ;  /* 0xffff000017117812 */ /* 0x000fe200078ec0ff */
[----:B------:R-:W-:Y:S01]  /*fc80*/  FFMA.FTZ R14, R14, R15, R2 ;  /* 0x0000000f0e0e7223 */ /* 0x000fe20000010002 */
[----:B------:R-:W-:Y:S01]  /*fc90*/  LOP3.LUT R15, R22, 0xffff0000, RZ, 0xc0, !PT ;  /* 0xffff0000160f7812 */ /* 0x000fe200078ec0ff */
[----:B------:R-:W-:Y:S01]  /*fca0*/  FFMA.FTZ R12, R20, R34, R6 ;  /* 0x00000022140c7223 */ /* 0x000fe20000010006 */
[----:B------:R-:W-:Y:S01]  /*fcb0*/  LOP3.LUT R6, R25, 0xffff0000, RZ, 0xc0, !PT ;  /* 0xffff000019067812 */ /* 0x000fe200078ec0ff */
[-C--:B------:R-:W-:Y:S01]  /*fcc0*/  FMUL.FTZ R2, R4, R10.reuse ;  /* 0x0000000a04027220 */ /* 0x080fe20000410000 */
[----:B------:R-:W-:Y:S01]  /*fcd0*/  F2FP.BF16.PACK_AB R9, R9, R27 ;  /* 0x0000001b0909723e */ /* 0x000fe200000010ff */
[C---:B------:R-:W-:Y:S01]  /*fce0*/  FFMA.FTZ R10, R13.reuse, R10, -R5 ;  /* 0x0000000a0d0a7223 */ /* 0x040fe20000010805 */
[----:B------:R-:W-:Y:S01]  /*fcf0*/  LOP3.LUT R5, R24, 0xffff0000, RZ, 0xc0, !PT ;  /* 0xffff000018057812 */ /* 0x000fe200078ec0ff */
[----:B------:R-:W-:-:S02]  /*fd00*/  FFMA.FTZ R7, R13, R18, R2 ;  /* 0x000000120d077223 */ /* 0x000fc40000010002 */
[C---:B------:R-:W-:Y:S02]  /*fd10*/  FMUL.FTZ R4, R3.reuse, R17 ;  /* 0x0000001103047220 */ /* 0x040fe40000410000 */
[-C--:B------:R-:W-:Y:S02]  /*fd20*/  FMUL.FTZ R3, R3, R6.reuse ;  /* 0x0000000603037220 */ /* 0x080fe40000410000 */
[C---:B------:R-:W-:Y:S02]  /*fd30*/  FMUL.FTZ R2, R0.reuse, R15 ;  /* 0x0000000f00027220 */ /* 0x040fe40000410000 */
[----:B------:R-:W-:Y:S02]  /*fd40*/  FMUL.FTZ R0, R0, R5 ;  /* 0x0000000500007220 */ /* 0x000fe40000410000 */
[----:B------:R-:W-:Y:S01]  /*fd50*/  FFMA.FTZ R6, R26, R6, -R4 ;  /* 0x000000061a067223 */ /* 0x000fe20000010804 */
        /* <DEDUP_REMOVED lines=8> */
[----:B------:R-:W-:Y:S01]  /*fde0*/  F2FP.BF16.PACK_AB R7, R0, R16 ;  /* 0x000000100007723e */ /* 0x000fe200000010ff */
[----:B------:R2:W-:Y:S04]  /*fdf0*/  STS.128 [R29], R8 ;  /* 0x000000081d007388 */ /* 0x0005e80000000c00 */
[----:B------:R2:W-:Y:S02]  /*fe00*/  STS.128 [R28+0xc100], R4 ;  /* 0x00c100041c007388 */ /* 0x0005e40000000c00 */
.L_x_667:
[----:B------:R-:W-:Y:S05]  /*fe10*/  BSYNC B2 ;  /* 0x0000000000027941 */ /* 0x000fea0003800000 */
.L_x_649:
[----:B------:R-:W-:Y:S01]  /*fe20*/  IMAD R0, R109, c[0x0][0x208], RZ ;  /* 0x000082006d007a24 */ /* 0x000fe200078e02ff */
[----:B------:R-:W-:-:S04]  /*fe30*/  DEPBAR.LE SB0, 0x0 ;  /* 0x000080000000791a */ /* 0x000fc80000000000 */
[C---:B-12---:R-:W-:Y:S01]  /*fe40*/  IMAD.WIDE.U32 R4, R101.reuse, c[0x0][0x208], RZ ;  /* 0x0000820065047a25 */ /* 0x046fe200078e00ff */
[----:B------:R-:W-:Y:S01]  /*fe50*/  BAR.SYNC.DEFER_BLOCKING 0x0 ;  /* 0x0000000000007b1d */ /* 0x000fe20000010000 */
[----:B------:R-:W-:Y:S02]  /*fe60*/  IADD3 R100, R242, -R103, RZ ;  /* 0x80000067f2647210 */ /* 0x000fe40007ffe0ff */
[----:B------:R-:W-:Y:S01]  /*fe70*/  IMAD R2, R101, c[0x0][0x20c], R0 ;  /* 0x0000830065027a24 */ /* 0x000fe200078e0200 */
[----:B------:R-:W-:Y:S02]  /*fe80*/  LEA R0, P1, R4, R230, 0x6 ;  /* 0x000000e604007211 */ /* 0x000fe400078230ff */
[----:B------:R1:W5:Y:S02]  /*fe90*/  LDL R152, [R1+0x1c] ;  /* 0x00001c0001987983 */ /* 0x0003640000100800 */
[----:B------:R-:W-:Y:S02]  /*fea0*/  IADD3 R3, R5, R2, RZ ;  /* 0x0000000205037210 */ /* 0x000fe40007ffe0ff */
[----:B------:R-:W-:-:S02]  /*feb0*/  LEA R2, P0, R0, c[0x0][0x1f8], 0x1 ;  /* 0x00007e0000027a11 */ /* 0x000fc400078008ff */
[----:B------:R-:W-:Y:S02]  /*fec0*/  LEA.HI.X R3, R4, R233, R3, 0x6, P1 ;  /* 0x000000e904037211 */ /* 0x000fe400008f3403 */
[----:B------:R-:W-:Y:S02]  /*fed0*/  MOV R4, c[0x0][0x208] ;  /* 0x0000820000047a02 */ /* 0x000fe40000000f00 */
[----:B------:R-:W-:Y:S02]  /*fee0*/  LEA.HI.X R3, R0, c[0x0][0x1fc], R3, 0x1, P0 ;  /* 0x00007f0000037a11 */ /* 0x000fe400000f0c03 */
[----:B------:R-:W-:Y:S02]  /*fef0*/  LOP3.LUT R0, R108, 0x1, RZ, 0xc0, !PT ;  /* 0x000000016c007812 */ /* 0x000fe400078ec0ff */
[----:B------:R-:W-:Y:S02]  /*ff00*/  MOV R5, c[0x0][0x20c] ;  /* 0x0000830000057a02 */ /* 0x000fe40000000f00 */
[----:B------:R-:W-:-:S02]  /*ff10*/  LEA R12, P0, R4, R2, 0x6 ;  /* 0x00000002040c7211 */ /* 0x000fc400078030ff */
[----:B------:R-:W-:Y:S01]  /*ff20*/  ISETP.NE.U32.AND P2, PT, R0, 0x1, PT ;  /* 0x000000010000780c */ /* 0x000fe20003f45070 */
[----:B------:R-:W-:Y:S01]  /*ff30*/  LDSM.16.M88.4 R8, [R199] ;  /* 0x00000000c708783b */ /* 0x000fe20000000200 */
[----:B------:R-:W-:Y:S02]  /*ff40*/  IADD3 R0, -R112, R100, RZ ;  /* 0x0000006470007210 */ /* 0x000fe40007ffe1ff */
[----:B------:R-:W-:Y:S01]  /*ff50*/  LEA.HI.X R13, R4, R3, R5, 0x6, P0 ;  /* 0x00000003040d7211 */ /* 0x000fe200000f3405 */
[----:B------:R-:W2:Y:S01]  /*ff60*/  LDSM.16.M88.4 R20, [R192] ;  /* 0x00000000c014783b */ /* 0x000ea20000000200 */
[----:B------:R-:W-:-:S03]  /*ff70*/  ISETP.LT.OR P0, PT, R0, 0x1, P2 ;  /* 0x000000010000780c */ /* 0x000fc60001701670 */
[----:B------:R-:W3:Y:S04]  /*ff80*/  LDSM.16.M88.4 R16, [R192+0x800] ;  /* 0x00080000c010783b */ /* 0x000ee80000000200 */
[----:B------:R-:W4:Y:S01]  /*ff90*/  LDSM.16.M88.4 R24, [R192+0x1000] ;  /* 0x00100000c018783b */ /* 0x000f220000000200 */
[----:B------:R-:W-:-:S03]  /*ffa0*/  LOP3.LUT P1, RZ, R108, 0x2, RZ, 0xc0, !PT ;  /* 0x000000026cff7812 */ /* 0x000fc6000782c0ff */
[----:B------:R-:W1:Y:S04]  /*ffb0*/  LDSM.16.M88.4 R32, [R192+0x1800] ;  /* 0x00180000c020783b */ /* 0x000e680000000200 */
[----:B------:R-:W-:Y:S04]  /*ffc0*/  LDSM.16.M88.4 R4, [R200] ;  /* 0x00000000c804783b */ /* 0x000fe80000000200 */
[----:B------:R-:W1:Y:S04]  /*ffd0*/  LDSM.16.M88.4 R44, [R203] ;  /* 0x00000000cb2c783b */ /* 0x000e680000000200 */
[----:B------:R-:W1:Y:S04]  /*ffe0*/  LDSM.16.M88.4 R56, [R214] ;  /* 0x00000000d638783b */ /* 0x000e680000000200 */
[----:B------:R-:W1:Y:S04]  /*fff0*/  LDSM.16.M88.4 R60, [R213] ;  /* 0x00000000d53c783b */ /* 0x000e680000000200 */
[----:B------:R-:W1:Y:S04]  /*10000*/  LDSM.16.M88.4 R68, [R212] ;  /* 0x00000000d444783b */ /* 0x000e680000000200 */
[----:B------:R-:W-:Y:S01]  /*10010*/  @!PT LDS RZ, [RZ] ;  /* 0x00000000fffff984 */ /* 0x000fe20000000800 */
[----:B------:R-:W-:Y:S01]  /*10020*/  @!PT LDS RZ, [RZ] ;  /* 0x00000000fffff984 */ /* 0x000fe20000000800 */
[----:B------:R-:W-:Y:S01]  /*10030*/  @!PT LDS RZ, [RZ] ;  /* 0x00000000fffff984 */ /* 0x000fe20000000800 */
[----:B------:R1:W-:Y:S01]  /*10040*/  LDGSTS.E.BYPASS.LTC128B.128 [R217+0x100], [R2.64], !P0 ;  /* 0x0010000002d97fae */ /* 0x0003e2000c101d46 */
[----:B------:R-:W-:-:S02]  /*10050*/  ISETP.LT.OR P0, PT, R0, 0x1, !P1 ;  /* 0x000000010000780c */ /* 0x000fc40004f01670 */
[C---:B------:R-:W-:Y:S02]  /*10060*/  ISETP.LT.OR P2, PT, R0.reuse, 0x21, P2 ;  /* 0x000000210000780c */ /* 0x040fe40001741670 */
[----:B------:R-:W-:-:S09]  /*10070*/  ISETP.LT.OR P1, PT, R0, 0x21, !P1 ;  /* 0x000000210000780c */ /* 0x000fd20004f21670 */
[----:B------:R1:W-:Y:S01]  /*10080*/  LDGSTS.E.BYPASS.LTC128B.128 [R217+0x2100], [R2.64+0x80], !P0 ;  /* 0x0210008002d97fae */ /* 0x0003e2000c101d46 */
[----:B------:R-:W-:-:S04]  /*10090*/  LOP3.LUT P0, RZ, R108, 0x4, RZ, 0xc0, !PT ;  /* 0x000000046cff7812 */ /* 0x000fc8000780c0ff */
[C---:B------:R-:W-:Y:S02]  /*100a0*/  ISETP.LT.OR P6, PT, R0.reuse, 0x1, !P0 ;  /* 0x000000010000780c */ /* 0x040fe400047c1670 */
[----:B------:R-:W-:Y:S01]  /*100b0*/  ISETP.LT.OR P0, PT, R0, 0x21, !P0 ;  /* 0x000000210000780c */ /* 0x000fe20004701670 */
[C---:B--2---:R-:W-:Y:S08]  /*100c0*/  HMMA.16816.F32.BF16 R28, R8.reuse, R20, RZ ;  /* 0x00000014081c723c */ /* 0x044ff000000418ff */
        /* <DEDUP_REMOVED lines=10> */
[----:B------:R-:W2:Y:S04]  /*10170*/  LDSM.16.M88.4 R72, [R198+0x800] ;  /* 0x00080000c648783b */ /* 0x000ea80000000200 */
[----:B------:R-:W2:Y:S02]  /*10180*/  LDSM.16.M88.4 R80, [R198+0x1000] ;  /* 0x00100000c650783b */ /* 0x000ea40000000200 */
[C---:B------:R-:W-:Y:S02]  /*10190*/  HMMA.16816.F32.BF16 R24, R8.reuse, R26, RZ ;  /* 0x0000001a0818723c */ /* 0x040fe400000418ff */
[----:B------:R-:W-:Y:S04]  /*101a0*/  LDSM.16.M88.4 R76, [R195+0x800] ;  /* 0x00080000c34c783b */ /* 0x000fe80000000200 */
[----:B------:R-:W-:Y:S02]  /*101b0*/  LDSM.16.M88.4 R88, [R195+0x1000] ;  /* 0x00100000c358783b */ /* 0x000fe40000000200 */
[C---:B-1----:R-:W-:Y:S02]  /*101c0*/  HMMA.16816.F32.BF16 R52, R8.reuse, R32, RZ ;  /* 0x000000200834723c */ /* 0x042fe400000418ff */
[----:B------:R-:W-:Y:S04]  /*101d0*/  LDSM.16.M88.4 R84, [R192+0x3000] ;  /* 0x00300000c054783b */ /* 0x000fe80000000200 */
[----:B------:R-:W0:Y:S02]  /*101e0*/  LDGDEPBAR ;  /* 0x00000000000079af */ /* 0x000e240000000000 */
[----:B---3--:R-:W-:Y:S08]  /*101f0*/  HMMA.16816.F32.BF16 R12, R8, R34, RZ ;  /* 0x00000022080c723c */ /* 0x008ff000000418ff */
[C---:B------:R-:W-:Y:S08]  /*10200*/  HMMA.16816.F32.BF16 R8, R4.reuse, R44, R28 ;  /* 0x0000002c0408723c */ /* 0x040ff0000004181c */
[C---:B------:R-:W-:Y:S08]  /*10210*/  HMMA.16816.F32.BF16 R32, R4.reuse, R56, R40 ;  /* 0x000000380420723c */ /* 0x040ff00000041828 */
[C---:B------:R-:W-:Y:S08]  /*10220*/  HMMA.16816.F32.BF16 R28, R4.reuse, R46, R36 ;  /* 0x0000002e041c723c */ /* 0x040ff00000041824 */
[C---:B------:R-:W-:Y:S01]  /*10230*/  HMMA.16816.F32.BF16 R40, R4.reuse, R60, R48 ;  /* 0x0000003c0428723c */ /* 0x040fe20000041830 */
[----:B------:R-:W1:Y:S07]  /*10240*/  LDSM.16.M88.4 R48, [R198+0x1800] ;  /* 0x00180000c630783b */ /* 0x000e6e0000000200 */
[C---:B------:R-:W-:Y:S01]  /*10250*/  HMMA.16816.F32.BF16 R36, R4.reuse, R58, R16 ;  /* 0x0000003a0424723c */ /* 0x040fe20000041810 */
[----:B------:R-:W-:Y:S04]  /*10260*/  LDSM.16.M88.4 R16, [R201] ;  /* 0x00000000c910783b */ /* 0x000fe80000000200 */
[----:B------:R-:W3:Y:S03]  /*10270*/  LDSM.16.M88.4 R56, [R195] ;  /* 0x00000000c338783b */ /* 0x000ee60000000200 */
[C---:B------:R-:W-:Y:S01]  /*10280*/  HMMA.16816.F32.BF16 R44, R4.reuse, R62, R24 ;  /* 0x0000003e042c723c */ /* 0x040fe20000041818 */
[----:B------:R-:W1:Y:S07]  /*10290*/  LDSM.16.M88.4 R60, [R195+0x1800] ;  /* 0x00180000c33c783b */ /* 0x000e6e0000000200 */
[C---:B------:R-:W-:Y:S08]  /*102a0*/  HMMA.16816.F32.BF16 R52, R4.reuse, R68, R52 ;  /* 0x000000440434723c */ /* 0x040ff00000041834 */
[----:B------:R-:W-:Y:S01]  /*102b0*/  HMMA.16816.F32.BF16 R24, R4, R70, R12 ;  /* 0x000000460418723c */ /* 0x000fe2000004180c */
[----:B------:R-:W-:Y:S04]  /*102c0*/  LDSM.16.M88.4 R12, [R199+0x4000] ;  /* 0x00400000c70c783b */ /* 0x000fe80000000200 */
[----:B------:R-:W1:Y:S03]  /*102d0*/  LDSM.16.M88.4 R68, [R192+0x2000] ;  /* 0x00200000c044783b */ /* 0x000e660000000200 */
[C---:B----4-:R-:W-:Y:S08]  /*102e0*/  HMMA.16816.F32.BF16 R8, R20.reuse, R64, R8 ;  /* 0x000000401408723c */ /* 0x050ff00000041808 */
[C---:B------:R-:W-:Y:S01]  /*102f0*/  HMMA.16816.F32.BF16 R4, R20.reuse, R66, R28 ;  /* 0x000000421404723c */ /* 0x040fe2000004181c */
[----:B------:R-:W-:Y:S07]  /*10300*/  LDSM.16.M88.4 R64, [R211] ;  /* 0x00000000d340783b */ /* 0x000fee0000000200 */
[C---:B--2---:R-:W-:Y:S08]  /*10310*/  HMMA.16816.F32.BF16 R32, R20.reuse, R72, R32 ;  /* 0x000000481420723c */ /* 0x044ff00000041820 */
[C---:B------:R-:W-:Y:S01]  /*10320*/  HMMA.16816.F32.BF16 R36, R20.reuse, R74, R36 ;  /* 0x0000004a1424723c */ /* 0x040fe20000041824 */
[----:B------:R-:W2:Y:S07]  /*10330*/  LDSM.16.M88.4 R72, [R192+0x2800] ;  /* 0x00280000c048783b */ /* 0x000eae0000000200 */
[C---:B------:R-:W-:Y:S08]  /*10340*/  HMMA.16816.F32.BF16 R44, R20.reuse, R82, R44 ;  /* 0x00000052142c723c */ /* 0x040ff0000004182c */
[C---:B-1----:R-:W-:Y:S08]  /*10350*/  HMMA.16816.F32.BF16 R52, R20.reuse, R48, R52 ;  /* 0x000000301434723c */ /* 0x042ff00000041834 */
[C---:B------:R-:W-:Y:S01]  /*10360*/  HMMA.16816.F32.BF16 R40, R20.reuse, R80, R40 ;  /* 0x000000501428723c */ /* 0x040fe20000041828 */
[----:B------:R-:W-:Y:S07]  /*10370*/  LDSM.16.M88.4 R80, [R198+0x2800] ;  /* 0x00280000c650783b */ /* 0x000fee0000000200 */
[----:B------:R-:W-:Y:S08]  /*10380*/  HMMA.16816.F32.BF16 R28, R20, R50, R24 ;  /* 0x00000032141c723c */ /* 0x000ff00000041818 */
[C---:B---3--:R-:W-:Y:S01]  /*10390*/  HMMA.16816.F32.BF16 R24, R16.reuse, R56, R8 ;  /* 0x000000381018723c */ /* 0x048fe20000041808 */
[----:B------:R-:W-:Y:S07]  /*103a0*/  LDSM.16.M88.4 R8, [R200+0x4000] ;  /* 0x00400000c808783b */ /* 0x000fee0000000200 */
[C---:B------:R-:W-:Y:S01]  /*103b0*/  HMMA.16816.F32.BF16 R20, R16.reuse, R58, R4 ;  /* 0x0000003a1014723c */ /* 0x040fe20000041804 */
[----:B------:R-:W1:Y:S07]  /*103c0*/  LDSM.16.M88.4 R56, [R192+0x3800] ;  /* 0x00380000c038783b */ /* 0x000e6e0000000200 */
[C---:B------:R-:W-:Y:S08]  /*103d0*/  HMMA.16816.F32.BF16 R4, R16.reuse, R76, R32 ;  /* 0x0000004c1004723c */ /* 0x040ff00000041820 */
[C---:B------:R-:W-:Y:S01]  /*103e0*/  HMMA.16816.F32.BF16 R36, R16.reuse, R78, R36 ;  /* 0x0000004e1024723c */ /* 0x040fe20000041824 */
[----:B------:R-:W3:Y:S07]  /*103f0*/  LDSM.16.M88.4 R76, [R210] ;  /* 0x00000000d24c783b */ /* 0x000eee0000000200 */
[C---:B------:R-:W-:Y:S08]  /*10400*/  HMMA.16816.F32.BF16 R44, R16.reuse, R90, R44 ;  /* 0x0000005a102c723c */ /* 0x040ff0000004182c */
[C---:B------:R-:W-:Y:S08]  /*10410*/  HMMA.16816.F32.BF16 R52, R16.reuse, R60, R52 ;  /* 0x0000003c1034723c */ /* 0x040ff00000041834 */
[C---:B------:R-:W-:Y:S01]  /*10420*/  HMMA.16816.F32.BF16 R40, R16.reuse, R88, R40 ;  /* 0x000000581028723c */ /* 0x040fe20000041828 */
[----:B------:R-:W4:Y:S07]  /*10430*/  LDSM.16.M88.4 R88, [R209] ;  /* 0x00000000d158783b */ /* 0x000f2e0000000200 */
[----:B------:R-:W-:Y:S01]  /*10440*/  HMMA.16816.F32.BF16 R32, R16, R62, R28 ;  /* 0x0000003e1020723c */ /* 0x000fe2000004181c */
[----:B------:R-:W1:Y:S07]  /*10450*/  LDSM.16.M88.4 R60, [R208] ;  /* 0x00000000d03c783b */ /* 0x000e6e0000000200 */
[C---:B------:R-:W-:Y:S08]  /*10460*/  HMMA.16816.F32.BF16 R28, R12.reuse, R68, R24 ;  /* 0x000000440c1c723c */ /* 0x040ff00000041818 */
[C---:B------:R-:W-:Y:S01]  /*10470*/  HMMA.16816.F32.BF16 R24, R12.reuse, R70, R20 ;  /* 0x000000460c18723c */ /* 0x040fe20000041814 */
[----:B------:R-:W-:Y:S07]  /*10480*/  LDSM.16.M88.4 R68, [R195+0x2000] ;  /* 0x00200000c344783b */ /* 0x000fee0000000200 */
[C---:B--2---:R-:W-:Y:S01]  /*10490*/  HMMA.16816.F32.BF16 R20, R12.reuse, R72, R4 ;  /* 0x000000480c14723c */ /* 0x044fe20000041804 */
[----:B------:R-:W-:Y:S07]  /*104a0*/  LDSM.16.M88.4 R4, [R202+0x4000] ;  /* 0x00400000ca04783b */ /* 0x000fee0000000200 */
[C---:B------:R-:W-:Y:S01]  /*104b0*/  HMMA.16816.F32.BF16 R16, R12.reuse, R74, R36 ;  /* 0x0000004a0c10723c */ /* 0x040fe20000041824 */
[----:B------:R-:W2:Y:S07]  /*104c0*/  LDSM.16.M88.4 R72, [R198+0x2000] ;  /* 0x00200000c648783b */ /* 0x000eae0000000200 */
[C---:B------:R-:W-:Y:S08]  /*104d0*/  HMMA.16816.F32.BF16 R48, R12.reuse, R86, R44 ;  /* 0x000000560c30723c */ /* 0x040ff0000004182c */
[C---:B-1----:R-:W-:Y:S08]  /*104e0*/  HMMA.16816.F32.BF16 R44, R12.reuse, R56, R52 ;  /* 0x000000380c2c723c */ /* 0x042ff00000041834 */
[C---:B------:R-:W-:Y:S01]  /*104f0*/  HMMA.16816.F32.BF16 R40, R12.reuse, R84, R40 ;  /* 0x000000540c28723c */ /* 0x040fe20000041828 */
[----:B------:R-:W1:Y:S07]  /*10500*/  LDSM.16.M88.4 R84, [R198+0x3000] ;  /* 0x00300000c654783b */ /* 0x000e6e0000000200 */
[----:B------:R-:W-:Y:S08]  /*10510*/  HMMA.16816.F32.BF16 R36, R12, R58, R32 ;  /* 0x0000003a0c24723c */ /* 0x000ff00000041820 */
[C---:B------:R-:W-:Y:S08]  /*10520*/  HMMA.16816.F32.BF16 R32, R8.reuse, R64, R28 ;  /* 0x000000400820723c */ /* 0x040ff0000004181c */
[C---:B------:R-:W-:Y:S01]  /*10530*/  HMMA.16816.F32.BF16 R28, R8.reuse, R66, R24 ;  /* 0x00000042081c723c */ /* 0x040fe20000041818 */
[----:B------:R-:W1:Y:S07]  /*10540*/  LDSM.16.M88.4 R64, [R198+0x3800] ;  /* 0x00380000c640783b */ /* 0x000e6e0000000200 */
[C---:B---3--:R-:W-:Y:S01]  /*10550*/  HMMA.16816.F32.BF16 R24, R8.reuse, R76, R20 ;  /* 0x0000004c0818723c */ /* 0x048fe20000041814 */
[----:B------:R-:W3:Y:S07]  /*10560*/  LDSM.16.M88.4 R20, [R201+0x4000] ;  /* 0x00400000c914783b */ /* 0x000eee0000000200 */
[C---:B------:R-:W-:Y:S01]  /*10570*/  HMMA.16816.F32.BF16 R16, R8.reuse, R78, R16 ;  /* 0x0000004e0810723c */ /* 0x040fe20000041810 */
[----:B------:R-:W1:Y:S07]  /*10580*/  LDSM.16.M88.4 R76, [R195+0x2800] ;  /* 0x00280000c34c783b */ /* 0x000e6e0000000200 */
[C---:B----4-:R-:W-:Y:S08]  /*10590*/  HMMA.16816.F32.BF16 R56, R8.reuse, R90, R48 ;  /* 0x0000005a0838723c */ /* 0x050ff00000041830 */
[C---:B------:R-:W-:Y:S08]  /*105a0*/  HMMA.16816.F32.BF16 R48, R8.reuse, R60, R44 ;  /* 0x0000003c0830723c */ /* 0x040ff0000004182c */
[C---:B------:R-:W-:Y:S01]  /*105b0*/  HMMA.16816.F32.BF16 R12, R8.reuse, R88, R40 ;  /* 0x00000058080c723c */ /* 0x040fe20000041828 */
[----:B------:R-:W-:Y:S04]  /*105c0*/  LDSM.16.M88.4 R40, [R195+0x3000] ;  /* 0x00300000c328783b */ /* 0x000fe80000000200 */
[----:B------:R-:W-:Y:S03]  /*105d0*/  LDSM.16.M88.4 R88, [R195+0x3800] ;  /* 0x00380000c358783b */ /* 0x000fe60000000200 */
[----:B------:R-:W-:Y:S01]  /*105e0*/  HMMA.16816.F32.BF16 R44, R8, R62, R36 ;  /* 0x0000003e082c723c */ /* 0x000fe20000041824 */
[----:B------:R-:W-:Y:S07]  /*105f0*/  LDSM.16.M88.4 R60, [R192+0x4000] ;  /* 0x00400000c03c783b */ /* 0x000fee0000000200 */
[C---:B--2---:R-:W-:Y:S08]  /*10600*/  HMMA.16816.F32.BF16 R36, R4.reuse, R72, R32 ;  /* 0x000000480424723c */ /* 0x044ff00000041820 */
[C---:B------:R-:W-:Y:S01]  /*10610*/  HMMA.16816.F32.BF16 R52, R4.reuse, R82, R16 ;  /* 0x000000520434723c */ /* 0x040fe20000041810 */
[----:B------:R-:W2:Y:S07]  /*10620*/  LDSM.16.M88.4 R16, [R199+0x8000] ;  /* 0x00800000c710783b */ /* 0x000eae0000000200 */
[C---:B------:R-:W-:Y:S01]  /*10630*/  HMMA.16816.F32.BF16 R28, R4.reuse, R74, R28 ;  /* 0x0000004a041c723c */ /* 0x040fe2000004181c */
[----:B------:R-:W-:Y:S07]  /*10640*/  LDSM.16.M88.4 R72, [R192+0x5800] ;  /* 0x00580000c048783b */ /* 0x000fee0000000200 */
[C---:B------:R-:W-:Y:S08]  /*10650*/  HMMA.16816.F32.BF16 R32, R4.reuse, R80, R24 ;  /* 0x000000500420723c */ /* 0x040ff00000041818 */
[C---:B-1----:R-:W-:Y:S01]  /*10660*/  HMMA.16816.F32.BF16 R24, R4.reuse, R84, R12 ;  /* 0x000000540418723c */ /* 0x042fe2000004180c */
[----:B------:R-:W-:Y:S07]  /*10670*/  LDSM.16.M88.4 R12, [R200+0x8000] ;  /* 0x00800000c80c783b */ /* 0x000fee0000000200 */
[C---:B------:R-:W-:Y:S01]  /*10680*/  HMMA.16816.F32.BF16 R8, R4.reuse, R86, R56 ;  /* 0x000000560408723c */ /* 0x040fe20000041838 */
[----:B------:R-:W-:Y:S07]  /*10690*/  LDSM.16.M88.4 R56, [R195+0x4000] ;  /* 0x00400000c338783b */ /* 0x000fee0000000200 */
[C---:B------:R-:W-:Y:S08]  /*106a0*/  HMMA.16816.F32.BF16 R48, R4.reuse, R64, R48 ;  /* 0x000000400430723c */ /* 0x040ff00000041830 */
[----:B------:R-:W-:Y:S01]  /*106b0*/  HMMA.16816.F32.BF16 R96, R4, R66, R44 ;  /* 0x000000420460723c */ /* 0x000fe2000004182c */
[----:B------:R-:W-:Y:S04]  /*106c0*/  LDSM.16.M88.4 R64, [R206] ;  /* 0x00000000ce40783b */ /* 0x000fe80000000200 */
[----:B------:R-:W-:Y:S03]  /*106d0*/  LDSM.16.M88.4 R44, [R192+0x5000] ;  /* 0x00500000c02c783b */ /* 0x000fe60000000200 */
[C---:B---3--:R-:W-:Y:S01]  /*106e0*/  HMMA.16816.F32.BF16 R4, R20.reuse, R68, R36 ;  /* 0x000000441404723c */ /* 0x048fe20000041824 */
[----:B------:R-:W1:Y:S07]  /*106f0*/  LDSM.16.M88.4 R36, [R207] ;  /* 0x00000000cf24783b */ /* 0x000e6e0000000200 */
[C---:B------:R-:W-:Y:S08]  /*10700*/  HMMA.16816.F32.BF16 R28, R20.reuse, R70, R28 ;  /* 0x00000046141c723c */ /* 0x040ff0000004181c */
[----:B------:R-:W-:Y:S01]  /*10710*/  HMMA.16816.F32.BF16 R68, R20, R78, R52 ;  /* 0x0000004e1444723c */ /* 0x000fe20000041834 */
[----:B------:R-:W3:Y:S07]  /*10720*/  LDSM.16.M88.4 R52, [R192+0x4800] ;  /* 0x00480000c034783b */ /* 0x000eee0000000200 */
[----:B--2---:R-:W-:Y:S08]  /*10730*/  HMMA.16816.F32.BF16 R4, R16, R60, R4 ;  /* 0x0000003c1004723c */ /* 0x004ff00000041804 */
[C---:B------:R-:W-:Y:S01]  /*10740*/  HMMA.16816.F32.BF16 R80, R20.reuse, R42, R8 ;  /* 0x0000002a1450723c */ /* 0x040fe20000041808 */
[----:B------:R-:W-:Y:S07]  /*10750*/  LDSM.16.M88.4 R8, [R202+0x8000] ;  /* 0x00800000ca08783b */ /* 0x000fee0000000200 */
[----:B------:R-:W-:Y:S01]  /*10760*/  HMMA.16816.F32.BF16 R92, R20, R88, R48 ;  /* 0x00000058145c723c */ /* 0x000fe20000041830 */
[----:B------:R-:W2:Y:S07]  /*10770*/  LDSM.16.M88.4 R48, [R198+0x4000] ;  /* 0x00400000c630783b */ /* 0x000eae0000000200 */
[----:B------:R-:W-:Y:S01]  /*10780*/  HMMA.16816.F32.BF16 R28, R16, R62, R28 ;  /* 0x0000003e101c723c */ /* 0x000fe2000004181c */
[----:B------:R-:W-:Y:S07]  /*10790*/  LDSM.16.M88.4 R60, [R198+0x4800] ;  /* 0x00480000c63c783b */ /* 0x000fee0000000200 */
[C---:B------:R-:W-:Y:S08]  /*107a0*/  HMMA.16816.F32.BF16 R32, R20.reuse, R76, R32 ;  /* 0x0000004c1420723c */ /* 0x040ff00000041820 */
[----:B------:R-:W-:Y:S08]  /*107b0*/  HMMA.16816.F32.BF16 R84, R20, R40, R24 ;  /* 0x000000281454723c */ /* 0x000ff00000041818 */
[C---:B-1----:R-:W-:Y:S01]  /*107c0*/  HMMA.16816.F32.BF16 R24, R12.reuse, R36, R4 ;  /* 0x000000240c18723c */ /* 0x042fe20000041804 */
[----:B------:R-:W1:Y:S07]  /*107d0*/  LDSM.16.M88.4 R4, [R201+0x8000] ;  /* 0x00800000c904783b */ /* 0x000e6e0000000200 */
[----:B------:R-:W-:Y:S08]  /*107e0*/  HMMA.16816.F32.BF16 R28, R12, R38, R28 ;  /* 0x000000260c1c723c */ /* 0x000ff0000004181c */
[----:B---3--:R-:W-:Y:S08]  /*107f0*/  HMMA.16816.F32.BF16 R32, R16, R52, R32 ;  /* 0x000000341020723c */ /* 0x008ff00000041820 */
[----:B--2---:R-:W-:Y:S08]  /*10800*/  HMMA.16816.F32.BF16 R24, R8, R48, R24 ;  /* 0x000000300818723c */ /* 0x004ff00000041818 */
        /* <DEDUP_REMOVED lines=18> */
[----:B------:R-:W2:Y:S07]  /*10930*/  LDSM.16.M88.4 R60, [R204] ;  /* 0x00000000cc3c783b */ /* 0x000eae0000000200 */
[----:B------:R-:W-:Y:S01]  /*10940*/  HMMA.16816.F32.BF16 R64, R16, R72, R92 ;  /* 0x000000481040723c */ /* 0x000fe2000004185c */
[----:B------:R4:W1:Y:S07]  /*10950*/  MUFU.TANH R72, R0 ;  /* 0x0000000000487308 */ /* 0x00086e0000002400 */
[----:B---3--:R-:W-:Y:S01]  /*10960*/  HMMA.16816.F32.BF16 R36, R4, R52, R36 ;  /* 0x000000340424723c */ /* 0x008fe20000041824 */
[----:B----4-:R-:W-:-:S04]  /*10970*/  FMUL.FTZ R0, R50, c[0x0][0x320] ;  /* 0x0000c80032007a20 */ /* 0x010fc80000410000 */
[----:B------:R3:W4:Y:S03]  /*10980*/  MUFU.TANH R81, R0 ;  /* 0x0000000000517308 */ /* 0x0007260000002400 */
[----:B------:R-:W-:Y:S01]  /*10990*/  HMMA.16816.F32.BF16 R40, R12, R70, R44 ;  /* 0x000000460c28723c */ /* 0x000fe2000004182c */
[----:B------:R-:W-:Y:S01]  /*109a0*/  LDSM.16.M88.4 R44, [R198+0x5800] ;  /* 0x00580000c62c783b */ /* 0x000fe20000000200 */
[----:B---3--:R-:W-:-:S03]  /*109b0*/  FMUL.FTZ R0, R51, c[0x0][0x320] ;  /* 0x0000c80033007a20 */ /* 0x008fc60000410000 */
[----:B------:R-:W3:Y:S01]  /*109c0*/  LDSM.16.M88.4 R48, [R195+0x5000] ;  /* 0x00500000c330783b */ /* 0x000ee20000000200 */
[----:B------:R2:W2:Y:S02]  /*109d0*/  MUFU.TANH R73, R0 ;  /* 0x0000000000497308 */ /* 0x0004a40000002400 */
[----:B-1----:R-:W-:Y:S01]  /*109e0*/  HMMA.16816.F32.BF16 R32, R8, R56, R24 ;  /* 0x000000380820723c */ /* 0x002fe20000041818 */
[----:B--2---:R-:W-:-:S05]  /*109f0*/  FMUL.FTZ R0, R28, c[0x0][0x320] ;  /* 0x0000c8001c007a20 */ /* 0x004fca0000410000 */
[----:B------:R1:W2:Y:S02]  /*10a00*/  MUFU.TANH R69, R0 ;  /* 0x0000000000457308 */ /* 0x0002a40000002400 */
        /* <DEDUP_REMOVED lines=12> */
[----:B---3--:R-:W-:Y:S01]  /*10ad0*/  HMMA.16816.F32.BF16 R32, R4, R48, R32 ;  /* 0x000000300420723c */ /* 0x008fe20000041820 */
[----:B-1----:R-:W-:-:S05]  /*10ae0*/  FMUL.FTZ R0, R37, c[0x0][0x320] ;  /* 0x0000c80025007a20 */ /* 0x002fca0000410000 */
[----:B------:R1:W3:Y:S02]  /*10af0*/  MUFU.TANH R52, R0 ;  /* 0x0000000000347308 */ /* 0x0002e40000002400 */
[----:B-1----:R-:W-:-:S06]  /*10b00*/  FMUL.FTZ R0, R38, c[0x0][0x320] ;  /* 0x0000c80026007a20 */ /* 0x002fcc0000410000 */
[----:B------:R1:W1:Y:S01]  /*10b10*/  MUFU.TANH R54, R0 ;  /* 0x0000000000367308 */ /* 0x0002620000002400 */
        /* <DEDUP_REMOVED lines=77> */
.L_x_693:
[----:B--234-:R-:W-:Y:S05]  /*10ff0*/  BSYNC B0 ;  /* 0x0000000000007941 */ /* 0x01cfea0003800000 */
.L_x_692:
[----:B------:R-:W-:Y:S01]  /*11000*/  ISETP.NE.AND P0, PT, R111, 0x1, PT ;  /* 0x000000016f00780c */ /* 0x000fe20003f05270 */
[----:B-1----:R-:W-:Y:S01]  /*11010*/  IMAD.IADD R0, R252, 0x1, R246 ;  /* 0x00000001fc007824 */ /* 0x002fe200078e02f6 */
[----:B------:R-:W-:Y:S01]  /*11020*/  ULDC UR4, c[0x0][0x324] ;  /* 0x0000c90000047ab9 */ /* 0x000fe20000000800 */
[----:B------:R-:W-:Y:S01]  /*11030*/  IMAD.MOV.U32 R8, RZ, RZ, c[0x0][0x32c] ;  /* 0x0000cb00ff087624 */ /* 0x000fe200078e00ff */
[----:B------:R-:W-:Y:S01]  /*11040*/  ULOP3.LUT UR4, URZ, UR4, URZ, 0x33, !UPT ;  /* 0x000000043f047292 */ /* 0x000fe2000f8e333f */
[----:B------:R-:W-:Y:S01]  /*11050*/  IMAD.MOV.U32 R4, RZ, RZ, R0 ;  /* 0x000000ffff047224 */ /* 0x000fe200078e0000 */
[----:B------:R-:W0:Y:S01]  /*11060*/  LDGDEPBAR ;  /* 0x00000000000079af */ /* 0x000e220000000000 */
[----:B------:R-:W-:Y:S01]  /*11070*/  IMAD.IADD R7, R100, 0x1, -R241 ;  /* 0x0000000164077824 */ /* 0x000fe200078e0af1 */
[----:B------:R-:W-:-:S05]  /*11080*/  ISETP.GE.AND P6, PT, R8, 0x1, PT ;  /* 0x000000010800780c */ /* 0x000fca0003fc6270 */
[----:B------:R-:W-:Y:S01]  /*11090*/  @P0 IMAD.HI.U32 R2, R0, c[0x0][0x2c8], RZ ;  /* 0x0000b20000020a27 */ /* 0x000fe200078e00ff */
[----:B------:R-:W-:-:S04]  /*110a0*/  IADD3 R0, R242, 0x1, -R103 ;  /* 0x00000001f2007810 */ /* 0x000fc80007ffe867 */
[----:B------:R-:W-:Y:S02]  /*110b0*/  @P0 SHF.R.U32.HI R4, RZ, c[0x0][0x2cc], R2 ;  /* 0x0000b300ff040a19 */ /* 0x000fe40000011602 */
[----:B------:R-:W-:-:S03]  /*110c0*/  IADD3 R0, -R243, R0, -R241 ;  /* 0x00000000f3007210 */ /* 0x000fc60007ffe9f1 */
[----:B------:R-:W1:Y:S01]  /*110d0*/  SHFL.IDX PT, R3, R4, RZ, 0x1c1f ;  /* 0x001c1fff04037589 */ /* 0x000e6200000e0000 */
        /* <DEDUP_REMOVED lines=17> */
.L_x_696:
[----:B------:R-:W-:-:S04]  /*111f0*/  MOV R8, c[0x0][0x32c] ;  /* 0x0000cb0000087a02 */ /* 0x000fc80000000f00 */
[----:B------:R-:W-:-:S13]  /*11200*/  ISETP.NE.AND P0, PT, R8, 0x1, PT ;  /* 0x000000010800780c */ /* 0x000fda0003f05270 */
[----:B------:R-:W-:-:S05]  /*11210*/  @P0 IMAD.HI.U32 R8, R3, c[0x0][0x330], RZ ;  /* 0x0000cc0003080a27 */ /* 0x000fca00078e00ff */
[----:B------:R-:W-:Y:S02]  /*11220*/  @P0 SHF.R.U32.HI R3, RZ, c[0x0][0x334], R8 ;  /* 0x0000cd00ff030a19 */ /* 0x000fe40000011608 */
.L_x_697:
[----:B------:R-:W-:Y:S05]  /*11230*/  BSYNC B0 ;  /* 0x0000000000007941 */ /* 0x000fea0003800000 */
.L_x_695:
[----:B------:R-:W-:-:S04]  /*11240*/  IMAD R3, R3, c[0x0][0x32c], -R103 ;  /* 0x0000cb0003037a24 */ /* 0x000fc800078e0a67 */
[----:B------:R-:W-:-:S05]  /*11250*/  IMAD.IADD R3, R3, 0x1, -R241 ;  /* 0x0000000103037824 */ /* 0x000fca00078e0af1 */
[----:B------:R-:W-:Y:S02]  /*11260*/  IADD3 R8, R3, c[0x0][0x32c], RZ ;  /* 0x0000cb0003087a10 */ /* 0x000fe40007ffe0ff */
[----:B------:R-:W-:Y:S02]  /*11270*/  IMNMX R0, R0, R3, !PT ;  /* 0x0000000300007217 */ /* 0x000fe40007800200 */
[----:B------:R-:W-:Y:S02]  /*11280*/  IMNMX R2, R2, R8, PT ;  /* 0x0000000802027217 */ /* 0x000fe40003800200 */
.L_x_694:
[----:B-----5:R-:W-:Y:S01]  /*11290*/  ISETP.GT.AND P1, PT, R152, RZ, PT ;  /* 0x000000ff9800720c */ /* 0x020fe20003f24270 */
        /* <DEDUP_REMOVED lines=64> */
.L_x_700:
[----:B------:R-:W-:-:S04]  /*116a0*/  MOV R4, c[0x0][0x32c] ;  /* 0x0000cb0000047a02 */ /* 0x000fc80000000f00 */
[----:B------:R-:W-:-:S13]  /*116b0*/  ISETP.NE.AND P0, PT, R4, 0x1, PT ;  /* 0x000000010400780c */ /* 0x000fda0003f05270 */
[----:B------:R-:W-:-:S05]  /*116c0*/  @P0 IMAD.HI.U32 R4, R3, c[0x0][0x330], RZ ;  /* 0x0000cc0003040a27 */ /* 0x000fca00078e00ff */
[----:B------:R-:W-:Y:S02]  /*116d0*/  @P0 SHF.R.U32.HI R3, RZ, c[0x0][0x334], R4 ;  /* 0x0000cd00ff030a19 */ /* 0x000fe40000011604 */
.L_x_701:
[----:B------:R-:W-:Y:S05]  /*116e0*/  BSYNC B0 ;  /* 0x0000000000007941 */ /* 0x000fea0003800000 */
.L_x_699:
[----:B------:R-:W-:-:S04]  /*116f0*/  IMAD R3, R3, c[0x0][0x32c], -R103 ;  /* 0x0000cb0003037a24 */ /* 0x000fc800078e0a67 */
[----:B------:R-:W-:-:S05]  /*11700*/  IMAD.IADD R3, R3, 0x1, -R241 ;  /* 0x0000000103037824 */ /* 0x000fca00078e0af1 */
[----:B------:R-:W-:Y:S02]  /*11710*/  IADD3 R4, R3, c[0x0][0x32c], RZ ;  /* 0x0000cb0003047a10 */ /* 0x000fe40007ffe0ff */
[----:B------:R-:W-:Y:S02]  /*11720*/  IMNMX R0, R0, R3, !PT ;  /* 0x0000000300007217 */ /* 0x000fe40007800200 */
[----:B------:R-:W-:Y:S02]  /*11730*/  IMNMX R2, R2, R4, PT ;  /* 0x0000000402027217 */ /* 0x000fe40003800200 */
.L_x_698:
[----:B------:R-:W-:Y:S01]  /*11740*/  ISETP.GT.AND P0, PT, R0, RZ, P1 ;  /* 0x000000ff0000720c */ /* 0x000fe20000f04270 */
        /* <DEDUP_REMOVED lines=52> */
[----:B------:R-:W-:Y:S01]  /*11a90*/  ISETP.GT.AND P0, PT, R0, 0x28, P1 ;  /* 0x000000280000780c */ /* 0x000fe20000f04270 */
[----:B------:R-:W-:Y:S01]  /*11aa0*/  LDSM.16.MT88.4 R24, [R197] ;  /* 0x00000000c518783b */ /* 0x000fe20000004200 */
[----:B------:R-:W-:-:S02]  /*11ab0*/  FMNMX.FTZ R3, R224, R3, !PT ;  /* 0x00000003e0037209 */ /* 0x000fc40007810000 */
[----:B------:R-:W-:Y:S02]  /*11ac0*/  ISETP.LT.OR P0, PT, R2, 0x29, P0 ;  /* 0x000000290200780c */ /* 0x000fe40000701670 */
[----:B------:R-:W-:Y:S02]  /*11ad0*/  FMNMX.FTZ R4, R101, R4, !PT ;  /* 0x0000000465047209 */ /* 0x000fe40007810000 */
[----:B------:R-:W-:Y:S02]  /*11ae0*/  FSEL R128, R22, -INF , !P0 ;  /* 0xff80000016807808 */ /* 0x000fe40004000000 */
[----:B------:R-:W-:Y:S02]  /*11af0*/  ISETP.GT.AND P0, PT, R0, 0x29, P1 ;  /* 0x000000290000780c */ /* 0x000fe40000f04270 */
[----:B------:R-:W-:Y:S02]  /*11b00*/  FMNMX.FTZ R3, R225, R3, !PT ;  /* 0x00000003e1037209 */ /* 0x000fe40007810000 */
[----:B------:R-:W-:-:S02]  /*11b10*/  ISETP.LT.OR P0, PT, R2, 0x2a, P0 ;  /* 0x0000002a0200780c */ /* 0x000fc40000701670 */
[----:B------:R-:W-:Y:S01]  /*11b20*/  FMNMX.FTZ R4, R130, R4, !PT ;  /* 0x0000000482047209 */ /* 0x000fe20007810000 */
[----:B------:R-:W1:Y:S01]  /*11b30*/  SHFL.BFLY PT, R5, R3, 0x2, 0x1f ;  /* 0x0c401f0003057f89 */ /* 0x000e6200000e0000 */
[----:B------:R-:W-:Y:S02]  /*11b40*/  FSEL R103, R23, -INF , !P0 ;  /* 0xff80000017677808 */ /* 0x000fe40004000000 */
[----:B------:R-:W-:Y:S02]  /*11b50*/  ISETP.GT.AND P0, PT, R0, 0x30, P1 ;  /* 0x000000300000780c */ /* 0x000fe40000f04270 */
[----:B------:R-:W-:Y:S02]  /*11b60*/  FMNMX.FTZ R4, R128, R4, !PT ;  /* 0x0000000480047209 */ /* 0x000fe40007810000 */
[----:B------:R-:W-:Y:S02]  /*11b70*/  ISETP.LT.OR P0, PT, R2, 0x31, P0 ;  /* 0x000000310200780c */ /* 0x000fe40000701670 */
[----:B------:R-:W-:-:S02]  /*11b80*/  ISETP.GT.AND P2, PT, R0, 0x38, P1 ;  /* 0x000000380000780c */ /* 0x000fc40000f44270 */
[----:B------:R-:W-:Y:S02]  /*11b90*/  FSEL R137, R20, -INF , !P0 ;  /* 0xff80000014897808 */ /* 0x000fe40004000000 */
[----:B------:R-:W-:Y:S02]  /*11ba0*/  ISETP.GT.AND P0, PT, R0, 0x31, P1 ;  /* 0x000000310000780c */ /* 0x000fe40000f04270 */
[----:B------:R-:W-:Y:S02]  /*11bb0*/  FMNMX.FTZ R4, R103, R4, !PT ;  /* 0x0000000467047209 */ /* 0x000fe40007810000 */
[----:B------:R-:W-:-:S04]  /*11bc0*/  ISETP.LT.OR P0, PT, R2, 0x32, P0 ;  /* 0x000000320200780c */ /* 0x000fc80000701670 */
[----:B------:R-:W-:Y:S02]  /*11bd0*/  FSEL R139, R21, -INF , !P0 ;  /* 0xff800000158b7808 */ /* 0x000fe40004000000 */
[----:B------:R-:W-:Y:S01]  /*11be0*/  ISETP.GT.AND P0, PT, R0, 0x39, P1 ;  /* 0x000000390000780c */ /* 0x000fe20000f04270 */
[----:B------:R-:W-:Y:S01]  /*11bf0*/  LDSM.16.MT88.4 R20, [R196] ;  /* 0x00000000c414783b */ /* 0x000fe20000004200 */
[C---:B------:R-:W-:Y:S02]  /*11c00*/  ISETP.LT.OR P1, PT, R2.reuse, 0x39, P2 ;  /* 0x000000390200780c */ /* 0x040fe40001721670 */
[----:B------:R-:W-:Y:S02]  /*11c10*/  FMNMX.FTZ R0, R137, R4, !PT ;  /* 0x0000000489007209 */ /* 0x000fe40007810000 */
[----:B------:R-:W-:Y:S02]  /*11c20*/  ISETP.LT.OR P0, PT, R2, 0x3a, P0 ;  /* 0x0000003a0200780c */ /* 0x000fe40000701670 */
[----:B------:R-:W-:-:S02]  /*11c30*/  FSEL R138, R15, -INF , !P1 ;  /* 0xff8000000f8a7808 */ /* 0x000fc40004800000 */
[----:B------:R-:W-:Y:S02]  /*11c40*/  FMNMX.FTZ R2, R139, R0, !PT ;  /* 0x000000008b027209 */ /* 0x000fe40007810000 */
        /* <DEDUP_REMOVED lines=18> */
[----:B------:R-:W-:Y:S08]  /*11d70*/  MUFU.EX2 R48, R3 ;  /* 0x0000000300307308 */ /* 0x000ff00000000800 */
[----:B------:R1:W-:Y:S02]  /*11d80*/  MUFU.EX2 R10, R0 ;  /* 0x00000000000a7308 */ /* 0x0003e40000000800 */
[----:B-1----:R-:W-:-:S02]  /*11d90*/  FFMA.FTZ R0, R11, c[0x0][0x2d0], -R2 ;  /* 0x0000b4000b007a23 */ /* 0x002fc40000010802 */
[----:B---3--:R-:W-:-:S04]  /*11da0*/  IMAD.MOV.U32 R11, RZ, RZ, R16 ;  /* 0x000000ffff0b7224 */ /* 0x008fc800078e0010 */
[----:B------:R1:W-:Y:S01]  /*11db0*/  MUFU.EX2 R4, R0 ;  /* 0x0000000000047308 */ /* 0x0003e20000000800 */
[----:B------:R-:W2:Y:S01]  /*11dc0*/  LDSM.16.MT88.4 R16, [R193+0x2000] ;  /* 0x00200000c110783b */ /* 0x000ea20000004200 */
[----:B-1----:R-:W-:-:S05]  /*11dd0*/  FMUL.FTZ R0, R8, c[0x0][0x2d0] ;  /* 0x0000b40008007a20 */ /* 0x002fca0000410000 */
[----:B------:R-:W-:-:S05]  /*11de0*/  FSEL R0, R0, RZ, P0 ;  /* 0x000000ff00007208 */ /* 0x000fca0000000000 */
[----:B------:R-:W-:-:S04]  /*11df0*/  FFMA.FTZ R3, R6, c[0x0][0x2d0], -R0 ;  /* 0x0000b40006037a23 */ /* 0x000fc80000010800 */
[----:B------:R1:W-:Y:S02]  /*11e00*/  MUFU.EX2 R238, R3 ;  /* 0x0000000300ee7308 */ /* 0x0003e40000000800 */
[----:B-1----:R-:W-:-:S06]  /*11e10*/  FFMA.FTZ R3, R7, c[0x0][0x2d0], -R0 ;  /* 0x0000b40007037a23 */ /* 0x002fcc0000010800 */
[----:B------:R1:W3:Y:S02]  /*11e20*/  MUFU.EX2 R237, R3 ;  /* 0x0000000300ed7308 */ /* 0x0002e40000000800 */
[----:B-1----:R-:W-:Y:S01]  /*11e30*/  FFMA.FTZ R3, R9, c[0x0][0x2d0], -R0 ;  /* 0x0000b40009037a23 */ /* 0x002fe20000010800 */
[----:B---3--:R-:W-:Y:S01]  /*11e40*/  F2FP.BF16.PACK_AB R5, R237, R238 ;  /* 0x000000eeed05723e */ /* 0x008fe200000010ff */
[----:B------:R-:W-:Y:S01]  /*11e50*/  IMAD.MOV.U32 R9, RZ, RZ, R4 ;  /* 0x000000ffff097224 */ /* 0x000fe200078e0004 */
[----:B------:R-:W-:-:S03]  /*11e60*/  F2FP.BF16.PACK_AB R4, R10, R11 ;  /* 0x0000000b0a04723e */ /* 0x000fc600000010ff */
[----:B------:R1:W-:Y:S01]  /*11e70*/  MUFU.EX2 R247, R3 ;  /* 0x0000000300f77308 */ /* 0x0003e20000000800 */
[----:B------:R-:W-:Y:S01]  /*11e80*/  F2FP.BF16.PACK_AB R6, R48, R9 ;  /* 0x000000093006723e */ /* 0x000fe200000010ff */
[----:B-1----:R-:W-:Y:S02]  /*11e90*/  FFMA.FTZ R3, R13, c[0x0][0x2d0], -R0 ;  /* 0x0000b4000d037a23 */ /* 0x002fe40000010800 */
[----:B------:R-:W1:Y:S04]  /*11ea0*/  LDSM.16.MT88.4 R12, [R194+0x2000] ;  /* 0x00200000c20c783b */ /* 0x000e680000004200 */
[----:B------:R-:W3:Y:S02]  /*11eb0*/  MUFU.EX2 R244, R3 ;  /* 0x0000000300f47308 */ /* 0x000ee40000000800 */
[----:B---3--:R-:W-:Y:S01]  /*11ec0*/  F2FP.BF16.PACK_AB R7, R244, R247 ;  /* 0x000000f7f407723e */ /* 0x008fe200000010ff */
[----:B------:R-:W-:-:S05]  /*11ed0*/  FFMA.FTZ R3, R43, c[0x0][0x2d0], -R2 ;  /* 0x0000b4002b037a23 */ /* 0x000fca0000010802 */
[----:B------:R3:W-:Y:S01]  /*11ee0*/  MUFU.EX2 R154, R3 ;  /* 0x00000003009a7308 */ /* 0x0007e20000000800 */
[C---:B------:R-:W-:Y:S08]  /*11ef0*/  HMMA.16816.F32.BF16 R88, R4.reuse, R32, RZ ;  /* 0x000000200458723c */ /* 0x040ff000000418ff */
[----:B------:R-:W-:Y:S01]  /*11f00*/  HMMA.16816.F32.BF16 R112, R4, R34, RZ ;  /* 0x000000220470723c */ /* 0x000fe200000418ff */
[----:B------:R-:W4:Y:S01]  /*11f10*/  LDSM.16.MT88.4 R32, [R196+0x2000] ;  /* 0x00200000c420783b */ /* 0x000f220000004200 */
[----:B---3--:R-:W-:-:S06]  /*11f20*/  FFMA.FTZ R3, R44, c[0x0][0x2d0], -R2 ;  /* 0x0000b4002c037a23 */ /* 0x008fcc0000010802 */
[C---:B------:R-:W-:Y:S01]  /*11f30*/  HMMA.16816.F32.BF16 R116, R4.reuse, R24, RZ ;  /* 0x000000180474723c */ /* 0x040fe200000418ff */
[----:B------:R-:W-:Y:S01]  /*11f40*/  IMAD.MOV.U32 R44, RZ, RZ, R48 ;  /* 0x000000ffff2c7224 */ /* 0x000fe200078e0030 */
[----:B------:R3:W5:Y:S06]  /*11f50*/  MUFU.EX2 R140, R3 ;  /* 0x00000003008c7308 */ /* 0x00076c0000000800 */
[C---:B------:R-:W-:Y:S01]  /*11f60*/  HMMA.16816.F32.BF16 R96, R4.reuse, R26, RZ ;  /* 0x0000001a0460723c */ /* 0x040fe200000418ff */
[----:B------:R-:W4:Y:S07]  /*11f70*/  LDSM.16.MT88.4 R24, [R193+0x4000] ;  /* 0x00400000c118783b */ /* 0x000f2e0000004200 */
[----:B------:R-:W-:Y:S01]  /*11f80*/  HMMA.16816.F32.BF16 R80, R4, R20, RZ ;  /* 0x000000140450723c */ /* 0x000fe200000418ff */
[----:B---3--:R-:W-:-:S04]  /*11f90*/  FFMA.FTZ R3, R45, c[0x0][0x2d0], -R2 ;  /* 0x0000b4002d037a23 */ /* 0x008fc80000010802 */
[----:B------:R3:W-:Y:S03]  /*11fa0*/  MUFU.EX2 R153, R3 ;  /* 0x0000000300997308 */ /* 0x0007e60000000800 */
[C---:B------:R-:W-:Y:S01]  /*11fb0*/  HMMA.16816.F32.BF16 R92, R4.reuse, R22, RZ ;  /* 0x00000016045c723c */ /* 0x040fe200000418ff */
[----:B------:R-:W5:Y:S07]  /*11fc0*/  LDSM.16.MT88.4 R20, [R194+0x4000] ;  /* 0x00400000c214783b */ /* 0x000f6e0000004200 */
[----:B--2---:R-:W-:Y:S01]  /*11fd0*/  HMMA.16816.F32.BF16 R76, R4, R16, RZ ;  /* 0x00000010044c723c */ /* 0x004fe200000418ff */
[----:B---3--:R-:W-:-:S07]  /*11fe0*/  FFMA.FTZ R3, R47, c[0x0][0x2d0], -R2 ;  /* 0x0000b4002f037a23 */ /* 0x008fce0000010802 */
[C---:B------:R-:W-:Y:S01]  /*11ff0*/  HMMA.16816.F32.BF16 R72, R4.reuse, R18, RZ ;  /* 0x000000120448723c */ /* 0x040fe200000418ff */
[----:B------:R-:W2:Y:S01]  /*12000*/  LDSM.16.MT88.4 R16, [R197+0x4000] ;  /* 0x00400000c510783b */ /* 0x000ea20000004200 */
[----:B------:R3:W2:Y:S06]  /*12010*/  MUFU.EX2 R215, R3 ;  /* 0x0000000300d77308 */ /* 0x0006ac0000000800 */
[C---:B-1----:R-:W-:Y:S08]  /*12020*/  HMMA.16816.F32.BF16 R68, R4.reuse, R12, RZ ;  /* 0x0000000c0444723c */ /* 0x042ff000000418ff */
[----:B------:R-:W-:Y:S01]  /*12030*/  HMMA.16816.F32.BF16 R60, R4, R14, RZ ;  /* 0x0000000e043c723c */ /* 0x000fe200000418ff */
[----:B------:R-:W1:Y:S01]  /*12040*/  LDSM.16.MT88.4 R12, [R196+0x4000] ;  /* 0x00400000c40c783b */ /* 0x000e620000004200 */
[----:B---3--:R-:W-:-:S04]  /*12050*/  FFMA.FTZ R3, R40, c[0x0][0x2d0], -R0 ;  /* 0x0000b40028037a23 */ /* 0x008fc80000010800 */
[----:B------:R3:W-:Y:S02]  /*12060*/  MUFU.EX2 R236, R3 ;  /* 0x0000000300ec7308 */ /* 0x0007e40000000800 */
[C---:B----4-:R-:W-:Y:S08]  /*12070*/  HMMA.16816.F32.BF16 R48, R4.reuse, R32, RZ ;  /* 0x000000200430723c */ /* 0x050ff000000418ff */
[----:B------:R-:W-:Y:S01]  /*12080*/  HMMA.16816.F32.BF16 R52, R4, R34, RZ ;  /* 0x000000220434723c */ /* 0x000fe200000418ff */
[----:B------:R-:W4:Y:S01]  /*12090*/  LDSM.16.MT88.4 R32, [R194+0x800] ;  /* 0x00080000c220783b */ /* 0x000f220000004200 */
[----:B---3--:R-:W-:-:S06]  /*120a0*/  FFMA.FTZ R3, R41, c[0x0][0x2d0], -R0 ;  /* 0x0000b40029037a23 */ /* 0x008fcc0000010800 */
[C---:B------:R-:W-:Y:S01]  /*120b0*/  HMMA.16816.F32.BF16 R84, R4.reuse, R28, RZ ;  /* 0x0000001c0454723c */ /* 0x040fe200000418ff */
[----:B------:R3:W1:Y:S07]  /*120c0*/  MUFU.EX2 R234, R3 ;  /* 0x0000000300ea7308 */ /* 0x00066e0000000800 */
[C---:B------:R-:W-:Y:S01]  /*120d0*/  HMMA.16816.F32.BF16 R108, R4.reuse, R30, RZ ;  /* 0x0000001e046c723c */ /* 0x040fe200000418ff */
[----:B------:R-:W1:Y:S07]  /*120e0*/  LDSM.16.MT88.4 R28, [R197+0x800] ;  /* 0x00080000c51c783b */ /* 0x000e6e0000004200 */
[----:B------:R-:W-:Y:S01]  /*120f0*/  HMMA.16816.F32.BF16 R64, R4, R36, RZ ;  /* 0x000000240440723c */ /* 0x000fe200000418ff */
[----:B---3--:R-:W-:-:S04]  /*12100*/  FFMA.FTZ R3, R42, c[0x0][0x2d0], -R0 ;  /* 0x0000b4002a037a23 */ /* 0x008fc80000010800 */
[----:B------:R3:W-:Y:S03]  /*12110*/  MUFU.EX2 R235, R3 ;  /* 0x0000000300eb7308 */ /* 0x0007e60000000800 */
[C---:B------:R-:W-:Y:S01]  /*12120*/  HMMA.16816.F32.BF16 R56, R4.reuse, R38, RZ ;  /* 0x000000260438723c */ /* 0x040fe200000418ff */
[----:B------:R-:W1:Y:S07]  /*12130*/  LDSM.16.MT88.4 R36, [R193+0x800] ;  /* 0x00080000c124783b */ /* 0x000e6e0000004200 */
[----:B------:R-:W-:Y:S01]  /*12140*/  HMMA.16816.F32.BF16 R120, R4, R24, RZ ;  /* 0x000000180478723c */ /* 0x000fe200000418ff */
[----:B---3--:R-:W-:-:S07]  /*12150*/  FFMA.FTZ R3, R46, c[0x0][0x2d0], -R0 ;  /* 0x0000b4002e037a23 */ /* 0x008fce0000010800 */
[C---:B------:R-:W-:Y:S01]  /*12160*/  HMMA.16816.F32.BF16 R124, R4.reuse, R26, RZ ;  /* 0x0000001a047c723c */ /* 0x040fe200000418ff */
[----:B------:R-:W3:Y:S01]  /*12170*/  LDSM.16.MT88.4 R24, [R196+0x800] ;  /* 0x00080000c418783b */ /* 0x000ee20000004200 */
[----:B------:R2:W1:Y:S06]  /*12180*/  MUFU.EX2 R226, R3 ;  /* 0x0000000300e27308 */ /* 0x00046c0000000800 */
[C---:B-----5:R-:W-:Y:S08]  /*12190*/  HMMA.16816.F32.BF16 R40, R4.reuse, R20, RZ ;  /* 0x000000140428723c */ /* 0x060ff000000418ff */
[----:B------:R-:W-:Y:S01]  /*121a0*/  HMMA.16816.F32.BF16 R132, R4, R22, RZ ;  /* 0x000000160484723c */ /* 0x000fe200000418ff */
[----:B------:R-:W5:Y:S01]  /*121b0*/  LDSM.16.MT88.4 R20, [R193+0x2800] ;  /* 0x00280000c114783b */ /* 0x000f620000004200 */
[----:B--2---:R-:W-:-:S06]  /*121c0*/  FFMA.FTZ R3, R102, c[0x0][0x2d0], -R2 ;  /* 0x0000b40066037a23 */ /* 0x004fcc0000010802 */
[C---:B------:R-:W-:Y:S08]  /*121d0*/  HMMA.16816.F32.BF16 R148, R4.reuse, R16, RZ ;  /* 0x000000100494723c */ /* 0x040ff000000418ff */
[C---:B------:R-:W-:Y:S01]  /*121e0*/  HMMA.16816.F32.BF16 R160, R4.reuse, R18, RZ ;  /* 0x0000001204a0723c */ /* 0x040fe200000418ff */
[----:B------:R-:W2:Y:S07]  /*121f0*/  LDSM.16.MT88.4 R16, [R194+0x2800] ;  /* 0x00280000c210783b */ /* 0x000eae0000004200 */
[C---:B-1----:R-:W-:Y:S08]  /*12200*/  HMMA.16816.F32.BF16 R164, R4.reuse, R12, RZ ;  /* 0x0000000c04a4723c */ /* 0x042ff000000418ff */
[----:B------:R-:W-:Y:S01]  /*12210*/  HMMA.16816.F32.BF16 R156, R4, R14, RZ ;  /* 0x0000000e049c723c */ /* 0x000fe200000418ff */
[----:B------:R-:W1:Y:S06]  /*12220*/  LDSM.16.MT88.4 R12, [R197+0x2800] ;  /* 0x00280000c50c783b */ /* 0x000e6c0000004200 */
[----:B------:R-:W-:-:S02]  /*12230*/  F2FP.BF16.PACK_AB R4, R140, R154 ;  /* 0x0000009a8c04723e */ /* 0x000fc400000010ff */
[----:B------:R-:W-:Y:S02]  /*12240*/  F2FP.BF16.PACK_AB R6, R215, R153 ;  /* 0x00000099d706723e */ /* 0x000fe400000010ff */
[----:B------:R-:W-:Y:S02]  /*12250*/  F2FP.BF16.PACK_AB R5, R234, R236 ;  /* 0x000000ecea05723e */ /* 0x000fe400000010ff */
[----:B------:R-:W-:-:S07]  /*12260*/  F2FP.BF16.PACK_AB R7, R226, R235 ;  /* 0x000000ebe207723e */ /* 0x000fce00000010ff */
[C---:B----4-:R-:W-:Y:S08]  /*12270*/  HMMA.16816.F32.BF16 R220, R4.reuse, R32, R84 ;  /* 0x0000002004dc723c */ /* 0x050ff00000041854 */
[C---:B------:R-:W-:Y:S01]  /*12280*/  HMMA.16816.F32.BF16 R248, R4.reuse, R34, R108 ;  /* 0x0000002204f8723c */ /* 0x040fe2000004186c */
[----:B------:R-:W4:Y:S07]  /*12290*/  LDSM.16.MT88.4 R32, [R196+0x2800] ;  /* 0x00280000c420783b */ /* 0x000f2e0000004200 */
[C---:B------:R-:W-:Y:S08]  /*122a0*/  HMMA.16816.F32.BF16 R188, R4.reuse, R28, R116 ;  /* 0x0000001c04bc723c */ /* 0x040ff00000041874 */
[C---:B------:R-:W-:Y:S01]  /*122b0*/  HMMA.16816.F32.BF16 R180, R4.reuse, R30, R96 ;  /* 0x0000001e04b4723c */ /* 0x040fe20000041860 */
[----:B------:R-:W1:Y:S07]  /*122c0*/  LDSM.16.MT88.4 R28, [R193+0x4800] ;  /* 0x00480000c11c783b */ /* 0x000e6e0000004200 */
[C---:B------:R-:W-:Y:S07]  /*122d0*/  HMMA.16816.F32.BF16 R172, R4.reuse, R36, R88 ;  /* 0x0000002404ac723c */ /* 0x040fee0000041858 */
[----:B------:R-:W-:Y:S01]  /*122e0*/  IMAD.MOV.U32 R88, RZ, RZ, R154 ;  /* 0x000000ffff587224 */ /* 0x000fe200078e009a */
[----:B------:R-:W-:Y:S01]  /*122f0*/  HMMA.16816.F32.BF16 R184, R4, R38, R112 ;  /* 0x0000002604b8723c */ /* 0x000fe20000041870 */
[----:B------:R-:W-:Y:S01]  /*12300*/  IMAD.MOV.U32 R91, RZ, RZ, R153 ;  /* 0x000000ffff5b7224 */ /* 0x000fe200078e0099 */
[----:B------:R-:W-:Y:S01]  /*12310*/  LDSM.16.MT88.4 R36, [R194+0x1000] ;  /* 0x00100000c224783b */ /* 0x000fe20000004200 */
[----:B------:R-:W-:-:S02]  /*12320*/  IMAD.MOV.U32 R90, RZ, RZ, R152 ;  /* 0x000000ffff5a7224 */ /* 0x000fc400078e0098 */
[----:B------:R-:W-:Y:S02]  /*12330*/  IMAD.MOV.U32 R89, RZ, RZ, R140 ;  /* 0x000000ffff597224 */ /* 0x000fe400078e008c */
[----:B------:R2:W1:Y:S01]  /*12340*/  MUFU.EX2 R140, R3 ;  /* 0x00000003008c7308 */ /* 0x0004620000000800 */
[C---:B---3--:R-:W-:Y:S08]  /*12350*/  HMMA.16816.F32.BF16 R176, R4.reuse, R24, R80 ;  /* 0x0000001804b0723c */ /* 0x048ff00000041850 */
[----:B------:R-:W-:Y:S01]  /*12360*/  HMMA.16816.F32.BF16 R168, R4, R26, R92 ;  /* 0x0000001a04a8723c */ /* 0x000fe2000004185c */
[----:B------:R-:W-:Y:S01]  /*12370*/  LDSM.16.MT88.4 R24, [R197+0x1000] ;  /* 0x00100000c518783b */ /* 0x000fe20000004200 */
[----:B--2---:R-:W-:-:S06]  /*12380*/  FFMA.FTZ R3, R129, c[0x0][0x2d0], -R2 ;  /* 0x0000b40081037a23 */ /* 0x004fcc0000010802 */
[----:B-----5:R-:W-:Y:S01]  /*12390*/  HMMA.16816.F32.BF16 R152, R4, R20, R76 ;  /* 0x000000140498723c */ /* 0x020fe2000004184c */
[----:B------:R-:W-:-:S07]  /*123a0*/  IMAD.MOV.U32 R129, RZ, RZ, R44 ;  /* 0x000000ffff817224 */ /* 0x000fce00078e002c */
[C---:B------:R-:W-:Y:S01]  /*123b0*/  HMMA.16816.F32.BF16 R112, R4.reuse, R22, R72 ;  /* 0x000000160470723c */ /* 0x040fe20000041848 */
[----:B------:R-:W2:Y:S07]  /*123c0*/  LDSM.16.MT88.4 R20, [R194+0x4800] ;  /* 0x00480000c214783b */ /* 0x000eae0000004200 */
[C---:B------:R-:W-:Y:S08]  /*123d0*/  HMMA.16816.F32.BF16 R96, R4.reuse, R16, R68 ;  /* 0x000000100460723c */ /* 0x040ff00000041844 */
[C---:B------:R-:W-:Y:S01]  /*123e0*/  HMMA.16816.F32.BF16 R92, R4.reuse, R18, R60 ;  /* 0x00000012045c723c */ /* 0x040fe2000004183c */
[----:B------:R-:W3:Y:S07]  /*123f0*/  LDSM.16.MT88.4 R16, [R197+0x4800] ;  /* 0x00480000c510783b */ /* 0x000eee0000004200 */
[C---:B-1----:R-:W-:Y:S08]  /*12400*/  HMMA.16816.F32.BF16 R84, R4.reuse, R12, R64 ;  /* 0x0000000c0454723c */ /* 0x042ff00000041840 */
[C---:B------:R-:W-:Y:S01]  /*12410*/  HMMA.16816.F32.BF16 R80, R4.reuse, R14, R56 ;  /* 0x0000000e0450723c */ /* 0x040fe20000041838 */
[----:B------:R-:W1:Y:S07]  /*12420*/  LDSM.16.MT88.4 R12, [R196+0x4800] ;  /* 0x00480000c40c783b */ /* 0x000e6e0000004200 */
[C---:B----4-:R-:W-:Y:S01]  /*12430*/  HMMA.16816.F32.BF16 R60, R4.reuse, R32, R48 ;  /* 0x00000020043c723c */ /* 0x050fe20000041830 */
[----:B------:R4:W5:Y:S07]  /*12440*/  MUFU.EX2 R32, R3 ;  /* 0x0000000300207308 */ /* 0x00096e0000000800 */
[C---:B------:R-:W-:Y:S08]  /*12450*/  HMMA.16816.F32.BF16 R44, R4.reuse, R34, R52 ;  /* 0x00000022042c723c */ /* 0x040ff00000041834 */
[----:B------:R-:W-:Y:S01]  /*12460*/  HMMA.16816.F32.BF16 R56, R4, R28, R120 ;  /* 0x0000001c0438723c */ /* 0x000fe20000041878 */
[----:B----4-:R-:W-:-:S02]  /*12470*/  FFMA.FTZ R3, R131, c[0x0][0x2d0], -R2 ;  /* 0x0000b40083037a23 */ /* 0x010fc40000010802 */
[----:B------:R-:W-:Y:S02]  /*12480*/  IMAD.MOV.U32 R131, RZ, RZ, R88 ;  /* 0x000000ffff837224 */ /* 0x000fe400078e0058 */
[----:B------:R4:W-:Y:S02]  /*12490*/  MUFU.EX2 R33, R3 ;  /* 0x0000000300217308 */ /* 0x0009e40000000800 */
[----:B------:R-:W-:Y:S01]  /*124a0*/  IMAD.MOV.U32 R120, RZ, RZ, R215 ;  /* 0x000000ffff787224 */ /* 0x000fe200078e00d7 */
[----:B------:R-:W-:Y:S01]  /*124b0*/  HMMA.16816.F32.BF16 R48, R4, R30, R124 ;  /* 0x0000001e0430723c */ /* 0x000fe2000004187c */
[----:B------:R-:W5:Y:S01]  /*124c0*/  LDSM.16.MT88.4 R28, [R193+0x1000] ;  /* 0x00100000c11c783b */ /* 0x000f620000004200 */
[----:B------:R-:W-:Y:S02]  /*124d0*/  IMAD.MOV.U32 R123, RZ, RZ, R89 ;  /* 0x000000ffff7b7224 */ /* 0x000fe400078e0059 */
[----:B------:R-:W-:Y:S02]  /*124e0*/  IMAD.MOV.U32 R122, RZ, RZ, R90 ;  /* 0x000000ffff7a7224 */ /* 0x000fe400078e005a */
[----:B------:R-:W-:-:S02]  /*124f0*/  IMAD.MOV.U32 R121, RZ, RZ, R91 ;  /* 0x000000ffff797224 */ /* 0x000fc400078e005b */
[----:B--2---:R-:W-:Y:S01]  /*12500*/  HMMA.16816.F32.BF16 R72, R4, R20, R40 ;  /* 0x000000140448723c */ /* 0x004fe20000041828 */
[----:B----4-:R-:W-:Y:S02]  /*12510*/  FFMA.FTZ R3, R136, c[0x0][0x2d0], -R2 ;  /* 0x0000b40088037a23 */ /* 0x010fe40000010802 */
[----:B------:R-:W-:-:S05]  /*12520*/  IMAD.MOV.U32 R136, RZ, RZ, R140 ;  /* 0x000000ffff887224 */ /* 0x000fca00078e008c */
[C---:B------:R-:W-:Y:S01]  /*12530*/  HMMA.16816.F32.BF16 R76, R4.reuse, R22, R132 ;  /* 0x00000016044c723c */ /* 0x040fe20000041884 */
[----:B------:R2:W4:Y:S01]  /*12540*/  MUFU.EX2 R34, R3 ;  /* 0x0000000300227308 */ /* 0x0005220000000800 */
[----:B------:R-:W4:Y:S06]  /*12550*/  LDSM.16.MT88.4 R20, [R196+0x1000] ;  /* 0x00100000c414783b */ /* 0x000f2c0000004200 */
[C---:B---3--:R-:W-:Y:S08]  /*12560*/  HMMA.16816.F32.BF16 R88, R4.reuse, R16, R148 ;  /* 0x000000100458723c */ /* 0x048ff00000041894 */
[C---:B------:R-:W-:Y:S01]  /*12570*/  HMMA.16816.F32.BF16 R68, R4.reuse, R18, R160 ;  /* 0x000000120444723c */ /* 0x040fe200000418a0 */
[--C-:B--2---:R-:W-:Y:S01]  /*12580*/  FFMA.FTZ R3, R101, c[0x0][0x2d0], -R0.reuse ;  /* 0x0000b40065037a23 */ /* 0x104fe20000010800 */
[----:B------:R-:W2:Y:S03]  /*12590*/  LDSM.16.MT88.4 R16, [R193+0x3000] ;  /* 0x00300000c110783b */ /* 0x000ea60000004200 */
[----:B------:R3:W-:Y:S03]  /*125a0*/  MUFU.EX2 R215, R3 ;  /* 0x0000000300d77308 */ /* 0x0007e60000000800 */
[C---:B-1----:R-:W-:Y:S08]  /*125b0*/  HMMA.16816.F32.BF16 R52, R4.reuse, R12, R164 ;  /* 0x0000000c0434723c */ /* 0x042ff000000418a4 */
[----:B------:R-:W-:Y:S01]  /*125c0*/  HMMA.16816.F32.BF16 R40, R4, R14, R156 ;  /* 0x0000000e0428723c */ /* 0x000fe2000004189c */
[----:B------:R-:W1:Y:S01]  /*125d0*/  LDSM.16.MT88.4 R12, [R194+0x3000] ;  /* 0x00300000c20c783b */ /* 0x000e620000004200 */
[----:B---3--:R-:W-:-:S05]  /*125e0*/  FFMA.FTZ R3, R130, c[0x0][0x2d0], -R0 ;  /* 0x0000b40082037a23 */ /* 0x008fca0000010800 */
[----:B-----5:R-:W-:Y:S01]  /*125f0*/  F2FP.BF16.PACK_AB R4, R32, R136 ;  /* 0x000000882004723e */ /* 0x020fe200000010ff */
[----:B------:R3:W5:Y:S01]  /*12600*/  MUFU.EX2 R140, R3 ;  /* 0x00000003008c7308 */ /* 0x0007620000000800 */
[----:B----4-:R-:W-:Y:S01]  /*12610*/  F2FP.BF16.PACK_AB R6, R34, R33 ;  /* 0x000000212206723e */ /* 0x010fe200000010ff */
[----:B---3--:R-:W-:Y:S01]  /*12620*/  FFMA.FTZ R3, R128, c[0x0][0x2d0], -R0 ;  /* 0x0000b40080037a23 */ /* 0x008fe20000010800 */
[----:B-----5:R-:W-:-:S05]  /*12630*/  F2FP.BF16.PACK_AB R5, R140, R215 ;  /* 0x000000d78c05723e */ /* 0x020fca00000010ff */
[----:B------:R3:W-:Y:S02]  /*12640*/  MUFU.EX2 R102, R3 ;  /* 0x0000000300667308 */ /* 0x0007e40000000800 */
[----:B---3--:R-:W-:-:S06]  /*12650*/  FFMA.FTZ R3, R103, c[0x0][0x2d0], -R0 ;  /* 0x0000b40067037a23 */ /* 0x008fcc0000010800 */
[----:B------:R-:W3:Y:S02]  /*12660*/  MUFU.EX2 R101, R3 ;  /* 0x0000000300657308 */ /* 0x000ee40000000800 */
[----:B---3--:R-:W-:Y:S01]  /*12670*/  F2FP.BF16.PACK_AB R7, R101, R102 ;  /* 0x000000666507723e */ /* 0x008fe200000010ff */
[----:B------:R-:W-:Y:S02]  /*12680*/  FFMA.FTZ R3, R218, c[0x0][0x2d0], -R2 ;  /* 0x0000b400da037a23 */ /* 0x000fe40000010802 */
[----:B------:R-:W-:-:S04]  /*12690*/  IMAD.MOV.U32 R218, RZ, RZ, R129 ;  /* 0x000000ffffda7224 */ /* 0x000fc800078e0081 */
[C---:B------:R-:W-:Y:S08]  /*126a0*/  HMMA.16816.F32.BF16 R108, R4.reuse, R28, R172 ;  /* 0x0000001c046c723c */ /* 0x040ff000000418ac */
[C---:B------:R-:W-:Y:S01]  /*126b0*/  HMMA.16816.F32.BF16 R64, R4.reuse, R30, R184 ;  /* 0x0000001e0440723c */ /* 0x040fe200000418b8 */
[----:B------:R-:W3:Y:S07]  /*126c0*/  LDSM.16.MT88.4 R28, [R197+0x3000] ;  /* 0x00300000c51c783b */ /* 0x000eee0000004200 */
[C---:B------:R-:W-:Y:S01]  /*126d0*/  HMMA.16816.F32.BF16 R124, R4.reuse, R24, R188 ;  /* 0x00000018047c723c */ /* 0x040fe200000418bc */
[----:B------:R4:W-:Y:S06]  /*126e0*/  MUFU.EX2 R190, R3 ;  /* 0x0000000300be7308 */ /* 0x0009ec0000000800 */
[----:B------:R-:W-:Y:S01]  /*126f0*/  IMAD.MOV.U32 R191, RZ, RZ, R131 ;  /* 0x000000ffffbf7224 */ /* 0x000fe200078e0083 */
[C---:B------:R-:W-:Y:S01]  /*12700*/  HMMA.16816.F32.BF16 R132, R4.reuse, R26, R180 ;  /* 0x0000001a0484723c */ /* 0x040fe200000418b4 */
[----:B------:R-:W5:Y:S04]  /*12710*/  LDSM.16.MT88.4 R24, [R193+0x5000] ;  /* 0x00500000c118783b */ /* 0x000f680000004200 */
[----:B------:R-:W-:Y:S03]  /*12720*/  LDSM.16.MT88.4 R128, [R197+0x1800] ;  /* 0x00180000c580783b */ /* 0x000fe60000004200 */
[----:B------:R-:W-:Y:S01]  /*12730*/  HMMA.16816.F32.BF16 R116, R4, R36, R220 ;  /* 0x000000240474723c */ /* 0x000fe200000418dc */
[----:B----4-:R-:W-:-:S02]  /*12740*/  FFMA.FTZ R3, R219, c[0x0][0x2d0], -R2 ;  /* 0x0000b400db037a23 */ /* 0x010fc40000010802 */
[----:B------:R-:W-:Y:S02]  /*12750*/  IMAD.MOV.U32 R219, RZ, RZ, R9 ;  /* 0x000000ffffdb7224 */ /* 0x000fe400078e0009 */
[----:B------:R4:W1:Y:S02]  /*12760*/  MUFU.EX2 R189, R3 ;  /* 0x0000000300bd7308 */ /* 0x0008640000000800 */
[----:B------:R-:W-:Y:S01]  /*12770*/  IMAD.MOV.U32 R221, RZ, RZ, R34 ;  /* 0x000000ffffdd7224 */ /* 0x000fe200078e0022 */
[----:B------:R-:W-:Y:S01]  /*12780*/  HMMA.16816.F32.BF16 R184, R4, R20, R176 ;  /* 0x0000001404b8723c */ /* 0x000fe200000418b0 */
[----:B------:R-:W-:Y:S02]  /*12790*/  IMAD.MOV.U32 R222, RZ, RZ, R33 ;  /* 0x000000ffffde7224 */ /* 0x000fe400078e0021 */
[----:B------:R-:W-:Y:S02]  /*127a0*/  IMAD.MOV.U32 R220, RZ, RZ, R32 ;  /* 0x000000ffffdc7224 */ /* 0x000fe400078e0020 */
[----:B------:R-:W3:Y:S01]  /*127b0*/  LDSM.16.MT88.4 R32, [R196+0x3000] ;  /* 0x00300000c420783b */ /* 0x000ee20000004200 */
[----:B------:R-:W-:-:S02]  /*127c0*/  IMAD.MOV.U32 R223, RZ, RZ, R122 ;  /* 0x000000ffffdf7224 */ /* 0x000fc400078e007a */
[----:B------:R-:W-:Y:S01]  /*127d0*/  HMMA.16816.F32.BF16 R180, R4, R22, R168 ;  /* 0x0000001604b4723c */ /* 0x000fe200000418a8 */
[----:B------:R-:W5:Y:S01]  /*127e0*/  LDSM.16.MT88.4 R20, [R194+0x5000] ;  /* 0x00500000c214783b */ /* 0x000f620000004200 */
[--C-:B----4-:R-:W-:Y:S02]  /*127f0*/  FFMA.FTZ R3, R224, c[0x0][0x2d0], -R2.reuse ;  /* 0x0000b400e0037a23 */ /* 0x110fe40000010802 */
[----:B------:R-:W-:-:S04]  /*12800*/  FFMA.FTZ R2, R225, c[0x0][0x2d0], -R2 ;  /* 0x0000b400e1027a23 */ /* 0x000fc80000010802 */
[C---:B--2---:R-:W-:Y:S01]  /*12810*/  HMMA.16816.F32.BF16 R176, R4.reuse, R16, R152 ;  /* 0x0000001004b0723c */ /* 0x044fe20000041898 */
[----:B------:R-:W-:Y:S01]  /*12820*/  IMAD.MOV.U32 R224, RZ, RZ, R11 ;  /* 0x000000ffffe07224 */ /* 0x000fe200078e000b */
[----:B------:R2:W-:Y:S06]  /*12830*/  MUFU.EX2 R188, R3 ;  /* 0x0000000300bc7308 */ /* 0x0005ec0000000800 */
[C---:B------:R-:W-:Y:S01]  /*12840*/  HMMA.16816.F32.BF16 R168, R4.reuse, R18, R112 ;  /* 0x0000001204a8723c */ /* 0x040fe20000041870 */
[----:B------:R-:W4:Y:S01]  /*12850*/  LDSM.16.MT88.4 R16, [R197+0x5000] ;  /* 0x00500000c510783b */ /* 0x000f220000004200 */
[----:B------:R3:W3:Y:S03]  /*12860*/  MUFU.EX2 R103, R2 ;  /* 0x0000000200677308 */ /* 0x0006e60000000800 */
[----:B------:R-:W-:Y:S03]  /*12870*/  LDSM.16.MT88.4 R112, [R193+0x1800] ;  /* 0x00180000c170783b */ /* 0x000fe60000004200 */
[----:B-1----:R-:W-:Y:S01]  /*12880*/  HMMA.16816.F32.BF16 R172, R4, R12, R96 ;  /* 0x0000000c04ac723c */ /* 0x002fe20000041860 */
[----:B--2---:R-:W-:-:S06]  /*12890*/  IMAD.MOV.U32 R3, RZ, RZ, R10 ;  /* 0x000000ffff037224 */ /* 0x004fcc00078e000a */
[----:B------:R-:W-:Y:S01]  /*128a0*/  F2FP.BF16.PACK_AB R96, R189, R190 ;  /* 0x000000bebd60723e */ /* 0x000fe200000010ff */
[----:B------:R-:W-:Y:S01]  /*128b0*/  HMMA.16816.F32.BF16 R164, R4, R14, R92 ;  /* 0x0000000e04a4723c */ /* 0x000fe2000004185c */
[----:B------:R-:W1:Y:S01]  /*128c0*/  LDSM.16.MT88.4 R12, [R196+0x5000] ;  /* 0x00500000c40c783b */ /* 0x000e620000004200 */
[----:B---3--:R-:W-:Y:S01]  /*128d0*/  FFMA.FTZ R2, R137, c[0x0][0x2d0], -R0 ;  /* 0x0000b40089027a23 */ /* 0x008fe20000010800 */
[----:B------:R-:W-:-:S05]  /*128e0*/  F2FP.BF16.PACK_AB R98, R103, R188 ;  /* 0x000000bc6762723e */ /* 0x000fca00000010ff */
[C---:B------:R-:W-:Y:S08]  /*128f0*/  HMMA.16816.F32.BF16 R160, R4.reuse, R28, R84 ;  /* 0x0000001c04a0723c */ /* 0x040ff00000041854 */
[C---:B-----5:R-:W-:Y:S01]  /*12900*/  HMMA.16816.F32.BF16 R84, R4.reuse, R24, R56 ;  /* 0x000000180454723c */ /* 0x060fe20000041838 */
[----:B------:R2:W-:Y:S01]  /*12910*/  MUFU.EX2 R24, R2 ;  /* 0x0000000200187308 */ /* 0x0005e20000000800 */
[----:B------:R-:W-:Y:S06]  /*12920*/  LDSM.16.MT88.4 R56, [R197+0x3800] ;  /* 0x00380000c538783b */ /* 0x000fec0000004200 */
[C---:B------:R-:W-:Y:S08]  /*12930*/  HMMA.16816.F32.BF16 R60, R4.reuse, R32, R60 ;  /* 0x00000020043c723c */ /* 0x040ff0000004183c */
[----:B------:R-:W-:Y:S01]  /*12940*/  HMMA.16816.F32.BF16 R148, R4, R34, R44 ;  /* 0x000000220494723c */ /* 0x000fe2000004182c */
[----:B--2---:R-:W-:-:S04]  /*12950*/  FFMA.FTZ R2, R139, c[0x0][0x2d0], -R0 ;  /* 0x0000b4008b027a23 */ /* 0x004fc80000010800 */
[----:B------:R-:W2:Y:S03]  /*12960*/  MUFU.EX2 R11, R2 ;  /* 0x00000002000b7308 */ /* 0x000ea60000000800 */
[C---:B------:R-:W-:Y:S07]  /*12970*/  HMMA.16816.F32.BF16 R36, R4.reuse, R38, R248 ;  /* 0x000000260424723c */ /* 0x040fee00000418f8 */
[----:B------:R-:W-:Y:S01]  /*12980*/  IMAD.MOV.U32 R248, RZ, RZ, R123 ;  /* 0x000000fffff87224 */ /* 0x000fe200078e007b */
[----:B------:R-:W-:Y:S01]  /*12990*/  HMMA.16816.F32.BF16 R32, R4, R20, R72 ;  /* 0x000000140420723c */ /* 0x000fe20000041848 */
[----:B------:R-:W3:Y:S01]  /*129a0*/  LDSM.16.MT88.4 R72, [R193+0x5800] ;  /* 0x00580000c148783b */ /* 0x000ee20000004200 */
[----:B------:R-:W-:-:S02]  /*129b0*/  IMAD.MOV.U32 R249, RZ, RZ, R121 ;  /* 0x000000fffff97224 */ /* 0x000fc400078e0079 */
[----:B------:R-:W-:Y:S01]  /*129c0*/  IMAD.MOV.U32 R250, RZ, RZ, R120 ;  /* 0x000000fffffa7224 */ /* 0x000fe200078e0078 */
[----:B--2---:R-:W-:Y:S01]  /*129d0*/  F2FP.BF16.PACK_AB R97, R11, R24 ;  /* 0x000000180b61723e */ /* 0x004fe200000010ff */
[--C-:B------:R-:W-:Y:S01]  /*129e0*/  FFMA.FTZ R2, R138, c[0x0][0x2d0], -R0.reuse ;  /* 0x0000b4008a027a23 */ /* 0x100fe20000010800 */
[----:B------:R-:W-:Y:S01]  /*129f0*/  LDSM.16.MT88.4 R120, [R194+0x1800] ;  /* 0x00180000c278783b */ /* 0x000fe20000004200 */
[----:B------:R-:W-:Y:S01]  /*12a00*/  FFMA.FTZ R0, R216, c[0x0][0x2d0], -R0 ;  /* 0x0000b400d8007a23 */ /* 0x000fe20000010800 */
[C---:B------:R-:W-:Y:S01]  /*12a10*/  HMMA.16816.F32.BF16 R156, R4.reuse, R30, R80 ;  /* 0x0000001e049c723c */ /* 0x040fe20000041850 */
[----:B------:R2:W-:Y:S01]  /*12a20*/  MUFU.EX2 R10, R2 ;  /* 0x00000002000a7308 */ /* 0x0005e20000000800 */
[----:B------:R-:W-:Y:S01]  /*12a30*/  IMAD.MOV.U32 R251, RZ, RZ, R136 ;  /* 0x000000fffffb7224 */ /* 0x000fe200078e0088 */
[----:B------:R-:W-:Y:S04]  /*12a40*/  LDSM.16.MT88.4 R80, [R194+0x5800] ;  /* 0x00580000c250783b */ /* 0x000fe80000004200 */
[----:B------:R-:W-:Y:S01]  /*12a50*/  LDSM.16.MT88.4 R136, [R196+0x1800] ;  /* 0x00180000c488783b */ /* 0x000fe20000004200 */
[C---:B----4-:R-:W-:Y:S01]  /*12a60*/  HMMA.16816.F32.BF16 R92, R4.reuse, R16, R88 ;  /* 0x00000010045c723c */ /* 0x050fe20000041858 */
[----:B------:R-:W4:Y:S02]  /*12a70*/  MUFU.EX2 R9, R0 ;  /* 0x0000000000097308 */ /* 0x000f240000000800 */
[----:B------:R-:W5:Y:S05]  /*12a80*/  LDSM.16.MT88.4 R88, [R197+0x5800] ;  /* 0x00580000c558783b */ /* 0x000f6a0000004200 */
[----:B-1----:R-:W-:Y:S01]  /*12a90*/  HMMA.16816.F32.BF16 R152, R4, R12, R52 ;  /* 0x0000000c0498723c */ /* 0x002fe20000041834 */
[----:B--2---:R-:W-:-:S04]  /*12aa0*/  FADD.FTZ R2, R224, R3 ;  /* 0x00000003e0027221 */ /* 0x004fc80000010000 */
[----:B------:R-:W-:-:S03]  /*12ab0*/  FADD.FTZ R2, R219, R2 ;  /* 0x00000002db027221 */ /* 0x000fc60000010000 */
[C---:B------:R-:W-:Y:S01]  /*12ac0*/  HMMA.16816.F32.BF16 R28, R4.reuse, R26, R48 ;  /* 0x0000001a041c723c */ /* 0x040fe20000041830 */
[----:B------:R-:W-:Y:S01]  /*12ad0*/  FADD.FTZ R2, R218, R2 ;  /* 0x00000002da027221 */ /* 0x000fe20000010000 */
[----:B----4-:R-:W-:Y:S01]  /*12ae0*/  F2FP.BF16.PACK_AB R99, R9, R10 ;  /* 0x0000000a0963723e */ /* 0x010fe200000010ff */
[----:B------:R-:W-:Y:S01]  /*12af0*/  FADD.FTZ R0, R238, R237 ;  /* 0x000000edee007221 */ /* 0x000fe20000010000 */
[----:B------:R-:W-:Y:S01]  /*12b00*/  LDSM.16.MT88.4 R48, [R194+0x3800] ;  /* 0x00380000c230783b */ /* 0x000fe20000004200 */
[----:B------:R-:W-:Y:S02]  /*12b10*/  FADD.FTZ R2, R191, R2 ;  /* 0x00000002bf027221 */ /* 0x000fe40000010000 */
[----:B------:R-:W-:Y:S01]  /*12b20*/  FADD.FTZ R0, R247, R0 ;  /* 0x00000000f7007221 */ /* 0x000fe20000010000 */
[----:B------:R-:W-:Y:S01]  /*12b30*/  HMMA.16816.F32.BF16 R20, R4, R22, R76 ;  /* 0x000000160414723c */ /* 0x000fe2000004184c */
[----:B------:R-:W-:Y:S02]  /*12b40*/  FADD.FTZ R2, R248, R2 ;  /* 0x00000002f8027221 */ /* 0x000fe40000010000 */
[----:B------:R-:W-:-:S02]  /*12b50*/  FADD.FTZ R0, R244, R0 ;  /* 0x00000000f4007221 */ /* 0x000fc40000010000 */
[----:B------:R-:W-:Y:S02]  /*12b60*/  FADD.FTZ R2, R249, R2 ;  /* 0x00000002f9027221 */ /* 0x000fe40000010000 */
[----:B------:R-:W-:Y:S01]  /*12b70*/  FADD.FTZ R0, R236, R0 ;  /* 0x00000000ec007221 */ /* 0x000fe20000010000 */
[C---:B------:R-:W-:Y:S01]  /*12b80*/  HMMA.16816.F32.BF16 R16, R4.reuse, R18, R68 ;  /* 0x000000120410723c */ /* 0x040fe20000041844 */
[----:B------:R-:W-:Y:S02]  /*12b90*/  FADD.FTZ R2, R250, R2 ;  /* 0x00000002fa027221 */ /* 0x000fe40000010000 */
[----:B------:R-:W-:Y:S02]  /*12ba0*/  FADD.FTZ R0, R234, R0 ;  /* 0x00000000ea007221 */ /* 0x000fe40000010000 */
[----:B------:R-:W-:Y:S02]  /*12bb0*/  FADD.FTZ R2, R251, R2 ;  /* 0x00000002fb027221 */ /* 0x000fe40000010000 */
[----:B------:R-:W-:Y:S01]  /*12bc0*/  FADD.FTZ R0, R235, R0 ;  /* 0x00000000eb007221 */ /* 0x000fe20000010000 */
[----:B------:R-:W-:Y:S01]  /*12bd0*/  HMMA.16816.F32.BF16 R12, R4, R14, R40 ;  /* 0x0000000e040c723c */ /* 0x000fe20000041828 */
[----:B------:R-:W1:Y:S01]  /*12be0*/  LDSM.16.MT88.4 R4, [R196+0x5800] ;  /* 0x00580000c404783b */ /* 0x000e620000004200 */
[----:B------:R-:W-:-:S02]  /*12bf0*/  FADD.FTZ R2, R220, R2 ;  /* 0x00000002dc027221 */ /* 0x000fc40000010000 */
[----:B------:R-:W-:Y:S01]  /*12c00*/  FADD.FTZ R0, R226, R0 ;  /* 0x00000000e2007221 */ /* 0x000fe20000010000 */
[----:B------:R-:W2:Y:S01]  /*12c10*/  LDSM.16.MT88.4 R40, [R193+0x3800] ;  /* 0x00380000c128783b */ /* 0x000ea20000004200 */
[----:B------:R-:W-:Y:S02]  /*12c20*/  FADD.FTZ R2, R222, R2 ;  /* 0x00000002de027221 */ /* 0x000fe40000010000 */
[C---:B------:R-:W-:Y:S01]  /*12c30*/  HMMA.16816.F32.BF16 R108, R96.reuse, R112, R108 ;  /* 0x00000070606c723c */ /* 0x040fe2000004186c */
[----:B------:R-:W-:Y:S02]  /*12c40*/  IMAD.MOV.U32 R222, RZ, RZ, c[0x0][0x2c4] ;  /* 0x0000b100ffde7624 */ /* 0x000fe400078e00ff */
[----:B------:R-:W-:Y:S01]  /*12c50*/  FADD.FTZ R0, R215, R0 ;  /* 0x00000000d7007221 */ /* 0x000fe20000010000 */
[----:B------:R-:W-:Y:S01]  /*12c60*/  IADD3 R215, R223, -0x2, RZ ;  /* 0xfffffffedfd77810 */ /* 0x000fe20007ffe0ff */
[----:B------:R-:W-:Y:S01]  /*12c70*/  FADD.FTZ R2, R221, R2 ;  /* 0x00000002dd027221 */ /* 0x000fe20000010000 */
[----:B------:R-:W-:Y:S01]  /*12c80*/  ISETP.NE.AND P2, PT, R222, 0x1, PT ;  /* 0x00000001de00780c */ /* 0x000fe20003f45270 */
[----:B------:R-:W-:Y:S01]  /*12c90*/  FADD.FTZ R0, R140, R0 ;  /* 0x000000008c007221 */ /* 0x000fe20000010000 */
[----:B------:R-:W-:Y:S01]  /*12ca0*/  HMMA.16816.F32.BF16 R112, R96, R114, R64 ;  /* 0x000000726070723c */ /* 0x000fe20000041840 */
[----:B------:R-:W4:Y:S01]  /*12cb0*/  LDSM.16.MT88.4 R64, [R196+0x3800] ;  /* 0x00380000c440783b */ /* 0x000f220000004200 */
[----:B------:R-:W-:-:S02]  /*12cc0*/  FADD.FTZ R3, R190, R2 ;  /* 0x00000002be037221 */ /* 0x000fc40000010000 */
[----:B------:R-:W-:-:S04]  /*12cd0*/  FADD.FTZ R0, R102, R0 ;  /* 0x0000000066007221 */ /* 0x000fc80000010000 */
[----:B---3--:R-:W-:Y:S01]  /*12ce0*/  HMMA.16816.F32.BF16 R68, R96, R72, R84 ;  /* 0x000000486044723c */ /* 0x008fe20000041854 */
[----:B------:R-:W-:-:S04]  /*12cf0*/  FADD.FTZ R0, R101, R0 ;  /* 0x0000000065007221 */ /* 0x000fc80000010000 */
[----:B------:R-:W-:Y:S02]  /*12d00*/  FADD.FTZ R2, R24, R0 ;  /* 0x0000000018027221 */ /* 0x000fe40000010000 */
[----:B------:R-:W-:Y:S01]  /*12d10*/  IMAD.MOV.U32 R0, RZ, RZ, R246 ;  /* 0x000000ffff007224 */ /* 0x000fe200078e00f6 */
[C---:B-----5:R-:W-:Y:S08]  /*12d20*/  HMMA.16816.F32.BF16 R84, R96.reuse, R88, R92 ;  /* 0x000000586054723c */ /* 0x060ff0000004185c */
[C---:B------:R-:W-:Y:S08]  /*12d30*/  HMMA.16816.F32.BF16 R116, R96.reuse, R120, R116 ;  /* 0x000000786074723c */ /* 0x040ff00000041874 */
[C---:B-1----:R-:W-:Y:S07]  /*12d40*/  HMMA.16816.F32.BF16 R92, R96.reuse, R4, R152 ;  /* 0x00000004605c723c */ /* 0x042fee0000041898 */
[----:B------:R-:W-:Y:S01]  /*12d50*/  @P2 IMAD.HI.U32 R4, R246, c[0x0][0x2c8], RZ ;  /* 0x0000b200f6042a27 */ /* 0x000fe200078e00ff */
[----:B------:R-:W-:Y:S03]  /*12d60*/  HMMA.16816.F32.BF16 R124, R96, R128, R124 ;  /* 0x00000080607c723c */ /* 0x000fe6000004187c */
[----:B------:R-:W-:Y:S01]  /*12d70*/  FADD.FTZ R5, R189, R3 ;  /* 0x00000003bd057221 */ /* 0x000fe20000010000 */
[----:B------:R-:W-:Y:S01]  /*12d80*/  @P2 SHF.R.U32.HI R0, RZ, c[0x0][0x2cc], R4 ;  /* 0x0000b300ff002a19 */ /* 0x000fe20000011604 */
[----:B------:R-:W-:-:S02]  /*12d90*/  FADD.FTZ R3, R11, R2 ;  /* 0x000000020b037221 */ /* 0x000fc40000010000 */
[----:B------:R-:W-:Y:S01]  /*12da0*/  IMAD.IADD R2, R242, 0x1, -R243 ;  /* 0x00000001f2027824 */ /* 0x000fe200078e0af3 */
[C---:B------:R-:W-:Y:S01]  /*12db0*/  HMMA.16816.F32.BF16 R120, R96.reuse, R122, R36 ;  /* 0x0000007a6078723c */ /* 0x040fe20000041824 */
[----:B------:R-:W-:Y:S02]  /*12dc0*/  FADD.FTZ R4, R188, R5 ;  /* 0x00000005bc047221 */ /* 0x000fe40000010000 */
[----:B------:R-:W-:Y:S02]  /*12dd0*/  IMAD.IADD R2, R2, 0x1, R0 ;  /* 0x0000000102027824 */ /* 0x000fe400078e0200 */
[----:B------:R-:W-:Y:S02]  /*12de0*/  FADD.FTZ R3, R10, R3 ;  /* 0x000000030a037221 */ /* 0x000fe40000010000 */
[----:B------:R-:W-:Y:S01]  /*12df0*/  FADD.FTZ R237, R103, R4 ;  /* 0x0000000467ed7221 */ /* 0x000fe20000010000 */
[----:B------:R-:W-:Y:S01]  /*12e00*/  HMMA.16816.F32.BF16 R128, R96, R130, R132 ;  /* 0x000000826080723c */ /* 0x000fe20000041884 */
[----:B------:R-:W-:Y:S01]  /*12e10*/  FADD.FTZ R238, R9, R3 ;  /* 0x0000000309ee7221 */ /* 0x000fe20000010000 */
[----:B------:R-:W-:-:S06]  /*12e20*/  IADD3 R0, R2, c[0x0][0x328], RZ ;  /* 0x0000ca0002007a10 */ /* 0x000fcc0007ffe0ff */
[C---:B------:R-:W-:Y:S08]  /*12e30*/  HMMA.16816.F32.BF16 R132, R96.reuse, R136, R184 ;  /* 0x000000886084723c */ /* 0x040ff000000418b8 */
[C---:B--2---:R-:W-:Y:S08]  /*12e40*/  HMMA.16816.F32.BF16 R36, R96.reuse, R40, R176 ;  /* 0x000000286024723c */ /* 0x044ff000000418b0 */
[C---:B------:R-:W-:Y:S08]  /*12e50*/  HMMA.16816.F32.BF16 R44, R96.reuse, R48, R172 ;  /* 0x00000030602c723c */ /* 0x040ff000000418ac */
[C---:B------:R-:W-:Y:S08]  /*12e60*/  HMMA.16816.F32.BF16 R52, R96.reuse, R56, R160 ;  /* 0x000000386034723c */ /* 0x040ff000000418a0 */
[C---:B----4-:R-:W-:Y:S08]  /*12e70*/  HMMA.16816.F32.BF16 R60, R96.reuse, R64, R60 ;  /* 0x00000040603c723c */ /* 0x050ff0000004183c */
        /* <DEDUP_REMOVED lines=10> */
[----:B------:R-:W-:Y:S07]  /*12f20*/  @!P6 BRA `(.L_x_702) ;  /* 0x000001100000e947 */ /* 0x000fee0003800000 */
        /* <DEDUP_REMOVED lines=11> */
.L_x_704:
[----:B------:R-:W-:-:S13]  /*12fe0*/  ISETP.NE.AND P0, PT, R4, 0x1, PT ;  /* 0x000000010400780c */ /* 0x000fda0003f05270 */
[----:B------:R-:W-:-:S05]  /*12ff0*/  @P0 IMAD.HI.U32 R2, R3, c[0x0][0x330], RZ ;  /* 0x0000cc0003020a27 */ /* 0x000fca00078e00ff */
[----:B------:R-:W-:Y:S02]  /*13000*/  @P0 SHF.R.U32.HI R3, RZ, c[0x0][0x334], R2 ;  /* 0x0000cd00ff030a19 */ /* 0x000fe40000011602 */
.L_x_705:
[----:B------:R-:W-:Y:S05]  /*13010*/  BSYNC B0 ;  /* 0x0000000000007941 */ /* 0x000fea0003800000 */
.L_x_703:
[----:B------:R-:W-:-:S05]  /*13020*/  IMAD R3, R3, R4, c[0x0][0x32c] ;  /* 0x0000cb0003037624 */ /* 0x000fca00078e0204 */
[----:B------:R-:W-:-:S04]  /*13030*/  IMNMX R0, R0, R3, PT ;  /* 0x0000000300007217 */ /* 0x000fc80003800200 */
.L_x_702:
        /* <DEDUP_REMOVED lines=9> */
.L_x_715:
[----:B------:R-:W-:Y:S01]  /*130d0*/  ISETP.GT.AND P0, PT, R227, R216, PT ;  /* 0x000000d8e300720c */ /* 0x000fe20003f04270 */
[----:B------:R-:W-:Y:S04]  /*130e0*/  DEPBAR.LE SB0, 0x0 ;  /* 0x000080000000791a */ /* 0x000fe80000000000 */
[----:B------:R-:W-:Y:S01]  /*130f0*/  WARPSYNC 0xffffffff ;  /* 0xffffffff00007948 */ /* 0x000fe20003800000 */
[----:B------:R-:W-:Y:S01]  /*13100*/  BAR.SYNC.DEFER_BLOCKING 0x0 ;  /* 0x0000000000007b1d */ /* 0x000fe20000010000 */
[----:B------:R-:W-:Y:S04]  /*13110*/  MOV R215, c[0x0][0x2c4] ;  /* 0x0000b10000d77a02 */ /* 0x000fe80000000f00 */
[----:B------:R-:W-:Y:S02]  /*13120*/  ISETP.NE.AND P2, PT, R215, 0x1, PT ;  /* 0x00000001d700780c */ /* 0x000fe40003f45270 */
[----:B------:R-:W-:Y:S01]  /*13130*/  @!P0 SHF.R.S32.HI R0, RZ, 0x1f, R216 ;  /* 0x0000001fff008819 */ /* 0x000fe200000114d8 */
[----:B------:R-:W-:Y:S04]  /*13140*/  @!P0 IMAD.WIDE.U32 R4, R216, c[0x0][0x208], RZ ;  /* 0x00008200d8048a25 */ /* 0x000fe800078e00ff */
[----:B------:R-:W-:Y:S02]  /*13150*/  @!P0 IMAD R0, R0, c[0x0][0x208], RZ ;  /* 0x0000820000008a24 */ /* 0x000fe400078e02ff */
[----:B------:R-:W-:Y:S02]  /*13160*/  @!P0 IMAD.MOV.U32 R6, RZ, RZ, c[0x0][0x208] ;  /* 0x00008200ff068624 */ /* 0x000fe400078e00ff */
[----:B------:R-:W-:Y:S02]  /*13170*/  @!P0 IMAD R0, R216, c[0x0][0x20c], R0 ;  /* 0x00008300d8008a24 */ /* 0x000fe400078e0200 */
[----:B------:R-:W-:Y:S02]  /*13180*/  @!P0 IMAD.SHL.U32 R2, R4, 0x40, RZ ;  /* 0x0000004004028824 */ /* 0x000fe400078e00ff */
[----:B------:R-:W-:Y:S02]  /*13190*/  @!P0 IMAD.IADD R0, R5, 0x1, R0 ;  /* 0x0000000105008824 */ /* 0x000fe400078e0200 */
[----:B------:R-:W-:Y:S01]  /*131a0*/  @!P0 IMAD.MOV.U32 R5, RZ, RZ, c[0x0][0x20c] ;  /* 0x00008300ff058624 */ /* 0x000fe200078e00ff */
[----:B------:R-:W-:Y:S01]  /*131b0*/  @!P0 LEA R3, P1, R6, R2, 0x5 ;  /* 0x0000000206038211 */ /* 0x000fe200078228ff */
[----:B------:R-:W-:Y:S01]  /*131c0*/  LDSM.16.M88.4 R32, [R199] ;  /* 0x00000000c720783b */ /* 0x000fe20000000200 */
[----:B------:R-:W-:Y:S01]  /*131d0*/  @!P0 SHF.L.U64.HI R0, R4, 0x6, R0 ;  /* 0x0000000604008819 */ /* 0x000fe20000010200 */
[----:B------:R-:W-:Y:S02]  /*131e0*/  ULDC UR4, c[0x0][0x324] ;  /* 0x0000c90000047ab9 */ /* 0x000fe40000000800 */
[----:B------:R-:W-:Y:S01]  /*131f0*/  ULOP3.LUT UR4, URZ, UR4, URZ, 0x33, !UPT ;  /* 0x000000043f047292 */ /* 0x000fe2000f8e333f */
[----:B------:R-:W-:Y:S02]  /*13200*/  @!P0 LEA.HI.X R12, R6, R0, R5, 0x5, P1 ;  /* 0x00000000060c8211 */ /* 0x000fe400008f2c05 */
[----:B------:R-:W-:Y:S01]  /*13210*/  @!P0 IADD3 R4, P1, R2, R230, RZ ;  /* 0x000000e602048210 */ /* 0x000fe20007f3e0ff */
[----:B------:R-:W1:Y:S03]  /*13220*/  LDSM.16.M88.4 R8, [R192] ;  /* 0x00000000c008783b */ /* 0x000e660000000200 */
[----:B------:R-:W-:Y:S02]  /*13230*/  @!P0 IADD3.X R5, R0, R233, RZ, P1, !PT ;  /* 0x000000e900058210 */ /* 0x000fe40000ffe4ff */
[C---:B------:R-:W-:Y:S02]  /*13240*/  @!P0 LEA R22, P1, R4.reuse, c[0x0][0x1f8], 0x1 ;  /* 0x00007e0004168a11 */ /* 0x040fe400078208ff */
[----:B------:R-:W2:Y:S02]  /*13250*/  LDSM.16.M88.4 R16, [R192+0x800] ;  /* 0x00080000c010783b */ /* 0x000ea40000000200 */
[----:B------:R-:W-:Y:S02]  /*13260*/  @!P0 LEA.HI.X R23, R4, c[0x0][0x1fc], R5, 0x1, P1 ;  /* 0x00007f0004178a11 */ /* 0x000fe400008f0c05 */
[----:B------:R-:W-:Y:S03]  /*13270*/  @!P0 IADD3 R6, P1, R230, 0x40, RZ ;  /* 0x00000040e6068810 */ /* 0x000fe60007f3e0ff */
[----:B------:R-:W3:Y:S02]  /*13280*/  LDSM.16.M88.4 R24, [R192+0x1000] ;  /* 0x00100000c018783b */ /* 0x000ee40000000200 */
[----:B------:R-:W-:Y:S01]  /*13290*/  @!P0 IMAD.X R5, RZ, RZ, R233, P1 ;  /* 0x000000ffff058224 */ /* 0x000fe200008e06e9 */
[----:B------:R-:W-:Y:S04]  /*132a0*/  @!P0 IADD3 R4, P1, R2, R6, RZ ;  /* 0x0000000602048210 */ /* 0x000fe80007f3e0ff */
[----:B------:R-:W4:Y:S01]  /*132b0*/  LDSM.16.M88.4 R148, [R192+0x1800] ;  /* 0x00180000c094783b */ /* 0x000f220000000200 */
[----:B------:R-:W-:Y:S01]  /*132c0*/  @!P0 IMAD.X R7, R0, 0x1, R5, P1 ;  /* 0x0000000100078824 */ /* 0x000fe200008e0605 */
[C---:B------:R-:W-:Y:S04]  /*132d0*/  @!P0 LEA R174, P1, R4.reuse, c[0x0][0x1f8], 0x1 ;  /* 0x00007e0004ae8a11 */ /* 0x040fe800078208ff */
[----:B------:R-:W-:Y:S01]  /*132e0*/  @!P0 LEA.HI.X R175, R4, c[0x0][0x1fc], R7, 0x1, P1 ;  /* 0x00007f0004af8a11 */ /* 0x000fe200008f0c07 */
[----:B------:R-:W-:Y:S01]  /*132f0*/  LDSM.16.M88.4 R152, [R200] ;  /* 0x00000000c898783b */ /* 0x000fe20000000200 */
[----:B------:R-:W-:Y:S05]  /*13300*/  @!P0 IADD3 R4, P1, R230, 0x80, RZ ;  /* 0x00000080e6048810 */ /* 0x000fea0007f3e0ff */
[----:B------:R-:W-:Y:S01]  /*13310*/  @!P0 IMAD.X R13, RZ, RZ, R233, P1 ;  /* 0x000000ffff0d8224 */ /* 0x000fe200008e06e9 */
[----:B------:R-:W-:Y:S01]  /*13320*/  @!P0 IADD3 R2, P1, R2, R4, RZ ;  /* 0x0000000402028210 */ /* 0x000fe20007f3e0ff */
[----:B------:R-:W5:Y:S03]  /*13330*/  LDSM.16.M88.4 R156, [R203] ;  /* 0x00000000cb9c783b */ /* 0x000f660000000200 */
[----:B------:R-:W-:Y:S02]  /*13340*/  @!P0 IADD3.X R0, R0, R13, RZ, P1, !PT ;  /* 0x0000000d00008210 */ /* 0x000fe40000ffe4ff */
[C---:B------:R-:W-:Y:S02]  /*13350*/  @!P0 LEA R172, P1, R2.reuse, c[0x0][0x1f8], 0x1 ;  /* 0x00007e0002ac8a11 */ /* 0x040fe400078208ff */
[----:B------:R-:W3:Y:S02]  /*13360*/  LDSM.16.M88.4 R160, [R214] ;  /* 0x00000000d6a0783b */ /* 0x000ee40000000200 */
[----:B------:R-:W-:Y:S02]  /*13370*/  @!P0 LEA.HI.X R173, R2, c[0x0][0x1fc], R0, 0x1, P1 ;  /* 0x00007f0002ad8a11 */ /* 0x000fe400008f0c00 */
[C---:B------:R-:W-:Y:S03]  /*13380*/  @!P0 IADD3 R0, P1, R3.reuse, R6, RZ ;  /* 0x0000000603008210 */ /* 0x040fe60007f3e0ff */
[----:B------:R-:W3:Y:S02]  /*13390*/  LDSM.16.M88.4 R164, [R213] ;  /* 0x00000000d5a4783b */ /* 0x000ee40000000200 */
[C---:B------:R-:W-:Y:S01]  /*133a0*/  @!P0 IMAD.X R21, R12.reuse, 0x1, R5, P1 ;  /* 0x000000010c158824 */ /* 0x040fe200008e0605 */
[C---:B------:R-:W-:Y:S02]  /*133b0*/  @!P0 IADD3 R20, P1, R3.reuse, R4, RZ ;  /* 0x0000000403148210 */ /* 0x040fe40007f3e0ff */
[C---:B-1----:R-:W-:Y:S02]  /*133c0*/  HMMA.16816.F32.BF16 R4, R32.reuse, R8, RZ ;  /* 0x000000082004723c */ /* 0x042fe400000418ff */
[----:B------:R-:W1:Y:S01]  /*133d0*/  LDSM.16.M88.4 R168, [R212] ;  /* 0x00000000d4a8783b */ /* 0x000e620000000200 */
[C---:B------:R-:W-:Y:S01]  /*133e0*/  @!P0 IMAD.X R100, R12.reuse, 0x1, R13, P1 ;  /* 0x000000010c648824 */ /* 0x040fe200008e060d */
[----:B------:R-:W-:Y:S04]  /*133f0*/  @!P0 IADD3 R3, P1, R3, R230, RZ ;  /* 0x000000e603038210 */ /* 0x000fe80007f3e0ff */
[C---:B------:R-:W-:Y:S01]  /*13400*/  HMMA.16816.F32.BF16 R8, R32.reuse, R10, RZ ;  /* 0x0000000a2008723c */ /* 0x040fe200000418ff */
[----:B------:R-:W-:Y:S01]  /*13410*/  @!PT LDS RZ, [RZ] ;  /* 0x00000000fffff984 */ /* 0x000fe20000000800 */
[----:B------:R-:W-:Y:S01]  /*13420*/  @!PT LDS RZ, [RZ] ;  /* 0x00000000fffff984 */ /* 0x000fe20000000800 */
[----:B------:R-:W-:Y:S01]  /*13430*/  @!PT LDS RZ, [RZ] ;  /* 0x00000000fffff984 */ /* 0x000fe20000000800 */
[----:B------:R3:W-:Y:S03]  /*13440*/  @!P0 LDGSTS.E.BYPASS.LTC128B.128 [R217+0x100], [R22.64], !P5 ;  /* 0x0010000016d98fae */ /* 0x0007e6000e901d46 */
[----:B------:R-:W-:Y:S01]  /*13450*/  @!P0 IMAD.X R2, R12, 0x1, R233, P1 ;  /* 0x000000010c028824 */ /* 0x000fe200008e06e9 */
[C---:B------:R-:W-:Y:S03]  /*13460*/  @!P0 LEA R28, P1, R3.reuse, c[0x0][0x1f8], 0x1 ;  /* 0x00007e00031c8a11 */ /* 0x040fe600078208ff */
[C---:B--2---:R-:W-:Y:S01]  /*13470*/  HMMA.16816.F32.BF16 R12, R32.reuse, R16, RZ ;  /* 0x00000010200c723c */ /* 0x044fe200000418ff */
[----:B------:R2:W-:Y:S03]  /*13480*/  @!P0 LDGSTS.E.BYPASS.LTC128B.128 [R217+0x2100], [R174.64], !P4 ;  /* 0x02100000aed98fae */ /* 0x0005e6000e101d46 */
[----:B------:R-:W-:Y:S02]  /*13490*/  @!P0 LEA.HI.X R29, R3, c[0x0][0x1fc], R2, 0x1, P1 ;  /* 0x00007f00031d8a11 */ /* 0x000fe400008f0c02 */
[C---:B------:R-:W-:Y:S02]  /*134a0*/  @!P0 LEA R30, P1, R0.reuse, c[0x0][0x1f8], 0x1 ;  /* 0x00007e00001e8a11 */ /* 0x040fe400078208ff */
[C---:B------:R-:W-:Y:S01]  /*134b0*/  HMMA.16816.F32.BF16 R16, R32.reuse, R18, RZ ;  /* 0x000000122010723c */ /* 0x040fe200000418ff */
[----:B------:R2:W-:Y:S03]  /*134c0*/  @!P0 LDGSTS.E.BYPASS.LTC128B.128 [R217+0x4100], [R172.64], !P3 ;  /* 0x04100000acd98fae */ /* 0x0005e6000d901d46 */
[----:B------:R-:W-:Y:S02]  /*134d0*/  @!P0 LEA.HI.X R31, R0, c[0x0][0x1fc], R21, 0x1, P1 ;  /* 0x00007f00001f8a11 */ /* 0x000fe400008f0c15 */
[C---:B------:R-:W-:Y:S02]  /*134e0*/  @!P0 LEA R2, P1, R20.reuse, c[0x0][0x1f8], 0x1 ;  /* 0x00007e0014028a11 */ /* 0x040fe400078208ff */
[----:B------:R4:W-:Y:S04]  /*134f0*/  @!P0 LDGSTS.E.BYPASS.LTC128B.128 [R217+0x1100], [R28.64], !P5 ;  /* 0x011000001cd98fae */ /* 0x0009e8000e901d46 */
[----:B------:R-:W-:Y:S02]  /*13500*/  @!P0 LEA.HI.X R3, R20, c[0x0][0x1fc], R100, 0x1, P1 ;  /* 0x00007f0014038a11 */ /* 0x000fe400008f0c64 */
[C---:B---3--:R-:W-:Y:S01]  /*13510*/  HMMA.16816.F32.BF16 R20, R32.reuse, R24, RZ ;  /* 0x000000182014723c */ /* 0x048fe200000418ff */
[----:B------:R4:W-:Y:S07]  /*13520*/  @!P0 LDGSTS.E.BYPASS.LTC128B.128 [R217+0x3100], [R30.64], !P4 ;  /* 0x031000001ed98fae */ /* 0x0009ee000e101d46 */
[C---:B------:R-:W-:Y:S01]  /*13530*/  HMMA.16816.F32.BF16 R24, R32.reuse, R26, RZ ;  /* 0x0000001a2018723c */ /* 0x040fe200000418ff */
[----:B------:R3:W-:Y:S01]  /*13540*/  @!P0 LDGSTS.E.BYPASS.LTC128B.128 [R217+0x5100], [R2.64], !P3 ;  /* 0x0510000002d98fae */ /* 0x0007e2000d901d46 */
[----:B------:R-:W-:Y:S06]  /*13550*/  ISETP.GT.AND P0, PT, R216, R227, PT ;  /* 0x000000e3d800720c */ /* 0x000fec0003f04270 */
[----:B--2---:R-:W-:Y:S07]  /*13560*/  LDSM.16.M88.4 R172, [R202] ;  /* 0x00000000caac783b */ /* 0x004fee0000000200 */
[----:B------:R-:W0:Y:S01]  /*13570*/  LDGDEPBAR ;  /* 0x00000000000079af */ /* 0x000e220000000000 */
[C---:B----4-:R-:W-:Y:S06]  /*13580*/  HMMA.16816.F32.BF16 R28, R32.reuse, R148, RZ ;  /* 0x00000094201c723c */ /* 0x050fec00000418ff */
[----:B------:R-:W2:Y:S02]  /*13590*/  LDSM.16.M88.4 R176, [R198] ;  /* 0x00000000c6b0783b */ /* 0x000ea40000000200 */
[----:B------:R-:W-:Y:S05]  /*135a0*/  HMMA.16816.F32.BF16 R32, R32, R150, RZ ;  /* 0x000000962020723c */ /* 0x000fea00000418ff */
[----:B------:R-:W4:Y:S03]  /*135b0*/  LDSM.16.M88.4 R180, [R198+0x800] ;  /* 0x00080000c6b4783b */ /* 0x000f260000000200 */
[C---:B-----5:R-:W-:Y:S04]  /*135c0*/  HMMA.16816.F32.BF16 R4, R152.reuse, R156, R4 ;  /* 0x0000009c9804723c */ /* 0x060fe80000041804 */
[----:B------:R-:W5:Y:S04]  /*135d0*/  LDSM.16.M88.4 R148, [R198+0x1000] ;  /* 0x00100000c694783b */ /* 0x000f680000000200 */
[C---:B------:R-:W-:Y:S03]  /*135e0*/  HMMA.16816.F32.BF16 R8, R152.reuse, R158, R8 ;  /* 0x0000009e9808723c */ /* 0x040fe60000041808 */
[----:B------:R-:W2:Y:S05]  /*135f0*/  LDSM.16.M88.4 R156, [R198+0x1800] ;  /* 0x00180000c69c783b */ /* 0x000eaa0000000200 */
[C---:B------:R-:W-:Y:S02]  /*13600*/  HMMA.16816.F32.BF16 R12, R152.reuse, R160, R12 ;  /* 0x000000a0980c723c */ /* 0x040fe4000004180c */
[----:B------:R-:W-:Y:S06]  /*13610*/  LDSM.16.M88.4 R184, [R199+0x4000] ;  /* 0x00400000c7b8783b */ /* 0x000fec0000000200 */
[C---:B------:R-:W-:Y:S01]  /*13620*/  HMMA.16816.F32.BF16 R16, R152.reuse, R162, R16 ;  /* 0x000000a29810723c */ /* 0x040fe20000041810 */
[----:B------:R-:W-:Y:S07]  /*13630*/  LDSM.16.M88.4 R160, [R201] ;  /* 0x00000000c9a0783b */ /* 0x000fee0000000200 */
[C---:B------:R-:W-:Y:S01]  /*13640*/  HMMA.16816.F32.BF16 R20, R152.reuse, R164, R20 ;  /* 0x000000a49814723c */ /* 0x040fe20000041814 */
[----:B------:R-:W-:Y:S07]  /*13650*/  LDSM.16.M88.4 R188, [R192+0x2000] ;  /* 0x00200000c0bc783b */ /* 0x000fee0000000200 */
[C---:B------:R-:W-:Y:S01]  /*13660*/  HMMA.16816.F32.BF16 R24, R152.reuse, R166, R24 ;  /* 0x000000a69818723c */ /* 0x040fe20000041818 */
[----:B------:R-:W3:Y:S07]  /*13670*/  LDSM.16.M88.4 R164, [R195] ;  /* 0x00000000c3a4783b */ /* 0x000eee0000000200 */
[C---:B-1----:R-:W-:Y:S08]  /*13680*/  HMMA.16816.F32.BF16 R28, R152.reuse, R168, R28 ;  /* 0x000000a8981c723c */ /* 0x042ff0000004181c */
[----:B------:R-:W-:Y:S01]  /*13690*/  HMMA.16816.F32.BF16 R32, R152, R170, R32 ;  /* 0x000000aa9820723c */ /* 0x000fe20000041820 */
[----:B------:R-:W1:Y:S07]  /*136a0*/  LDSM.16.M88.4 R152, [R195+0x800] ;  /* 0x00080000c398783b */ /* 0x000e6e0000000200 */
[C---:B--2---:R-:W-:Y:S01]  /*136b0*/  HMMA.16816.F32.BF16 R4, R172.reuse, R176, R4 ;  /* 0x000000b0ac04723c */ /* 0x044fe20000041804 */
[----:B------:R-:W2:Y:S07]  /*136c0*/  LDSM.16.M88.4 R168, [R195+0x1000] ;  /* 0x00100000c3a8783b */ /* 0x000eae0000000200 */
[C---:B------:R-:W-:Y:S01]  /*136d0*/  HMMA.16816.F32.BF16 R8, R172.reuse, R178, R8 ;  /* 0x000000b2ac08723c */ /* 0x040fe20000041808 */
[----:B------:R-:W1:Y:S07]  /*136e0*/  LDSM.16.M88.4 R176, [R195+0x1800] ;  /* 0x00180000c3b0783b */ /* 0x000e6e0000000200 */
[C---:B----4-:R-:W-:Y:S08]  /*136f0*/  HMMA.16816.F32.BF16 R12, R172.reuse, R180, R12 ;  /* 0x000000b4ac0c723c */ /* 0x050ff0000004180c */
[C---:B------:R-:W-:Y:S01]  /*13700*/  HMMA.16816.F32.BF16 R16, R172.reuse, R182, R16 ;  /* 0x000000b6ac10723c */ /* 0x040fe20000041810 */
[----:B------:R-:W-:Y:S07]  /*13710*/  LDSM.16.M88.4 R180, [R199+0x8000] ;  /* 0x00800000c7b4783b */ /* 0x000fee0000000200 */
[C---:B-----5:R-:W-:Y:S08]  /*13720*/  HMMA.16816.F32.BF16 R20, R172.reuse, R148, R20 ;  /* 0x00000094ac14723c */ /* 0x060ff00000041814 */
[C---:B------:R-:W-:Y:S01]  /*13730*/  HMMA.16816.F32.BF16 R24, R172.reuse, R150, R24 ;  /* 0x00000096ac18723c */ /* 0x040fe20000041818 */
[----:B------:R-:W4:Y:S07]  /*13740*/  LDSM.16.M88.4 R148, [R192+0x2800] ;  /* 0x00280000c094783b */ /* 0x000f2e0000000200 */
[C---:B------:R-:W-:Y:S08]  /*13750*/  HMMA.16816.F32.BF16 R28, R172.reuse, R156, R28 ;  /* 0x0000009cac1c723c */ /* 0x040ff0000004181c */
[----:B------:R-:W-:Y:S01]  /*13760*/  HMMA.16816.F32.BF16 R32, R172, R158, R32 ;  /* 0x0000009eac20723c */ /* 0x000fe20000041820 */
[----:B------:R-:W5:Y:S07]  /*13770*/  LDSM.16.M88.4 R156, [R192+0x3000] ;  /* 0x00300000c09c783b */ /* 0x000f6e0000000200 */
[C---:B---3--:R-:W-:Y:S01]  /*13780*/  HMMA.16816.F32.BF16 R4, R160.reuse, R164, R4 ;  /* 0x000000a4a004723c */ /* 0x048fe20000041804 */
[----:B------:R-:W-:Y:S07]  /*13790*/  LDSM.16.M88.4 R172, [R209] ;  /* 0x00000000d1ac783b */ /* 0x000fee0000000200 */
[C---:B------:R-:W-:Y:S01]  /*137a0*/  HMMA.16816.F32.BF16 R8, R160.reuse, R166, R8 ;  /* 0x000000a6a008723c */ /* 0x040fe20000041808 */
[----:B------:R-:W-:Y:S07]  /*137b0*/  LDSM.16.M88.4 R164, [R211] ;  /* 0x00000000d3a4783b */ /* 0x000fee0000000200 */
[C---:B-1----:R-:W-:Y:S08]  /*137c0*/  HMMA.16816.F32.BF16 R12, R160.reuse, R152, R12 ;  /* 0x00000098a00c723c */ /* 0x042ff0000004180c */
[C---:B------:R-:W-:Y:S01]  /*137d0*/  HMMA.16816.F32.BF16 R16, R160.reuse, R154, R16 ;  /* 0x0000009aa010723c */ /* 0x040fe20000041810 */
[----:B------:R-:W1:Y:S07]  /*137e0*/  LDSM.16.M88.4 R152, [R192+0x3800] ;  /* 0x00380000c098783b */ /* 0x000e6e0000000200 */
[C---:B--2---:R-:W-:Y:S08]  /*137f0*/  HMMA.16816.F32.BF16 R20, R160.reuse, R168, R20 ;  /* 0x000000a8a014723c */ /* 0x044ff00000041814 */
[C---:B------:R-:W-:Y:S01]  /*13800*/  HMMA.16816.F32.BF16 R24, R160.reuse, R170, R24 ;  /* 0x000000aaa018723c */ /* 0x040fe20000041818 */
[----:B------:R-:W-:Y:S07]  /*13810*/  LDSM.16.M88.4 R168, [R210] ;  /* 0x00000000d2a8783b */ /* 0x000fee0000000200 */
[C---:B------:R-:W-:Y:S08]  /*13820*/  HMMA.16816.F32.BF16 R28, R160.reuse, R176, R28 ;  /* 0x000000b0a01c723c */ /* 0x040ff0000004181c */
[----:B------:R-:W-:Y:S01]  /*13830*/  HMMA.16816.F32.BF16 R32, R160, R178, R32 ;  /* 0x000000b2a020723c */ /* 0x000fe20000041820 */
[----:B------:R-:W2:Y:S07]  /*13840*/  LDSM.16.M88.4 R160, [R200+0x4000] ;  /* 0x00400000c8a0783b */ /* 0x000eae0000000200 */
[C---:B------:R-:W-:Y:S01]  /*13850*/  HMMA.16816.F32.BF16 R4, R184.reuse, R188, R4 ;  /* 0x000000bcb804723c */ /* 0x040fe20000041804 */
[----:B------:R-:W-:Y:S07]  /*13860*/  LDSM.16.M88.4 R176, [R198+0x2000] ;  /* 0x00200000c6b0783b */ /* 0x000fee0000000200 */
[C---:B------:R-:W-:Y:S01]  /*13870*/  HMMA.16816.F32.BF16 R8, R184.reuse, R190, R8 ;  /* 0x000000beb808723c */ /* 0x040fe20000041808 */
[----:B------:R-:W-:Y:S07]  /*13880*/  LDSM.16.M88.4 R188, [R192+0x4800] ;  /* 0x00480000c0bc783b */ /* 0x000fee0000000200 */
[C---:B----4-:R-:W-:Y:S08]  /*13890*/  HMMA.16816.F32.BF16 R12, R184.reuse, R148, R12 ;  /* 0x00000094b80c723c */ /* 0x050ff0000004180c */
[C---:B------:R-:W-:Y:S01]  /*138a0*/  HMMA.16816.F32.BF16 R16, R184.reuse, R150, R16 ;  /* 0x00000096b810723c */ /* 0x040fe20000041810 */
[----:B------:R-:W3:Y:S07]  /*138b0*/  LDSM.16.M88.4 R148, [R208] ;  /* 0x00000000d094783b */ /* 0x000eee0000000200 */
[C---:B-----5:R-:W-:Y:S08]  /*138c0*/  HMMA.16816.F32.BF16 R20, R184.reuse, R156, R20 ;  /* 0x0000009cb814723c */ /* 0x060ff00000041814 */
[C---:B------:R-:W-:Y:S01]  /*138d0*/  HMMA.16816.F32.BF16 R24, R184.reuse, R158, R24 ;  /* 0x0000009eb818723c */ /* 0x040fe20000041818 */
[----:B------:R-:W4:Y:S07]  /*138e0*/  LDSM.16.M88.4 R156, [R202+0x4000] ;  /* 0x00400000ca9c783b */ /* 0x000f2e0000000200 */
[C---:B-1----:R-:W-:Y:S08]  /*138f0*/  HMMA.16816.F32.BF16 R28, R184.reuse, R152, R28 ;  /* 0x00000098b81c723c */ /* 0x042ff0000004181c */
[----:B------:R-:W-:Y:S01]  /*13900*/  HMMA.16816.F32.BF16 R32, R184, R154, R32 ;  /* 0x0000009ab820723c */ /* 0x000fe20000041820 */
[----:B------:R-:W1:Y:S07]  /*13910*/  LDSM.16.M88.4 R152, [R198+0x2800] ;  /* 0x00280000c698783b */ /* 0x000e6e0000000200 */
[C---:B--2---:R-:W-:Y:S01]  /*13920*/  HMMA.16816.F32.BF16 R4, R160.reuse, R164, R4 ;  /* 0x000000a4a004723c */ /* 0x044fe20000041804 */
[----:B------:R-:W-:Y:S07]  /*13930*/  LDSM.16.M88.4 R184, [R192+0x4000] ;  /* 0x00400000c0b8783b */ /* 0x000fee0000000200 */
[C---:B------:R-:W-:Y:S01]  /*13940*/  HMMA.16816.F32.BF16 R8, R160.reuse, R166, R8 ;  /* 0x000000a6a008723c */ /* 0x040fe20000041808 */
[----:B------:R-:W2:Y:S07]  /*13950*/  LDSM.16.M88.4 R164, [R198+0x3000] ;  /* 0x00300000c6a4783b */ /* 0x000eae0000000200 */
[C---:B------:R-:W-:Y:S08]  /*13960*/  HMMA.16816.F32.BF16 R12, R160.reuse, R168, R12 ;  /* 0x000000a8a00c723c */ /* 0x040ff0000004180c */
[C---:B------:R-:W-:Y:S01]  /*13970*/  HMMA.16816.F32.BF16 R16, R160.reuse, R170, R16 ;  /* 0x000000aaa010723c */ /* 0x040fe20000041810 */
[----:B------:R-:W-:Y:S07]  /*13980*/  LDSM.16.M88.4 R168, [R195+0x2000] ;  /* 0x00200000c3a8783b */ /* 0x000fee0000000200 */
[C---:B------:R-:W-:Y:S08]  /*13990*/  HMMA.16816.F32.BF16 R20, R160.reuse, R172, R20 ;  /* 0x000000aca014723c */ /* 0x040ff00000041814 */
[C---:B------:R-:W-:Y:S01]  /*139a0*/  HMMA.16816.F32.BF16 R24, R160.reuse, R174, R24 ;  /* 0x000000aea018723c */ /* 0x040fe20000041818 */
[----:B------:R-:W-:Y:S07]  /*139b0*/  LDSM.16.M88.4 R172, [R195+0x2800] ;  /* 0x00280000c3ac783b */ /* 0x000fee0000000200 */
[C---:B---3--:R-:W-:Y:S08]  /*139c0*/  HMMA.16816.F32.BF16 R28, R160.reuse, R148, R28 ;  /* 0x00000094a01c723c */ /* 0x048ff0000004181c */
[----:B------:R-:W-:Y:S01]  /*139d0*/  HMMA.16816.F32.BF16 R32, R160, R150, R32 ;  /* 0x00000096a020723c */ /* 0x000fe20000041820 */
[----:B------:R-:W3:Y:S07]  /*139e0*/  LDSM.16.M88.4 R148, [R198+0x3800] ;  /* 0x00380000c694783b */ /* 0x000eee0000000200 */
[C---:B----4-:R-:W-:Y:S01]  /*139f0*/  HMMA.16816.F32.BF16 R4, R156.reuse, R176, R4 ;  /* 0x000000b09c04723c */ /* 0x050fe20000041804 */
[----:B------:R-:W4:Y:S07]  /*13a00*/  LDSM.16.M88.4 R160, [R201+0x4000] ;  /* 0x00400000c9a0783b */ /* 0x000f2e0000000200 */
[C---:B------:R-:W-:Y:S01]  /*13a10*/  HMMA.16816.F32.BF16 R8, R156.reuse, R178, R8 ;  /* 0x000000b29c08723c */ /* 0x040fe20000041808 */
[----:B------:R-:W5:Y:S07]  /*13a20*/  LDSM.16.M88.4 R176, [R195+0x3000] ;  /* 0x00300000c3b0783b */ /* 0x000f6e0000000200 */
[C---:B-1----:R-:W-:Y:S08]  /*13a30*/  HMMA.16816.F32.BF16 R12, R156.reuse, R152, R12 ;  /* 0x000000989c0c723c */ /* 0x042ff0000004180c */
[C---:B------:R-:W-:Y:S01]  /*13a40*/  HMMA.16816.F32.BF16 R16, R156.reuse, R154, R16 ;  /* 0x0000009a9c10723c */ /* 0x040fe20000041810 */
[----:B------:R-:W1:Y:S07]  /*13a50*/  LDSM.16.M88.4 R152, [R195+0x3800] ;  /* 0x00380000c398783b */ /* 0x000e6e0000000200 */
[C---:B--2---:R-:W-:Y:S08]  /*13a60*/  HMMA.16816.F32.BF16 R20, R156.reuse, R164, R20 ;  /* 0x000000a49c14723c */ /* 0x044ff00000041814 */
[C---:B------:R-:W-:Y:S01]  /*13a70*/  HMMA.16816.F32.BF16 R24, R156.reuse, R166, R24 ;  /* 0x000000a69c18723c */ /* 0x040fe20000041818 */
[----:B------:R-:W-:Y:S07]  /*13a80*/  LDSM.16.M88.4 R164, [R200+0x8000] ;  /* 0x00800000c8a4783b */ /* 0x000fee0000000200 */
[C---:B---3--:R-:W-:Y:S08]  /*13a90*/  HMMA.16816.F32.BF16 R28, R156.reuse, R148, R28 ;  /* 0x000000949c1c723c */ /* 0x048ff0000004181c */
[----:B------:R-:W-:Y:S01]  /*13aa0*/  HMMA.16816.F32.BF16 R32, R156, R150, R32 ;  /* 0x000000969c20723c */ /* 0x000fe20000041820 */
[----:B------:R-:W2:Y:S07]  /*13ab0*/  LDSM.16.M88.4 R148, [R192+0x5000] ;  /* 0x00500000c094783b */ /* 0x000eae0000000200 */
[C---:B----4-:R-:W-:Y:S01]  /*13ac0*/  HMMA.16816.F32.BF16 R4, R160.reuse, R168, R4 ;  /* 0x000000a8a004723c */ /* 0x050fe20000041804 */
[----:B------:R-:W3:Y:S07]  /*13ad0*/  LDSM.16.M88.4 R156, [R192+0x5800] ;  /* 0x00580000c09c783b */ /* 0x000eee0000000200 */
[C---:B------:R-:W-:Y:S01]  /*13ae0*/  HMMA.16816.F32.BF16 R8, R160.reuse, R170, R8 ;  /* 0x000000aaa008723c */ /* 0x040fe20000041808 */
[----:B------:R-:W4:Y:S07]  /*13af0*/  LDSM.16.M88.4 R168, [R207] ;  /* 0x00000000cfa8783b */ /* 0x000f2e0000000200 */
[C---:B------:R-:W-:Y:S08]  /*13b00*/  HMMA.16816.F32.BF16 R12, R160.reuse, R172, R12 ;  /* 0x000000aca00c723c */ /* 0x040ff0000004180c */
[C---:B------:R-:W-:Y:S01]  /*13b10*/  HMMA.16816.F32.BF16 R16, R160.reuse, R174, R16 ;  /* 0x000000aea010723c */ /* 0x040fe20000041810 */
[----:B------:R-:W2:Y:S07]  /*13b20*/  LDSM.16.M88.4 R172, [R206] ;  /* 0x00000000ceac783b */ /* 0x000eae0000000200 */
[C---:B-----5:R-:W-:Y:S08]  /*13b30*/  HMMA.16816.F32.BF16 R20, R160.reuse, R176, R20 ;  /* 0x000000b0a014723c */ /* 0x060ff00000041814 */
[C---:B------:R-:W-:Y:S01]  /*13b40*/  HMMA.16816.F32.BF16 R24, R160.reuse, R178, R24 ;  /* 0x000000b2a018723c */ /* 0x040fe20000041818 */
[----:B------:R-:W-:Y:S07]  /*13b50*/  LDSM.16.M88.4 R176, [R202+0x8000] ;  /* 0x00800000cab0783b */ /* 0x000fee0000000200 */
[C---:B-1----:R-:W-:Y:S08]  /*13b60*/  HMMA.16816.F32.BF16 R28, R160.reuse, R152, R28 ;  /* 0x00000098a01c723c */ /* 0x042ff0000004181c */
[----:B------:R-:W-:Y:S01]  /*13b70*/  HMMA.16816.F32.BF16 R32, R160, R154, R32 ;  /* 0x0000009aa020723c */ /* 0x000fe20000041820 */
[----:B------:R-:W1:Y:S07]  /*13b80*/  LDSM.16.M88.4 R152, [R205] ;  /* 0x00000000cd98783b */ /* 0x000e6e0000000200 */
[C---:B------:R-:W-:Y:S01]  /*13b90*/  HMMA.16816.F32.BF16 R4, R180.reuse, R184, R4 ;  /* 0x000000b8b404723c */ /* 0x040fe20000041804 */
[----:B------:R-:W5:Y:S07]  /*13ba0*/  LDSM.16.M88.4 R160, [R204] ;  /* 0x00000000cca0783b */ /* 0x000f6e0000000200 */
        /* <DEDUP_REMOVED lines=8> */
[C---:B---3--:R-:W-:Y:S08]  /*13c30*/  HMMA.16816.F32.BF16 R28, R180.reuse, R156, R28 ;  /* 0x0000009cb41c723c */ /* 0x048ff0000004181c */
[----:B------:R-:W-:Y:S01]  /*13c40*/  HMMA.16816.F32.BF16 R32, R180, R158, R32 ;  /* 0x0000009eb420723c */ /* 0x000fe20000041820 */
[----:B------:R-:W3:Y:S07]  /*13c50*/  LDSM.16.M88.4 R156, [R198+0x5000] ;  /* 0x00500000c69c783b */ /* 0x000eee0000000200 */
[C---:B----4-:R-:W-:Y:S01]  /*13c60*/  HMMA.16816.F32.BF16 R4, R164.reuse, R168, R4 ;  /* 0x000000a8a404723c */ /* 0x050fe20000041804 */
[----:B------:R-:W-:Y:S07]  /*13c70*/  LDSM.16.M88.4 R180, [R201+0x8000] ;  /* 0x00800000c9b4783b */ /* 0x000fee0000000200 */
[C---:B------:R-:W-:Y:S01]  /*13c80*/  HMMA.16816.F32.BF16 R8, R164.reuse, R170, R8 ;  /* 0x000000aaa408723c */ /* 0x040fe20000041808 */
[----:B------:R-:W4:Y:S07]  /*13c90*/  LDSM.16.M88.4 R168, [R198+0x5800] ;  /* 0x00580000c6a8783b */ /* 0x000f2e0000000200 */
[C---:B------:R-:W-:Y:S08]  /*13ca0*/  HMMA.16816.F32.BF16 R12, R164.reuse, R172, R12 ;  /* 0x000000aca40c723c */ /* 0x040ff0000004180c */
[C---:B------:R-:W-:Y:S08]  /*13cb0*/  HMMA.16816.F32.BF16 R16, R164.reuse, R174, R16 ;  /* 0x000000aea410723c */ /* 0x040ff00000041810 */
[C---:B-1----:R-:W-:Y:S08]  /*13cc0*/  HMMA.16816.F32.BF16 R20, R164.reuse, R152, R20 ;  /* 0x00000098a414723c */ /* 0x042ff00000041814 */
[C---:B------:R-:W-:Y:S08]  /*13cd0*/  HMMA.16816.F32.BF16 R24, R164.reuse, R154, R24 ;  /* 0x0000009aa418723c */ /* 0x040ff00000041818 */
[C---:B-----5:R-:W-:Y:S08]  /*13ce0*/  HMMA.16816.F32.BF16 R28, R164.reuse, R160, R28 ;  /* 0x000000a0a41c723c */ /* 0x060ff0000004181c */
[----:B------:R-:W-:Y:S08]  /*13cf0*/  HMMA.16816.F32.BF16 R32, R164, R162, R32 ;  /* 0x000000a2a420723c */ /* 0x000ff00000041820 */
[C---:B------:R-:W-:Y:S08]  /*13d00*/  HMMA.16816.F32.BF16 R4, R176.reuse, R184, R4 ;  /* 0x000000b8b004723c */ /* 0x040ff00000041804 */
[C---:B------:R-:W-:Y:S08]  /*13d10*/  HMMA.16816.F32.BF16 R8, R176.reuse, R186, R8 ;  /* 0x000000bab008723c */ /* 0x040ff00000041808 */
[C---:B--2---:R-:W-:Y:S08]  /*13d20*/  HMMA.16816.F32.BF16 R12, R176.reuse, R148, R12 ;  /* 0x00000094b00c723c */ /* 0x044ff0000004180c */
[C---:B------:R-:W-:Y:S01]  /*13d30*/  HMMA.16816.F32.BF16 R16, R176.reuse, R150, R16 ;  /* 0x00000096b010723c */ /* 0x040fe20000041810 */
[----:B------:R-:W1:Y:S07]  /*13d40*/  LDSM.16.M88.4 R148, [R195+0x4800] ;  /* 0x00480000c394783b */ /* 0x000e6e0000000200 */
[C---:B---3--:R-:W-:Y:S08]  /*13d50*/  HMMA.16816.F32.BF16 R20, R176.reuse, R156, R20 ;  /* 0x0000009cb014723c */ /* 0x048ff00000041814 */
[C---:B------:R-:W-:Y:S08]  /*13d60*/  HMMA.16816.F32.BF16 R24, R176.reuse, R158, R24 ;  /* 0x0000009eb018723c */ /* 0x040ff00000041818 */
[C---:B----4-:R-:W-:Y:S08]  /*13d70*/  HMMA.16816.F32.BF16 R28, R176.reuse, R168, R28 ;  /* 0x000000a8b01c723c */ /* 0x050ff0000004181c */
[----:B------:R-:W-:Y:S08]  /*13d80*/  HMMA.16816.F32.BF16 R32, R176, R170, R32 ;  /* 0x000000aab020723c */ /* 0x000ff00000041820 */
[C---:B------:R-:W-:Y:S08]  /*13d90*/  HMMA.16816.F32.BF16 R4, R180.reuse, R188, R4 ;  /* 0x000000bcb404723c */ /* 0x040ff00000041804 */
[C---:B------:R-:W-:Y:S08]  /*13da0*/  HMMA.16816.F32.BF16 R8, R180.reuse, R190, R8 ;  /* 0x000000beb408723c */ /* 0x040ff00000041808 */
[C---:B-1----:R-:W-:Y:S08]  /*13db0*/  HMMA.16816.F32.BF16 R12, R180.reuse, R148, R12 ;  /* 0x00000094b40c723c */ /* 0x042ff0000004180c */
[----:B------:R-:W-:Y:S01]  /*13dc0*/  FMUL.FTZ R0, R4, c[0x0][0x320] ;  /* 0x0000c80004007a20 */ /* 0x000fe20000410000 */
[C---:B------:R-:W-:Y:S03]  /*13dd0*/  HMMA.16816.F32.BF16 R16, R180.reuse, R150, R16 ;  /* 0x00000096b410723c */ /* 0x040fe60000041810 */
[----:B------:R1:W2:Y:S04]  /*13de0*/  MUFU.TANH R159, R0 ;  /* 0x00000000009f7308 */ /* 0x0002a80000002400 */
[----:B------:R-:W-:Y:S02]  /*13df0*/  FMUL.FTZ R2, R10, c[0x0][0x320] ;  /* 0x0000c8000a027a20 */ /* 0x000fe40000410000 */
[----:B------:R-:W-:Y:S04]  /*13e00*/  FMUL.FTZ R3, R8, c[0x0][0x320] ;  /* 0x0000c80008037a20 */ /* 0x000fe80000410000 */
[----:B------:R-:W3:Y:S10]  /*13e10*/  MUFU.TANH R162, R2 ;  /* 0x0000000200a27308 */ /* 0x000ef40000002400 */
[----:B------:R-:W4:Y:S01]  /*13e20*/  MUFU.TANH R154, R3 ;  /* 0x00000003009a7308 */ /* 0x000f220000002400 */
[----:B-1----:R-:W-:Y:S09]  /*13e30*/  FMUL.FTZ R0, R5, c[0x0][0x320] ;  /* 0x0000c80005007a20 */ /* 0x002ff20000410000 */
[----:B------:R1:W1:Y:S02]  /*13e40*/  MUFU.TANH R155, R0 ;  /* 0x00000000009b7308 */ /* 0x0002640000002400 */
        /* <DEDUP_REMOVED lines=9> */
[----:B-----5:R-:W-:Y:S02]  /*13ee0*/  FMUL.FTZ R0, R11, c[0x0][0x320] ;  /* 0x0000c8000b007a20 */ /* 0x020fe40000410000 */
[----:B------:R-:W1:Y:S02]  /*13ef0*/  LDSM.16.M88.4 R8, [R195+0x5800] ;  /* 0x00580000c308783b */ /* 0x000e640000000200 */
[----:B------:R-:W-:Y:S04]  /*13f00*/  DEPBAR.LE SB0, 0x0 ;  /* 0x000080000000791a */ /* 0x000fe80000000000 */
[----:B------:R5:W1:Y:S01]  /*13f10*/  MUFU.TANH R161, R0 ;  /* 0x0000000000a17308 */ /* 0x000a620000002400 */
[----:B------:R-:W-:Y:S03]  /*13f20*/  BAR.SYNC.DEFER_BLOCKING 0x0 ;  /* 0x0000000000007b1d */ /* 0x000fe60000010000 */
[----:B------:R-:W-:Y:S02]  /*13f30*/  FMUL.FTZ R6, R22, c[0x0][0x320] ;  /* 0x0000c80016067a20 */ /* 0x000fe40000410000 */
[----:B------:R-:W-:Y:S02]  /*13f40*/  FMUL.FTZ R2, R20, c[0x0][0x320] ;  /* 0x0000c80014027a20 */ /* 0x000fe40000410000 */
[----:B------:R-:W-:Y:S02]  /*13f50*/  FMUL.FTZ R3, R21, c[0x0][0x320] ;  /* 0x0000c80015037a20 */ /* 0x000fe40000410000 */
[----:B------:R2:W1:Y:S02]  /*13f60*/  MUFU.TANH R150, R6 ;  /* 0x0000000600967308 */ /* 0x0004640000002400 */
[----:B------:R-:W-:Y:S08]  /*13f70*/  FMUL.FTZ R7, R24, c[0x0][0x320] ;  /* 0x0000c80018077a20 */ /* 0x000ff00000410000 */
[----:B------:R-:W3:Y:S01]  /*13f80*/  MUFU.TANH R103, R2 ;  /* 0x0000000200677308 */ /* 0x000ee20000002400 */
[----:B-----5:R-:W-:Y:S09]  /*13f90*/  FMUL.FTZ R0, R12, c[0x0][0x320] ;  /* 0x0000c8000c007a20 */ /* 0x020ff20000410000 */
[----:B------:R5:W3:Y:S01]  /*13fa0*/  MUFU.TANH R152, R0 ;  /* 0x0000000000987308 */ /* 0x000ae20000002400 */
[----:B--2---:R-:W-:Y:S01]  /*13fb0*/  FMUL.FTZ R6, R23, c[0x0][0x320] ;  /* 0x0000c80017067a20 */ /* 0x004fe20000410000 */
[C---:B-1----:R-:W-:Y:S08]  /*13fc0*/  HMMA.16816.F32.BF16 R28, R180.reuse, R8, R28 ;  /* 0x00000008b41c723c */ /* 0x042ff0000004181c */
[----:B------:R1:W2:Y:S01]  /*13fd0*/  MUFU.TANH R100, R3 ;  /* 0x0000000300647308 */ /* 0x0002a20000002400 */
[----:B------:R-:W-:Y:S01]  /*13fe0*/  FMUL.FTZ R9, R26, c[0x0][0x320] ;  /* 0x0000c8001a097a20 */ /* 0x000fe20000410000 */
[----:B------:R-:W-:Y:S08]  /*13ff0*/  HMMA.16816.F32.BF16 R32, R180, R10, R32 ;  /* 0x0000000ab420723c */ /* 0x000ff00000041820 */
[----:B------:R-:W2:Y:S01]  /*14000*/  MUFU.TANH R149, R6 ;  /* 0x0000000600957308 */ /* 0x000ea20000002400 */
[----:B------:R-:W-:Y:S03]  /*14010*/  IMAD.MOV.U32 R11, RZ, RZ, c[0x0][0x32c] ;  /* 0x0000cb00ff0b7624 */ /* 0x000fe600078e00ff */
[----:B-----5:R-:W-:Y:S02]  /*14020*/  FMUL.FTZ R0, R13, c[0x0][0x320] ;  /* 0x0000c8000d007a20 */ /* 0x020fe40000410000 */
[----:B------:R-:W-:Y:S04]  /*14030*/  ISETP.GE.AND P6, PT, R11, 0x1, PT ;  /* 0x000000010b00780c */ /* 0x000fe80003fc6270 */
[----:B------:R5:W2:Y:S01]  /*14040*/  MUFU.TANH R151, R0 ;  /* 0x0000000000977308 */ /* 0x000aa20000002400 */
[----:B-1----:R-:W-:Y:S09]  /*14050*/  @P0 MOV R3, c[0x0][0x1e0] ;  /* 0x0000780000030a02 */ /* 0x002ff20000000f00 */
[----:B------:R-:W1:Y:S10]  /*14060*/  MUFU.TANH R23, R7 ;  /* 0x0000000700177308 */ /* 0x000e740000002400 */
[----:B------:R1:W1:Y:S01]  /*14070*/  MUFU.TANH R26, R9 ;  /* 0x00000009001a7308 */ /* 0x0002620000002400 */
[----:B-----5:R-:W-:Y:S09]  /*14080*/  FMUL.FTZ R0, R14, c[0x0][0x320] ;  /* 0x0000c8000e007a20 */ /* 0x020ff20000410000 */
[----:B------:R5:W2:Y:S01]  /*14090*/  MUFU.TANH R158, R0 ;  /* 0x00000000009e7308 */ /* 0x000aa20000002400 */
[----:B-1----:R-:W-:Y:S09]  /*140a0*/  FMUL.FTZ R9, R27, c[0x0][0x320] ;  /* 0x0000c8001b097a20 */ /* 0x002ff20000410000 */
[----:B------:R1:W1:Y:S01]  /*140b0*/  MUFU.TANH R27, R9 ;  /* 0x00000009001b7308 */ /* 0x0002620000002400 */
[----:B-----5:R-:W-:Y:S09]  /*140c0*/  FMUL.FTZ R0, R15, c[0x0][0x320] ;  /* 0x0000c8000f007a20 */ /* 0x020ff20000410000 */
[----:B------:R5:W2:Y:S01]  /*140d0*/  MUFU.TANH R160, R0 ;  /* 0x0000000000a07308 */ /* 0x000aa20000002400 */
[----:B-1----:R-:W-:Y:S09]  /*140e0*/  FMUL.FTZ R9, R28, c[0x0][0x320] ;  /* 0x0000c8001c097a20 */ /* 0x002ff20000410000 */
[----:B------:R-:W1:Y:S01]  /*140f0*/  MUFU.TANH R21, R9 ;  /* 0x0000000900157308 */ /* 0x000e620000002400 */
[----:B-----5:R-:W-:Y:S09]  /*14100*/  FMUL.FTZ R0, R16, c[0x0][0x320] ;  /* 0x0000c80010007a20 */ /* 0x020ff20000410000 */
[----:B------:R5:W1:Y:S02]  /*14110*/  MUFU.TANH R148, R0 ;  /* 0x0000000000947308 */ /* 0x000a640000002400 */
[----:B-----5:R-:W-:Y:S08]  /*14120*/  FMUL.FTZ R0, R17, c[0x0][0x320] ;  /* 0x0000c80011007a20 */ /* 0x020ff00000410000 */
[----:B------:R5:W1:Y:S02]  /*14130*/  MUFU.TANH R140, R0 ;  /* 0x00000000008c7308 */ /* 0x000a640000002400 */
[----:B-----5:R-:W-:Y:S08]  /*14140*/  FMUL.FTZ R0, R18, c[0x0][0x320] ;  /* 0x0000c80012007a20 */ /* 0x020ff00000410000 */
[----:B------:R5:W1:Y:S02]  /*14150*/  MUFU.TANH R156, R0 ;  /* 0x00000000009c7308 */ /* 0x000a640000002400 */
[----:B-----5:R-:W-:Y:S08]  /*14160*/  FMUL.FTZ R0, R19, c[0x0][0x320] ;  /* 0x0000c80013007a20 */ /* 0x020ff00000410000 */
[----:B------:R5:W1:Y:S02]  /*14170*/  MUFU.TANH R157, R0 ;  /* 0x00000000009d7308 */ /* 0x000a640000002400 */
[----:B-----5:R-:W-:Y:S04]  /*14180*/  @P0 IADD3 R0, R216, -0x1, RZ ;  /* 0xffffffffd8000810 */ /* 0x020fe80007ffe0ff */
        /* <DEDUP_REMOVED lines=22> */
[-C--:B-----5:R-:W-:Y:S05]  /*142f0*/  @P0 IADD3 R5, P1, R2, R6.reuse, RZ ;  /* 0x0000000602050210 */ /* 0x0a0fea0007f3e0ff */
        /* <DEDUP_REMOVED lines=18> */
[----:B-1----:R-:W-:Y:S04]  /*14420*/  FMUL.FTZ R0, R30, c[0x0][0x320] ;  /* 0x0000c8001e007a20 */ /* 0x002fe80000410000 */
[----:B------:R1:W1:Y:S02]  /*14430*/  MUFU.TANH R25, R0 ;  /* 0x0000000000197308 */ /* 0x0002640000002400 */
[----:B-1----:R-:W-:Y:S01]  /*14440*/  @P0 IADD3 R0, P1, R4, R228, RZ ;  /* 0x000000e404000210 */ /* 0x002fe20007f3e0ff */
[----:B------:R-:W-:Y:S07]  /*14450*/  FMUL.FTZ R4, R31, c[0x0][0x320] ;  /* 0x0000c8001f047a20 */ /* 0x000fee0000410000 */
[----:B------:R1:W1:Y:S01]  /*14460*/  MUFU.TANH R24, R4 ;  /* 0x0000000400187308 */ /* 0x0002620000002400 */
[----:B------:R-:W-:Y:S01]  /*14470*/  @P0 IMAD.X R3, R3, 0x1, R232, P1 ;  /* 0x0000000103030824 */ /* 0x000fe200008e06e8 */
[C---:B------:R-:W-:Y:S04]  /*14480*/  @P0 LEA R2, P1, R0.reuse, c[0x0][0x1c8], 0x1 ;  /* 0x0000720000020a11 */ /* 0x040fe800078208ff */
[----:B------:R-:W-:Y:S01]  /*14490*/  @P0 LEA.HI.X R3, R0, c[0x0][0x1cc], R3, 0x1, P1 ;  /* 0x0000730000030a11 */ /* 0x000fe200008f0c03 */
[----:B------:R-:W-:Y:S01]  /*144a0*/  FMUL.FTZ R0, R32, c[0x0][0x320] ;  /* 0x0000c80020007a20 */ /* 0x000fe20000410000 */
[C---:B------:R-:W-:Y:S03]  /*144b0*/  @P0 LEA R8, P1, R6.reuse, c[0x0][0x1c8], 0x1 ;  /* 0x0000720006080a11 */ /* 0x040fe600078208ff */
[----:B------:R2:W2:Y:S01]  /*144c0*/  MUFU.TANH R19, R0 ;  /* 0x0000000000137308 */ /* 0x0004a20000002400 */
[----:B------:R3:W-:Y:S01]  /*144d0*/  @P0 LDGSTS.E.BYPASS.LTC128B.128 [R217+0x7100], [R2.64], !P5 ;  /* 0x0710000002d90fae */ /* 0x0007e2000e901d46 */
[----:B------:R-:W-:Y:S02]  /*144e0*/  @P0 LEA.HI.X R9, R6, c[0x0][0x1cc], R9, 0x1, P1 ;  /* 0x0000730006090a11 */ /* 0x000fe400008f0c09 */
[C---:B------:R-:W-:Y:S04]  /*144f0*/  @P0 LEA R6, P1, R7.reuse, c[0x0][0x1c8], 0x1 ;  /* 0x0000720007060a11 */ /* 0x040fe800078208ff */
[----:B------:R3:W-:Y:S01]  /*14500*/  @P0 LDGSTS.E.BYPASS.LTC128B.128 [R217+0x9100], [R8.64], !P4 ;  /* 0x0910000008d90fae */ /* 0x0007e2000e101d46 */
[----:B------:R-:W-:Y:S01]  /*14510*/  @P0 LEA.HI.X R7, R7, c[0x0][0x1cc], R10, 0x1, P1 ;  /* 0x0000730007070a11 */ /* 0x000fe200008f0c0a */
[----:B-1----:R-:W-:Y:S05]  /*14520*/  FMUL.FTZ R4, R33, c[0x0][0x320] ;  /* 0x0000c80021047a20 */ /* 0x002fea0000410000 */
[----:B------:R1:W-:Y:S01]  /*14530*/  @P0 LDGSTS.E.BYPASS.LTC128B.128 [R217+0xb100], [R6.64], !P3 ;  /* 0x0b10000006d90fae */ /* 0x0003e2000d901d46 */
[----:B------:R4:W1:Y:S06]  /*14540*/  MUFU.TANH R18, R4 ;  /* 0x0000000400127308 */ /* 0x00086c0000002400 */
[----:B------:R-:W0:Y:S01]  /*14550*/  LDGDEPBAR ;  /* 0x00000000000079af */ /* 0x000e220000000000 */
[----:B--2---:R-:W-:Y:S05]  /*14560*/  @P2 IMAD.HI.U32 R0, R5, c[0x0][0x2c8], RZ ;  /* 0x0000b20005002a27 */ /* 0x004fea00078e00ff */
[----:B------:R-:W-:Y:S01]  /*14570*/  @P2 SHF.R.U32.HI R5, RZ, c[0x0][0x2cc], R0 ;  /* 0x0000b300ff052a19 */ /* 0x000fe20000011600 */
[----:B------:R-:W-:Y:S04]  /*14580*/  FMUL.FTZ R0, R34, c[0x0][0x320] ;  /* 0x0000c80022007a20 */ /* 0x000fe80000410000 */
[----:B-----5:R2:W1:Y:S01]  /*14590*/  MUFU.TANH R15, R0 ;  /* 0x00000000000f7308 */ /* 0x0204620000002400 */
[----:B---3--:R-:W3:Y:S01]  /*145a0*/  SHFL.IDX PT, R3, R5, RZ, 0x1c1f ;  /* 0x001c1fff05037589 */ /* 0x008ee200000e0000 */
[----:B----4-:R-:W-:Y:S02]  /*145b0*/  IMAD.SHL.U32 R4, R216, 0x40, RZ ;  /* 0x00000040d8047824 */ /* 0x010fe400078e00ff */
[----:B--2---:R-:W-:Y:S06]  /*145c0*/  FMUL.FTZ R0, R35, c[0x0][0x320] ;  /* 0x0000c80023007a20 */ /* 0x004fec0000410000 */
[----:B------:R2:W4:Y:S02]  /*145d0*/  MUFU.TANH R14, R0 ;  /* 0x00000000000e7308 */ /* 0x0005240000002400 */
[----:B--2---:R-:W-:Y:S04]  /*145e0*/  IADD3 R0, -R241, 0x1, -R4 ;  /* 0x00000001f1007810 */ /* 0x004fe80007ffe904 */
[----:B------:R-:W-:Y:S04]  /*145f0*/  IADD3 R0, -R243, R0, R242 ;  /* 0x00000000f3007210 */ /* 0x000fe80007ffe1f2 */
[C---:B-1----:R-:W-:Y:S02]  /*14600*/  IADD3 R6, R0.reuse, UR4, RZ ;  /* 0x0000000400067c10 */ /* 0x042fe4000fffe0ff */
[----:B------:R-:W-:Y:S03]  /*14610*/  IADD3 R7, R0, c[0x0][0x328], RZ ;  /* 0x0000ca0000077a10 */ /* 0x000fe60007ffe0ff */
[----:B---3--:R-:W-:Y:S01]  /*14620*/  IMAD.IADD R0, R6, 0x1, R3 ;  /* 0x0000000106007824 */ /* 0x008fe200078e0203 */
[----:B------:R-:W-:Y:S01]  /*14630*/  IADD3 R2, R7, R3, RZ ;  /* 0x0000000307027210 */ /* 0x000fe20007ffe0ff */
[----:B------:R-:W-:-:S05]  /*14640*/  @!P6 BRA `(.L_x_707) ;  /* 0x000001800000e947 */ /* 0x000fca0003800000 */
[----:B----4-:R-:W-:Y:S01]  /*14650*/  IADD3 R3, -R243, R242, R3 ;  /* 0x000000f2f3037210 */ /* 0x010fe20007ffe103 */
        /* <DEDUP_REMOVED lines=12> */
.L_x_709:
[----:B------:R-:W-:Y:S04]  /*14720*/  MOV R8, c[0x0][0x32c] ;  /* 0x0000cb0000087a02 */ /* 0x000fe80000000f00 */
[----:B------:R-:W-:Y:S11]  /*14730*/  ISETP.NE.AND P0, PT, R8, 0x1, PT ;  /* 0x000000010800780c */ /* 0x000ff60003f05270 */
[----:B------:R-:W-:Y:S02]  /*14740*/  @!UPT UIADD3 URZ, URZ, URZ, URZ ;  /* 0x0000003f3f3ff290 */ /* 0x000fe4000fffe03f */
[----:B------:R-:W-:Y:S05]  /*14750*/  @P0 IMAD.HI.U32 R8, R3, c[0x0][0x330], RZ ;  /* 0x0000cc0003080a27 */ /* 0x000fea00078e00ff */
[----:B------:R-:W-:Y:S02]  /*14760*/  @P0 SHF.R.U32.HI R3, RZ, c[0x0][0x334], R8 ;  /* 0x0000cd00ff030a19 */ /* 0x000fe40000011608 */
.L_x_710:
[----:B------:R-:W-:Y:S05]  /*14770*/  BSYNC B0 ;  /* 0x0000000000007941 */ /* 0x000fea0003800000 */
.L_x_708:
[----:B------:R-:W-:Y:S04]  /*14780*/  IMAD R3, R3, c[0x0][0x32c], -R4 ;  /* 0x0000cb0003037a24 */ /* 0x000fe800078e0a04 */
[----:B------:R-:W-:Y:S05]  /*14790*/  IMAD.IADD R3, R3, 0x1, -R241 ;  /* 0x0000000103037824 */ /* 0x000fea00078e0af1 */
[----:B------:R-:W-:Y:S02]  /*147a0*/  IADD3 R8, R3, c[0x0][0x32c], RZ ;  /* 0x0000cb0003087a10 */ /* 0x000fe40007ffe0ff */
[----:B------:R-:W-:Y:S02]  /*147b0*/  IMNMX R0, R0, R3, !PT ;  /* 0x0000000300007217 */ /* 0x000fe40007800200 */
[----:B------:R-:W-:Y:S02]  /*147c0*/  IMNMX R2, R2, R8, PT ;  /* 0x0000000802027217 */ /* 0x000fe40003800200 */
.L_x_707:
[----:B----4-:R-:W-:Y:S01]  /*147d0*/  ISETP.GT.AND P2, PT, R216, -0x1, PT ;  /* 0xffffffffd800780c */ /* 0x010fe20003f44270 */
        /* <DEDUP_REMOVED lines=65> */
.L_x_713:
[----:B------:R-:W-:Y:S04]  /*14bf0*/  MOV R5, c[0x0][0x32c] ;  /* 0x0000cb0000057a02 */ /* 0x000fe80000000f00 */
[----:B------:R-:W-:Y:S11]  /*14c00*/  ISETP.NE.AND P0, PT, R5, 0x1, PT ;  /* 0x000000010500780c */ /* 0x000ff60003f05270 */
[----:B------:R-:W-:Y:S02]  /*14c10*/  @!UPT UIADD3 URZ, URZ, URZ, URZ ;  /* 0x0000003f3f3ff290 */ /* 0x000fe4000fffe03f */
[----:B------:R-:W-:Y:S05]  /*14c20*/  @P0 IMAD.HI.U32 R5, R3, c[0x0][0x330], RZ ;  /* 0x0000cc0003050a27 */ /* 0x000fea00078e00ff */
[----:B------:R-:W-:Y:S02]  /*14c30*/  @P0 SHF.R.U32.HI R3, RZ, c[0x0][0x334], R5 ;  /* 0x0000cd00ff030a19 */ /* 0x000fe40000011605 */
.L_x_714:
[----:B------:R-:W-:Y:S05]  /*14c40*/  BSYNC B0 ;  /* 0x0000000000007941 */ /* 0x000fea0003800000 */
.L_x_712:
[----:B------:R-:W-:Y:S04]  /*14c50*/  IMAD R4, R3, c[0x0][0x32c], -R4 ;  /* 0x0000cb0003047a24 */ /* 0x000fe800078e0a04 */
[----:B------:R-:W-:Y:S05]  /*14c60*/  IMAD.IADD R3, R4, 0x1, -R241 ;  /* 0x0000000104037824 */ /* 0x000fea00078e0af1 */
[----:B------:R-:W-:Y:S02]  /*14c70*/  IADD3 R4, R3, c[0x0][0x32c], RZ ;  /* 0x0000cb0003047a10 */ /* 0x000fe40007ffe0ff */
[----:B------:R-:W-:Y:S02]  /*14c80*/  IMNMX R0, R0, R3, !PT ;  /* 0x0000000300007217 */ /* 0x000fe40007800200 */
[----:B------:R-:W-:Y:S02]  /*14c90*/  IMNMX R2, R2, R4, PT ;  /* 0x0000000402027217 */ /* 0x000fe40003800200 */
.L_x_711:
        /* <DEDUP_REMOVED lines=54> */
[----:B------:R-:W-:Y:S02]  /*15000*/  FMNMX.FTZ R12, R158, R12, !PT ;  /* 0x0000000c9e0c7209 */ /* 0x000fe40007810000 */
[----:B------:R-:W-:Y:S01]  /*15010*/  ISETP.LT.OR P0, PT, R2, 0x29, P0 ;  /* 0x000000290200780c */ /* 0x000fe20000701670 */
[----:B------:R-:W1:Y:S01]  /*15020*/  SHFL.BFLY PT, R13, R3, 0x2, 0x1f ;  /* 0x0c401f00030d7f89 */ /* 0x000e6200000e0000 */
        /* <DEDUP_REMOVED lines=15> */
[----:B------:R-:W-:Y:S02]  /*15120*/  ISETP.GT.AND P1, PT, R0, 0x38, P2 ;  /* 0x000000380000780c */ /* 0x000fe40001724270 */
[----:B-1----:R-:W-:Y:S02]  /*15130*/  FMNMX.FTZ R3, R3, R13, !PT ;  /* 0x0000000d03037209 */ /* 0x002fe40007810000 */
[----:B------:R-:W-:Y:S02]  /*15140*/  FSEL R170, R24, -INF , !P0 ;  /* 0xff80000018aa7808 */ /* 0x000fe40004000000 */
[----:B------:R-:W-:Y:S02]  /*15150*/  ISETP.GT.AND P0, PT, R0, 0x39, P2 ;  /* 0x000000390000780c */ /* 0x000fe40001704270 */
[----:B------:R-:W-:Y:S02]  /*15160*/  FMNMX.FTZ R0, R164, R12, !PT ;  /* 0x0000000ca4007209 */ /* 0x000fe40007810000 */
[----:B------:R-:W-:Y:S01]  /*15170*/  ISETP.LT.OR P1, PT, R2, 0x39, P1 ;  /* 0x000000390200780c */ /* 0x000fe20000f21670 */
        /* <DEDUP_REMOVED lines=70> */
[C---:B------:R-:W-:Y:S01]  /*155e0*/  FMUL.FTZ R69, R2.reuse, R69 ;  /* 0x0000004502457220 */ /* 0x040fe20000410000 */
        /* <DEDUP_REMOVED lines=95> */
[----:B------:R-:W-:Y:S02]  /*15be0*/  FMUL.FTZ R71, R0, R71 ;  /* 0x0000004700477220 */ /* 0x000fe40000410000 */
        /* <DEDUP_REMOVED lines=12> */
[C---:B------:R-:W-:Y:S02]  /*15cb0*/  FMUL.FTZ R83, R0.reuse, R83 ;  /* 0x0000005300537220 */ /* 0x040fe40000410000 */
[C---:B---3--:R-:W-:Y:S04]  /*15cc0*/  HMMA.16816.F32.BF16 R68, R148.reuse, R116, R68 ;  /* 0x000000749444723c */ /* 0x048fe80000041844 */
[--C-:B--2---:R-:W-:Y:S02]  /*15cd0*/  FFMA.FTZ R102, R157, c[0x0][0x2d0], -R101.reuse ;  /* 0x0000b4009d667a23 */ /* 0x104fe40000010865 */
[----:B------:R-:W-:Y:S01]  /*15ce0*/  LDSM.16.MT88.4 R156, [R194+0x3800] ;  /* 0x00380000c29c783b */ /* 0x000fe20000004200 */
[C---:B------:R-:W-:Y:S01]  /*15cf0*/  FMUL.FTZ R86, R0.reuse, R86 ;  /* 0x0000005600567220 */ /* 0x040fe20000410000 */
[C---:B------:R-:W-:Y:S01]  /*15d00*/  HMMA.16816.F32.BF16 R72, R148.reuse, R118, R72 ;  /* 0x000000769448723c */ /* 0x040fe20000041848 */
[----:B------:R2:W3:Y:S03]  /*15d10*/  MUFU.EX2 R177, R102 ;  /* 0x0000006600b17308 */ /* 0x0004e60000000800 */
[C---:B------:R-:W-:Y:S02]  /*15d20*/  FMUL.FTZ R87, R0.reuse, R87 ;  /* 0x0000005700577220 */ /* 0x040fe40000410000 */
[----:B------:R-:W3:Y:S01]  /*15d30*/  LDSM.16.MT88.4 R116, [R196+0x4000] ;  /* 0x00400000c474783b */ /* 0x000ee20000004200 */
[C---:B------:R-:W-:Y:S01]  /*15d40*/  FMUL.FTZ R90, R0.reuse, R90 ;  /* 0x0000005a005a7220 */ /* 0x040fe20000410000 */
[C---:B-1----:R-:W-:Y:S04]  /*15d50*/  HMMA.16816.F32.BF16 R76, R148.reuse, R108, R76 ;  /* 0x0000006c944c723c */ /* 0x042fe8000004184c */
[C---:B------:R-:W-:Y:S02]  /*15d60*/  FMUL.FTZ R91, R0.reuse, R91 ;  /* 0x0000005b005b7220 */ /* 0x040fe40000410000 */
[----:B------:R-:W-:Y:S01]  /*15d70*/  FMUL.FTZ R94, R0, R94 ;  /* 0x0000005e005e7220 */ /* 0x000fe20000410000 */
[----:B------:R-:W-:Y:S01]  /*15d80*/  F2FP.BF16.PACK_AB R108, R220, R221 ;  /* 0x000000dddc6c723e */ /* 0x000fe200000010ff */
[C---:B------:R-:W-:Y:S04]  /*15d90*/  HMMA.16816.F32.BF16 R80, R148.reuse, R110, R80 ;  /* 0x0000006e9450723c */ /* 0x040fe80000041850 */
[C---:B------:R-:W-:Y:S01]  /*15da0*/  FMUL.FTZ R95, R0.reuse, R95 ;  /* 0x0000005f005f7220 */ /* 0x040fe20000410000 */
[----:B-----5:R-:W-:Y:S01]  /*15db0*/  F2FP.BF16.PACK_AB R109, R179, R180 ;  /* 0x000000b4b36d723e */ /* 0x020fe200000010ff */
[----:B------:R-:W-:Y:S01]  /*15dc0*/  FMUL.FTZ R98, R0, R98 ;  /* 0x0000006200627220 */ /* 0x000fe20000410000 */
[----:B------:R-:W-:Y:S01]  /*15dd0*/  F2FP.BF16.PACK_AB R110, R218, R219 ;  /* 0x000000dbda6e723e */ /* 0x000fe200000010ff */
[C---:B----4-:R-:W-:Y:S04]  /*15de0*/  HMMA.16816.F32.BF16 R84, R148.reuse, R112, R84 ;  /* 0x000000709454723c */ /* 0x050fe80000041854 */
[--C-:B--2---:R-:W-:Y:S01]  /*15df0*/  FFMA.FTZ R102, R165, c[0x0][0x2d0], -R140.reuse ;  /* 0x0000b400a5667a23 */ /* 0x104fe2000001088c */
[----:B---3--:R-:W-:Y:S01]  /*15e00*/  F2FP.BF16.PACK_AB R111, R177, R178 ;  /* 0x000000b2b16f723e */ /* 0x008fe200000010ff */
[----:B------:R-:W-:Y:S02]  /*15e10*/  FMUL.FTZ R99, R0, R99 ;  /* 0x0000006300637220 */ /* 0x000fe40000410000 */
[C---:B------:R-:W-:Y:S01]  /*15e20*/  HMMA.16816.F32.BF16 R88, R148.reuse, R114, R88 ;  /* 0x000000729458723c */ /* 0x040fe20000041858 */
[----:B------:R1:W-:Y:S01]  /*15e30*/  MUFU.EX2 R215, R102 ;  /* 0x0000006600d77308 */ /* 0x0003e20000000800 */
[----:B------:R-:W2:Y:S06]  /*15e40*/  LDSM.16.MT88.4 R112, [R197+0x800] ;  /* 0x00080000c570783b */ /* 0x000eac0000004200 */
[C---:B------:R-:W-:Y:S08]  /*15e50*/  HMMA.16816.F32.BF16 R92, R148.reuse, R116, R92 ;  /* 0x00000074945c723c */ /* 0x040ff0000004185c */
[----:B------:R-:W-:Y:S01]  /*15e60*/  HMMA.16816.F32.BF16 R96, R148, R118, R96 ;  /* 0x000000769460723c */ /* 0x000fe20000041860 */
[----:B------:R-:W3:Y:S03]  /*15e70*/  LDSM.16.MT88.4 R116, [R196+0x2800] ;  /* 0x00280000c474783b */ /* 0x000ee60000004200 */
[--C-:B-1----:R-:W-:Y:S04]  /*15e80*/  FFMA.FTZ R102, R166, c[0x0][0x2d0], -R140.reuse ;  /* 0x0000b400a6667a23 */ /* 0x102fe8000001088c */
[C---:B------:R-:W-:Y:S01]  /*15e90*/  HMMA.16816.F32.BF16 R4, R108.reuse, R120, R4 ;  /* 0x000000786c04723c */ /* 0x040fe20000041804 */
[----:B------:R1:W4:Y:S01]  /*15ea0*/  MUFU.EX2 R191, R102 ;  /* 0x0000006600bf7308 */ /* 0x0003220000000800 */
[----:B------:R-:W-:Y:S06]  /*15eb0*/  LDSM.16.MT88.4 R148, [R197+0x3000] ;  /* 0x00300000c594783b */ /* 0x000fec0000004200 */
[C---:B------:R-:W-:Y:S02]  /*15ec0*/  HMMA.16816.F32.BF16 R8, R108.reuse, R122, R8 ;  /* 0x0000007a6c08723c */ /* 0x040fe40000041808 */
[----:B------:R-:W-:Y:S06]  /*15ed0*/  LDSM.16.MT88.4 R120, [R194+0x4800] ;  /* 0x00480000c278783b */ /* 0x000fec0000004200 */
[C---:B------:R-:W-:Y:S08]  /*15ee0*/  HMMA.16816.F32.BF16 R12, R108.reuse, R124, R12 ;  /* 0x0000007c6c0c723c */ /* 0x040ff0000004180c */
[C---:B------:R-:W-:Y:S01]  /*15ef0*/  HMMA.16816.F32.BF16 R16, R108.reuse, R126, R16 ;  /* 0x0000007e6c10723c */ /* 0x040fe20000041810 */
[----:B------:R-:W-:Y:S03]  /*15f00*/  LDSM.16.MT88.4 R124, [R197+0x4800] ;  /* 0x00480000c57c783b */ /* 0x000fe60000004200 */
[--C-:B-1----:R-:W-:Y:S04]  /*15f10*/  FFMA.FTZ R102, R167, c[0x0][0x2d0], -R140.reuse ;  /* 0x0000b400a7667a23 */ /* 0x102fe8000001088c */
[C---:B--2---:R-:W-:Y:S01]  /*15f20*/  HMMA.16816.F32.BF16 R20, R108.reuse, R112, R20 ;  /* 0x000000706c14723c */ /* 0x044fe20000041814 */
[----:B------:R1:W-:Y:S07]  /*15f30*/  MUFU.EX2 R190, R102 ;  /* 0x0000006600be7308 */ /* 0x0003ee0000000800 */
[C---:B------:R-:W-:Y:S01]  /*15f40*/  HMMA.16816.F32.BF16 R24, R108.reuse, R114, R24 ;  /* 0x000000726c18723c */ /* 0x040fe20000041818 */
[----:B------:R-:W2:Y:S07]  /*15f50*/  LDSM.16.MT88.4 R112, [R193+0x4800] ;  /* 0x00480000c170783b */ /* 0x000eae0000004200 */
[C---:B------:R-:W-:Y:S08]  /*15f60*/  HMMA.16816.F32.BF16 R28, R108.reuse, R128, R28 ;  /* 0x000000806c1c723c */ /* 0x040ff0000004181c */
[C---:B------:R-:W-:Y:S01]  /*15f70*/  HMMA.16816.F32.BF16 R32, R108.reuse, R130, R32 ;  /* 0x000000826c20723c */ /* 0x040fe20000041820 */
[----:B------:R-:W-:Y:S03]  /*15f80*/  LDSM.16.MT88.4 R128, [R194+0x1000] ;  /* 0x00100000c280783b */ /* 0x000fe60000004200 */
[--C-:B-1----:R-:W-:Y:S04]  /*15f90*/  FFMA.FTZ R102, R168, c[0x0][0x2d0], -R140.reuse ;  /* 0x0000b400a8667a23 */ /* 0x102fe8000001088c */
[C---:B------:R-:W-:Y:S01]  /*15fa0*/  HMMA.16816.F32.BF16 R36, R108.reuse, R132, R36 ;  /* 0x000000846c24723c */ /* 0x040fe20000041824 */
[----:B------:R1:W5:Y:S07]  /*15fb0*/  MUFU.EX2 R189, R102 ;  /* 0x0000006600bd7308 */ /* 0x00036e0000000800 */
[C---:B------:R-:W-:Y:S01]  /*15fc0*/  HMMA.16816.F32.BF16 R40, R108.reuse, R134, R40 ;  /* 0x000000866c28723c */ /* 0x040fe20000041828 */
[----:B------:R-:W-:Y:S07]  /*15fd0*/  LDSM.16.MT88.4 R132, [R196+0x1000] ;  /* 0x00100000c484783b */ /* 0x000fee0000004200 */
[C---:B------:R-:W-:Y:S08]  /*15fe0*/  HMMA.16816.F32.BF16 R44, R108.reuse, R136, R44 ;  /* 0x000000886c2c723c */ /* 0x040ff0000004182c */
[C---:B------:R-:W-:Y:S01]  /*15ff0*/  HMMA.16816.F32.BF16 R48, R108.reuse, R138, R48 ;  /* 0x0000008a6c30723c */ /* 0x040fe20000041830 */
[----:B------:R-:W-:Y:S03]  /*16000*/  LDSM.16.MT88.4 R136, [R194+0x3000] ;  /* 0x00300000c288783b */ /* 0x000fe60000004200 */
[--C-:B-1----:R-:W-:Y:S04]  /*16010*/  FFMA.FTZ R102, R160, c[0x0][0x2d0], -R101.reuse ;  /* 0x0000b400a0667a23 */ /* 0x102fe80000010865 */
[C---:B------:R-:W-:Y:S01]  /*16020*/  HMMA.16816.F32.BF16 R52, R108.reuse, R152, R52 ;  /* 0x000000986c34723c */ /* 0x040fe20000041834 */
[----:B------:R1:W-:Y:S07]  /*16030*/  MUFU.EX2 R176, R102 ;  /* 0x0000006600b07308 */ /* 0x0003ee0000000800 */
[C---:B------:R-:W-:Y:S01]  /*16040*/  HMMA.16816.F32.BF16 R56, R108.reuse, R154, R56 ;  /* 0x0000009a6c38723c */ /* 0x040fe20000041838 */
[----:B------:R-:W-:Y:S07]  /*16050*/  LDSM.16.MT88.4 R152, [R193+0x3800] ;  /* 0x00380000c198783b */ /* 0x000fee0000004200 */
[C---:B---3--:R-:W-:Y:S08]  /*16060*/  HMMA.16816.F32.BF16 R60, R108.reuse, R116, R60 ;  /* 0x000000746c3c723c */ /* 0x048ff0000004183c */
[C---:B------:R-:W-:Y:S01]  /*16070*/  HMMA.16816.F32.BF16 R64, R108.reuse, R118, R64 ;  /* 0x000000766c40723c */ /* 0x040fe20000041840 */
[----:B------:R-:W3:Y:S03]  /*16080*/  LDSM.16.MT88.4 R116, [R196+0x4800] ;  /* 0x00480000c474783b */ /* 0x000ee60000004200 */
[--C-:B-1----:R-:W-:Y:S04]  /*16090*/  FFMA.FTZ R102, R162, c[0x0][0x2d0], -R101.reuse ;  /* 0x0000b400a2667a23 */ /* 0x102fe80000010865 */
[C---:B--2---:R-:W-:Y:S01]  /*160a0*/  HMMA.16816.F32.BF16 R68, R108.reuse, R112, R68 ;  /* 0x000000706c44723c */ /* 0x044fe20000041844 */
[----:B------:R1:W2:Y:S07]  /*160b0*/  MUFU.EX2 R175, R102 ;  /* 0x0000006600af7308 */ /* 0x0002ae0000000800 */
[C---:B------:R-:W-:Y:S01]  /*160c0*/  HMMA.16816.F32.BF16 R72, R108.reuse, R114, R72 ;  /* 0x000000726c48723c */ /* 0x040fe20000041848 */
[----:B------:R-:W2:Y:S07]  /*160d0*/  LDSM.16.MT88.4 R112, [R193+0x1000] ;  /* 0x00100000c170783b */ /* 0x000eae0000004200 */
[C---:B------:R-:W-:Y:S08]  /*160e0*/  HMMA.16816.F32.BF16 R76, R108.reuse, R120, R76 ;  /* 0x000000786c4c723c */ /* 0x040ff0000004184c */
[C---:B------:R-:W-:Y:S01]  /*160f0*/  HMMA.16816.F32.BF16 R80, R108.reuse, R122, R80 ;  /* 0x0000007a6c50723c */ /* 0x040fe20000041850 */
[----:B------:R-:W2:Y:S03]  /*16100*/  LDSM.16.MT88.4 R120, [R197+0x1000] ;  /* 0x00100000c578783b */ /* 0x000ea60000004200 */
[--C-:B-1----:R-:W-:Y:S04]  /*16110*/  FFMA.FTZ R102, R161, c[0x0][0x2d0], -R101.reuse ;  /* 0x0000b400a1667a23 */ /* 0x102fe80000010865 */
[C---:B------:R-:W-:Y:S01]  /*16120*/  HMMA.16816.F32.BF16 R84, R108.reuse, R124, R84 ;  /* 0x0000007c6c54723c */ /* 0x040fe20000041854 */
[----:B------:R1:W-:Y:S07]  /*16130*/  MUFU.EX2 R174, R102 ;  /* 0x0000006600ae7308 */ /* 0x0003ee0000000800 */
[C---:B------:R-:W-:Y:S01]  /*16140*/  HMMA.16816.F32.BF16 R88, R108.reuse, R126, R88 ;  /* 0x0000007e6c58723c */ /* 0x040fe20000041858 */
[----:B------:R-:W2:Y:S07]  /*16150*/  LDSM.16.MT88.4 R124, [R193+0x3000] ;  /* 0x00300000c17c783b */ /* 0x000eae0000004200 */
[C---:B---3--:R-:W-:Y:S08]  /*16160*/  HMMA.16816.F32.BF16 R92, R108.reuse, R116, R92 ;  /* 0x000000746c5c723c */ /* 0x048ff0000004185c */
[----:B------:R-:W-:Y:S01]  /*16170*/  HMMA.16816.F32.BF16 R96, R108, R118, R96 ;  /* 0x000000766c60723c */ /* 0x000fe20000041860 */
[----:B------:R-:W-:Y:S03]  /*16180*/  LDSM.16.MT88.4 R116, [R193+0x5000] ;  /* 0x00500000c174783b */ /* 0x000fe60000004200 */
[--C-:B-1----:R-:W-:Y:S03]  /*16190*/  FFMA.FTZ R102, R163, c[0x0][0x2d0], -R101.reuse ;  /* 0x0000b400a3667a23 */ /* 0x102fe60000010865 */
[----:B----4-:R-:W-:Y:S01]  /*161a0*/  F2FP.BF16.PACK_AB R108, R191, R215 ;  /* 0x000000d7bf6c723e */ /* 0x010fe200000010ff */
[----:B------:R-:W1:Y:S01]  /*161b0*/  MUFU.EX2 R173, R102 ;  /* 0x0000006600ad7308 */ /* 0x000e620000000800 */
[----:B-----5:R-:W-:Y:S01]  /*161c0*/  F2FP.BF16.PACK_AB R110, R189, R190 ;  /* 0x000000bebd6e723e */ /* 0x020fe200000010ff */
[----:B------:R-:W-:Y:S02]  /*161d0*/  LDSM.16.MT88.4 R160, [R197+0x3800] ;  /* 0x00380000c5a0783b */ /* 0x000fe40000004200 */
[----:B--2---:R-:W-:Y:S02]  /*161e0*/  F2FP.BF16.PACK_AB R109, R175, R176 ;  /* 0x000000b0af6d723e */ /* 0x004fe400000010ff */
[----:B-1----:R-:W-:Y:S01]  /*161f0*/  F2FP.BF16.PACK_AB R111, R173, R174 ;  /* 0x000000aead6f723e */ /* 0x002fe200000010ff */
[--C-:B------:R-:W-:Y:S04]  /*16200*/  FFMA.FTZ R102, R171, c[0x0][0x2d0], -R140.reuse ;  /* 0x0000b400ab667a23 */ /* 0x100fe8000001088c */
[----:B------:R1:W-:Y:S02]  /*16210*/  MUFU.EX2 R188, R102 ;  /* 0x0000006600bc7308 */ /* 0x0003e40000000800 */
        /* <DEDUP_REMOVED lines=17> */
[----:B------:R-:W5:Y:S05]  /*16330*/  MUFU.EX2 R181, R140 ;  /* 0x0000008c00b57308 */ /* 0x000f6a0000000800 */
        /* <DEDUP_REMOVED lines=8> */
[C---:B------:R-:W-:Y:S07]  /*163c0*/  HMMA.16816.F32.BF16 R52, R108.reuse, R148, R52 ;  /* 0x000000946c34723c */ /* 0x040fee0000041834 */
[----:B---3--:R-:W-:Y:S01]  /*163d0*/  F2FP.BF16.PACK_AB R148, R187, R188 ;  /* 0x000000bcbb94723e */ /* 0x008fe200000010ff */
[C---:B------:R-:W-:Y:S07]  /*163e0*/  HMMA.16816.F32.BF16 R56, R108.reuse, R150, R56 ;  /* 0x000000966c38723c */ /* 0x040fee0000041838 */
[----:B-----5:R-:W-:Y:S01]  /*163f0*/  F2FP.BF16.PACK_AB R150, R181, R182 ;  /* 0x000000b6b596723e */ /* 0x020fe200000010ff */
[C---:B--2---:R-:W-:Y:S04]  /*16400*/  HMMA.16816.F32.BF16 R60, R108.reuse, R112, R60 ;  /* 0x000000706c3c723c */ /* 0x044fe8000004183c */
        /* <DEDUP_REMOVED lines=86> */
.L_x_706:
[----:B------:R-:W-:Y:S01]  /*16970*/  IMAD.MOV.U32 R0, RZ, RZ, c[0x0][0x2c4] ;  /* 0x0000b100ff007624 */ /* 0x000fe200078e00ff */
[----:B------:R-:W-:Y:S01]  /*16980*/  IADD3 R2, R242, 0x1, -R243 ;  /* 0x00000001f2027810 */ /* 0x000fe20007ffe8f3 */
[----:B------:R-:W-:-:S03]  /*16990*/  IMAD.MOV.U32 R4, RZ, RZ, c[0x0][0x32c] ;  /* 0x0000cb00ff047624 */ /* 0x000fc600078e00ff */
[----:B------:R-:W-:Y:S02]  /*169a0*/  ISETP.NE.AND P1, PT, R0, 0x1, PT ;  /* 0x000000010000780c */ /* 0x000fe40003f25270 */
[----:B------:R-:W-:Y:S02]  /*169b0*/  IADD3 R0, R246, 0x7f, RZ ;  /* 0x0000007ff6007810 */ /* 0x000fe40007ffe0ff */
[----:B------:R-:W-:-:S09]  /*169c0*/  ISETP.GE.AND P0, PT, R4, 0x1, PT ;  /* 0x000000010400780c */ /* 0x000fd20003f06270 */
        /* <DEDUP_REMOVED lines=15> */
.L_x_718:
[----:B------:R-:W-:-:S04]  /*16ac0*/  MOV R3, c[0x0][0x32c] ;  /* 0x0000cb0000037a02 */ /* 0x000fc80000000f00 */
[----:B------:R-:W-:-:S13]  /*16ad0*/  ISETP.NE.AND P0, PT, R3, 0x1, PT ;  /* 0x000000010300780c */ /* 0x000fda0003f05270 */
[----:B------:R-:W-:-:S05]  /*16ae0*/  @P0 IMAD.HI.U32 R3, R0, c[0x0][0x330], RZ ;  /* 0x0000cc0000030a27 */ /* 0x000fca00078e00ff */
[----:B------:R-:W-:Y:S02]  /*16af0*/  @P0 SHF.R.U32.HI R0, RZ, c[0x0][0x334], R3 ;  /* 0x0000cd00ff000a19 */ /* 0x000fe40000011603 */
.L_x_719:
[----:B------:R-:W-:Y:S05]  /*16b00*/  BSYNC B0 ;  /* 0x0000000000007941 */ /* 0x000fea0003800000 */
.L_x_717:
[----:B------:R-:W-:-:S05]  /*16b10*/  IMAD R0, R0, c[0x0][0x32c], RZ ;  /* 0x0000cb0000007a24 */ /* 0x000fca00078e02ff */
[----:B------:R-:W-:-:S04]  /*16b20*/  IMNMX R2, R2, R0, !PT ;  /* 0x0000000002027217 */ /* 0x000fc80007800200 */
.L_x_716:
        /* <DEDUP_REMOVED lines=10> */
.L_x_721:
[----:B------:R-:W-:Y:S01]  /*16bd0*/  ISETP.GT.AND P0, PT, R227, R216, PT ;  /* 0x000000d8e300720c */ /* 0x000fe20003f04270 */
[----:B------:R-:W-:Y:S04]  /*16be0*/  DEPBAR.LE SB0, 0x0 ;  /* 0x000080000000791a */ /* 0x000fe80000000000 */
[----:B------:R-:W-:Y:S01]  /*16bf0*/  WARPSYNC 0xffffffff ;  /* 0xffffffff00007948 */ /* 0x000fe20003800000 */
[----:B------:R-:W-:Y:S01]  /*16c00*/  BAR.SYNC.DEFER_BLOCKING 0x0 ;  /* 0x0000000000007b1d */ /* 0x000fe20000010000 */
[C---:B------:R-:W-:Y:S06]  /*16c10*/  IADD3 R215, R216.reuse, -0x1, RZ ;  /* 0xffffffffd8d77810 */ /* 0x040fec0007ffe0ff */
[----:B------:R-:W-:Y:S01]  /*16c20*/  @!P0 SHF.R.S32.HI R0, RZ, 0x1f, R216 ;  /* 0x0000001fff008819 */ /* 0x000fe200000114d8 */
[----:B------:R-:W-:Y:S01]  /*16c30*/  @!P0 IMAD.WIDE.U32 R4, R216, c[0x0][0x208], RZ ;  /* 0x00008200d8048a25 */ /* 0x000fe200078e00ff */
[----:B------:R-:W-:Y:S03]  /*16c40*/  @!P0 MOV R6, c[0x0][0x208] ;  /* 0x0000820000068a02 */ /* 0x000fe60000000f00 */
[----:B------:R-:W-:Y:S01]  /*16c50*/  @!P0 IMAD R0, R0, c[0x0][0x208], RZ ;  /* 0x0000820000008a24 */ /* 0x000fe200078e02ff */
[----:B------:R-:W-:Y:S03]  /*16c60*/  @!P0 SHF.L.U32 R2, R4, 0x6, RZ ;  /* 0x0000000604028819 */ /* 0x000fe600000006ff */
[----:B------:R-:W-:Y:S01]  /*16c70*/  @!P0 IMAD R0, R216, c[0x0][0x20c], R0 ;  /* 0x00008300d8008a24 */ /* 0x000fe200078e0200 */
[----:B------:R-:W-:Y:S04]  /*16c80*/  @!P0 LEA R3, P1, R6, R2, 0x5 ;  /* 0x0000000206038211 */ /* 0x000fe800078228ff */
[----:B------:R-:W-:Y:S02]  /*16c90*/  @!P0 IADD3 R0, R5, R0, RZ ;  /* 0x0000000005008210 */ /* 0x000fe40007ffe0ff */
[----:B------:R-:W-:Y:S01]  /*16ca0*/  @!P0 MOV R5, c[0x0][0x20c] ;  /* 0x0000830000058a02 */ /* 0x000fe20000000f00 */
[----:B------:R-:W-:Y:S01]  /*16cb0*/  LDSM.16.M88.4 R32, [R199] ;  /* 0x00000000c720783b */ /* 0x000fe20000000200 */
[----:B------:R-:W-:Y:S04]  /*16cc0*/  @!P0 SHF.L.U64.HI R0, R4, 0x6, R0 ;  /* 0x0000000604008819 */ /* 0x000fe80000010200 */
[----:B------:R-:W-:Y:S02]  /*16cd0*/  @!P0 LEA.HI.X R12, R6, R0, R5, 0x5, P1 ;  /* 0x00000000060c8211 */ /* 0x000fe400008f2c05 */
[----:B------:R-:W-:Y:S01]  /*16ce0*/  @!P0 IADD3 R4, P1, R2, R230, RZ ;  /* 0x000000e602048210 */ /* 0x000fe20007f3e0ff */
[----:B------:R-:W1:Y:S03]  /*16cf0*/  LDSM.16.M88.4 R8, [R192] ;  /* 0x00000000c008783b */ /* 0x000e660000000200 */
[-C--:B------:R-:W-:Y:S02]  /*16d00*/  @!P0 IADD3.X R5, R0, R233.reuse, RZ, P1, !PT ;  /* 0x000000e900058210 */ /* 0x080fe40000ffe4ff */
[C---:B------:R-:W-:Y:S03]  /*16d10*/  @!P0 LEA R22, P1, R4.reuse, c[0x0][0x1f8], 0x1 ;  /* 0x00007e0004168a11 */ /* 0x040fe600078208ff */
[----:B------:R-:W2:Y:S01]  /*16d20*/  LDSM.16.M88.4 R16, [R192+0x800] ;  /* 0x00080000c010783b */ /* 0x000ea20000000200 */
[----:B------:R-:W-:Y:S02]  /*16d30*/  @!P0 LEA.HI.X R23, R4, c[0x0][0x1fc], R5, 0x1, P1 ;  /* 0x00007f0004178a11 */ /* 0x000fe400008f0c05 */
[----:B------:R-:W-:Y:S04]  /*16d40*/  @!P0 IADD3 R6, P1, R230, 0x40, RZ ;  /* 0x00000040e6068810 */ /* 0x000fe80007f3e0ff */
[----:B------:R-:W-:Y:S01]  /*16d50*/  @!P0 IADD3.X R5, RZ, R233, RZ, P1, !PT ;  /* 0x000000e9ff058210 */ /* 0x000fe20000ffe4ff */
[----:B------:R-:W3:Y:S01]  /*16d60*/  LDSM.16.M88.4 R24, [R192+0x1000] ;  /* 0x00100000c018783b */ /* 0x000ee20000000200 */
[----:B------:R-:W-:Y:S04]  /*16d70*/  @!P0 IADD3 R4, P1, R2, R6, RZ ;  /* 0x0000000602048210 */ /* 0x000fe80007f3e0ff */
[----:B------:R-:W-:Y:S02]  /*16d80*/  @!P0 IADD3.X R7, R0, R5, RZ, P1, !PT ;  /* 0x0000000500078210 */ /* 0x000fe40000ffe4ff */
[C---:B------:R-:W-:Y:S01]  /*16d90*/  @!P0 LEA R174, P1, R4.reuse, c[0x0][0x1f8], 0x1 ;  /* 0x00007e0004ae8a11 */ /* 0x040fe200078208ff */
[----:B------:R-:W4:Y:S03]  /*16da0*/  LDSM.16.M88.4 R148, [R192+0x1800] ;  /* 0x00180000c094783b */ /* 0x000f260000000200 */
[----:B------:R-:W-:Y:S02]  /*16db0*/  @!P0 LEA.HI.X R175, R4, c[0x0][0x1fc], R7, 0x1, P1 ;  /* 0x00007f0004af8a11 */ /* 0x000fe400008f0c07 */
[----:B------:R-:W-:Y:S03]  /*16dc0*/  @!P0 IADD3 R4, P1, R230, 0x80, RZ ;  /* 0x00000080e6048810 */ /* 0x000fe60007f3e0ff */
[----:B------:R-:W-:Y:S01]  /*16dd0*/  LDSM.16.M88.4 R152, [R200] ;  /* 0x00000000c898783b */ /* 0x000fe20000000200 */
[----:B------:R-:W-:Y:S02]  /*16de0*/  @!P0 IADD3.X R13, RZ, R233, RZ, P1, !PT ;  /* 0x000000e9ff0d8210 */ /* 0x000fe40000ffe4ff */
[----:B------:R-:W-:Y:S04]  /*16df0*/  @!P0 IADD3 R2, P1, R2, R4, RZ ;  /* 0x0000000402028210 */ /* 0x000fe80007f3e0ff */
[----:B------:R-:W-:Y:S01]  /*16e00*/  @!P0 IADD3.X R0, R0, R13, RZ, P1, !PT ;  /* 0x0000000d00008210 */ /* 0x000fe20000ffe4ff */
[----:B------:R-:W5:Y:S01]  /*16e10*/  LDSM.16.M88.4 R156, [R203] ;  /* 0x00000000cb9c783b */ /* 0x000f620000000200 */
[C---:B------:R-:W-:Y:S04]  /*16e20*/  @!P0 LEA R172, P1, R2.reuse, c[0x0][0x1f8], 0x1 ;  /* 0x00007e0002ac8a11 */ /* 0x040fe800078208ff */
[----:B------:R-:W-:Y:S02]  /*16e30*/  @!P0 LEA.HI.X R173, R2, c[0x0][0x1fc], R0, 0x1, P1 ;  /* 0x00007f0002ad8a11 */ /* 0x000fe400008f0c00 */
[C---:B------:R-:W-:Y:S01]  /*16e40*/  @!P0 IADD3 R0, P1, R3.reuse, R6, RZ ;  /* 0x0000000603008210 */ /* 0x040fe20007f3e0ff */
[----:B------:R-:W3:Y:S03]  /*16e50*/  LDSM.16.M88.4 R160, [R214] ;  /* 0x00000000d6a0783b */ /* 0x000ee60000000200 */
[C---:B------:R-:W-:Y:S02]  /*16e60*/  @!P0 IADD3.X R21, R12.reuse, R5, RZ, P1, !PT ;  /* 0x000000050c158210 */ /* 0x040fe40000ffe4ff */
[C---:B------:R-:W-:Y:S02]  /*16e70*/  @!P0 IADD3 R20, P1, R3.reuse, R4, RZ ;  /* 0x0000000403148210 */ /* 0x040fe40007f3e0ff */
[C---:B-1----:R-:W-:Y:S01]  /*16e80*/  HMMA.16816.F32.BF16 R4, R32.reuse, R8, RZ ;  /* 0x000000082004723c */ /* 0x042fe200000418ff */
[----:B------:R-:W1:Y:S02]  /*16e90*/  LDSM.16.M88.4 R164, [R213] ;  /* 0x00000000d5a4783b */ /* 0x000e640000000200 */
[C---:B------:R-:W-:Y:S02]  /*16ea0*/  @!P0 IADD3.X R100, R12.reuse, R13, RZ, P1, !PT ;  /* 0x0000000d0c648210 */ /* 0x040fe40000ffe4ff */
[----:B------:R-:W-:Y:S03]  /*16eb0*/  @!P0 IADD3 R3, P1, R3, R230, RZ ;  /* 0x000000e603038210 */ /* 0x000fe60007f3e0ff */
[C---:B------:R-:W-:Y:S01]  /*16ec0*/  HMMA.16816.F32.BF16 R8, R32.reuse, R10, RZ ;  /* 0x0000000a2008723c */ /* 0x040fe200000418ff */
[----:B------:R-:W1:Y:S03]  /*16ed0*/  LDSM.16.M88.4 R168, [R212] ;  /* 0x00000000d4a8783b */ /* 0x000e660000000200 */
[----:B------:R-:W-:Y:S02]  /*16ee0*/  @!P0 IADD3.X R2, R12, R233, RZ, P1, !PT ;  /* 0x000000e90c028210 */ /* 0x000fe40000ffe4ff */
[C---:B------:R-:W-:Y:S02]  /*16ef0*/  @!P0 LEA R28, P1, R3.reuse, c[0x0][0x1f8], 0x1 ;  /* 0x00007e00031c8a11 */ /* 0x040fe400078208ff */
[C---:B--2---:R-:W-:Y:S01]  /*16f00*/  HMMA.16816.F32.BF16 R12, R32.reuse, R16, RZ ;  /* 0x00000010200c723c */ /* 0x044fe200000418ff */
[----:B------:R-:W-:Y:S01]  /*16f10*/  @!PT LDS RZ, [RZ] ;  /* 0x00000000fffff984 */ /* 0x000fe20000000800 */
[----:B------:R-:W-:Y:S01]  /*16f20*/  @!PT LDS RZ, [RZ] ;  /* 0x00000000fffff984 */ /* 0x000fe20000000800 */
[----:B------:R-:W-:Y:S01]  /*16f30*/  @!PT LDS RZ, [RZ] ;  /* 0x00000000fffff984 */ /* 0x000fe20000000800 */
[----:B------:R3:W-:Y:S03]  /*16f40*/  @!P0 LDGSTS.E.BYPASS.LTC128B.128 [R217+0x100], [R22.64], !P5 ;  /* 0x0010000016d98fae */ /* 0x0007e6000e901d46 */
[----:B------:R-:W-:Y:S02]  /*16f50*/  @!P0 LEA.HI.X R29, R3, c[0x0][0x1fc], R2, 0x1, P1 ;  /* 0x00007f00031d8a11 */ /* 0x000fe400008f0c02 */
[C---:B------:R-:W-:Y:S02]  /*16f60*/  @!P0 LEA R30, P1, R0.reuse, c[0x0][0x1f8], 0x1 ;  /* 0x00007e00001e8a11 */ /* 0x040fe400078208ff */
[C---:B------:R-:W-:Y:S01]  /*16f70*/  HMMA.16816.F32.BF16 R16, R32.reuse, R18, RZ ;  /* 0x000000122010723c */ /* 0x040fe200000418ff */
[----:B------:R2:W-:Y:S03]  /*16f80*/  @!P0 LDGSTS.E.BYPASS.LTC128B.128 [R217+0x2100], [R174.64], !P4 ;  /* 0x02100000aed98fae */ /* 0x0005e6000e101d46 */
[----:B------:R-:W-:Y:S02]  /*16f90*/  @!P0 LEA.HI.X R31, R0, c[0x0][0x1fc], R21, 0x1, P1 ;  /* 0x00007f00001f8a11 */ /* 0x000fe400008f0c15 */
[C---:B------:R-:W-:Y:S03]  /*16fa0*/  @!P0 LEA R2, P1, R20.reuse, c[0x0][0x1f8], 0x1 ;  /* 0x00007e0014028a11 */ /* 0x040fe600078208ff */
[----:B------:R2:W-:Y:S03]  /*16fb0*/  @!P0 LDGSTS.E.BYPASS.LTC128B.128 [R217+0x4100], [R172.64], !P3 ;  /* 0x04100000acd98fae */ /* 0x0005e6000d901d46 */
[----:B------:R-:W-:Y:S05]  /*16fc0*/  @!P0 LEA.HI.X R3, R20, c[0x0][0x1fc], R100, 0x1, P1 ;  /* 0x00007f0014038a11 */ /* 0x000fea00008f0c64 */
[----:B------:R4:W-:Y:S01]  /*16fd0*/  @!P0 LDGSTS.E.BYPASS.LTC128B.128 [R217+0x1100], [R28.64], !P5 ;  /* 0x011000001cd98fae */ /* 0x0009e2000e901d46 */
[C---:B---3--:R-:W-:Y:S07]  /*16fe0*/  HMMA.16816.F32.BF16 R20, R32.reuse, R24, RZ ;  /* 0x000000182014723c */ /* 0x048fee00000418ff */
[----:B------:R4:W-:Y:S01]  /*16ff0*/  @!P0 LDGSTS.E.BYPASS.LTC128B.128 [R217+0x3100], [R30.64], !P4 ;  /* 0x031000001ed98fae */ /* 0x0009e2000e101d46 */
[C---:B------:R-:W-:Y:S07]  /*17000*/  HMMA.16816.F32.BF16 R24, R32.reuse, R26, RZ ;  /* 0x0000001a2018723c */ /* 0x040fee00000418ff */
[----:B------:R3:W-:Y:S01]  /*17010*/  @!P0 LDGSTS.E.BYPASS.LTC128B.128 [R217+0x5100], [R2.64], !P3 ;  /* 0x0510000002d98fae */ /* 0x0007e2000d901d46 */
[----:B------:R-:W-:Y:S07]  /*17020*/  ISETP.GT.AND P0, PT, R216, R227, PT ;  /* 0x000000e3d800720c */ /* 0x000fee0003f04270 */
[----:B--2---:R-:W-:Y:S08]  /*17030*/  LDSM.16.M88.4 R172, [R202] ;  /* 0x00000000caac783b */ /* 0x004ff00000000200 */
[----:B------:R-:W0:Y:S01]  /*17040*/  LDGDEPBAR ;  /* 0x00000000000079af */ /* 0x000e220000000000 */
[C---:B----4-:R-:W-:Y:S07]  /*17050*/  HMMA.16816.F32.BF16 R28, R32.reuse, R148, RZ ;  /* 0x00000094201c723c */ /* 0x050fee00000418ff */
[----:B------:R-:W2:Y:S01]  /*17060*/  LDSM.16.M88.4 R176, [R198] ;  /* 0x00000000c6b0783b */ /* 0x000ea20000000200 */
[----:B------:R-:W-:Y:S07]  /*17070*/  HMMA.16816.F32.BF16 R32, R32, R150, RZ ;  /* 0x000000962020723c */ /* 0x000fee00000418ff */
[----:B------:R-:W4:Y:S01]  /*17080*/  LDSM.16.M88.4 R180, [R198+0x800] ;  /* 0x00080000c6b4783b */ /* 0x000f220000000200 */
[C---:B-----5:R-:W-:Y:S07]  /*17090*/  HMMA.16816.F32.BF16 R4, R152.reuse, R156, R4 ;  /* 0x0000009c9804723c */ /* 0x060fee0000041804 */
[----:B------:R-:W5:Y:S01]  /*170a0*/  LDSM.16.M88.4 R148, [R198+0x1000] ;  /* 0x00100000c694783b */ /* 0x000f620000000200 */
[C---:B------:R-:W-:Y:S07]  /*170b0*/  HMMA.16816.F32.BF16 R8, R152.reuse, R158, R8 ;  /* 0x0000009e9808723c */ /* 0x040fee0000041808 */
[----:B------:R-:W2:Y:S01]  /*170c0*/  LDSM.16.M88.4 R156, [R198+0x1800] ;  /* 0x00180000c69c783b */ /* 0x000ea20000000200 */
[C---:B------:R-:W-:Y:S07]  /*170d0*/  HMMA.16816.F32.BF16 R12, R152.reuse, R160, R12 ;  /* 0x000000a0980c723c */ /* 0x040fee000004180c */
[----:B------:R-:W-:Y:S01]  /*170e0*/  LDSM.16.M88.4 R184, [R199+0x4000] ;  /* 0x00400000c7b8783b */ /* 0x000fe20000000200 */
[C---:B------:R-:W-:Y:S07]  /*170f0*/  HMMA.16816.F32.BF16 R16, R152.reuse, R162, R16 ;  /* 0x000000a29810723c */ /* 0x040fee0000041810 */
[----:B------:R-:W-:Y:S01]  /*17100*/  LDSM.16.M88.4 R160, [R201] ;  /* 0x00000000c9a0783b */ /* 0x000fe20000000200 */
[C---:B-1----:R-:W-:Y:S07]  /*17110*/  HMMA.16816.F32.BF16 R20, R152.reuse, R164, R20 ;  /* 0x000000a49814723c */ /* 0x042fee0000041814 */
[----:B------:R-:W-:Y:S01]  /*17120*/  LDSM.16.M88.4 R188, [R192+0x2000] ;  /* 0x00200000c0bc783b */ /* 0x000fe20000000200 */
[C---:B------:R-:W-:Y:S07]  /*17130*/  HMMA.16816.F32.BF16 R24, R152.reuse, R166, R24 ;  /* 0x000000a69818723c */ /* 0x040fee0000041818 */
[----:B------:R-:W1:Y:S01]  /*17140*/  LDSM.16.M88.4 R164, [R195] ;  /* 0x00000000c3a4783b */ /* 0x000e620000000200 */
[C---:B------:R-:W-:Y:S08]  /*17150*/  HMMA.16816.F32.BF16 R28, R152.reuse, R168, R28 ;  /* 0x000000a8981c723c */ /* 0x040ff0000004181c */
        /* <DEDUP_REMOVED lines=15> */
[C---:B-1----:R-:W-:Y:S01]  /*17250*/  HMMA.16816.F32.BF16 R4, R160.reuse, R164, R4 ;  /* 0x000000a4a004723c */ /* 0x042fe20000041804 */
[----:B------:R-:W-:Y:S07]  /*17260*/  LDSM.16.M88.4 R172, [R209] ;  /* 0x00000000d1ac783b */ /* 0x000fee0000000200 */
[C---:B------:R-:W-:Y:S01]  /*17270*/  HMMA.16816.F32.BF16 R8, R160.reuse, R166, R8 ;  /* 0x000000a6a008723c */ /* 0x040fe20000041808 */
[----:B------:R-:W-:Y:S07]  /*17280*/  LDSM.16.M88.4 R164, [R211] ;  /* 0x00000000d3a4783b */ /* 0x000fee0000000200 */
[C---:B------:R-:W-:Y:S08]  /*17290*/  HMMA.16816.F32.BF16 R12, R160.reuse, R152, R12 ;  /* 0x00000098a00c723c */ /* 0x040ff0000004180c */
        /* <DEDUP_REMOVED lines=14> */
[----:B------:R-:W4:Y:S07]  /*17380*/  LDSM.16.M88.4 R148, [R208] ;  /* 0x00000000d094783b */ /* 0x000f2e0000000200 */
[C---:B-----5:R-:W-:Y:S08]  /*17390*/  HMMA.16816.F32.BF16 R20, R184.reuse, R156, R20 ;  /* 0x0000009cb814723c */ /* 0x060ff00000041814 */
[C---:B------:R-:W-:Y:S01]  /*173a0*/  HMMA.16816.F32.BF16 R24, R184.reuse, R158, R24 ;  /* 0x0000009eb818723c */ /* 0x040fe20000041818 */
[----:B------:R-:W5:Y:S07]  /*173b0*/  LDSM.16.M88.4 R156, [R202+0x4000] ;  /* 0x00400000ca9c783b */ /* 0x000f6e0000000200 */
        /* <DEDUP_REMOVED lines=13> */
[C---:B----4-:R-:W-:Y:S08]  /*17490*/  HMMA.16816.F32.BF16 R28, R160.reuse, R148, R28 ;  /* 0x00000094a01c723c */ /* 0x050ff0000004181c */
[----:B------:R-:W-:Y:S01]  /*174a0*/  HMMA.16816.F32.BF16 R32, R160, R150, R32 ;  /* 0x00000096a020723c */ /* 0x000fe20000041820 */
[----:B------:R-:W4:Y:S07]  /*174b0*/  LDSM.16.M88.4 R148, [R198+0x3800] ;  /* 0x00380000c694783b */ /* 0x000f2e0000000200 */
[C---:B-----5:R-:W-:Y:S01]  /*174c0*/  HMMA.16816.F32.BF16 R4, R156.reuse, R176, R4 ;  /* 0x000000b09c04723c */ /* 0x060fe20000041804 */
[----:B------:R-:W5:Y:S07]  /*174d0*/  LDSM.16.M88.4 R160, [R201+0x4000] ;  /* 0x00400000c9a0783b */ /* 0x000f6e0000000200 */
[C---:B------:R-:W-:Y:S01]  /*174e0*/  HMMA.16816.F32.BF16 R8, R156.reuse, R178, R8 ;  /* 0x000000b29c08723c */ /* 0x040fe20000041808 */
[----:B------:R-:W3:Y:S07]  /*174f0*/  LDSM.16.M88.4 R176, [R195+0x3000] ;  /* 0x00300000c3b0783b */ /* 0x000eee0000000200 */
[C---:B-1----:R-:W-:Y:S08]  /*17500*/  HMMA.16816.F32.BF16 R12, R156.reuse, R152, R12 ;  /* 0x000000989c0c723c */ /* 0x042ff0000004180c */
[C---:B------:R-:W-:Y:S01]  /*17510*/  HMMA.16816.F32.BF16 R16, R156.reuse, R154, R16 ;  /* 0x0000009a9c10723c */ /* 0x040fe20000041810 */
[----:B------:R-:W1:Y:S07]  /*17520*/  LDSM.16.M88.4 R152, [R195+0x3800] ;  /* 0x00380000c398783b */ /* 0x000e6e0000000200 */
[C---:B--2---:R-:W-:Y:S08]  /*17530*/  HMMA.16816.F32.BF16 R20, R156.reuse, R164, R20 ;  /* 0x000000a49c14723c */ /* 0x044ff00000041814 */
[C---:B------:R-:W-:Y:S01]  /*17540*/  HMMA.16816.F32.BF16 R24, R156.reuse, R166, R24 ;  /* 0x000000a69c18723c */ /* 0x040fe20000041818 */
[----:B------:R-:W-:Y:S07]  /*17550*/  LDSM.16.M88.4 R164, [R200+0x8000] ;  /* 0x00800000c8a4783b */ /* 0x000fee0000000200 */
[C---:B----4-:R-:W-:Y:S08]  /*17560*/  HMMA.16816.F32.BF16 R28, R156.reuse, R148, R28 ;  /* 0x000000949c1c723c */ /* 0x050ff0000004181c */
[----:B------:R-:W-:Y:S01]  /*17570*/  HMMA.16816.F32.BF16 R32, R156, R150, R32 ;  /* 0x000000969c20723c */ /* 0x000fe20000041820 */
[----:B------:R-:W2:Y:S07]  /*17580*/  LDSM.16.M88.4 R148, [R192+0x5000] ;  /* 0x00500000c094783b */ /* 0x000eae0000000200 */
[C---:B-----5:R-:W-:Y:S01]  /*17590*/  HMMA.16816.F32.BF16 R4, R160.reuse, R168, R4 ;  /* 0x000000a8a004723c */ /* 0x060fe20000041804 */
[----:B------:R-:W4:Y:S07]  /*175a0*/  LDSM.16.M88.4 R156, [R192+0x5800] ;  /* 0x00580000c09c783b */ /* 0x000f2e0000000200 */
[C---:B------:R-:W-:Y:S01]  /*175b0*/  HMMA.16816.F32.BF16 R8, R160.reuse, R170, R8 ;  /* 0x000000aaa008723c */ /* 0x040fe20000041808 */
[----:B------:R-:W5:Y:S07]  /*175c0*/  LDSM.16.M88.4 R168, [R207] ;  /* 0x00000000cfa8783b */ /* 0x000f6e0000000200 */
[C---:B------:R-:W-:Y:S08]  /*175d0*/  HMMA.16816.F32.BF16 R12, R160.reuse, R172, R12 ;  /* 0x000000aca00c723c */ /* 0x040ff0000004180c */
[C---:B------:R-:W-:Y:S01]  /*175e0*/  HMMA.16816.F32.BF16 R16, R160.reuse, R174, R16 ;  /* 0x000000aea010723c */ /* 0x040fe20000041810 */
[----:B------:R-:W2:Y:S07]  /*175f0*/  LDSM.16.M88.4 R172, [R206] ;  /* 0x00000000ceac783b */ /* 0x000eae0000000200 */
[C---:B---3--:R-:W-:Y:S08]  /*17600*/  HMMA.16816.F32.BF16 R20, R160.reuse, R176, R20 ;  /* 0x000000b0a014723c */ /* 0x048ff00000041814 */
[C---:B------:R-:W-:Y:S01]  /*17610*/  HMMA.16816.F32.BF16 R24, R160.reuse, R178, R24 ;  /* 0x000000b2a018723c */ /* 0x040fe20000041818 */
[----:B------:R-:W-:Y:S07]  /*17620*/  LDSM.16.M88.4 R176, [R202+0x8000] ;  /* 0x00800000cab0783b */ /* 0x000fee0000000200 */
[C---:B-1----:R-:W-:Y:S08]  /*17630*/  HMMA.16816.F32.BF16 R28, R160.reuse, R152, R28 ;  /* 0x00000098a01c723c */ /* 0x042ff0000004181c */
[----:B------:R-:W-:Y:S01]  /*17640*/  HMMA.16816.F32.BF16 R32, R160, R154, R32 ;  /* 0x0000009aa020723c */ /* 0x000fe20000041820 */
[----:B------:R-:W1:Y:S07]  /*17650*/  LDSM.16.M88.4 R152, [R205] ;  /* 0x00000000cd98783b */ /* 0x000e6e0000000200 */
[C---:B------:R-:W-:Y:S01]  /*17660*/  HMMA.16816.F32.BF16 R4, R180.reuse, R184, R4 ;  /* 0x000000b8b404723c */ /* 0x040fe20000041804 */
[----:B------:R-:W3:Y:S07]  /*17670*/  LDSM.16.M88.4 R160, [R204] ;  /* 0x00000000cca0783b */ /* 0x000eee0000000200 */
        /* <DEDUP_REMOVED lines=8> */
[C---:B----4-:R-:W-:Y:S08]  /*17700*/  HMMA.16816.F32.BF16 R28, R180.reuse, R156, R28 ;  /* 0x0000009cb41c723c */ /* 0x050ff0000004181c */
[----:B------:R-:W-:Y:S01]  /*17710*/  HMMA.16816.F32.BF16 R32, R180, R158, R32 ;  /* 0x0000009eb420723c */ /* 0x000fe20000041820 */
[----:B------:R-:W4:Y:S07]  /*17720*/  LDSM.16.M88.4 R156, [R198+0x5000] ;  /* 0x00500000c69c783b */ /* 0x000f2e0000000200 */
[C---:B-----5:R-:W-:Y:S01]  /*17730*/  HMMA.16816.F32.BF16 R4, R164.reuse, R168, R4 ;  /* 0x000000a8a404723c */ /* 0x060fe20000041804 */
[----:B------:R-:W-:Y:S07]  /*17740*/  LDSM.16.M88.4 R180, [R201+0x8000] ;  /* 0x00800000c9b4783b */ /* 0x000fee0000000200 */
[C---:B------:R-:W-:Y:S01]  /*17750*/  HMMA.16816.F32.BF16 R8, R164.reuse, R170, R8 ;  /* 0x000000aaa408723c */ /* 0x040fe20000041808 */
[----:B------:R-:W5:Y:S07]  /*17760*/  LDSM.16.M88.4 R168, [R198+0x5800] ;  /* 0x00580000c6a8783b */ /* 0x000f6e0000000200 */
[C---:B------:R-:W-:Y:S08]  /*17770*/  HMMA.16816.F32.BF16 R12, R164.reuse, R172, R12 ;  /* 0x000000aca40c723c */ /* 0x040ff0000004180c */
[C---:B------:R-:W-:Y:S08]  /*17780*/  HMMA.16816.F32.BF16 R16, R164.reuse, R174, R16 ;  /* 0x000000aea410723c */ /* 0x040ff00000041810 */
[C---:B-1----:R-:W-:Y:S08]  /*17790*/  HMMA.16816.F32.BF16 R20, R164.reuse, R152, R20 ;  /* 0x00000098a414723c */ /* 0x042ff00000041814 */
[C---:B------:R-:W-:Y:S08]  /*177a0*/  HMMA.16816.F32.BF16 R24, R164.reuse, R154, R24 ;  /* 0x0000009aa418723c */ /* 0x040ff00000041818 */
[C---:B---3--:R-:W-:Y:S08]  /*177b0*/  HMMA.16816.F32.BF16 R28, R164.reuse, R160, R28 ;  /* 0x000000a0a41c723c */ /* 0x048ff0000004181c */
[----:B------:R-:W-:Y:S08]  /*177c0*/  HMMA.16816.F32.BF16 R32, R164, R162, R32 ;  /* 0x000000a2a420723c */ /* 0x000ff00000041820 */
[C---:B------:R-:W-:Y:S08]  /*177d0*/  HMMA.16816.F32.BF16 R4, R176.reuse, R184, R4 ;  /* 0x000000b8b004723c */ /* 0x040ff00000041804 */
        /* <DEDUP_REMOVED lines=139> */
[----:B------:R-:W-:Y:S01]  /*18090*/  FFMA.FTZ R11, R153, c[0x0][0x2d0], -R155 ;  /* 0x0000b400990b7a23 */ /* 0x000fe2000001089b */
        /* <DEDUP_REMOVED lines=24> */
[--C-:B------:R-:W-:Y:S01]  /*18220*/  FFMA.FTZ R5, R154, c[0x0][0x2d0], -R155.reuse ;  /* 0x0000b4009a057a23 */ /* 0x100fe2000001089b */
        /* <DEDUP_REMOVED lines=52> */
[----:B--2---:R-:W-:Y:S02]  /*18570*/  FFMA.FTZ R102, R151, c[0x0][0x2d0], -R155 ;  /* 0x0000b40097667a23 */ /* 0x004fe4000001089b */
[----:B------:R2:W-:Y:S01]  /*18580*/  MUFU.EX2 R188, R14 ;  /* 0x0000000e00bc7308 */ /* 0x0005e20000000800 */
[----:B------:R-:W-:Y:S01]  /*18590*/  @P0 LEA.HI.X R5, R5, c[0x0][0x1cc], R15, 0x1, P1 ;  /* 0x0000730005050a11 */ /* 0x000fe200008f0c0f */
[----:B------:R3:W-:Y:S01]  /*185a0*/  @P0 LDGSTS.E.BYPASS.LTC128B.128 [R217+0x9100], [R6.64], !P4 ;  /* 0x0910000006d90fae */ /* 0x0007e2000e101d46 */
[C---:B------:R-:W-:Y:S02]  /*185b0*/  FMUL.FTZ R43, R0.reuse, R43 ;  /* 0x0000002b002b7220 */ /* 0x040fe40000410000 */
[C---:B------:R-:W-:Y:S02]  /*185c0*/  FMUL.FTZ R46, R0.reuse, R46 ;  /* 0x0000002e002e7220 */ /* 0x040fe40000410000 */
[C---:B------:R-:W-:Y:S02]  /*185d0*/  FMUL.FTZ R47, R0.reuse, R47 ;  /* 0x0000002f002f7220 */ /* 0x040fe40000410000 */
[C---:B------:R-:W-:Y:S01]  /*185e0*/  FMUL.FTZ R50, R0.reuse, R50 ;  /* 0x0000003200327220 */ /* 0x040fe20000410000 */
[----:B------:R4:W-:Y:S01]  /*185f0*/  @P0 LDGSTS.E.BYPASS.LTC128B.128 [R217+0xb100], [R4.64], !P3 ;  /* 0x0b10000004d90fae */ /* 0x0009e2000d901d46 */
[----:B------:R4:W-:Y:S01]  /*18600*/  MUFU.EX2 R220, R102 ;  /* 0x0000006600dc7308 */ /* 0x0009e20000000800 */
[----:B------:R-:W-:Y:S01]  /*18610*/  FMUL.FTZ R51, R0, R51 ;  /* 0x0000003300337220 */ /* 0x000fe20000410000 */
[----:B------:R-:W-:Y:S01]  /*18620*/  ISETP.GT.AND P0, PT, R216, R244, PT ;  /* 0x000000f4d800720c */ /* 0x000fe20003f04270 */
[C---:B------:R-:W-:Y:S01]  /*18630*/  FMUL.FTZ R54, R0.reuse, R54 ;  /* 0x0000003600367220 */ /* 0x040fe20000410000 */
[----:B------:R-:W-:Y:S01]  /*18640*/  MOV R216, R215 ;  /* 0x000000d700d87202 */ /* 0x000fe20000000f00 */
        /* <DEDUP_REMOVED lines=9> */
[C---:B---3--:R-:W-:Y:S01]  /*186e0*/  FMUL.FTZ R6, R0.reuse, R110 ;  /* 0x0000006e00067220 */ /* 0x048fe20000410000 */
[----:B-----5:R-:W-:Y:S01]  /*186f0*/  F2FP.BF16.PACK_AB R110, R223, R224 ;  /* 0x000000e0df6e723e */ /* 0x020fe200000010ff */
[C---:B------:R-:W-:Y:S02]  /*18700*/  FMUL.FTZ R7, R0.reuse, R111 ;  /* 0x0000006f00077220 */ /* 0x040fe40000410000 */
[----:B------:R-:W-:Y:S01]  /*18710*/  FMUL.FTZ R59, R0, R59 ;  /* 0x0000003b003b7220 */ /* 0x000fe20000410000 */
[----:B------:R-:W-:Y:S01]  /*18720*/  LDSM.16.MT88.4 R120, [R194+0x2000] ;  /* 0x00200000c278783b */ /* 0x000fe20000004200 */
[----:B------:R2:W3:Y:S01]  /*18730*/  MUFU.EX2 R187, R14 ;  /* 0x0000000e00bb7308 */ /* 0x0004e20000000800 */
[----:B----4-:R-:W-:Y:S02]  /*18740*/  FFMA.FTZ R4, R156, c[0x0][0x2d0], -R101 ;  /* 0x0000b4009c047a23 */ /* 0x010fe40000010865 */
[----:B------:R-:W-:Y:S02]  /*18750*/  FMUL.FTZ R5, R2, R109 ;  /* 0x0000006d02057220 */ /* 0x000fe40000410000 */
[----:B------:R-:W-:Y:S02]  /*18760*/  FFMA.FTZ R102, R160, c[0x0][0x2d0], -R155 ;  /* 0x0000b400a0667a23 */ /* 0x000fe4000001089b */
        /* <DEDUP_REMOVED lines=26> */
[C---:B------:R-:W-:Y:S02]  /*18910*/  FMUL.FTZ R74, R0.reuse, R74 ;  /* 0x0000004a004a7220 */ /* 0x040fe40000410000 */
        /* <DEDUP_REMOVED lines=47> */
[----:B------:R-:W-:Y:S02]  /*18c10*/  FMUL.FTZ R92, R2, R92 ;  /* 0x0000005c025c7220 */ /* 0x000fe40000410000 */
        /* <DEDUP_REMOVED lines=15> */
[--C-:B-1----:R-:W-:Y:S02]  /*18d10*/  FFMA.FTZ R102, R165, c[0x0][0x2d0], -R155.reuse ;  /* 0x0000b400a5667a23 */ /* 0x102fe4000001089b */
        /* <DEDUP_REMOVED lines=16> */
[--C-:B-1----:R-:W-:Y:S02]  /*18e20*/  FFMA.FTZ R102, R167, c[0x0][0x2d0], -R155.reuse ;  /* 0x0000b400a7667a23 */ /* 0x102fe4000001089b */
        /* <DEDUP_REMOVED lines=61> */
[----:B---3--:R-:W-:Y:S02]  /*19200*/  FFMA.FTZ R102, R172, c[0x0][0x2d0], -R101 ;  /* 0x0000b400ac667a23 */ /* 0x008fe40000010865 */
        /* <DEDUP_REMOVED lines=8> */
[--C-:B---3--:R-:W-:Y:S02]  /*19290*/  FFMA.FTZ R102, R178, c[0x0][0x2d0], -R155.reuse ;  /* 0x0000b400b2667a23 */ /* 0x108fe4000001089b */
        /* <DEDUP_REMOVED lines=11> */
[----:B------:R4:W5:Y:S06]  /*19350*/  MUFU.EX2 R179, R102 ;  /* 0x0000006600b37308 */ /* 0x00096c0000000800 */
[C---:B------:R-:W-:Y:S08]  /*19360*/  HMMA.16816.F32.BF16 R84, R108.reuse, R124, R84 ;  /* 0x0000007c6c54723c */ /* 0x040ff00000041854 */
[C---:B------:R-:W-:Y:S01]  /*19370*/  HMMA.16816.F32.BF16 R88, R108.reuse, R126, R88 ;  /* 0x0000007e6c58723c */ /* 0x040fe20000041858 */
[----:B------:R-:W3:Y:S07]  /*19380*/  LDSM.16.MT88.4 R124, [R193+0x3000] ;  /* 0x00300000c17c783b */ /* 0x000eee0000004200 */
        /* <DEDUP_REMOVED lines=10> */
[----:B----4-:R-:W-:Y:S02]  /*19430*/  FFMA.FTZ R102, R177, c[0x0][0x2d0], -R155 ;  /* 0x0000b400b1667a23 */ /* 0x010fe4000001089b */
[----:B------:R-:W-:Y:S03]  /*19440*/  LDSM.16.MT88.4 R152, [R193+0x3800] ;  /* 0x00380000c198783b */ /* 0x000fe60000004200 */
[C---:B------:R-:W-:Y:S01]  /*19450*/  HMMA.16816.F32.BF16 R8, R108.reuse, R118, R8 ;  /* 0x000000766c08723c */ /* 0x040fe20000041808 */
[----:B------:R1:W-:Y:S04]  /*19460*/  MUFU.EX2 R177, R102 ;  /* 0x0000006600b17308 */ /* 0x0003e80000000800 */
[----:B------:R-:W4:Y:S03]  /*19470*/  LDSM.16.MT88.4 R116, [R193+0x5000] ;  /* 0x00500000c174783b */ /* 0x000f260000004200 */
[C---:B------:R-:W-:Y:S08]  /*19480*/  HMMA.16816.F32.BF16 R12, R108.reuse, R128, R12 ;  /* 0x000000806c0c723c */ /* 0x040ff0000004180c */
[C---:B------:R-:W-:Y:S01]  /*19490*/  HMMA.16816.F32.BF16 R16, R108.reuse, R130, R16 ;  /* 0x000000826c10723c */ /* 0x040fe20000041810 */
[----:B------:R-:W-:Y:S07]  /*194a0*/  LDSM.16.MT88.4 R128, [R197+0x1800] ;  /* 0x00180000c580783b */ /* 0x000fee0000004200 */
[C---:B---3--:R-:W-:Y:S04]  /*194b0*/  HMMA.16816.F32.BF16 R20, R108.reuse, R120, R20 ;  /* 0x000000786c14723c */ /* 0x048fe80000041814 */
[--C-:B-1----:R-:W-:Y:S04]  /*194c0*/  FFMA.FTZ R102, R235, c[0x0][0x2d0], -R101.reuse ;  /* 0x0000b400eb667a23 */ /* 0x102fe80000010865 */
[C---:B------:R-:W-:Y:S01]  /*194d0*/  HMMA.16816.F32.BF16 R24, R108.reuse, R122, R24 ;  /* 0x0000007a6c18723c */ /* 0x040fe20000041818 */
[----:B------:R-:W1:Y:S01]  /*194e0*/  LDSM.16.MT88.4 R120, [R194+0x5000] ;  /* 0x00500000c278783b */ /* 0x000e620000004200 */
[----:B------:R3:W-:Y:S06]  /*194f0*/  MUFU.EX2 R172, R102 ;  /* 0x0000006600ac7308 */ /* 0x0007ec0000000800 */
[C---:B------:R-:W-:Y:S08]  /*19500*/  HMMA.16816.F32.BF16 R28, R108.reuse, R132, R28 ;  /* 0x000000846c1c723c */ /* 0x040ff0000004181c */
[C---:B------:R-:W-:Y:S08]  /*19510*/  HMMA.16816.F32.BF16 R32, R108.reuse, R134, R32 ;  /* 0x000000866c20723c */ /* 0x040ff00000041820 */
[C---:B------:R-:W-:Y:S04]  /*19520*/  HMMA.16816.F32.BF16 R36, R108.reuse, R124, R36 ;  /* 0x0000007c6c24723c */ /* 0x040fe80000041824 */
[--C-:B---3--:R-:W-:Y:S02]  /*19530*/  FFMA.FTZ R102, R236, c[0x0][0x2d0], -R101.reuse ;  /* 0x0000b400ec667a23 */ /* 0x108fe40000010865 */
[----:B------:R-:W-:Y:S02]  /*19540*/  FFMA.FTZ R101, R140, c[0x0][0x2d0], -R101 ;  /* 0x0000b4008c657a23 */ /* 0x000fe40000010865 */
[C---:B------:R-:W-:Y:S01]  /*19550*/  HMMA.16816.F32.BF16 R40, R108.reuse, R126, R40 ;  /* 0x0000007e6c28723c */ /* 0x040fe20000041828 */
[----:B------:R-:W3:Y:S01]  /*19560*/  LDSM.16.MT88.4 R124, [R197+0x5000] ;  /* 0x00500000c57c783b */ /* 0x000ee20000004200 */
[----:B------:R-:W1:Y:S06]  /*19570*/  MUFU.EX2 R102, R102 ;  /* 0x0000006600667308 */ /* 0x000e6c0000000800 */
[C---:B------:R-:W-:Y:S04]  /*19580*/  HMMA.16816.F32.BF16 R44, R108.reuse, R136, R44 ;  /* 0x000000886c2c723c */ /* 0x040fe8000004182c */
[----:B------:R-:W1:Y:S04]  /*19590*/  MUFU.EX2 R101, R101 ;  /* 0x0000006500657308 */ /* 0x000e680000000800 */
[C---:B------:R-:W-:Y:S01]  /*195a0*/  HMMA.16816.F32.BF16 R48, R108.reuse, R138, R48 ;  /* 0x0000008a6c30723c */ /* 0x040fe20000041830 */
[----:B------:R-:W-:Y:S07]  /*195b0*/  LDSM.16.MT88.4 R136, [R196+0x1800] ;  /* 0x00180000c488783b */ /* 0x000fee0000004200 */
[C---:B------:R-:W-:Y:S07]  /*195c0*/  HMMA.16816.F32.BF16 R52, R108.reuse, R148, R52 ;  /* 0x000000946c34723c */ /* 0x040fee0000041834 */
[----:B-----5:R-:W-:Y:S01]  /*195d0*/  F2FP.BF16.PACK_AB R148, R179, R180 ;  /* 0x000000b4b394723e */ /* 0x020fe200000010ff */
[C---:B------:R-:W-:Y:S04]  /*195e0*/  HMMA.16816.F32.BF16 R56, R108.reuse, R150, R56 ;  /* 0x000000966c38723c */ /* 0x040fe80000041838 */
[----:B-1----:R-:W-:Y:S03]  /*195f0*/  F2FP.BF16.PACK_AB R149, R102, R172 ;  /* 0x000000ac6695723e */ /* 0x002fe600000010ff */
[----:B------:R-:W-:Y:S01]  /*19600*/  F2FP.BF16.PACK_AB R150, R177, R178 ;  /* 0x000000b2b196723e */ /* 0x000fe200000010ff */
[C---:B--2---:R-:W-:Y:S04]  /*19610*/  HMMA.16816.F32.BF16 R60, R108.reuse, R112, R60 ;  /* 0x000000706c3c723c */ /* 0x044fe8000004183c */
[----:B------:R-:W-:Y:S04]  /*19620*/  F2FP.BF16.PACK_AB R151, R101, R103 ;  /* 0x000000676597723e */ /* 0x000fe800000010ff */
[C---:B------:R-:W-:Y:S01]  /*19630*/  HMMA.16816.F32.BF16 R64, R108.reuse, R114, R64 ;  /* 0x000000726c40723c */ /* 0x040fe20000041840 */
[----:B------:R-:W1:Y:S07]  /*19640*/  LDSM.16.MT88.4 R112, [R196+0x5000] ;  /* 0x00500000c470783b */ /* 0x000e6e0000004200 */
[C---:B----4-:R-:W-:Y:S08]  /*19650*/  HMMA.16816.F32.BF16 R68, R108.reuse, R116, R68 ;  /* 0x000000746c44723c */ /* 0x050ff00000041844 */
[C---:B------:R-:W-:Y:S01]  /*19660*/  HMMA.16816.F32.BF16 R72, R108.reuse, R118, R72 ;  /* 0x000000766c48723c */ /* 0x040fe20000041848 */
[----:B------:R-:W2:Y:S07]  /*19670*/  LDSM.16.MT88.4 R116, [R193+0x1800] ;  /* 0x00180000c174783b */ /* 0x000eae0000004200 */
[C---:B------:R-:W-:Y:S08]  /*19680*/  HMMA.16816.F32.BF16 R76, R108.reuse, R120, R76 ;  /* 0x000000786c4c723c */ /* 0x040ff0000004184c */
[C---:B------:R-:W-:Y:S01]  /*19690*/  HMMA.16816.F32.BF16 R80, R108.reuse, R122, R80 ;  /* 0x0000007a6c50723c */ /* 0x040fe20000041850 */
[----:B------:R-:W4:Y:S07]  /*196a0*/  LDSM.16.MT88.4 R120, [R194+0x1800] ;  /* 0x00180000c278783b */ /* 0x000f2e0000004200 */
[C---:B---3--:R-:W-:Y:S08]  /*196b0*/  HMMA.16816.F32.BF16 R84, R108.reuse, R124, R84 ;  /* 0x0000007c6c54723c */ /* 0x048ff00000041854 */
[C---:B------:R-:W-:Y:S08]  /*196c0*/  HMMA.16816.F32.BF16 R88, R108.reuse, R126, R88 ;  /* 0x0000007e6c58723c */ /* 0x040ff00000041858 */
[C---:B-1----:R-:W-:Y:S08]  /*196d0*/  HMMA.16816.F32.BF16 R92, R108.reuse, R112, R92 ;  /* 0x000000706c5c723c */ /* 0x042ff0000004185c */
[----:B------:R-:W-:Y:S08]  /*196e0*/  HMMA.16816.F32.BF16 R96, R108, R114, R96 ;  /* 0x000000726c60723c */ /* 0x000ff00000041860 */
[C---:B--2---:R-:W-:Y:S01]  /*196f0*/  HMMA.16816.F32.BF16 R108, R148.reuse, R116, R4 ;  /* 0x00000074946c723c */ /* 0x044fe20000041804 */
[----:B------:R-:W1:Y:S07]  /*19700*/  LDSM.16.MT88.4 R4, [R194+0x5800] ;  /* 0x00580000c204783b */ /* 0x000e6e0000004200 */
[C---:B------:R-:W-:Y:S01]  /*19710*/  HMMA.16816.F32.BF16 R112, R148.reuse, R118, R8 ;  /* 0x000000769470723c */ /* 0x040fe20000041808 */
[----:B------:R-:W2:Y:S07]  /*19720*/  LDSM.16.MT88.4 R8, [R197+0x5800] ;  /* 0x00580000c508783b */ /* 0x000eae0000004200 */
[C---:B----4-:R-:W-:Y:S01]  /*19730*/  HMMA.16816.F32.BF16 R116, R148.reuse, R120, R12 ;  /* 0x000000789474723c */ /* 0x050fe2000004180c */
        /* <DEDUP_REMOVED lines=34> */
.L_x_720:
[----:B------:R-:W-:-:S13]  /*19960*/  ISETP.GE.AND P0, PT, R215, R227, PT ;  /* 0x000000e3d700720c */ /* 0x000fda0003f06270 */
[----:B------:R-:W-:Y:S05]  /*19970*/  @!P0 BRA `(.L_x_722) ;  /* 0x000038b000008947 */ /* 0x000fea0003800000 */
[----:B------:R-:W-:Y:S02]  /*19980*/  MOV R102, R8 ;  /* 0x0000000800667202 */ /* 0x000fe40000000f00 */
[----:B------:R-:W-:Y:S02]  /*19990*/  MOV R101, R100 ;  /* 0x0000006400657202 */ /* 0x000fe40000000f00 */
.L_x_731:
[----:B------:R-:W-:Y:S01]  /*199a0*/  SHF.R.S32.HI R0, RZ, 0x1f, R215 ;  /* 0x0000001fff007819 */ /* 0x000fe200000114d7 */
[----:B------:R-:W-:Y:S04]  /*199b0*/  DEPBAR.LE SB0, 0x0 ;  /* 0x000080000000791a */ /* 0x000fe80000000000 */
[----:B------:R-:W-:Y:S01]  /*199c0*/  IMAD R0, R0, c[0x0][0x208], RZ ;  /* 0x0000820000007a24 */ /* 0x000fe200078e02ff */
[----:B------:R-:W-:Y:S01]  /*199d0*/  WARPSYNC 0xffffffff ;  /* 0xffffffff00007948 */ /* 0x000fe20003800000 */
[----:B------:R-:W-:Y:S01]  /*199e0*/  BAR.SYNC.DEFER_BLOCKING 0x0 ;  /* 0x0000000000007b1d */ /* 0x000fe20000010000 */
[C---:B------:R-:W-:Y:S01]  /*199f0*/  IMAD.WIDE.U32 R2, R215.reuse, c[0x0][0x208], RZ ;  /* 0x00008200d7027a25 */ /* 0x040fe200078e00ff */
[----:B------:R-:W-:Y:S03]  /*19a00*/  MOV R216, c[0x0][0x2c4] ;  /* 0x0000b10000d87a02 */ /* 0x000fe60000000f00 */
[----:B------:R-:W-:Y:S01]  /*19a10*/  IMAD R0, R215, c[0x0][0x20c], R0 ;  /* 0x00008300d7007a24 */ /* 0x000fe200078e0200 */
[----:B------:R-:W-:Y:S01]  /*19a20*/  ISETP.NE.AND P6, PT, R216, 0x1, PT ;  /* 0x00000001d800780c */ /* 0x000fe20003fc5270 */
[----:B------:R-:W-:Y:S02]  /*19a30*/  IMAD.MOV.U32 R6, RZ, RZ, c[0x0][0x208] ;  /* 0x00008200ff067624 */ /* 0x000fe400078e00ff */
[----:B------:R-:W-:Y:S02]  /*19a40*/  IMAD.SHL.U32 R4, R2, 0x40, RZ ;  /* 0x0000004002047824 */ /* 0x000fe400078e00ff */
[----:B------:R-:W-:Y:S02]  /*19a50*/  IMAD.IADD R0, R3, 0x1, R0 ;  /* 0x0000000103007824 */ /* 0x000fe400078e0200 */
[----:B------:R-:W-:Y:S01]  /*19a60*/  IMAD.MOV.U32 R7, RZ, RZ, c[0x0][0x20c] ;  /* 0x00008300ff077624 */ /* 0x000fe200078e00ff */
[----:B------:R-:W-:Y:S02]  /*19a70*/  LEA R3, P0, R6, R4, 0x5 ;  /* 0x0000000406037211 */ /* 0x000fe400078028ff */
[----:B------:R-:W-:Y:S02]  /*19a80*/  SHF.L.U64.HI R0, R2, 0x6, R0 ;  /* 0x0000000602007819 */ /* 0x000fe40000010200 */
[----:B------:R-:W-:Y:S02]  /*19a90*/  IADD3 R5, P1, R4, R230, RZ ;  /* 0x000000e604057210 */ /* 0x000fe40007f3e0ff */
[----:B------:R-:W-:Y:S02]  /*19aa0*/  LEA.HI.X R2, R6, R0, R7, 0x5, P0 ;  /* 0x0000000006027211 */ /* 0x000fe400000f2c07 */
[----:B------:R-:W-:Y:S02]  /*19ab0*/  IADD3 R7, P0, R230, 0x40, RZ ;  /* 0x00000040e6077810 */ /* 0x000fe40007f1e0ff */
[C---:B------:R-:W-:Y:S01]  /*19ac0*/  LEA R28, P2, R5.reuse, c[0x0][0x1f8], 0x1 ;  /* 0x00007e00051c7a11 */ /* 0x040fe200078408ff */
[----:B------:R-:W-:Y:S01]  /*19ad0*/  LDSM.16.M88.4 R32, [R199] ;  /* 0x00000000c720783b */ /* 0x000fe20000000200 */
[----:B------:R-:W-:Y:S01]  /*19ae0*/  IADD3.X R12, R0, R233, RZ, P1, !PT ;  /* 0x000000e9000c7210 */ /* 0x000fe20000ffe4ff */
[--C-:B------:R-:W-:Y:S01]  /*19af0*/  IMAD.X R6, RZ, RZ, R233.reuse, P0 ;  /* 0x000000ffff067224 */ /* 0x100fe200000e06e9 */
[----:B------:R-:W-:Y:S01]  /*19b00*/  IADD3 R13, P1, R4, R7, RZ ;  /* 0x00000007040d7210 */ /* 0x000fe20007f3e0ff */
[----:B------:R-:W-:Y:S01]  /*19b10*/  ULDC UR4, c[0x0][0x324] ;  /* 0x0000c90000047ab9 */ /* 0x000fe20000000800 */
[----:B------:R-:W-:Y:S01]  /*19b20*/  LEA.HI.X R29, R5, c[0x0][0x1fc], R12, 0x1, P2 ;  /* 0x00007f00051d7a11 */ /* 0x000fe200010f0c0c */
[----:B------:R-:W-:Y:S01]  /*19b30*/  ULOP3.LUT UR4, URZ, UR4, URZ, 0x33, !UPT ;  /* 0x000000043f047292 */ /* 0x000fe2000f8e333f */
[----:B------:R-:W-:Y:S01]  /*19b40*/  IADD3 R5, P0, R230, 0x80, RZ ;  /* 0x00000080e6057810 */ /* 0x000fe20007f1e0ff */
[----:B------:R-:W1:Y:S01]  /*19b50*/  LDSM.16.M88.4 R8, [R192] ;  /* 0x00000000c008783b */ /* 0x000e620000000200 */
[----:B------:R-:W-:Y:S01]  /*19b60*/  IMAD.X R14, R0, 0x1, R6, P1 ;  /* 0x00000001000e7824 */ /* 0x000fe200008e0606 */
[C---:B------:R-:W-:Y:S02]  /*19b70*/  LEA R22, P1, R13.reuse, c[0x0][0x1f8], 0x1 ;  /* 0x00007e000d167a11 */ /* 0x040fe400078208ff */
[--C-:B------:R-:W-:Y:S01]  /*19b80*/  IMAD.X R12, RZ, RZ, R233.reuse, P0 ;  /* 0x000000ffff0c7224 */ /* 0x100fe200000e06e9 */
[----:B------:R-:W-:Y:S02]  /*19b90*/  IADD3 R4, P0, R4, R5, RZ ;  /* 0x0000000504047210 */ /* 0x000fe40007f1e0ff */
[----:B------:R-:W2:Y:S01]  /*19ba0*/  LDSM.16.M88.4 R16, [R192+0x800] ;  /* 0x00080000c010783b */ /* 0x000ea20000000200 */
[----:B------:R-:W-:Y:S02]  /*19bb0*/  LEA.HI.X R23, R13, c[0x0][0x1fc], R14, 0x1, P1 ;  /* 0x00007f000d177a11 */ /* 0x000fe400008f0c0e */
[C---:B------:R-:W-:Y:S02]  /*19bc0*/  IADD3 R7, P1, R3.reuse, R7, RZ ;  /* 0x0000000703077210 */ /* 0x040fe40007f3e0ff */
[----:B------:R-:W-:Y:S02]  /*19bd0*/  IADD3.X R13, R0, R12, RZ, P0, !PT ;  /* 0x0000000c000d7210 */ /* 0x000fe400007fe4ff */
        /* <DEDUP_REMOVED lines=17> */
[C---:B-1----:R-:W-:Y:S02]  /*19cf0*/  HMMA.16816.F32.BF16 R4, R32.reuse, R8, RZ ;  /* 0x000000082004723c */ /* 0x042fe400000418ff */
[----:B------:R-:W1:Y:S01]  /*19d00*/  LDSM.16.M88.4 R160, [R214] ;  /* 0x00000000d6a0783b */ /* 0x000e620000000200 */
[----:B------:R-:W-:Y:S05]  /*19d10*/  ISETP.GT.AND P0, PT, R215, R227, PT ;  /* 0x000000e3d700720c */ /* 0x000fea0003f04270 */
[C---:B------:R-:W-:Y:S01]  /*19d20*/  HMMA.16816.F32.BF16 R8, R32.reuse, R10, RZ ;  /* 0x0000000a2008723c */ /* 0x040fe200000418ff */
        /* <DEDUP_REMOVED lines=10> */
[----:B------:R2:W-:Y:S07]  /*19dd0*/  LDGSTS.E.BYPASS.LTC128B.128 [R217+0x5100], [R14.64], !P3 ;  /* 0x051000000ed97fae */ /* 0x0005ee000d901d46 */
[----:B------:R-:W-:Y:S07]  /*19de0*/  LDSM.16.M88.4 R172, [R202] ;  /* 0x00000000caac783b */ /* 0x000fee0000000200 */
[----:B------:R-:W0:Y:S07]  /*19df0*/  LDGDEPBAR ;  /* 0x00000000000079af */ /* 0x000e2e0000000000 */
[----:B------:R-:W1:Y:S01]  /*19e00*/  LDSM.16.M88.4 R176, [R198] ;  /* 0x00000000c6b0783b */ /* 0x000e620000000200 */
[C---:B--2---:R-:W-:Y:S06]  /*19e10*/  HMMA.16816.F32.BF16 R12, R32.reuse, R16, RZ ;  /* 0x00000010200c723c */ /* 0x044fec00000418ff */
[----:B------:R-:W-:Y:S02]  /*19e20*/  LDSM.16.M88.4 R180, [R198+0x1000] ;  /* 0x00100000c6b4783b */ /* 0x000fe40000000200 */
[C---:B------:R-:W-:Y:S05]  /*19e30*/  HMMA.16816.F32.BF16 R16, R32.reuse, R18, RZ ;  /* 0x000000122010723c */ /* 0x040fea00000418ff */
[----:B------:R-:W-:Y:S03]  /*19e40*/  LDSM.16.M88.4 R184, [R201] ;  /* 0x00000000c9b8783b */ /* 0x000fe60000000200 */
[C---:B---3--:R-:W-:Y:S04]  /*19e50*/  HMMA.16816.F32.BF16 R20, R32.reuse, R24, RZ ;  /* 0x000000182014723c */ /* 0x048fe800000418ff */
[----:B------:R-:W-:Y:S04]  /*19e60*/  LDSM.16.M88.4 R188, [R195] ;  /* 0x00000000c3bc783b */ /* 0x000fe80000000200 */
[C---:B------:R-:W-:Y:S08]  /*19e70*/  HMMA.16816.F32.BF16 R24, R32.reuse, R26, RZ ;  /* 0x0000001a2018723c */ /* 0x040ff000000418ff */
[C---:B----4-:R-:W-:Y:S08]  /*19e80*/  HMMA.16816.F32.BF16 R28, R32.reuse, R148, RZ ;  /* 0x00000094201c723c */ /* 0x050ff000000418ff */
[----:B------:R-:W-:Y:S01]  /*19e90*/  HMMA.16816.F32.BF16 R32, R32, R150, RZ ;  /* 0x000000962020723c */ /* 0x000fe200000418ff */
[----:B------:R-:W2:Y:S07]  /*19ea0*/  LDSM.16.M88.4 R148, [R198+0x800] ;  /* 0x00080000c694783b */ /* 0x000eae0000000200 */
[C---:B-----5:R-:W-:Y:S08]  /*19eb0*/  HMMA.16816.F32.BF16 R4, R152.reuse, R156, R4 ;  /* 0x0000009c9804723c */ /* 0x060ff00000041804 */
[C---:B------:R-:W-:Y:S01]  /*19ec0*/  HMMA.16816.F32.BF16 R8, R152.reuse, R158, R8 ;  /* 0x0000009e9808723c */ /* 0x040fe20000041808 */
[----:B------:R-:W3:Y:S07]  /*19ed0*/  LDSM.16.M88.4 R156, [R198+0x1800] ;  /* 0x00180000c69c783b */ /* 0x000eee0000000200 */
[C---:B-1----:R-:W-:Y:S08]  /*19ee0*/  HMMA.16816.F32.BF16 R12, R152.reuse, R160, R12 ;  /* 0x000000a0980c723c */ /* 0x042ff0000004180c */
[C---:B------:R-:W-:Y:S01]  /*19ef0*/  HMMA.16816.F32.BF16 R16, R152.reuse, R162, R16 ;  /* 0x000000a29810723c */ /* 0x040fe20000041810 */
[----:B------:R-:W-:Y:S07]  /*19f00*/  LDSM.16.M88.4 R160, [R195+0x1000] ;  /* 0x00100000c3a0783b */ /* 0x000fee0000000200 */
[C---:B------:R-:W-:Y:S08]  /*19f10*/  HMMA.16816.F32.BF16 R20, R152.reuse, R164, R20 ;  /* 0x000000a49814723c */ /* 0x040ff00000041814 */
[C---:B------:R-:W-:Y:S01]  /*19f20*/  HMMA.16816.F32.BF16 R24, R152.reuse, R166, R24 ;  /* 0x000000a69818723c */ /* 0x040fe20000041818 */
[----:B------:R-:W-:Y:S07]  /*19f30*/  LDSM.16.M88.4 R164, [R195+0x1800] ;  /* 0x00180000c3a4783b */ /* 0x000fee0000000200 */
[C---:B------:R-:W-:Y:S08]  /*19f40*/  HMMA.16816.F32.BF16 R28, R152.reuse, R168, R28 ;  /* 0x000000a8981c723c */ /* 0x040ff0000004181c */
[----:B------:R-:W-:Y:S01]  /*19f50*/  HMMA.16816.F32.BF16 R32, R152, R170, R32 ;  /* 0x000000aa9820723c */ /* 0x000fe20000041820 */
[----:B------:R-:W1:Y:S07]  /*19f60*/  LDSM.16.M88.4 R152, [R195+0x800] ;  /* 0x00080000c398783b */ /* 0x000e6e0000000200 */
[C---:B------:R-:W-:Y:S01]  /*19f70*/  HMMA.16816.F32.BF16 R4, R172.reuse, R176, R4 ;  /* 0x000000b0ac04723c */ /* 0x040fe20000041804 */
[----:B------:R-:W-:Y:S07]  /*19f80*/  LDSM.16.M88.4 R168, [R199+0x4000] ;  /* 0x00400000c7a8783b */ /* 0x000fee0000000200 */
[C---:B------:R-:W-:Y:S01]  /*19f90*/  HMMA.16816.F32.BF16 R8, R172.reuse, R178, R8 ;  /* 0x000000b2ac08723c */ /* 0x040fe20000041808 */
[----:B------:R-:W4:Y:S07]  /*19fa0*/  LDSM.16.M88.4 R176, [R192+0x2000] ;  /* 0x00200000c0b0783b */ /* 0x000f2e0000000200 */
[C---:B--2---:R-:W-:Y:S08]  /*19fb0*/  HMMA.16816.F32.BF16 R12, R172.reuse, R148, R12 ;  /* 0x00000094ac0c723c */ /* 0x044ff0000004180c */
[C---:B------:R-:W-:Y:S01]  /*19fc0*/  HMMA.16816.F32.BF16 R16, R172.reuse, R150, R16 ;  /* 0x00000096ac10723c */ /* 0x040fe20000041810 */
[----:B------:R-:W2:Y:S07]  /*19fd0*/  LDSM.16.M88.4 R148, [R192+0x2800] ;  /* 0x00280000c094783b */ /* 0x000eae0000000200 */
[C---:B------:R-:W-:Y:S08]  /*19fe0*/  HMMA.16816.F32.BF16 R20, R172.reuse, R180, R20 ;  /* 0x000000b4ac14723c */ /* 0x040ff00000041814 */
[C---:B------:R-:W-:Y:S01]  /*19ff0*/  HMMA.16816.F32.BF16 R24, R172.reuse, R182, R24 ;  /* 0x000000b6ac18723c */ /* 0x040fe20000041818 */
[----:B------:R-:W-:Y:S07]  /*1a000*/  LDSM.16.M88.4 R180, [R200+0x4000] ;  /* 0x00400000c8b4783b */ /* 0x000fee0000000200 */
[C---:B---3--:R-:W-:Y:S08]  /*1a010*/  HMMA.16816.F32.BF16 R28, R172.reuse, R156, R28 ;  /* 0x0000009cac1c723c */ /* 0x048ff0000004181c */
[----:B------:R-:W-:Y:S01]  /*1a020*/  HMMA.16816.F32.BF16 R32, R172, R158, R32 ;  /* 0x0000009eac20723c */ /* 0x000fe20000041820 */
[----:B------:R-:W3:Y:S07]  /*1a030*/  LDSM.16.M88.4 R156, [R192+0x3000] ;  /* 0x00300000c09c783b */ /* 0x000eee0000000200 */
[C---:B------:R-:W-:Y:S01]  /*1a040*/  HMMA.16816.F32.BF16 R4, R184.reuse, R188, R4 ;  /* 0x000000bcb804723c */ /* 0x040fe20000041804 */
[----:B------:R-:W5:Y:S07]  /*1a050*/  LDSM.16.M88.4 R172, [R192+0x3800] ;  /* 0x00380000c0ac783b */ /* 0x000f6e0000000200 */
[C---:B------:R-:W-:Y:S01]  /*1a060*/  HMMA.16816.F32.BF16 R8, R184.reuse, R190, R8 ;  /* 0x000000beb808723c */ /* 0x040fe20000041808 */
[----:B------:R-:W2:Y:S07]  /*1a070*/  LDSM.16.M88.4 R188, [R211] ;  /* 0x00000000d3bc783b */ /* 0x000eae0000000200 */
        /* <DEDUP_REMOVED lines=9> */
[C---:B----4-:R-:W-:Y:S01]  /*1a110*/  HMMA.16816.F32.BF16 R4, R168.reuse, R176, R4 ;  /* 0x000000b0a804723c */ /* 0x050fe20000041804 */
[----:B------:R-:W-:Y:S07]  /*1a120*/  LDSM.16.M88.4 R184, [R198+0x2000] ;  /* 0x00200000c6b8783b */ /* 0x000fee0000000200 */
[C---:B------:R-:W-:Y:S01]  /*1a130*/  HMMA.16816.F32.BF16 R8, R168.reuse, R178, R8 ;  /* 0x000000b2a808723c */ /* 0x040fe20000041808 */
[----:B------:R-:W4:Y:S07]  /*1a140*/  LDSM.16.M88.4 R176, [R202+0x4000] ;  /* 0x00400000cab0783b */ /* 0x000f2e0000000200 */
[C---:B--2---:R-:W-:Y:S08]  /*1a150*/  HMMA.16816.F32.BF16 R12, R168.reuse, R148, R12 ;  /* 0x00000094a80c723c */ /* 0x044ff0000004180c */
[C---:B------:R-:W-:Y:S01]  /*1a160*/  HMMA.16816.F32.BF16 R16, R168.reuse, R150, R16 ;  /* 0x00000096a810723c */ /* 0x040fe20000041810 */
[----:B------:R-:W2:Y:S07]  /*1a170*/  LDSM.16.M88.4 R148, [R198+0x2800] ;  /* 0x00280000c694783b */ /* 0x000eae0000000200 */
[C---:B---3--:R-:W-:Y:S08]  /*1a180*/  HMMA.16816.F32.BF16 R20, R168.reuse, R156, R20 ;  /* 0x0000009ca814723c */ /* 0x048ff00000041814 */
[C---:B------:R-:W-:Y:S01]  /*1a190*/  HMMA.16816.F32.BF16 R24, R168.reuse, R158, R24 ;  /* 0x0000009ea818723c */ /* 0x040fe20000041818 */
[----:B------:R-:W3:Y:S07]  /*1a1a0*/  LDSM.16.M88.4 R156, [R198+0x3000] ;  /* 0x00300000c69c783b */ /* 0x000eee0000000200 */
[C---:B-----5:R-:W-:Y:S08]  /*1a1b0*/  HMMA.16816.F32.BF16 R28, R168.reuse, R172, R28 ;  /* 0x000000aca81c723c */ /* 0x060ff0000004181c */
[----:B------:R-:W-:Y:S01]  /*1a1c0*/  HMMA.16816.F32.BF16 R32, R168, R174, R32 ;  /* 0x000000aea820723c */ /* 0x000fe20000041820 */
[----:B------:R-:W5:Y:S07]  /*1a1d0*/  LDSM.16.M88.4 R168, [R198+0x3800] ;  /* 0x00380000c6a8783b */ /* 0x000f6e0000000200 */
[C---:B------:R-:W-:Y:S01]  /*1a1e0*/  HMMA.16816.F32.BF16 R4, R180.reuse, R188, R4 ;  /* 0x000000bcb404723c */ /* 0x040fe20000041804 */
[----:B------:R-:W-:Y:S07]  /*1a1f0*/  LDSM.16.M88.4 R172, [R201+0x4000] ;  /* 0x00400000c9ac783b */ /* 0x000fee0000000200 */
[C---:B------:R-:W-:Y:S01]  /*1a200*/  HMMA.16816.F32.BF16 R8, R180.reuse, R190, R8 ;  /* 0x000000beb408723c */ /* 0x040fe20000041808 */
[----:B------:R-:W2:Y:S07]  /*1a210*/  LDSM.16.M88.4 R188, [R195+0x2000] ;  /* 0x00200000c3bc783b */ /* 0x000eae0000000200 */
        /* <DEDUP_REMOVED lines=53> */
[C---:B------:R-:W-:Y:S08]  /*1a570*/  HMMA.16816.F32.BF16 R16, R176.reuse, R154, R16 ;  /* 0x0000009ab010723c */ /* 0x040ff00000041810 */
[C---:B------:R-:W-:Y:S08]  /*1a580*/  HMMA.16816.F32.BF16 R20, R176.reuse, R160, R20 ;  /* 0x000000a0b014723c */ /* 0x040ff00000041814 */
[C---:B------:R-:W-:Y:S08]  /*1a590*/  HMMA.16816.F32.BF16 R24, R176.reuse, R162, R24 ;  /* 0x000000a2b018723c */ /* 0x040ff00000041818 */
[C---:B------:R-:W-:Y:S08]  /*1a5a0*/  HMMA.16816.F32.BF16 R28, R176.reuse, R164, R28 ;  /* 0x000000a4b01c723c */ /* 0x040ff0000004181c */
[----:B------:R-:W-:Y:S08]  /*1a5b0*/  HMMA.16816.F32.BF16 R32, R176, R166, R32 ;  /* 0x000000a6b020723c */ /* 0x000ff00000041820 */
[C---:B----4-:R-:W-:Y:S08]  /*1a5c0*/  HMMA.16816.F32.BF16 R4, R172.reuse, R184, R4 ;  /* 0x000000b8ac04723c */ /* 0x050ff00000041804 */
[C---:B------:R-:W-:Y:S08]  /*1a5d0*/  HMMA.16816.F32.BF16 R8, R172.reuse, R186, R8 ;  /* 0x000000baac08723c */ /* 0x040ff00000041808 */
[C---:B--2---:R-:W-:Y:S08]  /*1a5e0*/  HMMA.16816.F32.BF16 R12, R172.reuse, R148, R12 ;  /* 0x00000094ac0c723c */ /* 0x044ff0000004180c */
[C---:B------:R-:W-:Y:S01]  /*1a5f0*/  HMMA.16816.F32.BF16 R16, R172.reuse, R150, R16 ;  /* 0x00000096ac10723c */ /* 0x040fe20000041810 */
[----:B------:R-:W1:Y:S07]  /*1a600*/  LDSM.16.M88.4 R148, [R195+0x4800] ;  /* 0x00480000c394783b */ /* 0x000e6e0000000200 */
[C---:B---3--:R-:W-:Y:S08]  /*1a610*/  HMMA.16816.F32.BF16 R20, R172.reuse, R156, R20 ;  /* 0x0000009cac14723c */ /* 0x048ff00000041814 */
        /* <DEDUP_REMOVED lines=44> */
[----:B-----5:R-:W-:Y:S06]  /*1a8e0*/  FMUL.FTZ R0, R13, c[0x0][0x320] ;  /* 0x0000c8000d007a20 */ /* 0x020fec0000410000 */
        /* <DEDUP_REMOVED lines=84> */
[----:B------:R-:W-:Y:S01]  /*1ae30*/  FMUL.FTZ R0, R34, c[0x0][0x320] ;  /* 0x0000c80022007a20 */ /* 0x000fe20000410000 */
[----:B------:R-:W-:Y:S03]  /*1ae40*/  ISETP.GE.AND P6, PT, R11, 0x1, PT ;  /* 0x000000010b00780c */ /* 0x000fe60003fc6270 */
        /* <DEDUP_REMOVED lines=25> */
.L_x_725:
[----:B------:R-:W-:Y:S04]  /*1afe0*/  MOV R8, c[0x0][0x32c] ;  /* 0x0000cb0000087a02 */ /* 0x000fe80000000f00 */
[----:B------:R-:W-:Y:S11]  /*1aff0*/  ISETP.NE.AND P0, PT, R8, 0x1, PT ;  /* 0x000000010800780c */ /* 0x000ff60003f05270 */
[----:B------:R-:W-:Y:S02]  /*1b000*/  @!UPT UIADD3 URZ, URZ, URZ, URZ ;  /* 0x0000003f3f3ff290 */ /* 0x000fe4000fffe03f */
[----:B------:R-:W-:Y:S05]  /*1b010*/  @P0 IMAD.HI.U32 R8, R3, c[0x0][0x330], RZ ;  /* 0x0000cc0003080a27 */ /* 0x000fea00078e00ff */
[----:B------:R-:W-:Y:S02]  /*1b020*/  @P0 SHF.R.U32.HI R3, RZ, c[0x0][0x334], R8 ;  /* 0x0000cd00ff030a19 */ /* 0x000fe40000011608 */
.L_x_726:
[----:B------:R-:W-:Y:S05]  /*1b030*/  BSYNC B0 ;  /* 0x0000000000007941 */ /* 0x000fea0003800000 */
.L_x_724:
[----:B------:R-:W-:Y:S04]  /*1b040*/  IMAD R3, R3, c[0x0][0x32c], -R4 ;  /* 0x0000cb0003037a24 */ /* 0x000fe800078e0a04 */
[----:B------:R-:W-:Y:S05]  /*1b050*/  IMAD.IADD R3, R3, 0x1, -R241 ;  /* 0x0000000103037824 */ /* 0x000fea00078e0af1 */
[----:B------:R-:W-:Y:S02]  /*1b060*/  IADD3 R8, R3, c[0x0][0x32c], RZ ;  /* 0x0000cb0003087a10 */ /* 0x000fe40007ffe0ff */
[----:B------:R-:W-:Y:S02]  /*1b070*/  IMNMX R0, R0, R3, !PT ;  /* 0x0000000300007217 */ /* 0x000fe40007800200 */
[----:B------:R-:W-:Y:S02]  /*1b080*/  IMNMX R2, R2, R8, PT ;  /* 0x0000000802027217 */ /* 0x000fe40003800200 */
.L_x_723:
        /* <DEDUP_REMOVED lines=66> */
.L_x_729:
[----:B------:R-:W-:Y:S04]  /*1b4b0*/  MOV R5, c[0x0][0x32c] ;  /* 0x0000cb0000057a02 */ /* 0x000fe80000000f00 */
[----:B------:R-:W-:Y:S11]  /*1b4c0*/  ISETP.NE.AND P0, PT, R5, 0x1, PT ;  /* 0x000000010500780c */ /* 0x000ff60003f05270 */
[----:B------:R-:W-:Y:S02]  /*1b4d0*/  @!UPT UIADD3 URZ, URZ, URZ, URZ ;  /* 0x0000003f3f3ff290 */ /* 0x000fe4000fffe03f */
[----:B------:R-:W-:Y:S05]  /*1b4e0*/  @P0 IMAD.HI.U32 R5, R3, c[0x0][0x330], RZ ;  /* 0x0000cc0003050a27 */ /* 0x000fea00078e00ff */
[----:B------:R-:W-:Y:S02]  /*1b4f0*/  @P0 SHF.R.U32.HI R3, RZ, c[0x0][0x334], R5 ;  /* 0x0000cd00ff030a19 */ /* 0x000fe40000011605 */
.L_x_730:
[----:B------:R-:W-:Y:S05]  /*1b500*/  BSYNC B0 ;  /* 0x0000000000007941 */ /* 0x000fea0003800000 */
.L_x_728:
[----:B------:R-:W-:Y:S04]  /*1b510*/  IMAD R4, R3, c[0x0][0x32c], -R4 ;  /* 0x0000cb0003047a24 */ /* 0x000fe800078e0a04 */
[----:B------:R-:W-:Y:S05]  /*1b520*/  IMAD.IADD R3, R4, 0x1, -R241 ;  /* 0x0000000104037824 */ /* 0x000fea00078e0af1 */
[----:B------:R-:W-:Y:S02]  /*1b530*/  IADD3 R4, R3, c[0x0][0x32c], RZ ;  /* 0x0000cb0003047a10 */ /* 0x000fe40007ffe0ff */
[----:B------:R-:W-:Y:S02]  /*1b540*/  IMNMX R0, R0, R3, !PT ;  /* 0x0000000300007217 */ /* 0x000fe40007800200 */
[----:B------:R-:W-:Y:S02]  /*1b550*/  IMNMX R2, R2, R4, PT ;  /* 0x0000000402027217 */ /* 0x000fe40003800200 */
.L_x_727:
        /* <DEDUP_REMOVED lines=461> */
.L_x_722:
[----:B------:R-:W-:Y:S02]  /*1d230*/  @!UPT UIADD3 URZ, URZ, URZ, URZ ;  /* 0x0000003f3f3ff290 */ /* 0x000fe4000fffe03f */
[----:B------:R-:W-:Y:S02]  /*1d240*/  MOV R7, 0x1f ;  /* 0x0000001f00077802 */ /* 0x000fe40000000f00 */
[----:B------:R-:W-:Y:S01]  /*1d250*/  MOV R6, 0xffffffff ;  /* 0xffffffff00067802 */ /* 0x000fe20000000f00 */
[----:B------:R-:W-:Y:S06]  /*1d260*/  BRA.DIV ~URZ, `(.L_x_732) ;  /* 0x000056327f007947 */ /* 0x000fec000b800000 */
[----:B------:R1:W2:Y:S02]  /*1d270*/  SHFL.BFLY PT, R0, R237, 0x2, 0x1f ;  /* 0x0c401f00ed007f89 */ /* 0x0002a400000e0000 */
.L_x_805:
[----:B--2---:R-:W-:Y:S01]  /*1d280*/  FADD.FTZ R0, R0, R237 ;  /* 0x000000ed00007221 */ /* 0x004fe20000010000 */
[----:B------:R-:W-:Y:S05]  /*1d290*/  BRA.DIV ~URZ, `(.L_x_733) ;  /* 0x000056627f007947 */ /* 0x000fea000b800000 */
[----:B------:R-:W2:Y:S04]  /*1d2a0*/  SHFL.BFLY PT, R2, R238, 0x2, 0x1f ;  /* 0x0c401f00ee027f89 */ /* 0x000ea800000e0000 */
[----:B------:R-:W3:Y:S01]  /*1d2b0*/  SHFL.BFLY PT, R5, R0, 0x1, 0x1f ;  /* 0x0c201f0000057f89 */ /* 0x000ee200000e0000 */
[----:B--2---:R-:W-:-:S02]  /*1d2c0*/  FADD.FTZ R4, R2, R238 ;  /* 0x000000ee02047221 */ /* 0x004fc40000010000 */
[----:B---3--:R-:W-:-:S03]  /*1d2d0*/  FADD.FTZ R0, R0, R5 ;  /* 0x0000000500007221 */ /* 0x008fc60000010000 */
[----:B------:R2:W3:Y:S04]  /*1d2e0*/  SHFL.BFLY PT, R3, R4, 0x1, 0x1f ;  /* 0x0c201f0004037f89 */ /* 0x0004e800000e0000 */
.L_x_806:
        /* <DEDUP_REMOVED lines=117> */
.L_x_635:
[----:B------:R2:W5:Y:S01]  /*1da40*/  LDL R7, [R1] ;  /* 0x0000000001077983 */ /* 0x0005620000100800 */
[----:B------:R-:W-:Y:S03]  /*1da50*/  BSSY B0, `(.L_x_734) ;  /* 0x0000012000007945 */ /* 0x000fe60003800000 */
[----:B------:R-:W3:Y:S02]  /*1da60*/  S2R R6, SR_TID.X ;  /* 0x0000000000067919 */ /* 0x000ee40000002100 */
[----:B---3--:R-:W-:-:S13]  /*1da70*/  LOP3.LUT P0, RZ, R6, 0xff, RZ, 0xc0, !PT ;  /* 0x000000ff06ff7812 */ /* 0x008fda000780c0ff */
[----:B------:R-:W-:Y:S05]  /*1da80*/  @P0 BRA `(.L_x_735) ;  /* 0x000000e000000947 */ /* 0x000fea0003800000 */
[----:B--2---:R-:W2:Y:S01]  /*1da90*/  S2R R4, SR_LANEID ;  /* 0x0000000000047919 */ /* 0x004ea20000000000 */
        /* <DEDUP_REMOVED lines=11> */
[----:B---3-5:R-:W-:-:S05]  /*1db50*/  IADD3 R7, R3, c[0x0][0xc], R2 ;  /* 0x0000030003077a10 */ /* 0x028fca0007ffe002 */
[----:B------:R2:W-:Y:S02]  /*1db60*/  STL [R1], R7 ;  /* 0x0000000701007387 */ /* 0x0005e40000100800 */
.L_x_735:
[----:B--2---:R-:W-:Y:S05]  /*1db70*/  BSYNC B0 ;  /* 0x0000000000007941 */ /* 0x004fea0003800000 */
.L_x_734:
[----:B------:R-:W2:Y:S01]  /*1db80*/  LDL.64 R2, [R1+0x10] ;  /* 0x0000100001027983 */ /* 0x000ea20000100a00 */
[----:B------:R-:W-:Y:S01]  /*1db90*/  PRMT R0, R0, 0x9910, RZ ;  /* 0x0000991000007816 */ /* 0x000fe200000000ff */
[----:B------:R-:W-:Y:S01]  /*1dba0*/  BSSY B1, `(.L_x_736) ;  /* 0x000034a000017945 */ /* 0x000fe20003800000 */
[----:B-----5:R-:W-:Y:S02]  /*1dbb0*/  IMAD.MOV.U32 R83, RZ, RZ, R7 ;  /* 0x000000ffff537224 */ /* 0x020fe400078e0007 */
[----:B------:R-:W-:Y:S02]  /*1dbc0*/  ISETP.NE.AND P0, PT, R0, RZ, PT ;  /* 0x000000ff0000720c */ /* 0x000fe40003f05270 */
[C---:B--2---:R-:W-:Y:S02]  /*1dbd0*/  IADD3 R4, R2.reuse, 0x40, RZ ;  /* 0x0000004002047810 */ /* 0x044fe40007ffe0ff */
[----:B------:R-:W-:-:S09]  /*1dbe0*/  IADD3 R0, R2, 0x80, RZ ;  /* 0x0000008002007810 */ /* 0x000fd20007ffe0ff */
[----:B------:R-:W-:Y:S05]  /*1dbf0*/  @!P0 BRA `(.L_x_737) ;  /* 0x0000277000008947 */ /* 0x000fea0003800000 */
[----:B------:R-:W2:Y:S04]  /*1dc00*/  LDL R10, [R1+0x2c] ;  /* 0x00002c00010a7983 */ /* 0x000ea80000100800 */
[----:B------:R-:W3:Y:S01]  /*1dc10*/  LDL R11, [R1+0x38] ;  /* 0x00003800010b7983 */ /* 0x000ee20000100800 */
[----:B------:R-:W-:-:S03]  /*1dc20*/  SHF.R.S32.HI R2, RZ, 0x1f, R6 ;  /* 0x0000001fff027819 */ /* 0x000fc60000011406 */
[----:B------:R-:W4:Y:S04]  /*1dc30*/  LDL R14, [R1+0x3c] ;  /* 0x00003c00010e7983 */ /* 0x000f280000100800 */
[----:B------:R-:W4:Y:S04]  /*1dc40*/  LDL R13, [R1+0x44] ;  /* 0x00004400010d7983 */ /* 0x000f280000100800 */
[----:B------:R-:W4:Y:S01]  /*1dc50*/  LDL R12, [R1+0x40] ;  /* 0x00004000010c7983 */ /* 0x000f220000100800 */
[----:B------:R-:W-:Y:S01]  /*1dc60*/  WARPSYNC 0xffffffff ;  /* 0xffffffff00007948 */ /* 0x000fe20003800000 */
[----:B------:R-:W-:-:S04]  /*1dc70*/  LEA.HI R2, R2, R6, RZ, 0x2 ;  /* 0x0000000602027211 */ /* 0x000fc800078f10ff */
[----:B------:R-:W-:-:S04]  /*1dc80*/  SHF.R.S32.HI R2, RZ, 0x1f, R2 ;  /* 0x0000001fff027819 */ /* 0x000fc80000011402 */
[----:B------:R-:W-:-:S04]  /*1dc90*/  LEA.HI R2, R2, R245, RZ, 0x3 ;  /* 0x000000f502027211 */ /* 0x000fc800078f18ff */
[----:B------:R-:W-:Y:S02]  /*1dca0*/  LOP3.LUT R2, R2, 0xfffffff8, RZ, 0xc0, !PT ;  /* 0xfffffff802027812 */ /* 0x000fe400078ec0ff */
[----:B------:R-:W-:Y:S01]  /*1dcb0*/  F2FP.BF16.PACK_AB R5, R159, R158 ;  /* 0x0000009e9f05723e */ /* 0x000fe200000010ff */
[----:B------:R-:W-:Y:S02]  /*1dcc0*/  BAR.SYNC.DEFER_BLOCKING 0x1, 0x100 ;  /* 0x0044000000007b1d */ /* 0x000fe40000010000 */
[----:B------:R-:W-:-:S05]  /*1dcd0*/  IMAD.IADD R2, R245, 0x1, -R2 ;  /* 0x00000001f5027824 */ /* 0x000fca00078e0a02 */
[C---:B------:R-:W-:Y:S02]  /*1dce0*/  LOP3.LUT P0, RZ, R2.reuse, 0x2, RZ, 0xc0, !PT ;  /* 0x0000000202ff7812 */ /* 0x040fe4000780c0ff */
[----:B------:R-:W-:Y:S01]  /*1dcf0*/  LOP3.LUT P1, RZ, R2, 0x4, RZ, 0xc0, !PT ;  /* 0x0000000402ff7812 */ /* 0x000fe2000782c0ff */
[----:B------:R-:W-:Y:S01]  /*1dd00*/  IMAD.MOV.U32 R9, RZ, RZ, 0x40 ;  /* 0x00000040ff097424 */ /* 0x000fe200078e00ff */
[----:B------:R-:W-:Y:S02]  /*1dd10*/  F2FP.BF16.PACK_AB R3, R169, R168 ;  /* 0x000000a8a903723e */ /* 0x000fe400000010ff */
[----:B------:R-:W-:Y:S02]  /*1dd20*/  F2FP.BF16.PACK_AB R7, R33, R32 ;  /* 0x000000202107723e */ /* 0x000fe400000010ff */
[----:B------:R-:W-:Y:S02]  /*1dd30*/  F2FP.BF16.PACK_AB R6, R167, R166 ;  /* 0x000000a6a706723e */ /* 0x000fe400000010ff */
[----:B------:R-:W-:-:S02]  /*1dd40*/  SEL R9, R9, 0xffffffc0, !P1 ;  /* 0xffffffc009097807 */ /* 0x000fc40004800000 */
[----:B------:R-:W-:Y:S01]  /*1dd50*/  F2FP.BF16.PACK_AB R8, R101, R100 ;  /* 0x000000646508723e */ /* 0x000fe200000010ff */
[----:B--2---:R2:W-:Y:S04]  /*1dd60*/  STS [R10], R5 ;  /* 0x000000050a007388 */ /* 0x0045e80000000800 */
[----:B------:R1:W-:Y:S04]  /*1dd70*/  STS [R10+0x400], R3 ;  /* 0x000400030a007388 */ /* 0x0003e80000000800 */
[----:B---3--:R3:W-:Y:S01]  /*1dd80*/  STS [R11], R7 ;  /* 0x000000070b007388 */ /* 0x0087e20000000800 */
[----:B--2---:R-:W-:-:S05]  /*1dd90*/  IMAD.MOV.U32 R5, RZ, RZ, 0x20 ;  /* 0x00000020ff057424 */ /* 0x004fca00078e00ff */
[----:B------:R-:W-:Y:S02]  /*1dda0*/  SEL R2, R5, 0xffffffe0, !P0 ;  /* 0xffffffe005027807 */ /* 0x000fe40004000000 */
[----:B------:R-:W-:-:S03]  /*1ddb0*/  F2FP.BF16.PACK_AB R5, R35, R34 ;  /* 0x000000222305723e */ /* 0x000fc600000010ff */
[----:B------:R-:W-:Y:S01]  /*1ddc0*/  IMAD.IADD R2, R10, 0x1, R2 ;  /* 0x000000010a027824 */ /* 0x000fe200078e0202 */
[----:B-1----:R-:W-:Y:S01]  /*1ddd0*/  F2FP.BF16.PACK_AB R3, R111, R110 ;  /* 0x0000006e6f03723e */ /* 0x002fe200000010ff */
[----:B------:R1:W-:Y:S01]  /*1dde0*/  STS [R11+0x400], R6 ;  /* 0x000400060b007388 */ /* 0x0003e20000000800 */
[----:B---3--:R-:W-:-:S03]  /*1ddf0*/  F2FP.BF16.PACK_AB R7, R89, R88 ;  /* 0x000000585907723e */ /* 0x008fc600000010ff */
[----:B------:R2:W-:Y:S04]  /*1de00*/  STS [R2], R5 ;  /* 0x0000000502007388 */ /* 0x0005e80000000800 */
[----:B------:R3:W-:Y:S04]  /*1de10*/  STS [R2+0x400], R3 ;  /* 0x0004000302007388 */ /* 0x0007e80000000800 */
[----:B----4-:R4:W-:Y:S04]  /*1de20*/  STS [R14], R8 ;  /* 0x000000080e007388 */ /* 0x0109e80000000800 */
[----:B------:R4:W-:Y:S01]  /*1de30*/  STS [R14+0x400], R7 ;  /* 0x000400070e007388 */ /* 0x0009e20000000800 */
[----:B-1----:R-:W-:Y:S01]  /*1de40*/  F2FP.BF16.PACK_AB R6, R103, R102 ;  /* 0x000000666706723e */ /* 0x002fe200000010ff */
[----:B--2---:R-:W-:Y:S01]  /*1de50*/  IMAD.IADD R5, R10, 0x1, R9 ;  /* 0x000000010a057824 */ /* 0x004fe200078e0209 */
[----:B---3--:R-:W-:-:S04]  /*1de60*/  F2FP.BF16.PACK_AB R3, R73, R72 ;  /* 0x000000484903723e */ /* 0x008fc800000010ff */
[----:B------:R1:W-:Y:S01]  /*1de70*/  STS [R5], R6 ;  /* 0x0000000605007388 */ /* 0x0003e20000000800 */
[----:B----4-:R-:W-:-:S03]  /*1de80*/  F2FP.BF16.PACK_AB R8, R109, R108 ;  /* 0x0000006c6d08723e */ /* 0x010fc600000010ff */
[----:B------:R2:W-:Y:S01]  /*1de90*/  STS [R5+0x400], R3 ;  /* 0x0004000305007388 */ /* 0x0005e20000000800 */
[----:B------:R-:W-:-:S03]  /*1dea0*/  F2FP.BF16.PACK_AB R7, R113, R112 ;  /* 0x000000707107723e */ /* 0x000fc600000010ff */
[----:B------:R3:W-:Y:S01]  /*1deb0*/  STS [R13], R8 ;  /* 0x000000080d007388 */ /* 0x0007e20000000800 */
[----:B-1----:R-:W-:Y:S01]  /*1dec0*/  F2FP.BF16.PACK_AB R6, R177, R176 ;  /* 0x000000b0b106723e */ /* 0x002fe200000010ff */
[----:B--2---:R-:W-:-:S04]  /*1ded0*/  IMAD.IADD R3, R9, 0x1, R2 ;  /* 0x0000000109037824 */ /* 0x004fc800078e0202 */
        /* <DEDUP_REMOVED lines=16> */
[----:B------:R-:W-:Y:S02]  /*1dfe0*/  F2FP.BF16.PACK_AB R9, R151, R150 ;  /* 0x000000969709723e */ /* 0x000fe400000010ff */
        /* <DEDUP_REMOVED lines=22> */
[----:B------:R-:W-:Y:S04]  /*1e150*/  STS [R12+0x4000], R8 ;  /* 0x004000080c007388 */ /* 0x000fe80000000800 */
[----:B------:R-:W-:Y:S04]  /*1e160*/  STS [R12+0x4400], R9 ;  /* 0x004400090c007388 */ /* 0x000fe80000000800 */
[----:B------:R-:W-:Y:S01]  /*1e170*/  STS [R10+0x8000], R7 ;  /* 0x008000070a007388 */ /* 0x000fe20000000800 */
[----:B-1----:R-:W-:-:S05]  /*1e180*/  F2FP.BF16.PACK_AB R6, R67, R66 ;  /* 0x000000424306723e */ /* 0x002fca00000010ff */
[----:B------:R1:W-:Y:S04]  /*1e190*/  STS [R10+0x8400], R6 ;  /* 0x008400060a007388 */ /* 0x0003e80000000800 */
[----:B-1----:R-:W2:Y:S01]  /*1e1a0*/  LDL R10, [R1+0xc] ;  /* 0x00000c00010a7983 */ /* 0x002ea20000100800 */
[----:B------:R-:W-:Y:S02]  /*1e1b0*/  F2FP.BF16.PACK_AB R9, R155, R154 ;  /* 0x0000009a9b09723e */ /* 0x000fe400000010ff */
[----:B------:R-:W-:Y:S02]  /*1e1c0*/  F2FP.BF16.PACK_AB R8, R175, R174 ;  /* 0x000000aeaf08723e */ /* 0x000fe400000010ff */
[----:B------:R-:W-:Y:S02]  /*1e1d0*/  F2FP.BF16.PACK_AB R7, R157, R156 ;  /* 0x0000009c9d07723e */ /* 0x000fe400000010ff */
[----:B------:R-:W-:Y:S01]  /*1e1e0*/  F2FP.BF16.PACK_AB R6, R139, R138 ;  /* 0x0000008a8b06723e */ /* 0x000fe200000010ff */
[----:B------:R-:W-:Y:S04]  /*1e1f0*/  STS [R11+0x8000], R9 ;  /* 0x008000090b007388 */ /* 0x000fe80000000800 */
[----:B------:R1:W-:Y:S04]  /*1e200*/  STS [R11+0x8400], R8 ;  /* 0x008400080b007388 */ /* 0x0003e80000000800 */
[----:B------:R3:W-:Y:S04]  /*1e210*/  STS [R2+0x8000], R7 ;  /* 0x0080000702007388 */ /* 0x0007e80000000800 */
[----:B------:R4:W-:Y:S01]  /*1e220*/  STS [R2+0x8400], R6 ;  /* 0x0084000602007388 */ /* 0x0009e20000000800 */
[----:B-1----:R-:W-:-:S03]  /*1e230*/  F2FP.BF16.PACK_AB R8, R81, R80 ;  /* 0x000000505108723e */ /* 0x002fc600000010ff */
[----:B------:R-:W2:Y:S01]  /*1e240*/  LDL.LU R11, [R1+0x30] ;  /* 0x00003000010b7983 */ /* 0x000ea20000300800 */
[----:B---3--:R-:W-:-:S03]  /*1e250*/  F2FP.BF16.PACK_AB R7, R79, R78 ;  /* 0x0000004e4f07723e */ /* 0x008fc600000010ff */
[----:B------:R-:W-:Y:S01]  /*1e260*/  STS [R14+0x8000], R8 ;  /* 0x008000080e007388 */ /* 0x000fe20000000800 */
[----:B----4-:R-:W-:Y:S02]  /*1e270*/  F2FP.BF16.PACK_AB R6, R165, R164 ;  /* 0x000000a4a506723e */ /* 0x010fe400000010ff */
[----:B------:R-:W-:Y:S01]  /*1e280*/  F2FP.BF16.PACK_AB R2, R75, R74 ;  /* 0x0000004a4b02723e */ /* 0x000fe200000010ff */
[----:B------:R1:W-:Y:S04]  /*1e290*/  STS [R14+0x8400], R7 ;  /* 0x008400070e007388 */ /* 0x0003e80000000800 */
[----:B------:R3:W-:Y:S04]  /*1e2a0*/  STS [R5+0x8000], R6 ;  /* 0x0080000605007388 */ /* 0x0007e80000000800 */
[----:B------:R4:W-:Y:S01]  /*1e2b0*/  STS [R5+0x8400], R2 ;  /* 0x0084000205007388 */ /* 0x0009e20000000800 */
[----:B------:R-:W-:-:S02]  /*1e2c0*/  ISETP.NE.U32.AND P0, PT, RZ, c[0x0][0x508], PT ;  /* 0x00014200ff007a0c */ /* 0x000fc40003f05070 */
[----:B-1----:R-:W-:Y:S02]  /*1e2d0*/  F2FP.BF16.PACK_AB R7, R163, R162 ;  /* 0x000000a2a307723e */ /* 0x002fe400000010ff */
[----:B---3--:R-:W-:-:S03]  /*1e2e0*/  F2FP.BF16.PACK_AB R6, R71, R70 ;  /* 0x000000464706723e */ /* 0x008fc600000010ff */
[----:B------:R-:W-:Y:S01]  /*1e2f0*/  STS [R13+0x8000], R7 ;  /* 0x008000070d007388 */ /* 0x000fe20000000800 */
[----:B----4-:R-:W-:Y:S02]  /*1e300*/  F2FP.BF16.PACK_AB R5, R85, R84 ;  /* 0x000000545505723e */ /* 0x010fe400000010ff */
[----:B------:R-:W-:Y:S01]  /*1e310*/  F2FP.BF16.PACK_AB R2, R69, R68 ;  /* 0x000000444502723e */ /* 0x000fe200000010ff */
[----:B------:R-:W-:Y:S04]  /*1e320*/  STS [R13+0x8400], R6 ;  /* 0x008400060d007388 */ /* 0x000fe80000000800 */
[----:B------:R1:W-:Y:S04]  /*1e330*/  STS [R3+0x8000], R5 ;  /* 0x0080000503007388 */ /* 0x0003e80000000800 */
[----:B------:R3:W-:Y:S01]  /*1e340*/  STS [R3+0x8400], R2 ;  /* 0x0084000203007388 */ /* 0x0007e20000000800 */
[----:B------:R-:W-:-:S02]  /*1e350*/  ISETP.NE.AND.EX P1, PT, RZ, c[0x0][0x50c], PT, P0 ;  /* 0x00014300ff007a0c */ /* 0x000fc40003f25300 */
[----:B------:R-:W-:Y:S02]  /*1e360*/  ISETP.NE.U32.AND P2, PT, RZ, c[0x0][0x500], PT ;  /* 0x00014000ff007a0c */ /* 0x000fe40003f45070 */
[----:B-1----:R-:W-:Y:S02]  /*1e370*/  F2FP.BF16.PACK_AB R5, R65, R64 ;  /* 0x000000404105723e */ /* 0x002fe400000010ff */
[----:B---3--:R-:W-:-:S03]  /*1e380*/  F2FP.BF16.PACK_AB R2, R63, R62 ;  /* 0x0000003e3f02723e */ /* 0x008fc600000010ff */
[----:B------:R-:W-:Y:S04]  /*1e390*/  STS [R12+0x8000], R5 ;  /* 0x008000050c007388 */ /* 0x000fe80000000800 */
[----:B------:R1:W-:Y:S04]  /*1e3a0*/  STS [R12+0x8400], R2 ;  /* 0x008400020c007388 */ /* 0x0003e80000000800 */
[----:B------:R-:W-:Y:S01]  /*1e3b0*/  BAR.SYNC.DEFER_BLOCKING 0x1, 0x100 ;  /* 0x0044000000007b1d */ /* 0x000fe20000010000 */
[----:B------:R-:W-:Y:S01]  /*1e3c0*/  ISETP.NE.AND.EX P2, PT, RZ, c[0x0][0x504], PT, P2 ;  /* 0x00014100ff007a0c */ /* 0x000fe20003f45320 */
[----:B------:R-:W-:-:S02]  /*1e3d0*/  IMAD.MOV.U32 R6, RZ, RZ, 0x4 ;  /* 0x00000004ff067424 */ /* 0x000fc400078e00ff */
[----:B------:R-:W-:Y:S02]  /*1e3e0*/  IMAD.MOV.U32 R14, RZ, RZ, c[0x0][0x388] ;  /* 0x0000e200ff0e7624 */ /* 0x000fe400078e00ff */
[----:B------:R-:W-:Y:S02]  /*1e3f0*/  IMAD.MOV.U32 R3, RZ, RZ, RZ ;  /* 0x000000ffff037224 */ /* 0x000fe400078e00ff */
[----:B--2---:R-:W-:-:S04]  /*1e400*/  @P1 IMAD.WIDE R8, R10, R6, c[0x0][0x508] ;  /* 0x000142000a081625 */ /* 0x004fc800078e0206 */
[----:B------:R-:W-:Y:S01]  /*1e410*/  IMAD.WIDE R6, R10, R6, c[0x0][0x500] ;  /* 0x000140000a067625 */ /* 0x000fe200078e0206 */
[----:B------:R2:W5:Y:S04]  /*1e420*/  @P1 LDG.E R14, [R8.64] ;  /* 0x00000006080e1981 */ /* 0x000568000c1e1900 */
[----:B------:R2:W5:Y:S01]  /*1e430*/  @P2 LDG.E R3, [R6.64] ;  /* 0x0000000606032981 */ /* 0x000562000c1e1900 */
[----:B------:R-:W-:-:S04]  /*1e440*/  ISETP.NE.AND P0, PT, R11, RZ, PT ;  /* 0x000000ff0b00720c */ /* 0x000fc80003f05270 */
[----:B-1----:R-:W-:Y:S01]  /*1e450*/  SEL R2, R11, c[0x0][0x3d4], P0 ;  /* 0x0000f5000b027a07 */ /* 0x002fe20000000000 */
[----:B------:R-:W-:Y:S05]  /*1e460*/  @P1 BRA `(.L_x_738) ;  /* 0x0000004000001947 */ /* 0x000fea0003800000 */
[----:B--2---:R-:W-:Y:S05]  /*1e470*/  @!P2 BRA `(.L_x_738) ;  /* 0x000000300000a947 */ /* 0x004fea0003800000 */
[----:B-----5:R1:W2:Y:S04]  /*1e480*/  LDG.E R14, [R6.64] ;  /* 0x00000006060e7981 */ /* 0x0202a8000c1e1900 */
[----:B-1----:R-:W2:Y:S02]  /*1e490*/  LDG.E R6, [R6.64+0x4] ;  /* 0x0000040606067981 */ /* 0x002ea4000c1e1900 */
[----:B--2---:R-:W-:Y:S02]  /*1e4a0*/  IADD3 R14, -R14, R6, RZ ;  /* 0x000000060e0e7210 */ /* 0x004fe40007ffe1ff */
.L_x_738:
[----:B--2---:R-:W2:Y:S04]  /*1e4b0*/  LDL R24, [R1+0x18] ;  /* 0x0000180001187983 */ /* 0x004ea80000100800 */
[----:B------:R-:W3:Y:S04]  /*1e4c0*/  LDL R15, [R1+0x34] ;  /* 0x00003400010f7983 */ /* 0x000ee80000100800 */
[----:B------:R-:W4:Y:S01]  /*1e4d0*/  LDL R25, [R1+0x50] ;  /* 0x0000500001197983 */ /* 0x000f220000100800 */
[----:B------:R-:W-:Y:S01]  /*1e4e0*/  IMAD.MOV.U32 R12, RZ, RZ, 0x368 ;  /* 0x00000368ff0c7424 */ /* 0x000fe200078e00ff */
[----:B------:R-:W-:-:S04]  /*1e4f0*/  ISETP.GT.AND P2, PT, R2, 0x1, PT ;  /* 0x000000010200780c */ /* 0x000fc80003f44270 */
[----:B------:R-:W-:-:S04]  /*1e500*/  SEL R12, R12, 0x328, P2 ;  /* 0x000003280c0c7807 */ /* 0x000fc80001000000 */
[----:B------:R-:W1:Y:S08]  /*1e510*/  LDC.64 R8, c[0x0][R12+0x170] ;  /* 0x00005c000c087b82 */ /* 0x000e700000000a00 */
[----:B------:R1:W2:Y:S08]  /*1e520*/  LDC.64 R16, c[0x0][R12+0x168] ;  /* 0x00005a000c107b82 */ /* 0x0002b00000000a00 */
[----:B------:R1:W2:Y:S08]  /*1e530*/  LDC.64 R20, c[0x0][R12+0x178] ;  /* 0x00005e000c147b82 */ /* 0x0002b00000000a00 */
[----:B------:R1:W2:Y:S01]  /*1e540*/  LDC.64 R18, c[0x0][R12+0x160] ;  /* 0x000058000c127b82 */ /* 0x0002a20000000a00 */
[----:B------:R-:W-:Y:S01]  /*1e550*/  ISETP.NE.U32.AND P0, PT, RZ, c[0x0][0x500], PT ;  /* 0x00014000ff007a0c */ /* 0x000fe20003f05070 */
[----:B------:R-:W-:-:S03]  /*1e560*/  IMAD.MOV.U32 R2, RZ, RZ, c[0x0][0x4e8] ;  /* 0x00013a00ff027624 */ /* 0x000fc600078e00ff */
[----:B------:R-:W-:Y:S02]  /*1e570*/  ISETP.NE.AND.EX P0, PT, RZ, c[0x0][0x504], PT, P0 ;  /* 0x00014100ff007a0c */ /* 0x000fe40003f05300 */
[----:B------:R-:W-:Y:S02]  /*1e580*/  ISETP.NE.AND P3, PT, R2, 0x1, PT ;  /* 0x000000010200780c */ /* 0x000fe40003f65270 */
[----:B------:R-:W-:Y:S02]  /*1e590*/  SHF.R.S32.HI R6, RZ, 0x1f, R10 ;  /* 0x0000001fff067819 */ /* 0x000fe4000001140a */
[----:B------:R-:W-:Y:S02]  /*1e5a0*/  SEL R2, R10, RZ, !P0 ;  /* 0x000000ff0a027207 */ /* 0x000fe40004000000 */
[----:B------:R-:W-:Y:S01]  /*1e5b0*/  SEL R7, R6, RZ, !P0 ;  /* 0x000000ff06077207 */ /* 0x000fe20004000000 */
[----:B------:R-:W-:Y:S02]  /*1e5c0*/  IMAD.IADD R5, R252, 0x1, R246 ;  /* 0x00000001fc057824 */ /* 0x000fe400078e02f6 */
[----:B-1----:R-:W-:-:S04]  /*1e5d0*/  IMAD R6, R9, R2, RZ ;  /* 0x0000000209067224 */ /* 0x002fc800078e02ff */
[C---:B------:R-:W-:Y:S02]  /*1e5e0*/  IMAD R12, R8.reuse, R7, R6 ;  /* 0x00000007080c7224 */ /* 0x040fe400078e0206 */
[----:B------:R-:W-:Y:S01]  /*1e5f0*/  @P3 IMAD.HI.U32 R7, R5, c[0x0][0x4ec], RZ ;  /* 0x00013b0005073a27 */ /* 0x000fe200078e00ff */
[----:B------:R-:W1:Y:S03]  /*1e600*/  S2R R26, SR_TID.X ;  /* 0x00000000001a7919 */ /* 0x000e660000002100 */
[----:B------:R-:W-:Y:S01]  /*1e610*/  IMAD.MOV.U32 R6, RZ, RZ, R5 ;  /* 0x000000ffff067224 */ /* 0x000fe200078e0005 */
[----:B------:R-:W-:Y:S01]  /*1e620*/  @P3 SHF.R.U32.HI R6, RZ, c[0x0][0x4f0], R7 ;  /* 0x00013c00ff063a19 */ /* 0x000fe20000011607 */
[----:B------:R-:W-:-:S04]  /*1e630*/  IMAD.WIDE.U32 R8, R8, R2, RZ ;  /* 0x0000000208087225 */ /* 0x000fc800078e00ff */
[----:B--2---:R-:W-:-:S04]  /*1e640*/  IMAD.WIDE.U32 R10, R16, R24, RZ ;  /* 0x00000018100a7225 */ /* 0x004fc800078e00ff */
[----:B------:R-:W-:Y:S01]  /*1e650*/  IMAD R13, R17, R24, RZ ;  /* 0x00000018110d7224 */ /* 0x000fe200078e02ff */
[----:B---3--:R-:W-:Y:S01]  /*1e660*/  SEL R7, R15, RZ, P2 ;  /* 0x000000ff0f077207 */ /* 0x008fe20001000000 */
[----:B------:R-:W-:Y:S01]  /*1e670*/  IMAD.IADD R15, R9, 0x1, R12 ;  /* 0x00000001090f7824 */ /* 0x000fe200078e020c */
[----:B-----5:R-:W-:Y:S01]  /*1e680*/  IADD3 R16, P1, P0, R8, R10, R3 ;  /* 0x0000000a08107210 */ /* 0x020fe2000783e003 */
[----:B------:R-:W-:Y:S01]  /*1e690*/  IMAD.IADD R9, R11, 0x1, R13 ;  /* 0x000000010b097824 */ /* 0x000fe200078e020d */
[----:B------:R-:W-:Y:S01]  /*1e6a0*/  SHF.R.S32.HI R8, RZ, 0x1f, R3 ;  /* 0x0000001fff087819 */ /* 0x000fe20000011403 */
        /* <DEDUP_REMOVED lines=16> */
[----:B-1----:R-:W-:Y:S01]  /*1e7b0*/  SHF.R.S32.HI R17, RZ, 0x1f, R26 ;  /* 0x0000001fff117819 */ /* 0x002fe2000001141a */
[----:B------:R-:W-:Y:S01]  /*1e7c0*/  IMAD.IADD R7, R7, 0x1, R9 ;  /* 0x0000000107077824 */ /* 0x000fe200078e0209 */
[C---:B------:R-:W-:Y:S02]  /*1e7d0*/  LEA R10, P0, R6.reuse, R10, 0x2 ;  /* 0x0000000a060a7211 */ /* 0x040fe400078010ff */
[----:B------:R-:W-:Y:S02]  /*1e7e0*/  SEL R11, R11, c[0x0][0x454], P2 ;  /* 0x000115000b0b7a07 */ /* 0x000fe40001000000 */
[----:B------:R-:W-:Y:S02]  /*1e7f0*/  LEA.HI R17, R17, R26, RZ, 0x5 ;  /* 0x0000001a11117211 */ /* 0x000fe400078f28ff */
[----:B------:R-:W-:Y:S02]  /*1e800*/  LEA.HI.X R6, R6, R11, R7, 0x2, P0 ;  /* 0x0000000b06067211 */ /* 0x000fe400000f1407 */
[----:B------:R-:W-:Y:S01]  /*1e810*/  LOP3.LUT R17, R17, 0xffffffe0, RZ, 0xc0, !PT ;  /* 0xffffffe011117812 */ /* 0x000fe200078ec0ff */
[----:B------:R-:W-:Y:S04]  /*1e820*/  SHFL.IDX PT, R12, R10, RZ, 0x1c1f ;  /* 0x001c1fff0a0c7589 */ /* 0x000fe800000e0000 */
[----:B------:R-:W1:Y:S01]  /*1e830*/  SHFL.IDX PT, R13, R6, RZ, 0x1c1f ;  /* 0x001c1fff060d7589 */ /* 0x000e6200000e0000 */
[----:B------:R-:W-:-:S03]  /*1e840*/  IMAD.IADD R17, R26, 0x1, -R17 ;  /* 0x000000011a117824 */ /* 0x000fc600078e0a11 */
[----:B------:R-:W-:Y:S01]  /*1e850*/  SHFL.IDX PT, R10, R10, 0x1, 0x1c1f ;  /* 0x003c1f000a0a7f89 */ /* 0x000fe200000e0000 */
[----:B----4-:R-:W-:-:S03]  /*1e860*/  IMAD.IADD R7, R25, 0x1, R246 ;  /* 0x0000000119077824 */ /* 0x010fc600078e02f6 */
        /* <DEDUP_REMOVED lines=14> */
[----:B------:R-:W-:Y:S01]  /*1e950*/  SHF.R.S32.HI R7, RZ, 0x1f, R2 ;  /* 0x0000001fff077819 */ /* 0x000fe20000011402 */
[C---:B------:R-:W-:Y:S01]  /*1e960*/  IMAD.WIDE.U32 R8, R3.reuse, c[0x0][0x3a0], RZ ;  /* 0x0000e80003087a25 */ /* 0x040fe200078e00ff */
[----:B------:R3:W4:Y:S03]  /*1e970*/  LDS.128 R28, [R217+0x80] ;  /* 0x00008000d91c7984 */ /* 0x0007260000000c00 */
[----:B------:R-:W-:Y:S01]  /*1e980*/  IMAD R3, R3, c[0x0][0x3a4], R5 ;  /* 0x0000e90003037a24 */ /* 0x000fe200078e0205 */
[----:B------:R3:W1:Y:S01]  /*1e990*/  LDS.128 R40, [R217+0x1080] ;  /* 0x00108000d9287984 */ /* 0x0006620000000c00 */
[----:B------:R-:W-:-:S03]  /*1e9a0*/  IMAD R7, R7, c[0x0][0x3f0], RZ ;  /* 0x0000fc0007077a24 */ /* 0x000fc600078e02ff */
[----:B------:R-:W-:Y:S01]  /*1e9b0*/  IADD3 R9, R9, R3, RZ ;  /* 0x0000000309097210 */ /* 0x000fe20007ffe0ff */
[----:B------:R3:W1:Y:S04]  /*1e9c0*/  LDS.128 R52, [R217+0x2080] ;  /* 0x00208000d9347984 */ /* 0x0006680000000c00 */
[C---:B------:R-:W-:Y:S01]  /*1e9d0*/  IMAD.WIDE.U32 R8, R24.reuse, c[0x0][0x3e8], R8 ;  /* 0x0000fa0018087a25 */ /* 0x040fe200078e0008 */
[----:B------:R3:W1:Y:S03]  /*1e9e0*/  LDS.128 R60, [R217+0x3080] ;  /* 0x00308000d93c7984 */ /* 0x0006660000000c00 */
[----:B------:R-:W-:Y:S01]  /*1e9f0*/  IMAD R9, R24, c[0x0][0x3ec], R9 ;  /* 0x0000fb0018097a24 */ /* 0x000fe200078e0209 */
[----:B------:R3:W1:Y:S03]  /*1ea00*/  LDS.128 R36, [R217+0x5080] ;  /* 0x00508000d9247984 */ /* 0x0006660000000c00 */
[----:B------:R-:W-:Y:S01]  /*1ea10*/  IMAD.WIDE.U32 R8, R2, c[0x0][0x3f0], R8 ;  /* 0x0000fc0002087a25 */ /* 0x000fe200078e0008 */
[----:B------:R3:W1:Y:S04]  /*1ea20*/  LDS.128 R24, [R217+0x4080] ;  /* 0x00408000d9187984 */ /* 0x0006680000000c00 */
[----:B------:R3:W1:Y:S04]  /*1ea30*/  LDS.128 R48, [R217+0x6080] ;  /* 0x00608000d9307984 */ /* 0x0006680000000c00 */
[----:B------:R3:W1:Y:S04]  /*1ea40*/  LDS.128 R56, [R217+0x7080] ;  /* 0x00708000d9387984 */ /* 0x0006680000000c00 */
[----:B-1----:R3:W1:Y:S04]  /*1ea50*/  LDS.128 R20, [R217+0x8080] ;  /* 0x00808000d9147984 */ /* 0x0026680000000c00 */
        /* <DEDUP_REMOVED lines=30> */
.L_x_807:
[----:B------:R-:W-:Y:S05]  /*1ec40*/  BRA.DIV ~URZ, `(.L_x_741) ;  /* 0x00003e227f007947 */ /* 0x000fea000b800000 */
[----:B------:R3:W4:Y:S02]  /*1ec50*/  SHFL.IDX PT, R2, R14, RZ, 0x181f ;  /* 0x00181fff0e027589 */ /* 0x00072400000e0000 */
.L_x_808:
[----:B------:R-:W5:Y:S01]  /*1ec60*/  LDL.64 R18, [R1+0x10] ;  /* 0x0000100001127983 */ /* 0x000f620000100a00 */
[----:B------:R-:W-:Y:S01]  /*1ec70*/  ISETP.GE.AND P0, PT, R12, R6, PT ;  /* 0x000000060c00720c */ /* 0x000fe20003f06270 */
[----:B------:R-:W-:Y:S01]  /*1ec80*/  BSSY B0, `(.L_x_742) ;  /* 0x0000011000007945 */ /* 0x000fe20003800000 */
[----:B------:R-:W-:Y:S02]  /*1ec90*/  SHF.R.S32.HI R17, RZ, 0x1f, R0 ;  /* 0x0000001fff117819 */ /* 0x000fe40000011400 */
[----:B------:R-:W-:Y:S02]  /*1eca0*/  SHF.R.S32.HI R16, RZ, 0x1f, R4 ;  /* 0x0000001fff107819 */ /* 0x000fe40000011404 */
[----:B-----5:R-:W-:-:S07]  /*1ecb0*/  SHF.R.S32.HI R15, RZ, 0x1f, R18 ;  /* 0x0000001fff0f7819 */ /* 0x020fce0000011412 */
[----:B------:R-:W-:Y:S05]  /*1ecc0*/  @P0 BRA `(.L_x_743) ;  /* 0x000000c000000947 */ /* 0x000fea0003800000 */
[----:B------:R-:W-:Y:S02]  /*1ecd0*/  ISETP.GE.AND P2, PT, R18, c[0x0][0x3c8], PT ;  /* 0x0000f20012007a0c */ /* 0x000fe40003f46270 */
[----:B------:R-:W-:Y:S02]  /*1ece0*/  ISETP.GE.AND P1, PT, R4, c[0x0][0x3c8], PT ;  /* 0x0000f20004007a0c */ /* 0x000fe40003f26270 */
[----:B------:R-:W-:-:S09]  /*1ecf0*/  ISETP.GE.AND P0, PT, R0, c[0x0][0x3c8], PT ;  /* 0x0000f20000007a0c */ /* 0x000fd20003f06270 */
[-C--:B----4-:R-:W-:Y:S02]  /*1ed00*/  @!P2 LEA R10, P5, R18, R2.reuse, 0x1 ;  /* 0x00000002120aa211 */ /* 0x090fe400078a08ff */
[-C--:B------:R-:W-:Y:S02]  /*1ed10*/  @!P1 LEA R8, P4, R4, R2.reuse, 0x1 ;  /* 0x0000000204089211 */ /* 0x080fe400078808ff */
[----:B------:R-:W-:Y:S02]  /*1ed20*/  @!P0 LEA R2, P3, R0, R2, 0x1 ;  /* 0x0000000200028211 */ /* 0x000fe400078608ff */
[-C--:B--2---:R-:W-:Y:S02]  /*1ed30*/  @!P2 LEA.HI.X R11, R18, R7.reuse, R15, 0x1, P5 ;  /* 0x00000007120ba211 */ /* 0x084fe400028f0c0f */
[-C--:B------:R-:W-:Y:S02]  /*1ed40*/  @!P1 LEA.HI.X R9, R4, R7.reuse, R16, 0x1, P4 ;  /* 0x0000000704099211 */ /* 0x080fe400020f0c10 */
[----:B------:R-:W-:Y:S01]  /*1ed50*/  @!P0 LEA.HI.X R3, R0, R7, R17, 0x1, P3 ;  /* 0x0000000700038211 */ /* 0x000fe200018f0c11 */
[----:B------:R2:W-:Y:S04]  /*1ed60*/  @!P2 ST.E.128 [R10.64], R28 ;  /* 0x0000001c0a00a985 */ /* 0x0005e8000c101d06 */
[----:B------:R2:W-:Y:S04]  /*1ed70*/  @!P1 ST.E.128 [R8.64], R24 ;  /* 0x0000001808009985 */ /* 0x0005e8000c101d06 */
[----:B------:R2:W-:Y:S02]  /*1ed80*/  @!P0 ST.E.128 [R2.64], R20 ;  /* 0x0000001402008985 */ /* 0x0005e4000c101d06 */
.L_x_743:
[----:B------:R-:W-:Y:S05]  /*1ed90*/  BSYNC B0 ;  /* 0x0000000000007941 */ /* 0x000fea0003800000 */
.L_x_742:
[----:B------:R-:W-:Y:S05]  /*1eda0*/  BRA.DIV ~URZ, `(.L_x_744) ;  /* 0x00003d327f007947 */ /* 0x000fea000b800000 */
[----:B--2---:R2:W1:Y:S04]  /*1edb0*/  SHFL.IDX PT, R7, R13, 0x1, 0x181f ;  /* 0x00381f000d077f89 */ /* 0x00446800000e0000 */
[----:B----4-:R2:W4:Y:S02]  /*1edc0*/  SHFL.IDX PT, R2, R14, 0x1, 0x181f ;  /* 0x00381f000e027f89 */ /* 0x01052400000e0000 */
.L_x_809:
[----:B------:R-:W-:Y:S01]  /*1edd0*/  IADD3 R3, R12, 0x20, RZ ;  /* 0x000000200c037810 */ /* 0x000fe20007ffe0ff */
[----:B------:R-:W-:Y:S03]  /*1ede0*/  BSSY B0, `(.L_x_745) ;  /* 0x0000010000007945 */ /* 0x000fe60003800000 */
[----:B------:R-:W-:-:S13]  /*1edf0*/  ISETP.GE.AND P0, PT, R3, R6, PT ;  /* 0x000000060300720c */ /* 0x000fda0003f06270 */
[----:B------:R-:W-:Y:S05]  /*1ee00*/  @P0 BRA `(.L_x_746) ;  /* 0x000000d000000947 */ /* 0x000fea0003800000 */
[----:B------:R-:W5:Y:S01]  /*1ee10*/  LDL.64 R18, [R1+0x10] ;  /* 0x0000100001127983 */ /* 0x000f620000100a00 */
[----:B------:R-:W-:Y:S02]  /*1ee20*/  ISETP.GE.AND P1, PT, R4, c[0x0][0x3c8], PT ;  /* 0x0000f20004007a0c */ /* 0x000fe40003f26270 */
[----:B------:R-:W-:-:S11]  /*1ee30*/  ISETP.GE.AND P0, PT, R0, c[0x0][0x3c8], PT ;  /* 0x0000f20000007a0c */ /* 0x000fd60003f06270 */
[----:B----4-:R-:W-:-:S04]  /*1ee40*/  @!P1 LEA R8, P4, R4, R2, 0x1 ;  /* 0x0000000204089211 */ /* 0x010fc800078808ff */
[----:B-1----:R-:W-:Y:S02]  /*1ee50*/  @!P1 LEA.HI.X R9, R4, R7, R16, 0x1, P4 ;  /* 0x0000000704099211 */ /* 0x002fe400020f0c10 */
[----:B-----5:R-:W-:-:S13]  /*1ee60*/  ISETP.GE.AND P2, PT, R18, c[0x0][0x3c8], PT ;  /* 0x0000f20012007a0c */ /* 0x020fda0003f46270 */
[-C--:B------:R-:W-:Y:S02]  /*1ee70*/  @!P2 LEA R10, P5, R18, R2.reuse, 0x1 ;  /* 0x00000002120aa211 */ /* 0x080fe400078a08ff */
[----:B------:R-:W-:Y:S02]  /*1ee80*/  @!P0 LEA R2, P3, R0, R2, 0x1 ;  /* 0x0000000200028211 */ /* 0x000fe400078608ff */
[-C--:B------:R-:W-:Y:S02]  /*1ee90*/  @!P2 LEA.HI.X R11, R18, R7.reuse, R15, 0x1, P5 ;  /* 0x00000007120ba211 */ /* 0x080fe400028f0c0f */
[----:B------:R-:W-:-:S03]  /*1eea0*/  @!P0 LEA.HI.X R3, R0, R7, R17, 0x1, P3 ;  /* 0x0000000700038211 */ /* 0x000fc600018f0c11 */
[----:B------:R1:W-:Y:S04]  /*1eeb0*/  @!P2 ST.E.128 [R10.64], R40 ;  /* 0x000000280a00a985 */ /* 0x0003e8000c101d06 */
[----:B------:R1:W-:Y:S04]  /*1eec0*/  @!P1 ST.E.128 [R8.64], R36 ;  /* 0x0000002408009985 */ /* 0x0003e8000c101d06 */
[----:B------:R1:W-:Y:S02]  /*1eed0*/  @!P0 ST.E.128 [R2.64], R32 ;  /* 0x0000002002008985 */ /* 0x0003e4000c101d06 */
.L_x_746:
[----:B------:R-:W-:Y:S05]  /*1eee0*/  BSYNC B0 ;  /* 0x0000000000007941 */ /* 0x000fea0003800000 */
.L_x_745:
[----:B------:R-:W-:Y:S05]  /*1eef0*/  BRA.DIV ~URZ, `(.L_x_747) ;  /* 0x00003cb27f007947 */ /* 0x000fea000b800000 */
[----:B-1----:R1:W2:Y:S02]  /*1ef00*/  SHFL.IDX PT, R7, R13, 0x2, 0x181f ;  /* 0x00581f000d077f89 */ /* 0x0022a400000e0000 */
.L_x_810:
[----:B------:R-:W-:Y:S05]  /*1ef10*/  BRA.DIV ~URZ, `(.L_x_748) ;  /* 0x00003d027f007947 */ /* 0x000fea000b800000 */
[----:B----4-:R4:W1:Y:S02]  /*1ef20*/  SHFL.IDX PT, R2, R14, 0x2, 0x181f ;  /* 0x00581f000e027f89 */ /* 0x01086400000e0000 */
.L_x_811:
[----:B------:R-:W-:Y:S01]  /*1ef30*/  IADD3 R3, R12, 0x40, RZ ;  /* 0x000000400c037810 */ /* 0x000fe20007ffe0ff */
[----:B------:R-:W-:Y:S03]  /*1ef40*/  BSSY B0, `(.L_x_749) ;  /* 0x0000010000007945 */ /* 0x000fe60003800000 */
[----:B------:R-:W-:-:S13]  /*1ef50*/  ISETP.GE.AND P0, PT, R3, R6, PT ;  /* 0x000000060300720c */ /* 0x000fda0003f06270 */
[----:B------:R-:W-:Y:S05]  /*1ef60*/  @P0 BRA `(.L_x_750) ;  /* 0x000000d000000947 */ /* 0x000fea0003800000 */
[----:B------:R-:W5:Y:S01]  /*1ef70*/  LDL.64 R18, [R1+0x10] ;  /* 0x0000100001127983 */ /* 0x000f620000100a00 */
[----:B------:R-:W-:Y:S02]  /*1ef80*/  ISETP.GE.AND P1, PT, R4, c[0x0][0x3c8], PT ;  /* 0x0000f20004007a0c */ /* 0x000fe40003f26270 */
[----:B------:R-:W-:-:S11]  /*1ef90*/  ISETP.GE.AND P0, PT, R0, c[0x0][0x3c8], PT ;  /* 0x0000f20000007a0c */ /* 0x000fd60003f06270 */
[----:B-1----:R-:W-:-:S04]  /*1efa0*/  @!P1 LEA R8, P4, R4, R2, 0x1 ;  /* 0x0000000204089211 */ /* 0x002fc800078808ff */
[----:B--2---:R-:W-:Y:S02]  /*1efb0*/  @!P1 LEA.HI.X R9, R4, R7, R16, 0x1, P4 ;  /* 0x0000000704099211 */ /* 0x004fe400020f0c10 */
        /* <DEDUP_REMOVED lines=8> */
.L_x_750:
[----:B------:R-:W-:Y:S05]  /*1f040*/  BSYNC B0 ;  /* 0x0000000000007941 */ /* 0x000fea0003800000 */
.L_x_749:
[----:B------:R-:W-:Y:S05]  /*1f050*/  BRA.DIV ~URZ, `(.L_x_751) ;  /* 0x00003c327f007947 */ /* 0x000fea000b800000 */
[----:B-1----:R1:W3:Y:S04]  /*1f060*/  SHFL.IDX PT, R10, R13, 0x3, 0x181f ;  /* 0x00781f000d0a7f89 */ /* 0x0022e800000e0000 */
[----:B------:R1:W4:Y:S02]  /*1f070*/  SHFL.IDX PT, R2, R14, 0x3, 0x181f ;  /* 0x00781f000e027f89 */ /* 0x00032400000e0000 */
.L_x_812:
[----:B------:R-:W-:-:S04]  /*1f080*/  IADD3 R3, R12, 0x60, RZ ;  /* 0x000000600c037810 */ /* 0x000fc80007ffe0ff */
[----:B------:R-:W-:-:S13]  /*1f090*/  ISETP.GE.AND P0, PT, R3, R6, PT ;  /* 0x000000060300720c */ /* 0x000fda0003f06270 */
[----:B------:R-:W-:Y:S05]  /*1f0a0*/  @P0 BRA `(.L_x_752) ;  /* 0x00001f9000000947 */ /* 0x000fea0003800000 */
[----:B------:R-:W5:Y:S01]  /*1f0b0*/  LDL.64 R18, [R1+0x10] ;  /* 0x0000100001127983 */ /* 0x000f620000100a00 */
[----:B------:R-:W-:-:S13]  /*1f0c0*/  ISETP.GE.AND P0, PT, R4, c[0x0][0x3c8], PT ;  /* 0x0000f20004007a0c */ /* 0x000fda0003f06270 */
[----:B----4-:R-:W-:-:S04]  /*1f0d0*/  @!P0 LEA R6, P2, R4, R2, 0x1 ;  /* 0x0000000204068211 */ /* 0x010fc800078408ff */
[----:B--23--:R-:W-:Y:S02]  /*1f0e0*/  @!P0 LEA.HI.X R7, R4, R10, R16, 0x1, P2 ;  /* 0x0000000a04078211 */ /* 0x00cfe400010f0c10 */
[----:B-----5:R-:W-:-:S13]  /*1f0f0*/  ISETP.GE.AND P1, PT, R18, c[0x0][0x3c8], PT ;  /* 0x0000f20012007a0c */ /* 0x020fda0003f26270 */
[----:B------:R-:W-:-:S04]  /*1f100*/  @!P1 LEA R8, P3, R18, R2, 0x1 ;  /* 0x0000000212089211 */ /* 0x000fc800078608ff */
[----:B------:R-:W-:-:S05]  /*1f110*/  @!P1 LEA.HI.X R9, R18, R10, R15, 0x1, P3 ;  /* 0x0000000a12099211 */ /* 0x000fca00018f0c0f */
[----:B------:R2:W-:Y:S04]  /*1f120*/  @!P1 ST.E.128 [R8.64], R60 ;  /* 0x0000003c08009985 */ /* 0x0005e8000c101d06 */
[----:B------:R2:W-:Y:S01]  /*1f130*/  @!P0 ST.E.128 [R6.64], R56 ;  /* 0x0000003806008985 */ /* 0x0005e2000c101d06 */
[----:B------:R-:W-:-:S13]  /*1f140*/  ISETP.GE.AND P0, PT, R0, c[0x0][0x3c8], PT ;  /* 0x0000f20000007a0c */ /* 0x000fda0003f06270 */
[----:B------:R-:W-:Y:S05]  /*1f150*/  @P0 BRA `(.L_x_752) ;  /* 0x00001ee000000947 */ /* 0x000fea0003800000 */
[----:B------:R-:W-:-:S04]  /*1f160*/  LEA R2, P0, R0, R2, 0x1 ;  /* 0x0000000200027211 */ /* 0x000fc800078008ff */
[----:B------:R-:W-:-:S05]  /*1f170*/  LEA.HI.X R3, R0, R10, R17, 0x1, P0 ;  /* 0x0000000a00037211 */ /* 0x000fca00000f0c11 */
[----:B------:R3:W-:Y:S01]  /*1f180*/  ST.E.128 [R2.64], R64 ;  /* 0x0000004002007985 */ /* 0x0007e2000c101d06 */
[----:B------:R-:W-:Y:S05]  /*1f190*/  BRA `(.L_x_752) ;  /* 0x00001ea000007947 */ /* 0x000fea0003800000 */
.L_x_739:
[----:B------:R-:W2:Y:S04]  /*1f1a0*/  LDL.LU R4, [R1+0x18] ;  /* 0x0000180001047983 */ /* 0x000ea80000300800 */
[----:B------:R-:W3:Y:S01]  /*1f1b0*/  LDL.LU R9, [R1+0x34] ;  /* 0x0000340001097983 */ /* 0x000ee20000300800 */
[----:B------:R-:W-:Y:S01]  /*1f1c0*/  IMAD R8, R8, c[0x0][0x408], RZ ;  /* 0x0001020008087a24 */ /* 0x000fe200078e02ff */
[----:B------:R-:W-:Y:S01]  /*1f1d0*/  SHF.R.S32.HI R0, RZ, 0x1f, R2 ;  /* 0x0000001fff007819 */ /* 0x000fe20000011402 */
[----:B------:R-:W-:-:S04]  /*1f1e0*/  IMAD.WIDE.U32 R6, R3, c[0x0][0x408], RZ ;  /* 0x0001020003067a25 */ /* 0x000fc800078e00ff */
[----:B------:R-:W-:Y:S02]  /*1f1f0*/  IMAD R3, R3, c[0x0][0x40c], R8 ;  /* 0x0001030003037a24 */ /* 0x000fe400078e0208 */
[----:B------:R-:W-:Y:S02]  /*1f200*/  IMAD R0, R0, c[0x0][0x440], RZ ;  /* 0x0001100000007a24 */ /* 0x000fe400078e02ff */
[----:B------:R-:W-:Y:S01]  /*1f210*/  @P3 IMAD.HI.U32 R8, R5, c[0x0][0x4ec], RZ ;  /* 0x00013b0005083a27 */ /* 0x000fe200078e00ff */
[----:B------:R-:W-:-:S05]  /*1f220*/  IADD3 R7, R7, R3, RZ ;  /* 0x0000000307077210 */ /* 0x000fca0007ffe0ff */
[----:B--2---:R-:W-:-:S04]  /*1f230*/  IMAD.WIDE.U32 R6, R4, c[0x0][0x438], R6 ;  /* 0x00010e0004067a25 */ /* 0x004fc800078e0006 */
[----:B------:R-:W-:Y:S02]  /*1f240*/  IMAD R7, R4, c[0x0][0x43c], R7 ;  /* 0x00010f0004077a24 */ /* 0x000fe400078e0207 */
[C---:B------:R-:W-:Y:S01]  /*1f250*/  IMAD R4, R2.reuse, c[0x0][0x444], R0 ;  /* 0x0001110002047a24 */ /* 0x040fe200078e0200 */
[----:B------:R-:W-:Y:S01]  /*1f260*/  MOV R0, R5 ;  /* 0x0000000500007202 */ /* 0x000fe20000000f00 */
[----:B------:R-:W-:Y:S01]  /*1f270*/  IMAD.WIDE.U32 R2, R2, c[0x0][0x440], R6 ;  /* 0x0001100002027a25 */ /* 0x000fe200078e0006 */
[----:B------:R-:W-:-:S04]  /*1f280*/  @P3 SHF.R.U32.HI R0, RZ, c[0x0][0x4f0], R8 ;  /* 0x00013c00ff003a19 */ /* 0x000fc80000011608 */
        /* <DEDUP_REMOVED lines=19> */
.L_x_813:
[----:B------:R-:W-:Y:S05]  /*1f3c0*/  BRA.DIV ~URZ, `(.L_x_754) ;  /* 0x00003a027f007947 */ /* 0x000fea000b800000 */
[----:B------:R4:W1:Y:S02]  /*1f3d0*/  SHFL.IDX PT, R0, R38, RZ, 0x1c1f ;  /* 0x001c1fff26007589 */ /* 0x00086400000e0000 */
.L_x_814:
[C---:B------:R-:W-:Y:S01]  /*1f3e0*/  IADD3 R29, R241.reuse, 0x90, RZ ;  /* 0x00000090f11d7810 */ /* 0x040fe20007ffe0ff */
[----:B------:R-:W-:Y:S01]  /*1f3f0*/  BSSY B0, `(.L_x_755) ;  /* 0x0000090000007945 */ /* 0x000fe20003800000 */
[C---:B------:R-:W-:Y:S02]  /*1f400*/  IADD3 R28, R241.reuse, 0x98, RZ ;  /* 0x00000098f11c7810 */ /* 0x040fe40007ffe0ff */
[C---:B------:R-:W-:Y:S02]  /*1f410*/  IADD3 R27, R241.reuse, 0xa0, RZ ;  /* 0x000000a0f11b7810 */ /* 0x040fe40007ffe0ff */
[C---:B------:R-:W-:Y:S02]  /*1f420*/  IADD3 R26, R241.reuse, 0xa8, RZ ;  /* 0x000000a8f11a7810 */ /* 0x040fe40007ffe0ff */
[C---:B------:R-:W-:Y:S02]  /*1f430*/  IADD3 R25, R241.reuse, 0xb0, RZ ;  /* 0x000000b0f1197810 */ /* 0x040fe40007ffe0ff */
[----:B------:R-:W-:-:S02]  /*1f440*/  IADD3 R24, R241, 0xb8, RZ ;  /* 0x000000b8f1187810 */ /* 0x000fc40007ffe0ff */
[C---:B-1----:R-:W-:Y:S02]  /*1f450*/  IADD3 R23, R241.reuse, 0x8, RZ ;  /* 0x00000008f1177810 */ /* 0x042fe40007ffe0ff */
        /* <DEDUP_REMOVED lines=39> */
[----:B------:R-:W-:Y:S01]  /*1f6d0*/  SHF.R.S32.HI R54, RZ, 0x1f, R17 ;  /* 0x0000001fff367819 */ /* 0x000fe20000011411 */
[----:B------:R-:W-:Y:S05]  /*1f6e0*/  @P0 BRA `(.L_x_756) ;  /* 0x0000060000000947 */ /* 0x000fea0003800000 */
[----:B------:R-:W-:Y:S02]  /*1f6f0*/  ISETP.GE.AND P1, PT, R241, c[0x0][0x3c8], PT ;  /* 0x0000f200f1007a0c */ /* 0x000fe40003f26270 */
[----:B------:R-:W-:-:S02]  /*1f700*/  ISETP.GE.AND P0, PT, R23, c[0x0][0x3c8], PT ;  /* 0x0000f20017007a0c */ /* 0x000fc40003f06270 */
[----:B------:R-:W-:Y:S02]  /*1f710*/  ISETP.GE.AND P3, PT, R22, c[0x0][0x3c8], PT ;  /* 0x0000f20016007a0c */ /* 0x000fe40003f66270 */
[----:B------:R-:W-:Y:S02]  /*1f720*/  ISETP.GE.AND P4, PT, R21, c[0x0][0x3c8], PT ;  /* 0x0000f20015007a0c */ /* 0x000fe40003f86270 */
[----:B------:R-:W-:-:S05]  /*1f730*/  ISETP.GE.AND P6, PT, R29, c[0x0][0x3c8], PT ;  /* 0x0000f2001d007a0c */ /* 0x000fca0003fc6270 */
[-C--:B------:R-:W-:Y:S02]  /*1f740*/  @!P1 LEA R2, P5, R241, R0.reuse, 0x2 ;  /* 0x00000000f1029211 */ /* 0x080fe400078a10ff */
[----:B------:R-:W-:Y:S02]  /*1f750*/  @!P0 LEA R30, P2, R23, R0, 0x2 ;  /* 0x00000000171e8211 */ /* 0x000fe400078410ff */
[-C--:B---3--:R-:W-:Y:S02]  /*1f760*/  @!P1 LEA.HI.X R3, R241, R4.reuse, R40, 0x2, P5 ;  /* 0x00000004f1039211 */ /* 0x088fe400028f1428 */
[----:B------:R-:W-:Y:S02]  /*1f770*/  @!P0 LEA.HI.X R31, R23, R4, R37, 0x2, P2 ;  /* 0x00000004171f8211 */ /* 0x000fe400010f1425 */
[----:B------:R-:W-:Y:S01]  /*1f780*/  ISETP.GE.AND P2, PT, R20, c[0x0][0x3c8], PT ;  /* 0x0000f20014007a0c */ /* 0x000fe20003f46270 */
[----:B------:R1:W-:Y:S01]  /*1f790*/  @!P1 ST.E.64 [R2.64], R158 ;  /* 0x0000009e02009985 */ /* 0x0003e2000c101b06 */
[----:B------:R-:W-:-:S03]  /*1f7a0*/  ISETP.GE.AND P1, PT, R18, c[0x0][0x3c8], PT ;  /* 0x0000f20012007a0c */ /* 0x000fc60003f26270 */
[----:B------:R3:W-:Y:S01]  /*1f7b0*/  @!P0 ST.E.64 [R30.64], R32 ;  /* 0x000000201e008985 */ /* 0x0007e2000c101b06 */
        /* <DEDUP_REMOVED lines=45> */
[----:B------:R1:W-:Y:S01]  /*1fa90*/  @!P2 ST.E.64 [R2.64], R136 ;  /* 0x000000880200a985 */ /* 0x0003e2000c101b06 */
[----:B------:R-:W-:Y:S02]  /*1faa0*/  ISETP.GE.AND P2, PT, R17, c[0x0][0x3c8], PT ;  /* 0x0000f20011007a0c */ /* 0x000fe40003f46270 */
[----:B------:R-:W-:Y:S01]  /*1fab0*/  @!P3 LEA.HI.X R31, R7, R4, R52, 0x2, P5 ;  /* 0x00000004071fb211 */ /* 0x000fe200028f1434 */
[----:B------:R3:W-:Y:S01]  /*1fac0*/  @!P1 ST.E.64 [R32.64], R148 ;  /* 0x0000009420009985 */ /* 0x0007e2000c101b06 */
[----:B------:R-:W-:Y:S02]  /*1fad0*/  ISETP.GE.AND P1, PT, R19, c[0x0][0x3c8], PT ;  /* 0x0000f20013007a0c */ /* 0x000fe40003f26270 */
[----:B------:R-:W-:Y:S01]  /*1fae0*/  ISETP.GE.AND P5, PT, R28, c[0x0][0x3c8], PT ;  /* 0x0000f2001c007a0c */ /* 0x000fe20003fa6270 */
[----:B------:R5:W-:Y:S01]  /*1faf0*/  @!P3 ST.E.64 [R30.64], R150 ;  /* 0x000000961e00b985 */ /* 0x000be2000c101b06 */
[----:B-1----:R-:W-:-:S04]  /*1fb00*/  @!P4 LEA R2, P0, R6, R0, 0x2 ;  /* 0x000000000602c211 */ /* 0x002fc800078010ff */
[----:B------:R-:W-:Y:S02]  /*1fb10*/  @!P4 LEA.HI.X R3, R6, R4, R53, 0x2, P0 ;  /* 0x000000040603c211 */ /* 0x000fe400000f1435 */
[----:B---3--:R-:W-:-:S03]  /*1fb20*/  @!P2 LEA R32, P0, R17, R0, 0x2 ;  /* 0x000000001120a211 */ /* 0x008fc600078010ff */
[----:B------:R1:W-:Y:S01]  /*1fb30*/  @!P4 ST.E.64 [R2.64], R152 ;  /* 0x000000980200c985 */ /* 0x0003e2000c101b06 */
[----:B------:R-:W-:Y:S02]  /*1fb40*/  @!P2 LEA.HI.X R33, R17, R4, R54, 0x2, P0 ;  /* 0x000000041121a211 */ /* 0x000fe400000f1436 */
[----:B-----5:R-:W-:Y:S02]  /*1fb50*/  @!P6 LEA R30, P0, R29, R0, 0x2 ;  /* 0x000000001d1ee211 */ /* 0x020fe400078010ff */
[----:B------:R-:W-:Y:S01]  /*1fb60*/  ISETP.GE.AND P4, PT, R27, c[0x0][0x3c8], PT ;  /* 0x0000f2001b007a0c */ /* 0x000fe20003f86270 */
[----:B------:R-:W-:Y:S01]  /*1fb70*/  @!P2 ST.E.64 [R32.64], R160 ;  /* 0x000000a02000a985 */ /* 0x000fe2000c101b06 */
[----:B------:R-:W-:Y:S02]  /*1fb80*/  ISETP.GE.AND P2, PT, R26, c[0x0][0x3c8], PT ;  /* 0x0000f2001a007a0c */ /* 0x000fe40003f46270 */
[----:B------:R-:W-:Y:S02]  /*1fb90*/  @!P6 LEA.HI.X R31, R29, R4, R57, 0x2, P0 ;  /* 0x000000041d1fe211 */ /* 0x000fe400000f1439 */
[----:B------:R-:W-:-:S02]  /*1fba0*/  ISETP.GE.AND P0, PT, R24, c[0x0][0x3c8], PT ;  /* 0x0000f20018007a0c */ /* 0x000fc40003f06270 */
[----:B-1----:R-:W-:-:S04]  /*1fbb0*/  @!P1 LEA R2, P3, R19, R0, 0x2 ;  /* 0x0000000013029211 */ /* 0x002fc800078610ff */
[----:B------:R-:W-:-:S05]  /*1fbc0*/  @!P1 LEA.HI.X R3, R19, R4, R55, 0x2, P3 ;  /* 0x0000000413039211 */ /* 0x000fca00018f1437 */
[----:B------:R1:W-:Y:S01]  /*1fbd0*/  @!P1 ST.E.64 [R2.64], R154 ;  /* 0x0000009a02009985 */ /* 0x0003e2000c101b06 */
[----:B------:R-:W-:-:S03]  /*1fbe0*/  ISETP.GE.AND P1, PT, R25, c[0x0][0x3c8], PT ;  /* 0x0000f20019007a0c */ /* 0x000fc60003f26270 */
[----:B------:R3:W-:Y:S01]  /*1fbf0*/  @!P6 ST.E.64 [R30.64], R156 ;  /* 0x0000009c1e00e985 */ /* 0x0007e2000c101b06 */
[----:B------:R-:W-:-:S04]  /*1fc00*/  @!P4 LEA R34, P6, R27, R0, 0x2 ;  /* 0x000000001b22c211 */ /* 0x000fc800078c10ff */
[----:B------:R-:W-:Y:S02]  /*1fc10*/  @!P4 LEA.HI.X R35, R27, R4, R58, 0x2, P6 ;  /* 0x000000041b23c211 */ /* 0x000fe400030f143a */
[----:B-1----:R-:W-:-:S04]  /*1fc20*/  @!P5 LEA R2, P3, R28, R0, 0x2 ;  /* 0x000000001c02d211 */ /* 0x002fc800078610ff */
[----:B------:R-:W-:Y:S02]  /*1fc30*/  @!P5 LEA.HI.X R3, R28, R4, R56, 0x2, P3 ;  /* 0x000000041c03d211 */ /* 0x000fe400018f1438 */
[----:B------:R-:W-:-:S03]  /*1fc40*/  @!P2 LEA R32, P3, R26, R0, 0x2 ;  /* 0x000000001a20a211 */ /* 0x000fc600078610ff */
[----:B------:R1:W-:Y:S01]  /*1fc50*/  @!P5 ST.E.64 [R2.64], R80 ;  /* 0x000000500200d985 */ /* 0x0003e2000c101b06 */
[C---:B---3--:R-:W-:Y:S02]  /*1fc60*/  @!P1 LEA R30, P5, R25.reuse, R0, 0x2 ;  /* 0x00000000191e9211 */ /* 0x048fe400078a10ff */
        /* <DEDUP_REMOVED lines=8> */
.L_x_756:
[----:B------:R-:W-:Y:S05]  /*1fcf0*/  BSYNC B0 ;  /* 0x0000000000007941 */ /* 0x000fea0003800000 */
.L_x_755:
[----:B------:R-:W-:Y:S05]  /*1fd00*/  BRA.DIV ~URZ, `(.L_x_757) ;  /* 0x000031327f007947 */ /* 0x000fea000b800000 */
[----:B---3--:R1:W3:Y:S04]  /*1fd10*/  SHFL.IDX PT, R4, R36, 0x1, 0x1c1f ;  /* 0x003c1f0024047f89 */ /* 0x0082e800000e0000 */
[----:B------:R1:W2:Y:S02]  /*1fd20*/  SHFL.IDX PT, R0, R38, 0x1, 0x1c1f ;  /* 0x003c1f0026007f89 */ /* 0x0002a400000e0000 */
.L_x_815:
[----:B------:R-:W-:-:S13]  /*1fd30*/  ISETP.NE.AND P0, PT, R82, RZ, PT ;  /* 0x000000ff5200720c */ /* 0x000fda0003f05270 */
[----:B------:R-:W-:Y:S05]  /*1fd40*/  @P0 BRA `(.L_x_752) ;  /* 0x000012f000000947 */ /* 0x000fea0003800000 */
[----:B------:R-:W-:Y:S02]  /*1fd50*/  ISETP.GE.AND P3, PT, R23, c[0x0][0x3c8], PT ;  /* 0x0000f20017007a0c */ /* 0x000fe40003f66270 */
[----:B------:R-:W-:Y:S02]  /*1fd60*/  ISETP.GE.AND P2, PT, R22, c[0x0][0x3c8], PT ;  /* 0x0000f20016007a0c */ /* 0x000fe40003f46270 */
[----:B------:R-:W-:Y:S02]  /*1fd70*/  ISETP.GE.AND P4, PT, R241, c[0x0][0x3c8], PT ;  /* 0x0000f200f1007a0c */ /* 0x000fe40003f86270 */
[----:B------:R-:W-:Y:S02]  /*1fd80*/  ISETP.GE.AND P1, PT, R21, c[0x0][0x3c8], PT ;  /* 0x0000f20015007a0c */ /* 0x000fe40003f26270 */
[----:B------:R-:W-:-:S05]  /*1fd90*/  ISETP.GE.AND P0, PT, R20, c[0x0][0x3c8], PT ;  /* 0x0000f20014007a0c */ /* 0x000fca0003f06270 */
[----:B--2---:R-:W-:-:S04]  /*1fda0*/  @!P3 LEA R34, P5, R23, R0, 0x2 ;  /* 0x000000001722b211 */ /* 0x004fc800078a10ff */
[----:B---3--:R-:W-:Y:S02]  /*1fdb0*/  @!P3 LEA.HI.X R35, R23, R4, R37, 0x2, P5 ;  /* 0x000000041723b211 */ /* 0x008fe400028f1425 */
[CC--:B------:R-:W-:Y:S02]  /*1fdc0*/  @!P2 LEA R30, P5, R22.reuse, R0.reuse, 0x2 ;  /* 0x00000000161ea211 */ /* 0x0c0fe400078a10ff */
[C---:B------:R-:W-:Y:S02]  /*1fdd0*/  @!P4 LEA R32, P6, R241.reuse, R0, 0x2 ;  /* 0x00000000f120c211 */ /* 0x040fe400078c10ff */
[-C--:B------:R-:W-:Y:S02]  /*1fde0*/  @!P2 LEA.HI.X R31, R22, R4.reuse, R39, 0x2, P5 ;  /* 0x00000004161fa211 */ /* 0x080fe400028f1427 */
[----:B------:R-:W-:Y:S02]  /*1fdf0*/  @!P4 LEA.HI.X R33, R241, R4, R40, 0x2, P6 ;  /* 0x00000004f121c211 */ /* 0x000fe400030f1428 */
[----:B------:R-:W-:-:S02]  /*1fe00*/  @!P1 LEA R22, P6, R21, R0, 0x2 ;  /* 0x0000000015169211 */ /* 0x000fc400078c10ff */
[----:B------:R-:W-:Y:S01]  /*1fe10*/  @!P0 LEA R2, P5, R20, R0, 0x2 ;  /* 0x0000000014028211 */ /* 0x000fe200078a10ff */
[----:B------:R2:W-:Y:S01]  /*1fe20*/  @!P4 ST.E.64 [R32.64], R168 ;  /* 0x000000a82000c985 */ /* 0x0005e2000c101b06 */
[-C--:B------:R-:W-:Y:S02]  /*1fe30*/  @!P1 LEA.HI.X R23, R21, R4.reuse, R42, 0x2, P6 ;  /* 0x0000000415179211 */ /* 0x080fe400030f142a */
[----:B------:R-:W-:Y:S01]  /*1fe40*/  ISETP.GE.AND P6, PT, R18, c[0x0][0x3c8], PT ;  /* 0x0000f20012007a0c */ /* 0x000fe20003fc6270 */
[----:B------:R-:W-:Y:S01]  /*1fe50*/  @!P3 ST.E.64 [R34.64], R166 ;  /* 0x000000a62200b985 */ /* 0x000fe2000c101b06 */
[----:B------:R-:W-:Y:S02]  /*1fe60*/  @!P0 LEA.HI.X R3, R20, R4, R41, 0x2, P5 ;  /* 0x0000000414038211 */ /* 0x000fe400028f1429 */
[----:B------:R-:W-:Y:S01]  /*1fe70*/  ISETP.GE.AND P5, PT, R16, c[0x0][0x3c8], PT ;  /* 0x0000f20010007a0c */ /* 0x000fe20003fa6270 */
[----:B------:R3:W-:Y:S01]  /*1fe80*/  @!P2 ST.E.64 [R30.64], R110 ;  /* 0x0000006e1e00a985 */ /* 0x0007e2000c101b06 */
[----:B------:R-:W-:-:S02]  /*1fe90*/  ISETP.GE.AND P4, PT, R15, c[0x0][0x3c8], PT ;  /* 0x0000f2000f007a0c */ /* 0x000fc40003f86270 */
[----:B------:R-:W-:Y:S01]  /*1fea0*/  ISETP.GE.AND P3, PT, R14, c[0x0][0x3c8], PT ;  /* 0x0000f2000e007a0c */ /* 0x000fe20003f66270 */
[----:B------:R5:W-:Y:S01]  /*1feb0*/  @!P1 ST.E.64 [R22.64], R88 ;  /* 0x0000005816009985 */ /* 0x000be2000c101b06 */
[----:B------:R-:W-:-:S03]  /*1fec0*/  ISETP.GE.AND P2, PT, R13, c[0x0][0x3c8], PT ;  /* 0x0000f2000d007a0c */ /* 0x000fc60003f46270 */
[----:B------:R1:W-:Y:S01]  /*1fed0*/  @!P0 ST.E.64 [R2.64], R72 ;  /* 0x0000004802008985 */ /* 0x0003e2000c101b06 */
[----:B--2---:R-:W-:-:S04]  /*1fee0*/  @!P6 LEA R32, P0, R18, R0, 0x2 ;  /* 0x000000001220e211 */ /* 0x004fc800078010ff */
[----:B------:R-:W-:Y:S02]  /*1fef0*/  @!P6 LEA.HI.X R33, R18, R4, R43, 0x2, P0 ;  /* 0x000000041221e211 */ /* 0x000fe400000f142b */
[----:B---3--:R-:W-:-:S03]  /*1ff00*/  @!P5 LEA R30, P1, R16, R0, 0x2 ;  /* 0x00000000101ed211 */ /* 0x008fc600078210ff */
[----:B------:R-:W-:Y:S01]  /*1ff10*/  @!P6 ST.E.64 [R32.64], R176 ;  /* 0x000000b02000e985 */ /* 0x000fe2000c101b06 */
[----:B------:R-:W-:Y:S02]  /*1ff20*/  ISETP.GE.AND P6, PT, R11, c[0x0][0x3c8], PT ;  /* 0x0000f2000b007a0c */ /* 0x000fe40003fc6270 */
[C---:B-----5:R-:W-:Y:S02]  /*1ff30*/  @!P4 LEA R22, P0, R15.reuse, R0, 0x2 ;  /* 0x000000000f16c211 */ /* 0x060fe400078010ff */
[-C--:B------:R-:W-:Y:S02]  /*1ff40*/  @!P5 LEA.HI.X R31, R16, R4.reuse, R45, 0x2, P1 ;  /* 0x00000004101fd211 */ /* 0x080fe400008f142d */
[----:B------:R-:W-:Y:S02]  /*1ff50*/  ISETP.GE.AND P1, PT, R12, c[0x0][0x3c8], PT ;  /* 0x0000f2000c007a0c */ /* 0x000fe40003f26270 */
[----:B------:R-:W-:Y:S01]  /*1ff60*/  @!P4 LEA.HI.X R23, R15, R4, R44, 0x2, P0 ;  /* 0x000000040f17c211 */ /* 0x000fe200000f142c */
[----:B------:R-:W-:Y:S01]  /*1ff70*/  @!P5 ST.E.64 [R30.64], R170 ;  /* 0x000000aa1e00d985 */ /* 0x000fe2000c101b06 */
[----:B------:R-:W-:-:S02]  /*1ff80*/  @!P3 LEA R20, P0, R14, R0, 0x2 ;  /* 0x000000000e14b211 */ /* 0x000fc400078010ff */
[----:B------:R-:W-:Y:S01]  /*1ff90*/  ISETP.GE.AND P5, PT, R10, c[0x0][0x3c8], PT ;  /* 0x0000f2000a007a0c */ /* 0x000fe20003fa6270 */
[----:B------:R-:W-:Y:S01]  /*1ffa0*/  @!P4 ST.E.64 [R22.64], R122 ;  /* 0x0000007a1600c985 */ /* 0x000fe2000c101b06 */
[----:B------:R-:W-:Y:S02]  /*1ffb0*/  @!P3 LEA.HI.X R21, R14, R4, R46, 0x2, P0 ;  /* 0x000000040e15b211 */ /* 0x000fe400000f142e */
[C---:B------:R-:W-:Y:S02]  /*1ffc0*/  @!P2 LEA R14, P0, R13.reuse, R0, 0x2 ;  /* 0x000000000d0ea211 */ /* 0x040fe400078010ff */
[----:B------:R-:W-:Y:S01]  /*1ffd0*/  ISETP.GE.AND P4, PT, R8, c[0x0][0x3c8], PT ;  /* 0x0000f20008007a0c */ /* 0x000fe20003f86270 */
[----:B------:R2:W-:Y:S01]  /*1ffe0*/  @!P3 ST.E.64 [R20.64], R114 ;  /* 0x000000721400b985 */ /* 0x0005e2000c101b06 */
[----:B------:R-:W-:Y:S02]  /*1fff0*/  @!P2 LEA.HI.X R15, R13, R4, R47, 0x2, P0 ;  /* 0x000000040d0fa211 */ /* 0x000fe400000f142f */
[----:B-1----:R-:W-:-:S02]  /*20000*/  @!P1 LEA R2, P0, R12, R0, 0x2 ;  /* 0x000000000c029211 */ /* 0x002fc400078010ff */
[----:B------:R-:W-:Y:S01]  /*20010*/  ISETP.GE.AND P3, PT, R7, c[0x0][0x3c8], PT ;  /* 0x0000f20007007a0c */ /* 0x000fe20003f66270 */
[----:B------:R1:W-:Y:S01]  /*20020*/  @!P2 ST.E.64 [R14.64], R92 ;  /* 0x0000005c0e00a985 */ /* 0x0003e2000c101b06 */
[----:B------:R-:W-:Y:S02]  /*20030*/  @!P1 LEA.HI.X R3, R12, R4, R48, 0x2, P0 ;  /* 0x000000040c039211 */ /* 0x000fe400000f1430 */
[----:B------:R-:W-:-:S03]  /*20040*/  ISETP.GE.AND P2, PT, R6, c[0x0][0x3c8], PT ;  /* 0x0000f20006007a0c */ /* 0x000fc60003f46270 */
[----:B------:R3:W-:Y:S01]  /*20050*/  @!P1 ST.E.64 [R2.64], R76 ;  /* 0x0000004c02009985 */ /* 0x0007e2000c101b06 */
[----:B--2---:R-:W-:-:S04]  /*20060*/  @!P6 LEA R20, P0, R11, R0, 0x2 ;  /* 0x000000000b14e211 */ /* 0x004fc800078010ff */
[----:B------:R-:W-:Y:S02]  /*20070*/  @!P6 LEA.HI.X R21, R11, R4, R49, 0x2, P0 ;  /* 0x000000040b15e211 */ /* 0x000fe400000f1431 */
[-C--:B-1----:R-:W-:Y:S02]  /*20080*/  @!P5 LEA R14, P1, R10, R0.reuse, 0x2 ;  /* 0x000000000a0ed211 */ /* 0x082fe400078210ff */
[----:B------:R-:W-:Y:S01]  /*20090*/  @!P4 LEA R12, P0, R8, R0, 0x2 ;  /* 0x00000000080cc211 */ /* 0x000fe200078010ff */
[----:B------:R-:W-:Y:S01]  /*200a0*/  @!P6 ST.E.64 [R20.64], R178 ;  /* 0x000000b21400e985 */ /* 0x000fe2000c101b06 */
[-C--:B------:R-:W-:Y:S02]  /*200b0*/  @!P5 LEA.HI.X R15, R10, R4.reuse, R51, 0x2, P1 ;  /* 0x000000040a0fd211 */ /* 0x080fe400008f1433 */
[----:B------:R-:W-:Y:S02]  /*200c0*/  ISETP.GE.AND P1, PT, R17, c[0x0][0x3c8], PT ;  /* 0x0000f20011007a0c */ /* 0x000fe40003f26270 */
[----:B------:R-:W-:Y:S01]  /*200d0*/  @!P4 LEA.HI.X R13, R8, R4, R50, 0x2, P0 ;  /* 0x00000004080dc211 */ /* 0x000fe200000f1432 */
[----:B------:R1:W-:Y:S01]  /*200e0*/  @!P5 ST.E.64 [R14.64], R172 ;  /* 0x000000ac0e00d985 */ /* 0x0003e2000c101b06 */
[----:B------:R-:W-:-:S02]  /*200f0*/  @!P3 LEA R10, P0, R7, R0, 0x2 ;  /* 0x00000000070ab211 */ /* 0x000fc400078010ff */
[----:B------:R-:W-:Y:S01]  /*20100*/  ISETP.GE.AND P6, PT, R19, c[0x0][0x3c8], PT ;  /* 0x0000f20013007a0c */ /* 0x000fe20003fc6270 */
[----:B------:R2:W-:Y:S01]  /*20110*/  @!P4 ST.E.64 [R12.64], R126 ;  /* 0x0000007e0c00c985 */ /* 0x0005e2000c101b06 */
[----:B------:R-:W-:Y:S02]  /*20120*/  @!P3 LEA.HI.X R11, R7, R4, R52, 0x2, P0 ;  /* 0x00000004070bb211 */ /* 0x000fe400000f1434 */
[C---:B------:R-:W-:Y:S02]  /*20130*/  @!P2 LEA R8, P0, R6.reuse, R0, 0x2 ;  /* 0x000000000608a211 */ /* 0x040fe400078010ff */
[----:B------:R-:W-:Y:S01]  /*20140*/  ISETP.GE.AND P5, PT, R29, c[0x0][0x3c8], PT ;  /* 0x0000f2001d007a0c */ /* 0x000fe20003fa6270 */
[----:B------:R5:W-:Y:S01]  /*20150*/  @!P3 ST.E.64 [R10.64], R118 ;  /* 0x000000760a00b985 */ /* 0x000be2000c101b06 */
[----:B------:R-:W-:Y:S02]  /*20160*/  @!P2 LEA.HI.X R9, R6, R4, R53, 0x2, P0 ;  /* 0x000000040609a211 */ /* 0x000fe400000f1435 */
[----:B---3--:R-:W-:-:S02]  /*20170*/  @!P1 LEA R2, P0, R17, R0, 0x2 ;  /* 0x0000000011029211 */ /* 0x008fc400078010ff */
[----:B------:R-:W-:Y:S01]  /*20180*/  ISETP.GE.AND P4, PT, R28, c[0x0][0x3c8], PT ;  /* 0x0000f2001c007a0c */ /* 0x000fe20003f86270 */
[----:B------:R3:W-:Y:S01]  /*20190*/  @!P2 ST.E.64 [R8.64], R96 ;  /* 0x000000600800a985 */ /* 0x0007e2000c101b06 */
[----:B------:R-:W-:Y:S02]  /*201a0*/  @!P1 LEA.HI.X R3, R17, R4, R54, 0x2, P0 ;  /* 0x0000000411039211 */ /* 0x000fe400000f1436 */
[----:B------:R-:W-:Y:S02]  /*201b0*/  ISETP.GE.AND P3, PT, R27, c[0x0][0x3c8], PT ;  /* 0x0000f2001b007a0c */ /* 0x000fe40003f66270 */
[----:B------:R-:W-:Y:S01]  /*201c0*/  ISETP.GE.AND P2, PT, R26, c[0x0][0x3c8], PT ;  /* 0x0000f2001a007a0c */ /* 0x000fe20003f46270 */
[----:B------:R4:W-:Y:S01]  /*201d0*/  @!P1 ST.E.64 [R2.64], R66 ;  /* 0x0000004202009985 */ /* 0x0009e2000c101b06 */
[-C--:B-1----:R-:W-:Y:S02]  /*201e0*/  @!P6 LEA R14, P0, R19, R0.reuse, 0x2 ;  /* 0x00000000130ee211 */ /* 0x082fe400078010ff */
[----:B--2---:R-:W-:-:S02]  /*201f0*/  @!P5 LEA R12, P1, R29, R0, 0x2 ;  /* 0x000000001d0cd211 */ /* 0x004fc400078210ff */
[-C--:B------:R-:W-:Y:S02]  /*20200*/  @!P6 LEA.HI.X R15, R19, R4.reuse, R55, 0x2, P0 ;  /* 0x00000004130fe211 */ /* 0x080fe400000f1437 */
[----:B------:R-:W-:Y:S02]  /*20210*/  @!P5 LEA.HI.X R13, R29, R4, R57, 0x2, P1 ;  /* 0x000000041d0dd211 */ /* 0x000fe400008f1439 */
[C---:B-----5:R-:W-:Y:S01]  /*20220*/  @!P4 LEA R10, P0, R28.reuse, R0, 0x2 ;  /* 0x000000001c0ac211 */ /* 0x060fe200078010ff */
[----:B------:R1:W-:Y:S01]  /*20230*/  @!P6 ST.E.64 [R14.64], R174 ;  /* 0x000000ae0e00e985 */ /* 0x0003e2000c101b06 */
[----:B------:R-:W-:Y:S02]  /*20240*/  ISETP.GE.AND P1, PT, R25, c[0x0][0x3c8], PT ;  /* 0x0000f20019007a0c */ /* 0x000fe40003f26270 */
[----:B------:R-:W-:Y:S01]  /*20250*/  @!P4 LEA.HI.X R11, R28, R4, R56, 0x2, P0 ;  /* 0x000000041c0bc211 */ /* 0x000fe200000f1438 */
[----:B------:R1:W-:Y:S01]  /*20260*/  @!P5 ST.E.64 [R12.64], R138 ;  /* 0x0000008a0c00d985 */ /* 0x0003e2000c101b06 */
[----:B---3--:R-:W-:-:S03]  /*20270*/  @!P3 LEA R8, P0, R27, R0, 0x2 ;  /* 0x000000001b08b211 */ /* 0x008fc600078010ff */
[----:B------:R1:W-:Y:S01]  /*20280*/  @!P4 ST.E.64 [R10.64], R78 ;  /* 0x0000004e0a00c985 */ /* 0x0003e2000c101b06 */
[----:B------:R-:W-:Y:S02]  /*20290*/  @!P3 LEA.HI.X R9, R27, R4, R58, 0x2, P0 ;  /* 0x000000041b09b211 */ /* 0x000fe400000f143a */
[----:B------:R-:W-:-:S03]  /*202a0*/  @!P2 LEA R6, P0, R26, R0, 0x2 ;  /* 0x000000001a06a211 */ /* 0x000fc600078010ff */
[----:B------:R1:W-:Y:S01]  /*202b0*/  @!P3 ST.E.64 [R8.64], R74 ;  /* 0x0000004a0800b985 */ /* 0x0003e2000c101b06 */
[----:B------:R-:W-:Y:S02]  /*202c0*/  @!P2 LEA.HI.X R7, R26, R4, R59, 0x2, P0 ;  /* 0x000000041a07a211 */ /* 0x000fe400000f143b */
[----:B----4-:R-:W-:-:S03]  /*202d0*/  @!P1 LEA R2, P0, R25, R0, 0x2 ;  /* 0x0000000019029211 */ /* 0x010fc600078010ff */
        /* <DEDUP_REMOVED lines=9> */
.L_x_737:
[----:B------:R-:W2:Y:S04]  /*20370*/  LDL.LU R3, [R1+0x30] ;  /* 0x0000300001037983 */ /* 0x000ea80000300800 */
[----:B------:R-:W3:Y:S01]  /*20380*/  LDL R5, [R1+0xc] ;  /* 0x00000c0001057983 */ /* 0x000ee20000100800 */
[----:B------:R-:W-:Y:S01]  /*20390*/  ISETP.NE.U32.AND P0, PT, RZ, c[0x0][0x508], PT ;  /* 0x00014200ff007a0c */ /* 0x000fe20003f05070 */
[----:B------:R-:W-:Y:S01]  /*203a0*/  IMAD.MOV.U32 R8, RZ, RZ, 0x4 ;  /* 0x00000004ff087424 */ /* 0x000fe200078e00ff */
[----:B------:R-:W-:Y:S01]  /*203b0*/  ISETP.NE.U32.AND P2, PT, RZ, c[0x0][0x500], PT ;  /* 0x00014000ff007a0c */ /* 0x000fe20003f45070 */
[----:B------:R-:W-:Y:S01]  /*203c0*/  IMAD.MOV.U32 R15, RZ, RZ, c[0x0][0x388] ;  /* 0x0000e200ff0f7624 */ /* 0x000fe200078e00ff */
[----:B------:R-:W-:Y:S01]  /*203d0*/  ISETP.NE.AND.EX P0, PT, RZ, c[0x0][0x50c], PT, P0 ;  /* 0x00014300ff007a0c */ /* 0x000fe20003f05300 */
[----:B------:R-:W-:Y:S01]  /*203e0*/  IMAD.MOV.U32 R2, RZ, RZ, RZ ;  /* 0x000000ffff027224 */ /* 0x000fe200078e00ff */
[----:B------:R-:W-:Y:S01]  /*203f0*/  ISETP.NE.AND.EX P2, PT, RZ, c[0x0][0x504], PT, P2 ;  /* 0x00014100ff007a0c */ /* 0x000fe20003f45320 */
[----:B---3--:R-:W-:-:S10]  /*20400*/  IMAD.WIDE R6, R5, R8, c[0x0][0x500] ;  /* 0x0001400005067625 */ /* 0x008fd400078e0208 */
[----:B------:R-:W-:Y:S02]  /*20410*/  @P0 IMAD.WIDE R8, R5, R8, c[0x0][0x508] ;  /* 0x0001420005080625 */ /* 0x000fe400078e0208 */
[----:B------:R3:W5:Y:S04]  /*20420*/  @P2 LDG.E R2, [R6.64] ;  /* 0x0000000606022981 */ /* 0x000768000c1e1900 */
[----:B------:R3:W5:Y:S01]  /*20430*/  @P0 LDG.E R15, [R8.64] ;  /* 0x00000006080f0981 */ /* 0x000762000c1e1900 */
[----:B--2---:R-:W-:-:S04]  /*20440*/  ISETP.NE.AND P1, PT, R3, RZ, PT ;  /* 0x000000ff0300720c */ /* 0x004fc80003f25270 */
[----:B------:R-:W-:Y:S01]  /*20450*/  SEL R19, R3, c[0x0][0x3d4], P1 ;  /* 0x0000f50003137a07 */ /* 0x000fe20000800000 */
[----:B------:R-:W-:Y:S05]  /*20460*/  @P0 BRA `(.L_x_758) ;  /* 0x0000004000000947 */ /* 0x000fea0003800000 */
[----:B------:R-:W-:Y:S05]  /*20470*/  @!P2 BRA `(.L_x_758) ;  /* 0x000000300000a947 */ /* 0x000fea0003800000 */
[----:B-----5:R2:W4:Y:S04]  /*20480*/  LDG.E R15, [R6.64] ;  /* 0x00000006060f7981 */ /* 0x020528000c1e1900 */
[----:B--23--:R-:W4:Y:S02]  /*20490*/  LDG.E R6, [R6.64+0x4] ;  /* 0x0000040606067981 */ /* 0x00cf24000c1e1900 */
[----:B----4-:R-:W-:Y:S02]  /*204a0*/  IADD3 R15, -R15, R6, RZ ;  /* 0x000000060f0f7210 */ /* 0x010fe40007ffe1ff */
.L_x_758:
[----:B---3--:R-:W2:Y:S01]  /*204b0*/  S2R R6, SR_TID.X ;  /* 0x0000000000067919 */ /* 0x008ea20000002100 */
[----:B------:R-:W-:Y:S01]  /*204c0*/  SHF.R.S32.HI R3, RZ, 0x1f, R5 ;  /* 0x0000001fff037819 */ /* 0x000fe20000011405 */
[----:B------:R-:W-:Y:S01]  /*204d0*/  BSSY B0, `(.L_x_759) ;  /* 0x0000037000007945 */ /* 0x000fe20003800000 */
[----:B-----5:R-:W-:-:S02]  /*204e0*/  SHF.R.S32.HI R18, RZ, 0x1f, R2 ;  /* 0x0000001fff127819 */ /* 0x020fc40000011402 */
[----:B------:R-:W-:Y:S02]  /*204f0*/  SEL R5, R5, RZ, !P2 ;  /* 0x000000ff05057207 */ /* 0x000fe40005000000 */
[----:B------:R-:W-:Y:S02]  /*20500*/  SEL R22, R3, RZ, !P2 ;  /* 0x000000ff03167207 */ /* 0x000fe40005000000 */
[----:B--2---:R-:W-:-:S13]  /*20510*/  ISETP.GT.AND P0, PT, R6, 0x7f, PT ;  /* 0x0000007f0600780c */ /* 0x004fda0003f04270 */
[----:B------:R-:W-:Y:S05]  /*20520*/  @P0 BRA `(.L_x_760) ;  /* 0x0000031000000947 */ /* 0x000fea0003800000 */
[----:B------:R-:W-:Y:S01]  /*20530*/  IMAD R3, R15, c[0x0][0x4e8], RZ ;  /* 0x00013a000f037a24 */ /* 0x000fe200078e02ff */
[----:B------:R-:W-:-:S04]  /*20540*/  IADD3 R14, R246, R6, RZ ;  /* 0x00000006f60e7210 */ /* 0x000fc80007ffe0ff */
[----:B------:R-:W-:-:S13]  /*20550*/  ISETP.GE.AND P0, PT, R14, R3, PT ;  /* 0x000000030e00720c */ /* 0x000fda0003f06270 */
[----:B------:R-:W-:Y:S05]  /*20560*/  @P0 BRA `(.L_x_760) ;  /* 0x000002d000000947 */ /* 0x000fea0003800000 */
[----:B------:R-:W2:Y:S04]  /*20570*/  LDL R6, [R1+0x18] ;  /* 0x0000180001067983 */ /* 0x000ea80000100800 */
        /* <DEDUP_REMOVED lines=44> */
.L_x_760:
[----:B------:R-:W-:Y:S05]  /*20840*/  BSYNC B0 ;  /* 0x0000000000007941 */ /* 0x000fea0003800000 */
.L_x_759:
[----:B------:R-:W-:-:S13]  /*20850*/  ISETP.GT.AND P0, PT, R19, 0x1, PT ;  /* 0x000000011300780c */ /* 0x000fda0003f04270 */
[----:B------:R-:W-:Y:S05]  /*20860*/  @P0 BRA `(.L_x_752) ;  /* 0x000007d000000947 */ /* 0x000fea0003800000 */
[----:B-1----:R-:W2:Y:S04]  /*20870*/  LDL.LU R3, [R1+0x18] ;  /* 0x0000180001037983 */ /* 0x002ea80000300800 */
[----:B------:R-:W3:Y:S01]  /*20880*/  LDL R8, [R1+0x48] ;  /* 0x0000480001087983 */ /* 0x000ee20000100800 */
[----:B------:R-:W-:-:S03]  /*20890*/  MOV R6, c[0x0][0x4e8] ;  /* 0x00013a0000067a02 */ /* 0x000fc60000000f00 */
[----:B------:R-:W1:Y:S01]  /*208a0*/  S2R R11, SR_TID.X ;  /* 0x00000000000b7919 */ /* 0x000e620000002100 */
[----:B------:R-:W-:Y:S01]  /*208b0*/  ISETP.NE.AND P0, PT, R6, 0x1, PT ;  /* 0x000000010600780c */ /* 0x000fe20003f05270 */
[----:B------:R-:W-:Y:S01]  /*208c0*/  IMAD.WIDE.U32 R6, R2, c[0x0][0x3a0], RZ ;  /* 0x0000e80002067a25 */ /* 0x000fe200078e00ff */
[----:B--2---:R-:W-:-:S03]  /*208d0*/  MOV R10, R3 ;  /* 0x00000003000a7202 */ /* 0x004fc60000000f00 */
[----:B------:R-:W-:-:S04]  /*208e0*/  IMAD R3, R18, c[0x0][0x3a0], RZ ;  /* 0x0000e80012037a24 */ /* 0x000fc800078e02ff */
[----:B------:R-:W-:Y:S01]  /*208f0*/  IMAD R2, R2, c[0x0][0x3a4], R3 ;  /* 0x0000e90002027a24 */ /* 0x000fe200078e0203 */
[----:B---3--:R-:W-:Y:S01]  /*20900*/  IADD3 R3, R8, R246, RZ ;  /* 0x000000f608037210 */ /* 0x008fe20007ffe0ff */
[----:B------:R-:W-:-:S03]  /*20910*/  IMAD R8, R22, c[0x0][0x3f0], RZ ;  /* 0x0000fc0016087a24 */ /* 0x000fc600078e02ff */
[----:B------:R-:W-:Y:S01]  /*20920*/  IADD3 R7, R7, R2, RZ ;  /* 0x0000000207077210 */ /* 0x000fe20007ffe0ff */
[----:B------:R-:W-:Y:S01]  /*20930*/  @P0 IMAD.HI.U32 R9, R3, c[0x0][0x4ec], RZ ;  /* 0x00013b0003090a27 */ /* 0x000fe200078e00ff */
[----:B------:R-:W-:-:S03]  /*20940*/  MOV R2, R3 ;  /* 0x0000000300027202 */ /* 0x000fc60000000f00 */
[----:B------:R-:W-:Y:S01]  /*20950*/  IMAD.WIDE.U32 R6, R10, c[0x0][0x3e8], R6 ;  /* 0x0000fa000a067a25 */ /* 0x000fe200078e0006 */
[----:B------:R-:W-:-:S03]  /*20960*/  @P0 SHF.R.U32.HI R2, RZ, c[0x0][0x4f0], R9 ;  /* 0x00013c00ff020a19 */ /* 0x000fc60000011609 */
[----:B------:R-:W-:Y:S01]  /*20970*/  IMAD R7, R10, c[0x0][0x3ec], R7 ;  /* 0x0000fb000a077a24 */ /* 0x000fe200078e0207 */
[----:B-1----:R-:W-:Y:S01]  /*20980*/  SHF.R.S32.HI R10, RZ, 0x1f, R11 ;  /* 0x0000001fff0a7819 */ /* 0x002fe2000001140b */
[C---:B------:R-:W-:Y:S01]  /*20990*/  IMAD R9, R5.reuse, c[0x0][0x3f4], R8 ;  /* 0x0000fd0005097a24 */ /* 0x040fe200078e0208 */
[----:B------:R-:W-:Y:S01]  /*209a0*/  SHF.R.S32.HI R8, RZ, 0x1f, R2 ;  /* 0x0000001fff087819 */ /* 0x000fe20000011402 */
[----:B------:R-:W-:Y:S01]  /*209b0*/  IMAD.WIDE.U32 R6, R5, c[0x0][0x3f0], R6 ;  /* 0x0000fc0005067a25 */ /* 0x000fe200078e0006 */
[----:B------:R-:W-:Y:S02]  /*209c0*/  IADD3 R5, -R2, RZ, RZ ;  /* 0x000000ff02057210 */ /* 0x000fe40007ffe1ff */
[----:B------:R-:W-:Y:S01]  /*209d0*/  LEA.HI R10, R10, R11, RZ, 0x3 ;  /* 0x0000000b0a0a7211 */ /* 0x000fe200078f18ff */
[----:B------:R-:W-:Y:S01]  /*209e0*/  IMAD R8, R8, c[0x0][0x3e0], RZ ;  /* 0x0000f80008087a24 */ /* 0x000fe200078e02ff */
[----:B------:R-:W-:Y:S01]  /*209f0*/  IADD3 R7, R7, R9, RZ ;  /* 0x0000000907077210 */ /* 0x000fe20007ffe0ff */
[----:B------:R-:W-:Y:S01]  /*20a00*/  IMAD R5, R5, c[0x0][0x4e8], R3 ;  /* 0x00013a0005057a24 */ /* 0x000fe200078e0203 */
[----:B------:R-:W-:Y:S01]  /*20a10*/  SHF.R.S32.HI R10, RZ, 0x3, R10 ;  /* 0x00000003ff0a7819 */ /* 0x000fe2000001140a */
[----:B------:R-:W-:-:S02]  /*20a20*/  IMAD R8, R2, c[0x0][0x3e4], R8 ;  /* 0x0000f90002087a24 */ /* 0x000fc400078e0208 */
[----:B------:R-:W-:Y:S01]  /*20a30*/  IMAD.WIDE.U32 R2, R2, c[0x0][0x3e0], R6 ;  /* 0x0000f80002027a25 */ /* 0x000fe200078e0006 */
[----:B------:R-:W-:Y:S02]  /*20a40*/  SHF.R.S32.HI R6, RZ, 0x1f, R5 ;  /* 0x0000001fff067819 */ /* 0x000fe40000011405 */
[----:B------:R-:W-:Y:S02]  /*20a50*/  IADD3 R13, R10, R246, RZ ;  /* 0x000000f60a0d7210 */ /* 0x000fe40007ffe0ff */
        /* <DEDUP_REMOVED lines=9> */
.L_x_816:
[----:B------:R-:W-:Y:S05]  /*20af0*/  BRA.DIV ~URZ, `(.L_x_762) ;  /* 0x000024827f007947 */ /* 0x000fea000b800000 */
[----:B------:R3:W4:Y:S02]  /*20b00*/  SHFL.IDX PT, R2, R14, RZ, 0x181f ;  /* 0x00181fff0e027589 */ /* 0x00072400000e0000 */
.L_x_817:
[----:B------:R-:W5:Y:S01]  /*20b10*/  LDL.64 R18, [R1+0x10] ;  /* 0x0000100001127983 */ /* 0x000f620000100a00 */
[----:B------:R-:W-:Y:S01]  /*20b20*/  IMAD R12, R15, c[0x0][0x4e8], RZ ;  /* 0x00013a000f0c7a24 */ /* 0x000fe200078e02ff */
[----:B------:R-:W-:Y:S01]  /*20b30*/  BSSY B0, `(.L_x_763) ;  /* 0x0000012000007945 */ /* 0x000fe20003800000 */
[----:B------:R-:W-:Y:S02]  /*20b40*/  SHF.R.S32.HI R16, RZ, 0x1f, R4 ;  /* 0x0000001fff107819 */ /* 0x000fe40000011404 */
[----:B------:R-:W-:Y:S02]  /*20b50*/  SHF.R.S32.HI R15, RZ, 0x1f, R0 ;  /* 0x0000001fff0f7819 */ /* 0x000fe40000011400 */
[----:B------:R-:W-:Y:S02]  /*20b60*/  ISETP.GE.AND P0, PT, R13, R12, PT ;  /* 0x0000000c0d00720c */ /* 0x000fe40003f06270 */
[----:B-----5:R-:W-:-:S11]  /*20b70*/  SHF.R.S32.HI R17, RZ, 0x1f, R18 ;  /* 0x0000001fff117819 */ /* 0x020fd60000011412 */
        /* <DEDUP_REMOVED lines=10> */
[----:B------:R2:W-:Y:S04]  /*20c20*/  @!P2 ST.E.128 [R8.64], RZ ;  /* 0x000000ff0800a985 */ /* 0x0005e8000c101d06 */
[----:B------:R2:W-:Y:S04]  /*20c30*/  @!P1 ST.E.128 [R6.64], RZ ;  /* 0x000000ff06009985 */ /* 0x0005e8000c101d06 */
[----:B------:R2:W-:Y:S02]  /*20c40*/  @!P0 ST.E.128 [R2.64], RZ ;  /* 0x000000ff02008985 */ /* 0x0005e4000c101d06 */
.L_x_764:
[----:B------:R-:W-:Y:S05]  /*20c50*/  BSYNC B0 ;  /* 0x0000000000007941 */ /* 0x000fea0003800000 */
.L_x_763:
[----:B------:R-:W-:Y:S05]  /*20c60*/  BRA.DIV ~URZ, `(.L_x_765) ;  /* 0x000023827f007947 */ /* 0x000fea000b800000 */
[----:B--2---:R2:W1:Y:S04]  /*20c70*/  SHFL.IDX PT, R10, R11, 0x1, 0x181f ;  /* 0x00381f000b0a7f89 */ /* 0x00446800000e0000 */
[----:B----4-:R2:W4:Y:S02]  /*20c80*/  SHFL.IDX PT, R2, R14, 0x1, 0x181f ;  /* 0x00381f000e027f89 */ /* 0x01052400000e0000 */
.L_x_818:
        /* <DEDUP_REMOVED lines=14> */
[----:B------:R1:W-:Y:S04]  /*20d70*/  @!P2 ST.E.128 [R8.64], RZ ;  /* 0x000000ff0800a985 */ /* 0x0003e8000c101d06 */
[----:B------:R1:W-:Y:S04]  /*20d80*/  @!P1 ST.E.128 [R6.64], RZ ;  /* 0x000000ff06009985 */ /* 0x0003e8000c101d06 */
[----:B------:R1:W-:Y:S02]  /*20d90*/  @!P0 ST.E.128 [R2.64], RZ ;  /* 0x000000ff02008985 */ /* 0x0003e4000c101d06 */
.L_x_767:
[----:B------:R-:W-:Y:S05]  /*20da0*/  BSYNC B0 ;  /* 0x0000000000007941 */ /* 0x000fea0003800000 */
.L_x_766:
[----:B------:R-:W-:Y:S05]  /*20db0*/  BRA.DIV ~URZ, `(.L_x_768) ;  /* 0x000023027f007947 */ /* 0x000fea000b800000 */
[----:B-1----:R1:W2:Y:S02]  /*20dc0*/  SHFL.IDX PT, R10, R11, 0x2, 0x181f ;  /* 0x00581f000b0a7f89 */ /* 0x0022a400000e0000 */
.L_x_819:
[----:B------:R-:W-:Y:S05]  /*20dd0*/  BRA.DIV ~URZ, `(.L_x_769) ;  /* 0x000023527f007947 */ /* 0x000fea000b800000 */
[----:B----4-:R4:W1:Y:S02]  /*20de0*/  SHFL.IDX PT, R2, R14, 0x2, 0x181f ;  /* 0x00581f000e027f89 */ /* 0x01086400000e0000 */
.L_x_820:
        /* <DEDUP_REMOVED lines=17> */
.L_x_771:
[----:B------:R-:W-:Y:S05]  /*20f00*/  BSYNC B0 ;  /* 0x0000000000007941 */ /* 0x000fea0003800000 */
.L_x_770:
[----:B------:R-:W-:Y:S05]  /*20f10*/  BRA.DIV ~URZ, `(.L_x_772) ;  /* 0x000022827f007947 */ /* 0x000fea000b800000 */
[----:B--2---:R2:W3:Y:S04]  /*20f20*/  SHFL.IDX PT, R10, R11, 0x3, 0x181f ;  /* 0x00781f000b0a7f89 */ /* 0x0044e800000e0000 */
[----:B-1----:R2:W1:Y:S02]  /*20f30*/  SHFL.IDX PT, R2, R14, 0x3, 0x181f ;  /* 0x00781f000e027f89 */ /* 0x00246400000e0000 */
.L_x_821:
[----:B------:R-:W-:-:S04]  /*20f40*/  IADD3 R13, R13, 0x60, RZ ;  /* 0x000000600d0d7810 */ /* 0x000fc80007ffe0ff */
[----:B------:R-:W-:-:S13]  /*20f50*/  ISETP.GE.AND P0, PT, R13, R12, PT ;  /* 0x0000000c0d00720c */ /* 0x000fda0003f06270 */
[----:B------:R-:W-:Y:S05]  /*20f60*/  @P0 BRA `(.L_x_752) ;  /* 0x000000d000000947 */ /* 0x000fea0003800000 */
[----:B------:R-:W5:Y:S01]  /*20f70*/  LDL.64 R18, [R1+0x10] ;  /* 0x0000100001127983 */ /* 0x000f620000100a00 */
[----:B------:R-:W-:Y:S02]  /*20f80*/  ISETP.GE.AND P1, PT, R4, c[0x0][0x3c8], PT ;  /* 0x0000f20004007a0c */ /* 0x000fe40003f26270 */
[----:B------:R-:W-:-:S11]  /*20f90*/  ISETP.GE.AND P0, PT, R0, c[0x0][0x3c8], PT ;  /* 0x0000f20000007a0c */ /* 0x000fd60003f06270 */
[----:B-1----:R-:W-:-:S04]  /*20fa0*/  @!P1 LEA R6, P4, R4, R2, 0x1 ;  /* 0x0000000204069211 */ /* 0x002fc800078808ff */
[----:B---3--:R-:W-:Y:S02]  /*20fb0*/  @!P1 LEA.HI.X R7, R4, R10, R16, 0x1, P4 ;  /* 0x0000000a04079211 */ /* 0x008fe400020f0c10 */
        /* <DEDUP_REMOVED lines=8> */
.L_x_752:
[----:B------:R-:W-:Y:S05]  /*21040*/  BSYNC B1 ;  /* 0x0000000000017941 */ /* 0x000fea0003800000 */
.L_x_736:
[----:B--2---:R-:W2:Y:S02]  /*21050*/  LDL R0, [R1+0x4c] ;  /* 0x00004c0001007983 */ /* 0x004ea40000100800 */
[----:B--2---:R-:W-:-:S13]  /*21060*/  ISETP.NE.AND P0, PT, R0, RZ, PT ;  /* 0x000000ff0000720c */ /* 0x004fda0003f05270 */
[----:B------:R-:W-:Y:S01]  /*21070*/  @P0 WARPSYNC 0xffffffff ;  /* 0xffffffff00000948 */ /* 0x000fe20003800000 */
[----:B------:R-:W-:Y:S06]  /*21080*/  @P0 BAR.SYNC.DEFER_BLOCKING 0x5, 0x100 ;  /* 0x0144000000000b1d */ /* 0x000fec0000010000 */
[----:B-1-3--:R-:W1:Y:S04]  /*21090*/  @P0 LDS.128 R4, [0x18100] ;  /* 0x01810000ff040984 */ /* 0x00ae680000000c00 */
[----:B-1----:R1:W-:Y:S04]  /*210a0*/  @P0 STL.64 [R1], R4 ;  /* 0x0000000401000387 */ /* 0x0023e80000100a00 */
[----:B------:R1:W-:Y:S04]  /*210b0*/  @P0 STL.64 [R1+0x8], R6 ;  /* 0x0000080601000387 */ /* 0x0003e80000100a00 */
[----:B------:R-:W-:Y:S06]  /*210c0*/  @P0 BAR.ARV 0x4, 0x100 ;  /* 0x0104000000000b1d */ /* 0x000fec0000002000 */
[----:B------:R-:W-:Y:S05]  /*210d0*/  @P0 BRA `(.L_x_773) ;  /* 0x0000103000000947 */ /* 0x000fea0003800000 */
[----:B------:R-:W2:Y:S01]  /*210e0*/  S2R R0, SR_TID.X ;  /* 0x0000000000007919 */ /* 0x000ea20000002100 */
[----:B-1----:R-:W-:Y:S01]  /*210f0*/  IMAD.MOV.U32 R7, RZ, RZ, RZ ;  /* 0x000000ffff077224 */ /* 0x002fe200078e00ff */
[----:B--2---:R-:W-:-:S04]  /*21100*/  LOP3.LUT R13, R0, 0x1f, RZ, 0xc0, !PT ;  /* 0x0000001f000d7812 */ /* 0x004fc800078ec0ff */
[----:B------:R-:W-:Y:S01]  /*21110*/  ISETP.NE.AND P6, PT, R13, 0x1f, PT ;  /* 0x0000001f0d00780c */ /* 0x000fe20003fc5270 */
[----:B------:R-:W-:Y:S10]  /*21120*/  BRA.DIV ~URZ, `(.L_x_774) ;  /* 0x000021427f007947 */ /* 0x000ff4000b800000 */
[----:B------:R1:W2:Y:S02]  /*21130*/  SHFL.IDX PT, R10, R83, RZ, 0x1f ;  /* 0x00001fff530a7589 */ /* 0x0002a400000e0000 */
.L_x_822:
[----:B------:R-:W-:Y:S05]  /*21140*/  BRA.DIV ~URZ, `(.L_x_775) ;  /* 0x000021927f007947 */ /* 0x000fea000b800000 */
[----:B------:R3:W1:Y:S02]  /*21150*/  SHFL.IDX PT, R8, R83, 0x1, 0x1f ;  /* 0x00201f0053087f89 */ /* 0x00066400000e0000 */
.L_x_823:
[----:B------:R-:W5:Y:S01]  /*21160*/  LDL R0, [R1+0xc] ;  /* 0x00000c0001007983 */ /* 0x000f620000100800 */
[----:B------:R-:W-:Y:S02]  /*21170*/  IMAD.MOV.U32 R6, RZ, RZ, RZ ;  /* 0x000000ffff067224 */ /* 0x000fe400078e00ff */
[----:B-----5:R-:W-:-:S05]  /*21180*/  IMAD.IADD R0, R0, 0x1, R13 ;  /* 0x0000000100007824 */ /* 0x020fca00078e020d */
[----:B------:R-:W-:-:S13]  /*21190*/  ISETP.GE.OR P0, PT, R0, c[0x0][0x53c], !P6 ;  /* 0x00014f0000007a0c */ /* 0x000fda0007706670 */
[----:B----4-:R-:W-:Y:S01]  /*211a0*/  @!P0 MOV R2, 0x4 ;  /* 0x0000000400028802 */ /* 0x010fe20000000f00 */
[----:B------:R-:W-:-:S04]  /*211b0*/  @!P0 IMAD.MOV.U32 R4, RZ, RZ, 0x4 ;  /* 0x00000004ff048424 */ /* 0x000fc800078e00ff */
[----:B------:R-:W-:-:S04]  /*211c0*/  @!P0 IMAD.WIDE R4, R0, R4, c[0x0][0x580] ;  /* 0x0001600000048625 */ /* 0x000fc800078e0204 */
[----:B------:R-:W-:Y:S01]  /*211d0*/  @!P0 IMAD.WIDE R2, R0, R2, c[0x0][0x578] ;  /* 0x00015e0000028625 */ /* 0x000fe200078e0202 */
[----:B------:R-:W4:Y:S04]  /*211e0*/  @!P0 LDG.E R6, [R4.64] ;  /* 0x0000000604068981 */ /* 0x000f28000c1e1900 */
[----:B------:R-:W4:Y:S01]  /*211f0*/  @!P0 LDG.E R7, [R2.64] ;  /* 0x0000000602078981 */ /* 0x000f22000c1e1900 */
[C---:B------:R-:W-:Y:S02]  /*21200*/  ISETP.GE.U32.AND P4, PT, R13.reuse, 0x10, PT ;  /* 0x000000100d00780c */ /* 0x040fe40003f86070 */
[C---:B------:R-:W-:Y:S02]  /*21210*/  ISETP.GE.U32.AND P3, PT, R13.reuse, 0x8, PT ;  /* 0x000000080d00780c */ /* 0x040fe40003f66070 */
[----:B------:R-:W-:-:S02]  /*21220*/  ISETP.GE.U32.AND P2, PT, R13, 0x4, PT ;  /* 0x000000040d00780c */ /* 0x000fc40003f46070 */
[C---:B------:R-:W-:Y:S02]  /*21230*/  ISETP.GE.U32.AND P1, PT, R13.reuse, 0x2, PT ;  /* 0x000000020d00780c */ /* 0x040fe40003f26070 */
[----:B------:R-:W-:Y:S02]  /*21240*/  ISETP.NE.AND P5, PT, R13, RZ, PT ;  /* 0x000000ff0d00720c */ /* 0x000fe40003fa5270 */
[----:B------:R-:W-:Y:S01]  /*21250*/  MOV R12, RZ ;  /* 0x000000ff000c7202 */ /* 0x000fe20000000f00 */
[----:B----4-:R-:W-:Y:S01]  /*21260*/  IMAD R4, R7, R6, RZ ;  /* 0x0000000607047224 */ /* 0x010fe200078e02ff */
[----:B------:R-:W-:Y:S07]  /*21270*/  BRA.DIV ~URZ, `(.L_x_776) ;  /* 0x000020d27f007947 */ /* 0x000fee000b800000 */
[----:B------:R4:W3:Y:S02]  /*21280*/  SHFL.UP PT, R5, R4, 0x1, RZ ;  /* 0x0420000004057989 */ /* 0x0008e400000e00ff */
.L_x_824:
[----:B---3--:R-:W-:-:S04]  /*21290*/  SEL R5, R5, RZ, P5 ;  /* 0x000000ff05057207 */ /* 0x008fc80002800000 */
[----:B----4-:R-:W-:Y:S01]  /*212a0*/  IADD3 R4, R4, R5, RZ ;  /* 0x0000000504047210 */ /* 0x010fe20007ffe0ff */
[----:B------:R-:W-:Y:S05]  /*212b0*/  BRA.DIV ~URZ, `(.L_x_777) ;  /* 0x000020e27f007947 */ /* 0x000fea000b800000 */
        /* <DEDUP_REMOVED lines=12> */
[----:B------:R3:W4:Y:S02]  /*21380*/  SHFL.IDX PT, R0, R4, 0x1f, 0x1f ;  /* 0x03e01f0004007f89 */ /* 0x00072400000e0000 */
.L_x_825:
[----:B----4-:R-:W-:Y:S01]  /*21390*/  IMAD R0, R0, c[0x0][0x538], RZ ;  /* 0x00014e0000007a24 */ /* 0x010fe200078e02ff */
[----:B------:R-:W-:Y:S04]  /*213a0*/  BSSY B1, `(.L_x_778) ;  /* 0x00000cd000017945 */ /* 0x000fe80003800000 */
[----:B-1----:R-:W-:-:S04]  /*213b0*/  IADD3 R8, R0, R8, RZ ;  /* 0x0000000800087210 */ /* 0x002fc80007ffe0ff */
[----:B--2---:R-:W-:-:S13]  /*213c0*/  ISETP.GT.AND P0, PT, R8, R10, PT ;  /* 0x0000000a0800720c */ /* 0x004fda0003f04270 */
[----:B------:R-:W-:Y:S05]  /*213d0*/  @P0 BRA `(.L_x_779) ;  /* 0x0000025000000947 */ /* 0x000fea0003800000 */
.L_x_783:
[----:B------:R-:W2:Y:S02]  /*213e0*/  LDL.LU R0, [R1+0xc] ;  /* 0x00000c0001007983 */ /* 0x000ea40000300800 */
[----:B--2---:R-:W-:-:S04]  /*213f0*/  IADD3 R0, R0, 0x1f, RZ ;  /* 0x0000001f00007810 */ /* 0x004fc80007ffe0ff */
[----:B------:R-:W-:-:S13]  /*21400*/  ISETP.GE.AND P0, PT, R0, c[0x0][0x53c], PT ;  /* 0x00014f0000007a0c */ /* 0x000fda0003f06270 */
[----:B------:R-:W-:Y:S05]  /*21410*/  @P0 BRA `(.L_x_780) ;  /* 0x00000c0000000947 */ /* 0x000fea0003800000 */
[----:B------:R1:W-:Y:S01]  /*21420*/  STL [R1+0xc], R0 ;  /* 0x00000c0001007387 */ /* 0x0003e20000100800 */
[----:B------:R-:W-:Y:S01]  /*21430*/  CS2R R6, SRZ ;  /* 0x0000000000067805 */ /* 0x000fe2000001ff00 */
[----:B-1----:R-:W-:-:S04]  /*21440*/  IADD3 R0, R0, R13, RZ ;  /* 0x0000000d00007210 */ /* 0x002fc80007ffe0ff */
[----:B------:R-:W-:-:S13]  /*21450*/  ISETP.GE.OR P0, PT, R0, c[0x0][0x53c], !P6 ;  /* 0x00014f0000007a0c */ /* 0x000fda0007706670 */
[----:B---3--:R-:W-:Y:S02]  /*21460*/  @!P0 MOV R4, 0x4 ;  /* 0x0000000400048802 */ /* 0x008fe40000000f00 */
        /* <DEDUP_REMOVED lines=8> */
.L_x_826:
        /* <DEDUP_REMOVED lines=16> */
.L_x_827:
[----:B--2---:R-:W-:-:S05]  /*215f0*/  IMAD R0, R0, c[0x0][0x538], RZ ;  /* 0x00014e0000007a24 */ /* 0x004fca00078e02ff */
[----:B------:R-:W-:-:S04]  /*21600*/  IADD3 R8, R0, R8, RZ ;  /* 0x0000000800087210 */ /* 0x000fc80007ffe0ff */
[----:B------:R-:W-:-:S13]  /*21610*/  ISETP.GT.AND P0, PT, R8, R10, PT ;  /* 0x0000000a0800720c */ /* 0x000fda0003f04270 */
[----:B-1----:R-:W-:Y:S05]  /*21620*/  @!P0 BRA `(.L_x_783) ;  /* 0xfffffdb000008947 */ /* 0x002fea000383ffff */
.L_x_779:
[----:B------:R-:W-:-:S05]  /*21630*/  IADD3 R8, -R0, R8, RZ ;  /* 0x0000000800087210 */ /* 0x000fca0007ffe1ff */
[----:B------:R-:W-:-:S05]  /*21640*/  IMAD R0, R4, c[0x0][0x538], R8 ;  /* 0x00014e0004007a24 */ /* 0x000fca00078e0208 */
[----:B------:R-:W-:Y:S01]  /*21650*/  ISETP.GT.AND P0, PT, R0, R10, PT ;  /* 0x0000000a0000720c */ /* 0x000fe20003f04270 */
[----:B------:R-:W-:-:S12]  /*21660*/  BRA.DIV ~URZ, `(.L_x_784) ;  /* 0x000021427f007947 */ /* 0x000fd8000b800000 */
[----:B------:R-:W-:-:S03]  /*21670*/  VOTE.ANY R11, PT, !P0 ;  /* 0x00000000000b7806 */ /* 0x000fc600040e0100 */
.L_x_828:
[----:B------:R-:W2:Y:S01]  /*21680*/  LDL.LU R2, [R1+0xc] ;  /* 0x00000c0001027983 */ /* 0x000ea20000300800 */
[----:B------:R-:W2:Y:S02]  /*21690*/  POPC R0, R11 ;  /* 0x0000000b00007309 */ /* 0x000ea40000000000 */
[----:B--2---:R-:W-:-:S05]  /*216a0*/  IADD3 R2, R0, R2, RZ ;  /* 0x0000000200027210 */ /* 0x004fca0007ffe0ff */
[----:B------:R1:W-:Y:S01]  /*216b0*/  STL [R1+0xc], R2 ;  /* 0x00000c0201007387 */ /* 0x0003e20000100800 */
[----:B------:R-:W-:Y:S05]  /*216c0*/  BRA.DIV ~URZ, `(.L_x_785) ;  /* 0x000021327f007947 */ /* 0x000fea000b800000 */
[----:B------:R2:W4:Y:S04]  /*216d0*/  SHFL.IDX PT, R6, R6, R0, 0x1f ;  /* 0x00001f0006067589 */ /* 0x00052800000e0000 */
[----:B------:R2:W1:Y:S02]  /*216e0*/  SHFL.IDX PT, R7, R7, R0, 0x1f ;  /* 0x00001f0007077589 */ /* 0x00046400000e0000 */
.L_x_829:
[----:B------:R-:W-:Y:S01]  /*216f0*/  ISETP.NE.AND P0, PT, R11, RZ, PT ;  /* 0x000000ff0b00720c */ /* 0x000fe20003f05270 */
[----:B------:R-:W-:-:S12]  /*21700*/  BSSY B0, `(.L_x_786) ;  /* 0x0000005000007945 */ /* 0x000fd80003800000 */
[----:B------:R-:W-:Y:S05]  /*21710*/  @!P0 BRA `(.L_x_787) ;  /* 0x0000003000008947 */ /* 0x000fea0003800000 */
[----:B--2---:R-:W-:Y:S01]  /*21720*/  IADD3 R0, R0, -0x1, RZ ;  /* 0xffffffff00007810 */ /* 0x004fe20007ffe0ff */
[----:B------:R-:W-:Y:S05]  /*21730*/  BRA.DIV ~URZ, `(.L_x_788) ;  /* 0x000021927f007947 */ /* 0x000fea000b800000 */
[----:B------:R2:W3:Y:S02]  /*21740*/  SHFL.IDX PT, R12, R4, R0, 0x1f ;  /* 0x00001f00040c7589 */ /* 0x0004e400000e0000 */
.L_x_787:
[----:B------:R-:W-:Y:S05]  /*21750*/  BSYNC B0 ;  /* 0x0000000000007941 */ /* 0x000fea0003800000 */
.L_x_786:
[----:B--23--:R-:W-:Y:S01]  /*21760*/  IMAD R0, R12, c[0x0][0x538], R8 ;  /* 0x00014e000c007a24 */ /* 0x00cfe200078e0208 */
[----:B-1----:R-:W-:Y:S01]  /*21770*/  ISETP.NE.AND P0, PT, R7, 0x1, PT ;  /* 0x000000010700780c */ /* 0x002fe20003f05270 */
[----:B------:R-:W-:Y:S03]  /*21780*/  BSSY B0, `(.L_x_789) ;  /* 0x0000085000007945 */ /* 0x000fe60003800000 */
[----:B------:R1:W-:Y:S01]  /*21790*/  STL [R1], R0 ;  /* 0x0000000001007387 */ /* 0x0003e20000100800 */
[----:B------:R-:W-:-:S08]  /*217a0*/  IADD3 R3, -R0, R10, RZ ;  /* 0x0000000a00037210 */ /* 0x000fd00007ffe1ff */
[----:B------:R-:W-:Y:S05]  /*217b0*/  @!P0 BRA `(.L_x_790) ;  /* 0x000003f000008947 */ /* 0x000fea0003800000 */
[-C--:B----4-:R-:W-:Y:S01]  /*217c0*/  IABS R2, R6.reuse ;  /* 0x0000000600027213 */ /* 0x090fe20000000000 */
[----:B------:R-:W-:Y:S01]  /*217d0*/  IMAD.MOV.U32 R8, RZ, RZ, RZ ;  /* 0x000000ffff087224 */ /* 0x000fe200078e00ff */
[----:B------:R-:W-:Y:S02]  /*217e0*/  IABS R10, R6 ;  /* 0x00000006000a7213 */ /* 0x000fe40000000000 */
[----:B-1----:R-:W1:Y:S08]  /*217f0*/  I2F.RP R0, R2 ;  /* 0x0000000200007306 */ /* 0x002e700000209400 */
[----:B-1----:R-:W1:Y:S02]  /*21800*/  MUFU.RCP R0, R0 ;  /* 0x0000000000007308 */ /* 0x002e640000001000 */
[----:B-1----:R-:W-:-:S06]  /*21810*/  IADD3 R0, R0, 0xffffffe, RZ ;  /* 0x0ffffffe00007810 */ /* 0x002fcc0007ffe0ff */
[----:B------:R-:W1:Y:S02]  /*21820*/  F2I.FTZ.U32.TRUNC.NTZ R9, R0 ;  /* 0x0000000000097305 */ /* 0x000e64000021f000 */
[----:B-1----:R-:W-:Y:S01]  /*21830*/  IMAD.MOV R4, RZ, RZ, -R9 ;  /* 0x000000ffff047224 */ /* 0x002fe200078e0a09 */
[----:B------:R-:W-:-:S03]  /*21840*/  IABS R0, R7 ;  /* 0x0000000700007213 */ /* 0x000fc60000000000 */
[----:B------:R-:W-:Y:S02]  /*21850*/  IMAD.MOV.U32 R5, RZ, RZ, R4 ;  /* 0x000000ffff057224 */ /* 0x000fe400078e0004 */
[----:B------:R-:W-:Y:S01]  /*21860*/  IMAD.MOV.U32 R4, RZ, RZ, R0 ;  /* 0x000000ffff047224 */ /* 0x000fe200078e0000 */
[----:B------:R-:W-:Y:S01]  /*21870*/  IABS R0, R3 ;  /* 0x0000000300007213 */ /* 0x000fe20000000000 */
[----:B------:R-:W-:Y:S02]  /*21880*/  IMAD R5, R5, R2, RZ ;  /* 0x0000000205057224 */ /* 0x000fe400078e02ff */
[----:B------:R-:W1:Y:S02]  /*21890*/  I2F.RP R11, R4 ;  /* 0x00000004000b7306 */ /* 0x000e640000209400 */
[----:B------:R-:W-:Y:S01]  /*218a0*/  IMAD.HI.U32 R9, R9, R5, R8 ;  /* 0x0000000509097227 */ /* 0x000fe200078e0008 */
[----:B------:R-:W-:-:S03]  /*218b0*/  MOV R5, R0 ;  /* 0x0000000000057202 */ /* 0x000fc60000000f00 */
[----:B------:R-:W-:-:S04]  /*218c0*/  IMAD.MOV R0, RZ, RZ, -R10 ;  /* 0x000000ffff007224 */ /* 0x000fc800078e0a0a */
[----:B------:R-:W-:Y:S02]  /*218d0*/  IMAD.MOV.U32 R8, RZ, RZ, R0 ;  /* 0x000000ffff087224 */ /* 0x000fe400078e0000 */
[----:B------:R-:W-:-:S04]  /*218e0*/  IMAD.HI.U32 R0, R9, R5, RZ ;  /* 0x0000000509007227 */ /* 0x000fc800078e00ff */
[----:B------:R-:W-:Y:S02]  /*218f0*/  IMAD R5, R0, R8, R5 ;  /* 0x0000000800057224 */ /* 0x000fe400078e0205 */
[----:B-1----:R-:W1:Y:S03]  /*21900*/  MUFU.RCP R8, R11 ;  /* 0x0000000b00087308 */ /* 0x002e660000001000 */
[----:B------:R-:W-:Y:S02]  /*21910*/  ISETP.GT.U32.AND P0, PT, R2, R5, PT ;  /* 0x000000050200720c */ /* 0x000fe40003f04070 */
[----:B-1----:R-:W-:-:S11]  /*21920*/  IADD3 R8, R8, 0xffffffe, RZ ;  /* 0x0ffffffe08087810 */ /* 0x002fd60007ffe0ff */
[----:B------:R-:W-:Y:S01]  /*21930*/  @!P0 IMAD.IADD R5, R5, 0x1, -R2 ;  /* 0x0000000105058824 */ /* 0x000fe200078e0a02 */
[----:B------:R-:W-:Y:S01]  /*21940*/  @!P0 IADD3 R0, R0, 0x1, RZ ;  /* 0x0000000100008810 */ /* 0x000fe20007ffe0ff */
[----:B------:R-:W1:Y:S01]  /*21950*/  F2I.FTZ.U32.TRUNC.NTZ R9, R8 ;  /* 0x0000000800097305 */ /* 0x000e62000021f000 */
[----:B------:R-:W-:Y:S02]  /*21960*/  ISETP.NE.AND P0, PT, R6, RZ, PT ;  /* 0x000000ff0600720c */ /* 0x000fe40003f05270 */
[----:B------:R-:W-:Y:S02]  /*21970*/  ISETP.GE.U32.AND P2, PT, R5, R2, PT ;  /* 0x000000020500720c */ /* 0x000fe40003f46070 */
[----:B------:R-:W-:-:S04]  /*21980*/  LOP3.LUT R2, R3, R6, RZ, 0x3c, !PT ;  /* 0x0000000603027212 */ /* 0x000fc800078e3cff */
[----:B------:R-:W-:-:S07]  /*21990*/  ISETP.GE.AND P1, PT, R2, RZ, PT ;  /* 0x000000ff0200720c */ /* 0x000fce0003f26270 */
[----:B------:R-:W-:Y:S02]  /*219a0*/  @P2 IADD3 R0, R0, 0x1, RZ ;  /* 0x0000000100002810 */ /* 0x000fe40007ffe0ff */
[----:B-1----:R-:W-:Y:S02]  /*219b0*/  IADD3 R2, RZ, -R9, RZ ;  /* 0x80000009ff027210 */ /* 0x002fe40007ffe0ff */
[----:B------:R-:W-:Y:S02]  /*219c0*/  MOV R8, RZ ;  /* 0x000000ff00087202 */ /* 0x000fe40000000f00 */
[----:B------:R-:W-:Y:S01]  /*219d0*/  @!P1 IMAD.MOV R0, RZ, RZ, -R0 ;  /* 0x000000ffff009224 */ /* 0x000fe200078e0a00 */
[----:B------:R-:W-:Y:S01]  /*219e0*/  @!P0 LOP3.LUT R0, RZ, R6, RZ, 0x33, !PT ;  /* 0x00000006ff008212 */ /* 0x000fe200078e33ff */
[----:B------:R-:W-:Y:S01]  /*219f0*/  IMAD.MOV.U32 R5, RZ, RZ, R2 ;  /* 0x000000ffff057224 */ /* 0x000fe200078e0002 */
[----:B------:R-:W-:Y:S02]  /*21a00*/  IABS R2, R7 ;  /* 0x0000000700027213 */ /* 0x000fe40000000000 */
[----:B------:R-:W-:Y:S01]  /*21a10*/  IABS R11, R0 ;  /* 0x00000000000b7213 */ /* 0x000fe20000000000 */
[----:B------:R-:W-:-:S02]  /*21a20*/  IMAD R5, R5, R4, RZ ;  /* 0x0000000405057224 */ /* 0x000fc400078e02ff */
        /* <DEDUP_REMOVED lines=10> */
[----:B------:R-:W-:Y:S01]  /*21ad0*/  ISETP.GE.U32.AND P2, PT, R5, R4, PT ;  /* 0x000000040500720c */ /* 0x000fe20003f46070 */
[----:B------:R-:W-:Y:S01]  /*21ae0*/  IMAD.MOV R5, RZ, RZ, -R0 ;  /* 0x000000ffff057224 */ /* 0x000fe200078e0a00 */
        /* <DEDUP_REMOVED lines=12> */
.L_x_790:
[----:B-1----:R-:W2:Y:S01]  /*21bb0*/  LDL R0, [R1+0xc] ;  /* 0x00000c0001007983 */ /* 0x002ea20000100800 */
[----:B------:R-:W-:-:S04]  /*21bc0*/  IMAD.MOV.U32 R4, RZ, RZ, 0x4 ;  /* 0x00000004ff047424 */ /* 0x000fc800078e00ff */
[----:B--2---:R-:W-:-:S05]  /*21bd0*/  IMAD.WIDE R4, R0, R4, c[0x0][0x590] ;  /* 0x0001640000047625 */ /* 0x004fca00078e0204 */
[----:B------:R1:W2:Y:S01]  /*21be0*/  LDG.E R7, [R4.64] ;  /* 0x0000000604077981 */ /* 0x0002a2000c1e1900 */
[----:B------:R-:W-:Y:S01]  /*21bf0*/  IABS R2, R3 ;  /* 0x0000000300027213 */ /* 0x000fe20000000000 */
[----:B-1----:R-:W-:Y:S02]  /*21c00*/  IMAD.MOV.U32 R4, RZ, RZ, RZ ;  /* 0x000000ffff047224 */ /* 0x002fe400078e00ff */
[----:B--2-4-:R-:W-:-:S05]  /*21c10*/  IMAD R11, R7, R6, RZ ;  /* 0x00000006070b7224 */ /* 0x014fca00078e02ff */
        /* <DEDUP_REMOVED lines=8> */
[----:B------:R-:W-:-:S04]  /*21ca0*/  IMAD R0, R0, R8, RZ ;  /* 0x0000000800007224 */ /* 0x000fc800078e02ff */
[----:B------:R-:W-:-:S04]  /*21cb0*/  IMAD.HI.U32 R0, R5, R0, R4 ;  /* 0x0000000005007227 */ /* 0x000fc800078e0004 */
[----:B------:R-:W-:Y:S02]  /*21cc0*/  IMAD.MOV R4, RZ, RZ, -R9 ;  /* 0x000000ffff047224 */ /* 0x000fe400078e0a09 */
[----:B------:R-:W-:-:S04]  /*21cd0*/  IMAD.HI.U32 R0, R0, R2, RZ ;  /* 0x0000000200007227 */ /* 0x000fc800078e00ff */
[----:B------:R-:W-:-:S05]  /*21ce0*/  IMAD R2, R0, R4, R2 ;  /* 0x0000000400027224 */ /* 0x000fca00078e0202 */
[----:B------:R-:W-:-:S13]  /*21cf0*/  ISETP.GT.U32.AND P0, PT, R8, R2, PT ;  /* 0x000000020800720c */ /* 0x000fda0003f04070 */
[-C--:B------:R-:W-:Y:S02]  /*21d00*/  @!P0 IADD3 R2, R2, -R8.reuse, RZ ;  /* 0x8000000802028210 */ /* 0x080fe40007ffe0ff */
[----:B------:R-:W-:Y:S02]  /*21d10*/  @!P0 IADD3 R0, R0, 0x1, RZ ;  /* 0x0000000100008810 */ /* 0x000fe40007ffe0ff */
[----:B------:R-:W-:Y:S01]  /*21d20*/  ISETP.GE.U32.AND P2, PT, R2, R8, PT ;  /* 0x000000080200720c */ /* 0x000fe20003f46070 */
[----:B------:R-:W-:Y:S01]  /*21d30*/  IMAD.MOV.U32 R8, RZ, RZ, RZ ;  /* 0x000000ffff087224 */ /* 0x000fe200078e00ff */
[----:B------:R-:W-:Y:S02]  /*21d40*/  LOP3.LUT R2, R3, R11, RZ, 0x3c, !PT ;  /* 0x0000000b03027212 */ /* 0x000fe400078e3cff */
[----:B------:R-:W-:Y:S02]  /*21d50*/  ISETP.NE.AND P0, PT, R11, RZ, PT ;  /* 0x000000ff0b00720c */ /* 0x000fe40003f05270 */
[----:B------:R-:W-:-:S07]  /*21d60*/  ISETP.GE.AND P1, PT, R2, RZ, PT ;  /* 0x000000ff0200720c */ /* 0x000fce0003f26270 */
[----:B------:R-:W-:-:S05]  /*21d70*/  @P2 IADD3 R0, R0, 0x1, RZ ;  /* 0x0000000100002810 */ /* 0x000fca0007ffe0ff */
[----:B------:R-:W-:-:S04]  /*21d80*/  IMAD.MOV.U32 R2, RZ, RZ, R0 ;  /* 0x000000ffff027224 */ /* 0x000fc800078e0000 */
[----:B------:R-:W-:Y:S01]  /*21d90*/  @!P1 IMAD.MOV R2, RZ, RZ, -R2 ;  /* 0x000000ffff029224 */ /* 0x000fe200078e0a02 */
[----:B------:R-:W-:-:S05]  /*21da0*/  @!P0 LOP3.LUT R2, RZ, R11, RZ, 0x33, !PT ;  /* 0x0000000bff028212 */ /* 0x000fca00078e33ff */
[----:B------:R-:W-:Y:S02]  /*21db0*/  IMAD R10, R7, R2, RZ ;  /* 0x00000002070a7224 */ /* 0x000fe400078e02ff */
[----:B------:R-:W-:-:S03]  /*21dc0*/  IMAD.MOV R2, RZ, RZ, -R2 ;  /* 0x000000ffff027224 */ /* 0x000fc600078e0a02 */
[----:B------:R-:W-:-:S04]  /*21dd0*/  IADD3 R0, -R10, c[0x0][0x538], RZ ;  /* 0x00014e000a007a10 */ /* 0x000fc80007ffe1ff */
[----:B------:R-:W-:-:S04]  /*21de0*/  IMNMX R0, R7, R0, PT ;  /* 0x0000000007007217 */ /* 0x000fc80003800200 */
[----:B------:R-:W-:-:S04]  /*21df0*/  IABS R4, R0 ;  /* 0x0000000000047213 */ /* 0x000fc80000000000 */
[----:B------:R-:W1:Y:S08]  /*21e00*/  I2F.RP R5, R4 ;  /* 0x0000000400057306 */ /* 0x000e700000209400 */
[----:B-1----:R-:W1:Y:S02]  /*21e10*/  MUFU.RCP R5, R5 ;  /* 0x0000000500057308 */ /* 0x002e640000001000 */
[----:B-1----:R-:W-:-:S06]  /*21e20*/  IADD3 R5, R5, 0xffffffe, RZ ;  /* 0x0ffffffe05057810 */ /* 0x002fcc0007ffe0ff */
[----:B------:R-:W1:Y:S02]  /*21e30*/  F2I.FTZ.U32.TRUNC.NTZ R9, R5 ;  /* 0x0000000500097305 */ /* 0x000e64000021f000 */
[----:B-1----:R-:W-:Y:S02]  /*21e40*/  IMAD.MOV R7, RZ, RZ, -R9 ;  /* 0x000000ffff077224 */ /* 0x002fe400078e0a09 */
[----:B------:R-:W-:-:S03]  /*21e50*/  IMAD R5, R11, R2, R3 ;  /* 0x000000020b057224 */ /* 0x000fc600078e0203 */
[----:B------:R-:W-:Y:S02]  /*21e60*/  MOV R2, R7 ;  /* 0x0000000700027202 */ /* 0x000fe40000000f00 */
[----:B------:R-:W-:Y:S02]  /*21e70*/  IABS R7, R0 ;  /* 0x0000000000077213 */ /* 0x000fe40000000000 */
[----:B------:R-:W-:Y:S01]  /*21e80*/  IABS R3, R5 ;  /* 0x0000000500037213 */ /* 0x000fe20000000000 */
[----:B------:R-:W-:-:S04]  /*21e90*/  IMAD R2, R2, R4, RZ ;  /* 0x0000000402027224 */ /* 0x000fc800078e02ff */
[----:B------:R-:W-:-:S04]  /*21ea0*/  IMAD.HI.U32 R8, R9, R2, R8 ;  /* 0x0000000209087227 */ /* 0x000fc800078e0008 */
[----:B------:R-:W-:-:S04]  /*21eb0*/  IMAD.MOV R2, RZ, RZ, -R7 ;  /* 0x000000ffff027224 */ /* 0x000fc800078e0a07 */
        /* <DEDUP_REMOVED lines=15> */
[----:B------:R-:W-:-:S05]  /*21fb0*/  IMAD R0, R2, R3, R5 ;  /* 0x0000000302007224 */ /* 0x000fca00078e0205 */
[----:B------:R1:W-:Y:S02]  /*21fc0*/  STL [R1+0x8], R0 ;  /* 0x0000080001007387 */ /* 0x0003e40000100800 */
.L_x_791:
[----:B------:R-:W-:Y:S05]  /*21fd0*/  BSYNC B0 ;  /* 0x0000000000007941 */ /* 0x000fea0003800000 */
.L_x_789:
[----:B------:R-:W-:-:S04]  /*21fe0*/  LOP3.LUT R2, RZ, R2, RZ, 0x33, !PT ;  /* 0x00000002ff027212 */ /* 0x000fc800078e33ff */
[----:B-1----:R-:W-:-:S05]  /*21ff0*/  IADD3 R0, R2, R6, RZ ;  /* 0x0000000602007210 */ /* 0x002fca0007ffe0ff */
[----:B------:R1:W-:Y:S01]  /*22000*/  STL [R1+0x4], R0 ;  /* 0x0000040001007387 */ /* 0x0003e20000100800 */
[----:B------:R-:W-:Y:S05]  /*22010*/  BRA `(.L_x_792) ;  /* 0x0000005000007947 */ /* 0x000fea0003800000 */
.L_x_780:
[----:B------:R-:W-:Y:S01]  /*22020*/  MOV R0, c[0x0][0x53c] ;  /* 0x00014f0000007a02 */ /* 0x000fe20000000f00 */
[----:B------:R1:W-:Y:S04]  /*22030*/  STL [R1], R10 ;  /* 0x0000000a01007387 */ /* 0x0003e80000100800 */
[----:B------:R1:W-:Y:S04]  /*22040*/  STL [R1+0x4], RZ ;  /* 0x000004ff01007387 */ /* 0x0003e80000100800 */
[----:B------:R1:W-:Y:S04]  /*22050*/  STL [R1+0x8], RZ ;  /* 0x000008ff01007387 */ /* 0x0003e80000100800 */
[----:B------:R1:W-:Y:S02]  /*22060*/  STL [R1+0xc], R0 ;  /* 0x00000c0001007387 */ /* 0x0003e40000100800 */
.L_x_792:
[----:B------:R-:W-:Y:S05]  /*22070*/  BSYNC B1 ;  /* 0x0000000000017941 */ /* 0x000fea0003800000 */
.L_x_778:
[----:B---3--:R-:W2:Y:S04]  /*22080*/  LDL R4, [R1] ;  /* 0x0000000001047983 */ /* 0x008ea80000100800 */
[----:B------:R-:W2:Y:S04]  /*22090*/  LDL R5, [R1+0x4] ;  /* 0x0000040001057983 */ /* 0x000ea80000100800 */
[----:B------:R-:W2:Y:S04]  /*220a0*/  LDL R6, [R1+0x8] ;  /* 0x0000080001067983 */ /* 0x000ea80000100800 */
[----:B------:R-:W2:Y:S01]  /*220b0*/  LDL R7, [R1+0xc] ;  /* 0x00000c0001077983 */ /* 0x000ea20000100800 */
[----:B------:R-:W-:Y:S03]  /*220c0*/  WARPSYNC 0xffffffff ;  /* 0xffffffff00007948 */ /* 0x000fe60003800000 */
[----:B------:R-:W-:Y:S01]  /*220d0*/  BAR.SYNC.DEFER_BLOCKING 0x4, 0x100 ;  /* 0x0104000000007b1d */ /* 0x000fe20000010000 */
[----:B------:R-:W-:-:S13]  /*220e0*/  ISETP.NE.AND P0, PT, R13, RZ, PT ;  /* 0x000000ff0d00720c */ /* 0x000fda0003f05270 */
[----:B--2---:R2:W-:Y:S04]  /*220f0*/  @!P0 STS.128 [0x18100], R4 ;  /* 0x01810004ff008388 */ /* 0x0045e80000000c00 */
[----:B------:R-:W-:Y:S06]  /*22100*/  BAR.ARV 0x5, 0x100 ;  /* 0x0144000000007b1d */ /* 0x000fec0000002000 */
.L_x_773:
[----:B-1----:R-:W3:Y:S02]  /*22110*/  LDL R0, [R1+0xc] ;  /* 0x00000c0001007983 */ /* 0x002ee40000100800 */
[----:B---3--:R-:W-:-:S13]  /*22120*/  ISETP.GE.AND P0, PT, R0, c[0x0][0x53c], PT ;  /* 0x00014f0000007a0c */ /* 0x008fda0003f06270 */
[----:B--2-4-:R-:W-:Y:S01]  /*22130*/  @P0 CALL.REL.NOINC `(.L_x_793) ;  /* 0x0000001000000944 */ /* 0x014fe20003c00000 */
[----:B------:R-:W-:Y:S05]  /*22140*/  BRA `(.L_x_794) ;  /* 0xfffdf8e000007947 */ /* 0x000fea000383ffff */
.L_x_793:
[----:B------:R-:W-:Y:S05]  /*22150*/  EXIT ;  /* 0x000000000000794d */ /* 0x000fea0003800000 */
.L_x_574:
[----:B------:R-:W-:Y:S01]  /*22160*/  IMAD.MOV.U32 R0, RZ, RZ, R4 ;  /* 0x000000ffff007224 */ /* 0x000fe200078e0004 */
[----:B------:R-:W-:Y:S02]  /*22170*/  MOV R2, 0x1 ;  /* 0x0000000100027802 */ /* 0x000fe40000000f00 */
[----:B------:R-:W-:Y:S02]  /*22180*/  MOV R3, 0x221a0 ;  /* 0x000221a000037802 */ /* 0x000fe40000000f00 */
[----:B------:R-:W-:Y:S05]  /*22190*/  CALL.REL.NOINC `($__internal_14_$__cuda_sm70_shflsync_up_p) ;  /* 0x0000184000007944 */ /* 0x000fea0003c00000 */
[----:B------:R-:W-:Y:S01]  /*221a0*/  MOV R0, R5 ;  /* 0x0000000500007202 */ /* 0x000fe20000000f00 */
[----:B------:R-:W-:Y:S05]  /*221b0*/  BRA `(.L_x_795) ;  /* 0xfffde2c000007947 */ /* 0x000fea000383ffff */
.L_x_575:
[----:B------:R-:W-:Y:S01]  /*221c0*/  IMAD.MOV.U32 R0, RZ, RZ, R4 ;  /* 0x000000ffff007224 */ /* 0x000fe200078e0004 */
[----:B------:R-:W-:Y:S02]  /*221d0*/  MOV R2, 0x2 ;  /* 0x0000000200027802 */ /* 0x000fe40000000f00 */
[----:B------:R-:W-:Y:S02]  /*221e0*/  MOV R3, 0x22200 ;  /* 0x0002220000037802 */ /* 0x000fe40000000f00 */
[----:B------:R-:W-:Y:S05]  /*221f0*/  CALL.REL.NOINC `($__internal_14_$__cuda_sm70_shflsync_up_p) ;  /* 0x000017e000007944 */ /* 0x000fea0003c00000 */
[----:B------:R-:W-:Y:S02]  /*22200*/  SEL R5, R5, RZ, P4 ;  /* 0x000000ff05057207 */ /* 0x000fe40002000000 */
[----:B------:R-:W-:Y:S02]  /*22210*/  MOV R2, 0x4 ;  /* 0x0000000400027802 */ /* 0x000fe40000000f00 */
[----:B------:R-:W-:Y:S01]  /*22220*/  MOV R3, 0x22260 ;  /* 0x0002226000037802 */ /* 0x000fe20000000f00 */
[----:B------:R-:W-:-:S04]  /*22230*/  IMAD.IADD R4, R4, 0x1, R5 ;  /* 0x0000000104047824 */ /* 0x000fc800078e0205 */
[----:B------:R-:W-:Y:S02]  /*22240*/  IMAD.MOV.U32 R0, RZ, RZ, R4 ;  /* 0x000000ffff007224 */ /* 0x000fe400078e0004 */
        /* <DEDUP_REMOVED lines=16> */
[----:B------:R-:W-:Y:S02]  /*22350*/  IMAD.IADD R4, R4, 0x1, R5 ;  /* 0x0000000104047824 */ /* 0x000fe400078e0205 */
[----:B------:R-:W-:Y:S02]  /*22360*/  IMAD.MOV.U32 R5, RZ, RZ, 0x1f ;  /* 0x0000001fff057424 */ /* 0x000fe400078e00ff */
[----:B------:R-:W-:Y:S02]  /*22370*/  IMAD.MOV.U32 R9, RZ, RZ, R4 ;  /* 0x000000ffff097224 */ /* 0x000fe400078e0004 */
[----:B------:R-:W-:Y:S05]  /*22380*/  CALL.REL.NOINC `($__internal_13_$__cuda_sm70_shflsync_idx_p) ;  /* 0x0000160000007944 */ /* 0x000fea0003c00000 */
[----:B------:R-:W-:Y:S01]  /*22390*/  MOV R0, R5 ;  /* 0x0000000500007202 */ /* 0x000fe20000000f00 */
[----:B------:R-:W-:Y:S05]  /*223a0*/  BRA `(.L_x_796) ;  /* 0xfffde1d000007947 */ /* 0x000fea000383ffff */
.L_x_577:
[----:B------:R-:W-:Y:S02]  /*223b0*/  SEL R0, RZ, 0x1, P0 ;  /* 0x00000001ff007807 */ /* 0x000fe40000000000 */
[----:B------:R-:W-:-:S02]  /*223c0*/  MOV R2, 0x223e0 ;  /* 0x000223e000027802 */ /* 0x000fc40000000f00 */
[----:B------:R-:W-:Y:S05]  /*223d0*/  CALL.REL.NOINC `($__internal_15_$__cuda_sm70_votesync_ballot) ;  /* 0x0000167000007944 */ /* 0x000fea0003c00000 */
[----:B------:R-:W-:Y:S01]  /*223e0*/  MOV R7, R0 ;  /* 0x0000000000077202 */ /* 0x000fe20000000f00 */
[----:B------:R-:W-:Y:S05]  /*223f0*/  BRA `(.L_x_797) ;  /* 0xfffde21000007947 */ /* 0x000fea000383ffff */
.L_x_578:
[----:B------:R-:W-:Y:S01]  /*22400*/  IMAD.MOV.U32 R9, RZ, RZ, R10 ;  /* 0x000000ffff097224 */ /* 0x000fe200078e000a */
[----:B------:R-:W-:Y:S01]  /*22410*/  MOV R5, R0 ;  /* 0x0000000000057202 */ /* 0x000fe20000000f00 */
[----:B------:R-:W-:Y:S01]  /*22420*/  IMAD.MOV.U32 R3, RZ, RZ, 0x1f ;  /* 0x0000001fff037424 */ /* 0x000fe200078e00ff */
[----:B-1----:R-:W-:-:S02]  /*22430*/  MOV R2, 0x22450 ;  /* 0x0002245000027802 */ /* 0x002fc40000000f00 */
[----:B------:R-:W-:Y:S05]  /*22440*/  CALL.REL.NOINC `($__internal_13_$__cuda_sm70_shflsync_idx_p) ;  /* 0x0000154000007944 */ /* 0x000fea0003c00000 */
[----:B------:R-:W-:Y:S01]  /*22450*/  IMAD.MOV.U32 R12, RZ, RZ, R5 ;  /* 0x000000ffff0c7224 */ /* 0x000fe200078e0005 */
[----:B------:R-:W-:Y:S01]  /*22460*/  MOV R9, R8 ;  /* 0x0000000800097202 */ /* 0x000fe20000000f00 */
[----:B------:R-:W-:Y:S01]  /*22470*/  IMAD.MOV.U32 R6, RZ, RZ, RZ ;  /* 0x000000ffff067224 */ /* 0x000fe200078e00ff */
[----:B------:R-:W-:Y:S01]  /*22480*/  MOV R5, R0 ;  /* 0x0000000000057202 */ /* 0x000fe20000000f00 */
[----:B------:R-:W-:Y:S01]  /*22490*/  IMAD.MOV.U32 R3, RZ, RZ, 0x1f ;  /* 0x0000001fff037424 */ /* 0x000fe200078e00ff */
[----:B------:R-:W-:-:S02]  /*224a0*/  MOV R2, 0x224c0 ;  /* 0x000224c000027802 */ /* 0x000fc40000000f00 */
[----:B------:R-:W-:Y:S05]  /*224b0*/  CALL.REL.NOINC `($__internal_13_$__cuda_sm70_shflsync_idx_p) ;  /* 0x000014d000007944 */ /* 0x000fea0003c00000 */
[----:B------:R-:W-:Y:S01]  /*224c0*/  MOV R10, R5 ;  /* 0x00000005000a7202 */ /* 0x000fe20000000f00 */
[----:B------:R-:W-:Y:S05]  /*224d0*/  BRA `(.L_x_798) ;  /* 0xfffde1a000007947 */ /* 0x000fea000383ffff */
.L_x_581:
[----:B------:R-:W-:Y:S01]  /*224e0*/  IMAD.MOV.U32 R9, RZ, RZ, R4 ;  /* 0x000000ffff097224 */ /* 0x000fe200078e0004 */
[----:B------:R-:W-:-:S02]  /*224f0*/  MOV R3, 0x1f ;  /* 0x0000001f00037802 */ /* 0x000fc40000000f00 */
[----:B-1----:R-:W-:Y:S02]  /*22500*/  MOV R2, 0x22520 ;  /* 0x0002252000027802 */ /* 0x002fe40000000f00 */
[----:B--234-:R-:W-:Y:S05]  /*22510*/  CALL.REL.NOINC `($__internal_13_$__cuda_sm70_shflsync_idx_p) ;  /* 0x0000147000007944 */ /* 0x01cfea0003c00000 */
[----:B------:R-:W-:Y:S01]  /*22520*/  MOV R6, R5 ;  /* 0x0000000500067202 */ /* 0x000fe20000000f00 */
[----:B------:R-:W-:Y:S05]  /*22530*/  BRA `(.L_x_580) ;  /* 0xfffde1a000007947 */ /* 0x000fea000383ffff */
.L_x_636:
[----:B------:R-:W-:Y:S01]  /*22540*/  IMAD.MOV.U32 R9, RZ, RZ, R12 ;  /* 0x000000ffff097224 */ /* 0x000fe200078e000c */
[----:B------:R-:W-:Y:S01]  /*22550*/  MOV R5, RZ ;  /* 0x000000ff00057202 */ /* 0x000fe20000000f00 */
[----:B------:R-:W-:Y:S01]  /*22560*/  IMAD.MOV.U32 R3, RZ, RZ, 0x181f ;  /* 0x0000181fff037424 */ /* 0x000fe200078e00ff */
[----:B------:R-:W-:Y:S02]  /*22570*/  MOV R2, 0x22590 ;  /* 0x0002259000027802 */ /* 0x000fe40000000f00 */
[----:B-1---5:R-:W-:Y:S05]  /*22580*/  CALL.REL.NOINC `($__internal_13_$__cuda_sm70_shflsync_idx_p) ;  /* 0x0000140000007944 */ /* 0x022fea0003c00000 */
[----:B------:R-:W-:Y:S01]  /*22590*/  MOV R10, R5 ;  /* 0x00000005000a7202 */ /* 0x000fe20000000f00 */
[----:B------:R-:W-:Y:S05]  /*225a0*/  BRA `(.L_x_799) ;  /* 0xfffe5fe000007947 */ /* 0x000fea000383ffff */
.L_x_637:
[----:B------:R-:W-:Y:S01]  /*225b0*/  IMAD.MOV.U32 R9, RZ, RZ, R15 ;  /* 0x000000ffff097224 */ /* 0x000fe200078e000f */
[----:B------:R-:W-:Y:S01]  /*225c0*/  MOV R5, RZ ;  /* 0x000000ff00057202 */ /* 0x000fe20000000f00 */
[----:B------:R-:W-:Y:S01]  /*225d0*/  IMAD.MOV.U32 R3, RZ, RZ, 0x181f ;  /* 0x0000181fff037424 */ /* 0x000fe200078e00ff */
[----:B------:R-:W-:Y:S02]  /*225e0*/  MOV R2, 0x22600 ;  /* 0x0002260000027802 */ /* 0x000fe40000000f00 */
[----:B-123-5:R-:W-:Y:S05]  /*225f0*/  CALL.REL.NOINC `($__internal_13_$__cuda_sm70_shflsync_idx_p) ;  /* 0x0000139000007944 */ /* 0x02efea0003c00000 */
[----:B------:R-:W-:Y:S01]  /*22600*/  MOV R0, R5 ;  /* 0x0000000500007202 */ /* 0x000fe20000000f00 */
[----:B------:R-:W-:Y:S05]  /*22610*/  BRA `(.L_x_800) ;  /* 0xfffe5f9000007947 */ /* 0x000fea000383ffff */
.L_x_640:
[----:B-1----:R-:W-:Y:S01]  /*22620*/  IMAD.MOV.U32 R9, RZ, RZ, R12 ;  /* 0x000000ffff097224 */ /* 0x002fe200078e000c */
[----:B------:R-:W-:Y:S01]  /*22630*/  MOV R5, 0x1 ;  /* 0x0000000100057802 */ /* 0x000fe20000000f00 */
[----:B------:R-:W-:Y:S01]  /*22640*/  IMAD.MOV.U32 R3, RZ, RZ, 0x181f ;  /* 0x0000181fff037424 */ /* 0x000fe200078e00ff */
[----:B------:R-:W-:-:S02]  /*22650*/  MOV R2, 0x22670 ;  /* 0x0002267000027802 */ /* 0x000fc40000000f00 */
[----:B--2345:R-:W-:Y:S05]  /*22660*/  CALL.REL.NOINC `($__internal_13_$__cuda_sm70_shflsync_idx_p) ;  /* 0x0000132000007944 */ /* 0x03cfea0003c00000 */
[----:B------:R-:W-:Y:S01]  /*22670*/  IMAD.MOV.U32 R10, RZ, RZ, R5 ;  /* 0x000000ffff0a7224 */ /* 0x000fe200078e0005 */
[----:B------:R-:W-:Y:S01]  /*22680*/  MOV R5, 0x1 ;  /* 0x0000000100057802 */ /* 0x000fe20000000f00 */
[----:B------:R-:W-:Y:S01]  /*22690*/  IMAD.MOV.U32 R9, RZ, RZ, R15 ;  /* 0x000000ffff097224 */ /* 0x000fe200078e000f */
[----:B------:R-:W-:-:S02]  /*226a0*/  MOV R3, 0x181f ;  /* 0x0000181f00037802 */ /* 0x000fc40000000f00 */
[----:B------:R-:W-:Y:S02]  /*226b0*/  MOV R2, 0x226d0 ;  /* 0x000226d000027802 */ /* 0x000fe40000000f00 */
[----:B------:R-:W-:Y:S05]  /*226c0*/  CALL.REL.NOINC `($__internal_13_$__cuda_sm70_shflsync_idx_p) ;  /* 0x000012c000007944 */ /* 0x000fea0003c00000 */
[----:B------:R-:W-:Y:S01]  /*226d0*/  MOV R0, R5 ;  /* 0x0000000500007202 */ /* 0x000fe20000000f00 */
[----:B------:R-:W-:Y:S05]  /*226e0*/  BRA `(.L_x_801) ;  /* 0xfffe605000007947 */ /* 0x000fea000383ffff */
.L_x_643:
[----:B-1----:R-:W-:Y:S01]  /*226f0*/  IMAD.MOV.U32 R9, RZ, RZ, R12 ;  /* 0x000000ffff097224 */ /* 0x002fe200078e000c */
[----:B------:R-:W-:Y:S01]  /*22700*/  MOV R5, 0x2 ;  /* 0x0000000200057802 */ /* 0x000fe20000000f00 */
[----:B------:R-:W-:Y:S01]  /*22710*/  IMAD.MOV.U32 R3, RZ, RZ, 0x181f ;  /* 0x0000181fff037424 */ /* 0x000fe200078e00ff */
[----:B------:R-:W-:Y:S02]  /*22720*/  MOV R2, 0x22740 ;  /* 0x0002274000027802 */ /* 0x000fe40000000f00 */
[----:B--2345:R-:W-:Y:S05]  /*22730*/  CALL.REL.NOINC `($__internal_13_$__cuda_sm70_shflsync_idx_p) ;  /* 0x0000125000007944 */ /* 0x03cfea0003c00000 */
[----:B------:R-:W-:Y:S01]  /*22740*/  MOV R10, R5 ;  /* 0x00000005000a7202 */ /* 0x000fe20000000f00 */
[----:B------:R-:W-:Y:S05]  /*22750*/  BRA `(.L_x_802) ;  /* 0xfffe614000007947 */ /* 0x000fea000383ffff */
.L_x_644:
[----:B-1----:R-:W-:Y:S01]  /*22760*/  IMAD.MOV.U32 R9, RZ, RZ, R15 ;  /* 0x000000ffff097224 */ /* 0x002fe200078e000f */
[----:B------:R-:W-:Y:S01]  /*22770*/  MOV R5, 0x2 ;  /* 0x0000000200057802 */ /* 0x000fe20000000f00 */
[----:B------:R-:W-:Y:S01]  /*22780*/  IMAD.MOV.U32 R3, RZ, RZ, 0x181f ;  /* 0x0000181fff037424 */ /* 0x000fe200078e00ff */
[----:B------:R-:W-:Y:S02]  /*22790*/  MOV R2, 0x227b0 ;  /* 0x000227b000027802 */ /* 0x000fe40000000f00 */
[----:B--2345:R-:W-:Y:S05]  /*227a0*/  CALL.REL.NOINC `($__internal_13_$__cuda_sm70_shflsync_idx_p) ;  /* 0x000011e000007944 */ /* 0x03cfea0003c00000 */
[----:B------:R-:W-:Y:S01]  /*227b0*/  MOV R0, R5 ;  /* 0x0000000500007202 */ /* 0x000fe20000000f00 */
[----:B------:R-:W-:Y:S05]  /*227c0*/  BRA `(.L_x_803) ;  /* 0xfffe60f000007947 */ /* 0x000fea000383ffff */
.L_x_647:
[----:B--2---:R-:W-:Y:S01]  /*227d0*/  IMAD.MOV.U32 R9, RZ, RZ, R12 ;  /* 0x000000ffff097224 */ /* 0x004fe200078e000c */
[----:B------:R-:W-:Y:S01]  /*227e0*/  MOV R5, 0x3 ;  /* 0x0000000300057802 */ /* 0x000fe20000000f00 */
[----:B------:R-:W-:Y:S01]  /*227f0*/  IMAD.MOV.U32 R3, RZ, RZ, 0x181f ;  /* 0x0000181fff037424 */ /* 0x000fe200078e00ff */
[----:B------:R-:W-:-:S02]  /*22800*/  MOV R2, 0x22820 ;  /* 0x0002282000027802 */ /* 0x000fc40000000f00 */
[----:B-1-345:R-:W-:Y:S05]  /*22810*/  CALL.REL.NOINC `($__internal_13_$__cuda_sm70_shflsync_idx_p) ;  /* 0x0000117000007944 */ /* 0x03afea0003c00000 */
        /* <DEDUP_REMOVED lines=8> */
.L_x_732:
[----:B------:R-:W-:Y:S01]  /*228a0*/  IMAD.MOV.U32 R2, RZ, RZ, R237 ;  /* 0x000000ffff027224 */ /* 0x000fe200078e00ed */
[----:B------:R-:W-:Y:S02]  /*228b0*/  MOV R5, 0x2 ;  /* 0x0000000200057802 */ /* 0x000fe40000000f00 */
[----:B------:R-:W-:Y:S02]  /*228c0*/  MOV R3, 0x228e0 ;  /* 0x000228e000037802 */ /* 0x000fe40000000f00 */
[----:B------:R-:W-:Y:S05]  /*228d0*/  CALL.REL.NOINC `($__internal_12_$__cuda_sm70_shflsync_bfly_p) ;  /* 0x0000106000007944 */ /* 0x000fea0003c00000 */
[----:B------:R-:W-:Y:S01]  /*228e0*/  MOV R0, R5 ;  /* 0x0000000500007202 */ /* 0x000fe20000000f00 */
[----:B------:R-:W-:Y:S05]  /*228f0*/  BRA `(.L_x_805) ;  /* 0xffffa98000007947 */ /* 0x000fea000383ffff */
.L_x_733:
[----:B------:R-:W-:Y:S01]  /*22900*/  IMAD.MOV.U32 R2, RZ, RZ, R0 ;  /* 0x000000ffff027224 */ /* 0x000fe200078e0000 */
[----:B------:R-:W-:Y:S02]  /*22910*/  MOV R5, 0x1 ;  /* 0x0000000100057802 */ /* 0x000fe40000000f00 */
[----:B------:R-:W-:Y:S02]  /*22920*/  MOV R3, 0x22940 ;  /* 0x0002294000037802 */ /* 0x000fe40000000f00 */
[----:B-1----:R-:W-:Y:S05]  /*22930*/  CALL.REL.NOINC `($__internal_12_$__cuda_sm70_shflsync_bfly_p) ;  /* 0x0000100000007944 */ /* 0x002fea0003c00000 */
[----:B------:R-:W-:Y:S01]  /*22940*/  FADD.FTZ R0, R0, R5 ;  /* 0x0000000500007221 */ /* 0x000fe20000010000 */
[----:B------:R-:W-:Y:S02]  /*22950*/  MOV R2, R238 ;  /* 0x000000ee00027202 */ /* 0x000fe40000000f00 */
[----:B------:R-:W-:-:S02]  /*22960*/  MOV R5, 0x2 ;  /* 0x0000000200057802 */ /* 0x000fc40000000f00 */
[----:B------:R-:W-:Y:S02]  /*22970*/  MOV R3, 0x22990 ;  /* 0x0002299000037802 */ /* 0x000fe40000000f00 */
[----:B------:R-:W-:Y:S05]  /*22980*/  CALL.REL.NOINC `($__internal_12_$__cuda_sm70_shflsync_bfly_p) ;  /* 0x00000fb000007944 */ /* 0x000fea0003c00000 */
[----:B------:R-:W-:Y:S01]  /*22990*/  FADD.FTZ R4, R238, R5 ;  /* 0x00000005ee047221 */ /* 0x000fe20000010000 */
[----:B------:R-:W-:Y:S02]  /*229a0*/  MOV R5, 0x1 ;  /* 0x0000000100057802 */ /* 0x000fe40000000f00 */
[----:B------:R-:W-:Y:S02]  /*229b0*/  MOV R3, 0x229e0 ;  /* 0x000229e000037802 */ /* 0x000fe40000000f00 */
[----:B------:R-:W-:Y:S02]  /*229c0*/  MOV R2, R4 ;  /* 0x0000000400027202 */ /* 0x000fe40000000f00 */
[----:B------:R-:W-:Y:S05]  /*229d0*/  CALL.REL.NOINC `($__internal_12_$__cuda_sm70_shflsync_bfly_p) ;  /* 0x00000f6000007944 */ /* 0x000fea0003c00000 */
[----:B------:R-:W-:Y:S01]  /*229e0*/  MOV R3, R5 ;  /* 0x0000000500037202 */ /* 0x000fe20000000f00 */
[----:B------:R-:W-:Y:S05]  /*229f0*/  BRA `(.L_x_806) ;  /* 0xffffa8f000007947 */ /* 0x000fea000383ffff */
.L_x_740:
[----:B-1-34-:R-:W-:Y:S01]  /*22a00*/  IMAD.MOV.U32 R9, RZ, RZ, R13 ;  /* 0x000000ffff097224 */ /* 0x01afe200078e000d */
[----:B------:R-:W-:Y:S01]  /*22a10*/  MOV R5, RZ ;  /* 0x000000ff00057202 */ /* 0x000fe20000000f00 */
[----:B------:R-:W-:Y:S01]  /*22a20*/  IMAD.MOV.U32 R3, RZ, RZ, 0x181f ;  /* 0x0000181fff037424 */ /* 0x000fe200078e00ff */
[----:B------:R-:W-:Y:S02]  /*22a30*/  MOV R2, 0x22a50 ;  /* 0x00022a5000027802 */ /* 0x000fe40000000f00 */
[----:B------:R-:W-:Y:S05]  /*22a40*/  CALL.REL.NOINC `($__internal_13_$__cuda_sm70_shflsync_idx_p) ;  /* 0x00000f4000007944 */ /* 0x000fea0003c00000 */
[----:B------:R-:W-:Y:S01]  /*22a50*/  MOV R7, R5 ;  /* 0x0000000500077202 */ /* 0x000fe20000000f00 */
[----:B------:R-:W-:Y:S05]  /*22a60*/  BRA `(.L_x_807) ;  /* 0xffffc1d000007947 */ /* 0x000fea000383ffff */
.L_x_741:
[----:B------:R-:W-:Y:S01]  /*22a70*/  IMAD.MOV.U32 R9, RZ, RZ, R14 ;  /* 0x000000ffff097224 */ /* 0x000fe200078e000e */
[----:B------:R-:W-:Y:S01]  /*22a80*/  MOV R5, RZ ;  /* 0x000000ff00057202 */ /* 0x000fe20000000f00 */
[----:B------:R-:W-:Y:S01]  /*22a90*/  IMAD.MOV.U32 R3, RZ, RZ, 0x181f ;  /* 0x0000181fff037424 */ /* 0x000fe200078e00ff */
[----:B------:R-:W-:-:S02]  /*22aa0*/  MOV R2, 0x22ac0 ;  /* 0x00022ac000027802 */ /* 0x000fc40000000f00 */
[----:B-12---:R-:W-:Y:S05]  /*22ab0*/  CALL.REL.NOINC `($__internal_13_$__cuda_sm70_shflsync_idx_p) ;  /* 0x00000ed000007944 */ /* 0x006fea0003c00000 */
[----:B------:R-:W-:Y:S01]  /*22ac0*/  MOV R2, R5 ;  /* 0x0000000500027202 */ /* 0x000fe20000000f00 */
[----:B------:R-:W-:Y:S05]  /*22ad0*/  BRA `(.L_x_808) ;  /* 0xffffc18000007947 */ /* 0x000fea000383ffff */
.L_x_744:
[----:B--2---:R-:W-:Y:S01]  /*22ae0*/  IMAD.MOV.U32 R9, RZ, RZ, R13 ;  /* 0x000000ffff097224 */ /* 0x004fe200078e000d */
[----:B------:R-:W-:Y:S01]  /*22af0*/  MOV R5, 0x1 ;  /* 0x0000000100057802 */ /* 0x000fe20000000f00 */
[----:B------:R-:W-:Y:S01]  /*22b00*/  IMAD.MOV.U32 R3, RZ, RZ, 0x181f ;  /* 0x0000181fff037424 */ /* 0x000fe200078e00ff */
[----:B----4-:R-:W-:-:S02]  /*22b10*/  MOV R2, 0x22b30 ;  /* 0x00022b3000027802 */ /* 0x010fc40000000f00 */
[----:B-1-3--:R-:W-:Y:S05]  /*22b20*/  CALL.REL.NOINC `($__internal_13_$__cuda_sm70_shflsync_idx_p) ;  /* 0x00000e6000007944 */ /* 0x00afea0003c00000 */
        /* <DEDUP_REMOVED lines=8> */
.L_x_747:
[----:B-1----:R-:W-:Y:S01]  /*22bb0*/  IMAD.MOV.U32 R9, RZ, RZ, R13 ;  /* 0x000000ffff097224 */ /* 0x002fe200078e000d */
[----:B------:R-:W-:Y:S01]  /*22bc0*/  MOV R5, 0x2 ;  /* 0x0000000200057802 */ /* 0x000fe20000000f00 */
[----:B------:R-:W-:Y:S01]  /*22bd0*/  IMAD.MOV.U32 R3, RZ, RZ, 0x181f ;  /* 0x0000181fff037424 */ /* 0x000fe200078e00ff */
[----:B----4-:R-:W-:Y:S02]  /*22be0*/  MOV R2, 0x22c00 ;  /* 0x00022c0000027802 */ /* 0x010fe40000000f00 */
[----:B--23--:R-:W-:Y:S05]  /*22bf0*/  CALL.REL.NOINC `($__internal_13_$__cuda_sm70_shflsync_idx_p) ;  /* 0x00000d9000007944 */ /* 0x00cfea0003c00000 */
[----:B------:R-:W-:Y:S01]  /*22c00*/  MOV R7, R5 ;  /* 0x0000000500077202 */ /* 0x000fe20000000f00 */
[----:B------:R-:W-:Y:S05]  /*22c10*/  BRA `(.L_x_810) ;  /* 0xffffc2f000007947 */ /* 0x000fea000383ffff */
.L_x_748:
[----:B------:R-:W-:Y:S01]  /*22c20*/  IMAD.MOV.U32 R9, RZ, RZ, R14 ;  /* 0x000000ffff097224 */ /* 0x000fe200078e000e */
[----:B------:R-:W-:Y:S01]  /*22c30*/  MOV R5, 0x2 ;  /* 0x0000000200057802 */ /* 0x000fe20000000f00 */
[----:B------:R-:W-:Y:S01]  /*22c40*/  IMAD.MOV.U32 R3, RZ, RZ, 0x181f ;  /* 0x0000181fff037424 */ /* 0x000fe200078e00ff */
[----:B----4-:R-:W-:Y:S02]  /*22c50*/  MOV R2, 0x22c70 ;  /* 0x00022c7000027802 */ /* 0x010fe40000000f00 */
[----:B-123--:R-:W-:Y:S05]  /*22c60*/  CALL.REL.NOINC `($__internal_13_$__cuda_sm70_shflsync_idx_p) ;  /* 0x00000d2000007944 */ /* 0x00efea0003c00000 */
[----:B------:R-:W-:Y:S01]  /*22c70*/  MOV R2, R5 ;  /* 0x0000000500027202 */ /* 0x000fe20000000f00 */
[----:B------:R-:W-:Y:S05]  /*22c80*/  BRA `(.L_x_811) ;  /* 0xffffc2a000007947 */ /* 0x000fea000383ffff */
.L_x_751:
[----:B-1----:R-:W-:Y:S01]  /*22c90*/  IMAD.MOV.U32 R9, RZ, RZ, R13 ;  /* 0x000000ffff097224 */ /* 0x002fe200078e000d */
[----:B------:R-:W-:Y:S01]  /*22ca0*/  MOV R5, 0x3 ;  /* 0x0000000300057802 */ /* 0x000fe20000000f00 */
[----:B------:R-:W-:Y:S01]  /*22cb0*/  IMAD.MOV.U32 R3, RZ, RZ, 0x181f ;  /* 0x0000181fff037424 */ /* 0x000fe200078e00ff */
[----:B------:R-:W-:-:S02]  /*22cc0*/  MOV R2, 0x22ce0 ;  /* 0x00022ce000027802 */ /* 0x000fc40000000f00 */
[----:B--234-:R-:W-:Y:S05]  /*22cd0*/  CALL.REL.NOINC `($__internal_13_$__cuda_sm70_shflsync_idx_p) ;  /* 0x00000cb000007944 */ /* 0x01cfea0003c00000 */
        /* <DEDUP_REMOVED lines=8> */
.L_x_753:
[----:B------:R-:W-:Y:S01]  /*22d60*/  IMAD.MOV.U32 R9, RZ, RZ, R36 ;  /* 0x000000ffff097224 */ /* 0x000fe200078e0024 */
[----:B------:R-:W-:Y:S01]  /*22d70*/  MOV R5, RZ ;  /* 0x000000ff00057202 */ /* 0x000fe20000000f00 */
[----:B------:R-:W-:Y:S01]  /*22d80*/  IMAD.MOV.U32 R3, RZ, RZ, 0x1c1f ;  /* 0x00001c1fff037424 */ /* 0x000fe200078e00ff */
[----:B------:R-:W-:Y:S02]  /*22d90*/  MOV R2, 0x22db0 ;  /* 0x00022db000027802 */ /* 0x000fe40000000f00 */
[----:B-1----:R-:W-:Y:S05]  /*22da0*/  CALL.REL.NOINC `($__internal_13_$__cuda_sm70_shflsync_idx_p) ;  /* 0x00000be000007944 */ /* 0x002fea0003c00000 */
[----:B------:R-:W-:Y:S01]  /*22db0*/  MOV R4, R5 ;  /* 0x0000000500047202 */ /* 0x000fe20000000f00 */
[----:B------:R-:W-:Y:S05]  /*22dc0*/  BRA `(.L_x_813) ;  /* 0xffffc5f000007947 */ /* 0x000fea000383ffff */
.L_x_754:
[----:B------:R-:W-:Y:S01]  /*22dd0*/  IMAD.MOV.U32 R9, RZ, RZ, R38 ;  /* 0x000000ffff097224 */ /* 0x000fe200078e0026 */
[----:B------:R-:W-:Y:S01]  /*22de0*/  MOV R5, RZ ;  /* 0x000000ff00057202 */ /* 0x000fe20000000f00 */
[----:B------:R-:W-:Y:S01]  /*22df0*/  IMAD.MOV.U32 R3, RZ, RZ, 0x1c1f ;  /* 0x00001c1fff037424 */ /* 0x000fe200078e00ff */
[----:B------:R-:W-:Y:S02]  /*22e00*/  MOV R2, 0x22e20 ;  /* 0x00022e2000027802 */ /* 0x000fe40000000f00 */
[----:B-123--:R-:W-:Y:S05]  /*22e10*/  CALL.REL.NOINC `($__internal_13_$__cuda_sm70_shflsync_idx_p) ;  /* 0x00000b7000007944 */ /* 0x00efea0003c00000 */
[----:B------:R-:W-:Y:S01]  /*22e20*/  MOV R0, R5 ;  /* 0x0000000500007202 */ /* 0x000fe20000000f00 */
[----:B------:R-:W-:Y:S05]  /*22e30*/  BRA `(.L_x_814) ;  /* 0xffffc5a000007947 */ /* 0x000fea000383ffff */
.L_x_757:
[----:B------:R-:W-:Y:S01]  /*22e40*/  IMAD.MOV.U32 R9, RZ, RZ, R36 ;  /* 0x000000ffff097224 */ /* 0x000fe200078e0024 */
[----:B------:R-:W-:Y:S01]  /*22e50*/  MOV R5, 0x1 ;  /* 0x0000000100057802 */ /* 0x000fe20000000f00 */
[----:B---3--:R-:W-:Y:S01]  /*22e60*/  IMAD.MOV.U32 R3, RZ, RZ, 0x1c1f ;  /* 0x00001c1fff037424 */ /* 0x008fe200078e00ff */
[----:B------:R-:W-:-:S02]  /*22e70*/  MOV R2, 0x22e90 ;  /* 0x00022e9000027802 */ /* 0x000fc40000000f00 */
[----:B--2-4-:R-:W-:Y:S05]  /*22e80*/  CALL.REL.NOINC `($__internal_13_$__cuda_sm70_shflsync_idx_p) ;  /* 0x00000b0000007944 */ /* 0x014fea0003c00000 */
        /* <DEDUP_REMOVED lines=8> */
.L_x_761:
[----:B------:R-:W-:Y:S01]  /*22f10*/  IMAD.MOV.U32 R9, RZ, RZ, R11 ;  /* 0x000000ffff097224 */ /* 0x000fe200078e000b */
[----:B------:R-:W-:Y:S01]  /*22f20*/  MOV R5, RZ ;  /* 0x000000ff00057202 */ /* 0x000fe20000000f00 */
[----:B------:R-:W-:Y:S01]  /*22f30*/  IMAD.MOV.U32 R3, RZ, RZ, 0x181f ;  /* 0x0000181fff037424 */ /* 0x000fe200078e00ff */
[----:B------:R-:W-:Y:S02]  /*22f40*/  MOV R2, 0x22f60 ;  /* 0x00022f6000027802 */ /* 0x000fe40000000f00 */
[----:B------:R-:W-:Y:S05]  /*22f50*/  CALL.REL.NOINC `($__internal_13_$__cuda_sm70_shflsync_idx_p) ;  /* 0x00000a3000007944 */ /* 0x000fea0003c00000 */
[----:B------:R-:W-:Y:S01]  /*22f60*/  MOV R10, R5 ;  /* 0x00000005000a7202 */ /* 0x000fe20000000f00 */
[----:B------:R-:W-:Y:S05]  /*22f70*/  BRA `(.L_x_816) ;  /* 0xffffdb7000007947 */ /* 0x000fea000383ffff */
.L_x_762:
[----:B------:R-:W-:Y:S01]  /*22f80*/  IMAD.MOV.U32 R9, RZ, RZ, R14 ;  /* 0x000000ffff097224 */ /* 0x000fe200078e000e */
[----:B------:R-:W-:Y:S01]  /*22f90*/  MOV R5, RZ ;  /* 0x000000ff00057202 */ /* 0x000fe20000000f00 */
[----:B------:R-:W-:Y:S01]  /*22fa0*/  IMAD.MOV.U32 R3, RZ, RZ, 0x181f ;  /* 0x0000181fff037424 */ /* 0x000fe200078e00ff */
[----:B------:R-:W-:Y:S02]  /*22fb0*/  MOV R2, 0x22fd0 ;  /* 0x00022fd000027802 */ /* 0x000fe40000000f00 */
[----:B-12---:R-:W-:Y:S05]  /*22fc0*/  CALL.REL.NOINC `($__internal_13_$__cuda_sm70_shflsync_idx_p) ;  /* 0x000009c000007944 */ /* 0x006fea0003c00000 */
[----:B------:R-:W-:Y:S01]  /*22fd0*/  MOV R2, R5 ;  /* 0x0000000500027202 */ /* 0x000fe20000000f00 */
[----:B------:R-:W-:Y:S05]  /*22fe0*/  BRA `(.L_x_817) ;  /* 0xffffdb2000007947 */ /* 0x000fea000383ffff */
.L_x_765:
        /* <DEDUP_REMOVED lines=13> */
.L_x_768:
[----:B-1----:R-:W-:Y:S01]  /*230c0*/  IMAD.MOV.U32 R9, RZ, RZ, R11 ;  /* 0x000000ffff097224 */ /* 0x002fe200078e000b */
[----:B------:R-:W-:Y:S01]  /*230d0*/  MOV R5, 0x2 ;  /* 0x0000000200057802 */ /* 0x000fe20000000f00 */
[----:B------:R-:W-:Y:S01]  /*230e0*/  IMAD.MOV.U32 R3, RZ, RZ, 0x181f ;  /* 0x0000181fff037424 */ /* 0x000fe200078e00ff */
[----:B----4-:R-:W-:Y:S02]  /*230f0*/  MOV R2, 0x23110 ;  /* 0x0002311000027802 */ /* 0x010fe40000000f00 */
[----:B--23--:R-:W-:Y:S05]  /*23100*/  CALL.REL.NOINC `($__internal_13_$__cuda_sm70_shflsync_idx_p) ;  /* 0x0000088000007944 */ /* 0x00cfea0003c00000 */
[----:B------:R-:W-:Y:S01]  /*23110*/  MOV R10, R5 ;  /* 0x00000005000a7202 */ /* 0x000fe20000000f00 */
[----:B------:R-:W-:Y:S05]  /*23120*/  BRA `(.L_x_819) ;  /* 0xffffdca000007947 */ /* 0x000fea000383ffff */
.L_x_769:
[----:B------:R-:W-:Y:S01]  /*23130*/  IMAD.MOV.U32 R9, RZ, RZ, R14 ;  /* 0x000000ffff097224 */ /* 0x000fe200078e000e */
[----:B------:R-:W-:Y:S01]  /*23140*/  MOV R5, 0x2 ;  /* 0x0000000200057802 */ /* 0x000fe20000000f00 */
[----:B------:R-:W-:Y:S01]  /*23150*/  IMAD.MOV.U32 R3, RZ, RZ, 0x181f ;  /* 0x0000181fff037424 */ /* 0x000fe200078e00ff */
[----:B----4-:R-:W-:Y:S02]  /*23160*/  MOV R2, 0x23180 ;  /* 0x0002318000027802 */ /* 0x010fe40000000f00 */
[----:B-123--:R-:W-:Y:S05]  /*23170*/  CALL.REL.NOINC `($__internal_13_$__cuda_sm70_shflsync_idx_p) ;  /* 0x0000081000007944 */ /* 0x00efea0003c00000 */
[----:B------:R-:W-:Y:S01]  /*23180*/  MOV R2, R5 ;  /* 0x0000000500027202 */ /* 0x000fe20000000f00 */
[----:B------:R-:W-:Y:S05]  /*23190*/  BRA `(.L_x_820) ;  /* 0xffffdc5000007947 */ /* 0x000fea000383ffff */
.L_x_772:
        /* <DEDUP_REMOVED lines=13> */
.L_x_774:
[----:B------:R-:W-:Y:S01]  /*23270*/  IMAD.MOV.U32 R9, RZ, RZ, R83 ;  /* 0x000000ffff097224 */ /* 0x000fe200078e0053 */
[----:B------:R-:W-:Y:S01]  /*23280*/  MOV R5, RZ ;  /* 0x000000ff00057202 */ /* 0x000fe20000000f00 */
[----:B------:R-:W-:Y:S01]  /*23290*/  IMAD.MOV.U32 R3, RZ, RZ, 0x1f ;  /* 0x0000001fff037424 */ /* 0x000fe200078e00ff */
[----:B----4-:R-:W-:Y:S02]  /*232a0*/  MOV R2, 0x232c0 ;  /* 0x000232c000027802 */ /* 0x010fe40000000f00 */
[----:B------:R-:W-:Y:S05]  /*232b0*/  CALL.REL.NOINC `($__internal_13_$__cuda_sm70_shflsync_idx_p) ;  /* 0x000006d000007944 */ /* 0x000fea0003c00000 */
[----:B------:R-:W-:Y:S01]  /*232c0*/  MOV R10, R5 ;  /* 0x00000005000a7202 */ /* 0x000fe20000000f00 */
[----:B------:R-:W-:Y:S05]  /*232d0*/  BRA `(.L_x_822) ;  /* 0xffffde6000007947 */ /* 0x000fea000383ffff */
.L_x_775:
[----:B------:R-:W-:Y:S01]  /*232e0*/  IMAD.MOV.U32 R9, RZ, RZ, R83 ;  /* 0x000000ffff097224 */ /* 0x000fe200078e0053 */
[----:B------:R-:W-:Y:S01]  /*232f0*/  MOV R5, 0x1 ;  /* 0x0000000100057802 */ /* 0x000fe20000000f00 */
[----:B------:R-:W-:Y:S01]  /*23300*/  IMAD.MOV.U32 R3, RZ, RZ, 0x1f ;  /* 0x0000001fff037424 */ /* 0x000fe200078e00ff */
[----:B----4-:R-:W-:Y:S02]  /*23310*/  MOV R2, 0x23330 ;  /* 0x0002333000027802 */ /* 0x010fe40000000f00 */
[----:B-12---:R-:W-:Y:S05]  /*23320*/  CALL.REL.NOINC `($__internal_13_$__cuda_sm70_shflsync_idx_p) ;  /* 0x0000066000007944 */ /* 0x006fea0003c00000 */
[----:B------:R-:W-:Y:S01]  /*23330*/  MOV R8, R5 ;  /* 0x0000000500087202 */ /* 0x000fe20000000f00 */
[----:B------:R-:W-:Y:S05]  /*23340*/  BRA `(.L_x_823) ;  /* 0xffffde1000007947 */ /* 0x000fea000383ffff */
.L_x_776:
[----:B------:R-:W-:Y:S01]  /*23350*/  IMAD.MOV.U32 R0, RZ, RZ, R4 ;  /* 0x000000ffff007224 */ /* 0x000fe200078e0004 */
[----:B------:R-:W-:-:S02]  /*23360*/  MOV R2, 0x1 ;  /* 0x0000000100027802 */ /* 0x000fc40000000f00 */
[----:B------:R-:W-:Y:S02]  /*23370*/  MOV R3, 0x23390 ;  /* 0x0002339000037802 */ /* 0x000fe40000000f00 */
[----:B-123--:R-:W-:Y:S05]  /*23380*/  CALL.REL.NOINC `($__internal_14_$__cuda_sm70_shflsync_up_p) ;  /* 0x0000065000007944 */ /* 0x00efea0003c00000 */
[----:B------:R-:W-:Y:S05]  /*23390*/  BRA `(.L_x_824) ;  /* 0xffffdef000007947 */ /* 0x000fea000383ffff */
.L_x_777:
[----:B------:R-:W-:Y:S01]  /*233a0*/  IMAD.MOV.U32 R0, RZ, RZ, R4 ;  /* 0x000000ffff007224 */ /* 0x000fe200078e0004 */
[----:B------:R-:W-:Y:S02]  /*233b0*/  MOV R2, 0x2 ;  /* 0x0000000200027802 */ /* 0x000fe40000000f00 */
[----:B------:R-:W-:Y:S02]  /*233c0*/  MOV R3, 0x233e0 ;  /* 0x000233e000037802 */ /* 0x000fe40000000f00 */
[----:B-12---:R-:W-:Y:S05]  /*233d0*/  CALL.REL.NOINC `($__internal_14_$__cuda_sm70_shflsync_up_p) ;  /* 0x0000060000007944 */ /* 0x006fea0003c00000 */
        /* <DEDUP_REMOVED lines=27> */
.L_x_781:
[----:B------:R-:W-:Y:S02]  /*23590*/  MOV R2, 0x1 ;  /* 0x0000000100027802 */ /* 0x000fe40000000f00 */
[----:B------:R-:W-:-:S02]  /*235a0*/  MOV R3, 0x235c0 ;  /* 0x000235c000037802 */ /* 0x000fc40000000f00 */
[----:B------:R-:W-:Y:S05]  /*235b0*/  CALL.REL.NOINC `($__internal_14_$__cuda_sm70_shflsync_up_p) ;  /* 0x0000042000007944 */ /* 0x000fea0003c00000 */
[----:B------:R-:W-:Y:S01]  /*235c0*/  MOV R2, R5 ;  /* 0x0000000500027202 */ /* 0x000fe20000000f00 */
[----:B------:R-:W-:Y:S05]  /*235d0*/  BRA `(.L_x_826) ;  /* 0xffffdf1000007947 */ /* 0x000fea000383ffff */
.L_x_782:
[----:B------:R-:W-:Y:S02]  /*235e0*/  MOV R2, 0x2 ;  /* 0x0000000200027802 */ /* 0x000fe40000000f00 */
[----:B------:R-:W-:-:S02]  /*235f0*/  MOV R3, 0x23610 ;  /* 0x0002361000037802 */ /* 0x000fc40000000f00 */
[----:B------:R-:W-:Y:S05]  /*23600*/  CALL.REL.NOINC `($__internal_14_$__cuda_sm70_shflsync_up_p) ;  /* 0x000003d000007944 */ /* 0x000fea0003c00000 */
[----:B------:R-:W-:Y:S01]  /*23610*/  SEL R5, R5, RZ, P1 ;  /* 0x000000ff05057207 */ /* 0x000fe20000800000 */
[----:B------:R-:W-:Y:S01]  /*23620*/  IMAD.MOV.U32 R2, RZ, RZ, 0x4 ;  /* 0x00000004ff027424 */ /* 0x000fe200078e00ff */
[----:B------:R-:W-:-:S03]  /*23630*/  MOV R3, 0x23660 ;  /* 0x0002366000037802 */ /* 0x000fc60000000f00 */
[----:B------:R-:W-:Y:S02]  /*23640*/  IMAD.IADD R0, R0, 0x1, R5 ;  /* 0x0000000100007824 */ /* 0x000fe400078e0205 */
        /* <DEDUP_REMOVED lines=22> */
.L_x_784:
[----:B------:R-:W-:Y:S02]  /*237b0*/  SEL R0, RZ, 0x1, P0 ;  /* 0x00000001ff007807 */ /* 0x000fe40000000000 */
[----:B------:R-:W-:-:S02]  /*237c0*/  MOV R2, 0x237e0 ;  /* 0x000237e000027802 */ /* 0x000fc40000000f00 */
[----:B---3--:R-:W-:Y:S05]  /*237d0*/  CALL.REL.NOINC `($__internal_15_$__cuda_sm70_votesync_ballot) ;  /* 0x0000027000007944 */ /* 0x008fea0003c00000 */
[----:B------:R-:W-:Y:S01]  /*237e0*/  MOV R11, R0 ;  /* 0x00000000000b7202 */ /* 0x000fe20000000f00 */
[----:B------:R-:W-:Y:S05]  /*237f0*/  BRA `(.L_x_828) ;  /* 0xffffde8000007947 */ /* 0x000fea000383ffff */
.L_x_785:
[----:B------:R-:W-:Y:S01]  /*23800*/  IMAD.MOV.U32 R9, RZ, RZ, R6 ;  /* 0x000000ffff097224 */ /* 0x000fe200078e0006 */
[----:B------:R-:W-:Y:S01]  /*23810*/  MOV R5, R0 ;  /* 0x0000000000057202 */ /* 0x000fe20000000f00 */
[----:B------:R-:W-:Y:S01]  /*23820*/  IMAD.MOV.U32 R3, RZ, RZ, 0x1f ;  /* 0x0000001fff037424 */ /* 0x000fe200078e00ff */
[----:B-1----:R-:W-:-:S02]  /*23830*/  MOV R2, 0x23850 ;  /* 0x0002385000027802 */ /* 0x002fc40000000f00 */
[----:B---3--:R-:W-:Y:S05]  /*23840*/  CALL.REL.NOINC `($__internal_13_$__cuda_sm70_shflsync_idx_p) ;  /* 0x0000014000007944 */ /* 0x008fea0003c00000 */
[----:B------:R-:W-:Y:S01]  /*23850*/  IMAD.MOV.U32 R6, RZ, RZ, R5 ;  /* 0x000000ffff067224 */ /* 0x000fe200078e0005 */
[----:B------:R-:W-:Y:S01]  /*23860*/  MOV R5, R0 ;  /* 0x0000000000057202 */ /* 0x000fe20000000f00 */
[----:B------:R-:W-:Y:S01]  /*23870*/  IMAD.MOV.U32 R9, RZ, RZ, R7 ;  /* 0x000000ffff097224 */ /* 0x000fe200078e0007 */
[----:B------:R-:W-:-:S02]  /*23880*/  MOV R3, 0x1f ;  /* 0x0000001f00037802 */ /* 0x000fc40000000f00 */
[----:B------:R-:W-:Y:S02]  /*23890*/  MOV R2, 0x238b0 ;  /* 0x000238b000027802 */ /* 0x000fe40000000f00 */
[----:B------:R-:W-:Y:S05]  /*238a0*/  CALL.REL.NOINC `($__internal_13_$__cuda_sm70_shflsync_idx_p) ;  /* 0x000000e000007944 */ /* 0x000fea0003c00000 */
[----:B------:R-:W-:Y:S01]  /*238b0*/  MOV R7, R5 ;  /* 0x0000000500077202 */ /* 0x000fe20000000f00 */
[----:B------:R-:W-:Y:S05]  /*238c0*/  BRA `(.L_x_829) ;  /* 0xffffde2000007947 */ /* 0x000fea000383ffff */
.L_x_788:
[----:B------:R-:W-:Y:S01]  /*238d0*/  IMAD.MOV.U32 R9, RZ, RZ, R4 ;  /* 0x000000ffff097224 */ /* 0x000fe200078e0004 */
[----:B------:R-:W-:Y:S01]  /*238e0*/  MOV R5, R0 ;  /* 0x0000000000057202 */ /* 0x000fe20000000f00 */
[----:B------:R-:W-:Y:S01]  /*238f0*/  IMAD.MOV.U32 R3, RZ, RZ, 0x1f ;  /* 0x0000001fff037424 */ /* 0x000fe200078e00ff */
[----:B-1----:R-:W-:Y:S02]  /*23900*/  MOV R2, 0x23920 ;  /* 0x0002392000027802 */ /* 0x002fe40000000f00 */
[----:B---34-:R-:W-:Y:S05]  /*23910*/  CALL.REL.NOINC `($__internal_13_$__cuda_sm70_shflsync_idx_p) ;  /* 0x0000007000007944 */ /* 0x018fea0003c00000 */
[----:B------:R-:W-:Y:S01]  /*23920*/  MOV R12, R5 ;  /* 0x00000005000c7202 */ /* 0x000fe20000000f00 */
[----:B------:R-:W-:Y:S05]  /*23930*/  BRA `(.L_x_787) ;  /* 0xffffde1000007947 */ /* 0x000fea000383ffff */
        .weak           $__internal_12_$__cuda_sm70_shflsync_bfly_p
        .type           $__internal_12_$__cuda_sm70_shflsync_bfly_p,@function
        .size           $__internal_12_$__cuda_sm70_shflsync_bfly_p,($__internal_13_$__cuda_sm70_shflsync_idx_p - $__internal_12_$__cuda_sm70_shflsync_bfly_p)
$__internal_12_$__cuda_sm70_shflsync_bfly_p:
[----:B------:R-:W-:Y:S04]  /*23940*/  WARPSYNC R6 ;  /* 0x0000000600007348 */ /* 0x000fe80003800000 */
[----:B------:R1:W2:Y:S02]  /*23950*/  SHFL.BFLY PT, R5, R2, R5, R7 ;  /* 0x0c00000502057389 */ /* 0x0002a400000e0007 */
[----:B-1----:R-:W-:-:S02]  /*23960*/  MOV R2, R3 ;  /* 0x0000000300027202 */ /* 0x002fc40000000f00 */
[----:B------:R-:W-:-:S04]  /*23970*/  MOV R3, 0x0 ;  /* 0x0000000000037802 */ /* 0x000fc80000000f00 */
[----:B--2---:R-:W-:Y:S05]  /*23980*/  RET.REL.NODEC R2 `(_ZN7cutlass13device_kernelIN5flash19enable_sm80_to_sm89INS1_16FlashAttnFwdSm80INS1_25CollectiveMainloopFwdSm80ILi8ELi1ELb0EN4cute5tupleIJNS5_1CILi128EEENS7_ILi64EEENS7_ILi192EEEEEELi192ENS_10bfloat16_tEfNS_4arch4Sm80ELb0ELb1ELb1ELb1ELb0ELb1ELb1ELb1EEENS1_21CollectiveEpilogueFwdINS6_IJS8_SA_S9_EEENS6_IJNS7_ILi1EEESI_SI_EEESC_SE_Li256ELb1ELb1ELb1ELb0EEENS1_36VarlenDynamicPersistentTileSchedulerILi128ELi64ELi256ELi256ELb1ELb1ELb0ELb1ELb0ELb1EEEEEEEEEvNT_6ParamsE) ;  /* 0xfffdc67002007950 */ /* 0x004fea0003c3ffff */
        .weak           $__internal_13_$__cuda_sm70_shflsync_idx_p
        .type           $__internal_13_$__cuda_sm70_shflsync_idx_p,@function
        .size           $__internal_13_$__cuda_sm70_shflsync_idx_p,($__internal_14_$__cuda_sm70_shflsync_up_p - $__internal_13_$__cuda_sm70_shflsync_idx_p)
$__internal_13_$__cuda_sm70_shflsync_idx_p:
[----:B------:R-:W-:-:S04]  /*23990*/  MOV R86, 0xffffffff ;  /* 0xffffffff00567802 */ /* 0x000fc80000000f00 */
[----:B------:R-:W-:Y:S04]  /*239a0*/  WARPSYNC R86 ;  /* 0x0000005600007348 */ /* 0x000fe80003800000 */
[----:B------:R1:W2:Y:S02]  /*239b0*/  SHFL.IDX PT, R5, R9, R5, R3 ;  /* 0x0000000509057389 */ /* 0x0002a400000e0003 */
[----:B-1----:R-:W-:-:S04]  /*239c0*/  MOV R3, 0x0 ;  /* 0x0000000000037802 */ /* 0x002fc80000000f00 */
[----:B--2---:R-:W-:Y:S05]  /*239d0*/  RET.REL.NODEC R2 `(_ZN7cutlass13device_kernelIN5flash19enable_sm80_to_sm89INS1_16FlashAttnFwdSm80INS1_25CollectiveMainloopFwdSm80ILi8ELi1ELb0EN4cute5tupleIJNS5_1CILi128EEENS7_ILi64EEENS7_ILi192EEEEEELi192ENS_10bfloat16_tEfNS_4arch4Sm80ELb0ELb1ELb1ELb1ELb0ELb1ELb1ELb1EEENS1_21CollectiveEpilogueFwdINS6_IJS8_SA_S9_EEENS6_IJNS7_ILi1EEESI_SI_EEESC_SE_Li256ELb1ELb1ELb1ELb0EEENS1_36VarlenDynamicPersistentTileSchedulerILi128ELi64ELi256ELi256ELb1ELb1ELb0ELb1ELb0ELb1EEEEEEEEEvNT_6ParamsE) ;  /* 0xfffdc62002007950 */ /* 0x004fea0003c3ffff */
        .weak           $__internal_14_$__cuda_sm70_shflsync_up_p
        .type           $__internal_14_$__cuda_sm70_shflsync_up_p,@function
        .size           $__internal_14_$__cuda_sm70_shflsync_up_p,($__internal_15_$__cuda_sm70_votesync_ballot - $__internal_14_$__cuda_sm70_shflsync_up_p)
$__internal_14_$__cuda_sm70_shflsync_up_p:
[----:B------:R-:W-:Y:S02]  /*239e0*/  IMAD.MOV.U32 R5, RZ, RZ, RZ ;  /* 0x000000ffff057224 */ /* 0x000fe400078e00ff */
[----:B------:R-:W-:-:S04]  /*239f0*/  IMAD.MOV.U32 R9, RZ, RZ, -0x1 ;  /* 0xffffffffff097424 */ /* 0x000fc800078e00ff */
[----:B------:R-:W-:Y:S04]  /*23a00*/  WARPSYNC R9 ;  /* 0x0000000900007348 */ /* 0x000fe80003800000 */
[----:B------:R1:W2:Y:S02]  /*23a10*/  SHFL.UP PT, R5, R0, R2, R5 ;  /* 0x0400000200057389 */ /* 0x0002a400000e0005 */
[----:B-1----:R-:W-:Y:S02]  /*23a20*/  MOV R2, R3 ;  /* 0x0000000300027202 */ /* 0x002fe40000000f00 */
[----:B------:R-:W-:-:S04]  /*23a30*/  MOV R3, 0x0 ;  /* 0x0000000000037802 */ /* 0x000fc80000000f00 */
[----:B--2---:R-:W-:Y:S05]  /*23a40*/  RET.REL.NODEC R2 `(_ZN7cutlass13device_kernelIN5flash19enable_sm80_to_sm89INS1_16FlashAttnFwdSm80INS1_25CollectiveMainloopFwdSm80ILi8ELi1ELb0EN4cute5tupleIJNS5_1CILi128EEENS7_ILi64EEENS7_ILi192EEEEEELi192ENS_10bfloat16_tEfNS_4arch4Sm80ELb0ELb1ELb1ELb1ELb0ELb1ELb1ELb1EEENS1_21CollectiveEpilogueFwdINS6_IJS8_SA_S9_EEENS6_IJNS7_ILi1EEESI_SI_EEESC_SE_Li256ELb1ELb1ELb1ELb0EEENS1_36VarlenDynamicPersistentTileSchedulerILi128ELi64ELi256ELi256ELb1ELb1ELb0ELb1ELb0ELb1EEEEEEEEEvNT_6ParamsE) ;  /* 0xfffdc5b002007950 */ /* 0x004fea0003c3ffff */
        .weak           $__internal_15_$__cuda_sm70_votesync_ballot
        .type           $__internal_15_$__cuda_sm70_votesync_ballot,@function
        .size           $__internal_15_$__cuda_sm70_votesync_ballot,(.L_x_2484 - $__internal_15_$__cuda_sm70_votesync_ballot)
$__internal_15_$__cuda_sm70_votesync_ballot:
[----:B------:R-:W-:Y:S01]  /*23a50*/  ISETP.NE.U32.AND P0, PT, R0, 0x1, PT ;  /* 0x000000010000780c */ /* 0x000fe20003f05070 */
[----:B------:R-:W-:-:S04]  /*23a60*/  IMAD.MOV.U32 R3, RZ, RZ, -0x1 ;  /* 0xffffffffff037424 */ /* 0x000fc800078e00ff */
[----:B------:R-:W-:Y:S08]  /*23a70*/  WARPSYNC R3 ;  /* 0x0000000300007348 */ /* 0x000ff00003800000 */
[----:B------:R-:W-:-:S04]  /*23a80*/  VOTE.ANY R0, PT, !P0 ;  /* 0x0000000000007806 */ /* 0x000fc800040e0100 */
[----:B------:R-:W-:Y:S01]  /*23a90*/  LOP3.LUT R0, R0, R3, RZ, 0xc0, !PT ;  /* 0x0000000300007212 */ /* 0x000fe200078ec0ff */
[----:B------:R-:W-:-:S04]  /*23aa0*/  IMAD.MOV.U32 R3, RZ, RZ, 0x0 ;  /* 0x00000000ff037424 */ /* 0x000fc800078e00ff */
[----:B------:R-:W-:Y:S05]  /*23ab0*/  RET.REL.NODEC R2 `(_ZN7cutlass13device_kernelIN5flash19enable_sm80_to_sm89INS1_16FlashAttnFwdSm80INS1_25CollectiveMainloopFwdSm80ILi8ELi1ELb0EN4cute5tupleIJNS5_1CILi128EEENS7_ILi64EEENS7_ILi192EEEEEELi192ENS_10bfloat16_tEfNS_4arch4Sm80ELb0ELb1ELb1ELb1ELb0ELb1ELb1ELb1EEENS1_21CollectiveEpilogueFwdINS6_IJS8_SA_S9_EEENS6_IJNS7_ILi1EEESI_SI_EEESC_SE_Li256ELb1ELb1ELb1ELb0EEENS1_36VarlenDynamicPersistentTileSchedulerILi128ELi64ELi256ELi256ELb1ELb1ELb0ELb1ELb0ELb1EEEEEEEEEvNT_6ParamsE) ;  /* 0xfffdc54002007950 */ /* 0x000fea0003c3ffff */
.L_x_830:
        /* <DEDUP_REMOVED lines=12> */
.L_x_2484:


//--------------------- .text._ZN7cutlass13device_kernelIN5flash19enable_sm80_to_sm89INS1_16FlashAttnFwdSm80INS1_25CollectiveMainloopFwdSm80ILi8ELi1ELb1EN4cute5tupleIJNS5_1CILi128EEENS7_ILi96EEENS7_ILi192EEEEEELi192ENS_10bfloat16_tEfNS_4arch4Sm80ELb1ELb0ELb1ELb0ELb0ELb0ELb1ELb1EEENS1_21CollectiveEpilogueFwdINS6_IJS8_SA_S9_EEENS6_IJNS7_ILi1EEESI_SI_EEESC_SE_Li256ELb0ELb1ELb1ELb0EEENS1_30DynamicPersistentTileSchedulerILi256ELi256ELb1ELb1ELb0EEEEEEEEEvNT_6ParamsE --------------------------
	.section	.text._ZN7cutlass13device_kernelIN5flash19enable_sm80_to_sm89INS1_16FlashAttnFwdSm80INS1_25CollectiveMainloopFwdSm80ILi8ELi1ELb1EN4cute5tupleIJNS5_1CILi128EEENS7_ILi96EEENS7_ILi192EEEEEELi192ENS_10bfloat16_tEfNS_4arch4Sm80ELb1ELb0ELb1ELb0ELb0ELb0ELb1ELb1EEENS1_21CollectiveEpilogueFwdINS6_IJS8_SA_S9_EEENS6_IJNS7_ILi1EEESI_SI_EEESC_SE_Li256ELb0ELb1ELb1ELb0EEENS1_30DynamicPersistentTileSchedulerILi256ELi256ELb1ELb1ELb0EEEEEEEEEvNT_6ParamsE,"ax",@progbits
	.sectioninfo	@"SHI_REGISTERS=255"
	.align	128
.text._ZN7cutlass13device_kernelIN5flash19enable_sm80_to_sm89INS1_16FlashAttnFwdSm80INS1_25CollectiveMainloopFwdSm80ILi8ELi1ELb1EN4cute5tupleIJNS5_1CILi128EEENS7_ILi96EEENS7_ILi192EEEEEELi192ENS_10bfloat16_tEfNS_4arch4Sm80ELb1ELb0ELb1ELb0ELb0ELb0ELb1ELb1EEENS1_21CollectiveEpilogueFwdINS6_IJS8_SA_S9_EEENS6_IJNS7_ILi1EEESI_SI_EEESC_SE_Li256ELb0ELb1ELb1ELb0EEENS1_30DynamicPersistentTileSchedulerILi256ELi256ELb1ELb1ELb0EEEEEEEEEvNT_6ParamsE:
        .type           _ZN7cutlass13device_kernelIN5flash19enable_sm80_to_sm89INS1_16FlashAttnFwdSm80INS1_25CollectiveMainloopFwdSm80ILi8ELi1ELb1EN4cute5tupleIJNS5_1CILi128EEENS7_ILi96EEENS7_ILi192EEEEEELi192ENS_10bfloat16_tEfNS_4arch4Sm80ELb1ELb0ELb1ELb0ELb0ELb0ELb1ELb1EEENS1_21CollectiveEpilogueFwdINS6_IJS8_SA_S9_EEENS6_IJNS7_ILi1EEESI_SI_EEESC_SE_Li256ELb0ELb1ELb1ELb0EEENS1_30DynamicPersistentTileSchedulerILi256ELi256ELb1ELb1ELb0EEEEEEEEEvNT_6ParamsE,@function
        .size           _ZN7cutlass13device_kernelIN5flash19enable_sm80_to_sm89INS1_16FlashAttnFwdSm80INS1_25CollectiveMainloopFwdSm80ILi8ELi1ELb1EN4cute5tupleIJNS5_1CILi128EEENS7_ILi96EEENS7_ILi192EEEEEELi192ENS_10bfloat16_tEfNS_4arch4Sm80ELb1ELb0ELb1ELb0ELb0ELb0ELb1ELb1EEENS1_21CollectiveEpilogueFwdINS6_IJS8_SA_S9_EEENS6_IJNS7_ILi1EEESI_SI_EEESC_SE_Li256ELb0ELb1ELb1ELb0EEENS1_30DynamicPersistentTileSchedulerILi256ELi256ELb1ELb1ELb0EEEEEEEEEvNT_6ParamsE,(.L_x_2489 - _ZN7cutlass13device_kernelIN5flash19enable_sm80_to_sm89INS1_16FlashAttnFwdSm80INS1_25CollectiveMainloopFwdSm80ILi8ELi1ELb1EN4cute5tupleIJNS5_1CILi128EEENS7_ILi96EEENS7_ILi192EEEEEELi192ENS_10bfloat16_tEfNS_4arch4Sm80ELb1ELb0ELb1ELb0ELb0ELb0ELb1ELb1EEENS1_21CollectiveEpilogueFwdINS6_IJS8_SA_S9_EEENS6_IJNS7_ILi1EEESI_SI_EEESC_SE_Li256ELb0ELb1ELb1ELb0EEENS1_30DynamicPersistentTileSchedulerILi256ELi256ELb1ELb1ELb0EEEEEEEEEvNT_6ParamsE)
        .other          _ZN7cutlass13device_kernelIN5flash19enable_sm80_to_sm89INS1_16FlashAttnFwdSm80INS1_25CollectiveMainloopFwdSm80ILi8ELi1ELb1EN4cute5tupleIJNS5_1CILi128EEENS7_ILi96EEENS7_ILi192EEEEEELi192ENS_10bfloat16_tEfNS_4arch4Sm80ELb1ELb0ELb1ELb0ELb0ELb0ELb1ELb1EEENS1_21CollectiveEpilogueFwdINS6_IJS8_SA_S9_EEENS6_IJNS7_ILi1EEESI_SI_EEESC_SE_Li256ELb0ELb1ELb1ELb0EEENS1_30DynamicPersistentTileSchedulerILi256ELi256ELb1ELb1ELb0EEEEEEEEEvNT_6ParamsE,@"STO_CUDA_ENTRY STV_DEFAULT"
_ZN7cutlass13device_kernelIN5flash19enable_sm80_to_sm89INS1_16FlashAttnFwdSm80INS1_25CollectiveMainloopFwdSm80ILi8ELi1ELb1EN4cute5tupleIJNS5_1CILi128EEENS7_ILi96EEENS7_ILi192EEEEEELi192ENS_10bfloat16_tEfNS_4arch4Sm80ELb1ELb0ELb1ELb0ELb0ELb0ELb1ELb1EEENS1_21CollectiveEpilogueFwdINS6_IJS8_SA_S9_EEENS6_IJNS7_ILi1EEESI_SI_EEESC_SE_Li256ELb0ELb1ELb1ELb0EEENS1_30DynamicPersistentTileSchedulerILi256ELi256ELb1ELb1ELb0EEEEEEEEEvNT_6ParamsE:
[----:B------:R-:W-:-:S03]  /*0000*/  MOV R1, c[0x0][0x28] ;  /* 0x00000a0000017a02 */ /* 0x000fc60000000f00 */
[----:B------:R-:W1:Y:S01]  /*0010*/  S2R R14, SR_TID.X ;  /* 0x00000000000e7919 */ /* 0x000e620000002100 */
[----:B------:R-:W-:-:S03]  /*0020*/  IADD3 R1, R1, -0xa8, RZ ;  /* 0xffffff5801017810 */ /* 0x000fc60007ffe0ff */
[----:B------:R-:W2:Y:S01]  /*0030*/  S2R R13, SR_CTAID.X ;  /* 0x00000000000d7919 */ /* 0x000ea20000002500 */
[----:B-1----:R-:W-:-:S05]  /*0040*/  SHF.R.U32.HI R0, RZ, 0x5, R14 ;  /* 0x00000005ff007819 */ /* 0x002fca000001160e */
[----:B------:R-:W1:Y:S04]  /*0050*/  SHFL.IDX PT, R2, R0, RZ, 0x1f ;  /* 0x00001fff00027589 */ /* 0x000e6800000e0000 */
[----:B------:R-:W3:Y:S01]  /*0060*/  SHFL.IDX PT, R0, R0, RZ, 0x1f ;  /* 0x00001fff00007589 */ /* 0x000ee200000e0000 */
[----:B-1----:R-:W-:Y:S01]  /*0070*/  ISETP.GE.AND P0, PT, R2, 0x1, PT ;  /* 0x000000010200780c */ /* 0x002fe20003f06270 */
[----:B---3--:R1:W3:-:S12]  /*0080*/  R2UR UR6, R0 ;  /* 0x00000000000673c2 */ /* 0x0082d800000e0000 */
[----:B------:R-:W-:Y:S06]  /*0090*/  @P0 BAR.ARV 0x4, 0x100 ;  /* 0x0104000000000b1d */ /* 0x000fec0000002000 */
[----:B--2---:R-:W-:-:S13]  /*00a0*/  ISETP.GE.AND P0, PT, R13, c[0x0][0x538], PT ;  /* 0x00014e000d007a0c */ /* 0x004fda0003f06270 */
[----:B------:R-:W-:Y:S05]  /*00b0*/  @P0 EXIT ;  /* 0x000000000000094d */ /* 0x000fea0003800000 */
[----:B-1-3--:R-:W-:Y:S01]  /*00c0*/  SHF.R.S32.HI R11, RZ, 0x1f, R14 ;  /* 0x0000001fff0b7819 */ /* 0x00afe2000001140e */
[----:B------:R-:W-:Y:S01]  /*00d0*/  IMAD.MOV.U32 R249, RZ, RZ, 0x10 ;  /* 0x00000010fff97424 */ /* 0x000fe200078e00ff */
[----:B------:R-:W-:Y:S01]  /*00e0*/  ULDC.64 UR8, c[0x0][0x118] ;  /* 0x0000460000087ab9 */ /* 0x000fe20000000a00 */
[----:B------:R-:W-:Y:S01]  /*00f0*/  IMAD.MOV.U32 R230, RZ, RZ, 0x20 ;  /* 0x00000020ffe67424 */ /* 0x000fe200078e00ff */
[CC--:B------:R-:W-:Y:S02]  /*0100*/  LEA.HI R2, R11.reuse, R14.reuse, RZ, 0x4 ;  /* 0x0000000e0b027211 */ /* 0x0c0fe400078f20ff */
[CC--:B------:R-:W-:Y:S02]  /*0110*/  LEA.HI R0, R11.reuse, R14.reuse, RZ, 0x2 ;  /* 0x0000000e0b007211 */ /* 0x0c0fe400078f10ff */
[----:B------:R-:W-:Y:S02]  /*0120*/  SHF.R.S32.HI R3, RZ, 0x4, R2 ;  /* 0x00000004ff037819 */ /* 0x000fe40000011402 */
[----:B------:R-:W-:-:S02]  /*0130*/  LEA.HI R10, R11, R14, RZ, 0x3 ;  /* 0x0000000e0b0a7211 */ /* 0x000fc400078f18ff */
[----:B------:R-:W-:Y:S02]  /*0140*/  LOP3.LUT R4, R0, 0xfffffffc, RZ, 0xc0, !PT ;  /* 0xfffffffc00047812 */ /* 0x000fe400078ec0ff */
[C---:B------:R-:W-:Y:S02]  /*0150*/  LOP3.LUT R0, R2.reuse, 0xfffffff0, RZ, 0xc0, !PT ;  /* 0xfffffff002007812 */ /* 0x040fe400078ec0ff */
[----:B------:R-:W-:Y:S01]  /*0160*/  LEA.HI R2, R2, R3, RZ, 0x1 ;  /* 0x0000000302027211 */ /* 0x000fe200078f08ff */
[C---:B------:R-:W-:Y:S01]  /*0170*/  IMAD.IADD R4, R14.reuse, 0x1, -R4 ;  /* 0x000000010e047824 */ /* 0x040fe200078e0a04 */
[----:B------:R-:W-:Y:S01]  /*0180*/  SHF.R.S32.HI R15, RZ, 0x3, R10 ;  /* 0x00000003ff0f7819 */ /* 0x000fe2000001140a */
[----:B------:R-:W-:Y:S01]  /*0190*/  IMAD.IADD R5, R14, 0x1, -R0 ;  /* 0x000000010e057824 */ /* 0x000fe200078e0a00 */
[----:B------:R-:W-:Y:S02]  /*01a0*/  LOP3.LUT R6, R10, 0xfffffff8, RZ, 0xc0, !PT ;  /* 0xfffffff80a067812 */ /* 0x000fe400078ec0ff */
[----:B------:R-:W-:Y:S01]  /*01b0*/  LOP3.LUT R0, R2, 0xfffffffe, RZ, 0xc0, !PT ;  /* 0xfffffffe02007812 */ /* 0x000fe200078ec0ff */
[----:B------:R-:W-:-:S02]  /*01c0*/  IMAD.SHL.U32 R7, R15, 0x40, RZ ;  /* 0x000000400f077824 */ /* 0x000fc400078e00ff */
[----:B------:R-:W-:Y:S02]  /*01d0*/  IMAD.IADD R6, R14, 0x1, -R6 ;  /* 0x000000010e067824 */ /* 0x000fe400078e0a06 */
[----:B------:R-:W-:Y:S01]  /*01e0*/  IMAD.IADD R9, R3, 0x1, -R0 ;  /* 0x0000000103097824 */ /* 0x000fe200078e0a00 */
[----:B------:R-:W-:Y:S01]  /*01f0*/  LEA.HI R0, R4, R4, RZ, 0x1 ;  /* 0x0000000404007211 */ /* 0x000fe200078f08ff */
[C---:B------:R-:W-:Y:S01]  /*0200*/  IMAD.SHL.U32 R16, R6.reuse, 0x8, RZ ;  /* 0x0000000806107824 */ /* 0x040fe200078e00ff */
[----:B------:R-:W-:Y:S01]  /*0210*/  LOP3.LUT R2, R7, 0x1c0, RZ, 0xc0, !PT ;  /* 0x000001c007027812 */ /* 0x000fe200078ec0ff */
[----:B------:R-:W-:Y:S01]  /*0220*/  IMAD.SHL.U32 R8, R6, 0x40, RZ ;  /* 0x0000004006087824 */ /* 0x000fe200078e00ff */
[----:B------:R-:W-:Y:S02]  /*0230*/  SHF.R.S32.HI R7, RZ, 0x1f, R5 ;  /* 0x0000001fff077819 */ /* 0x000fe40000011405 */
[----:B------:R-:W-:Y:S01]  /*0240*/  LOP3.LUT R0, R0, 0x1ffffffe, RZ, 0xc0, !PT ;  /* 0x1ffffffe00007812 */ /* 0x000fe200078ec0ff */
[----:B------:R-:W-:Y:S01]  /*0250*/  STL [R1+0x50], R16 ;  /* 0x0000501001007387 */ /* 0x000fe20000100800 */
[----:B------:R-:W-:-:S02]  /*0260*/  LOP3.LUT R3, R2, 0x38, R16, 0xf8, !PT ;  /* 0x0000003802037812 */ /* 0x000fc400078ef810 */
[----:B------:R-:W-:Y:S01]  /*0270*/  SHF.R.U32.HI R2, RZ, 0x3, R2 ;  /* 0x00000003ff027819 */ /* 0x000fe20000011602 */
[----:B------:R-:W-:Y:S01]  /*0280*/  IMAD.IADD R12, R4, 0x1, -R0 ;  /* 0x00000001040c7824 */ /* 0x000fe200078e0a00 */
[----:B------:R-:W-:Y:S02]  /*0290*/  LEA.HI R224, R7, R5, RZ, 0x3 ;  /* 0x0000000507e07211 */ /* 0x000fe400078f18ff */
[----:B------:R-:W-:Y:S02]  /*02a0*/  LOP3.LUT R7, R3, R2, RZ, 0x3c, !PT ;  /* 0x0000000203077212 */ /* 0x000fe400078e3cff */
[C---:B------:R-:W-:Y:S01]  /*02b0*/  LOP3.LUT R0, R224.reuse, 0xfffffff8, RZ, 0xc0, !PT ;  /* 0xfffffff8e0007812 */ /* 0x040fe200078ec0ff */
[----:B------:R-:W-:Y:S01]  /*02c0*/  IMAD.SHL.U32 R224, R224, 0x40, RZ ;  /* 0x00000040e0e07824 */ /* 0x000fe200078e00ff */
[----:B------:R-:W-:Y:S02]  /*02d0*/  LOP3.LUT R2, R8, 0x1c0, RZ, 0xc0, !PT ;  /* 0x000001c008027812 */ /* 0x000fe400078ec0ff */
[----:B------:R-:W-:Y:S01]  /*02e0*/  LEA.HI R4, R11, R14, RZ, 0x6 ;  /* 0x0000000e0b047211 */ /* 0x000fe200078f30ff */
[----:B------:R-:W-:Y:S01]  /*02f0*/  IMAD.IADD R5, R5, 0x1, -R0 ;  /* 0x0000000105057824 */ /* 0x000fe200078e0a00 */
[----:B------:R-:W-:-:S02]  /*0300*/  LOP3.LUT R3, R2, 0x8, R10, 0xf8, !PT ;  /* 0x0000000802037812 */ /* 0x000fc400078ef80a */
[----:B------:R-:W-:Y:S01]  /*0310*/  SHF.R.U32.HI R2, RZ, 0x3, R2 ;  /* 0x00000003ff027819 */ /* 0x000fe20000011602 */
[----:B------:R-:W-:Y:S01]  /*0320*/  IMAD.SHL.U32 R0, R4, 0x8, RZ ;  /* 0x0000000804007824 */ /* 0x000fe200078e00ff */
[----:B------:R-:W-:Y:S01]  /*0330*/  LEA.HI R8, R11, R14, RZ, 0x5 ;  /* 0x0000000e0b087211 */ /* 0x000fe200078f28ff */
[----:B------:R-:W-:Y:S01]  /*0340*/  IMAD.SHL.U32 R4, R5, 0x40, RZ ;  /* 0x0000004005047824 */ /* 0x000fe200078e00ff */
[----:B------:R-:W-:Y:S01]  /*0350*/  LOP3.LUT R225, R3, R2, RZ, 0x3c, !PT ;  /* 0x0000000203e17212 */ /* 0x000fe200078e3cff */
[----:B------:R-:W-:Y:S01]  /*0360*/  IMAD.SHL.U32 R3, R9, 0x8, RZ ;  /* 0x0000000809037824 */ /* 0x000fe200078e00ff */
[----:B------:R-:W-:Y:S02]  /*0370*/  LOP3.LUT R2, R8, 0xffffffe0, RZ, 0xc0, !PT ;  /* 0xffffffe008027812 */ /* 0x000fe400078ec0ff */
[----:B------:R-:W-:Y:S01]  /*0380*/  LOP3.LUT R10, R7, 0x7ffffe00, R0, 0xf8, !PT ;  /* 0x7ffffe00070a7812 */ /* 0x000fe200078ef800 */
[----:B------:R-:W-:Y:S01]  /*0390*/  IMAD R225, R9, 0x200, R225 ;  /* 0x0000020009e17824 */ /* 0x000fe200078e02e1 */
[----:B------:R-:W-:Y:S01]  /*03a0*/  LOP3.LUT R0, R4, 0x1c0, RZ, 0xc0, !PT ;  /* 0x000001c004007812 */ /* 0x000fe200078ec0ff */
[----:B------:R-:W-:Y:S01]  /*03b0*/  IMAD.IADD R14, R14, 0x1, -R2 ;  /* 0x000000010e0e7824 */ /* 0x000fe200078e0a02 */
[----:B------:R-:W-:-:S02]  /*03c0*/  SHF.R.S32.HI R250, RZ, 0x5, R8 ;  /* 0x00000005fffa7819 */ /* 0x000fc40000011408 */
[----:B------:R-:W-:Y:S02]  /*03d0*/  SHF.R.S32.HI R4, RZ, 0x1f, R8 ;  /* 0x0000001fff047819 */ /* 0x000fe40000011408 */
[----:B------:R-:W-:Y:S02]  /*03e0*/  LOP3.LUT R3, R0, 0x8, R3, 0xf8, !PT ;  /* 0x0000000800037812 */ /* 0x000fe400078ef803 */
[----:B------:R-:W-:Y:S02]  /*03f0*/  SHF.R.U32.HI R2, RZ, 0x3, R0 ;  /* 0x00000003ff027819 */ /* 0x000fe40000011600 */
[----:B------:R-:W-:Y:S02]  /*0400*/  LEA.HI R0, R4, R250, RZ, 0x3 ;  /* 0x000000fa04007211 */ /* 0x000fe400078f18ff */
[----:B------:R-:W-:Y:S02]  /*0410*/  SHF.R.S32.HI R7, RZ, 0x1f, R14 ;  /* 0x0000001fff077819 */ /* 0x000fe4000001140e */
[----:B------:R-:W-:-:S02]  /*0420*/  LOP3.LUT R0, R0, 0xffffff8, RZ, 0xc0, !PT ;  /* 0x0ffffff800007812 */ /* 0x000fc400078ec0ff */
[----:B------:R-:W-:Y:S02]  /*0430*/  LOP3.LUT R4, R3, R2, RZ, 0x3c, !PT ;  /* 0x0000000203047212 */ /* 0x000fe400078e3cff */
[----:B------:R-:W-:Y:S01]  /*0440*/  LEA.HI R3, R7, R14, RZ, 0x2 ;  /* 0x0000000e07037211 */ /* 0x000fe200078f10ff */
[----:B------:R-:W-:Y:S01]  /*0450*/  IMAD.IADD R2, R250, 0x1, -R0 ;  /* 0x00000001fa027824 */ /* 0x000fe200078e0a00 */
[----:B------:R-:W-:Y:S02]  /*0460*/  R2P PR, R5, 0x6 ;  /* 0x0000000605007804 */ /* 0x000fe40000000000 */
[----:B------:R-:W-:Y:S02]  /*0470*/  SHF.R.S32.HI R0, RZ, 0x2, R3 ;  /* 0x00000002ff007819 */ /* 0x000fe40000011403 */
[----:B------:R-:W-:Y:S02]  /*0480*/  LOP3.LUT R3, R3, 0x7ffffffc, RZ, 0xc0, !PT ;  /* 0x7ffffffc03037812 */ /* 0x000fe400078ec0ff */
[----:B------:R-:W-:Y:S01]  /*0490*/  SEL R249, R249, 0xfffffff0, !P1 ;  /* 0xfffffff0f9f97807 */ /* 0x000fe20004800000 */
[----:B------:R-:W-:Y:S01]  /*04a0*/  IMAD R8, R2, 0x10, R0 ;  /* 0x0000001002087824 */ /* 0x000fe200078e0200 */
[----:B------:R-:W-:Y:S01]  /*04b0*/  IADD3 R2, R16, 0x40, RZ ;  /* 0x0000004010027810 */ /* 0x000fe20007ffe0ff */
[----:B------:R-:W-:Y:S01]  /*04c0*/  IMAD R0, R6, 0x20, R15 ;  /* 0x0000002006007824 */ /* 0x000fe200078e020f */
[----:B------:R-:W-:Y:S01]  /*04d0*/  SEL R5, R230, 0xffffffe0, !P2 ;  /* 0xffffffe0e6057807 */ /* 0x000fe20005000000 */
[----:B------:R-:W-:Y:S01]  /*04e0*/  IMAD.IADD R3, R14, 0x1, -R3 ;  /* 0x000000010e037824 */ /* 0x000fe200078e0a03 */
[----:B------:R-:W-:Y:S01]  /*04f0*/  STL [R1+0x6c], R8 ;  /* 0x00006c0801007387 */ /* 0x000fe20000100800 */
[----:B------:R-:W-:-:S02]  /*0500*/  SHF.R.S32.HI R2, RZ, 0x1f, R2 ;  /* 0x0000001fff027819 */ /* 0x000fc40000011402 */
[----:B------:R-:W-:Y:S01]  /*0510*/  IMAD.IADD R249, R249, 0x1, R5 ;  /* 0x00000001f9f97824 */ /* 0x000fe200078e0205 */
[----:B------:R-:W-:Y:S01]  /*0520*/  STL [R1+0x5c], R13 ;  /* 0x00005c0d01007387 */ /* 0x000fe20000100800 */
[----:B------:R-:W-:Y:S01]  /*0530*/  LOP3.LUT R224, R4, 0x7ffffe00, R224, 0xf8, !PT ;  /* 0x7ffffe0004e07812 */ /* 0x000fe200078ef8e0 */
[----:B------:R-:W-:Y:S01]  /*0540*/  IMAD.SHL.U32 R5, R10, 0x2, RZ ;  /* 0x000000020a057824 */ /* 0x000fe200078e00ff */
[----:B------:R-:W-:Y:S01]  /*0550*/  LOP3.LUT P3, RZ, R6, 0x2, RZ, 0xc0, !PT ;  /* 0x0000000206ff7812 */ /* 0x000fe2000786c0ff */
[----:B------:R1:W-:Y:S01]  /*0560*/  STL [R1+0x70], R0 ;  /* 0x0000700001007387 */ /* 0x0003e20000100800 */
[----:B------:R-:W-:Y:S01]  /*0570*/  IMAD.MOV.U32 R4, RZ, RZ, 0x40 ;  /* 0x00000040ff047424 */ /* 0x000fe200078e00ff */
[----:B------:R-:W-:Y:S02]  /*0580*/  LEA R224, R224, 0x100, 0x1 ;  /* 0x00000100e0e07811 */ /* 0x000fe400078e08ff */
[----:B------:R2:W-:Y:S01]  /*0590*/  STL [R1+0x64], R2 ;  /* 0x0000640201007387 */ /* 0x0005e20000100800 */
[----:B------:R-:W-:-:S02]  /*05a0*/  LOP3.LUT P0, RZ, R6, 0x4, RZ, 0xc0, !PT ;  /* 0x0000000406ff7812 */ /* 0x000fc4000780c0ff */
[--C-:B------:R-:W-:Y:S01]  /*05b0*/  IMAD R250, R250, 0x800, R224.reuse ;  /* 0x00000800fafa7824 */ /* 0x100fe200078e02e0 */
[----:B------:R-:W-:Y:S01]  /*05c0*/  LEA R225, R225, 0xc100, 0x1 ;  /* 0x0000c100e1e17811 */ /* 0x000fe200078e08ff */
[----:B------:R-:W-:Y:S01]  /*05d0*/  IMAD R249, R249, 0x2, R224 ;  /* 0x00000002f9f97824 */ /* 0x000fe200078e02e0 */
[----:B------:R-:W-:Y:S02]  /*05e0*/  SEL R230, R230, 0xffffffe0, !P1 ;  /* 0xffffffe0e6e67807 */ /* 0x000fe40004800000 */
[----:B------:R-:W-:Y:S02]  /*05f0*/  SEL R226, R4, 0xffffffc0, !P0 ;  /* 0xffffffc004e27807 */ /* 0x000fe40004000000 */
[C---:B------:R-:W-:Y:S01]  /*0600*/  IADD3 R231, R225.reuse, 0x20, RZ ;  /* 0x00000020e1e77810 */ /* 0x040fe20007ffe0ff */
[----:B------:R-:W-:Y:S01]  /*0610*/  IMAD.IADD R251, R230, 0x1, R250 ;  /* 0x00000001e6fb7824 */ /* 0x000fe200078e02fa */
[C---:B------:R-:W-:Y:S01]  /*0620*/  @P3 IADD3 R231, R225.reuse, -0x20, RZ ;  /* 0xffffffe0e1e73810 */ /* 0x040fe20007ffe0ff */
[----:B------:R-:W-:-:S02]  /*0630*/  IMAD.IADD R229, R225, 0x1, R226 ;  /* 0x00000001e1e57824 */ /* 0x000fc400078e02e2 */
[----:B------:R-:W-:Y:S01]  /*0640*/  IMAD.IADD R228, R224, 0x1, R230 ;  /* 0x00000001e0e47824 */ /* 0x000fe200078e02e6 */
[C---:B------:R-:W-:Y:S01]  /*0650*/  IADD3 R248, R231.reuse, 0x800, RZ ;  /* 0x00000800e7f87810 */ /* 0x040fe20007ffe0ff */
[----:B------:R-:W-:Y:S01]  /*0660*/  IMAD.IADD R226, R226, 0x1, R231 ;  /* 0x00000001e2e27824 */ /* 0x000fe200078e02e7 */
[C---:B------:R-:W-:Y:S02]  /*0670*/  IADD3 R247, R231.reuse, 0x1000, RZ ;  /* 0x00001000e7f77810 */ /* 0x040fe40007ffe0ff */
[C---:B------:R-:W-:Y:S02]  /*0680*/  IADD3 R246, R231.reuse, 0x1800, RZ ;  /* 0x00001800e7f67810 */ /* 0x040fe40007ffe0ff */
[----:B-1----:R-:W-:Y:S02]  /*0690*/  IADD3 R0, R16, 0x80, RZ ;  /* 0x0000008010007810 */ /* 0x002fe40007ffe0ff */
[----:B------:R-:W-:Y:S01]  /*06a0*/  IADD3 R245, R231, 0x2000, RZ ;  /* 0x00002000e7f57810 */ /* 0x000fe20007ffe0ff */
[----:B--2---:R-:W-:Y:S01]  /*06b0*/  IMAD.SHL.U32 R2, R3, 0x2, RZ ;  /* 0x0000000203027824 */ /* 0x004fe200078e00ff */
[----:B------:R-:W-:-:S02]  /*06c0*/  SHF.R.S32.HI R0, RZ, 0x1f, R0 ;  /* 0x0000001fff007819 */ /* 0x000fc40000011400 */
[C---:B------:R-:W-:Y:S02]  /*06d0*/  IADD3 R244, R231.reuse, 0x2800, RZ ;  /* 0x00002800e7f47810 */ /* 0x040fe40007ffe0ff */
[C---:B------:R-:W-:Y:S01]  /*06e0*/  IADD3 R243, R231.reuse, 0x3000, RZ ;  /* 0x00003000e7f37810 */ /* 0x040fe20007ffe0ff */
[----:B------:R1:W-:Y:S01]  /*06f0*/  STL [R1+0x60], R0 ;  /* 0x0000600001007387 */ /* 0x0003e20000100800 */
[C---:B------:R-:W-:Y:S02]  /*0700*/  IADD3 R242, R231.reuse, 0x3800, RZ ;  /* 0x00003800e7f27810 */ /* 0x040fe40007ffe0ff */
[C---:B------:R-:W-:Y:S01]  /*0710*/  IADD3 R241, R231.reuse, 0x4000, RZ ;  /* 0x00004000e7f17810 */ /* 0x040fe20007ffe0ff */
[----:B------:R-:W-:Y:S01]  /*0720*/  STL [R1+0x4], R5 ;  /* 0x0000040501007387 */ /* 0x000fe20000100800 */
[C---:B------:R-:W-:Y:S02]  /*0730*/  IADD3 R240, R231.reuse, 0x4800, RZ ;  /* 0x00004800e7f07810 */ /* 0x040fe40007ffe0ff */
[C---:B------:R-:W-:Y:S01]  /*0740*/  IADD3 R239, R231.reuse, 0x5000, RZ ;  /* 0x00005000e7ef7810 */ /* 0x040fe20007ffe0ff */
[----:B------:R-:W-:Y:S01]  /*0750*/  STL [R1+0x24], R2 ;  /* 0x0000240201007387 */ /* 0x000fe20000100800 */
[----:B------:R-:W-:-:S02]  /*0760*/  IADD3 R238, R231, 0x5800, RZ ;  /* 0x00005800e7ee7810 */ /* 0x000fc40007ffe0ff */
[C---:B------:R-:W-:Y:S02]  /*0770*/  IADD3 R237, R231.reuse, 0x6000, RZ ;  /* 0x00006000e7ed7810 */ /* 0x040fe40007ffe0ff */
[C---:B------:R-:W-:Y:S02]  /*0780*/  IADD3 R236, R231.reuse, 0x6800, RZ ;  /* 0x00006800e7ec7810 */ /* 0x040fe40007ffe0ff */
[C---:B------:R-:W-:Y:S02]  /*0790*/  IADD3 R235, R231.reuse, 0x7000, RZ ;  /* 0x00007000e7eb7810 */ /* 0x040fe40007ffe0ff */
[C---:B------:R-:W-:Y:S02]  /*07a0*/  IADD3 R234, R231.reuse, 0x7800, RZ ;  /* 0x00007800e7ea7810 */ /* 0x040fe40007ffe0ff */
[C---:B------:R-:W-:Y:S02]  /*07b0*/  IADD3 R233, R231.reuse, 0x8000, RZ ;  /* 0x00008000e7e97810 */ /* 0x040fe40007ffe0ff */
[----:B------:R-:W-:Y:S01]  /*07c0*/  IADD3 R232, R231, 0x8800, RZ ;  /* 0x00008800e7e87810 */ /* 0x000fe20007ffe0ff */
[----:B-1----:R-:W-:-:S05]  /*07d0*/  IMAD R0, R12, 0x8, R8 ;  /* 0x000000080c007824 */ /* 0x002fca00078e0208 */
[----:B------:R1:W-:Y:S02]  /*07e0*/  STL [R1+0x68], R0 ;  /* 0x0000680001007387 */ /* 0x0003e40000100800 */
[----:B-1----:R-:W-:-:S04]  /*07f0*/  SEL R0, R4, 0xffffffc0, !P2 ;  /* 0xffffffc004007807 */ /* 0x002fc80005000000 */
[C---:B------:R-:W-:Y:S01]  /*0800*/  IADD3 R230, R0.reuse, R224, R230 ;  /* 0x000000e000e67210 */ /* 0x040fe20007ffe0e6 */
[----:B------:R-:W-:Y:S02]  /*0810*/  IMAD.IADD R2, R0, 0x1, R250 ;  /* 0x0000000100027824 */ /* 0x000fe400078e02fa */
[----:B------:R-:W-:Y:S02]  /*0820*/  IMAD.IADD R227, R224, 0x1, R0 ;  /* 0x00000001e0e37824 */ /* 0x000fe400078e0200 */
[----:B------:R-:W-:Y:S01]  /*0830*/  IMAD.IADD R252, R0, 0x1, R251 ;  /* 0x0000000100fc7824 */ /* 0x000fe200078e02fb */
[----:B------:R1:W-:Y:S04]  /*0840*/  STL [R1], R2 ;  /* 0x0000000201007387 */ /* 0x0003e80000100800 */
.L_x_856:
[----:B------:R-:W2:Y:S01]  /*0850*/  LDL R4, [R1+0x5c] ;  /* 0x00005c0001047983 */ /* 0x000ea20000100800 */
[----:B------:R-:W-:Y:S01]  /*0860*/  IMAD.MOV.U32 R0, RZ, RZ, c[0x0][0x560] ;  /* 0x00015800ff007624 */ /* 0x000fe200078e00ff */
[----:B------:R-:W-:Y:S01]  /*0870*/  YIELD ;  /* 0x0000000000007946 */ /* 0x000fe20003800000 */
[----:B------:R-:W-:Y:S03]  /*0880*/  BSSY B0, `(.L_x_831) ;  /* 0x0000016000007945 */ /* 0x000fe60003800000 */
[----:B------:R-:W-:-:S13]  /*0890*/  ISETP.NE.AND P0, PT, R0, 0x1, PT ;  /* 0x000000010000780c */ /* 0x000fda0003f05270 */
[----:B--2---:R-:W-:Y:S01]  /*08a0*/  @P0 IMAD.HI.U32 R0, R4, c[0x0][0x564], RZ ;  /* 0x0001590004000a27 */ /* 0x004fe200078e00ff */
[----:B------:R-:W-:-:S04]  /*08b0*/  MOV R3, R4 ;  /* 0x0000000400037202 */ /* 0x000fc80000000f00 */
[----:B------:R-:W-:-:S04]  /*08c0*/  @P0 SHF.R.U32.HI R3, RZ, c[0x0][0x568], R0 ;  /* 0x00015a00ff030a19 */ /* 0x000fc80000011600 */
[----:B------:R-:W-:Y:S01]  /*08d0*/  ISETP.GE.AND P0, PT, R3, c[0x0][0x578], PT ;  /* 0x00015e0003007a0c */ /* 0x000fe20003f06270 */
[----:B-1----:R-:W-:-:S04]  /*08e0*/  IMAD.MOV R2, RZ, RZ, -R3 ;  /* 0x000000ffff027224 */ /* 0x002fc800078e0a03 */
[----:B------:R-:W-:-:S08]  /*08f0*/  IMAD R2, R2, c[0x0][0x560], R4 ;  /* 0x0001580002027a24 */ /* 0x000fd000078e0204 */
[----:B------:R-:W-:Y:S05]  /*0900*/  @!P0 BRA `(.L_x_832) ;  /* 0x0000007000008947 */ /* 0x000fea0003800000 */
[----:B------:R-:W-:-:S04]  /*0910*/  MOV R0, c[0x0][0x56c] ;  /* 0x00015b0000007a02 */ /* 0x000fc80000000f00 */
[----:B------:R-:W-:Y:S02]  /*0920*/  ISETP.NE.AND P0, PT, R0, 0x1, PT ;  /* 0x000000010000780c */ /* 0x000fe40003f05270 */
[----:B------:R-:W-:-:S11]  /*0930*/  MOV R0, R2 ;  /* 0x0000000200007202 */ /* 0x000fd60000000f00 */
[----:B------:R-:W-:-:S05]  /*0940*/  @P0 IMAD.HI.U32 R4, R2, c[0x0][0x570], RZ ;  /* 0x00015c0002040a27 */ /* 0x000fca00078e00ff */
[----:B------:R-:W-:-:S05]  /*0950*/  @P0 SHF.R.U32.HI R0, RZ, c[0x0][0x574], R4 ;  /* 0x00015d00ff000a19 */ /* 0x000fca0000011604 */
[----:B------:R-:W-:Y:S01]  /*0960*/  IMAD R4, R0, c[0x0][0x56c], RZ ;  /* 0x00015b0000047a24 */ /* 0x000fe200078e02ff */
[----:B------:R-:W-:Y:S05]  /*0970*/  BRA `(.L_x_833) ;  /* 0x0000006000007947 */ /* 0x000fea0003800000 */
.L_x_832:
[----:B------:R-:W-:-:S04]  /*0980*/  MOV R0, c[0x0][0x554] ;  /* 0x0001550000007a02 */ /* 0x000fc80000000f00 */
[----:B------:R-:W-:Y:S02]  /*0990*/  ISETP.NE.AND P0, PT, R0, 0x1, PT ;  /* 0x000000010000780c */ /* 0x000fe40003f05270 */
[----:B------:R-:W-:-:S11]  /*09a0*/  MOV R0, R2 ;  /* 0x0000000200007202 */ /* 0x000fd60000000f00 */
[----:B------:R-:W-:-:S05]  /*09b0*/  @P0 IMAD.HI.U32 R4, R2, c[0x0][0x558], RZ ;  /* 0x0001560002040a27 */ /* 0x000fca00078e00ff */
[----:B------:R-:W-:-:S05]  /*09c0*/  @P0 SHF.R.U32.HI R0, RZ, c[0x0][0x55c], R4 ;  /* 0x00015700ff000a19 */ /* 0x000fca0000011604 */
[----:B------:R-:W-:Y:S02]  /*09d0*/  IMAD R4, R0, c[0x0][0x554], RZ ;  /* 0x0001550000047a24 */ /* 0x000fe400078e02ff */
.L_x_833:
[----:B------:R-:W-:Y:S05]  /*09e0*/  BSYNC B0 ;  /* 0x0000000000007941 */ /* 0x000fea0003800000 */
.L_x_831:
[----:B------:R-:W-:Y:S01]  /*09f0*/  IMAD.MOV.U32 R5, RZ, RZ, c[0x0][0x53c] ;  /* 0x00014f00ff057624 */ /* 0x000fe200078e00ff */
[----:B------:R-:W-:Y:S01]  /*0a00*/  ULDC UR4, c[0x0][0x1d0] ;  /* 0x0000740000047ab9 */ /* 0x000fe20000000800 */
[----:B------:R-:W-:Y:S01]  /*0a10*/  IMAD.MOV.U32 R11, RZ, RZ, R0 ;  /* 0x000000ffff0b7224 */ /* 0x000fe200078e0000 */
[----:B------:R-:W-:Y:S01]  /*0a20*/  UIADD3 UR4, UR4, 0x5f, URZ ;  /* 0x0000005f04047890 */ /* 0x000fe2000fffe03f */
[----:B------:R-:W-:Y:S01]  /*0a30*/  IMAD.MOV.U32 R24, RZ, RZ, c[0x0][0x2c4] ;  /* 0x0000b100ff187624 */ /* 0x000fe200078e00ff */
[----:B------:R-:W-:Y:S01]  /*0a40*/  ISETP.NE.AND P0, PT, R5, 0x1, PT ;  /* 0x000000010500780c */ /* 0x000fe20003f05270 */
[----:B------:R-:W-:Y:S01]  /*0a50*/  IMAD.MOV.U32 R7, RZ, RZ, c[0x0][0x168] ;  /* 0x00005a00ff077624 */ /* 0x000fe200078e00ff */
[----:B------:R-:W-:Y:S01]  /*0a60*/  LOP3.LUT R5, RZ, R0, RZ, 0x33, !PT ;  /* 0x00000000ff057212 */ /* 0x000fe200078e33ff */
[----:B------:R-:W-:Y:S01]  /*0a70*/  UIMAD.WIDE UR4, UR4, 0x2aaaaaab, URZ ;  /* 0x2aaaaaab040478a5 */ /* 0x000fe2000f8e023f */
[----:B------:R-:W-:Y:S01]  /*0a80*/  ISETP.NE.AND P1, PT, R24, 0x1, PT ;  /* 0x000000011800780c */ /* 0x000fe20003f25270 */
[----:B------:R-:W-:Y:S02]  /*0a90*/  BSSY B0, `(.L_x_834) ;  /* 0x0000040000007945 */ /* 0x000fe40003800000 */
[----:B------:R-:W-:-:S04]  /*0aa0*/  USHF.R.U32.HI UR4, URZ, 0x1f, UR5 ;  /* 0x0000001f3f047899 */ /* 0x000fc80008011605 */
[----:B------:R-:W-:Y:S02]  /*0ab0*/  ULEA.HI.SX32 UR4, UR5, UR4, 0x1c ;  /* 0x0000000405047291 */ /* 0x000fe4000f8fe23f */
[----:B------:R-:W-:Y:S01]  /*0ac0*/  @P0 IMAD.HI.U32 R6, R0, c[0x0][0x540], RZ ;  /* 0x0001500000060a27 */ /* 0x000fe200078e00ff */
[----:B------:R-:W-:-:S04]  /*0ad0*/  IADD3 R0, R5, c[0x0][0x53c], RZ ;  /* 0x00014f0005007a10 */ /* 0x000fc80007ffe0ff */
[----:B------:R-:W-:Y:S02]  /*0ae0*/  @P0 SHF.R.U32.HI R11, RZ, c[0x0][0x544], R6 ;  /* 0x00015100ff0b0a19 */ /* 0x000fe40000011606 */
[----:B------:R-:W-:-:S03]  /*0af0*/  MOV R6, c[0x0][0x548] ;  /* 0x0001520000067a02 */ /* 0x000fc60000000f00 */
[----:B------:R-:W-:Y:S01]  /*0b00*/  IMAD R0, R11, c[0x0][0x53c], R0 ;  /* 0x00014f000b007a24 */ /* 0x000fe200078e0200 */
[----:B------:R-:W-:Y:S01]  /*0b10*/  ISETP.NE.AND P0, PT, R6, 0x1, PT ;  /* 0x000000010600780c */ /* 0x000fe20003f05270 */
[----:B------:R1:W-:Y:S02]  /*0b20*/  STL [R1+0x4c], R11 ;  /* 0x00004c0b01007387 */ /* 0x0003e40000100800 */
[----:B------:R-:W-:-:S05]  /*0b30*/  IMAD.SHL.U32 R164, R0, 0x80, RZ ;  /* 0x0000008000a47824 */ /* 0x000fca00078e00ff */
[----:B------:R-:W-:Y:S01]  /*0b40*/  IADD3 R0, R164, 0x7f, RZ ;  /* 0x0000007fa4007810 */ /* 0x000fe20007ffe0ff */
[----:B------:R1:W-:Y:S04]  /*0b50*/  STL [R1+0x58], R164 ;  /* 0x000058a401007387 */ /* 0x0003e80000100800 */
[----:B------:R-:W-:-:S05]  /*0b60*/  @P1 IMAD.HI.U32 R5, R0, c[0x0][0x2c8], RZ ;  /* 0x0000b20000051a27 */ /* 0x000fca00078e00ff */
[----:B------:R-:W-:Y:S02]  /*0b70*/  @P1 SHF.R.U32.HI R0, RZ, c[0x0][0x2cc], R5 ;  /* 0x0000b300ff001a19 */ /* 0x000fe40000011605 */
[----:B------:R-:W-:-:S04]  /*0b80*/  IADD3 R5, -R7, 0x60, RZ ;  /* 0x0000006007057810 */ /* 0x000fc80007ffe1ff */
[----:B------:R-:W-:Y:S01]  /*0b90*/  IADD3 R5, R0, c[0x0][0x1d0], R5 ;  /* 0x0000740000057a10 */ /* 0x000fe20007ffe005 */
[----:B------:R-:W-:-:S04]  /*0ba0*/  IMAD.IADD R0, R2, 0x1, -R4 ;  /* 0x0000000102007824 */ /* 0x000fc800078e0a04 */
[----:B------:R-:W-:Y:S02]  /*0bb0*/  IMAD R0, R3, c[0x0][0x554], R0 ;  /* 0x0001550003007a24 */ /* 0x000fe400078e0200 */
[----:B------:R-:W-:-:S04]  /*0bc0*/  IMAD.HI R5, R5, 0x2aaaaaab, RZ ;  /* 0x2aaaaaab05057827 */ /* 0x000fc800078e02ff */
[----:B------:R-:W-:Y:S01]  /*0bd0*/  @P0 IMAD.HI.U32 R2, R0, c[0x0][0x54c], RZ ;  /* 0x0001530000020a27 */ /* 0x000fe200078e00ff */
[----:B------:R-:W-:-:S03]  /*0be0*/  SHF.R.U32.HI R6, RZ, 0x1f, R5 ;  /* 0x0000001fff067819 */ /* 0x000fc60000011605 */
[----:B------:R-:W-:Y:S01]  /*0bf0*/  IMAD.MOV.U32 R14, RZ, RZ, R0 ;  /* 0x000000ffff0e7224 */ /* 0x000fe200078e0000 */
[----:B------:R-:W-:Y:S01]  /*0c00*/  @P0 SHF.R.U32.HI R14, RZ, c[0x0][0x550], R2 ;  /* 0x00015400ff0e0a19 */ /* 0x000fe20000011602 */
[----:B------:R-:W-:Y:S01]  /*0c10*/  IMAD.MOV.U32 R2, RZ, RZ, RZ ;  /* 0x000000ffff027224 */ /* 0x000fe200078e00ff */
[----:B------:R-:W-:Y:S02]  /*0c20*/  LEA.HI.SX32 R6, R5, R6, 0x1c ;  /* 0x0000000605067211 */ /* 0x000fe400078fe2ff */
[----:B------:R-:W-:Y:S01]  /*0c30*/  IADD3 R3, -R14, RZ, RZ ;  /* 0x000000ff0e037210 */ /* 0x000fe20007ffe1ff */
[----:B------:R1:W-:Y:S01]  /*0c40*/  STL [R1+0x48], R14 ;  /* 0x0000480e01007387 */ /* 0x0003e20000100800 */
[----:B------:R-:W-:-:S03]  /*0c50*/  IMNMX R6, R6, UR4, PT ;  /* 0x0000000406067c17 */ /* 0x000fc6000b800200 */
[----:B------:R-:W-:Y:S01]  /*0c60*/  IMAD R17, R3, c[0x0][0x548], R0 ;  /* 0x0001520003117a24 */ /* 0x000fe200078e0200 */
[----:B------:R-:W-:-:S04]  /*0c70*/  ISETP.GE.AND P0, PT, R6, 0x1, PT ;  /* 0x000000010600780c */ /* 0x000fc80003f06270 */
[----:B------:R1:W-:Y:S09]  /*0c80*/  STL [R1+0x44], R17 ;  /* 0x0000441101007387 */ /* 0x0003f20000100800 */
[----:B------:R-:W-:Y:S05]  /*0c90*/  @!P0 BRA `(.L_x_835) ;  /* 0x000001f000008947 */ /* 0x000fea0003800000 */
[----:B------:R-:W-:-:S04]  /*0ca0*/  SHF.R.U32.HI R0, RZ, 0x10, R11 ;  /* 0x00000010ff007819 */ /* 0x000fc8000001160b */
[----:B------:R-:W-:-:S04]  /*0cb0*/  ISETP.NE.AND P0, PT, R0, RZ, PT ;  /* 0x000000ff0000720c */ /* 0x000fc80003f05270 */
[----:B------:R-:W-:-:S04]  /*0cc0*/  SEL R0, R0, c[0x0][0x338], P0 ;  /* 0x0000ce0000007a07 */ /* 0x000fc80000000000 */
[-C--:B------:R-:W-:Y:S02]  /*0cd0*/  IABS R3, R0.reuse ;  /* 0x0000000000037213 */ /* 0x080fe40000000000 */
[----:B------:R-:W-:Y:S02]  /*0ce0*/  IADD3 R7, R0, -0x1, R6 ;  /* 0xffffffff00077810 */ /* 0x000fe40007ffe006 */
[----:B------:R-:W2:Y:S02]  /*0cf0*/  I2F.RP R4, R3 ;  /* 0x0000000300047306 */ /* 0x000ea40000209400 */
[----:B------:R-:W-:Y:S02]  /*0d00*/  IABS R10, R7 ;  /* 0x00000007000a7213 */ /* 0x000fe40000000000 */
[----:B------:R-:W-:-:S04]  /*0d10*/  LOP3.LUT R7, R7, R0, RZ, 0x3c, !PT ;  /* 0x0000000007077212 */ /* 0x000fc800078e3cff */
[----:B------:R-:W-:Y:S01]  /*0d20*/  ISETP.GE.AND P0, PT, R7, RZ, PT ;  /* 0x000000ff0700720c */ /* 0x000fe20003f06270 */
[----:B--2---:R-:W2:Y:S02]  /*0d30*/  MUFU.RCP R4, R4 ;  /* 0x0000000400047308 */ /* 0x004ea40000001000 */
[----:B--2---:R-:W-:-:S06]  /*0d40*/  IADD3 R4, R4, 0xffffffe, RZ ;  /* 0x0ffffffe04047810 */ /* 0x004fcc0007ffe0ff */
[----:B------:R-:W2:Y:S02]  /*0d50*/  F2I.FTZ.U32.TRUNC.NTZ R5, R4 ;  /* 0x0000000400057305 */ /* 0x000ea4000021f000 */
[----:B--2---:R-:W-:Y:S02]  /*0d60*/  IMAD.MOV R2, RZ, RZ, -R5 ;  /* 0x000000ffff027224 */ /* 0x004fe400078e0a05 */
[----:B------:R-:W-:Y:S02]  /*0d70*/  IMAD.MOV.U32 R4, RZ, RZ, RZ ;  /* 0x000000ffff047224 */ /* 0x000fe400078e00ff */
        /* <DEDUP_REMOVED lines=13> */
[----:B------:R-:W-:-:S13]  /*0e50*/  ISETP.GE.U32.AND P3, PT, R4, R3, PT ;  /* 0x000000030400720c */ /* 0x000fda0003f66070 */
[----:B------:R-:W-:-:S05]  /*0e60*/  @P3 IADD3 R2, R2, 0x1, RZ ;  /* 0x0000000102023810 */ /* 0x000fca0007ffe0ff */
[----:B------:R-:W-:Y:S01]  /*0e70*/  @!P0 IMAD.MOV R2, RZ, RZ, -R2 ;  /* 0x000000ffff028224 */ /* 0x000fe200078e0a02 */
[----:B------:R-:W-:Y:S02]  /*0e80*/  @!P2 LOP3.LUT R2, RZ, R0, RZ, 0x33, !PT ;  /* 0x00000000ff02a212 */ /* 0x000fe400078e33ff */
.L_x_835:
[----:B------:R-:W-:Y:S05]  /*0e90*/  BSYNC B0 ;  /* 0x0000000000007941 */ /* 0x000fea0003800000 */
.L_x_834:
[----:B------:R-:W-:Y:S01]  /*0ea0*/  LOP3.LUT R0, R11, 0xffff, RZ, 0xc0, !PT ;  /* 0x0000ffff0b007812 */ /* 0x000fe200078ec0ff */
[----:B------:R-:W-:Y:S01]  /*0eb0*/  IMAD.MOV.U32 R15, RZ, RZ, RZ ;  /* 0x000000ffff0f7224 */ /* 0x000fe200078e00ff */
[----:B------:R-:W-:Y:S01]  /*0ec0*/  CS2R R98, SRZ ;  /* 0x0000000000627805 */ /* 0x000fe2000001ff00 */
[----:B------:R-:W-:Y:S01]  /*0ed0*/  IMAD.MOV.U32 R16, RZ, RZ, RZ ;  /* 0x000000ffff107224 */ /* 0x000fe200078e00ff */
[----:B------:R-:W-:Y:S01]  /*0ee0*/  CS2R R96, SRZ ;  /* 0x0000000000607805 */ /* 0x000fe2000001ff00 */
[----:B------:R-:W-:Y:S01]  /*0ef0*/  IMAD R25, R0, R2, RZ ;  /* 0x0000000200197224 */ /* 0x000fe200078e02ff */
[----:B------:R-:W-:Y:S01]  /*0f00*/  PRMT R0, RZ, 0x7610, R0 ;  /* 0x00007610ff007816 */ /* 0x000fe20000000000 */
[----:B------:R-:W-:Y:S01]  /*0f10*/  CS2R R94, SRZ ;  /* 0x00000000005e7805 */ /* 0x000fe2000001ff00 */
[----:B------:R-:W-:Y:S01]  /*0f20*/  CS2R R92, SRZ ;  /* 0x00000000005c7805 */ /* 0x000fe2000001ff00 */
[----:B------:R-:W-:Y:S01]  /*0f30*/  IMAD.IADD R2, R25, 0x1, R2 ;  /* 0x0000000119027824 */ /* 0x000fe200078e0202 */
[----:B------:R2:W-:Y:S01]  /*0f40*/  STL [R1+0x20], R25 ;  /* 0x0000201901007387 */ /* 0x0005e20000100800 */
        /* <DEDUP_REMOVED lines=47> */
[----:B--2---:R-:W2:Y:S04]  /*1240*/  S2R R3, SR_TID.X ;  /* 0x0000000000037919 */ /* 0x004ea80000002100 */
[----:B------:R-:W3:Y:S04]  /*1250*/  LDL.64 R4, [R1+0x50] ;  /* 0x0000500001047983 */ /* 0x000ee80000100a00 */
[----:B------:R4:W3:Y:S01]  /*1260*/  LDL.64 R34, [R1+0x50] ;  /* 0x0000500001227983 */ /* 0x0008e20000100a00 */
[----:B------:R-:W-:-:S04]  /*1270*/  ISETP.NE.U32.AND P0, PT, RZ, c[0x0][0x340], PT ;  /* 0x0000d000ff007a0c */ /* 0x000fc80003f05070 */
[----:B------:R-:W-:Y:S02]  /*1280*/  ISETP.NE.AND.EX P0, PT, RZ, c[0x0][0x344], PT, P0 ;  /* 0x0000d100ff007a0c */ /* 0x000fe40003f05300 */
[----:B--2---:R-:W-:-:S11]  /*1290*/  SHF.R.S32.HI R33, RZ, 0x1f, R3 ;  /* 0x0000001fff217819 */ /* 0x004fd60000011403 */
[----:B------:R-:W-:Y:S01]  /*12a0*/  @P0 IMAD.MOV.U32 R2, RZ, RZ, 0x4 ;  /* 0x00000004ff020424 */ /* 0x000fe200078e00ff */
[----:B------:R-:W-:-:S03]  /*12b0*/  LEA.HI R33, R33, R3, RZ, 0x3 ;  /* 0x0000000321217211 */ /* 0x000fc600078f18ff */
[----:B------:R-:W-:Y:S01]  /*12c0*/  @P0 IMAD.WIDE R2, R14, R2, c[0x0][0x340] ;  /* 0x0000d0000e020625 */ /* 0x000fe200078e0202 */
[----:B------:R-:W-:-:S04]  /*12d0*/  SHF.R.S32.HI R33, RZ, 0x3, R33 ;  /* 0x00000003ff217819 */ /* 0x000fc80000011421 */
[----:B------:R2:W5:Y:S01]  /*12e0*/  @P0 LDG.E R9, [R2.64] ;  /* 0x0000000802090981 */ /* 0x000562000c1e1900 */
[----:B------:R-:W-:Y:S01]  /*12f0*/  SHF.R.S32.HI R0, RZ, 0x1f, R33 ;  /* 0x0000001fff007819 */ /* 0x000fe20000011421 */
[----:B------:R-:W-:Y:S01]  /*1300*/  WARPSYNC 0xffffffff ;  /* 0xffffffff00007948 */ /* 0x000fe20003800000 */
[----:B-1----:R-:W-:-:S05]  /*1310*/  SHF.R.S32.HI R11, RZ, 0x1f, R17 ;  /* 0x0000001fff0b7819 */ /* 0x002fca0000011411 */
[----:B------:R-:W-:-:S04]  /*1320*/  IMAD R8, R11, c[0x0][0x210], RZ ;  /* 0x000084000b087a24 */ /* 0x000fc800078e02ff */
[----:B------:R-:W-:Y:S02]  /*1330*/  IMAD R8, R17, c[0x0][0x214], R8 ;  /* 0x0000850011087a24 */ /* 0x000fe400078e0208 */
[C---:B--2---:R-:W-:Y:S02]  /*1340*/  IMAD R2, R0.reuse, c[0x0][0x1e0], RZ ;  /* 0x0000780000027a24 */ /* 0x044fe400078e02ff */
[----:B------:R-:W-:Y:S02]  /*1350*/  IMAD R0, R0, c[0x0][0x208], RZ ;  /* 0x0000820000007a24 */ /* 0x000fe400078e02ff */
[C---:B------:R-:W-:Y:S02]  /*1360*/  IMAD R6, R33.reuse, c[0x0][0x1e4], R2 ;  /* 0x0000790021067a24 */ /* 0x040fe400078e0202 */
[----:B------:R-:W-:Y:S02]  /*1370*/  IMAD R0, R33, c[0x0][0x20c], R0 ;  /* 0x0000830021007a24 */ /* 0x000fe400078e0200 */
[----:B---3--:R-:W-:-:S05]  /*1380*/  IMAD.MOV.U32 R34, RZ, RZ, R4 ;  /* 0x000000ffff227224 */ /* 0x008fca00078e0004 */
[--C-:B------:R-:W-:Y:S02]  /*1390*/  SHF.R.S32.HI R35, RZ, 0x1f, R34.reuse ;  /* 0x0000001fff237819 */ /* 0x100fe40000011422 */
[C---:B------:R-:W-:Y:S02]  /*13a0*/  IADD3 R19, R34.reuse, 0x40, RZ ;  /* 0x0000004022137810 */ /* 0x040fe40007ffe0ff */
[----:B------:R-:W-:Y:S01]  /*13b0*/  ISETP.GE.AND P4, PT, R34, c[0x0][0x1d4], PT ;  /* 0x0000750022007a0c */ /* 0x000fe20003f86270 */
[--C-:B------:R-:W-:Y:S01]  /*13c0*/  IMAD.WIDE.U32 R4, R33, c[0x0][0x1e0], R34.reuse ;  /* 0x0000780021047a25 */ /* 0x100fe200078e0022 */
[----:B------:R-:W-:Y:S01]  /*13d0*/  ISETP.GE.AND P3, PT, R19, c[0x0][0x1d4], PT ;  /* 0x0000750013007a0c */ /* 0x000fe20003f66270 */
[----:B------:R4:W-:Y:S01]  /*13e0*/  STL [R1+0x54], R35 ;  /* 0x0000542301007387 */ /* 0x0009e20000100800 */
[----:B------:R-:W-:Y:S01]  /*13f0*/  SEL R7, RZ, 0x1, P4 ;  /* 0x00000001ff077807 */ /* 0x000fe20002000000 */
[----:B------:R-:W-:Y:S01]  /*1400*/  IMAD.WIDE.U32 R2, R33, c[0x0][0x208], R34 ;  /* 0x0000820021027a25 */ /* 0x000fe200078e0022 */
[----:B------:R-:W-:-:S02]  /*1410*/  IADD3 R5, R5, R6, RZ ;  /* 0x0000000605057210 */ /* 0x000fc40007ffe0ff */
[----:B------:R-:W-:Y:S01]  /*1420*/  IADD3 R23, R34, 0x80, RZ ;  /* 0x0000008022177810 */ /* 0x000fe20007ffe0ff */
[----:B------:R-:W-:Y:S01]  /*1430*/  IMAD.IADD R3, R3, 0x1, R0 ;  /* 0x0000000103037824 */ /* 0x000fe200078e0200 */
[----:B------:R-:W-:Y:S01]  /*1440*/  SEL R0, RZ, 0xffffffff, P3 ;  /* 0xffffffffff007807 */ /* 0x000fe20001800000 */
[----:B------:R-:W-:Y:S01]  /*1450*/  IMAD R6, R11, c[0x0][0x1e8], RZ ;  /* 0x00007a000b067a24 */ /* 0x000fe200078e02ff */
[----:B------:R-:W-:Y:S01]  /*1460*/  ISETP.GE.AND P2, PT, R23, c[0x0][0x1d4], PT ;  /* 0x0000750017007a0c */ /* 0x000fe20003f46270 */
[C---:B------:R-:W-:Y:S01]  /*1470*/  IMAD.WIDE.U32 R4, R17.reuse, c[0x0][0x1e8], R4 ;  /* 0x00007a0011047a25 */ /* 0x040fe200078e0004 */
[----:B------:R-:W-:Y:S02]  /*1480*/  SHF.L.U32 R0, R0, 0x1, RZ ;  /* 0x0000000100007819 */ /* 0x000fe400000006ff */
[----:B------:R-:W-:Y:S01]  /*1490*/  SEL R10, RZ, 0x4, P2 ;  /* 0x00000004ff0a7807 */ /* 0x000fe20001000000 */
[C---:B------:R-:W-:Y:S01]  /*14a0*/  IMAD R6, R17.reuse, c[0x0][0x1ec], R6 ;  /* 0x00007b0011067a24 */ /* 0x040fe200078e0206 */
[----:B------:R-:W-:Y:S01]  /*14b0*/  LOP3.LUT R12, R0, 0x2, R7, 0xe2, !PT ;  /* 0x00000002000c7812 */ /* 0x000fe200078ee207 */
[----:B------:R-:W-:-:S03]  /*14c0*/  IMAD.WIDE.U32 R2, R17, c[0x0][0x210], R2 ;  /* 0x0000840011027a25 */ /* 0x000fc600078e0002 */
[----:B------:R-:W-:Y:S01]  /*14d0*/  LOP3.LUT R20, R12, R10, RZ, 0xfc, !PT ;  /* 0x0000000a0c147212 */ /* 0x000fe200078efcff */
[----:B------:R-:W-:Y:S01]  /*14e0*/  IMAD.IADD R7, R5, 0x1, R6 ;  /* 0x0000000105077824 */ /* 0x000fe200078e0206 */
[----:B------:R-:W-:Y:S01]  /*14f0*/  IADD3 R5, R3, R8, RZ ;  /* 0x0000000803057210 */ /* 0x000fe20007ffe0ff */
[----:B------:R-:W-:Y:S01]  /*1500*/  IMAD.MOV.U32 R6, RZ, RZ, R4 ;  /* 0x000000ffff067224 */ /* 0x000fe200078e0004 */
[----:B------:R-:W-:Y:S02]  /*1510*/  SHF.R.S32.HI R8, RZ, 0x1f, R14 ;  /* 0x0000001fff087819 */ /* 0x000fe4000001140e */
[--C-:B-----5:R-:W-:Y:S02]  /*1520*/  @P0 SHF.R.S32.HI R3, RZ, 0x1f, R9.reuse ;  /* 0x0000001fff030819 */ /* 0x120fe40000011409 */
[----:B------:R-:W-:Y:S01]  /*1530*/  MOV R4, R2 ;  /* 0x0000000200047202 */ /* 0x000fe20000000f00 */
[----:B------:R-:W-:Y:S02]  /*1540*/  @!P0 IMAD.MOV.U32 R3, RZ, RZ, R8 ;  /* 0x000000ffff038224 */ /* 0x000fe400078e0008 */
[----:B------:R-:W-:Y:S01]  /*1550*/  @P0 IMAD.MOV.U32 R2, RZ, RZ, R9 ;  /* 0x000000ffff020224 */ /* 0x000fe200078e0009 */
[----:B------:R-:W-:Y:S01]  /*1560*/  @!P0 MOV R2, R14 ;  /* 0x0000000e00028202 */ /* 0x000fe20000000f00 */
[----:B------:R-:W-:-:S02]  /*1570*/  IMAD R0, R3, c[0x0][0x1f0], RZ ;  /* 0x00007c0003007a24 */ /* 0x000fc400078e02ff */
[----:B------:R-:W-:Y:S02]  /*1580*/  IMAD R3, R3, c[0x0][0x218], RZ ;  /* 0x0000860003037a24 */ /* 0x000fe400078e02ff */
[----:B------:R-:W-:-:S04]  /*1590*/  IMAD.WIDE.U32 R30, R2, c[0x0][0x1f0], R6 ;  /* 0x00007c00021e7a25 */ /* 0x000fc800078e0006 */
[C---:B------:R-:W-:Y:S01]  /*15a0*/  IMAD.WIDE.U32 R26, R2.reuse, c[0x0][0x218], R4 ;  /* 0x00008600021a7a25 */ /* 0x040fe200078e0004 */
[----:B------:R4:W-:Y:S03]  /*15b0*/  STL.64 [R1+0x30], R30 ;  /* 0x0000301e01007387 */ /* 0x0009e60000100a00 */
[C---:B------:R-:W-:Y:S01]  /*15c0*/  IMAD R0, R2.reuse, c[0x0][0x1f4], R0 ;  /* 0x00007d0002007a24 */ /* 0x040fe200078e0200 */
[----:B------:R4:W-:Y:S01]  /*15d0*/  STL.64 [R1+0x38], R26 ;  /* 0x0000381a01007387 */ /* 0x0009e20000100a00 */
[----:B------:R-:W-:-:S03]  /*15e0*/  IMAD R2, R2, c[0x0][0x21c], R3 ;  /* 0x0000870002027a24 */ /* 0x000fc600078e0203 */
[----:B------:R-:W-:Y:S02]  /*15f0*/  IADD3 R29, R31, R0, RZ ;  /* 0x000000001f1d7210 */ /* 0x000fe40007ffe0ff */
[----:B------:R-:W-:-:S05]  /*1600*/  IADD3 R28, R27, R2, RZ ;  /* 0x000000021b1c7210 */ /* 0x000fca0007ffe0ff */
[----:B------:R4:W-:Y:S04]  /*1610*/  STL [R1+0x40], R28 ;  /* 0x0000401c01007387 */ /* 0x0009e80000100800 */
[----:B------:R4:W-:Y:S02]  /*1620*/  STL [R1+0x28], R29 ;  /* 0x0000281d01007387 */ /* 0x0009e40000100800 */
[----:B------:R-:W2:Y:S01]  /*1630*/  LDL R15, [R1+0x70] ;  /* 0x00007000010f7983 */ /* 0x000ea20000100800 */
[----:B------:R-:W-:Y:S01]  /*1640*/  IMAD R5, R11, c[0x0][0x1b8], RZ ;  /* 0x00006e000b057a24 */ /* 0x000fe200078e02ff */
[----:B------:R-:W-:Y:S01]  /*1650*/  P2R R22, PR, RZ, 0x8 ;  /* 0x00000008ff167803 */ /* 0x000fe20000000000 */
[C---:B------:R-:W-:Y:S01]  /*1660*/  IMAD.WIDE.U32 R2, R17.reuse, c[0x0][0x1b8], RZ ;  /* 0x00006e0011027a25 */ /* 0x040fe200078e00ff */
[----:B------:R-:W3:Y:S01]  /*1670*/  LDL R36, [R1+0x64] ;  /* 0x0000640001247983 */ /* 0x000ee20000100800 */
[----:B------:R-:W-:Y:S02]  /*1680*/  P2R R21, PR, RZ, 0x4 ;  /* 0x00000004ff157803 */ /* 0x000fe40000000000 */
[----:B------:R-:W-:Y:S01]  /*1690*/  IMAD R5, R17, c[0x0][0x1bc], R5 ;  /* 0x00006f0011057a24 */ /* 0x000fe200078e0205 */
[----:B------:R-:W5:Y:S01]  /*16a0*/  LDL R32, [R1+0x60] ;  /* 0x0000600001207983 */ /* 0x000f620000100800 */
[----:B------:R-:W-:Y:S01]  /*16b0*/  IMAD R8, R8, c[0x0][0x1c0], RZ ;  /* 0x0000700008087a24 */ /* 0x000fe200078e02ff */
[----:B------:R-:W-:-:S02]  /*16c0*/  P2R R18, PR, RZ, 0x10 ;  /* 0x00000010ff127803 */ /* 0x000fc40000000000 */
[----:B----4-:R-:W4:Y:S01]  /*16d0*/  LDL R136, [R1+0x4] ;  /* 0x0000040001887983 */ /* 0x010f220000100800 */
[----:B------:R-:W-:Y:S01]  /*16e0*/  IADD3 R3, R3, R5, RZ ;  /* 0x0000000503037210 */ /* 0x000fe20007ffe0ff */
[----:B------:R-:W-:-:S04]  /*16f0*/  IMAD R8, R14, c[0x0][0x1c4], R8 ;  /* 0x000071000e087a24 */ /* 0x000fc800078e0208 */
[----:B------:R-:W-:-:S04]  /*1700*/  IMAD.WIDE.U32 R2, R14, c[0x0][0x1c0], R2 ;  /* 0x000070000e027a25 */ /* 0x000fc800078e0002 */
[----:B------:R-:W-:Y:S01]  /*1710*/  IMAD.IADD R3, R3, 0x1, R8 ;  /* 0x0000000103037824 */ /* 0x000fe200078e0208 */
[----:B------:R-:W-:Y:S01]  /*1720*/  IADD3 R9, R33, R164, RZ ;  /* 0x000000a421097210 */ /* 0x000fe20007ffe0ff */
[----:B------:R-:W-:Y:S01]  /*1730*/  IMAD R24, R24, c[0x0][0x168], RZ ;  /* 0x00005a0018187a24 */ /* 0x000fe200078e02ff */
[----:B------:R-:W-:Y:S02]  /*1740*/  ISETP.GE.AND P3, PT, R34, c[0x0][0x198], PT ;  /* 0x0000660022007a0c */ /* 0x000fe40003f66270 */
[----:B------:R-:W-:Y:S02]  /*1750*/  MOV R135, R13 ;  /* 0x0000000d00877202 */ /* 0x000fe40000000f00 */
[----:B------:R-:W-:Y:S02]  /*1760*/  ISETP.GE.AND P2, PT, R19, c[0x0][0x198], PT ;  /* 0x0000660013007a0c */ /* 0x000fe40003f46270 */
[----:B------:R-:W-:-:S04]  /*1770*/  IADD3 R16, R9, 0x40, RZ ;  /* 0x0000004009107810 */ /* 0x000fc80007ffe0ff */
[----:B------:R-:W-:Y:S01]  /*1780*/  ISETP.GE.AND P6, PT, R16, R24, PT ;  /* 0x000000181000720c */ /* 0x000fe20003fc6270 */
[----:B------:R-:W-:Y:S01]  /*1790*/  BAR.SYNC.DEFER_BLOCKING 0x0 ;  /* 0x0000000000007b1d */ /* 0x000fe20000010000 */
[----:B--2---:R-:W-:-:S04]  /*17a0*/  IMAD.IADD R4, R15, 0x1, R164 ;  /* 0x000000010f047824 */ /* 0x004fc800078e02a4 */
[----:B------:R-:W-:-:S04]  /*17b0*/  @P1 IMAD.HI.U32 R6, R4, c[0x0][0x2c8], RZ ;  /* 0x0000b20004061a27 */ /* 0x000fc800078e00ff */
[----:B------:R-:W-:Y:S01]  /*17c0*/  IMAD.MOV.U32 R0, RZ, RZ, R4 ;  /* 0x000000ffff007224 */ /* 0x000fe200078e0004 */
[----:B------:R-:W-:-:S04]  /*17d0*/  @P1 SHF.R.U32.HI R0, RZ, c[0x0][0x2cc], R6 ;  /* 0x0000b300ff001a19 */ /* 0x000fc80000011606 */
[--C-:B------:R-:W-:Y:S01]  /*17e0*/  SHF.R.S32.HI R6, RZ, 0x1f, R0.reuse ;  /* 0x0000001fff067819 */ /* 0x100fe20000011400 */
[----:B------:R-:W-:-:S04]  /*17f0*/  IMAD.MOV R5, RZ, RZ, -R0 ;  /* 0x000000ffff057224 */ /* 0x000fc800078e0a00 */
[----:B------:R-:W-:Y:S02]  /*1800*/  IMAD R4, R5, c[0x0][0x2c4], R4 ;  /* 0x0000b10005047a24 */ /* 0x000fe400078e0204 */
[----:B------:R-:W-:Y:S02]  /*1810*/  IMAD R5, R6, c[0x0][0x1b0], RZ ;  /* 0x00006c0006057a24 */ /* 0x000fe400078e02ff */
[----:B------:R-:W-:-:S04]  /*1820*/  IMAD.WIDE.U32 R2, R0, c[0x0][0x1b0], R2 ;  /* 0x00006c0000027a25 */ /* 0x000fc800078e0002 */
[----:B------:R-:W-:Y:S01]  /*1830*/  IMAD R6, R0, c[0x0][0x1b4], R5 ;  /* 0x00006d0000067a24 */ /* 0x000fe200078e0205 */
[----:B------:R-:W-:-:S04]  /*1840*/  SHF.R.S32.HI R5, RZ, 0x1f, R4 ;  /* 0x0000001fff057819 */ /* 0x000fc80000011404 */
[----:B------:R-:W-:Y:S01]  /*1850*/  IADD3 R3, R3, R6, RZ ;  /* 0x0000000603037210 */ /* 0x000fe20007ffe0ff */
[----:B------:R-:W-:-:S04]  /*1860*/  IMAD R0, R5, c[0x0][0x1a8], RZ ;  /* 0x00006a0005007a24 */ /* 0x000fc800078e02ff */
[C---:B------:R-:W-:Y:S02]  /*1870*/  IMAD R0, R4.reuse, c[0x0][0x1ac], R0 ;  /* 0x00006b0004007a24 */ /* 0x040fe400078e0200 */
[----:B------:R-:W-:-:S04]  /*1880*/  IMAD.WIDE.U32 R2, R4, c[0x0][0x1a8], R2 ;  /* 0x00006a0004027a25 */ /* 0x000fc800078e0002 */
[----:B------:R-:W-:Y:S01]  /*1890*/  IMAD.IADD R8, R3, 0x1, R0 ;  /* 0x0000000103087824 */ /* 0x000fe200078e0200 */
[----:B------:R-:W-:-:S04]  /*18a0*/  LEA R0, P0, R2, c[0x0][0x160], 0x1 ;  /* 0x0000580002007a11 */ /* 0x000fc800078008ff */
[----:B------:R-:W-:Y:S02]  /*18b0*/  LEA.HI.X R8, R2, c[0x0][0x164], R8, 0x1, P0 ;  /* 0x0000590002087a11 */ /* 0x000fe400000f0c08 */
[----:B------:R-:W1:Y:S04]  /*18c0*/  SHFL.IDX PT, R2, R0, RZ, 0x181f ;  /* 0x00181fff00027589 */ /* 0x000e6800000e0000 */
[----:B------:R-:W3:Y:S01]  /*18d0*/  SHFL.IDX PT, R3, R8, RZ, 0x181f ;  /* 0x00181fff08037589 */ /* 0x000ee200000e0000 */
[----:B------:R-:W-:-:S13]  /*18e0*/  ISETP.GE.AND P0, PT, R9, R24, PT ;  /* 0x000000180900720c */ /* 0x000fda0003f06270 */
[----:B-1----:R-:W-:-:S04]  /*18f0*/  @!P0 LEA R12, P5, R19, R2, 0x1 ;  /* 0x00000002130c8211 */ /* 0x002fc800078a08ff */
[----:B---3--:R-:W-:Y:S02]  /*1900*/  @!P0 LEA.HI.X R13, R19, R3, R36, 0x1, P5 ;  /* 0x00000003130d8211 */ /* 0x008fe400028f0c24 */
[----:B------:R-:W-:-:S04]  /*1910*/  @!P0 LEA R10, P5, R23, R2, 0x1 ;  /* 0x00000002170a8211 */ /* 0x000fc800078a08ff */
[----:B-----5:R-:W-:Y:S01]  /*1920*/  @!P0 LEA.HI.X R11, R23, R3, R32, 0x1, P5 ;  /* 0x00000003170b8211 */ /* 0x020fe200028f0c20 */
[----:B------:R-:W-:-:S05]  /*1930*/  @!P0 IMAD.WIDE R2, R34, 0x2, R2 ;  /* 0x0000000222028825 */ /* 0x000fca00078e0202 */
[----:B------:R-:W-:Y:S01]  /*1940*/  @!PT LDS RZ, [RZ] ;  /* 0x00000000fffff984 */ /* 0x000fe20000000800 */
[----:B----4-:R1:W-:Y:S04]  /*1950*/  @!P0 LDGSTS.E.BYPASS.LTC128B.128 [R136+0x100], [R2.64], !P3 ;  /* 0x0010000002888fae */ /* 0x0103e8000d901d48 */
[----:B------:R2:W-:Y:S04]  /*1960*/  @!P0 LDGSTS.E.BYPASS.LTC128B.128 [R136+0x4100], [R12.64], !P2 ;  /* 0x041000000c888fae */ /* 0x0005e8000d101d48 */
[----:B--2---:R-:W2:Y:S01]  /*1970*/  LDL R13, [R1] ;  /* 0x00000000010d7983 */ /* 0x004ea20000100800 */
[----:B------:R-:W-:-:S03]  /*1980*/  IADD3 R4, R9, 0x20, RZ ;  /* 0x0000002009047810 */ /* 0x000fc60007ffe0ff */
[----:B------:R-:W3:Y:S01]  /*1990*/  SHFL.IDX PT, R6, R0, 0x1, 0x181f ;  /* 0x00381f0000067f89 */ /* 0x000ee200000e0000 */
[----:B------:R-:W-:-:S03]  /*19a0*/  ISETP.GE.AND P4, PT, R4, R24, PT ;  /* 0x000000180400720c */ /* 0x000fc60003f86270 */
[----:B------:R-:W4:Y:S04]  /*19b0*/  SHFL.IDX PT, R7, R8, 0x1, 0x181f ;  /* 0x00381f0008077f89 */ /* 0x000f2800000e0000 */
[----:B------:R-:W5:Y:S04]  /*19c0*/  SHFL.IDX PT, R4, R0, 0x2, 0x181f ;  /* 0x00581f0000047f89 */ /* 0x000f6800000e0000 */
[----:B------:R-:W5:Y:S04]  /*19d0*/  SHFL.IDX PT, R5, R8, 0x2, 0x181f ;  /* 0x00581f0008057f89 */ /* 0x000f6800000e0000 */
[----:B-1----:R-:W1:Y:S01]  /*19e0*/  SHFL.IDX PT, R2, R0, 0x3, 0x181f ;  /* 0x00781f0000027f89 */ /* 0x002e6200000e0000 */
[----:B------:R-:W-:-:S03]  /*19f0*/  IADD3 R9, R9, 0x60, RZ ;  /* 0x0000006009097810 */ /* 0x000fc60007ffe0ff */
[----:B------:R-:W1:Y:S01]  /*1a00*/  SHFL.IDX PT, R3, R8, 0x3, 0x181f ;  /* 0x00781f0008037f89 */ /* 0x000e6200000e0000 */
[----:B---3--:R-:W-:-:S04]  /*1a10*/  @!P4 LEA R14, P5, R19, R6, 0x1 ;  /* 0x00000006130ec211 */ /* 0x008fc800078a08ff */
[C-C-:B----4-:R-:W-:Y:S02]  /*1a20*/  @!P4 LEA.HI.X R15, R19.reuse, R7, R36.reuse, 0x1, P5 ;  /* 0x00000007130fc211 */ /* 0x150fe400028f0c24 */
[----:B-----5:R-:W-:Y:S02]  /*1a30*/  @!P6 LEA R16, P5, R19, R4, 0x1 ;  /* 0x000000041310e211 */ /* 0x020fe400078a08ff */
[----:B------:R-:W-:Y:S02]  /*1a40*/  ISETP.GE.AND P2, PT, R23, c[0x0][0x198], PT ;  /* 0x0000660017007a0c */ /* 0x000fe40003f46270 */
[----:B------:R-:W-:Y:S02]  /*1a50*/  @!P6 LEA.HI.X R17, R19, R5, R36, 0x1, P5 ;  /* 0x000000051311e211 */ /* 0x000fe400028f0c24 */
[----:B------:R-:W-:-:S09]  /*1a60*/  ISETP.GE.AND P5, PT, R9, R24, PT ;  /* 0x000000180900720c */ /* 0x000fd20003fa6270 */
[----:B------:R1:W-:Y:S04]  /*1a70*/  @!P0 LDGSTS.E.BYPASS.LTC128B.128 [R136+0x8100], [R10.64], !P2 ;  /* 0x081000000a888fae */ /* 0x0003e8000d101d48 */
[----:B-1----:R-:W-:-:S04]  /*1a80*/  @!P5 LEA R10, P0, R19, R2, 0x1 ;  /* 0x00000002130ad211 */ /* 0x002fc800078008ff */
[----:B------:R-:W-:Y:S02]  /*1a90*/  @!P5 LEA.HI.X R11, R19, R3, R36, 0x1, P0 ;  /* 0x00000003130bd211 */ /* 0x000fe400000f0c24 */
[----:B------:R-:W-:-:S04]  /*1aa0*/  @!P4 LEA R8, P0, R23, R6, 0x1 ;  /* 0x000000061708c211 */ /* 0x000fc800078008ff */
[----:B------:R-:W-:Y:S02]  /*1ab0*/  @!P4 LEA.HI.X R9, R23, R7, R32, 0x1, P0 ;  /* 0x000000071709c211 */ /* 0x000fe400000f0c20 */
[----:B------:R-:W-:Y:S01]  /*1ac0*/  ISETP.GE.AND P0, PT, R19, c[0x0][0x198], PT ;  /* 0x0000660013007a0c */ /* 0x000fe20003f06270 */
[----:B------:R-:W-:-:S05]  /*1ad0*/  @!P4 IMAD.WIDE R6, R34, 0x2, R6 ;  /* 0x000000022206c825 */ /* 0x000fca00078e0206 */
[----:B------:R1:W-:Y:S07]  /*1ae0*/  @!P4 LDGSTS.E.BYPASS.LTC128B.128 [R136+0x1100], [R6.64], !P3 ;  /* 0x011000000688cfae */ /* 0x0003ee000d901d48 */
[----:B------:R3:W-:Y:S04]  /*1af0*/  @!P4 LDGSTS.E.BYPASS.LTC128B.128 [R136+0x5100], [R14.64], !P0 ;  /* 0x051000000e88cfae */ /* 0x0007e8000c101d48 */
[----:B------:R4:W-:Y:S01]  /*1b00*/  @!P4 LDGSTS.E.BYPASS.LTC128B.128 [R136+0x9100], [R8.64], !P2 ;  /* 0x091000000888cfae */ /* 0x0009e2000d101d48 */
[----:B-1----:R-:W-:-:S04]  /*1b10*/  @!P6 LEA R6, P0, R23, R4, 0x1 ;  /* 0x000000041706e211 */ /* 0x002fc800078008ff */
[----:B------:R-:W-:Y:S02]  /*1b20*/  @!P6 LEA.HI.X R7, R23, R5, R32, 0x1, P0 ;  /* 0x000000051707e211 */ /* 0x000fe400000f0c20 */
[----:B------:R-:W-:Y:S01]  /*1b30*/  ISETP.GE.AND P0, PT, R19, c[0x0][0x198], PT ;  /* 0x0000660013007a0c */ /* 0x000fe20003f06270 */
[----:B------:R-:W-:-:S05]  /*1b40*/  @!P6 IMAD.WIDE R4, R34, 0x2, R4 ;  /* 0x000000022204e825 */ /* 0x000fca00078e0204 */
[----:B------:R1:W-:Y:S07]  /*1b50*/  @!P6 LDGSTS.E.BYPASS.LTC128B.128 [R136+0x2100], [R4.64], !P3 ;  /* 0x021000000488efae */ /* 0x0003ee000d901d48 */
[----:B------:R5:W-:Y:S04]  /*1b60*/  @!P6 LDGSTS.E.BYPASS.LTC128B.128 [R136+0x6100], [R16.64], !P0 ;  /* 0x061000001088efae */ /* 0x000be8000c101d48 */
[----:B------:R3:W-:Y:S01]  /*1b70*/  @!P6 LDGSTS.E.BYPASS.LTC128B.128 [R136+0xa100], [R6.64], !P2 ;  /* 0x0a1000000688efae */ /* 0x0007e2000d101d48 */
[----:B------:R-:W-:-:S02]  /*1b80*/  ISETP.GE.AND P6, PT, R34, c[0x0][0x198], PT ;  /* 0x0000660022007a0c */ /* 0x000fc40003fc6270 */
[----:B------:R-:W-:Y:S01]  /*1b90*/  IADD3 R129, R135, -0x1, RZ ;  /* 0xffffffff87817810 */ /* 0x000fe20007ffe0ff */
[----:B------:R-:W-:-:S03]  /*1ba0*/  IMAD.MOV.U32 R128, RZ, RZ, -0x60 ;  /* 0xffffffa0ff807424 */ /* 0x000fc600078e00ff */
[----:B------:R-:W-:Y:S01]  /*1bb0*/  SHF.R.S32.HI R12, RZ, 0x1f, R129 ;  /* 0x0000001fff0c7819 */ /* 0x000fe20000011481 */
[----:B------:R-:W-:Y:S02]  /*1bc0*/  IMAD R128, R135, R128, 0x60 ;  /* 0x0000006087807424 */ /* 0x000fe400078e0280 */
[----:B-1----:R-:W-:-:S05]  /*1bd0*/  @!P5 IMAD.WIDE R4, R34, 0x2, R2 ;  /* 0x000000022204d825 */ /* 0x002fca00078e0202 */
[----:B------:R1:W-:Y:S01]  /*1be0*/  @!P5 LDGSTS.E.BYPASS.LTC128B.128 [R136+0x3100], [R4.64], !P6 ;  /* 0x031000000488dfae */ /* 0x0003e2000f101d48 */
[----:B------:R-:W-:-:S03]  /*1bf0*/  IMAD R0, R12, c[0x0][0x1e0], RZ ;  /* 0x000078000c007a24 */ /* 0x000fc600078e02ff */
[----:B------:R2:W-:Y:S01]  /*1c00*/  @!P5 LDGSTS.E.BYPASS.LTC128B.128 [R136+0x7100], [R10.64], !P0 ;  /* 0x071000000a88dfae */ /* 0x0005e2000c101d48 */
[----:B----4-:R-:W-:Y:S01]  /*1c10*/  IADD3 R8, R128, c[0x0][0x1d0], -R33 ;  /* 0x0000740080087a10 */ /* 0x010fe20007ffe821 */
[----:B------:R-:W-:Y:S01]  /*1c20*/  IMAD R0, R129, c[0x0][0x1e4], R0 ;  /* 0x0000790081007a24 */ /* 0x000fe200078e0200 */
[C---:B------:R-:W-:Y:S01]  /*1c30*/  ISETP.GE.AND P6, PT, R23.reuse, c[0x0][0x198], PT ;  /* 0x0000660017007a0c */ /* 0x040fe20003fc6270 */
[----:B------:R-:W-:Y:S01]  /*1c40*/  IMAD.MOV.U32 R130, RZ, RZ, R30 ;  /* 0x000000ffff827224 */ /* 0x000fe200078e001e */
[----:B------:R-:W-:Y:S02]  /*1c50*/  MOV R131, R29 ;  /* 0x0000001d00837202 */ /* 0x000fe40000000f00 */
[----:B------:R-:W-:Y:S02]  /*1c60*/  ISETP.NE.AND P4, PT, R18, RZ, PT ;  /* 0x000000ff1200720c */ /* 0x000fe40003f85270 */
[----:B-1----:R-:W-:-:S04]  /*1c70*/  @!P5 LEA R4, P0, R23, R2, 0x1 ;  /* 0x000000021704d211 */ /* 0x002fc800078008ff */
[----:B------:R-:W-:Y:S01]  /*1c80*/  @!P5 LEA.HI.X R5, R23, R3, R32, 0x1, P0 ;  /* 0x000000031705d211 */ /* 0x000fe200000f0c20 */
[----:B------:R-:W-:Y:S01]  /*1c90*/  IMAD.WIDE.U32 R2, R129, c[0x0][0x1e0], RZ ;  /* 0x0000780081027a25 */ /* 0x000fe200078e00ff */
[----:B------:R-:W-:Y:S02]  /*1ca0*/  ISETP.GE.AND P0, PT, R8, 0x1, PT ;  /* 0x000000010800780c */ /* 0x000fe40003f06270 */
[----:B------:R-:W-:Y:S01]  /*1cb0*/  ISETP.NE.AND P3, PT, R22, RZ, PT ;  /* 0x000000ff1600720c */ /* 0x000fe20003f65270 */
[----:B------:R1:W-:Y:S01]  /*1cc0*/  @!P5 LDGSTS.E.BYPASS.LTC128B.128 [R136+0xb100], [R4.64], !P6 ;  /* 0x0b1000000488dfae */ /* 0x0003e2000f101d48 */
[----:B------:R-:W-:Y:S01]  /*1cd0*/  IADD3 R0, R3, R0, RZ ;  /* 0x0000000003007210 */ /* 0x000fe20007ffe0ff */
[----:B------:R-:W-:Y:S01]  /*1ce0*/  IMAD.WIDE.U32 R2, R2, 0x60, R130 ;  /* 0x0000006002027825 */ /* 0x000fe200078e0082 */
[----:B------:R-:W-:Y:S01]  /*1cf0*/  ISETP.NE.AND P2, PT, R21, RZ, PT ;  /* 0x000000ff1500720c */ /* 0x000fe20003f45270 */
[----:B------:R-:W0:Y:S02]  /*1d00*/  LDGDEPBAR ;  /* 0x00000000000079af */ /* 0x000e240000000000 */
[----:B------:R-:W-:Y:S01]  /*1d10*/  IMAD R0, R0, 0x60, RZ ;  /* 0x0000006000007824 */ /* 0x000fe200078e02ff */
[----:B------:R-:W-:-:S03]  /*1d20*/  ISETP.GE.AND P6, PT, R8, 0x21, PT ;  /* 0x000000210800780c */ /* 0x000fc60003fc6270 */
[----:B------:R-:W-:Y:S01]  /*1d30*/  IMAD.IADD R0, R3, 0x1, R0 ;  /* 0x0000000103007824 */ /* 0x000fe200078e0200 */
[----:B------:R-:W-:Y:S01]  /*1d40*/  MOV R132, c[0x0][0x1e0] ;  /* 0x0000780000847a02 */ /* 0x000fe20000000f00 */
[----:B------:R-:W-:Y:S01]  /*1d50*/  IMAD.MOV.U32 R133, RZ, RZ, c[0x0][0x1e4] ;  /* 0x00007900ff857624 */ /* 0x000fe200078e00ff */
[----:B-1----:R-:W-:-:S04]  /*1d60*/  @P0 LEA R4, P5, R2, c[0x0][0x1c8], 0x1 ;  /* 0x0000720002040a11 */ /* 0x002fc800078a08ff */
[----:B------:R-:W-:Y:S02]  /*1d70*/  @P0 LEA.HI.X R5, R2, c[0x0][0x1cc], R0, 0x1, P5 ;  /* 0x0000730002050a11 */ /* 0x000fe400028f0c00 */
[----:B------:R-:W-:-:S03]  /*1d80*/  ISETP.GE.AND P5, PT, R8, 0x41, PT ;  /* 0x000000410800780c */ /* 0x000fc60003fa6270 */
[----:B------:R1:W-:Y:S04]  /*1d90*/  @P0 LDGSTS.E.BYPASS.LTC128B.128 [R136+0xc100], [R4.64], !P4 ;  /* 0x0c10000004880fae */ /* 0x0003e8000e101d48 */
[----:B------:R1:W-:Y:S04]  /*1da0*/  @P0 LDGSTS.E.BYPASS.LTC128B.128 [R136+0xf100], [R4.64+0x80], !P3 ;  /* 0x0f10008004880fae */ /* 0x0003e8000d901d48 */
[----:B------:R1:W-:Y:S01]  /*1db0*/  @P0 LDGSTS.E.BYPASS.LTC128B.128 [R136+0x12100], [R4.64+0x100], !P2 ;  /* 0x1210010004880fae */ /* 0x0003e2000d101d48 */
[C---:B------:R-:W-:Y:S01]  /*1dc0*/  @P6 LEA R3, P0, R132.reuse, R2, 0x5 ;  /* 0x0000000284036211 */ /* 0x040fe200078028ff */
[----:B---3--:R-:W-:Y:S01]  /*1dd0*/  IMAD.WIDE.U32 R6, R132, 0x40, RZ ;  /* 0x0000004084067825 */ /* 0x008fe200078e00ff */
[----:B------:R-:W-:-:S02]  /*1de0*/  SHF.L.U32 R9, R133, 0x6, RZ ;  /* 0x0000000685097819 */ /* 0x000fc400000006ff */
[----:B-1----:R-:W-:Y:S02]  /*1df0*/  @P6 LEA.HI.X R5, R132, R0, R133, 0x5, P0 ;  /* 0x0000000084056211 */ /* 0x002fe400000f2c85 */
[----:B------:R-:W-:-:S04]  /*1e00*/  @P6 LEA R4, P0, R3, c[0x0][0x1c8], 0x1 ;  /* 0x0000720003046a11 */ /* 0x000fc800078008ff */
[----:B------:R-:W-:Y:S02]  /*1e10*/  @P6 LEA.HI.X R5, R3, c[0x0][0x1cc], R5, 0x1, P0 ;  /* 0x0000730003056a11 */ /* 0x000fe400000f0c05 */
[----:B------:R-:W-:-:S03]  /*1e20*/  @P5 IADD3 R3, P0, R2, R6, RZ ;  /* 0x0000000602035210 */ /* 0x000fc60007f1e0ff */
[----:B------:R1:W-:Y:S01]  /*1e30*/  @P6 LDGSTS.E.BYPASS.LTC128B.128 [R136+0xd100], [R4.64], !P4 ;  /* 0x0d10000004886fae */ /* 0x0003e2000e101d48 */
[----:B------:R-:W-:Y:S02]  /*1e40*/  @P5 IADD3.X R9, R0, R7, R9, P0, !PT ;  /* 0x0000000700095210 */ /* 0x000fe400007fe409 */
[C---:B------:R-:W-:Y:S01]  /*1e50*/  @P5 LEA R2, P0, R3.reuse, c[0x0][0x1c8], 0x1 ;  /* 0x0000720003025a11 */ /* 0x040fe200078008ff */
[----:B------:R1:W-:Y:S03]  /*1e60*/  @P6 LDGSTS.E.BYPASS.LTC128B.128 [R136+0x10100], [R4.64+0x80], !P3 ;  /* 0x1010008004886fae */ /* 0x0003e6000d901d48 */
[----:B------:R-:W-:Y:S01]  /*1e70*/  @P5 LEA.HI.X R3, R3, c[0x0][0x1cc], R9, 0x1, P0 ;  /* 0x0000730003035a11 */ /* 0x000fe200000f0c09 */
[----:B------:R1:W-:Y:S04]  /*1e80*/  @P6 LDGSTS.E.BYPASS.LTC128B.128 [R136+0x13100], [R4.64+0x100], !P2 ;  /* 0x1310010004886fae */ /* 0x0003e8000d101d48 */
[----:B------:R3:W-:Y:S04]  /*1e90*/  @P5 LDGSTS.E.BYPASS.LTC128B.128 [R136+0xe100], [R2.64], !P4 ;  /* 0x0e10000002885fae */ /* 0x0007e8000e101d48 */
[----:B------:R3:W-:Y:S04]  /*1ea0*/  @P5 LDGSTS.E.BYPASS.LTC128B.128 [R136+0x11100], [R2.64+0x80], !P3 ;  /* 0x1110008002885fae */ /* 0x0007e8000d901d48 */
[----:B------:R3:W-:Y:S04]  /*1eb0*/  @P5 LDGSTS.E.BYPASS.LTC128B.128 [R136+0x14100], [R2.64+0x100], !P2 ;  /* 0x1410010002885fae */ /* 0x0007e8000d101d48 */
[----:B------:R-:W0:Y:S01]  /*1ec0*/  LDGDEPBAR ;  /* 0x00000000000079af */ /* 0x000e220000000000 */
[----:B------:R-:W-:-:S04]  /*1ed0*/  DEPBAR.LE SB0, 0x1 ;  /* 0x000080400000791a */ /* 0x000fc80000000000 */
[----:B------:R-:W-:Y:S01]  /*1ee0*/  BAR.SYNC.DEFER_BLOCKING 0x0 ;  /* 0x0000000000007b1d */ /* 0x000fe20000010000 */
[----:B------:R-:W-:Y:S02]  /*1ef0*/  IMAD R12, R12, c[0x0][0x208], RZ ;  /* 0x000082000c0c7a24 */ /* 0x000fe400078e02ff */
[----:B--2---:R-:W-:Y:S01]  /*1f00*/  IMAD.WIDE.U32 R10, R129, c[0x0][0x208], RZ ;  /* 0x00008200810a7a25 */ /* 0x004fe200078e00ff */
[----:B------:R-:W-:-:S03]  /*1f10*/  MOV R7, R28 ;  /* 0x0000001c00077202 */ /* 0x000fc60000000f00 */
[----:B------:R-:W-:Y:S02]  /*1f20*/  IMAD R12, R129, c[0x0][0x20c], R12 ;  /* 0x00008300810c7a24 */ /* 0x000fe400078e020c */
[----:B------:R-:W-:Y:S02]  /*1f30*/  IMAD.MOV.U32 R6, RZ, RZ, R26 ;  /* 0x000000ffff067224 */ /* 0x000fe400078e001a */
[----:B------:R-:W-:Y:S01]  /*1f40*/  IMAD.IADD R0, R11, 0x1, R12 ;  /* 0x000000010b007824 */ /* 0x000fe200078e020c */
[----:B------:R-:W-:Y:S04]  /*1f50*/  LDSM.16.M88.4 R156, [R250] ;  /* 0x00000000fa9c783b */ /* 0x000fe80000000200 */
[----:B------:R-:W-:Y:S04]  /*1f60*/  LDSM.16.M88.4 R160, [R251] ;  /* 0x00000000fba0783b */ /* 0x000fe80000000200 */
[----:B------:R-:W-:Y:S04]  /*1f70*/  LDSM.16.M88.4 R168, [R13] ;  /* 0x000000000da8783b */ /* 0x000fe80000000200 */
[----:B------:R-:W-:Y:S04]  /*1f80*/  LDSM.16.M88.4 R172, [R252] ;  /* 0x00000000fcac783b */ /* 0x000fe80000000200 */
[----:B------:R-:W-:Y:S04]  /*1f90*/  LDSM.16.M88.4 R176, [R250+0x4000] ;  /* 0x00400000fab0783b */ /* 0x000fe80000000200 */
[----:B------:R-:W-:Y:S04]  /*1fa0*/  LDSM.16.M88.4 R180, [R251+0x4000] ;  /* 0x00400000fbb4783b */ /* 0x000fe80000000200 */
[----:B------:R-:W-:Y:S04]  /*1fb0*/  LDSM.16.M88.4 R184, [R13+0x4000] ;  /* 0x004000000db8783b */ /* 0x000fe80000000200 */
[----:B------:R-:W-:Y:S04]  /*1fc0*/  LDSM.16.M88.4 R188, [R252+0x4000] ;  /* 0x00400000fcbc783b */ /* 0x000fe80000000200 */
[----:B------:R-:W-:Y:S04]  /*1fd0*/  LDSM.16.M88.4 R192, [R250+0x8000] ;  /* 0x00800000fac0783b */ /* 0x000fe80000000200 */
[----:B------:R-:W-:Y:S04]  /*1fe0*/  LDSM.16.M88.4 R196, [R251+0x8000] ;  /* 0x00800000fbc4783b */ /* 0x000fe80000000200 */
[----:B------:R-:W-:Y:S04]  /*1ff0*/  LDSM.16.M88.4 R200, [R13+0x8000] ;  /* 0x008000000dc8783b */ /* 0x000fe80000000200 */
[----:B------:R-:W-:Y:S04]  /*2000*/  LDSM.16.M88.4 R204, [R252+0x8000] ;  /* 0x00800000fccc783b */ /* 0x000fe80000000200 */
[----:B------:R-:W-:Y:S01]  /*2010*/  BAR.SYNC.DEFER_BLOCKING 0x0 ;  /* 0x0000000000007b1d */ /* 0x000fe20000010000 */
[----:B------:R-:W-:Y:S01]  /*2020*/  IMAD.WIDE.U32 R6, R10, 0x60, R6 ;  /* 0x000000600a067825 */ /* 0x000fe200078e0006 */
[----:B-1----:R-:W-:-:S03]  /*2030*/  MOV R5, c[0x0][0x208] ;  /* 0x0000820000057a02 */ /* 0x002fc60000000f00 */
[----:B------:R-:W-:Y:S02]  /*2040*/  IMAD R0, R0, 0x60, RZ ;  /* 0x0000006000007824 */ /* 0x000fe400078e02ff */
[----:B---3--:R-:W-:Y:S01]  /*2050*/  IMAD.MOV.U32 R3, RZ, RZ, 0x6 ;  /* 0x00000006ff037424 */ /* 0x008fe200078e00ff */
[C---:B------:R-:W-:Y:S01]  /*2060*/  LEA R2, P0, R6.reuse, c[0x0][0x1f8], 0x1 ;  /* 0x00007e0006027a11 */ /* 0x040fe200078008ff */
[----:B------:R-:W-:Y:S01]  /*2070*/  IMAD.SHL.U32 R4, R5, 0x40, RZ ;  /* 0x0000004005047824 */ /* 0x000fe200078e00ff */
[----:B------:R-:W-:Y:S02]  /*2080*/  IADD3 R0, R7, R0, RZ ;  /* 0x0000000007007210 */ /* 0x000fe40007ffe0ff */
[----:B------:R-:W-:Y:S02]  /*2090*/  SHF.L.U64.HI R5, R5, R3, c[0x0][0x20c] ;  /* 0x0000830005057619 */ /* 0x000fe40000010203 */
[----:B------:R-:W-:Y:S02]  /*20a0*/  LEA.HI.X R3, R6, c[0x0][0x1fc], R0, 0x1, P0 ;  /* 0x00007f0006037a11 */ /* 0x000fe400000f0c00 */
[----:B------:R-:W-:-:S02]  /*20b0*/  IADD3 R10, P5, P0, R4, 0x80, R2 ;  /* 0x00000080040a7810 */ /* 0x000fc400078be002 */
[----:B------:R-:W-:Y:S02]  /*20c0*/  LOP3.LUT R0, R20, 0x1, RZ, 0xc0, !PT ;  /* 0x0000000114007812 */ /* 0x000fe400078ec0ff */
[----:B------:R-:W-:Y:S01]  /*20d0*/  IADD3.X R11, R5, RZ, R3, P5, P0 ;  /* 0x000000ff050b7210 */ /* 0x000fe20002fe0403 */
[----:B------:R-:W-:-:S04]  /*20e0*/  DEPBAR.LE SB0, 0x0 ;  /* 0x000080000000791a */ /* 0x000fc80000000000 */
[----:B------:R-:W-:Y:S01]  /*20f0*/  BAR.SYNC.DEFER_BLOCKING 0x0 ;  /* 0x0000000000007b1d */ /* 0x000fe20000010000 */
[----:B------:R-:W-:-:S04]  /*2100*/  IADD3 R6, P5, P0, R4, 0x100, R2 ;  /* 0x0000010004067810 */ /* 0x000fc800078be002 */
[----:B------:R-:W-:Y:S02]  /*2110*/  IADD3.X R7, R5, RZ, R3, P5, P0 ;  /* 0x000000ff05077210 */ /* 0x000fe40002fe0403 */
[----:B------:R-:W-:-:S04]  /*2120*/  ISETP.NE.U32.AND P0, PT, R0, 0x1, PT ;  /* 0x000000010000780c */ /* 0x000fc80003f05070 */
[----:B------:R-:W-:Y:S02]  /*2130*/  ISETP.LT.OR P0, PT, R8, 0x1, P0 ;  /* 0x000000010800780c */ /* 0x000fe40000701670 */
[----:B------:R-:W-:Y:S01]  /*2140*/  LOP3.LUT P6, RZ, R20, 0x2, RZ, 0xc0, !PT ;  /* 0x0000000214ff7812 */ /* 0x000fe200078cc0ff */
[----:B-----5:R-:W1:Y:S04]  /*2150*/  LDSM.16.M88.4 R16, [R225] ;  /* 0x00000000e110783b */ /* 0x020e680000000200 */
[----:B------:R-:W2:Y:S04]  /*2160*/  LDSM.16.M88.4 R12, [R225+0x800] ;  /* 0x00080000e10c783b */ /* 0x000ea80000000200 */
[----:B------:R-:W-:Y:S04]  /*2170*/  LDSM.16.M88.4 R40, [R225+0x1000] ;  /* 0x00100000e128783b */ /* 0x000fe80000000200 */
[----:B------:R-:W3:Y:S04]  /*2180*/  LDSM.16.M88.4 R56, [R225+0x1800] ;  /* 0x00180000e138783b */ /* 0x000ee80000000200 */
[----:B------:R-:W-:Y:S04]  /*2190*/  LDSM.16.M88.4 R60, [R225+0x2000] ;  /* 0x00200000e13c783b */ /* 0x000fe80000000200 */
[----:B------:R-:W-:Y:S04]  /*21a0*/  LDSM.16.M88.4 R72, [R225+0x2800] ;  /* 0x00280000e148783b */ /* 0x000fe80000000200 */
[----:B------:R-:W4:Y:S04]  /*21b0*/  LDSM.16.M88.4 R48, [R231] ;  /* 0x00000000e730783b */ /* 0x000f280000000200 */
[----:B------:R-:W-:Y:S04]  /*21c0*/  LDSM.16.M88.4 R44, [R248] ;  /* 0x00000000f82c783b */ /* 0x000fe80000000200 */
[----:B------:R-:W-:Y:S04]  /*21d0*/  LDSM.16.M88.4 R52, [R247] ;  /* 0x00000000f734783b */ /* 0x000fe80000000200 */
[----:B------:R-:W5:Y:S04]  /*21e0*/  LDSM.16.M88.4 R64, [R246] ;  /* 0x00000000f640783b */ /* 0x000f680000000200 */
[----:B------:R-:W-:Y:S04]  /*21f0*/  LDSM.16.M88.4 R80, [R245] ;  /* 0x00000000f550783b */ /* 0x000fe80000000200 */
[----:B------:R-:W-:Y:S04]  /*2200*/  LDSM.16.M88.4 R108, [R244] ;  /* 0x00000000f46c783b */ /* 0x000fe80000000200 */
[----:B------:R-:W-:Y:S01]  /*2210*/  @!PT LDS RZ, [RZ] ;  /* 0x00000000fffff984 */ /* 0x000fe20000000800 */
[----:B------:R-:W-:Y:S01]  /*2220*/  @!PT LDS RZ, [RZ] ;  /* 0x00000000fffff984 */ /* 0x000fe20000000800 */
[----:B------:R-:W-:Y:S01]  /*2230*/  @!PT LDS RZ, [RZ] ;  /* 0x00000000fffff984 */ /* 0x000fe20000000800 */
[----:B------:R1:W-:Y:S01]  /*2240*/  LDGSTS.E.BYPASS.LTC128B.128 [R136+0x100], [R2.64], !P0 ;  /* 0x0010000002887fae */ /* 0x0003e2000c101d48 */
[----:B------:R-:W-:-:S02]  /*2250*/  ISETP.LT.OR P0, PT, R8, 0x1, !P6 ;  /* 0x000000010800780c */ /* 0x000fc40007701670 */
[----:B------:R-:W-:-:S11]  /*2260*/  LOP3.LUT P5, RZ, R20, 0x4, RZ, 0xc0, !PT ;  /* 0x0000000414ff7812 */ /* 0x000fd600078ac0ff */
[----:B------:R1:W-:Y:S01]  /*2270*/  LDGSTS.E.BYPASS.LTC128B.128 [R136+0x3100], [R2.64+0x80], !P0 ;  /* 0x0310008002887fae */ /* 0x0003e2000c101d48 */
[----:B------:R-:W-:-:S13]  /*2280*/  ISETP.LT.OR P0, PT, R8, 0x1, !P5 ;  /* 0x000000010800780c */ /* 0x000fda0006f01670 */
[----:B------:R1:W-:Y:S02]  /*2290*/  LDGSTS.E.BYPASS.LTC128B.128 [R136+0x6100], [R2.64+0x100], !P0 ;  /* 0x0610010002887fae */ /* 0x0003e4000c101d48 */
[----:B-1----:R-:W-:-:S05]  /*22a0*/  IADD3 R2, P0, R4, R2, RZ ;  /* 0x0000000204027210 */ /* 0x002fca0007f1e0ff */
[----:B------:R-:W-:Y:S01]  /*22b0*/  IMAD.X R3, R5, 0x1, R3, P0 ;  /* 0x0000000105037824 */ /* 0x000fe200000e0603 */
[----:B------:R-:W-:-:S04]  /*22c0*/  IADD3 R4, P0, R2, R4, RZ ;  /* 0x0000000402047210 */ /* 0x000fc80007f1e0ff */
[----:B------:R-:W-:Y:S02]  /*22d0*/  IADD3.X R5, R3, R5, RZ, P0, !PT ;  /* 0x0000000503057210 */ /* 0x000fe400007fe4ff */
[----:B------:R-:W-:-:S04]  /*22e0*/  ISETP.NE.U32.AND P0, PT, R0, 0x1, PT ;  /* 0x000000010000780c */ /* 0x000fc80003f05070 */
[----:B------:R-:W-:-:S13]  /*22f0*/  ISETP.LT.OR P0, PT, R8, 0x21, P0 ;  /* 0x000000210800780c */ /* 0x000fda0000701670 */
[----:B------:R1:W-:Y:S01]  /*2300*/  LDGSTS.E.BYPASS.LTC128B.128 [R136+0x1100], [R2.64], !P0 ;  /* 0x0110000002887fae */ /* 0x0003e2000c101d48 */
[----:B------:R-:W-:Y:S01]  /*2310*/  ISETP.LT.OR P0, PT, R8, 0x21, !P6 ;  /* 0x000000210800780c */ /* 0x000fe20007701670 */
[----:B------:R-:W-:Y:S01]  /*2320*/  HMMA.16816.F32.BF16 R36, R156, R16, RZ ;  /* 0x000000109c24723c */ /* 0x000fe200000418ff */
[----:B------:R-:W-:-:S11]  /*2330*/  MOV R134, R25 ;  /* 0x0000001900867202 */ /* 0x000fd60000000f00 */
[----:B------:R1:W-:Y:S01]  /*2340*/  LDGSTS.E.BYPASS.LTC128B.128 [R136+0x4100], [R10.64], !P0 ;  /* 0x041000000a887fae */ /* 0x0003e2000c101d48 */
[----:B------:R-:W-:Y:S01]  /*2350*/  ISETP.LT.OR P0, PT, R8, 0x21, !P5 ;  /* 0x000000210800780c */ /* 0x000fe20006f01670 */
[C---:B------:R-:W-:Y:S08]  /*2360*/  HMMA.16816.F32.BF16 R32, R156.reuse, R18, RZ ;  /* 0x000000129c20723c */ /* 0x040ff000000418ff */
[C---:B--2---:R-:W-:Y:S04]  /*2370*/  HMMA.16816.F32.BF16 R28, R156.reuse, R12, RZ ;  /* 0x0000000c9c1c723c */ /* 0x044fe800000418ff */
[----:B------:R2:W-:Y:S04]  /*2380*/  LDGSTS.E.BYPASS.LTC128B.128 [R136+0x7100], [R6.64], !P0 ;  /* 0x0710000006887fae */ /* 0x0005e8000c101d48 */
[----:B------:R-:W-:Y:S01]  /*2390*/  HMMA.16816.F32.BF16 R24, R156, R14, RZ ;  /* 0x0000000e9c18723c */ /* 0x000fe200000418ff */
[----:B------:R-:W-:-:S07]  /*23a0*/  ISETP.NE.U32.AND P0, PT, R0, 0x1, PT ;  /* 0x000000010000780c */ /* 0x000fce0003f05070 */
[----:B---3--:R-:W-:Y:S01]  /*23b0*/  HMMA.16816.F32.BF16 R12, R156, R56, RZ ;  /* 0x000000389c0c723c */ /* 0x008fe200000418ff */
[C---:B------:R-:W-:Y:S02]  /*23c0*/  ISETP.LT.OR P0, PT, R8.reuse, 0x41, P0 ;  /* 0x000000410800780c */ /* 0x040fe40000701670 */
[C---:B------:R-:W-:Y:S02]  /*23d0*/  ISETP.LT.OR P6, PT, R8.reuse, 0x41, !P6 ;  /* 0x000000410800780c */ /* 0x040fe400077c1670 */
[----:B------:R-:W-:-:S03]  /*23e0*/  ISETP.LT.OR P5, PT, R8, 0x41, !P5 ;  /* 0x000000410800780c */ /* 0x000fc60006fa1670 */
[C---:B------:R-:W-:Y:S06]  /*23f0*/  HMMA.16816.F32.BF16 R20, R156.reuse, R40, RZ ;  /* 0x000000289c14723c */ /* 0x040fec00000418ff */
[----:B------:R2:W-:Y:S02]  /*2400*/  LDGSTS.E.BYPASS.LTC128B.128 [R136+0x2100], [R4.64], !P0 ;  /* 0x0210000004887fae */ /* 0x0005e4000c101d48 */
[----:B------:R-:W-:Y:S02]  /*2410*/  HMMA.16816.F32.BF16 R16, R156, R42, RZ ;  /* 0x0000002a9c10723c */ /* 0x000fe400000418ff */
[----:B------:R2:W-:Y:S04]  /*2420*/  LDGSTS.E.BYPASS.LTC128B.128 [R136+0x5100], [R4.64+0x80], !P6 ;  /* 0x0510008004887fae */ /* 0x0005e8000f101d48 */
[----:B------:R2:W-:Y:S02]  /*2430*/  LDGSTS.E.BYPASS.LTC128B.128 [R136+0x8100], [R4.64+0x100], !P5 ;  /* 0x0810010004887fae */ /* 0x0005e4000e901d48 */
[C---:B----4-:R-:W-:Y:S02]  /*2440*/  HMMA.16816.F32.BF16 R104, R160.reuse, R48, R36 ;  /* 0x00000030a068723c */ /* 0x050fe40000041824 */
[----:B-1----:R-:W-:Y:S04]  /*2450*/  LDSM.16.M88.4 R8, [R229+0x800] ;  /* 0x00080000e508783b */ /* 0x002fe80000000200 */
[----:B------:R-:W-:Y:S02]  /*2460*/  LDSM.16.M88.4 R40, [R229+0x1800] ;  /* 0x00180000e528783b */ /* 0x000fe40000000200 */
[C---:B------:R-:W-:Y:S02]  /*2470*/  HMMA.16816.F32.BF16 R96, R160.reuse, R50, R32 ;  /* 0x00000032a060723c */ /* 0x040fe40000041820 */
[----:B------:R-:W-:Y:S04]  /*2480*/  LDSM.16.M88.4 R88, [R226] ;  /* 0x00000000e258783b */ /* 0x000fe80000000200 */
[----:B------:R-:W-:Y:S02]  /*2490*/  LDSM.16.M88.4 R92, [R229+0x2800] ;  /* 0x00280000e55c783b */ /* 0x000fe40000000200 */
[----:B-----5:R-:W-:Y:S02]  /*24a0*/  HMMA.16816.F32.BF16 R36, R160, R64, R12 ;  /* 0x00000040a024723c */ /* 0x020fe4000004180c */
[----:B------:R-:W1:Y:S04]  /*24b0*/  LDSM.16.M88.4 R12, [R229] ;  /* 0x00000000e50c783b */ /* 0x000e680000000200 */
[----:B------:R-:W-:Y:S02]  /*24c0*/  LDSM.16.M88.4 R100, [R229+0x2000] ;  /* 0x00200000e564783b */ /* 0x000fe40000000200 */
[----:B------:R-:W-:Y:S02]  /*24d0*/  HMMA.16816.F32.BF16 R32, R156, R58, RZ ;  /* 0x0000003a9c20723c */ /* 0x000fe400000418ff */
[----:B--2---:R-:W2:Y:S04]  /*24e0*/  LDSM.16.M88.4 R4, [R229+0x1000] ;  /* 0x00100000e504783b */ /* 0x004ea80000000200 */
[----:B------:R-:W-:Y:S02]  /*24f0*/  LDSM.16.M88.4 R112, [R242] ;  /* 0x00000000f270783b */ /* 0x000fe40000000200 */
[C---:B------:R-:W-:Y:S02]  /*2500*/  HMMA.16816.F32.BF16 R68, R160.reuse, R44, R28 ;  /* 0x0000002ca044723c */ /* 0x040fe4000004181c */
[----:B------:R-:W-:Y:S04]  /*2510*/  LDSM.16.M88.4 R120, [R226+0x3000] ;  /* 0x00300000e278783b */ /* 0x000fe80000000200 */
[----:B------:R-:W-:Y:S02]  /*2520*/  LDSM.16.M88.4 R116, [R225+0x6000] ;  /* 0x00600000e174783b */ /* 0x000fe40000000200 */
[C---:B------:R-:W-:Y:S02]  /*2530*/  HMMA.16816.F32.BF16 R84, R160.reuse, R46, R24 ;  /* 0x0000002ea054723c */ /* 0x040fe40000041818 */
[----:B------:R-:W-:Y:S04]  /*2540*/  LDSM.16.M88.4 R124, [R229+0x6000] ;  /* 0x00600000e57c783b */ /* 0x000fe80000000200 */
[----:B------:R-:W0:Y:S02]  /*2550*/  LDGDEPBAR ;  /* 0x00000000000079af */ /* 0x000e240000000000 */
[C---:B------:R-:W-:Y:S08]  /*2560*/  HMMA.16816.F32.BF16 R48, R160.reuse, R52, R20 ;  /* 0x00000034a030723c */ /* 0x040ff00000041814 */
[----:B------:R-:W-:Y:S08]  /*2570*/  HMMA.16816.F32.BF16 R44, R160, R54, R16 ;  /* 0x00000036a02c723c */ /* 0x000ff00000041810 */
[C---:B------:R-:W-:Y:S08]  /*2580*/  HMMA.16816.F32.BF16 R20, R156.reuse, R72, RZ ;  /* 0x000000489c14723c */ /* 0x040ff000000418ff */
[----:B------:R-:W-:Y:S08]  /*2590*/  HMMA.16816.F32.BF16 R16, R156, R74, RZ ;  /* 0x0000004a9c10723c */ /* 0x000ff000000418ff */
[----:B------:R-:W-:Y:S08]  /*25a0*/  HMMA.16816.F32.BF16 R32, R160, R66, R32 ;  /* 0x00000042a020723c */ /* 0x000ff00000041820 */
[C---:B------:R-:W-:Y:S08]  /*25b0*/  HMMA.16816.F32.BF16 R28, R156.reuse, R60, RZ ;  /* 0x0000003c9c1c723c */ /* 0x040ff000000418ff */
[----:B------:R-:W-:Y:S08]  /*25c0*/  HMMA.16816.F32.BF16 R24, R156, R62, RZ ;  /* 0x0000003e9c18723c */ /* 0x000ff000000418ff */
[C---:B-1----:R-:W-:Y:S01]  /*25d0*/  HMMA.16816.F32.BF16 R52, R168.reuse, R12, R104 ;  /* 0x0000000ca834723c */ /* 0x042fe20000041868 */
[----:B------:R-:W-:Y:S07]  /*25e0*/  LDSM.16.M88.4 R104, [R229+0x3800] ;  /* 0x00380000e568783b */ /* 0x000fee0000000200 */
[C---:B------:R-:W-:Y:S08]  /*25f0*/  HMMA.16816.F32.BF16 R68, R168.reuse, R8, R68 ;  /* 0x00000008a844723c */ /* 0x040ff00000041844 */
[----:B------:R-:W-:Y:S08]  /*2600*/  HMMA.16816.F32.BF16 R56, R168, R10, R84 ;  /* 0x0000000aa838723c */ /* 0x000ff00000041854 */
[C---:B------:R-:W-:Y:S01]  /*2610*/  HMMA.16816.F32.BF16 R76, R160.reuse, R108, R20 ;  /* 0x0000006ca04c723c */ /* 0x040fe20000041814 */
[----:B------:R-:W-:Y:S07]  /*2620*/  LDSM.16.M88.4 R20, [R226+0x1800] ;  /* 0x00180000e214783b */ /* 0x000fee0000000200 */
[----:B------:R-:W-:Y:S01]  /*2630*/  HMMA.16816.F32.BF16 R72, R160, R110, R16 ;  /* 0x0000006ea048723c */ /* 0x000fe20000041810 */
[----:B------:R-:W-:Y:S07]  /*2640*/  LDSM.16.M88.4 R108, [R226+0x3800] ;  /* 0x00380000e26c783b */ /* 0x000fee0000000200 */
[----:B------:R-:W-:Y:S01]  /*2650*/  HMMA.16816.F32.BF16 R8, R168, R42, R32 ;  /* 0x0000002aa808723c */ /* 0x000fe20000041820 */
[----:B------:R-:W1:Y:S07]  /*2660*/  LDSM.16.M88.4 R32, [R225+0x3000] ;  /* 0x00300000e120783b */ /* 0x000e6e0000000200 */
[C---:B------:R-:W-:Y:S01]  /*2670*/  HMMA.16816.F32.BF16 R64, R160.reuse, R80, R28 ;  /* 0x00000050a040723c */ /* 0x040fe2000004181c */
[----:B------:R-:W3:Y:S07]  /*2680*/  LDSM.16.M88.4 R28, [R226+0x800] ;  /* 0x00080000e21c783b */ /* 0x000eee0000000200 */
[----:B------:R-:W-:Y:S01]  /*2690*/  HMMA.16816.F32.BF16 R80, R160, R82, R24 ;  /* 0x00000052a050723c */ /* 0x000fe20000041818 */
[----:B------:R-:W4:Y:S07]  /*26a0*/  LDSM.16.M88.4 R24, [R226+0x1000] ;  /* 0x00100000e218783b */ /* 0x000f2e0000000200 */
[C---:B--2---:R-:W-:Y:S08]  /*26b0*/  HMMA.16816.F32.BF16 R48, R168.reuse, R4, R48 ;  /* 0x00000004a830723c */ /* 0x044ff00000041830 */
[----:B------:R-:W-:Y:S01]  /*26c0*/  HMMA.16816.F32.BF16 R16, R168, R6, R44 ;  /* 0x00000006a810723c */ /* 0x000fe2000004182c */
[----:B------:R-:W-:Y:S07]  /*26d0*/  LDSM.16.M88.4 R44, [R225+0x5000] ;  /* 0x00500000e12c783b */ /* 0x000fee0000000200 */
[----:B------:R-:W-:Y:S01]  /*26e0*/  HMMA.16816.F32.BF16 R4, R172, R88, R52 ;  /* 0x00000058ac04723c */ /* 0x000fe20000041834 */
[----:B------:R-:W-:Y:S07]  /*26f0*/  LDSM.16.M88.4 R52, [R225+0x5800] ;  /* 0x00580000e134783b */ /* 0x000fee0000000200 */
[C---:B------:R-:W-:Y:S08]  /*2700*/  HMMA.16816.F32.BF16 R60, R168.reuse, R14, R96 ;  /* 0x0000000ea83c723c */ /* 0x040ff00000041860 */
[C---:B------:R-:W-:Y:S08]  /*2710*/  HMMA.16816.F32.BF16 R12, R168.reuse, R40, R36 ;  /* 0x00000028a80c723c */ /* 0x040ff00000041824 */
[C---:B------:R-:W-:Y:S08]  /*2720*/  HMMA.16816.F32.BF16 R96, R168.reuse, R92, R76 ;  /* 0x0000005ca860723c */ /* 0x040ff0000004184c */
[C---:B------:R-:W-:Y:S01]  /*2730*/  HMMA.16816.F32.BF16 R72, R168.reuse, R94, R72 ;  /* 0x0000005ea848723c */ /* 0x040fe20000041848 */
[----:B------:R-:W2:Y:S07]  /*2740*/  LDSM.16.M88.4 R92, [R243] ;  /* 0x00000000f35c783b */ /* 0x000eae0000000200 */
[----:B------:R-:W-:Y:S01]  /*2750*/  HMMA.16816.F32.BF16 R40, R168, R100, R64 ;  /* 0x00000064a828723c */ /* 0x000fe20000041840 */
[----:B------:R-:W-:Y:S07]  /*2760*/  LDSM.16.M88.4 R64, [R226+0x2000] ;  /* 0x00200000e240783b */ /* 0x000fee0000000200 */
[----:B-1----:R-:W-:Y:S08]  /*2770*/  HMMA.16816.F32.BF16 R4, R176, R32, R4 ;  /* 0x00000020b004723c */ /* 0x002ff00000041804 */
[----:B------:R-:W-:Y:S08]  /*2780*/  HMMA.16816.F32.BF16 R100, R168, R102, R80 ;  /* 0x00000066a864723c */ /* 0x000ff00000041850 */
[C---:B------:R-:W-:Y:S01]  /*2790*/  HMMA.16816.F32.BF16 R36, R172.reuse, R90, R60 ;  /* 0x0000005aac24723c */ /* 0x040fe2000004183c */
[----:B------:R-:W-:Y:S07]  /*27a0*/  LDSM.16.M88.4 R60, [R229+0x3000] ;  /* 0x00300000e53c783b */ /* 0x000fee0000000200 */
[C---:B---3--:R-:W-:Y:S08]  /*27b0*/  HMMA.16816.F32.BF16 R80, R172.reuse, R30, R56 ;  /* 0x0000001eac50723c */ /* 0x048ff00000041838 */
[C---:B----4-:R-:W-:Y:S08]  /*27c0*/  HMMA.16816.F32.BF16 R56, R172.reuse, R24, R48 ;  /* 0x00000018ac38723c */ /* 0x050ff00000041830 */
[C---:B------:R-:W-:Y:S01]  /*27d0*/  HMMA.16816.F32.BF16 R24, R172.reuse, R26, R16 ;  /* 0x0000001aac18723c */ /* 0x040fe20000041810 */
[----:B------:R-:W1:Y:S07]  /*27e0*/  LDSM.16.M88.4 R16, [R225+0x3800] ;  /* 0x00380000e110783b */ /* 0x000e6e0000000200 */
[C---:B------:R-:W-:Y:S01]  /*27f0*/  HMMA.16816.F32.BF16 R88, R172.reuse, R20, R12 ;  /* 0x00000014ac58723c */ /* 0x040fe2000004180c */
[----:B------:R-:W-:Y:S07]  /*2800*/  LDSM.16.M88.4 R12, [R225+0x4000] ;  /* 0x00400000e10c783b */ /* 0x000fee0000000200 */
[C---:B------:R-:W-:Y:S01]  /*2810*/  HMMA.16816.F32.BF16 R84, R172.reuse, R22, R8 ;  /* 0x00000016ac54723c */ /* 0x040fe20000041808 */
[----:B------:R-:W3:Y:S07]  /*2820*/  LDSM.16.M88.4 R20, [R226+0x2800] ;  /* 0x00280000e214783b */ /* 0x000eee0000000200 */
[----:B------:R-:W-:Y:S08]  /*2830*/  HMMA.16816.F32.BF16 R68, R172, R28, R68 ;  /* 0x0000001cac44723c */ /* 0x000ff00000041844 */
[----:B--2---:R-:W-:Y:S08]  /*2840*/  HMMA.16816.F32.BF16 R4, R180, R92, R4 ;  /* 0x0000005cb404723c */ /* 0x004ff00000041804 */
[C---:B------:R-:W-:Y:S01]  /*2850*/  HMMA.16816.F32.BF16 R8, R176.reuse, R34, R36 ;  /* 0x00000022b008723c */ /* 0x040fe20000041824 */
[----:B------:R-:W2:Y:S07]  /*2860*/  LDSM.16.M88.4 R32, [R225+0x4800] ;  /* 0x00480000e120783b */ /* 0x000eae0000000200 */
[----:B-1----:R-:W-:Y:S08]  /*2870*/  HMMA.16816.F32.BF16 R28, R176, R16, R68 ;  /* 0x00000010b01c723c */ /* 0x002ff00000041844 */
[----:B------:R-:W-:Y:S08]  /*2880*/  HMMA.16816.F32.BF16 R4, R184, R60, R4 ;  /* 0x0000003cb804723c */ /* 0x000ff00000041804 */
[----:B---3--:R-:W-:Y:S08]  /*2890*/  HMMA.16816.F32.BF16 R36, R172, R22, R72 ;  /* 0x00000016ac24723c */ /* 0x008ff00000041848 */
[----:B------:R-:W-:Y:S08]  /*28a0*/  HMMA.16816.F32.BF16 R8, R180, R94, R8 ;  /* 0x0000005eb408723c */ /* 0x000ff00000041808 */
[C---:B------:R-:W-:Y:S08]  /*28b0*/  HMMA.16816.F32.BF16 R76, R172.reuse, R64, R40 ;  /* 0x00000040ac4c723c */ /* 0x040ff00000041828 */
[----:B------:R-:W-:Y:S01]  /*28c0*/  HMMA.16816.F32.BF16 R40, R172, R20, R96 ;  /* 0x00000014ac28723c */ /* 0x000fe20000041860 */
[----:B------:R-:W-:Y:S07]  /*28d0*/  LDSM.16.M88.4 R96, [R229+0x5800] ;  /* 0x00580000e560783b */ /* 0x000fee0000000200 */
[----:B------:R-:W-:Y:S08]  /*28e0*/  HMMA.16816.F32.BF16 R80, R176, R18, R80 ;  /* 0x00000012b050723c */ /* 0x000ff00000041850 */
[----:B------:R-:W-:Y:S01]  /*28f0*/  HMMA.16816.F32.BF16 R48, R172, R66, R100 ;  /* 0x00000042ac30723c */ /* 0x000fe20000041864 */
[----:B------:R-:W-:Y:S04]  /*2900*/  LDSM.16.M88.4 R64, [R240] ;  /* 0x00000000f040783b */ /* 0x000fe80000000200 */
[----:B------:R-:W-:Y:S03]  /*2910*/  LDSM.16.M88.4 R100, [R239] ;  /* 0x00000000ef64783b */ /* 0x000fe60000000200 */
[C---:B------:R-:W-:Y:S01]  /*2920*/  HMMA.16816.F32.BF16 R72, R176.reuse, R12, R56 ;  /* 0x0000000cb048723c */ /* 0x040fe20000041838 */
[----:B------:R-:W1:Y:S07]  /*2930*/  LDSM.16.M88.4 R56, [R241] ;  /* 0x00000000f138783b */ /* 0x000e6e0000000200 */
[----:B------:R-:W-:Y:S08]  /*2940*/  HMMA.16816.F32.BF16 R68, R176, R14, R24 ;  /* 0x0000000eb044723c */ /* 0x000ff00000041818 */
[----:B------:R-:W-:Y:S01]  /*2950*/  HMMA.16816.F32.BF16 R12, R180, R112, R28 ;  /* 0x00000070b40c723c */ /* 0x000fe2000004181c */
[----:B------:R-:W-:Y:S07]  /*2960*/  LDSM.16.M88.4 R28, [R229+0x5000] ;  /* 0x00500000e51c783b */ /* 0x000fee0000000200 */
[C---:B--2---:R-:W-:Y:S08]  /*2970*/  HMMA.16816.F32.BF16 R20, R176.reuse, R34, R84 ;  /* 0x00000022b014723c */ /* 0x044ff00000041854 */
[----:B------:R-:W-:Y:S01]  /*2980*/  HMMA.16816.F32.BF16 R84, R176, R54, R36 ;  /* 0x00000036b054723c */ /* 0x000fe20000041824 */
[----:B------:R-:W2:Y:S07]  /*2990*/  LDSM.16.M88.4 R36, [R238] ;  /* 0x00000000ee24783b */ /* 0x000eae0000000200 */
[----:B------:R-:W-:Y:S08]  /*29a0*/  HMMA.16816.F32.BF16 R4, R188, R120, R4 ;  /* 0x00000078bc04723c */ /* 0x000ff00000041804 */
[----:B------:R-:W-:Y:S08]  /*29b0*/  HMMA.16816.F32.BF16 R8, R184, R62, R8 ;  /* 0x0000003eb808723c */ /* 0x000ff00000041808 */
[C---:B------:R-:W-:Y:S01]  /*29c0*/  HMMA.16816.F32.BF16 R24, R176.reuse, R32, R88 ;  /* 0x00000020b018723c */ /* 0x040fe20000041858 */
[----:B------:R-:W-:Y:S07]  /*29d0*/  LDSM.16.M88.4 R32, [R229+0x4800] ;  /* 0x00480000e520783b */ /* 0x000fee0000000200 */
[----:B------:R-:W-:Y:S08]  /*29e0*/  HMMA.16816.F32.BF16 R88, R176, R52, R40 ;  /* 0x00000034b058723c */ /* 0x000ff00000041828 */
[----:B------:R-:W-:Y:S01]  /*29f0*/  HMMA.16816.F32.BF16 R40, R180, R114, R80 ;  /* 0x00000072b428723c */ /* 0x000fe20000041850 */
[----:B------:R-:W3:Y:S07]  /*2a00*/  LDSM.16.M88.4 R112, [R237] ;  /* 0x00000000ed70783b */ /* 0x000eee0000000200 */
[C---:B------:R-:W-:Y:S01]  /*2a10*/  HMMA.16816.F32.BF16 R16, R176.reuse, R44, R76 ;  /* 0x0000002cb010723c */ /* 0x040fe2000004184c */
[----:B------:R-:W4:Y:S07]  /*2a20*/  LDSM.16.M88.4 R76, [R229+0x4000] ;  /* 0x00400000e54c783b */ /* 0x000f2e0000000200 */
[----:B------:R-:W-:Y:S08]  /*2a30*/  HMMA.16816.F32.BF16 R92, R176, R46, R48 ;  /* 0x0000002eb05c723c */ /* 0x000ff00000041830 */
[----:B------:R-:W-:Y:S08]  /*2a40*/  HMMA.16816.F32.BF16 R12, R184, R104, R12 ;  /* 0x00000068b80c723c */ /* 0x000ff0000004180c */
[----:B------:R-:W-:Y:S08]  /*2a50*/  HMMA.16816.F32.BF16 R4, R192, R116, R4 ;  /* 0x00000074c004723c */ /* 0x000ff00000041804 */
[----:B------:R-:W-:Y:S01]  /*2a60*/  HMMA.16816.F32.BF16 R8, R188, R122, R8 ;  /* 0x0000007abc08723c */ /* 0x000fe20000041808 */
[----:B------:R-:W5:Y:S07]  /*2a70*/  LDSM.16.M88.4 R120, [R225+0x6800] ;  /* 0x00680000e178783b */ /* 0x000f6e0000000200 */
[C---:B-1----:R-:W-:Y:S01]  /*2a80*/  HMMA.16816.F32.BF16 R48, R180.reuse, R56, R72 ;  /* 0x00000038b430723c */ /* 0x042fe20000041848 */
[----:B------:R-:W-:Y:S07]  /*2a90*/  LDSM.16.M88.4 R72, [R226+0x4800] ;  /* 0x00480000e248783b */ /* 0x000fee0000000200 */
[C---:B------:R-:W-:Y:S08]  /*2aa0*/  HMMA.16816.F32.BF16 R52, R180.reuse, R66, R20 ;  /* 0x00000042b434723c */ /* 0x040ff00000041814 */
[C---:B------:R-:W-:Y:S08]  /*2ab0*/  HMMA.16816.F32.BF16 R44, R180.reuse, R100, R16 ;  /* 0x00000064b42c723c */ /* 0x040ff00000041810 */
[----:B--2---:R-:W-:Y:S08]  /*2ac0*/  HMMA.16816.F32.BF16 R20, R180, R36, R88 ;  /* 0x00000024b414723c */ /* 0x004ff00000041858 */
[----:B------:R-:W-:Y:S01]  /*2ad0*/  HMMA.16816.F32.BF16 R16, R184, R106, R40 ;  /* 0x0000006ab810723c */ /* 0x000fe20000041828 */
[----:B------:R-:W-:Y:S07]  /*2ae0*/  LDSM.16.M88.4 R104, [R226+0x6000] ;  /* 0x00600000e268783b */ /* 0x000fee0000000200 */
[C---:B------:R-:W-:Y:S01]  /*2af0*/  HMMA.16816.F32.BF16 R60, R180.reuse, R58, R68 ;  /* 0x0000003ab43c723c */ /* 0x040fe20000041844 */
[----:B------:R-:W-:Y:S07]  /*2b00*/  LDSM.16.M88.4 R68, [R225+0x7800] ;  /* 0x00780000e144783b */ /* 0x000fee0000000200 */
[C---:B------:R-:W-:Y:S01]  /*2b10*/  HMMA.16816.F32.BF16 R56, R180.reuse, R64, R24 ;  /* 0x00000040b438723c */ /* 0x040fe20000041818 */
[----:B------:R-:W1:Y:S07]  /*2b20*/  LDSM.16.M88.4 R64, [R226+0x4000] ;  /* 0x00400000e240783b */ /* 0x000e6e0000000200 */
[----:B------:R-:W-:Y:S01]  /*2b30*/  HMMA.16816.F32.BF16 R24, R180, R102, R92 ;  /* 0x00000066b418723c */ /* 0x000fe2000004185c */
[----:B------:R-:W-:Y:S04]  /*2b40*/  LDSM.16.M88.4 R100, [R236] ;  /* 0x00000000ec64783b */ /* 0x000fe80000000200 */
[----:B------:R-:W-:Y:S03]  /*2b50*/  LDSM.16.M88.4 R92, [R226+0x5800] ;  /* 0x00580000e25c783b */ /* 0x000fe60000000200 */
[----:B------:R-:W-:Y:S08]  /*2b60*/  HMMA.16816.F32.BF16 R12, R188, R108, R12 ;  /* 0x0000006cbc0c723c */ /* 0x000ff0000004180c */
[----:B---3--:R-:W-:Y:S08]  /*2b70*/  HMMA.16816.F32.BF16 R4, R196, R112, R4 ;  /* 0x00000070c404723c */ /* 0x008ff00000041804 */
[----:B------:R-:W-:Y:S08]  /*2b80*/  HMMA.16816.F32.BF16 R8, R192, R118, R8 ;  /* 0x00000076c008723c */ /* 0x000ff00000041808 */
[----:B------:R-:W-:Y:S01]  /*2b90*/  HMMA.16816.F32.BF16 R88, R180, R38, R84 ;  /* 0x00000026b458723c */ /* 0x000fe20000041854 */
[----:B------:R-:W2:Y:S07]  /*2ba0*/  LDSM.16.M88.4 R84, [R226+0x5000] ;  /* 0x00500000e254783b */ /* 0x000eae0000000200 */
[C---:B----4-:R-:W-:Y:S08]  /*2bb0*/  HMMA.16816.F32.BF16 R80, R184.reuse, R76, R48 ;  /* 0x0000004cb850723c */ /* 0x050ff00000041830 */
[----:B------:R-:W-:Y:S08]  /*2bc0*/  HMMA.16816.F32.BF16 R36, R184, R96, R20 ;  /* 0x00000060b824723c */ /* 0x000ff00000041814 */
[----:B------:R-:W-:Y:S08]  /*2bd0*/  HMMA.16816.F32.BF16 R20, R188, R110, R16 ;  /* 0x0000006ebc14723c */ /* 0x000ff00000041810 */
[C---:B------:R-:W-:Y:S01]  /*2be0*/  HMMA.16816.F32.BF16 R60, R184.reuse, R78, R60 ;  /* 0x0000004eb83c723c */ /* 0x040fe2000004183c */
[----:B------:R-:W-:Y:S07]  /*2bf0*/  LDSM.16.M88.4 R76, [R229+0x6800] ;  /* 0x00680000e54c783b */ /* 0x000fee0000000200 */
[C---:B------:R-:W-:Y:S08]  /*2c00*/  HMMA.16816.F32.BF16 R48, R184.reuse, R28, R44 ;  /* 0x0000001cb830723c */ /* 0x040ff0000004182c */
[----:B------:R-:W-:Y:S01]  /*2c10*/  HMMA.16816.F32.BF16 R40, R184, R30, R24 ;  /* 0x0000001eb828723c */ /* 0x000fe20000041818 */
[----:B------:R-:W3:Y:S07]  /*2c20*/  LDSM.16.M88.4 R28, [R225+0x7000] ;  /* 0x00700000e11c783b */ /* 0x000eee0000000200 */
[----:B-----5:R-:W-:Y:S08]  /*2c30*/  HMMA.16816.F32.BF16 R16, R192, R120, R12 ;  /* 0x00000078c010723c */ /* 0x020ff0000004180c */
[C---:B------:R-:W-:Y:S08]  /*2c40*/  HMMA.16816.F32.BF16 R56, R184.reuse, R32, R56 ;  /* 0x00000020b838723c */ /* 0x040ff00000041838 */
[----:B------:R-:W-:Y:S08]  /*2c50*/  HMMA.16816.F32.BF16 R52, R184, R34, R52 ;  /* 0x00000022b834723c */ /* 0x000ff00000041834 */
[----:B------:R-:W-:Y:S08]  /*2c60*/  HMMA.16816.F32.BF16 R4, R200, R124, R4 ;  /* 0x0000007cc804723c */ /* 0x000ff00000041804 */
[----:B------:R-:W-:Y:S08]  /*2c70*/  HMMA.16816.F32.BF16 R8, R196, R114, R8 ;  /* 0x00000072c408723c */ /* 0x000ff00000041808 */
[----:B-1----:R-:W-:Y:S08]  /*2c80*/  HMMA.16816.F32.BF16 R12, R188, R64, R80 ;  /* 0x00000040bc0c723c */ /* 0x002ff00000041850 */
[----:B------:R-:W-:Y:S08]  /*2c90*/  HMMA.16816.F32.BF16 R20, R192, R122, R20 ;  /* 0x0000007ac014723c */ /* 0x000ff00000041814 */
[C---:B------:R-:W-:Y:S08]  /*2ca0*/  HMMA.16816.F32.BF16 R32, R188.reuse, R66, R60 ;  /* 0x00000042bc20723c */ /* 0x040ff0000004183c */
[C---:B--2---:R-:W-:Y:S01]  /*2cb0*/  HMMA.16816.F32.BF16 R64, R188.reuse, R84, R48 ;  /* 0x00000054bc40723c */ /* 0x044fe20000041830 */
[----:B------:R-:W-:Y:S07]  /*2cc0*/  LDSM.16.M88.4 R48, [R225+0x8000] ;  /* 0x00800000e130783b */ /* 0x000fee0000000200 */
[----:B------:R-:W-:Y:S01]  /*2cd0*/  HMMA.16816.F32.BF16 R84, R188, R86, R40 ;  /* 0x00000056bc54723c */ /* 0x000fe20000041828 */
[----:B------:R-:W1:Y:S07]  /*2ce0*/  LDSM.16.M88.4 R40, [R235] ;  /* 0x00000000eb28783b */ /* 0x000e6e0000000200 */
[----:B------:R-:W-:Y:S08]  /*2cf0*/  HMMA.16816.F32.BF16 R16, R196, R100, R16 ;  /* 0x00000064c410723c */ /* 0x000ff00000041810 */
[C---:B------:R-:W-:Y:S08]  /*2d00*/  HMMA.16816.F32.BF16 R44, R188.reuse, R72, R56 ;  /* 0x00000048bc2c723c */ /* 0x040ff00000041838 */
[C---:B------:R-:W-:Y:S01]  /*2d10*/  HMMA.16816.F32.BF16 R60, R188.reuse, R74, R52 ;  /* 0x0000004abc3c723c */ /* 0x040fe20000041834 */
[----:B------:R-:W2:Y:S07]  /*2d20*/  LDSM.16.M88.4 R52, [R226+0x6800] ;  /* 0x00680000e234783b */ /* 0x000eae0000000200 */
[----:B------:R-:W-:Y:S08]  /*2d30*/  HMMA.16816.F32.BF16 R72, R188, R92, R36 ;  /* 0x0000005cbc48723c */ /* 0x000ff00000041824 */
[----:B------:R-:W-:Y:S08]  /*2d40*/  HMMA.16816.F32.BF16 R36, R204, R104, R4 ;  /* 0x00000068cc24723c */ /* 0x000ff00000041804 */
[----:B------:R-:W-:Y:S08]  /*2d50*/  HMMA.16816.F32.BF16 R4, R200, R126, R8 ;  /* 0x0000007ec804723c */ /* 0x000ff00000041808 */
[----:B---3--:R-:W-:Y:S08]  /*2d60*/  HMMA.16816.F32.BF16 R8, R192, R28, R12 ;  /* 0x0000001cc008723c */ /* 0x008ff0000004180c */
[----:B------:R-:W-:Y:S08]  /*2d70*/  HMMA.16816.F32.BF16 R20, R196, R102, R20 ;  /* 0x00000066c414723c */ /* 0x000ff00000041814 */
[----:B------:R-:W-:Y:S08]  /*2d80*/  HMMA.16816.F32.BF16 R24, R184, R98, R88 ;  /* 0x00000062b818723c */ /* 0x000ff00000041858 */
[----:B------:R-:W-:Y:S01]  /*2d90*/  HMMA.16816.F32.BF16 R32, R192, R30, R32 ;  /* 0x0000001ec020723c */ /* 0x000fe20000041820 */
[----:B------:R-:W3:Y:S07]  /*2da0*/  LDSM.16.M88.4 R28, [R229+0x7000] ;  /* 0x00700000e51c783b */ /* 0x000eee0000000200 */
[----:B------:R-:W-:Y:S01]  /*2db0*/  HMMA.16816.F32.BF16 R16, R200, R76, R16 ;  /* 0x0000004cc810723c */ /* 0x000fe20000041810 */
[----:B------:R-:W-:-:S07]  /*2dc0*/  FMUL.FTZ R0, R36, c[0x0][0x320] ;  /* 0x0000c80024007a20 */ /* 0x000fce0000410000 */
[----:B------:R-:W-:Y:S01]  /*2dd0*/  HMMA.16816.F32.BF16 R12, R204, R106, R4 ;  /* 0x0000006acc0c723c */ /* 0x000fe20000041804 */
[----:B------:R4:W2:Y:S07]  /*2de0*/  MUFU.TANH R91, R0 ;  /* 0x00000000005b7308 */ /* 0x0008ae0000002400 */
[----:B-1----:R-:W-:Y:S01]  /*2df0*/  HMMA.16816.F32.BF16 R8, R196, R40, R8 ;  /* 0x00000028c408723c */ /* 0x002fe20000041808 */
[----:B----4-:R-:W-:-:S07]  /*2e00*/  FMUL.FTZ R0, R37, c[0x0][0x320] ;  /* 0x0000c80025007a20 */ /* 0x010fce0000410000 */
[----:B------:R-:W-:Y:S01]  /*2e10*/  HMMA.16816.F32.BF16 R4, R200, R78, R20 ;  /* 0x0000004ec804723c */ /* 0x000fe20000041814 */
[----:B------:R1:W4:Y:S07]  /*2e20*/  MUFU.TANH R89, R0 ;  /* 0x0000000000597308 */ /* 0x00032e0000002400 */
[----:B------:R-:W-:Y:S01]  /*2e30*/  HMMA.16816.F32.BF16 R92, R188, R94, R24 ;  /* 0x0000005ebc5c723c */ /* 0x000fe20000041818 */
[----:B-1----:R-:W-:-:S07]  /*2e40*/  FMUL.FTZ R0, R38, c[0x0][0x320] ;  /* 0x0000c80026007a20 */ /* 0x002fce0000410000 */
[----:B------:R-:W-:Y:S01]  /*2e50*/  HMMA.16816.F32.BF16 R56, R192, R68, R44 ;  /* 0x00000044c038723c */ /* 0x000fe2000004182c */
[----:B------:R-:W-:Y:S01]  /*2e60*/  LDSM.16.M88.4 R44, [R226+0x7000] ;  /* 0x00700000e22c783b */ /* 0x000fe20000000200 */
[----:B------:R1:W1:Y:S06]  /*2e70*/  MUFU.TANH R96, R0 ;  /* 0x0000000000607308 */ /* 0x00026c0000002400 */
[----:B--2---:R-:W-:Y:S01]  /*2e80*/  HMMA.16816.F32.BF16 R24, R204, R52, R16 ;  /* 0x00000034cc18723c */ /* 0x004fe20000041810 */
[----:B-1----:R-:W-:Y:S02]  /*2e90*/  FMUL.FTZ R0, R39, c[0x0][0x320] ;  /* 0x0000c80027007a20 */ /* 0x002fe40000410000 */
[----:B------:R-:W1:Y:S02]  /*2ea0*/  LDSM.16.M88.4 R36, [R234] ;  /* 0x00000000ea24783b */ /* 0x000e640000000200 */
[----:B------:R2:W1:Y:S03]  /*2eb0*/  MUFU.TANH R90, R0 ;  /* 0x00000000005a7308 */ /* 0x0004660000002400 */
[----:B------:R-:W-:Y:S01]  /*2ec0*/  HMMA.16816.F32.BF16 R20, R196, R42, R32 ;  /* 0x0000002ac414723c */ /* 0x000fe20000041820 */
[----:B------:R-:W5:Y:S01]  /*2ed0*/  LDSM.16.M88.4 R40, [R229+0x7800] ;  /* 0x00780000e528783b */ /* 0x000f620000000200 */
[----:B--2---:R-:W-:-:S04]  /*2ee0*/  FMUL.FTZ R0, R12, c[0x0][0x320] ;  /* 0x0000c8000c007a20 */ /* 0x004fc80000410000 */
[----:B------:R2:W1:Y:S02]  /*2ef0*/  MUFU.TANH R82, R0 ;  /* 0x0000000000527308 */ /* 0x0004640000002400 */
[----:B---3--:R-:W-:Y:S01]  /*2f00*/  HMMA.16816.F32.BF16 R16, R200, R28, R8 ;  /* 0x0000001cc810723c */ /* 0x008fe20000041808 */
[----:B--2---:R-:W-:-:S05]  /*2f10*/  FMUL.FTZ R0, R13, c[0x0][0x320] ;  /* 0x0000c8000d007a20 */ /* 0x004fca0000410000 */
[----:B------:R2:W3:Y:S02]  /*2f20*/  MUFU.TANH R78, R0 ;  /* 0x00000000004e7308 */ /* 0x0004e40000002400 */
[----:B------:R-:W-:Y:S01]  /*2f30*/  HMMA.16816.F32.BF16 R4, R204, R54, R4 ;  /* 0x00000036cc04723c */ /* 0x000fe20000041804 */
[----:B--2---:R-:W-:-:S05]  /*2f40*/  FMUL.FTZ R0, R14, c[0x0][0x320] ;  /* 0x0000c8000e007a20 */ /* 0x004fca0000410000 */
[----:B------:R2:W1:Y:S02]  /*2f50*/  MUFU.TANH R88, R0 ;  /* 0x0000000000587308 */ /* 0x0004640000002400 */
[----:B--2---:R-:W-:-:S06]  /*2f60*/  FMUL.FTZ R0, R15, c[0x0][0x320] ;  /* 0x0000c8000f007a20 */ /* 0x004fcc0000410000 */
[----:B------:R2:W1:Y:S01]  /*2f70*/  MUFU.TANH R83, R0 ;  /* 0x0000000000537308 */ /* 0x0004620000002400 */
[----:B------:R-:W-:Y:S01]  /*2f80*/  HMMA.16816.F32.BF16 R8, R200, R30, R20 ;  /* 0x0000001ec808723c */ /* 0x000fe20000041814 */
[----:B------:R-:W3:Y:S01]  /*2f90*/  LDSM.16.M88.4 R28, [R233] ;  /* 0x00000000e91c783b */ /* 0x000ee20000000200 */
[----:B--2---:R-:W-:-:S05]  /*2fa0*/  FMUL.FTZ R0, R24, c[0x0][0x320] ;  /* 0x0000c80018007a20 */ /* 0x004fca0000410000 */
[----:B------:R2:W1:Y:S01]  /*2fb0*/  MUFU.TANH R77, R0 ;  /* 0x00000000004d7308 */ /* 0x0004620000002400 */
[----:B------:R-:W-:Y:S01]  /*2fc0*/  HMMA.16816.F32.BF16 R60, R192, R70, R60 ;  /* 0x00000046c03c723c */ /* 0x000fe2000004183c */
[----:B--2---:R-:W-:-:S06]  /*2fd0*/  FMUL.FTZ R0, R25, c[0x0][0x320] ;  /* 0x0000c80019007a20 */ /* 0x004fcc0000410000 */
[----:B------:R2:W2:Y:S01]  /*2fe0*/  MUFU.TANH R76, R0 ;  /* 0x00000000004c7308 */ /* 0x0004a20000002400 */
[----:B-1----:R-:W-:Y:S01]  /*2ff0*/  HMMA.16816.F32.BF16 R12, R196, R36, R56 ;  /* 0x00000024c40c723c */ /* 0x002fe20000041838 */
[----:B------:R-:W1:Y:S01]  /*3000*/  LDSM.16.M88.4 R56, [R225+0x8800] ;  /* 0x00880000e138783b */ /* 0x000e620000000200 */
[----:B--2---:R-:W-:-:S05]  /*3010*/  FMUL.FTZ R0, R26, c[0x0][0x320] ;  /* 0x0000c8001a007a20 */ /* 0x004fca0000410000 */
[----:B------:R2:W1:Y:S01]  /*3020*/  MUFU.TANH R81, R0 ;  /* 0x0000000000517308 */ /* 0x0004620000002400 */
[----:B------:R-:W-:Y:S01]  /*3030*/  HMMA.16816.F32.BF16 R64, R192, R48, R64 ;  /* 0x00000030c040723c */ /* 0x000fe20000041840 */
[----:B--2---:R-:W-:-:S07]  /*3040*/  FMUL.FTZ R0, R27, c[0x0][0x320] ;  /* 0x0000c8001b007a20 */ /* 0x004fce0000410000 */
[----:B------:R-:W-:Y:S01]  /*3050*/  HMMA.16816.F32.BF16 R24, R204, R44, R16 ;  /* 0x0000002ccc18723c */ /* 0x000fe20000041810 */
[----:B------:R2:W1:Y:S02]  /*3060*/  MUFU.TANH R80, R0 ;  /* 0x0000000000507308 */ /* 0x0004640000002400 */
[----:B--2---:R-:W-:-:S06]  /*3070*/  FMUL.FTZ R0, R4, c[0x0][0x320] ;  /* 0x0000c80004007a20 */ /* 0x004fcc0000410000 */
[----:B------:R2:W1:Y:S02]  /*3080*/  MUFU.TANH R69, R0 ;  /* 0x0000000000457308 */ /* 0x0004640000002400 */
[----:B--2---:R-:W-:-:S06]  /*3090*/  FMUL.FTZ R0, R5, c[0x0][0x320] ;  /* 0x0000c80005007a20 */ /* 0x004fcc0000410000 */
[----:B------:R2:W1:Y:S01]  /*30a0*/  MUFU.TANH R68, R0 ;  /* 0x0000000000447308 */ /* 0x0004620000002400 */
[----:B------:R-:W-:Y:S01]  /*30b0*/  HMMA.16816.F32.BF16 R20, R196, R38, R60 ;  /* 0x00000026c414723c */ /* 0x000fe2000004183c */
[----:B------:R-:W-:Y:S01]  /*30c0*/  LDSM.16.M88.4 R36, [R226+0x7800] ;  /* 0x00780000e224783b */ /* 0x000fe20000000200 */
[----:B--2---:R-:W-:-:S05]  /*30d0*/  FMUL.FTZ R0, R6, c[0x0][0x320] ;  /* 0x0000c80006007a20 */ /* 0x004fca0000410000 */
[----:B------:R2:W1:Y:S02]  /*30e0*/  MUFU.TANH R71, R0 ;  /* 0x0000000000477308 */ /* 0x0004640000002400 */
[----:B--2---:R-:W-:Y:S02]  /*30f0*/  FMUL.FTZ R0, R7, c[0x0][0x320] ;  /* 0x0000c80007007a20 */ /* 0x004fe40000410000 */
[----:B------:R-:W-:Y:S01]  /*3100*/  HMMA.16816.F32.BF16 R4, R204, R46, R8 ;  /* 0x0000002ecc04723c */ /* 0x000fe20000041808 */
[----:B------:R-:W2:Y:S03]  /*3110*/  LDSM.16.M88.4 R44, [R229+0x8000] ;  /* 0x00800000e52c783b */ /* 0x000ea60000000200 */
[----:B------:R1:W1:Y:S02]  /*3120*/  MUFU.TANH R70, R0 ;  /* 0x0000000000467308 */ /* 0x0002640000002400 */
[----:B-1----:R-:W-:-:S06]  /*3130*/  FMUL.FTZ R0, R24, c[0x0][0x320] ;  /* 0x0000c80018007a20 */ /* 0x002fcc0000410000 */
[----:B------:R1:W1:Y:S01]  /*3140*/  MUFU.TANH R62, R0 ;  /* 0x00000000003e7308 */ /* 0x0002620000002400 */
[----:B-----5:R-:W-:Y:S01]  /*3150*/  HMMA.16816.F32.BF16 R16, R200, R40, R12 ;  /* 0x00000028c810723c */ /* 0x020fe2000004180c */
[----:B-1----:R-:W-:-:S06]  /*3160*/  FMUL.FTZ R0, R25, c[0x0][0x320] ;  /* 0x0000c80019007a20 */ /* 0x002fcc0000410000 */
[----:B------:R1:W1:Y:S01]  /*3170*/  MUFU.TANH R61, R0 ;  /* 0x00000000003d7308 */ /* 0x0002620000002400 */
[----:B---3--:R-:W-:Y:S01]  /*3180*/  HMMA.16816.F32.BF16 R12, R196, R28, R64 ;  /* 0x0000001cc40c723c */ /* 0x008fe20000041840 */
[----:B-1----:R-:W-:-:S06]  /*3190*/  FMUL.FTZ R0, R26, c[0x0][0x320] ;  /* 0x0000c8001a007a20 */ /* 0x002fcc0000410000 */
[----:B------:R1:W3:Y:S01]  /*31a0*/  MUFU.TANH R65, R0 ;  /* 0x0000000000417308 */ /* 0x0002e20000002400 */
[----:B------:R-:W-:Y:S01]  /*31b0*/  HMMA.16816.F32.BF16 R32, R192, R50, R84 ;  /* 0x00000032c020723c */ /* 0x000fe20000041854 */
[----:B------:R-:W5:Y:S01]  /*31c0*/  LDSM.16.M88.4 R48, [R232] ;  /* 0x00000000e830783b */ /* 0x000f620000000200 */
[----:B-1----:R-:W-:-:S05]  /*31d0*/  FMUL.FTZ R0, R27, c[0x0][0x320] ;  /* 0x0000c8001b007a20 */ /* 0x002fca0000410000 */
[----:B------:R1:W1:Y:S01]  /*31e0*/  MUFU.TANH R64, R0 ;  /* 0x0000000000407308 */ /* 0x0002620000002400 */
[----:B------:R-:W-:Y:S01]  /*31f0*/  HMMA.16816.F32.BF16 R52, R192, R56, R72 ;  /* 0x00000038c034723c */ /* 0x000fe20000041848 */
[----:B-1----:R-:W-:-:S06]  /*3200*/  FMUL.FTZ R0, R4, c[0x0][0x320] ;  /* 0x0000c80004007a20 */ /* 0x002fcc0000410000 */
[----:B------:R1:W1:Y:S02]  /*3210*/  MUFU.TANH R57, R0 ;  /* 0x0000000000397308 */ /* 0x0002640000002400 */
[----:B-1----:R-:W-:-:S06]  /*3220*/  FMUL.FTZ R0, R5, c[0x0][0x320] ;  /* 0x0000c80005007a20 */ /* 0x002fcc0000410000 */
[----:B------:R1:W1:Y:S01]  /*3230*/  MUFU.TANH R56, R0 ;  /* 0x0000000000387308 */ /* 0x0002620000002400 */
[----:B------:R-:W-:Y:S01]  /*3240*/  HMMA.16816.F32.BF16 R24, R196, R30, R32 ;  /* 0x0000001ec418723c */ /* 0x000fe20000041820 */
[----:B------:R-:W2:Y:S04]  /*3250*/  LDSM.16.M88.4 R32, [R229+0x8800] ;  /* 0x00880000e520783b */ /* 0x000ea80000000200 */
[----:B------:R-:W2:Y:S01]  /*3260*/  LDSM.16.M88.4 R28, [R226+0x8800] ;  /* 0x00880000e21c783b */ /* 0x000ea20000000200 */
[----:B-1----:R-:W-:-:S04]  /*3270*/  FMUL.FTZ R0, R6, c[0x0][0x320] ;  /* 0x0000c80006007a20 */ /* 0x002fc80000410000 */
[----:B------:R1:W1:Y:S02]  /*3280*/  MUFU.TANH R63, R0 ;  /* 0x00000000003f7308 */ /* 0x0002640000002400 */
[----:B-1----:R-:W-:Y:S02]  /*3290*/  FMUL.FTZ R0, R7, c[0x0][0x320] ;  /* 0x0000c80007007a20 */ /* 0x002fe40000410000 */
[----:B------:R-:W-:Y:S08]  /*32a0*/  HMMA.16816.F32.BF16 R4, R192, R58, R92 ;  /* 0x0000003ac004723c */ /* 0x000ff0000004185c */
[C---:B------:R-:W-:Y:S01]  /*32b0*/  HMMA.16816.F32.BF16 R8, R200.reuse, R42, R20 ;  /* 0x0000002ac808723c */ /* 0x040fe20000041814 */
[----:B------:R-:W1:Y:S07]  /*32c0*/  LDSM.16.M88.4 R40, [R226+0x8000] ;  /* 0x00800000e228783b */ /* 0x000e6e0000000200 */
[----:B--2---:R-:W-:Y:S01]  /*32d0*/  HMMA.16816.F32.BF16 R24, R200, R46, R24 ;  /* 0x0000002ec818723c */ /* 0x004fe20000041818 */
[----:B------:R2:W1:Y:S01]  /*32e0*/  MUFU.TANH R60, R0 ;  /* 0x00000000003c7308 */ /* 0x0004620000002400 */
[----:B------:R-:W-:Y:S01]  /*32f0*/  ISETP.GT.AND P0, PT, R129, R134, PT ;  /* 0x000000868100720c */ /* 0x000fe20003f04270 */
[----:B------:R-:W-:-:S05]  /*3300*/  DEPBAR.LE SB0, 0x0 ;  /* 0x000080000000791a */ /* 0x000fca0000000000 */
[----:B------:R-:W-:Y:S08]  /*3310*/  HMMA.16816.F32.BF16 R20, R204, R36, R16 ;  /* 0x00000024cc14723c */ /* 0x000ff00000041810 */
[----:B------:R-:W-:Y:S08]  /*3320*/  HMMA.16816.F32.BF16 R16, R200, R44, R12 ;  /* 0x0000002cc810723c */ /* 0x000ff0000004180c */
[C---:B-----5:R-:W-:Y:S08]  /*3330*/  HMMA.16816.F32.BF16 R12, R196.reuse, R48, R52 ;  /* 0x00000030c40c723c */ /* 0x060ff00000041834 */
[----:B------:R-:W-:Y:S08]  /*3340*/  HMMA.16816.F32.BF16 R4, R196, R50, R4 ;  /* 0x00000032c404723c */ /* 0x000ff00000041804 */
[----:B------:R-:W-:Y:S08]  /*3350*/  HMMA.16816.F32.BF16 R8, R204, R38, R8 ;  /* 0x00000026cc08723c */ /* 0x000ff00000041808 */
[C---:B------:R-:W-:Y:S08]  /*3360*/  HMMA.16816.F32.BF16 R12, R200.reuse, R32, R12 ;  /* 0x00000020c80c723c */ /* 0x040ff0000004180c */
[----:B------:R-:W-:Y:S01]  /*3370*/  HMMA.16816.F32.BF16 R4, R200, R34, R4 ;  /* 0x00000022c804723c */ /* 0x000fe20000041804 */
[----:B------:R-:W-:-:S02]  /*3380*/  FMUL.FTZ R21, R21, c[0x0][0x320] ;  /* 0x0000c80015157a20 */ /* 0x000fc40000410000 */
[----:B------:R-:W-:Y:S02]  /*3390*/  FMUL.FTZ R22, R22, c[0x0][0x320] ;  /* 0x0000c80016167a20 */ /* 0x000fe40000410000 */
[----:B------:R-:W-:Y:S01]  /*33a0*/  FMUL.FTZ R23, R23, c[0x0][0x320] ;  /* 0x0000c80017177a20 */ /* 0x000fe20000410000 */
[----:B------:R-:W1:Y:S01]  /*33b0*/  MUFU.TANH R39, R21 ;  /* 0x0000001500277308 */ /* 0x000e620000002400 */
[----:B--2---:R-:W-:Y:S02]  /*33c0*/  FMUL.FTZ R0, R20, c[0x0][0x320] ;  /* 0x0000c80014007a20 */ /* 0x004fe40000410000 */
[----:B------:R-:W-:Y:S02]  /*33d0*/  FMUL.FTZ R8, R8, c[0x0][0x320] ;  /* 0x0000c80008087a20 */ /* 0x000fe40000410000 */
[----:B------:R-:W-:Y:S02]  /*33e0*/  FMUL.FTZ R9, R9, c[0x0][0x320] ;  /* 0x0000c80009097a20 */ /* 0x000fe40000410000 */
[----:B------:R-:W-:Y:S01]  /*33f0*/  FMUL.FTZ R10, R10, c[0x0][0x320] ;  /* 0x0000c8000a0a7a20 */ /* 0x000fe20000410000 */
[----:B------:R-:W2:Y:S01]  /*3400*/  MUFU.TANH R48, R22 ;  /* 0x0000001600307308 */ /* 0x000ea20000002400 */
[----:B------:R-:W-:-:S07]  /*3410*/  FMUL.FTZ R11, R11, c[0x0][0x320] ;  /* 0x0000c8000b0b7a20 */ /* 0x000fce0000410000 */
[----:B------:R1:W1:Y:S02]  /*3420*/  MUFU.TANH R45, R23 ;  /* 0x00000017002d7308 */ /* 0x0002640000002400 */
[C---:B------:R-:W-:Y:S06]  /*3430*/  HMMA.16816.F32.BF16 R4, R204.reuse, R30, R4 ;  /* 0x0000001ecc04723c */ /* 0x040fec0000041804 */
[----:B------:R-:W2:Y:S02]  /*3440*/  MUFU.TANH R37, R8 ;  /* 0x0000000800257308 */ /* 0x000ea40000002400 */
[C---:B-1----:R-:W-:Y:S06]  /*3450*/  HMMA.16816.F32.BF16 R20, R204.reuse, R40, R16 ;  /* 0x00000028cc14723c */ /* 0x042fec0000041810 */
[----:B------:R-:W1:Y:S02]  /*3460*/  MUFU.TANH R36, R9 ;  /* 0x0000000900247308 */ /* 0x000e640000002400 */
[C---:B------:R-:W-:Y:S06]  /*3470*/  HMMA.16816.F32.BF16 R16, R204.reuse, R42, R24 ;  /* 0x0000002acc10723c */ /* 0x040fec0000041818 */
[----:B------:R-:W1:Y:S08]  /*3480*/  MUFU.TANH R40, R10 ;  /* 0x0000000a00287308 */ /* 0x000e700000002400 */
[----:B------:R5:W1:Y:S02]  /*3490*/  MUFU.TANH R38, R11 ;  /* 0x0000000b00267308 */ /* 0x000a640000002400 */
[----:B-----5:R-:W-:Y:S01]  /*34a0*/  HMMA.16816.F32.BF16 R8, R204, R28, R12 ;  /* 0x0000001ccc08723c */ /* 0x020fe2000004180c */
[----:B------:R-:W-:-:S02]  /*34b0*/  FMUL.FTZ R21, R21, c[0x0][0x320] ;  /* 0x0000c80015157a20 */ /* 0x000fc40000410000 */
[----:B------:R-:W-:Y:S02]  /*34c0*/  FMUL.FTZ R20, R20, c[0x0][0x320] ;  /* 0x0000c80014147a20 */ /* 0x000fe40000410000 */
[----:B------:R-:W-:Y:S02]  /*34d0*/  FMUL.FTZ R22, R22, c[0x0][0x320] ;  /* 0x0000c80016167a20 */ /* 0x000fe40000410000 */
[----:B------:R-:W-:Y:S02]  /*34e0*/  FMUL.FTZ R23, R23, c[0x0][0x320] ;  /* 0x0000c80017177a20 */ /* 0x000fe40000410000 */
[----:B------:R-:W-:Y:S02]  /*34f0*/  FMUL.FTZ R16, R16, c[0x0][0x320] ;  /* 0x0000c80010107a20 */ /* 0x000fe40000410000 */
[----:B------:R-:W-:Y:S02]  /*3500*/  FMUL.FTZ R17, R17, c[0x0][0x320] ;  /* 0x0000c80011117a20 */ /* 0x000fe40000410000 */
        /* <DEDUP_REMOVED lines=9> */
[----:B------:R-:W-:Y:S01]  /*35a0*/  FMUL.FTZ R11, R11, c[0x0][0x320] ;  /* 0x0000c8000b0b7a20 */ /* 0x000fe20000410000 */
        /* <DEDUP_REMOVED lines=17> */
[----:B------:R-:W-:Y:S01]  /*36c0*/  BSSY B0, `(.L_x_837) ;  /* 0x0000024000007945 */ /* 0x000fe20003800000 */
[----:B------:R-:W-:Y:S06]  /*36d0*/  BAR.SYNC.DEFER_BLOCKING 0x0 ;  /* 0x0000000000007b1d */ /* 0x000fec0000010000 */
[----:B------:R-:W-:Y:S05]  /*36e0*/  @!P0 BRA `(.L_x_838) ;  /* 0x0000021000008947 */ /* 0x000fea0003800000 */
[----:B-1234-:R-:W-:Y:S01]  /*36f0*/  IADD3 R0, R135, -0x2, RZ ;  /* 0xfffffffe87007810 */ /* 0x01efe20007ffe0ff */
[C---:B------:R-:W-:Y:S01]  /*3700*/  IMAD.SHL.U32 R6, R132.reuse, 0x40, RZ ;  /* 0x0000004084067824 */ /* 0x040fe200078e00ff */
[----:B------:R-:W-:-:S02]  /*3710*/  SHF.L.U64.HI R7, R132, 0x6, R133 ;  /* 0x0000000684077819 */ /* 0x000fc40000010285 */
[----:B------:R-:W-:Y:S01]  /*3720*/  SHF.R.S32.HI R2, RZ, 0x1f, R0 ;  /* 0x0000001fff027819 */ /* 0x000fe20000011400 */
[----:B------:R-:W-:-:S04]  /*3730*/  IMAD.WIDE.U32 R4, R0, c[0x0][0x1e0], RZ ;  /* 0x0000780000047a25 */ /* 0x000fc800078e00ff */
[----:B------:R-:W-:-:S04]  /*3740*/  IMAD R2, R2, c[0x0][0x1e0], RZ ;  /* 0x0000780002027a24 */ /* 0x000fc800078e02ff */
[----:B------:R-:W-:-:S04]  /*3750*/  IMAD R0, R0, c[0x0][0x1e4], R2 ;  /* 0x0000790000007a24 */ /* 0x000fc800078e0202 */
[----:B------:R-:W-:Y:S02]  /*3760*/  IMAD.IADD R0, R5, 0x1, R0 ;  /* 0x0000000105007824 */ /* 0x000fe400078e0200 */
[----:B------:R-:W-:-:S04]  /*3770*/  IMAD.WIDE.U32 R4, R4, 0x60, R130 ;  /* 0x0000006004047825 */ /* 0x000fc800078e0082 */
[----:B------:R-:W-:Y:S01]  /*3780*/  IMAD R0, R0, 0x60, RZ ;  /* 0x0000006000007824 */ /* 0x000fe200078e02ff */
[----:B------:R-:W-:-:S03]  /*3790*/  LEA R2, P0, R4, c[0x0][0x1c8], 0x1 ;  /* 0x0000720004027a11 */ /* 0x000fc600078008ff */
[----:B------:R-:W-:Y:S01]  /*37a0*/  IMAD.IADD R0, R5, 0x1, R0 ;  /* 0x0000000105007824 */ /* 0x000fe200078e0200 */
[----:B------:R-:W-:-:S04]  /*37b0*/  IADD3 R10, P6, P5, R6, 0x80, R2 ;  /* 0x00000080060a7810 */ /* 0x000fc80007dde002 */
        /* <DEDUP_REMOVED lines=20> */
.L_x_838:
[----:B--234-:R-:W-:Y:S05]  /*3900*/  BSYNC B0 ;  /* 0x0000000000007941 */ /* 0x01cfea0003800000 */
.L_x_837:
[----:B-1----:R-:W2:Y:S04]  /*3910*/  LDL R0, [R1+0x68] ;  /* 0x0000680001007983 */ /* 0x002ea80000100800 */
[----:B------:R-:W3:Y:S01]  /*3920*/  LDL R5, [R1+0x24] ;  /* 0x0000240001057983 */ /* 0x000ee20000100800 */
[----:B------:R-:W-:-:S03]  /*3930*/  IMAD.MOV.U32 R98, RZ, RZ, R164 ;  /* 0x000000ffff627224 */ /* 0x000fc600078e00a4 */
[----:B------:R-:W-:Y:S04]  /*3940*/  STL [R1+0x80], R159 ;  /* 0x0000809f01007387 */ /* 0x000fe80000100800 */
[----:B------:R-:W-:Y:S04]  /*3950*/  STL [R1+0x7c], R158 ;  /* 0x00007c9e01007387 */ /* 0x000fe80000100800 */
[----:B------:R-:W-:Y:S04]  /*3960*/  STL [R1+0x78], R157 ;  /* 0x0000789d01007387 */ /* 0x000fe80000100800 */
[----:B------:R-:W-:Y:S04]  /*3970*/  STL [R1+0x74], R156 ;  /* 0x0000749c01007387 */ /* 0x000fe80000100800 */
[----:B------:R-:W0:Y:S01]  /*3980*/  LDGDEPBAR ;  /* 0x00000000000079af */ /* 0x000e220000000000 */
[----:B--2---:R-:W-:-:S04]  /*3990*/  IMAD.IADD R0, R0, 0x1, R98 ;  /* 0x0000000100007824 */ /* 0x004fc800078e0262 */
[----:B------:R-:W-:Y:S01]  /*39a0*/  @P1 IMAD.HI.U32 R2, R0, c[0x0][0x2c8], RZ ;  /* 0x0000b20000021a27 */ /* 0x000fe200078e00ff */
[----:B------:R1:W-:Y:S04]  /*39b0*/  STL [R1+0x14], R0 ;  /* 0x0000140001007387 */ /* 0x0003e80000100800 */
[----:B-1----:R-:W-:-:S05]  /*39c0*/  @P1 SHF.R.U32.HI R0, RZ, c[0x0][0x2cc], R2 ;  /* 0x0000b300ff001a19 */ /* 0x002fca0000011602 */
[----:B------:R-:W1:Y:S04]  /*39d0*/  SHFL.IDX PT, R2, R0, RZ, 0x1c1f ;  /* 0x001c1fff00027589 */ /* 0x000e6800000e0000 */
[----:B------:R2:W4:Y:S02]  /*39e0*/  SHFL.IDX PT, R4, R0, 0x1, 0x1c1f ;  /* 0x003c1f0000047f89 */ /* 0x00052400000e0000 */
[----:B--2---:R-:W-:-:S04]  /*39f0*/  IADD3 R0, R128, c[0x0][0x1d0], RZ ;  /* 0x0000740080007a10 */ /* 0x004fc80007ffe0ff */
[C---:B---3--:R-:W-:Y:S02]  /*3a00*/  IADD3 R3, -R5.reuse, 0x1, R0 ;  /* 0x0000000105037810 */ /* 0x048fe40007ffe100 */
[----:B------:R-:W-:Y:S02]  /*3a10*/  IADD3 R0, -R5, R0, RZ ;  /* 0x0000000005007210 */ /* 0x000fe40007ffe1ff */
[----:B------:R-:W-:-:S05]  /*3a20*/  IADD3 R3, R3, -c[0x0][0x168], RZ ;  /* 0x80005a0003037a10 */ /* 0x000fca0007ffe0ff */
[C---:B-1----:R-:W-:Y:S02]  /*3a30*/  IMAD.IADD R2, R3.reuse, 0x1, R2 ;  /* 0x0000000103027824 */ /* 0x042fe400078e0202 */
[----:B----4-:R-:W-:-:S03]  /*3a40*/  IMAD.IADD R3, R3, 0x1, R4 ;  /* 0x0000000103037824 */ /* 0x010fc600078e0204 */
[C---:B------:R-:W-:Y:S02]  /*3a50*/  IMNMX R2, R0.reuse, R2, PT ;  /* 0x0000000200027217 */ /* 0x040fe40003800200 */
[----:B------:R-:W-:Y:S02]  /*3a60*/  IMNMX R0, R0, R3, PT ;  /* 0x0000000300007217 */ /* 0x000fe40003800200 */
[C---:B------:R-:W-:Y:S02]  /*3a70*/  ISETP.GT.AND P6, PT, R2.reuse, RZ, PT ;  /* 0x000000ff0200720c */ /* 0x040fe40003fc4270 */
[C---:B------:R-:W-:Y:S02]  /*3a80*/  ISETP.GT.AND P5, PT, R2.reuse, 0x1, PT ;  /* 0x000000010200780c */ /* 0x040fe40003fa4270 */
[----:B------:R-:W-:Y:S02]  /*3a90*/  ISETP.GT.AND P0, PT, R2, 0x8, PT ;  /* 0x000000080200780c */ /* 0x000fe40003f04270 */
[----:B------:R-:W-:-:S02]  /*3aa0*/  FSEL R4, R91, -INF , P6 ;  /* 0xff8000005b047808 */ /* 0x000fc40003000000 */
[----:B------:R-:W-:Y:S02]  /*3ab0*/  FSEL R5, R89, -INF , P5 ;  /* 0xff80000059057808 */ /* 0x000fe40002800000 */
[C---:B------:R-:W-:Y:S02]  /*3ac0*/  ISETP.GT.AND P6, PT, R2.reuse, 0x9, PT ;  /* 0x000000090200780c */ /* 0x040fe40003fc4270 */
[----:B------:R-:W-:Y:S02]  /*3ad0*/  ISETP.GT.AND P5, PT, R2, 0x10, PT ;  /* 0x000000100200780c */ /* 0x000fe40003fa4270 */
[----:B------:R-:W-:Y:S02]  /*3ae0*/  FSEL R7, R82, -INF , P0 ;  /* 0xff80000052077808 */ /* 0x000fe40000000000 */
[----:B------:R-:W-:Y:S02]  /*3af0*/  FMNMX.FTZ R101, R4, R5, !PT ;  /* 0x0000000504657209 */ /* 0x000fe40007810000 */
[----:B------:R-:W-:-:S02]  /*3b00*/  ISETP.GT.AND P0, PT, R2, 0x11, PT ;  /* 0x000000110200780c */ /* 0x000fc40003f04270 */
[----:B------:R-:W-:Y:S02]  /*3b10*/  FSEL R8, R78, -INF , P6 ;  /* 0xff8000004e087808 */ /* 0x000fe40003000000 */
[----:B------:R-:W-:Y:S02]  /*3b20*/  FSEL R9, R77, -INF , P5 ;  /* 0xff8000004d097808 */ /* 0x000fe40002800000 */
[C---:B------:R-:W-:Y:S02]  /*3b30*/  ISETP.GT.AND P6, PT, R2.reuse, 0x18, PT ;  /* 0x000000180200780c */ /* 0x040fe40003fc4270 */
[----:B------:R-:W-:Y:S02]  /*3b40*/  ISETP.GT.AND P5, PT, R2, 0x19, PT ;  /* 0x000000190200780c */ /* 0x000fe40003fa4270 */
[----:B------:R-:W-:Y:S02]  /*3b50*/  FMNMX.FTZ R101, R7, R101, !PT ;  /* 0x0000006507657209 */ /* 0x000fe40007810000 */
[----:B------:R-:W-:-:S02]  /*3b60*/  FSEL R12, R76, -INF , P0 ;  /* 0xff8000004c0c7808 */ /* 0x000fc40000000000 */
[----:B------:R-:W-:Y:S02]  /*3b70*/  ISETP.GT.AND P0, PT, R2, 0x20, PT ;  /* 0x000000200200780c */ /* 0x000fe40003f04270 */
[----:B------:R-:W-:Y:S02]  /*3b80*/  FSEL R17, R69, -INF , P6 ;  /* 0xff80000045117808 */ /* 0x000fe40003000000 */
[----:B------:R-:W-:Y:S02]  /*3b90*/  FSEL R18, R68, -INF , P5 ;  /* 0xff80000044127808 */ /* 0x000fe40002800000 */
[C---:B------:R-:W-:Y:S02]  /*3ba0*/  ISETP.GT.AND P6, PT, R2.reuse, 0x21, PT ;  /* 0x000000210200780c */ /* 0x040fe40003fc4270 */
[----:B------:R-:W-:Y:S02]  /*3bb0*/  ISETP.GT.AND P5, PT, R2, 0x28, PT ;  /* 0x000000280200780c */ /* 0x000fe40003fa4270 */
[----:B------:R-:W-:-:S02]  /*3bc0*/  FMNMX.FTZ R101, R8, R101, !PT ;  /* 0x0000006508657209 */ /* 0x000fc40007810000 */
[----:B------:R-:W-:Y:S02]  /*3bd0*/  FSEL R76, R62, -INF , P0 ;  /* 0xff8000003e4c7808 */ /* 0x000fe40000000000 */
[C---:B------:R-:W-:Y:S02]  /*3be0*/  ISETP.GT.AND P0, PT, R2.reuse, 0x29, PT ;  /* 0x000000290200780c */ /* 0x040fe40003f04270 */
[----:B------:R-:W-:Y:S02]  /*3bf0*/  FSEL R78, R61, -INF , P6 ;  /* 0xff8000003d4e7808 */ /* 0x000fe40003000000 */
[----:B------:R-:W-:Y:S02]  /*3c00*/  FSEL R84, R57, -INF , P5 ;  /* 0xff80000039547808 */ /* 0x000fe40002800000 */
[C---:B------:R-:W-:Y:S02]  /*3c10*/  ISETP.GT.AND P6, PT, R2.reuse, 0x30, PT ;  /* 0x000000300200780c */ /* 0x040fe40003fc4270 */
[----:B------:R-:W-:-:S02]  /*3c20*/  ISETP.GT.AND P5, PT, R2, 0x31, PT ;  /* 0x000000310200780c */ /* 0x000fc40003fa4270 */
[----:B------:R-:W-:Y:S02]  /*3c30*/  FMNMX.FTZ R101, R9, R101, !PT ;  /* 0x0000006509657209 */ /* 0x000fe40007810000 */
[----:B------:R-:W-:Y:S02]  /*3c40*/  FSEL R79, R56, -INF , P0 ;  /* 0xff800000384f7808 */ /* 0x000fe40000000000 */
[----:B------:R-:W-:Y:S01]  /*3c50*/  ISETP.GT.AND P0, PT, R2, 0x38, PT ;  /* 0x000000380200780c */ /* 0x000fe20003f04270 */
[----:B------:R-:W-:Y:S01]  /*3c60*/  LDSM.16.MT88.4 R56, [R249] ;  /* 0x00000000f938783b */ /* 0x000fe20000004200 */
[----:B------:R-:W-:Y:S02]  /*3c70*/  FSEL R105, R44, -INF , P6 ;  /* 0xff8000002c697808 */ /* 0x000fe40003000000 */
[----:B------:R-:W-:Y:S02]  /*3c80*/  FSEL R85, R39, -INF , P5 ;  /* 0xff80000027557808 */ /* 0x000fe40002800000 */
[----:B------:R-:W-:-:S02]  /*3c90*/  FMNMX.FTZ R101, R12, R101, !PT ;  /* 0x000000650c657209 */ /* 0x000fc40007810000 */
[C---:B------:R-:W-:Y:S02]  /*3ca0*/  ISETP.GT.AND P6, PT, R2.reuse, 0x39, PT ;  /* 0x000000390200780c */ /* 0x040fe40003fc4270 */
[C---:B------:R-:W-:Y:S02]  /*3cb0*/  ISETP.GT.AND P5, PT, R2.reuse, 0x40, PT ;  /* 0x000000400200780c */ /* 0x040fe40003fa4270 */
[----:B------:R-:W-:Y:S02]  /*3cc0*/  FSEL R93, R37, -INF , P0 ;  /* 0xff800000255d7808 */ /* 0x000fe40000000000 */
[----:B------:R-:W-:Y:S02]  /*3cd0*/  FMNMX.FTZ R101, R17, R101, !PT ;  /* 0x0000006511657209 */ /* 0x000fe40007810000 */
[----:B------:R-:W-:Y:S02]  /*3ce0*/  ISETP.GT.AND P0, PT, R2, 0x41, PT ;  /* 0x000000410200780c */ /* 0x000fe40003f04270 */
[----:B------:R-:W-:-:S02]  /*3cf0*/  FSEL R86, R36, -INF , P6 ;  /* 0xff80000024567808 */ /* 0x000fc40003000000 */
[----:B------:R-:W-:Y:S02]  /*3d00*/  FSEL R92, R25, -INF , P5 ;  /* 0xff800000195c7808 */ /* 0x000fe40002800000 */
[C---:B------:R-:W-:Y:S02]  /*3d10*/  ISETP.GT.AND P6, PT, R2.reuse, 0x48, PT ;  /* 0x000000480200780c */ /* 0x040fe40003fc4270 */
[----:B------:R-:W-:Y:S02]  /*3d20*/  ISETP.GT.AND P5, PT, R2, 0x49, PT ;  /* 0x000000490200780c */ /* 0x000fe40003fa4270 */
[----:B------:R-:W-:Y:S02]  /*3d30*/  FMNMX.FTZ R101, R18, R101, !PT ;  /* 0x0000006512657209 */ /* 0x000fe40007810000 */
[----:B------:R-:W-:Y:S02]  /*3d40*/  FSEL R89, R24, -INF , P0 ;  /* 0xff80000018597808 */ /* 0x000fe40000000000 */
        /* <DEDUP_REMOVED lines=10> */
[C---:B------:R-:W-:Y:S02]  /*3df0*/  ISETP.GT.AND P6, PT, R0.reuse, RZ, PT ;  /* 0x000000ff0000720c */ /* 0x040fe40003fc4270 */
[----:B------:R-:W-:Y:S02]  /*3e00*/  ISETP.GT.AND P5, PT, R0, 0x1, PT ;  /* 0x000000010000780c */ /* 0x000fe40003fa4270 */
[----:B------:R-:W-:-:S02]  /*3e10*/  FMNMX.FTZ R101, R78, R101, !PT ;  /* 0x000000654e657209 */ /* 0x000fc40007810000 */
[----:B------:R-:W-:Y:S02]  /*3e20*/  FSEL R156, R13, -INF , P0 ;  /* 0xff8000000d9c7808 */ /* 0x000fe40000000000 */
[----:B------:R-:W-:Y:S02]  /*3e30*/  ISETP.GT.AND P0, PT, R0, 0x8, PT ;  /* 0x000000080000780c */ /* 0x000fe40003f04270 */
[----:B------:R-:W-:Y:S02]  /*3e40*/  FSEL R6, R96, -INF , P6 ;  /* 0xff80000060067808 */ /* 0x000fe40003000000 */
[----:B------:R-:W-:Y:S02]  /*3e50*/  FSEL R15, R90, -INF , P5 ;  /* 0xff8000005a0f7808 */ /* 0x000fe40002800000 */
[----:B------:R-:W-:Y:S02]  /*3e60*/  FMNMX.FTZ R101, R84, R101, !PT ;  /* 0x0000006554657209 */ /* 0x000fe40007810000 */
[----:B------:R-:W-:-:S02]  /*3e70*/  ISETP.GT.AND P5, PT, R0, 0x9, PT ;  /* 0x000000090000780c */ /* 0x000fc40003fa4270 */
[----:B------:R-:W-:Y:S02]  /*3e80*/  FSEL R14, R88, -INF , P0 ;  /* 0xff800000580e7808 */ /* 0x000fe40000000000 */
[----:B------:R-:W-:Y:S02]  /*3e90*/  FMNMX.FTZ R2, R6, R15, !PT ;  /* 0x0000000f06027209 */ /* 0x000fe40007810000 */
[----:B------:R-:W-:Y:S02]  /*3ea0*/  FMNMX.FTZ R101, R79, R101, !PT ;  /* 0x000000654f657209 */ /* 0x000fe40007810000 */
[----:B------:R-:W-:Y:S02]  /*3eb0*/  ISETP.GT.AND P0, PT, R0, 0x10, PT ;  /* 0x000000100000780c */ /* 0x000fe40003f04270 */
[----:B------:R-:W-:Y:S02]  /*3ec0*/  FSEL R13, R83, -INF , P5 ;  /* 0xff800000530d7808 */ /* 0x000fe40002800000 */
[----:B------:R-:W-:-:S02]  /*3ed0*/  FMNMX.FTZ R2, R14, R2, !PT ;  /* 0x000000020e027209 */ /* 0x000fc40007810000 */
[----:B------:R-:W-:Y:S02]  /*3ee0*/  FMNMX.FTZ R101, R105, R101, !PT ;  /* 0x0000006569657209 */ /* 0x000fe40007810000 */
[----:B------:R-:W-:Y:S02]  /*3ef0*/  ISETP.GT.AND P5, PT, R0, 0x11, PT ;  /* 0x000000110000780c */ /* 0x000fe40003fa4270 */
[----:B------:R-:W-:Y:S02]  /*3f00*/  FSEL R11, R81, -INF , P0 ;  /* 0xff800000510b7808 */ /* 0x000fe40000000000 */
[----:B------:R-:W-:Y:S02]  /*3f10*/  FMNMX.FTZ R2, R13, R2, !PT ;  /* 0x000000020d027209 */ /* 0x000fe40007810000 */
[----:B------:R-:W-:Y:S02]  /*3f20*/  FMNMX.FTZ R101, R85, R101, !PT ;  /* 0x0000006555657209 */ /* 0x000fe40007810000 */
[----:B------:R-:W-:-:S02]  /*3f30*/  MOV R83, R10 ;  /* 0x0000000a00537202 */ /* 0x000fc40000000f00 */
[----:B------:R-:W-:Y:S02]  /*3f40*/  ISETP.GT.AND P0, PT, R0, 0x18, PT ;  /* 0x000000180000780c */ /* 0x000fe40003f04270 */
[----:B------:R-:W-:Y:S01]  /*3f50*/  FSEL R10, R80, -INF , P5 ;  /* 0xff800000500a7808 */ /* 0x000fe20002800000 */
[----:B------:R-:W-:Y:S01]  /*3f60*/  IMAD.MOV.U32 R80, RZ, RZ, R19 ;  /* 0x000000ffff507224 */ /* 0x000fe200078e0013 */
        /* <DEDUP_REMOVED lines=10> */
[C---:B------:R-:W-:Y:S02]  /*4010*/  ISETP.GT.AND P5, PT, R0.reuse, 0x21, PT ;  /* 0x000000210000780c */ /* 0x040fe40003fa4270 */
[----:B------:R-:W-:Y:S02]  /*4020*/  FSEL R77, R65, -INF , P0 ;  /* 0xff800000414d7808 */ /* 0x000fe40000000000 */
[----:B------:R-:W-:Y:S02]  /*4030*/  FMNMX.FTZ R2, R19, R2, !PT ;  /* 0x0000000213027209 */ /* 0x000fe40007810000 */
[----:B------:R-:W-:Y:S02]  /*4040*/  FMNMX.FTZ R101, R89, R101, !PT ;  /* 0x0000006559657209 */ /* 0x000fe40007810000 */
[----:B------:R-:W-:Y:S02]  /*4050*/  ISETP.GT.AND P0, PT, R0, 0x28, PT ;  /* 0x000000280000780c */ /* 0x000fe40003f04270 */
[----:B------:R-:W-:-:S02]  /*4060*/  FSEL R71, R64, -INF , P5 ;  /* 0xff80000040477808 */ /* 0x000fc40002800000 */
[----:B------:R-:W-:Y:S01]  /*4070*/  FMNMX.FTZ R2, R77, R2, !PT ;  /* 0x000000024d027209 */ /* 0x000fe20007810000 */
[----:B------:R-:W-:Y:S01]  /*4080*/  LDSM.16.MT88.4 R64, [R227+0x3000] ;  /* 0x00300000e340783b */ /* 0x000fe20000004200 */
[----:B------:R-:W-:Y:S02]  /*4090*/  FMNMX.FTZ R101, R91, R101, !PT ;  /* 0x000000655b657209 */ /* 0x000fe40007810000 */
[----:B------:R-:W-:Y:S02]  /*40a0*/  ISETP.GT.AND P5, PT, R0, 0x29, PT ;  /* 0x000000290000780c */ /* 0x000fe40003fa4270 */
[----:B------:R-:W-:Y:S02]  /*40b0*/  FSEL R70, R63, -INF , P0 ;  /* 0xff8000003f467808 */ /* 0x000fe40000000000 */
[----:B------:R-:W-:Y:S02]  /*40c0*/  FMNMX.FTZ R2, R71, R2, !PT ;  /* 0x0000000247027209 */ /* 0x000fe40007810000 */
[----:B------:R-:W-:-:S02]  /*40d0*/  FMNMX.FTZ R101, R80, R101, !PT ;  /* 0x0000006550657209 */ /* 0x000fc40007810000 */
[----:B------:R-:W-:Y:S02]  /*40e0*/  ISETP.GT.AND P0, PT, R0, 0x30, PT ;  /* 0x000000300000780c */ /* 0x000fe40003f04270 */
        /* <DEDUP_REMOVED lines=10> */
[----:B------:R-:W-:Y:S01]  /*4190*/  FMNMX.FTZ R2, R215, R2, !PT ;  /* 0x00000002d7027209 */ /* 0x000fe20007810000 */
[----:B------:R-:W-:Y:S01]  /*41a0*/  LDSM.16.MT88.4 R44, [R227] ;  /* 0x00000000e32c783b */ /* 0x000fe20000004200 */
[----:B------:R-:W-:-:S02]  /*41b0*/  FMNMX.FTZ R101, R83, R101, !PT ;  /* 0x0000006553657209 */ /* 0x000fc40007810000 */
[----:B------:R-:W-:Y:S02]  /*41c0*/  ISETP.GT.AND P5, PT, R0, 0x39, PT ;  /* 0x000000390000780c */ /* 0x000fe40003fa4270 */
[----:B------:R-:W-:Y:S02]  /*41d0*/  FSEL R90, R40, -INF , P0 ;  /* 0xff800000285a7808 */ /* 0x000fe40000000000 */
[----:B------:R-:W-:Y:S01]  /*41e0*/  FMNMX.FTZ R2, R96, R2, !PT ;  /* 0x0000000260027209 */ /* 0x000fe20007810000 */
[----:B------:R-:W-:Y:S01]  /*41f0*/  LDSM.16.MT88.4 R40, [R227+0x800] ;  /* 0x00080000e328783b */ /* 0x000fe20000004200 */
[----:B------:R-:W-:Y:S02]  /*4200*/  FMNMX.FTZ R101, R156, R101, !PT ;  /* 0x000000659c657209 */ /* 0x000fe40007810000 */
[----:B------:R-:W-:Y:S02]  /*4210*/  ISETP.GT.AND P0, PT, R0, 0x40, PT ;  /* 0x000000400000780c */ /* 0x000fe40003f04270 */
[----:B------:R-:W-:Y:S01]  /*4220*/  FSEL R95, R38, -INF , P5 ;  /* 0xff800000265f7808 */ /* 0x000fe20002800000 */
[----:B------:R-:W1:Y:S01]  /*4230*/  SHFL.BFLY PT, R3, R101, 0x2, 0x1f ;  /* 0x0c401f0065037f89 */ /* 0x000e6200000e0000 */
[----:B------:R-:W-:-:S02]  /*4240*/  FMNMX.FTZ R2, R90, R2, !PT ;  /* 0x000000025a027209 */ /* 0x000fc40007810000 */
[C---:B------:R-:W-:Y:S01]  /*4250*/  ISETP.GT.AND P5, PT, R0.reuse, 0x41, PT ;  /* 0x000000410000780c */ /* 0x040fe20003fa4270 */
[----:B------:R-:W-:Y:S01]  /*4260*/  LDSM.16.MT88.4 R36, [R224+0x3000] ;  /* 0x00300000e024783b */ /* 0x000fe20000004200 */
[----:B------:R-:W-:Y:S02]  /*4270*/  FSEL R104, R33, -INF , P0 ;  /* 0xff80000021687808 */ /* 0x000fe40000000000 */
[----:B------:R-:W-:Y:S02]  /*4280*/  FMNMX.FTZ R2, R95, R2, !PT ;  /* 0x000000025f027209 */ /* 0x000fe40007810000 */
[----:B------:R-:W-:Y:S02]  /*4290*/  ISETP.GT.AND P0, PT, R0, 0x48, PT ;  /* 0x000000480000780c */ /* 0x000fe40003f04270 */
[----:B------:R-:W-:Y:S02]  /*42a0*/  FSEL R106, R32, -INF , P5 ;  /* 0xff800000206a7808 */ /* 0x000fe40002800000 */
[----:B------:R-:W-:Y:S01]  /*42b0*/  FMNMX.FTZ R2, R104, R2, !PT ;  /* 0x0000000268027209 */ /* 0x000fe20007810000 */
[----:B------:R-:W-:Y:S01]  /*42c0*/  LDSM.16.MT88.4 R32, [R230+0x800] ;  /* 0x00080000e620783b */ /* 0x000fe20000004200 */
[----:B------:R-:W-:-:S02]  /*42d0*/  ISETP.GT.AND P5, PT, R0, 0x49, PT ;  /* 0x000000490000780c */ /* 0x000fc40003fa4270 */
[----:B------:R-:W-:Y:S02]  /*42e0*/  FSEL R87, R29, -INF , P0 ;  /* 0xff8000001d577808 */ /* 0x000fe40000000000 */
[----:B------:R-:W-:Y:S02]  /*42f0*/  FMNMX.FTZ R2, R106, R2, !PT ;  /* 0x000000026a027209 */ /* 0x000fe40007810000 */
[----:B------:R-:W-:Y:S02]  /*4300*/  ISETP.GT.AND P0, PT, R0, 0x50, PT ;  /* 0x000000500000780c */ /* 0x000fe40003f04270 */
[----:B------:R-:W-:Y:S02]  /*4310*/  FSEL R99, R28, -INF , P5 ;  /* 0xff8000001c637808 */ /* 0x000fe40002800000 */
[----:B------:R-:W-:Y:S01]  /*4320*/  FMNMX.FTZ R2, R87, R2, !PT ;  /* 0x0000000257027209 */ /* 0x000fe20007810000 */
[----:B------:R-:W-:Y:S01]  /*4330*/  LDSM.16.MT88.4 R28, [R228] ;  /* 0x00000000e41c783b */ /* 0x000fe20000004200 */
[----:B------:R-:W-:-:S02]  /*4340*/  ISETP.GT.AND P5, PT, R0, 0x51, PT ;  /* 0x000000510000780c */ /* 0x000fc40003fa4270 */
[----:B------:R-:W-:Y:S02]  /*4350*/  FSEL R94, R27, -INF , P0 ;  /* 0xff8000001b5e7808 */ /* 0x000fe40000000000 */
[----:B------:R-:W-:Y:S02]  /*4360*/  FMNMX.FTZ R2, R99, R2, !PT ;  /* 0x0000000263027209 */ /* 0x000fe40007810000 */
[----:B------:R-:W-:Y:S02]  /*4370*/  ISETP.GT.AND P0, PT, R0, 0x58, PT ;  /* 0x000000580000780c */ /* 0x000fe40003f04270 */
[----:B------:R-:W-:Y:S02]  /*4380*/  FSEL R88, R26, -INF , P5 ;  /* 0xff8000001a587808 */ /* 0x000fe40002800000 */
[----:B------:R-:W-:Y:S01]  /*4390*/  FMNMX.FTZ R2, R94, R2, !PT ;  /* 0x000000025e027209 */ /* 0x000fe20007810000 */
[----:B------:R-:W-:Y:S01]  /*43a0*/  LDSM.16.MT88.4 R24, [R224+0x800] ;  /* 0x00080000e018783b */ /* 0x000fe20000004200 */
[----:B-1----:R-:W-:-:S02]  /*43b0*/  FMNMX.FTZ R101, R101, R3, !PT ;  /* 0x0000000365657209 */ /* 0x002fc40007810000 */
[----:B------:R-:W-:Y:S02]  /*43c0*/  ISETP.GT.AND P5, PT, R0, 0x59, PT ;  /* 0x000000590000780c */ /* 0x000fe40003fa4270 */
[----:B------:R-:W-:Y:S01]  /*43d0*/  FSEL R157, R23, -INF , P0 ;  /* 0xff800000179d7808 */ /* 0x000fe20000000000 */
[----:B------:R-:W1:Y:S01]  /*43e0*/  SHFL.BFLY PT, R0, R101, 0x1, 0x1f ;  /* 0x0c201f0065007f89 */ /* 0x000e6200000e0000 */
[----:B------:R-:W-:Y:S02]  /*43f0*/  FMNMX.FTZ R100, R88, R2, !PT ;  /* 0x0000000258647209 */ /* 0x000fe40007810000 */
[----:B------:R-:W-:Y:S02]  /*4400*/  FSEL R158, R22, -INF , P5 ;  /* 0xff800000169e7808 */ /* 0x000fe40002800000 */
[----:B------:R-:W-:-:S04]  /*4410*/  FMNMX.FTZ R100, R157, R100, !PT ;  /* 0x000000649d647209 */ /* 0x000fc80007810000 */
[----:B------:R-:W-:-:S05]  /*4420*/  FMNMX.FTZ R100, R158, R100, !PT ;  /* 0x000000649e647209 */ /* 0x000fca0007810000 */
[----:B------:R-:W2:Y:S01]  /*4430*/  SHFL.BFLY PT, R2, R100, 0x2, 0x1f ;  /* 0x0c401f0064027f89 */ /* 0x000ea200000e0000 */
[----:B-1----:R-:W-:-:S04]  /*4440*/  FMNMX.FTZ R101, R101, R0, !PT ;  /* 0x0000000065657209 */ /* 0x002fc80007810000 */
[C---:B------:R-:W-:Y:S01]  /*4450*/  FSETP.NEU.FTZ.AND P0, PT, R101.reuse, -INF , PT ;  /* 0xff8000006500780b */ /* 0x040fe20003f1d000 */
[----:B------:R-:W-:-:S05]  /*4460*/  FMUL.FTZ R0, R101, c[0x0][0x2d0] ;  /* 0x0000b40065007a20 */ /* 0x000fca0000410000 */
[----:B------:R-:W-:Y:S02]  /*4470*/  FSEL R0, R0, RZ, P0 ;  /* 0x000000ff00007208 */ /* 0x000fe40000000000 */
[----:B--2---:R-:W-:-:S03]  /*4480*/  FMNMX.FTZ R100, R100, R2, !PT ;  /* 0x0000000264647209 */ /* 0x004fc60007810000 */
[--C-:B------:R-:W-:Y:S02]  /*4490*/  FFMA.FTZ R2, R4, c[0x0][0x2d0], -R0.reuse ;  /* 0x0000b40004027a23 */ /* 0x100fe40000010800 */
[----:B------:R-:W1:Y:S02]  /*44a0*/  SHFL.BFLY PT, R3, R100, 0x1, 0x1f ;  /* 0x0c201f0064037f89 */ /* 0x000e6400000e0000 */
[----:B------:R2:W-:Y:S02]  /*44b0*/  MUFU.EX2 R63, R2 ;  /* 0x00000002003f7308 */ /* 0x0005e40000000800 */
[----:B--2---:R-:W-:-:S06]  /*44c0*/  FFMA.FTZ R2, R5, c[0x0][0x2d0], -R0 ;  /* 0x0000b40005027a23 */ /* 0x004fcc0000010800 */
[----:B------:R2:W3:Y:S01]  /*44d0*/  MUFU.EX2 R62, R2 ;  /* 0x00000002003e7308 */ /* 0x0004e20000000800 */
[----:B-1----:R-:W-:Y:S01]  /*44e0*/  FMNMX.FTZ R100, R100, R3, !PT ;  /* 0x0000000364647209 */ /* 0x002fe20007810000 */
[----:B------:R-:W-:-:S03]  /*44f0*/  FFMA.FTZ R3, R17, c[0x0][0x2d0], -R0 ;  /* 0x0000b40011037a23 */ /* 0x000fc60000010800 */
[----:B------:R-:W-:-:S03]  /*4500*/  FSETP.NEU.FTZ.AND P0, PT, R100, -INF , PT ;  /* 0xff8000006400780b */ /* 0x000fc60003f1d000 */
[----:B------:R1:W-:Y:S01]  /*4510*/  MUFU.EX2 R97, R3 ;  /* 0x0000000300617308 */ /* 0x0003e20000000800 */
[----:B--2---:R-:W-:-:S07]  /*4520*/  FFMA.FTZ R2, R7, c[0x0][0x2d0], -R0 ;  /* 0x0000b40007027a23 */ /* 0x004fce0000010800 */
[----:B------:R2:W-:Y:S01]  /*4530*/  MUFU.EX2 R68, R2 ;  /* 0x0000000200447308 */ /* 0x0005e20000000800 */
[----:B-1----:R-:W-:-:S07]  /*4540*/  FFMA.FTZ R3, R18, c[0x0][0x2d0], -R0 ;  /* 0x0000b40012037a23 */ /* 0x002fce0000010800 */
[----:B------:R-:W-:Y:S01]  /*4550*/  MUFU.EX2 R81, R3 ;  /* 0x0000000300517308 */ /* 0x000fe20000000800 */
[----:B--2---:R-:W-:Y:S01]  /*4560*/  FFMA.FTZ R2, R8, c[0x0][0x2d0], -R0 ;  /* 0x0000b40008027a23 */ /* 0x004fe20000010800 */
[----:B---3--:R-:W-:-:S06]  /*4570*/  F2FP.BF16.PACK_AB R8, R62, R63 ;  /* 0x0000003f3e08723e */ /* 0x008fcc00000010ff */
[----:B------:R1:W-:Y:S02]  /*4580*/  MUFU.EX2 R150, R2 ;  /* 0x0000000200967308 */ /* 0x0003e40000000800 */
[----:B-1----:R-:W-:-:S06]  /*4590*/  FFMA.FTZ R2, R9, c[0x0][0x2d0], -R0 ;  /* 0x0000b40009027a23 */ /* 0x002fcc0000010800 */
[----:B------:R1:W-:Y:S02]  /*45a0*/  MUFU.EX2 R151, R2 ;  /* 0x0000000200977308 */ /* 0x0003e40000000800 */
[----:B-1----:R-:W-:-:S06]  /*45b0*/  FFMA.FTZ R2, R12, c[0x0][0x2d0], -R0 ;  /* 0x0000b4000c027a23 */ /* 0x002fcc0000010800 */
[----:B------:R1:W-:Y:S02]  /*45c0*/  MUFU.EX2 R214, R2 ;  /* 0x0000000200d67308 */ /* 0x0003e40000000800 */
[----:B-1----:R-:W-:-:S05]  /*45d0*/  FMUL.FTZ R2, R100, c[0x0][0x2d0] ;  /* 0x0000b40064027a20 */ /* 0x002fca0000410000 */
[----:B------:R-:W-:-:S05]  /*45e0*/  FSEL R2, R2, RZ, P0 ;  /* 0x000000ff02027208 */ /* 0x000fca0000000000 */
[--C-:B------:R-:W-:Y:S02]  /*45f0*/  FFMA.FTZ R3, R6, c[0x0][0x2d0], -R2.reuse ;  /* 0x0000b40006037a23 */ /* 0x100fe40000010802 */
[----:B------:R-:W1:Y:S02]  /*4600*/  LDSM.16.MT88.4 R4, [R224] ;  /* 0x00000000e004783b */ /* 0x000e640000004200 */
[----:B------:R2:W-:Y:S02]  /*4610*/  MUFU.EX2 R61, R3 ;  /* 0x00000003003d7308 */ /* 0x0005e40000000800 */
[----:B--2---:R-:W-:-:S06]  /*4620*/  FFMA.FTZ R3, R15, c[0x0][0x2d0], -R2 ;  /* 0x0000b4000f037a23 */ /* 0x004fcc0000010802 */
        /* <DEDUP_REMOVED lines=9> */
[----:B--2---:R-:W-:Y:S01]  /*46c0*/  FFMA.FTZ R3, R10, c[0x0][0x2d0], -R2 ;  /* 0x0000b4000a037a23 */ /* 0x004fe20000010802 */
[----:B------:R-:W-:-:S05]  /*46d0*/  F2FP.BF16.PACK_AB R10, R150, R68 ;  /* 0x00000044960a723e */ /* 0x000fca00000010ff */
[----:B------:R2:W3:Y:S02]  /*46e0*/  MUFU.EX2 R149, R3 ;  /* 0x0000000300957308 */ /* 0x0004e40000000800 */
[C---:B-1----:R-:W-:Y:S07]  /*46f0*/  HMMA.16816.F32.BF16 R20, R8.reuse, R4, RZ ;  /* 0x000000040814723c */ /* 0x042fee00000418ff */
[----:B------:R-:W-:Y:S01]  /*4700*/  F2FP.BF16.PACK_AB R4, R214, R151 ;  /* 0x00000097d604723e */ /* 0x000fe200000010ff */
[----:B------:R-:W-:Y:S01]  /*4710*/  HMMA.16816.F32.BF16 R12, R8, R28, RZ ;  /* 0x0000001c080c723c */ /* 0x000fe200000418ff */
[----:B--2---:R-:W-:Y:S01]  /*4720*/  FFMA.FTZ R3, R16, c[0x0][0x2d0], -R2 ;  /* 0x0000b40010037a23 */ /* 0x004fe20000010802 */
[----:B---3--:R-:W-:-:S03]  /*4730*/  F2FP.BF16.PACK_AB R5, R149, R148 ;  /* 0x000000949505723e */ /* 0x008fc600000010ff */
[----:B------:R1:W-:Y:S03]  /*4740*/  MUFU.EX2 R159, R3 ;  /* 0x00000003009f7308 */ /* 0x0003e60000000800 */
[----:B------:R-:W-:Y:S01]  /*4750*/  HMMA.16816.F32.BF16 R28, R8, R30, RZ ;  /* 0x0000001e081c723c */ /* 0x000fe200000418ff */
[----:B-1----:R-:W-:-:S07]  /*4760*/  FFMA.FTZ R3, R19, c[0x0][0x2d0], -R2 ;  /* 0x0000b40013037a23 */ /* 0x002fce0000010802 */
[----:B------:R-:W-:Y:S01]  /*4770*/  HMMA.16816.F32.BF16 R16, R8, R6, RZ ;  /* 0x000000060810723c */ /* 0x000fe200000418ff */
[----:B------:R-:W1:Y:S06]  /*4780*/  MUFU.EX2 R212, R3 ;  /* 0x0000000300d47308 */ /* 0x000e6c0000000800 */
[----:B------:R-:W-:Y:S02]  /*4790*/  F2FP.BF16.PACK_AB R6, R81, R97 ;  /* 0x000000615106723e */ /* 0x000fe400000010ff */
[----:B-1----:R-:W-:Y:S01]  /*47a0*/  F2FP.BF16.PACK_AB R7, R212, R159 ;  /* 0x0000009fd407723e */ /* 0x002fe200000010ff */
[----:B------:R-:W-:-:S06]  /*47b0*/  FADD.FTZ R3, R63, R62 ;  /* 0x0000003e3f037221 */ /* 0x000fcc0000010000 */
[C---:B------:R-:W-:Y:S08]  /*47c0*/  HMMA.16816.F32.BF16 R52, R4.reuse, R24, R20 ;  /* 0x000000180434723c */ /* 0x040ff00000041814 */
[----:B------:R-:W-:Y:S08]  /*47d0*/  HMMA.16816.F32.BF16 R216, R4, R26, R16 ;  /* 0x0000001a04d8723c */ /* 0x000ff00000041810 */
[----:B------:R-:W-:Y:S08]  /*47e0*/  HMMA.16816.F32.BF16 R24, R8, R44, RZ ;  /* 0x0000002c0818723c */ /* 0x000ff000000418ff */
[----:B------:R-:W-:Y:S01]  /*47f0*/  IMAD.MOV.U32 R75, RZ, RZ, R52 ;  /* 0x000000ffff4b7224 */ /* 0x000fe200078e0034 */
[----:B------:R-:W-:Y:S01]  /*4800*/  MOV R74, R53 ;  /* 0x00000035004a7202 */ /* 0x000fe20000000f00 */
[----:B------:R-:W-:Y:S01]  /*4810*/  IMAD.MOV.U32 R73, RZ, RZ, R54 ;  /* 0x000000ffff497224 */ /* 0x000fe200078e0036 */
[----:B------:R-:W-:Y:S01]  /*4820*/  HMMA.16816.F32.BF16 R220, R4, R48, R12 ;  /* 0x0000003004dc723c */ /* 0x000fe2000004180c */
[----:B------:R-:W-:-:S02]  /*4830*/  IMAD.MOV.U32 R72, RZ, RZ, R55 ;  /* 0x000000ffff487224 */ /* 0x000fc400078e0037 */
[----:B------:R-:W1:Y:S05]  /*4840*/  LDSM.16.MT88.4 R52, [R228+0x3000] ;  /* 0x00300000e434783b */ /* 0x000e6a0000004200 */
[----:B------:R-:W-:Y:S01]  /*4850*/  HMMA.16816.F32.BF16 R152, R4, R50, R28 ;  /* 0x000000320498723c */ /* 0x000fe2000004181c */
[----:B------:R-:W2:Y:S07]  /*4860*/  LDSM.16.MT88.4 R48, [R224+0x3800] ;  /* 0x00380000e030783b */ /* 0x000eae0000004200 */
[C---:B------:R-:W-:Y:S01]  /*4870*/  HMMA.16816.F32.BF16 R20, R8.reuse, R46, RZ ;  /* 0x0000002e0814723c */ /* 0x040fe200000418ff */
[----:B------:R-:W3:Y:S07]  /*4880*/  LDSM.16.MT88.4 R44, [R228+0x3800] ;  /* 0x00380000e42c783b */ /* 0x000eee0000004200 */
[----:B------:R-:W-:Y:S08]  /*4890*/  HMMA.16816.F32.BF16 R16, R8, R56, RZ ;  /* 0x000000380810723c */ /* 0x000ff000000418ff */
[----:B------:R-:W-:Y:S08]  /*48a0*/  HMMA.16816.F32.BF16 R208, R4, R40, R24 ;  /* 0x0000002804d0723c */ /* 0x000ff00000041818 */
[C---:B------:R-:W-:Y:S08]  /*48b0*/  HMMA.16816.F32.BF16 R28, R8.reuse, R36, RZ ;  /* 0x00000024081c723c */ /* 0x040ff000000418ff */
[C---:B------:R-:W-:Y:S01]  /*48c0*/  HMMA.16816.F32.BF16 R24, R8.reuse, R38, RZ ;  /* 0x000000260818723c */ /* 0x040fe200000418ff */
[----:B------:R-:W4:Y:S07]  /*48d0*/  LDSM.16.MT88.4 R36, [R230+0x3000] ;  /* 0x00300000e624783b */ /* 0x000f2e0000004200 */
[----:B------:R-:W-:Y:S01]  /*48e0*/  HMMA.16816.F32.BF16 R12, R8, R58, RZ ;  /* 0x0000003a080c723c */ /* 0x000fe200000418ff */
[----:B------:R-:W3:Y:S07]  /*48f0*/  LDSM.16.MT88.4 R56, [R227+0x3800] ;  /* 0x00380000e338783b */ /* 0x000eee0000004200 */
[C---:B------:R-:W-:Y:S01]  /*4900*/  HMMA.16816.F32.BF16 R144, R4.reuse, R42, R20 ;  /* 0x0000002a0490723c */ /* 0x040fe20000041814 */
[----:B------:R-:W3:Y:S07]  /*4910*/  LDSM.16.MT88.4 R40, [R224+0x6000] ;  /* 0x00600000e028783b */ /* 0x000eee0000004200 */
[----:B------:R-:W-:Y:S08]  /*4920*/  HMMA.16816.F32.BF16 R164, R4, R32, R16 ;  /* 0x0000002004a4723c */ /* 0x000ff00000041810 */
[C---:B-1----:R-:W-:Y:S07]  /*4930*/  HMMA.16816.F32.BF16 R20, R8.reuse, R52, RZ ;  /* 0x000000340814723c */ /* 0x042fee00000418ff */
[----:B------:R-:W-:Y:S01]  /*4940*/  MOV R53, R106 ;  /* 0x0000006a00357202 */ /* 0x000fe20000000f00 */
[----:B------:R-:W-:Y:S01]  /*4950*/  HMMA.16816.F32.BF16 R16, R8, R54, RZ ;  /* 0x000000360810723c */ /* 0x000fe200000418ff */
[----:B------:R-:W-:-:S06]  /*4960*/  IMAD.MOV.U32 R52, RZ, RZ, R105 ;  /* 0x000000ffff347224 */ /* 0x000fcc00078e0069 */
[----:B------:R-:W-:Y:S01]  /*4970*/  IMAD.MOV.U32 R55, RZ, RZ, R104 ;  /* 0x000000ffff377224 */ /* 0x000fe200078e0068 */
[----:B--2---:R-:W-:Y:S01]  /*4980*/  HMMA.16816.F32.BF16 R136, R4, R48, R28 ;  /* 0x000000300488723c */ /* 0x004fe2000004181c */
[----:B------:R-:W1:Y:S01]  /*4990*/  LDSM.16.MT88.4 R28, [R230+0x3800] ;  /* 0x00380000e61c783b */ /* 0x000e620000004200 */
[----:B------:R-:W-:-:S05]  /*49a0*/  MOV R54, R99 ;  /* 0x0000006300367202 */ /* 0x000fca0000000f00 */
[----:B------:R-:W-:Y:S01]  /*49b0*/  IMAD.MOV.U32 R48, RZ, RZ, R82 ;  /* 0x000000ffff307224 */ /* 0x000fe200078e0052 */
[----:B------:R-:W-:Y:S01]  /*49c0*/  HMMA.16816.F32.BF16 R140, R4, R34, R12 ;  /* 0x00000022048c723c */ /* 0x000fe2000004180c */
[----:B------:R-:W2:Y:S01]  /*49d0*/  LDSM.16.MT88.4 R32, [R224+0x6800] ;  /* 0x00680000e020783b */ /* 0x000ea20000004200 */
[----:B------:R-:W-:Y:S01]  /*49e0*/  MOV R49, R213 ;  /* 0x000000d500317202 */ /* 0x000fe20000000f00 */
[----:B------:R-:W-:-:S05]  /*49f0*/  FADD.FTZ R213, R61, R60 ;  /* 0x0000003c3dd57221 */ /* 0x000fca0000010000 */
[----:B------:R-:W-:Y:S07]  /*4a00*/  HMMA.16816.F32.BF16 R12, R8, R64, RZ ;  /* 0x00000040080c723c */ /* 0x000fee00000418ff */
[----:B------:R-:W-:Y:S01]  /*4a10*/  MOV R65, R93 ;  /* 0x0000005d00417202 */ /* 0x000fe20000000f00 */
[----:B---3--:R-:W-:Y:S01]  /*4a20*/  HMMA.16816.F32.BF16 R124, R4, R44, R20 ;  /* 0x0000002c047c723c */ /* 0x008fe20000041814 */
[----:B------:R-:W-:-:S06]  /*4a30*/  IMAD.MOV.U32 R64, RZ, RZ, R97 ;  /* 0x000000ffff407224 */ /* 0x000fcc00078e0061 */
[----:B------:R-:W-:Y:S01]  /*4a40*/  IMAD.MOV.U32 R44, RZ, RZ, R135 ;  /* 0x000000ffff2c7224 */ /* 0x000fe200078e0087 */
[----:B------:R-:W-:Y:S01]  /*4a50*/  HMMA.16816.F32.BF16 R116, R4, R46, R16 ;  /* 0x0000002e0474723c */ /* 0x000fe20000041810 */
[----:B------:R-:W-:-:S06]  /*4a60*/  IMAD.MOV.U32 R45, RZ, RZ, R98 ;  /* 0x000000ffff2d7224 */ /* 0x000fcc00078e0062 */
[----:B------:R-:W-:Y:S01]  /*4a70*/  MOV R47, R134 ;  /* 0x00000086002f7202 */ /* 0x000fe20000000f00 */
[----:B----4-:R-:W-:Y:S01]  /*4a80*/  HMMA.16816.F32.BF16 R20, R8, R36, RZ ;  /* 0x000000240814723c */ /* 0x010fe200000418ff */
[----:B------:R-:W-:-:S07]  /*4a90*/  IMAD.MOV.U32 R46, RZ, RZ, R96 ;  /* 0x000000ffff2e7224 */ /* 0x000fce00078e0060 */
[----:B------:R-:W-:Y:S01]  /*4aa0*/  HMMA.16816.F32.BF16 R16, R8, R38, RZ ;  /* 0x000000260810723c */ /* 0x000fe200000418ff */
[----:B------:R-:W3:Y:S07]  /*4ab0*/  LDSM.16.MT88.4 R36, [R228+0x6000] ;  /* 0x00600000e424783b */ /* 0x000eee0000004200 */
[----:B------:R-:W-:Y:S07]  /*4ac0*/  HMMA.16816.F32.BF16 R132, R4, R56, R12 ;  /* 0x000000380484723c */ /* 0x000fee000004180c */
[----:B------:R-:W-:Y:S01]  /*4ad0*/  IMAD.MOV.U32 R57, RZ, RZ, R212 ;  /* 0x000000ffff397224 */ /* 0x000fe200078e00d4 */
[----:B------:R-:W-:Y:S01]  /*4ae0*/  HMMA.16816.F32.BF16 R12, R8, R40, RZ ;  /* 0x00000028080c723c */ /* 0x000fe200000418ff */
[----:B------:R-:W-:-:S02]  /*4af0*/  FADD.FTZ R212, R68, R3 ;  /* 0x0000000344d47221 */ /* 0x000fc40000010000 */
[----:B------:R-:W-:Y:S02]  /*4b00*/  FFMA.FTZ R3, R76, c[0x0][0x2d0], -R0 ;  /* 0x0000b4004c037a23 */ /* 0x000fe40000010800 */
[----:B------:R-:W-:Y:S02]  /*4b10*/  IMAD.MOV.U32 R56, RZ, RZ, R156 ;  /* 0x000000ffff387224 */ /* 0x000fe400078e009c */
[----:B------:R-:W-:Y:S01]  /*4b20*/  IMAD.MOV.U32 R41, RZ, RZ, R90 ;  /* 0x000000ffff297224 */ /* 0x000fe200078e005a */
[C---:B-1----:R-:W-:Y:S01]  /*4b30*/  HMMA.16816.F32.BF16 R128, R4.reuse, R28, R20 ;  /* 0x0000001c0480723c */ /* 0x042fe20000041814 */
[----:B------:R-:W1:Y:S01]  /*4b40*/  LDSM.16.MT88.4 R20, [R228+0x6800] ;  /* 0x00680000e414783b */ /* 0x000e620000004200 */
[----:B------:R4:W-:Y:S05]  /*4b50*/  MUFU.EX2 R76, R3 ;  /* 0x00000003004c7308 */ /* 0x0009ea0000000800 */
[----:B------:R-:W-:Y:S01]  /*4b60*/  IMAD.MOV.U32 R28, RZ, RZ, R75 ;  /* 0x000000ffff1c7224 */ /* 0x000fe200078e004b */
[----:B------:R-:W-:Y:S01]  /*4b70*/  HMMA.16816.F32.BF16 R120, R4, R50, R24 ;  /* 0x000000320478723c */ /* 0x000fe20000041818 */
[----:B------:R-:W-:-:S06]  /*4b80*/  IMAD.MOV.U32 R29, RZ, RZ, R74 ;  /* 0x000000ffff1d7224 */ /* 0x000fcc00078e004a */
[----:B------:R-:W-:Y:S01]  /*4b90*/  IMAD.MOV.U32 R51, RZ, RZ, R83 ;  /* 0x000000ffff337224 */ /* 0x000fe200078e0053 */
[----:B------:R-:W-:Y:S01]  /*4ba0*/  HMMA.16816.F32.BF16 R24, R8, R66, RZ ;  /* 0x000000420818723c */ /* 0x000fe200000418ff */
[----:B----4-:R-:W-:-:S04]  /*4bb0*/  FFMA.FTZ R3, R78, c[0x0][0x2d0], -R0 ;  /* 0x0000b4004e037a23 */ /* 0x010fc80000010800 */
[----:B------:R4:W1:Y:S02]  /*4bc0*/  MUFU.EX2 R78, R3 ;  /* 0x00000003004e7308 */ /* 0x0008640000000800 */
[----:B------:R-:W-:Y:S01]  /*4bd0*/  MOV R67, R95 ;  /* 0x0000005f00437202 */ /* 0x000fe20000000f00 */
[----:B--2---:R-:W-:Y:S01]  /*4be0*/  HMMA.16816.F32.BF16 R108, R4, R32, R12 ;  /* 0x00000020046c723c */ /* 0x004fe2000004180c */
[----:B------:R-:W-:-:S05]  /*4bf0*/  IMAD.MOV.U32 R66, RZ, RZ, R94 ;  /* 0x000000ffff427224 */ /* 0x000fca00078e005e */
[----:B------:R-:W-:Y:S01]  /*4c00*/  MOV R68, R66 ;  /* 0x0000004200447202 */ /* 0x000fe20000000f00 */
[----:B------:R-:W-:Y:S01]  /*4c10*/  IMAD.MOV.U32 R66, RZ, RZ, R44 ;  /* 0x000000ffff427224 */ /* 0x000fe200078e002c */
[----:B---3--:R-:W-:Y:S01]  /*4c20*/  HMMA.16816.F32.BF16 R12, R8, R36, RZ ;  /* 0x00000024080c723c */ /* 0x008fe200000418ff */
[----:B------:R-:W-:Y:S02]  /*4c30*/  IMAD.MOV.U32 R44, RZ, RZ, R52 ;  /* 0x000000ffff2c7224 */ /* 0x000fe400078e0034 */
[----:B----4-:R-:W-:-:S05]  /*4c40*/  FFMA.FTZ R3, R84, c[0x0][0x2d0], -R0 ;  /* 0x0000b40054037a23 */ /* 0x010fca0000010800 */
[C---:B------:R-:W-:Y:S07]  /*4c50*/  HMMA.16816.F32.BF16 R104, R4.reuse, R30, R16 ;  /* 0x0000001e0468723c */ /* 0x040fee0000041810 */
[----:B------:R-:W-:Y:S01]  /*4c60*/  MOV R30, R73 ;  /* 0x00000049001e7202 */ /* 0x000fe20000000f00 */
[----:B------:R-:W-:Y:S01]  /*4c70*/  HMMA.16816.F32.BF16 R112, R4, R58, R24 ;  /* 0x0000003a0470723c */ /* 0x000fe20000041818 */
[----:B------:R-:W2:Y:S01]  /*4c80*/  LDSM.16.MT88.4 R24, [R227+0x6000] ;  /* 0x00600000e318783b */ /* 0x000ea20000004200 */
[----:B------:R-:W-:-:S05]  /*4c90*/  IMAD.MOV.U32 R31, RZ, RZ, R72 ;  /* 0x000000ffff1f7224 */ /* 0x000fca00078e0048 */
[----:B------:R-:W-:Y:S01]  /*4ca0*/  MOV R59, R87 ;  /* 0x00000057003b7202 */ /* 0x000fe20000000f00 */
[----:B------:R-:W-:Y:S07]  /*4cb0*/  HMMA.16816.F32.BF16 R16, R8, R42, RZ ;  /* 0x0000002a0810723c */ /* 0x000fee00000418ff */
[----:B------:R-:W-:Y:S02]  /*4cc0*/  IMAD.MOV.U32 R42, RZ, RZ, R92 ;  /* 0x000000ffff2a7224 */ /* 0x000fe400078e005c */
[----:B-1----:R-:W-:Y:S01]  /*4cd0*/  HMMA.16816.F32.BF16 R92, R4, R20, R12 ;  /* 0x00000014045c723c */ /* 0x002fe2000004180c */
[----:B------:R-:W-:-:S06]  /*4ce0*/  IMAD.MOV.U32 R43, RZ, RZ, R88 ;  /* 0x000000ffff2b7224 */ /* 0x000fcc00078e0058 */
[----:B------:R-:W-:Y:S01]  /*4cf0*/  MOV R21, R89 ;  /* 0x0000005900157202 */ /* 0x000fe20000000f00 */
[----:B------:R-:W-:Y:S01]  /*4d00*/  HMMA.16816.F32.BF16 R12, R8, R38, RZ ;  /* 0x00000026080c723c */ /* 0x000fe200000418ff */
[----:B------:R-:W-:-:S07]  /*4d10*/  IMAD.MOV.U32 R20, RZ, RZ, R91 ;  /* 0x000000ffff147224 */ /* 0x000fce00078e005b */
[C---:B------:R-:W-:Y:S01]  /*4d20*/  HMMA.16816.F32.BF16 R96, R4.reuse, R34, R16 ;  /* 0x000000220460723c */ /* 0x040fe20000041810 */
[----:B------:R-:W1:Y:S11]  /*4d30*/  LDSM.16.MT88.4 R16, [R227+0x6800] ;  /* 0x00680000e310783b */ /* 0x000e760000004200 */
[----:B------:R-:W-:Y:S04]  /*4d40*/  @!UPT UIADD3 URZ, URZ, URZ, URZ ;  /* 0x0000003f3f3ff290 */ /* 0x000fe8000fffe03f */
[----:B------:R-:W-:Y:S07]  /*4d50*/  HMMA.16816.F32.BF16 R88, R4, R22, R12 ;  /* 0x000000160458723c */ /* 0x000fee000004180c */
[----:B------:R-:W-:Y:S01]  /*4d60*/  IMAD.MOV.U32 R23, RZ, RZ, R80 ;  /* 0x000000ffff177224 */ /* 0x000fe200078e0050 */
[----:B--2---:R-:W-:Y:S01]  /*4d70*/  HMMA.16816.F32.BF16 R12, R8, R24, RZ ;  /* 0x00000018080c723c */ /* 0x004fe200000418ff */
[----:B------:R-:W-:Y:S01]  /*4d80*/  MOV R22, R81 ;  /* 0x0000005100167202 */ /* 0x000fe20000000f00 */
[----:B------:R2:W-:Y:S05]  /*4d90*/  MUFU.EX2 R25, R3 ;  /* 0x0000000300197308 */ /* 0x0005ea0000000800 */
[----:B------:R-:W-:-:S02]  /*4da0*/  IMAD.MOV.U32 R24, RZ, RZ, R57 ;  /* 0x000000ffff187224 */ /* 0x000fc400078e0039 */
[----:B--2---:R-:W-:-:S04]  /*4db0*/  FFMA.FTZ R3, R79, c[0x0][0x2d0], -R0 ;  /* 0x0000b4004f037a23 */ /* 0x004fc80000010800 */
[----:B------:R2:W-:Y:S11]  /*4dc0*/  MUFU.EX2 R156, R3 ;  /* 0x00000003009c7308 */ /* 0x0005f60000000800 */
[----:B-1----:R-:W-:Y:S08]  /*4dd0*/  HMMA.16816.F32.BF16 R80, R4, R16, R12 ;  /* 0x000000100450723c */ /* 0x002ff0000004180c */
[----:B------:R-:W-:Y:S01]  /*4de0*/  HMMA.16816.F32.BF16 R12, R8, R26, RZ ;  /* 0x0000001a080c723c */ /* 0x000fe200000418ff */
[----:B--2---:R-:W-:-:S06]  /*4df0*/  FFMA.FTZ R3, R77, c[0x0][0x2d0], -R2 ;  /* 0x0000b4004d037a23 */ /* 0x004fcc0000010802 */
[----:B------:R-:W-:Y:S01]  /*4e00*/  MOV R27, R56 ;  /* 0x00000038001b7202 */ /* 0x000fe20000000f00 */
[----:B------:R-:W-:Y:S01]  /*4e10*/  IMAD.MOV.U32 R26, RZ, RZ, R59 ;  /* 0x000000ffff1a7224 */ /* 0x000fe200078e003b */
[----:B------:R1:W-:Y:S11]  /*4e20*/  MUFU.EX2 R77, R3 ;  /* 0x00000003004d7308 */ /* 0x0003f60000000800 */
[----:B------:R-:W-:Y:S04]  /*4e30*/  @!UPT UIADD3 URZ, URZ, URZ, URZ ;  /* 0x0000003f3f3ff290 */ /* 0x000fe8000fffe03f */
[----:B------:R-:W-:Y:S01]  /*4e40*/  HMMA.16816.F32.BF16 R72, R4, R18, R12 ;  /* 0x000000120448723c */ /* 0x000fe2000004180c */
[----:B------:R-:W2:Y:S01]  /*4e50*/  LDSM.16.MT88.4 R12, [R230+0x6000] ;  /* 0x00600000e60c783b */ /* 0x000ea20000004200 */
[----:B-1----:R-:W-:-:S04]  /*4e60*/  FFMA.FTZ R3, R71, c[0x0][0x2d0], -R2 ;  /* 0x0000b40047037a23 */ /* 0x002fc80000010802 */
[----:B------:R1:W3:Y:S02]  /*4e70*/  MUFU.EX2 R50, R3 ;  /* 0x0000000300327308 */ /* 0x0002e40000000800 */
[----:B-1----:R-:W-:-:S06]  /*4e80*/  FFMA.FTZ R3, R70, c[0x0][0x2d0], -R2 ;  /* 0x0000b40046037a23 */ /* 0x002fcc0000010802 */
[----:B------:R1:W-:Y:S01]  /*4e90*/  MUFU.EX2 R87, R3 ;  /* 0x0000000300577308 */ /* 0x0003e20000000800 */
[----:B--2---:R-:W-:Y:S01]  /*4ea0*/  HMMA.16816.F32.BF16 R16, R8, R12, RZ ;  /* 0x0000000c0810723c */ /* 0x004fe200000418ff */
[----:B-1----:R-:W-:-:S06]  /*4eb0*/  FFMA.FTZ R3, R69, c[0x0][0x2d0], -R2 ;  /* 0x0000b40045037a23 */ /* 0x002fcc0000010802 */
[----:B------:R1:W2:Y:S01]  /*4ec0*/  MUFU.EX2 R40, R3 ;  /* 0x0000000300287308 */ /* 0x0002a20000000800 */
[----:B------:R-:W-:Y:S01]  /*4ed0*/  HMMA.16816.F32.BF16 R8, R8, R14, RZ ;  /* 0x0000000e0808723c */ /* 0x000fe200000418ff */
[----:B------:R-:W4:Y:S01]  /*4ee0*/  LDSM.16.MT88.4 R12, [R230+0x6800] ;  /* 0x00680000e60c783b */ /* 0x000f220000004200 */
[----:B-1----:R-:W-:-:S05]  /*4ef0*/  MOV R3, R44 ;  /* 0x0000002c00037202 */ /* 0x002fca0000000f00 */
[----:B------:R-:W-:-:S09]  /*4f00*/  FFMA.FTZ R3, R3, c[0x0][0x2d0], -R0 ;  /* 0x0000b40003037a23 */ /* 0x000fd20000010800 */
[C---:B----4-:R-:W-:Y:S07]  /*4f10*/  HMMA.16816.F32.BF16 R36, R4.reuse, R12, R16 ;  /* 0x0000000c0424723c */ /* 0x050fee0000041810 */
[----:B------:R-:W-:Y:S01]  /*4f20*/  MOV R18, R23 ;  /* 0x0000001700127202 */ /* 0x000fe20000000f00 */
[----:B------:R-:W-:Y:S01]  /*4f30*/  HMMA.16816.F32.BF16 R12, R4, R14, R8 ;  /* 0x0000000e040c723c */ /* 0x000fe20000041808 */
[----:B------:R-:W1:Y:S01]  /*4f40*/  LDSM.16.MT88.4 R8, [R224+0x1000] ;  /* 0x00100000e008783b */ /* 0x000e620000004200 */
[----:B------:R-:W-:-:S02]  /*4f50*/  IMAD.MOV.U32 R23, RZ, RZ, R21 ;  /* 0x000000ffff177224 */ /* 0x000fc400078e0015 */
[----:B------:R-:W-:Y:S02]  /*4f60*/  IMAD.MOV.U32 R21, RZ, RZ, R43 ;  /* 0x000000ffff157224 */ /* 0x000fe400078e002b */
[----:B------:R-:W-:Y:S01]  /*4f70*/  IMAD.MOV.U32 R19, RZ, RZ, R41 ;  /* 0x000000ffff137224 */ /* 0x000fe200078e0029 */
[----:B------:R-:W-:Y:S01]  /*4f80*/  F2FP.BF16.PACK_AB R4, R78, R76 ;  /* 0x0000004c4e04723e */ /* 0x000fe200000010ff */
[----:B------:R-:W-:Y:S01]  /*4f90*/  IMAD.MOV.U32 R43, RZ, RZ, R46 ;  /* 0x000000ffff2b7224 */ /* 0x000fe200078e002e */
[----:B---3--:R-:W-:Y:S01]  /*4fa0*/  F2FP.BF16.PACK_AB R5, R50, R77 ;  /* 0x0000004d3205723e */ /* 0x008fe200000010ff */
[----:B------:R-:W-:Y:S01]  /*4fb0*/  IMAD.MOV.U32 R79, RZ, RZ, R23 ;  /* 0x000000ffff4f7224 */ /* 0x000fe200078e0017 */
[----:B------:R-:W-:Y:S02]  /*4fc0*/  F2FP.BF16.PACK_AB R6, R156, R25 ;  /* 0x000000199c06723e */ /* 0x000fe400000010ff */
[----:B--2---:R-:W-:Y:S02]  /*4fd0*/  F2FP.BF16.PACK_AB R7, R40, R87 ;  /* 0x000000572807723e */ /* 0x004fe400000010ff */
[----:B------:R-:W-:Y:S01]  /*4fe0*/  MOV R41, R47 ;  /* 0x0000002f00297202 */ /* 0x000fe20000000f00 */
[----:B------:R-:W-:Y:S01]  /*4ff0*/  IMAD.MOV.U32 R47, RZ, RZ, R55 ;  /* 0x000000ffff2f7224 */ /* 0x000fe200078e0037 */
[----:B------:R-:W-:-:S03]  /*5000*/  MOV R46, R54 ;  /* 0x00000036002e7202 */ /* 0x000fc60000000f00 */
[C---:B-1----:R-:W-:Y:S08]  /*5010*/  HMMA.16816.F32.BF16 R60, R4.reuse, R8, R28 ;  /* 0x00000008043c723c */ /* 0x042ff0000004181c */
[----:B------:R-:W-:Y:S01]  /*5020*/  HMMA.16816.F32.BF16 R32, R4, R10, R216 ;  /* 0x0000000a0420723c */ /* 0x000fe200000418d8 */
[----:B------:R-:W1:Y:S06]  /*5030*/  LDSM.16.MT88.4 R8, [R228+0x1000] ;  /* 0x00100000e408783b */ /* 0x000e6c0000004200 */
[----:B------:R-:W-:Y:S01]  /*5040*/  IMAD.MOV.U32 R219, RZ, RZ, R21 ;  /* 0x000000ffffdb7224 */ /* 0x000fe200078e0015 */
[----:B------:R-:W-:Y:S01]  /*5050*/  MOV R218, R68 ;  /* 0x0000004400da7202 */ /* 0x000fe20000000f00 */
[----:B------:R-:W-:-:S02]  /*5060*/  IMAD.MOV.U32 R216, RZ, RZ, R46 ;  /* 0x000000ffffd87224 */ /* 0x000fc400078e002e */
[----:B------:R-:W-:Y:S01]  /*5070*/  IMAD.MOV.U32 R217, RZ, RZ, R47 ;  /* 0x000000ffffd97224 */ /* 0x000fe200078e002f */
[C---:B-1----:R-:W-:Y:S07]  /*5080*/  HMMA.16816.F32.BF16 R56, R4.reuse, R8, R220 ;  /* 0x000000080438723c */ /* 0x042fee00000418dc */
[----:B------:R-:W-:Y:S01]  /*5090*/  MOV R221, R40 ;  /* 0x0000002800dd7202 */ /* 0x000fe20000000f00 */
[----:B------:R-:W-:Y:S01]  /*50a0*/  HMMA.16816.F32.BF16 R28, R4, R10, R152 ;  /* 0x0000000a041c723c */ /* 0x000fe20000041898 */
[----:B------:R-:W1:Y:S01]  /*50b0*/  LDSM.16.MT88.4 R8, [R227+0x1000] ;  /* 0x00100000e308783b */ /* 0x000e620000004200 */
[----:B------:R-:W-:-:S02]  /*50c0*/  IMAD.MOV.U32 R220, RZ, RZ, R41 ;  /* 0x000000ffffdc7224 */ /* 0x000fc400078e0029 */
[----:B------:R-:W-:Y:S02]  /*50d0*/  IMAD.MOV.U32 R222, RZ, RZ, R64 ;  /* 0x000000ffffde7224 */ /* 0x000fe400078e0040 */
[----:B------:R-:W-:Y:S02]  /*50e0*/  IMAD.MOV.U32 R223, RZ, RZ, R87 ;  /* 0x000000ffffdf7224 */ /* 0x000fe400078e0057 */
[----:B------:R-:W-:Y:S02]  /*50f0*/  IMAD.MOV.U32 R152, RZ, RZ, R22 ;  /* 0x000000ffff987224 */ /* 0x000fe400078e0016 */
[----:B------:R-:W-:Y:S01]  /*5100*/  IMAD.MOV.U32 R22, RZ, RZ, R20 ;  /* 0x000000ffff167224 */ /* 0x000fe200078e0014 */
[----:B------:R-:W-:Y:S01]  /*5110*/  MOV R20, R42 ;  /* 0x0000002a00147202 */ /* 0x000fe20000000f00 */
[----:B------:R-:W-:Y:S02]  /*5120*/  IMAD.MOV.U32 R42, RZ, RZ, R67 ;  /* 0x000000ffff2a7224 */ /* 0x000fe400078e0043 */
[----:B------:R-:W-:Y:S01]  /*5130*/  IMAD.MOV.U32 R67, RZ, RZ, R45 ;  /* 0x000000ffff437224 */ /* 0x000fe200078e002d */
[----:B------:R-:W-:Y:S01]  /*5140*/  MOV R45, R53 ;  /* 0x00000035002d7202 */ /* 0x000fe20000000f00 */
[----:B------:R-:W-:-:S03]  /*5150*/  IMAD.MOV.U32 R154, RZ, RZ, R66 ;  /* 0x000000ffff9a7224 */ /* 0x000fc600078e0042 */
[----:B------:R-:W-:Y:S01]  /*5160*/  MOV R155, R67 ;  /* 0x00000043009b7202 */ /* 0x000fe20000000f00 */
[----:B------:R-:W-:Y:S01]  /*5170*/  IMAD.MOV.U32 R153, RZ, RZ, R45 ;  /* 0x000000ffff997224 */ /* 0x000fe200078e002d */
[----:B-1----:R-:W-:Y:S07]  /*5180*/  HMMA.16816.F32.BF16 R52, R4, R8, R208 ;  /* 0x000000080434723c */ /* 0x002fee00000418d0 */
[----:B------:R-:W-:Y:S01]  /*5190*/  IMAD.MOV.U32 R211, RZ, RZ, R26 ;  /* 0x000000ffffd37224 */ /* 0x000fe200078e001a */
[----:B------:R-:W-:Y:S01]  /*51a0*/  MOV R209, R24 ;  /* 0x0000001800d17202 */ /* 0x000fe20000000f00 */
[----:B------:R-:W-:-:S02]  /*51b0*/  IMAD.MOV.U32 R210, RZ, RZ, R27 ;  /* 0x000000ffffd27224 */ /* 0x000fc400078e001b */
[----:B------:R-:W-:Y:S02]  /*51c0*/  IMAD.MOV.U32 R208, RZ, RZ, R25 ;  /* 0x000000ffffd07224 */ /* 0x000fe400078e0019 */
[----:B------:R-:W-:Y:S01]  /*51d0*/  HMMA.16816.F32.BF16 R24, R4, R10, R144 ;  /* 0x0000000a0418723c */ /* 0x000fe20000041890 */
[----:B------:R-:W1:Y:S06]  /*51e0*/  LDSM.16.MT88.4 R8, [R230+0x1000] ;  /* 0x00100000e608783b */ /* 0x000e6c0000004200 */
[----:B------:R-:W-:Y:S01]  /*51f0*/  IMAD.MOV.U32 R147, RZ, RZ, R50 ;  /* 0x000000ffff937224 */ /* 0x000fe200078e0032 */
[----:B------:R-:W-:Y:S01]  /*5200*/  MOV R146, R51 ;  /* 0x0000003300927202 */ /* 0x000fe20000000f00 */
[----:B------:R-:W-:-:S02]  /*5210*/  IMAD.MOV.U32 R145, RZ, RZ, R48 ;  /* 0x000000ffff917224 */ /* 0x000fc400078e0030 */
[----:B------:R-:W-:Y:S02]  /*5220*/  IMAD.MOV.U32 R144, RZ, RZ, R49 ;  /* 0x000000ffff907224 */ /* 0x000fe400078e0031 */
[C---:B-1----:R-:W-:Y:S07]  /*5230*/  HMMA.16816.F32.BF16 R48, R4.reuse, R8, R164 ;  /* 0x000000080430723c */ /* 0x042fee00000418a4 */
[----:B------:R-:W-:Y:S01]  /*5240*/  IMAD.MOV.U32 R166, RZ, RZ, R22 ;  /* 0x000000ffffa67224 */ /* 0x000fe200078e0016 */
[----:B------:R-:W-:Y:S01]  /*5250*/  MOV R164, R20 ;  /* 0x0000001400a47202 */ /* 0x000fe20000000f00 */
[----:B------:R-:W-:Y:S01]  /*5260*/  IMAD.MOV.U32 R165, RZ, RZ, R42 ;  /* 0x000000ffffa57224 */ /* 0x000fe200078e002a */
[----:B------:R-:W-:Y:S01]  /*5270*/  HMMA.16816.F32.BF16 R20, R4, R10, R140 ;  /* 0x0000000a0414723c */ /* 0x000fe2000004188c */
[----:B------:R-:W1:Y:S01]  /*5280*/  LDSM.16.MT88.4 R8, [R224+0x4000] ;  /* 0x00400000e008783b */ /* 0x000e620000004200 */
[----:B------:R-:W-:-:S05]  /*5290*/  MOV R167, R18 ;  /* 0x0000001200a77202 */ /* 0x000fca0000000f00 */
[----:B------:R-:W-:Y:S01]  /*52a0*/  IMAD.MOV.U32 R143, RZ, RZ, R19 ;  /* 0x000000ffff8f7224 */ /* 0x000fe200078e0013 */
[----:B------:R-:W-:Y:S01]  /*52b0*/  MOV R140, R65 ;  /* 0x00000041008c7202 */ /* 0x000fe20000000f00 */
[----:B------:R-:W-:Y:S02]  /*52c0*/  IMAD.MOV.U32 R142, RZ, RZ, R43 ;  /* 0x000000ffff8e7224 */ /* 0x000fe400078e002b */
[----:B------:R-:W-:Y:S01]  /*52d0*/  IMAD.MOV.U32 R141, RZ, RZ, R86 ;  /* 0x000000ffff8d7224 */ /* 0x000fe200078e0056 */
[C---:B-1----:R-:W-:Y:S07]  /*52e0*/  HMMA.16816.F32.BF16 R40, R4.reuse, R8, R136 ;  /* 0x000000080428723c */ /* 0x042fee0000041888 */
[----:B------:R-:W-:Y:S01]  /*52f0*/  MOV R139, R85 ;  /* 0x00000055008b7202 */ /* 0x000fe20000000f00 */
[----:B------:R-:W-:Y:S01]  /*5300*/  HMMA.16816.F32.BF16 R16, R4, R10, R120 ;  /* 0x0000000a0410723c */ /* 0x000fe20000041878 */
[----:B------:R-:W1:Y:S03]  /*5310*/  LDSM.16.MT88.4 R8, [R228+0x4000] ;  /* 0x00400000e408783b */ /* 0x000e660000004200 */
[----:B------:R-:W-:-:S02]  /*5320*/  IMAD.MOV.U32 R138, RZ, RZ, R139 ;  /* 0x000000ffff8a7224 */ /* 0x000fc400078e008b */
[----:B------:R-:W-:Y:S01]  /*5330*/  IMAD.MOV.U32 R139, RZ, RZ, R140 ;  /* 0x000000ffff8b7224 */ /* 0x000fe200078e008c */
[----:B------:R-:W-:Y:S01]  /*5340*/  MOV R140, R141 ;  /* 0x0000008d008c7202 */ /* 0x000fe20000000f00 */
[----:B------:R-:W-:Y:S02]  /*5350*/  IMAD.MOV.U32 R141, RZ, RZ, R142 ;  /* 0x000000ffff8d7224 */ /* 0x000fe400078e008e */
[----:B------:R-:W-:Y:S01]  /*5360*/  IMAD.MOV.U32 R142, RZ, RZ, R143 ;  /* 0x000000ffff8e7224 */ /* 0x000fe200078e008f */
[----:B------:R-:W-:Y:S01]  /*5370*/  MOV R143, R164 ;  /* 0x000000a4008f7202 */ /* 0x000fe20000000f00 */
[----:B------:R-:W-:Y:S02]  /*5380*/  IMAD.MOV.U32 R164, RZ, RZ, R166 ;  /* 0x000000ffffa47224 */ /* 0x000fe400078e00a6 */
[----:B------:R-:W-:Y:S01]  /*5390*/  IMAD.MOV.U32 R166, RZ, RZ, R167 ;  /* 0x000000ffffa67224 */ /* 0x000fe200078e00a7 */
[----:B------:R-:W-:Y:S01]  /*53a0*/  MOV R167, R144 ;  /* 0x0000009000a77202 */ /* 0x000fe20000000f00 */
        /* <DEDUP_REMOVED lines=9> */
[--C-:B------:R-:W-:Y:S01]  /*5440*/  FFMA.FTZ R79, R79, c[0x0][0x2d0], -R0.reuse ;  /* 0x0000b4004f4f7a23 */ /* 0x100fe20000010800 */
[----:B------:R2:W5:Y:S01]  /*5450*/  LDL.LU R159, [R1+0x80] ;  /* 0x00008000019f7983 */ /* 0x0005620000300800 */
[C---:B-1----:R-:W-:Y:S08]  /*5460*/  HMMA.16816.F32.BF16 R44, R4.reuse, R8, R124 ;  /* 0x00000008042c723c */ /* 0x042ff0000004187c */
[C---:B------:R-:W-:Y:S01]  /*5470*/  HMMA.16816.F32.BF16 R64, R4.reuse, R10, R116 ;  /* 0x0000000a0440723c */ /* 0x040fe20000041874 */
[----:B------:R-:W1:Y:S07]  /*5480*/  LDSM.16.MT88.4 R8, [R227+0x4000] ;  /* 0x00400000e308783b */ /* 0x000e6e0000004200 */
        /* <DEDUP_REMOVED lines=13> */
[----:B------:R-:W-:Y:S01]  /*5560*/  HMMA.16816.F32.BF16 R104, R4, R10, R72 ;  /* 0x0000000a0468723c */ /* 0x000fe20000041848 */
[----:B------:R-:W1:Y:S01]  /*5570*/  LDSM.16.MT88.4 R8, [R230+0x7000] ;  /* 0x00700000e608783b */ /* 0x000e620000004200 */
[----:B------:R3:W-:Y:S02]  /*5580*/  MUFU.EX2 R82, R3 ;  /* 0x0000000300527308 */ /* 0x0007e40000000800 */
[----:B---3--:R-:W-:-:S02]  /*5590*/  FFMA.FTZ R3, R138, c[0x0][0x2d0], -R0 ;  /* 0x0000b4008a037a23 */ /* 0x008fc40000010800 */
[----:B------:R-:W-:Y:S02]  /*55a0*/  IMAD.MOV.U32 R138, RZ, RZ, R139 ;  /* 0x000000ffff8a7224 */ /* 0x000fe400078e008b */
[----:B------:R-:W-:Y:S02]  /*55b0*/  IMAD.MOV.U32 R139, RZ, RZ, R140 ;  /* 0x000000ffff8b7224 */ /* 0x000fe400078e008c */
[----:B------:R3:W4:Y:S01]  /*55c0*/  MUFU.EX2 R81, R3 ;  /* 0x0000000300517308 */ /* 0x0007220000000800 */
[----:B------:R-:W-:Y:S01]  /*55d0*/  MOV R140, R141 ;  /* 0x0000008d008c7202 */ /* 0x000fe20000000f00 */
[----:B------:R-:W-:Y:S02]  /*55e0*/  IMAD.MOV.U32 R141, RZ, RZ, R142 ;  /* 0x000000ffff8d7224 */ /* 0x000fe400078e008e */
[----:B------:R-:W-:Y:S01]  /*55f0*/  IMAD.MOV.U32 R142, RZ, RZ, R143 ;  /* 0x000000ffff8e7224 */ /* 0x000fe200078e008f */
[----:B------:R-:W-:Y:S01]  /*5600*/  MOV R143, R164 ;  /* 0x000000a4008f7202 */ /* 0x000fe20000000f00 */
[----:B------:R-:W-:-:S02]  /*5610*/  IMAD.MOV.U32 R164, RZ, RZ, R166 ;  /* 0x000000ffffa47224 */ /* 0x000fc400078e00a6 */
[----:B------:R-:W-:Y:S01]  /*5620*/  IMAD.MOV.U32 R166, RZ, RZ, R167 ;  /* 0x000000ffffa67224 */ /* 0x000fe200078e00a7 */
[----:B------:R-:W-:Y:S01]  /*5630*/  MOV R167, R144 ;  /* 0x0000009000a77202 */ /* 0x000fe20000000f00 */
[----:B---3--:R-:W-:Y:S02]  /*5640*/  FFMA.FTZ R3, R138, c[0x0][0x2d0], -R0 ;  /* 0x0000b4008a037a23 */ /* 0x008fe40000010800 */
[----:B------:R-:W-:Y:S01]  /*5650*/  IMAD.MOV.U32 R138, RZ, RZ, R139 ;  /* 0x000000ffff8a7224 */ /* 0x000fe200078e008b */
[----:B------:R-:W-:Y:S01]  /*5660*/  MOV R139, R140 ;  /* 0x0000008c008b7202 */ /* 0x000fe20000000f00 */
[----:B------:R3:W-:Y:S01]  /*5670*/  MUFU.EX2 R89, R3 ;  /* 0x0000000300597308 */ /* 0x0007e20000000800 */
[----:B------:R-:W-:Y:S01]  /*5680*/  IMAD.MOV.U32 R140, RZ, RZ, R141 ;  /* 0x000000ffff8c7224 */ /* 0x000fe200078e008d */
[----:B-1----:R-:W-:Y:S01]  /*5690*/  HMMA.16816.F32.BF16 R36, R4, R8, R36 ;  /* 0x000000080424723c */ /* 0x002fe20000041824 */
[----:B------:R-:W-:Y:S01]  /*56a0*/  IMAD.MOV.U32 R141, RZ, RZ, R142 ;  /* 0x000000ffff8d7224 */ /* 0x000fe200078e008e */
[----:B------:R-:W-:Y:S01]  /*56b0*/  MOV R142, R143 ;  /* 0x0000008f008e7202 */ /* 0x000fe20000000f00 */
[----:B------:R-:W-:-:S02]  /*56c0*/  IMAD.MOV.U32 R144, RZ, RZ, R145 ;  /* 0x000000ffff907224 */ /* 0x000fc400078e0091 */
[----:B------:R-:W-:Y:S02]  /*56d0*/  IMAD.MOV.U32 R143, RZ, RZ, R164 ;  /* 0x000000ffff8f7224 */ /* 0x000fe400078e00a4 */
[----:B------:R-:W-:Y:S01]  /*56e0*/  IMAD.MOV.U32 R164, RZ, RZ, R166 ;  /* 0x000000ffffa47224 */ /* 0x000fe200078e00a6 */
[----:B------:R-:W-:Y:S01]  /*56f0*/  MOV R166, R167 ;  /* 0x000000a700a67202 */ /* 0x000fe20000000f00 */
[----:B------:R-:W-:Y:S01]  /*5700*/  HMMA.16816.F32.BF16 R92, R4, R10, R12 ;  /* 0x0000000a045c723c */ /* 0x000fe2000004180c */
[----:B---3--:R-:W-:Y:S01]  /*5710*/  FFMA.FTZ R3, R138, c[0x0][0x2d0], -R0 ;  /* 0x0000b4008a037a23 */ /* 0x008fe20000010800 */
[----:B------:R-:W1:Y:S01]  /*5720*/  LDSM.16.MT88.4 R8, [R224+0x1800] ;  /* 0x00180000e008783b */ /* 0x000e620000004200 */
[----:B------:R-:W-:Y:S02]  /*5730*/  IMAD.MOV.U32 R138, RZ, RZ, R139 ;  /* 0x000000ffff8a7224 */ /* 0x000fe400078e008b */
[----:B------:R3:W-:Y:S01]  /*5740*/  MUFU.EX2 R75, R3 ;  /* 0x00000003004b7308 */ /* 0x0007e20000000800 */
[----:B------:R-:W-:Y:S01]  /*5750*/  IMAD.MOV.U32 R139, RZ, RZ, R140 ;  /* 0x000000ffff8b7224 */ /* 0x000fe200078e008c */
[----:B------:R-:W-:Y:S01]  /*5760*/  MOV R140, R141 ;  /* 0x0000008d008c7202 */ /* 0x000fe20000000f00 */
[----:B------:R-:W-:-:S02]  /*5770*/  IMAD.MOV.U32 R167, RZ, RZ, R144 ;  /* 0x000000ffffa77224 */ /* 0x000fc400078e0090 */
[----:B------:R-:W-:Y:S02]  /*5780*/  IMAD.MOV.U32 R141, RZ, RZ, R142 ;  /* 0x000000ffff8d7224 */ /* 0x000fe400078e008e */
[----:B------:R-:W-:Y:S01]  /*5790*/  IMAD.MOV.U32 R142, RZ, RZ, R143 ;  /* 0x000000ffff8e7224 */ /* 0x000fe200078e008f */
[----:B------:R-:W-:Y:S01]  /*57a0*/  MOV R143, R164 ;  /* 0x000000a4008f7202 */ /* 0x000fe20000000f00 */
[----:B------:R-:W-:Y:S02]  /*57b0*/  IMAD.MOV.U32 R164, RZ, RZ, R166 ;  /* 0x000000ffffa47224 */ /* 0x000fe400078e00a6 */
[----:B---3--:R-:W-:-:S04]  /*57c0*/  FADD.FTZ R3, R102, R213 ;  /* 0x000000d566037221 */ /* 0x008fc80000010000 */
[----:B------:R-:W-:Y:S02]  /*57d0*/  FADD.FTZ R6, R103, R3 ;  /* 0x0000000367067221 */ /* 0x000fe40000010000 */
[----:B------:R-:W-:Y:S01]  /*57e0*/  FFMA.FTZ R3, R138, c[0x0][0x2d0], -R2 ;  /* 0x0000b4008a037a23 */ /* 0x000fe20000010802 */
[----:B------:R-:W-:Y:S01]  /*57f0*/  MOV R138, R139 ;  /* 0x0000008b008a7202 */ /* 0x000fe20000000f00 */
[----:B------:R-:W-:Y:S02]  /*5800*/  IMAD.MOV.U32 R145, RZ, RZ, R146 ;  /* 0x000000ffff917224 */ /* 0x000fe400078e0092 */
[----:B------:R-:W-:Y:S02]  /*5810*/  IMAD.MOV.U32 R166, RZ, RZ, R167 ;  /* 0x000000ffffa67224 */ /* 0x000fe400078e00a7 */
[----:B------:R-:W-:Y:S02]  /*5820*/  IMAD.MOV.U32 R139, RZ, RZ, R140 ;  /* 0x000000ffff8b7224 */ /* 0x000fe400078e008c */
[----:B------:R-:W-:Y:S01]  /*5830*/  IMAD.MOV.U32 R140, RZ, RZ, R141 ;  /* 0x000000ffff8c7224 */ /* 0x000fe200078e008d */
[----:B------:R-:W-:Y:S01]  /*5840*/  MOV R141, R142 ;  /* 0x0000008e008d7202 */ /* 0x000fe20000000f00 */
[----:B------:R-:W-:-:S02]  /*5850*/  IMAD.MOV.U32 R142, RZ, RZ, R143 ;  /* 0x000000ffff8e7224 */ /* 0x000fc400078e008f */
[----:B------:R-:W-:Y:S02]  /*5860*/  IMAD.MOV.U32 R144, RZ, RZ, R145 ;  /* 0x000000ffff907224 */ /* 0x000fe400078e0091 */
[----:B------:R-:W-:Y:S01]  /*5870*/  IMAD.MOV.U32 R143, RZ, RZ, R164 ;  /* 0x000000ffff8f7224 */ /* 0x000fe200078e00a4 */
[----:B------:R-:W-:Y:S01]  /*5880*/  MOV R164, R166 ;  /* 0x000000a600a47202 */ /* 0x000fe20000000f00 */
[----:B------:R-:W-:Y:S01]  /*5890*/  FFMA.FTZ R4, R215, c[0x0][0x2d0], -R2 ;  /* 0x0000b400d7047a23 */ /* 0x000fe20000010802 */
[----:B------:R3:W-:Y:S01]  /*58a0*/  MUFU.EX2 R166, R3 ;  /* 0x0000000300a67308 */ /* 0x0007e20000000800 */
[----:B------:R-:W-:Y:S02]  /*58b0*/  MOV R167, R144 ;  /* 0x0000009000a77202 */ /* 0x000fe40000000f00 */
[----:B------:R-:W-:Y:S01]  /*58c0*/  MOV R146, R147 ;  /* 0x0000009300927202 */ /* 0x000fe20000000f00 */
[----:B------:R-:W-:-:S04]  /*58d0*/  IMAD.MOV.U32 R147, RZ, RZ, R208 ;  /* 0x000000ffff937224 */ /* 0x000fc800078e00d0 */
[----:B------:R1:W-:Y:S01]  /*58e0*/  MUFU.EX2 R80, R4 ;  /* 0x0000000400507308 */ /* 0x0003e20000000800 */
[----:B------:R-:W-:Y:S02]  /*58f0*/  IMAD.MOV.U32 R208, RZ, RZ, R209 ;  /* 0x000000ffffd07224 */ /* 0x000fe400078e00d1 */
[----:B---3--:R-:W-:Y:S02]  /*5900*/  FFMA.FTZ R3, R138, c[0x0][0x2d0], -R2 ;  /* 0x0000b4008a037a23 */ /* 0x008fe40000010802 */
[----:B------:R-:W-:Y:S02]  /*5910*/  IMAD.MOV.U32 R138, RZ, RZ, R139 ;  /* 0x000000ffff8a7224 */ /* 0x000fe400078e008b */
[----:B------:R-:W-:Y:S01]  /*5920*/  IMAD.MOV.U32 R139, RZ, RZ, R140 ;  /* 0x000000ffff8b7224 */ /* 0x000fe200078e008c */
[----:B------:R-:W-:Y:S01]  /*5930*/  MOV R140, R141 ;  /* 0x0000008d008c7202 */ /* 0x000fe20000000f00 */
[----:B------:R-:W-:Y:S02]  /*5940*/  IMAD.MOV.U32 R141, RZ, RZ, R142 ;  /* 0x000000ffff8d7224 */ /* 0x000fe400078e008e */
[----:B-1----:R-:W-:-:S02]  /*5950*/  FFMA.FTZ R4, R165, c[0x0][0x2d0], -R2 ;  /* 0x0000b400a5047a23 */ /* 0x002fc40000010802 */
[----:B------:R-:W-:Y:S01]  /*5960*/  IMAD.MOV.U32 R142, RZ, RZ, R143 ;  /* 0x000000ffff8e7224 */ /* 0x000fe200078e008f */
[----:B------:R-:W-:Y:S01]  /*5970*/  MOV R143, R164 ;  /* 0x000000a4008f7202 */ /* 0x000fe20000000f00 */
[----:B------:R-:W-:Y:S01]  /*5980*/  IMAD.MOV.U32 R164, RZ, RZ, R167 ;  /* 0x000000ffffa47224 */ /* 0x000fe200078e00a7 */
[----:B------:R-:W-:Y:S01]  /*5990*/  MOV R209, R210 ;  /* 0x000000d200d17202 */ /* 0x000fe20000000f00 */
[----:B------:R-:W-:Y:S01]  /*59a0*/  MUFU.EX2 R167, R3 ;  /* 0x0000000300a77308 */ /* 0x000fe20000000800 */
[----:B------:R-:W-:Y:S01]  /*59b0*/  IMAD.MOV.U32 R210, RZ, RZ, R211 ;  /* 0x000000ffffd27224 */ /* 0x000fe200078e00d3 */
[----:B------:R-:W-:Y:S01]  /*59c0*/  MOV R145, R146 ;  /* 0x0000009200917202 */ /* 0x000fe20000000f00 */
[----:B------:R-:W-:Y:S01]  /*59d0*/  IMAD.MOV.U32 R211, RZ, RZ, R152 ;  /* 0x000000ffffd37224 */ /* 0x000fe200078e0098 */
[----:B------:R-:W-:Y:S01]  /*59e0*/  MOV R152, R153 ;  /* 0x0000009900987202 */ /* 0x000fe20000000f00 */
[----:B------:R-:W-:-:S03]  /*59f0*/  IMAD.MOV.U32 R146, RZ, RZ, R147 ;  /* 0x000000ffff927224 */ /* 0x000fc600078e0093 */
[----:B------:R4:W1:Y:S01]  /*5a00*/  MUFU.EX2 R165, R4 ;  /* 0x0000000400a57308 */ /* 0x0008620000000800 */
[----:B------:R-:W-:Y:S01]  /*5a10*/  IMAD.MOV.U32 R147, RZ, RZ, R208 ;  /* 0x000000ffff937224 */ /* 0x000fe200078e00d0 */
[----:B------:R-:W-:Y:S01]  /*5a20*/  MOV R208, R209 ;  /* 0x000000d100d07202 */ /* 0x000fe20000000f00 */
[----:B------:R-:W-:Y:S02]  /*5a30*/  IMAD.MOV.U32 R153, RZ, RZ, R158 ;  /* 0x000000ffff997224 */ /* 0x000fe400078e009e */
[----:B------:R-:W-:Y:S01]  /*5a40*/  IMAD.MOV.U32 R209, RZ, RZ, R210 ;  /* 0x000000ffffd17224 */ /* 0x000fe200078e00d2 */
[----:B------:R2:W5:Y:S01]  /*5a50*/  LDL.LU R158, [R1+0x7c] ;  /* 0x00007c00019e7983 */ /* 0x0005620000300800 */
[----:B------:R-:W-:Y:S01]  /*5a60*/  IMAD.MOV.U32 R210, RZ, RZ, R211 ;  /* 0x000000ffffd27224 */ /* 0x000fe200078e00d3 */
[----:B------:R-:W-:Y:S01]  /*5a70*/  MOV R211, R152 ;  /* 0x0000009800d37202 */ /* 0x000fe20000000f00 */
[----:B------:R-:W-:Y:S02]  /*5a80*/  IMAD.MOV.U32 R144, RZ, RZ, R145 ;  /* 0x000000ffff907224 */ /* 0x000fe400078e0091 */
[----:B------:R-:W-:Y:S01]  /*5a90*/  IMAD.MOV.U32 R145, RZ, RZ, R146 ;  /* 0x000000ffff917224 */ /* 0x000fe200078e0092 */
[----:B------:R-:W-:Y:S01]  /*5aa0*/  MOV R146, R147 ;  /* 0x0000009300927202 */ /* 0x000fe20000000f00 */
[----:B------:R-:W-:-:S02]  /*5ab0*/  FADD.FTZ R5, R150, R212 ;  /* 0x000000d496057221 */ /* 0x000fc40000010000 */
[----:B------:R-:W-:Y:S02]  /*5ac0*/  IMAD.MOV.U32 R152, RZ, RZ, R153 ;  /* 0x000000ffff987224 */ /* 0x000fe400078e0099 */
[----:B------:R-:W-:Y:S02]  /*5ad0*/  IMAD.MOV.U32 R153, RZ, RZ, R222 ;  /* 0x000000ffff997224 */ /* 0x000fe400078e00de */
[----:B------:R-:W-:Y:S01]  /*5ae0*/  IMAD.MOV.U32 R147, RZ, RZ, R208 ;  /* 0x000000ffff937224 */ /* 0x000fe200078e00d0 */
[----:B------:R-:W-:Y:S01]  /*5af0*/  MOV R222, R157 ;  /* 0x0000009d00de7202 */ /* 0x000fe20000000f00 */
[----:B------:R-:W-:Y:S01]  /*5b00*/  IMAD.MOV.U32 R208, RZ, RZ, R209 ;  /* 0x000000ffffd07224 */ /* 0x000fe200078e00d1 */
[----:B------:R-:W-:Y:S01]  /*5b10*/  MOV R209, R210 ;  /* 0x000000d200d17202 */ /* 0x000fe20000000f00 */
[----:B------:R-:W-:Y:S01]  /*5b20*/  FADD.FTZ R5, R151, R5 ;  /* 0x0000000597057221 */ /* 0x000fe20000010000 */
[----:B----4-:R-:W-:Y:S01]  /*5b30*/  F2FP.BF16.PACK_AB R4, R81, R82 ;  /* 0x000000525104723e */ /* 0x010fe200000010ff */
[----:B------:R-:W-:Y:S01]  /*5b40*/  IMAD.MOV.U32 R210, RZ, RZ, R211 ;  /* 0x000000ffffd27224 */ /* 0x000fe200078e00d3 */
[----:B-1----:R-:W-:Y:S01]  /*5b50*/  F2FP.BF16.PACK_AB R7, R165, R167 ;  /* 0x000000a7a507723e */ /* 0x002fe200000010ff */
[----:B------:R-:W-:Y:S01]  /*5b60*/  IMAD.MOV.U32 R211, RZ, RZ, R152 ;  /* 0x000000ffffd37224 */ /* 0x000fe200078e0098 */
[----:B------:R-:W-:Y:S01]  /*5b70*/  MOV R152, R153 ;  /* 0x0000009900987202 */ /* 0x000fe20000000f00 */
[----:B------:R-:W-:Y:S01]  /*5b80*/  FADD.FTZ R3, R148, R6 ;  /* 0x0000000694037221 */ /* 0x000fe20000010000 */
[----:B------:R-:W-:Y:S01]  /*5b90*/  F2FP.BF16.PACK_AB R6, R75, R89 ;  /* 0x000000594b06723e */ /* 0x000fe200000010ff */
[----:B------:R-:W-:Y:S01]  /*5ba0*/  FADD.FTZ R12, R214, R5 ;  /* 0x00000005d60c7221 */ /* 0x000fe20000010000 */
[----:B------:R-:W-:Y:S01]  /*5bb0*/  F2FP.BF16.PACK_AB R5, R166, R80 ;  /* 0x00000050a605723e */ /* 0x000fe200000010ff */
[----:B------:R-:W-:Y:S01]  /*5bc0*/  IMAD.MOV.U32 R153, RZ, RZ, R222 ;  /* 0x000000ffff997224 */ /* 0x000fe200078e00de */
[----:B------:R2:W5:Y:S01]  /*5bd0*/  LDL.LU R157, [R1+0x78] ;  /* 0x00007800019d7983 */ /* 0x0005620000300800 */
[--C-:B------:R-:W-:Y:S01]  /*5be0*/  FFMA.FTZ R83, R138, c[0x0][0x2d0], -R0.reuse ;  /* 0x0000b4008a537a23 */ /* 0x100fe20000010800 */
[----:B------:R-:W-:Y:S01]  /*5bf0*/  MOV R138, R144 ;  /* 0x00000090008a7202 */ /* 0x000fe20000000f00 */
[----:B------:R-:W-:-:S02]  /*5c00*/  FFMA.FTZ R14, R140, c[0x0][0x2d0], -R0 ;  /* 0x0000b4008c0e7a23 */ /* 0x000fc40000010800 */
[----:B------:R-:W-:Y:S02]  /*5c10*/  IMAD.MOV.U32 R144, RZ, RZ, R152 ;  /* 0x000000ffff907224 */ /* 0x000fe400078e0098 */
[--C-:B------:R-:W-:Y:S02]  /*5c20*/  FFMA.FTZ R15, R139, c[0x0][0x2d0], -R0.reuse ;  /* 0x0000b4008b0f7a23 */ /* 0x100fe40000010800 */
[----:B------:R-:W-:Y:S02]  /*5c30*/  IMAD.MOV.U32 R140, RZ, RZ, R147 ;  /* 0x000000ffff8c7224 */ /* 0x000fe400078e0093 */
[----:B------:R-:W-:Y:S01]  /*5c40*/  IMAD.MOV.U32 R152, RZ, RZ, R153 ;  /* 0x000000ffff987224 */ /* 0x000fe200078e0099 */
[----:B------:R-:W-:Y:S01]  /*5c50*/  MOV R153, R154 ;  /* 0x0000009a00997202 */ /* 0x000fe20000000f00 */
[----:B------:R-:W-:Y:S02]  /*5c60*/  IMAD.MOV.U32 R139, RZ, RZ, R145 ;  /* 0x000000ffff8b7224 */ /* 0x000fe400078e0091 */
[----:B------:R-:W-:-:S02]  /*5c70*/  FFMA.FTZ R88, R146, c[0x0][0x2d0], -R0 ;  /* 0x0000b40092587a23 */ /* 0x000fc40000010800 */
[----:B------:R-:W-:Y:S01]  /*5c80*/  IMAD.MOV.U32 R147, RZ, RZ, R155 ;  /* 0x000000ffff937224 */ /* 0x000fe200078e009b */
[----:B------:R-:W-:Y:S01]  /*5c90*/  MOV R155, R217 ;  /* 0x000000d9009b7202 */ /* 0x000fe20000000f00 */
[----:B------:R-:W-:Y:S01]  /*5ca0*/  IMAD.MOV.U32 R154, RZ, RZ, R216 ;  /* 0x000000ffff9a7224 */ /* 0x000fe200078e00d8 */
[----:B------:R-:W-:Y:S01]  /*5cb0*/  HMMA.16816.F32.BF16 R212, R4, R10, R32 ;  /* 0x0000000a04d4723c */ /* 0x000fe20000041820 */
[----:B------:R-:W-:Y:S02]  /*5cc0*/  IMAD.MOV.U32 R146, RZ, RZ, R218 ;  /* 0x000000ffff927224 */ /* 0x000fe400078e00da */
[----:B------:R-:W-:-:S05]  /*5cd0*/  IMAD.MOV.U32 R145, RZ, RZ, R219 ;  /* 0x000000ffff917224 */ /* 0x000fca00078e00db */
[----:B------:R-:W-:Y:S01]  /*5ce0*/  HMMA.16816.F32.BF16 R216, R4, R8, R60 ;  /* 0x0000000804d8723c */ /* 0x000fe2000004183c */
[----:B------:R-:W1:Y:S01]  /*5cf0*/  LDSM.16.MT88.4 R8, [R228+0x1800] ;  /* 0x00180000e408783b */ /* 0x000e620000004200 */
[----:B------:R-:W-:Y:S01]  /*5d00*/  IMAD.MOV.U32 R137, RZ, RZ, R164 ;  /* 0x000000ffff897224 */ /* 0x000fe200078e00a4 */
[----:B------:R-:W-:Y:S01]  /*5d10*/  MOV R164, R211 ;  /* 0x000000d300a47202 */ /* 0x000fe20000000f00 */
[--C-:B------:R-:W-:Y:S01]  /*5d20*/  FFMA.FTZ R74, R141, c[0x0][0x2d0], -R0.reuse ;  /* 0x0000b4008d4a7a23 */ /* 0x100fe20000010800 */
[----:B------:R-:W-:Y:S01]  /*5d30*/  MOV R141, R208 ;  /* 0x000000d0008d7202 */ /* 0x000fe20000000f00 */
[--C-:B------:R-:W-:Y:S02]  /*5d40*/  FFMA.FTZ R73, R142, c[0x0][0x2d0], -R0.reuse ;  /* 0x0000b4008e497a23 */ /* 0x100fe40000010800 */
[----:B------:R-:W-:Y:S02]  /*5d50*/  FFMA.FTZ R72, R143, c[0x0][0x2d0], -R0 ;  /* 0x0000b4008f487a23 */ /* 0x000fe40000010800 */
[----:B------:R-:W-:-:S02]  /*5d60*/  IMAD.MOV.U32 R61, RZ, RZ, R164 ;  /* 0x000000ffff3d7224 */ /* 0x000fc400078e00a4 */
[----:B------:R-:W-:Y:S02]  /*5d70*/  IMAD.MOV.U32 R142, RZ, RZ, R209 ;  /* 0x000000ffff8e7224 */ /* 0x000fe400078e00d1 */
[----:B------:R-:W-:Y:S02]  /*5d80*/  IMAD.MOV.U32 R143, RZ, RZ, R210 ;  /* 0x000000ffff8f7224 */ /* 0x000fe400078e00d2 */
[----:B------:R-:W-:Y:S02]  /*5d90*/  IMAD.MOV.U32 R164, RZ, RZ, R152 ;  /* 0x000000ffffa47224 */ /* 0x000fe400078e0098 */
[----:B------:R-:W-:Y:S02]  /*5da0*/  IMAD.MOV.U32 R62, RZ, RZ, R153 ;  /* 0x000000ffff3e7224 */ /* 0x000fe400078e0099 */
[----:B------:R-:W-:Y:S02]  /*5db0*/  IMAD.MOV.U32 R103, RZ, RZ, R154 ;  /* 0x000000ffff677224 */ /* 0x000fe400078e009a */
[----:B------:R-:W-:Y:S01]  /*5dc0*/  IMAD.MOV.U32 R0, RZ, RZ, R155 ;  /* 0x000000ffff007224 */ /* 0x000fe200078e009b */
[C---:B-1----:R-:W-:Y:S08]  /*5dd0*/  HMMA.16816.F32.BF16 R208, R4.reuse, R8, R56 ;  /* 0x0000000804d0723c */ /* 0x042ff00000041838 */
[----:B------:R-:W-:Y:S01]  /*5de0*/  HMMA.16816.F32.BF16 R152, R4, R10, R28 ;  /* 0x0000000a0498723c */ /* 0x000fe2000004181c */
[----:B------:R-:W1:Y:S01]  /*5df0*/  LDSM.16.MT88.4 R8, [R227+0x1800] ;  /* 0x00180000e308783b */ /* 0x000e620000004200 */
[----:B------:R-:W-:Y:S01]  /*5e00*/  FADD.FTZ R13, R149, R3 ;  /* 0x00000003950d7221 */ /* 0x000fe20000010000 */
[----:B------:R-:W-:Y:S01]  /*5e10*/  MOV R102, R142 ;  /* 0x0000008e00667202 */ /* 0x000fe20000000f00 */
[----:B------:R-:W-:-:S02]  /*5e20*/  IMAD.MOV.U32 R35, RZ, RZ, R140 ;  /* 0x000000ffff237224 */ /* 0x000fc400078e008c */
[----:B------:R-:W-:Y:S02]  /*5e30*/  IMAD.MOV.U32 R60, RZ, RZ, R141 ;  /* 0x000000ffff3c7224 */ /* 0x000fe400078e008d */
[----:B------:R-:W-:Y:S01]  /*5e40*/  IMAD.MOV.U32 R3, RZ, RZ, R143 ;  /* 0x000000ffff037224 */ /* 0x000fe200078e008f */
[C---:B-1----:R-:W-:Y:S08]  /*5e50*/  HMMA.16816.F32.BF16 R148, R4.reuse, R8, R52 ;  /* 0x000000080494723c */ /* 0x042ff00000041834 */
[----:B------:R-:W-:Y:S01]  /*5e60*/  HMMA.16816.F32.BF16 R140, R4, R10, R24 ;  /* 0x0000000a048c723c */ /* 0x000fe20000041818 */
[----:B------:R-:W1:Y:S01]  /*5e70*/  LDSM.16.MT88.4 R8, [R230+0x1800] ;  /* 0x00180000e608783b */ /* 0x000e620000004200 */
[----:B------:R-:W-:Y:S01]  /*5e80*/  MOV R34, R75 ;  /* 0x0000004b00227202 */ /* 0x000fe20000000f00 */
[----:B------:R-:W-:Y:S01]  /*5e90*/  IMAD.MOV.U32 R57, RZ, RZ, R138 ;  /* 0x000000ffff397224 */ /* 0x000fe200078e008a */
[----:B------:R-:W-:Y:S01]  /*5ea0*/  MOV R58, R137 ;  /* 0x00000089003a7202 */ /* 0x000fe20000000f00 */
[----:B------:R-:W-:Y:S01]  /*5eb0*/  IMAD.MOV.U32 R33, RZ, RZ, R139 ;  /* 0x000000ffff217224 */ /* 0x000fe200078e008b */
[----:B------:R-:W-:Y:S01]  /*5ec0*/  MOV R75, R144 ;  /* 0x00000090004b7202 */ /* 0x000fe20000000f00 */
[----:B------:R-:W-:Y:S01]  /*5ed0*/  IMAD.MOV.U32 R31, RZ, RZ, R145 ;  /* 0x000000ffff1f7224 */ /* 0x000fe200078e0091 */
[----:B------:R-:W-:Y:S01]  /*5ee0*/  MOV R29, R147 ;  /* 0x00000093001d7202 */ /* 0x000fe20000000f00 */
[----:B------:R-:W-:-:S02]  /*5ef0*/  IMAD.MOV.U32 R30, RZ, RZ, R146 ;  /* 0x000000ffff1e7224 */ /* 0x000fc400078e0092 */
[C---:B-1----:R-:W-:Y:S08]  /*5f00*/  HMMA.16816.F32.BF16 R144, R4.reuse, R8, R48 ;  /* 0x000000080490723c */ /* 0x042ff00000041830 */
[----:B------:R-:W-:Y:S01]  /*5f10*/  HMMA.16816.F32.BF16 R136, R4, R10, R20 ;  /* 0x0000000a0488723c */ /* 0x000fe20000041814 */
[----:B------:R-:W1:Y:S01]  /*5f20*/  LDSM.16.MT88.4 R8, [R224+0x4800] ;  /* 0x00480000e008783b */ /* 0x000e620000004200 */
[----:B------:R-:W-:-:S02]  /*5f30*/  MOV R63, R89 ;  /* 0x00000059003f7202 */ /* 0x000fc40000000f00 */
[----:B------:R-:W-:-:S04]  /*5f40*/  MOV R56, R88 ;  /* 0x0000005800387202 */ /* 0x000fc80000000f00 */
[C---:B-1----:R-:W-:Y:S08]  /*5f50*/  HMMA.16816.F32.BF16 R96, R4.reuse, R8, R40 ;  /* 0x000000080460723c */ /* 0x042ff00000041828 */
[----:B------:R-:W-:Y:S01]  /*5f60*/  HMMA.16816.F32.BF16 R88, R4, R10, R16 ;  /* 0x0000000a0458723c */ /* 0x000fe20000041810 */
[----:B------:R-:W1:Y:S01]  /*5f70*/  LDSM.16.MT88.4 R8, [R228+0x4800] ;  /* 0x00480000e408783b */ /* 0x000e620000004200 */
[----:B------:R-:W-:-:S05]  /*5f80*/  IMAD.MOV.U32 R59, RZ, RZ, R34 ;  /* 0x000000ffff3b7224 */ /* 0x000fca00078e0022 */
[----:B------:R-:W-:Y:S01]  /*5f90*/  IMAD.MOV.U32 R19, RZ, RZ, R33 ;  /* 0x000000ffff137224 */ /* 0x000fe200078e0021 */
[----:B------:R-:W-:Y:S01]  /*5fa0*/  MOV R18, R35 ;  /* 0x0000002300127202 */ /* 0x000fe20000000f00 */
[C---:B-1----:R-:W-:Y:S08]  /*5fb0*/  HMMA.16816.F32.BF16 R44, R4.reuse, R8, R44 ;  /* 0x00000008042c723c */ /* 0x042ff0000004182c */
[C---:B------:R-:W-:Y:S01]  /*5fc0*/  HMMA.16816.F32.BF16 R32, R4.reuse, R10, R64 ;  /* 0x0000000a0420723c */ /* 0x040fe20000041840 */
[----:B------:R-:W1:Y:S07]  /*5fd0*/  LDSM.16.MT88.4 R8, [R227+0x4800] ;  /* 0x00480000e308783b */ /* 0x000e6e0000004200 */
[C---:B-1----:R-:W-:Y:S08]  /*5fe0*/  HMMA.16816.F32.BF16 R132, R4.reuse, R8, R132 ;  /* 0x000000080484723c */ /* 0x042ff00000041884 */
[----:B------:R-:W-:Y:S01]  /*5ff0*/  HMMA.16816.F32.BF16 R68, R4, R10, R68 ;  /* 0x0000000a0444723c */ /* 0x000fe20000041844 */
[----:B------:R-:W1:Y:S01]  /*6000*/  LDSM.16.MT88.4 R8, [R230+0x4800] ;  /* 0x00480000e608783b */ /* 0x000e620000004200 */
[----:B------:R-:W-:Y:S01]  /*6010*/  IMAD.MOV.U32 R17, RZ, RZ, R60 ;  /* 0x000000ffff117224 */ /* 0x000fe200078e003c */
[----:B------:R-:W-:Y:S01]  /*6020*/  MOV R22, R62 ;  /* 0x0000003e00167202 */ /* 0x000fe20000000f00 */
[----:B------:R-:W-:-:S02]  /*6030*/  IMAD.MOV.U32 R23, RZ, RZ, R61 ;  /* 0x000000ffff177224 */ /* 0x000fc400078e003d */
[----:B------:R-:W-:Y:S02]  /*6040*/  IMAD.MOV.U32 R16, RZ, RZ, R63 ;  /* 0x000000ffff107224 */ /* 0x000fe400078e003f */
[C---:B-1----:R-:W-:Y:S08]  /*6050*/  HMMA.16816.F32.BF16 R60, R4.reuse, R8, R128 ;  /* 0x00000008043c723c */ /* 0x042ff00000041880 */
[----:B------:R-:W-:Y:S01]  /*6060*/  HMMA.16816.F32.BF16 R52, R4, R10, R84 ;  /* 0x0000000a0434723c */ /* 0x000fe20000041854 */
[----:B------:R-:W1:Y:S01]  /*6070*/  LDSM.16.MT88.4 R8, [R224+0x7800] ;  /* 0x00780000e008783b */ /* 0x000e620000004200 */
[----:B------:R-:W-:Y:S01]  /*6080*/  IMAD.MOV.U32 R131, RZ, RZ, R29 ;  /* 0x000000ffff837224 */ /* 0x000fe200078e001d */
[----:B------:R-:W-:Y:S01]  /*6090*/  MOV R21, R30 ;  /* 0x0000001e00157202 */ /* 0x000fe20000000f00 */
[----:B------:R-:W-:-:S04]  /*60a0*/  IMAD.MOV.U32 R20, RZ, RZ, R31 ;  /* 0x000000ffff147224 */ /* 0x000fc800078e001f */
[C---:B-1----:R-:W-:Y:S08]  /*60b0*/  HMMA.16816.F32.BF16 R40, R4.reuse, R8, R124 ;  /* 0x000000080428723c */ /* 0x042ff0000004187c */
[----:B------:R-:W-:Y:S01]  /*60c0*/  HMMA.16816.F32.BF16 R28, R4, R10, R112 ;  /* 0x0000000a041c723c */ /* 0x000fe20000041870 */
[----:B------:R-:W1:Y:S01]  /*60d0*/  LDSM.16.MT88.4 R8, [R228+0x7800] ;  /* 0x00780000e408783b */ /* 0x000e620000004200 */
[----:B------:R-:W-:Y:S01]  /*60e0*/  MOV R85, R74 ;  /* 0x0000004a00557202 */ /* 0x000fe20000000f00 */
[----:B------:R-:W-:Y:S01]  /*60f0*/  IMAD.MOV.U32 R86, RZ, RZ, R73 ;  /* 0x000000ffff567224 */ /* 0x000fe200078e0049 */
[----:B------:R-:W-:Y:S01]  /*6100*/  MOV R126, R75 ;  /* 0x0000004b007e7202 */ /* 0x000fe20000000f00 */
[----:B------:R-:W-:-:S03]  /*6110*/  IMAD.MOV.U32 R87, RZ, RZ, R72 ;  /* 0x000000ffff577224 */ /* 0x000fc600078e0048 */
[C---:B-1----:R-:W-:Y:S08]  /*6120*/  HMMA.16816.F32.BF16 R72, R4.reuse, R8, R120 ;  /* 0x000000080448723c */ /* 0x042ff00000041878 */
[----:B------:R-:W-:Y:S01]  /*6130*/  HMMA.16816.F32.BF16 R64, R4, R10, R108 ;  /* 0x0000000a0440723c */ /* 0x000fe2000004186c */
[----:B------:R-:W1:Y:S01]  /*6140*/  LDSM.16.MT88.4 R8, [R227+0x7800] ;  /* 0x00780000e308783b */ /* 0x000e620000004200 */
[----:B------:R-:W-:Y:S01]  /*6150*/  IMAD.MOV.U32 R128, RZ, RZ, R56 ;  /* 0x000000ffff807224 */ /* 0x000fe200078e0038 */
[----:B------:R-:W-:Y:S01]  /*6160*/  MOV R129, R57 ;  /* 0x0000003900817202 */ /* 0x000fe20000000f00 */
[----:B------:R-:W-:-:S02]  /*6170*/  IMAD.MOV.U32 R130, RZ, RZ, R58 ;  /* 0x000000ffff827224 */ /* 0x000fc400078e003a */
[----:B------:R-:W-:Y:S02]  /*6180*/  IMAD.MOV.U32 R84, RZ, RZ, R59 ;  /* 0x000000ffff547224 */ /* 0x000fe400078e003b */
[----:B------:R-:W-:Y:S01]  /*6190*/  FFMA.FTZ R0, R0, c[0x0][0x2d0], -R2 ;  /* 0x0000b40000007a23 */ /* 0x000fe20000010802 */
[C---:B-1----:R-:W-:Y:S08]  /*61a0*/  HMMA.16816.F32.BF16 R56, R4.reuse, R8, R116 ;  /* 0x000000080438723c */ /* 0x042ff00000041874 */
[----:B------:R-:W-:Y:S01]  /*61b0*/  HMMA.16816.F32.BF16 R48, R4, R10, R104 ;  /* 0x0000000a0430723c */ /* 0x000fe20000041868 */
[----:B------:R-:W1:Y:S01]  /*61c0*/  LDSM.16.MT88.4 R8, [R230+0x7800] ;  /* 0x00780000e608783b */ /* 0x000e620000004200 */
[----:B------:R-:W-:-:S02]  /*61d0*/  IMAD.MOV.U32 R127, RZ, RZ, R164 ;  /* 0x000000ffff7f7224 */ /* 0x000fc400078e00a4 */
[----:B------:R-:W-:Y:S02]  /*61e0*/  IMAD.MOV.U32 R125, RZ, RZ, R103 ;  /* 0x000000ffff7d7224 */ /* 0x000fe400078e0067 */
[----:B------:R3:W-:Y:S01]  /*61f0*/  MUFU.EX2 R103, R0 ;  /* 0x0000000000677308 */ /* 0x0007e20000000800 */
[----:B------:R-:W-:Y:S02]  /*6200*/  FFMA.FTZ R3, R3, c[0x0][0x2d0], -R2 ;  /* 0x0000b40003037a23 */ /* 0x000fe40000010802 */
[----:B---3--:R-:W-:Y:S01]  /*6210*/  FADD.FTZ R0, R126, R12 ;  /* 0x0000000c7e007221 */ /* 0x008fe20000010000 */
        /* <DEDUP_REMOVED lines=10> */
[C---:B-1----:R-:W-:Y:S01]  /*62c0*/  HMMA.16816.F32.BF16 R36, R4.reuse, R8, R36 ;  /* 0x000000080424723c */ /* 0x042fe20000041824 */
[----:B------:R-:W-:Y:S07]  /*62d0*/  MUFU.EX2 R107, R15 ;  /* 0x0000000f006b7308 */ /* 0x000fee0000000800 */
[----:B------:R-:W-:Y:S01]  /*62e0*/  HMMA.16816.F32.BF16 R24, R4, R10, R92 ;  /* 0x0000000a0418723c */ /* 0x000fe2000004185c */
[----:B------:R1:W-:Y:S01]  /*62f0*/  MUFU.EX2 R164, R14 ;  /* 0x0000000e00a47308 */ /* 0x0003e20000000800 */
[----:B------:R-:W-:Y:S05]  /*6300*/  LDSM.16.MT88.4 R8, [R227+0x2000] ;  /* 0x00200000e308783b */ /* 0x000fea0000004200 */
[----:B------:R-:W-:-:S02]  /*6310*/  FADD.FTZ R4, R102, R13 ;  /* 0x0000000d66047221 */ /* 0x000fc40000010000 */
[----:B------:R3:W4:Y:S02]  /*6320*/  MUFU.EX2 R102, R3 ;  /* 0x0000000300667308 */ /* 0x0007240000000800 */
[----:B------:R-:W-:Y:S01]  /*6330*/  FADD.FTZ R4, R19, R4 ;  /* 0x0000000413047221 */ /* 0x000fe20000010000 */
[----:B-1----:R-:W-:Y:S01]  /*6340*/  LDSM.16.MT88.4 R12, [R228+0x2000] ;  /* 0x00200000e40c783b */ /* 0x002fe20000004200 */
[----:B---3--:R-:W-:Y:S02]  /*6350*/  FADD.FTZ R3, R17, R0 ;  /* 0x0000000011037221 */ /* 0x008fe40000010000 */
[--C-:B------:R-:W-:Y:S02]  /*6360*/  FFMA.FTZ R0, R18, c[0x0][0x2d0], -R2.reuse ;  /* 0x0000b40012007a23 */ /* 0x100fe40000010802 */
[----:B------:R-:W1:Y:S02]  /*6370*/  LDSM.16.MT88.4 R16, [R224+0x2000] ;  /* 0x00200000e010783b */ /* 0x000e640000004200 */
[----:B------:R3:W-:Y:S08]  /*6380*/  MUFU.EX2 R104, R0 ;  /* 0x0000000000687308 */ /* 0x0007f00000000800 */
[----:B------:R-:W-:Y:S01]  /*6390*/  MUFU.EX2 R92, R83 ;  /* 0x00000053005c7308 */ /* 0x000fe20000000800 */
[----:B---3--:R-:W-:-:S07]  /*63a0*/  FFMA.FTZ R0, R125, c[0x0][0x2d0], -R2 ;  /* 0x0000b4007d007a23 */ /* 0x008fce0000010802 */
[----:B------:R-:W3:Y:S08]  /*63b0*/  MUFU.EX2 R106, R79 ;  /* 0x0000004f006a7308 */ /* 0x000ef00000000800 */
[----:B------:R-:W1:Y:S01]  /*63c0*/  MUFU.EX2 R105, R0 ;  /* 0x0000000000697308 */ /* 0x000e620000000800 */
[----:B------:R-:W-:Y:S01]  /*63d0*/  MOV R122, R128 ;  /* 0x00000080007a7202 */ /* 0x000fe20000000f00 */
[----:B------:R-:W-:-:S02]  /*63e0*/  IMAD.MOV.U32 R128, RZ, RZ, R129 ;  /* 0x000000ffff807224 */ /* 0x000fc400078e0081 */
[----:B------:R-:W-:Y:S01]  /*63f0*/  IMAD.MOV.U32 R129, RZ, RZ, R130 ;  /* 0x000000ffff817224 */ /* 0x000fe200078e0082 */
[----:B------:R-:W-:Y:S01]  /*6400*/  MOV R130, R131 ;  /* 0x0000008300827202 */ /* 0x000fe20000000f00 */
[----:B------:R-:W-:Y:S01]  /*6410*/  IMAD.MOV.U32 R131, RZ, RZ, R22 ;  /* 0x000000ffff837224 */ /* 0x000fe200078e0016 */
[----:B----4-:R-:W-:Y:S01]  /*6420*/  F2FP.BF16.PACK_AB R5, R102, R103 ;  /* 0x000000676605723e */ /* 0x010fe200000010ff */
[----:B------:R-:W-:Y:S01]  /*6430*/  FADD.FTZ R22, R77, R4 ;  /* 0x000000044d167221 */ /* 0x000fe20000010000 */
[----:B---3--:R-:W-:Y:S02]  /*6440*/  F2FP.BF16.PACK_AB R4, R106, R92 ;  /* 0x0000005c6a04723e */ /* 0x008fe400000010ff */
[----:B------:R-:W-:Y:S02]  /*6450*/  F2FP.BF16.PACK_AB R6, R164, R107 ;  /* 0x0000006ba406723e */ /* 0x000fe400000010ff */
[----:B-1----:R-:W-:Y:S01]  /*6460*/  F2FP.BF16.PACK_AB R7, R105, R104 ;  /* 0x000000686907723e */ /* 0x002fe200000010ff */
[----:B------:R-:W-:-:S02]  /*6470*/  FADD.FTZ R0, R76, R3 ;  /* 0x000000034c007221 */ /* 0x000fc40000010000 */
[--C-:B------:R-:W-:Y:S02]  /*6480*/  FFMA.FTZ R21, R21, c[0x0][0x2d0], -R2.reuse ;  /* 0x0000b40015157a23 */ /* 0x100fe40000010802 */
[--C-:B------:R-:W-:Y:S02]  /*6490*/  FFMA.FTZ R20, R20, c[0x0][0x2d0], -R2.reuse ;  /* 0x0000b40014147a23 */ /* 0x100fe40000010802 */
[--C-:B------:R-:W-:Y:S02]  /*64a0*/  FFMA.FTZ R3, R126, c[0x0][0x2d0], -R2.reuse ;  /* 0x0000b4007e037a23 */ /* 0x100fe40000010802 */
[----:B------:R-:W-:Y:S01]  /*64b0*/  FFMA.FTZ R23, R23, c[0x0][0x2d0], -R2 ;  /* 0x0000b40017177a23 */ /* 0x000fe20000010802 */
[----:B------:R-:W-:Y:S01]  /*64c0*/  MOV R113, R85 ;  /* 0x0000005500717202 */ /* 0x000fe20000000f00 */
[----:B------:R-:W-:Y:S01]  /*64d0*/  FADD.FTZ R2, R78, R0 ;  /* 0x000000004e027221 */ /* 0x000fe20000010000 */
[----:B------:R-:W-:Y:S01]  /*64e0*/  HMMA.16816.F32.BF16 R108, R4, R16, R216 ;  /* 0x00000010046c723c */ /* 0x000fe200000418d8 */
[----:B------:R-:W-:-:S02]  /*64f0*/  IMAD.MOV.U32 R112, RZ, RZ, R84 ;  /* 0x000000ffff707224 */ /* 0x000fc400078e0054 */
[----:B------:R-:W-:Y:S02]  /*6500*/  IMAD.MOV.U32 R114, RZ, RZ, R86 ;  /* 0x000000ffff727224 */ /* 0x000fe400078e0056 */
[----:B------:R-:W-:-:S03]  /*6510*/  IMAD.MOV.U32 R115, RZ, RZ, R87 ;  /* 0x000000ffff737224 */ /* 0x000fc600078e0057 */
[C---:B------:R-:W-:Y:S01]  /*6520*/  HMMA.16816.F32.BF16 R76, R4.reuse, R18, R212 ;  /* 0x00000012044c723c */ /* 0x040fe200000418d4 */
[----:B------:R-:W1:Y:S07]  /*6530*/  LDSM.16.MT88.4 R16, [R230+0x2000] ;  /* 0x00200000e610783b */ /* 0x000e6e0000004200 */
[C---:B------:R-:W-:Y:S08]  /*6540*/  HMMA.16816.F32.BF16 R116, R4.reuse, R12, R208 ;  /* 0x0000000c0474723c */ /* 0x040ff000000418d0 */
[C---:B------:R-:W-:Y:S01]  /*6550*/  HMMA.16816.F32.BF16 R84, R4.reuse, R14, R152 ;  /* 0x0000000e0454723c */ /* 0x040fe20000041898 */
[----:B------:R-:W3:Y:S07]  /*6560*/  LDSM.16.MT88.4 R12, [R224+0x5000] ;  /* 0x00500000e00c783b */ /* 0x000eee0000004200 */
[----:B------:R-:W-:Y:S01]  /*6570*/  HMMA.16816.F32.BF16 R140, R4, R10, R140 ;  /* 0x0000000a048c723c */ /* 0x000fe2000004188c */
[----:B------:R-:W-:-:S07]  /*6580*/  IMAD.MOV.U32 R123, RZ, RZ, R127 ;  /* 0x000000ffff7b7224 */ /* 0x000fce00078e007f */
[C---:B------:R-:W-:Y:S01]  /*6590*/  HMMA.16816.F32.BF16 R124, R4.reuse, R8, R148 ;  /* 0x00000008047c723c */ /* 0x040fe20000041894 */
[----:B------:R-:W4:Y:S01]  /*65a0*/  LDSM.16.MT88.4 R8, [R228+0x5000] ;  /* 0x00500000e408783b */ /* 0x000f220000004200 */
[----:B------:R-:W-:Y:S02]  /*65b0*/  IMAD.MOV.U32 R222, RZ, RZ, R156 ;  /* 0x000000ffffde7224 */ /* 0x000fe400078e009c */
[----:B------:R-:W-:Y:S01]  /*65c0*/  IMAD.MOV.U32 R95, RZ, RZ, R128 ;  /* 0x000000ffff5f7224 */ /* 0x000fe200078e0080 */
[----:B------:R-:W-:Y:S01]  /*65d0*/  MOV R128, R129 ;  /* 0x0000008100807202 */ /* 0x000fe20000000f00 */
[----:B------:R-:W-:Y:S01]  /*65e0*/  IMAD.MOV.U32 R129, RZ, RZ, R130 ;  /* 0x000000ffff817224 */ /* 0x000fe200078e0082 */
[----:B------:R-:W-:Y:S01]  /*65f0*/  MOV R0, R122 ;  /* 0x0000007a00007202 */ /* 0x000fe20000000f00 */
[----:B------:R-:W-:Y:S01]  /*6600*/  IMAD.MOV.U32 R121, RZ, RZ, R222 ;  /* 0x000000ffff797224 */ /* 0x000fe200078e00de */
[----:B------:R-:W-:Y:S01]  /*6610*/  MOV R130, R131 ;  /* 0x0000008300827202 */ /* 0x000fe20000000f00 */
[----:B------:R-:W-:Y:S01]  /*6620*/  IMAD.MOV.U32 R131, RZ, RZ, R220 ;  /* 0x000000ffff837224 */ /* 0x000fe200078e00dc */
[----:B------:R-:W-:Y:S01]  /*6630*/  MOV R122, R221 ;  /* 0x000000dd007a7202 */ /* 0x000fe20000000f00 */
[C---:B-1----:R-:W-:Y:S01]  /*6640*/  HMMA.16816.F32.BF16 R216, R4.reuse, R18, R136 ;  /* 0x0000001204d8723c */ /* 0x042fe20000041888 */
[----:B------:R-:W-:Y:S01]  /*6650*/  MOV R120, R223 ;  /* 0x000000df00787202 */ /* 0x000fe20000000f00 */
[----:B------:R-:W-:Y:S02]  /*6660*/  LDSM.16.MT88.4 R136, [R230+0x2800] ;  /* 0x00280000e688783b */ /* 0x000fe40000004200 */
[----:B------:R-:W-:Y:S01]  /*6670*/  MOV R153, R140 ;  /* 0x0000008c00997202 */ /* 0x000fe20000000f00 */
[----:B------:R-:W-:Y:S01]  /*6680*/  IMAD.MOV.U32 R152, RZ, RZ, R141 ;  /* 0x000000ffff987224 */ /* 0x000fe200078e008d */
[----:B------:R-:W-:Y:S01]  /*6690*/  MOV R94, R142 ;  /* 0x0000008e005e7202 */ /* 0x000fe20000000f00 */
[----:B------:R-:W-:Y:S01]  /*66a0*/  IMAD.MOV.U32 R93, RZ, RZ, R143 ;  /* 0x000000ffff5d7224 */ /* 0x000fe200078e008f */
[C---:B------:R-:W-:Y:S01]  /*66b0*/  HMMA.16816.F32.BF16 R220, R4.reuse, R16, R144 ;  /* 0x0000001004dc723c */ /* 0x040fe20000041890 */
[----:B------:R-:W1:Y:S04]  /*66c0*/  LDSM.16.MT88.4 R16, [R227+0x5000] ;  /* 0x00500000e310783b */ /* 0x000e680000004200 */
[----:B------:R2:W5:Y:S03]  /*66d0*/  LDL.LU R156, [R1+0x74] ;  /* 0x00007400019c7983 */ /* 0x0005660000300800 */
[C---:B---3--:R-:W-:Y:S08]  /*66e0*/  HMMA.16816.F32.BF16 R140, R4.reuse, R12, R96 ;  /* 0x0000000c048c723c */ /* 0x048ff00000041860 */
[C---:B------:R-:W-:Y:S01]  /*66f0*/  HMMA.16816.F32.BF16 R88, R4.reuse, R14, R88 ;  /* 0x0000000e0458723c */ /* 0x040fe20000041858 */
[----:B------:R-:W3:Y:S07]  /*6700*/  LDSM.16.MT88.4 R12, [R230+0x5000] ;  /* 0x00500000e60c783b */ /* 0x000eee0000004200 */
[C---:B----4-:R-:W-:Y:S08]  /*6710*/  HMMA.16816.F32.BF16 R148, R4.reuse, R8, R44 ;  /* 0x000000080494723c */ /* 0x050ff0000004182c */
[C---:B------:R-:W-:Y:S01]  /*6720*/  HMMA.16816.F32.BF16 R32, R4.reuse, R10, R32 ;  /* 0x0000000a0420723c */ /* 0x040fe20000041820 */
[----:B------:R-:W4:Y:S07]  /*6730*/  LDSM.16.MT88.4 R8, [R224+0x8000] ;  /* 0x00800000e008783b */ /* 0x000f2e0000004200 */
[C---:B-1----:R-:W-:Y:S08]  /*6740*/  HMMA.16816.F32.BF16 R44, R4.reuse, R16, R132 ;  /* 0x00000010042c723c */ /* 0x042ff00000041884 */
[C---:B------:R-:W-:Y:S08]  /*6750*/  HMMA.16816.F32.BF16 R68, R4.reuse, R18, R68 ;  /* 0x000000120444723c */ /* 0x040ff00000041844 */
[C---:B---3--:R-:W-:Y:S08]  /*6760*/  HMMA.16816.F32.BF16 R16, R4.reuse, R14, R52 ;  /* 0x0000000e0410723c */ /* 0x048ff00000041834 */
[C---:B------:R-:W-:Y:S01]  /*6770*/  HMMA.16816.F32.BF16 R60, R4.reuse, R12, R60 ;  /* 0x0000000c043c723c */ /* 0x040fe2000004183c */
[----:B------:R-:W1:Y:S07]  /*6780*/  LDSM.16.MT88.4 R12, [R227+0x8000] ;  /* 0x00800000e30c783b */ /* 0x000e6e0000004200 */
[----:B------:R-:W-:Y:S01]  /*6790*/  IMAD.MOV.U32 R98, RZ, RZ, R68 ;  /* 0x000000ffff627224 */ /* 0x000fe200078e0044 */
[----:B------:R-:W-:Y:S01]  /*67a0*/  MOV R97, R69 ;  /* 0x0000004500617202 */ /* 0x000fe20000000f00 */
[----:B------:R-:W-:Y:S01]  /*67b0*/  IMAD.MOV.U32 R96, RZ, RZ, R70 ;  /* 0x000000ffff607224 */ /* 0x000fe200078e0046 */
[----:B------:R-:W-:Y:S01]  /*67c0*/  MOV R83, R71 ;  /* 0x0000004700537202 */ /* 0x000fe20000000f00 */
[C---:B----4-:R-:W-:Y:S04]  /*67d0*/  HMMA.16816.F32.BF16 R212, R4.reuse, R10, R28 ;  /* 0x0000000a04d4723c */ /* 0x050fe8000004181c */
[----:B------:R-:W-:Y:S01]  /*67e0*/  IMAD.MOV.U32 R55, RZ, RZ, R16 ;  /* 0x000000ffff377224 */ /* 0x000fe200078e0010 */
[----:B------:R-:W-:Y:S01]  /*67f0*/  MOV R54, R17 ;  /* 0x0000001100367202 */ /* 0x000fe20000000f00 */
[----:B------:R-:W-:Y:S01]  /*6800*/  IMAD.MOV.U32 R53, RZ, RZ, R18 ;  /* 0x000000ffff357224 */ /* 0x000fe200078e0012 */
[----:B------:R-:W-:Y:S01]  /*6810*/  MOV R52, R19 ;  /* 0x0000001300347202 */ /* 0x000fe20000000f00 */
[----:B------:R-:W-:Y:S01]  /*6820*/  HMMA.16816.F32.BF16 R68, R4, R8, R40 ;  /* 0x000000080444723c */ /* 0x000fe20000041828 */
[----:B------:R-:W3:Y:S04]  /*6830*/  LDSM.16.MT88.4 R16, [R228+0x8000] ;  /* 0x00800000e410783b */ /* 0x000ee80000004200 */
[----:B------:R-:W4:Y:S01]  /*6840*/  LDSM.16.MT88.4 R8, [R230+0x8000] ;  /* 0x00800000e608783b */ /* 0x000f220000004200 */
[----:B------:R-:W-:Y:S01]  /*6850*/  IMAD.MOV.U32 R146, RZ, RZ, R0 ;  /* 0x000000ffff927224 */ /* 0x000fe200078e0000 */
[----:B------:R-:W-:Y:S01]  /*6860*/  MOV R0, R95 ;  /* 0x0000005f00007202 */ /* 0x000fe20000000f00 */
[----:B------:R-:W-:-:S04]  /*6870*/  IMAD.MOV.U32 R147, RZ, RZ, R120 ;  /* 0x000000ffff937224 */ /* 0x000fc800078e0078 */
[----:B------:R-:W-:-:S04]  /*6880*/  FADD.FTZ R0, R0, R22 ;  /* 0x0000001600007221 */ /* 0x000fc80000010000 */
[----:B------:R-:W-:Y:S01]  /*6890*/  FADD.FTZ R0, R147, R0 ;  /* 0x0000000093007221 */ /* 0x000fe20000010000 */
[C---:B-1----:R-:W-:Y:S01]  /*68a0*/  HMMA.16816.F32.BF16 R28, R4.reuse, R12, R56 ;  /* 0x0000000c041c723c */ /* 0x042fe20000041838 */
[----:B------:R-:W-:Y:S07]  /*68b0*/  LDSM.16.MT88.4 R56, [R227+0x5800] ;  /* 0x00580000e338783b */ /* 0x000fee0000004200 */
[C---:B------:R-:W-:Y:S08]  /*68c0*/  HMMA.16816.F32.BF16 R48, R4.reuse, R14, R48 ;  /* 0x0000000e0430723c */ /* 0x040ff00000041830 */
[C---:B---3--:R-:W-:Y:S08]  /*68d0*/  HMMA.16816.F32.BF16 R208, R4.reuse, R16, R72 ;  /* 0x0000001004d0723c */ /* 0x048ff00000041848 */
[C---:B------:R-:W-:Y:S08]  /*68e0*/  HMMA.16816.F32.BF16 R40, R4.reuse, R18, R64 ;  /* 0x000000120428723c */ /* 0x040ff00000041840 */
[C---:B----4-:R-:W-:Y:S08]  /*68f0*/  HMMA.16816.F32.BF16 R36, R4.reuse, R8, R36 ;  /* 0x000000080424723c */ /* 0x050ff00000041824 */
[----:B------:R-:W-:Y:S01]  /*6900*/  HMMA.16816.F32.BF16 R24, R4, R10, R24 ;  /* 0x0000000a0418723c */ /* 0x000fe20000041818 */
[----:B------:R1:W-:Y:S01]  /*6910*/  MUFU.EX2 R4, R3 ;  /* 0x0000000300047308 */ /* 0x0003e20000000800 */
[----:B------:R-:W-:Y:S01]  /*6920*/  MOV R154, R121 ;  /* 0x00000079009a7202 */ /* 0x000fe20000000f00 */
        /* <DEDUP_REMOVED lines=13> */
[----:B------:R-:W-:Y:S01]  /*6a00*/  LDSM.16.MT88.4 R64, [R230+0x5800] ;  /* 0x00580000e640783b */ /* 0x000fe20000004200 */
[----:B-1----:R-:W-:-:S03]  /*6a10*/  FADD.FTZ R3, R146, R2 ;  /* 0x0000000292037221 */ /* 0x002fc60000010000 */
[----:B------:R-:W1:Y:S01]  /*6a20*/  LDSM.16.MT88.4 R144, [R224+0x5800] ;  /* 0x00580000e090783b */ /* 0x000e620000004200 */
[----:B------:R-:W-:Y:S02]  /*6a30*/  FADD.FTZ R2, R155, R0 ;  /* 0x000000009b027221 */ /* 0x000fe40000010000 */
[----:B------:R-:W-:Y:S01]  /*6a40*/  FADD.FTZ R3, R154, R3 ;  /* 0x000000039a037221 */ /* 0x000fe20000010000 */
[----:B------:R-:W-:Y:S01]  /*6a50*/  MUFU.EX2 R8, R112 ;  /* 0x0000007000087308 */ /* 0x000fe20000000800 */
[----:B------:R-:W-:Y:S01]  /*6a60*/  FADD.FTZ R2, R80, R2 ;  /* 0x0000000250027221 */ /* 0x000fe20000010000 */
[----:B------:R-:W-:Y:S01]  /*6a70*/  MOV R93, R129 ;  /* 0x00000081005d7202 */ /* 0x000fe20000000f00 */
[----:B------:R-:W-:Y:S01]  /*6a80*/  FADD.FTZ R0, R82, R3 ;  /* 0x0000000352007221 */ /* 0x000fe20000010000 */
[----:B------:R-:W-:Y:S04]  /*6a90*/  LDSM.16.MT88.4 R72, [R224+0x8800] ;  /* 0x00880000e048783b */ /* 0x000fe80000004200 */
[----:B------:R-:W3:Y:S01]  /*6aa0*/  MUFU.EX2 R11, R113 ;  /* 0x00000071000b7308 */ /* 0x000ee20000000800 */
[----:B------:R-:W-:-:S07]  /*6ab0*/  FADD.FTZ R2, R166, R2 ;  /* 0x00000002a6027221 */ /* 0x000fce0000010000 */
[----:B------:R-:W-:Y:S01]  /*6ac0*/  MUFU.EX2 R10, R114 ;  /* 0x00000072000a7308 */ /* 0x000fe20000000800 */
[----:B------:R-:W-:-:S07]  /*6ad0*/  IMAD.MOV.U32 R94, RZ, RZ, R128 ;  /* 0x000000ffff5e7224 */ /* 0x000fce00078e0080 */
[----:B------:R-:W4:Y:S01]  /*6ae0*/  MUFU.EX2 R9, R115 ;  /* 0x0000007300097308 */ /* 0x000f220000000800 */
[----:B------:R-:W-:-:S07]  /*6af0*/  FADD.FTZ R0, R81, R0 ;  /* 0x0000000051007221 */ /* 0x000fce0000010000 */
[----:B------:R-:W-:Y:S08]  /*6b00*/  MUFU.EX2 R7, R21 ;  /* 0x0000001500077308 */ /* 0x000ff00000000800 */
[----:B------:R-:W1:Y:S08]  /*6b10*/  MUFU.EX2 R6, R20 ;  /* 0x0000001400067308 */ /* 0x000e700000000800 */
[----:B------:R-:W1:Y:S01]  /*6b20*/  MUFU.EX2 R5, R23 ;  /* 0x0000001700057308 */ /* 0x000e620000000800 */
[----:B------:R-:W-:Y:S01]  /*6b30*/  IMAD.MOV.U32 R15, RZ, RZ, R12 ;  /* 0x000000ffff0f7224 */ /* 0x000fe200078e000c */
[----:B------:R-:W-:Y:S01]  /*6b40*/  MOV R14, R13 ;  /* 0x0000000d000e7202 */ /* 0x000fe20000000f00 */
[----:B------:R-:W-:Y:S01]  /*6b50*/  FADD.FTZ R3, R167, R2 ;  /* 0x00000002a7037221 */ /* 0x000fe20000010000 */
[----:B---3--:R-:W-:Y:S01]  /*6b60*/  F2FP.BF16.PACK_AB R96, R11, R8 ;  /* 0x000000080b60723e */ /* 0x008fe200000010ff */
[----:B------:R-:W-:Y:S01]  /*6b70*/  FADD.FTZ R12, R93, R0 ;  /* 0x000000005d0c7221 */ /* 0x000fe20000010000 */
[----:B----4-:R-:W-:Y:S01]  /*6b80*/  F2FP.BF16.PACK_AB R98, R9, R10 ;  /* 0x0000000a0962723e */ /* 0x010fe200000010ff */
[----:B------:R-:W-:Y:S01]  /*6b90*/  @P1 IMAD.HI.U32 R13, R94, c[0x0][0x2c8], RZ ;  /* 0x0000b2005e0d1a27 */ /* 0x000fe200078e00ff */
[----:B------:R-:W3:Y:S03]  /*6ba0*/  LDSM.16.MT88.4 R112, [R224+0x2800] ;  /* 0x00280000e070783b */ /* 0x000ee60000004200 */
[----:B------:R-:W-:Y:S01]  /*6bb0*/  FADD.FTZ R3, R165, R3 ;  /* 0x00000003a5037221 */ /* 0x000fe20000010000 */
[----:B------:R-:W4:Y:S01]  /*6bc0*/  LDSM.16.MT88.4 R120, [R228+0x2800] ;  /* 0x00280000e478783b */ /* 0x000f220000004200 */
[----:B------:R-:W-:Y:S01]  /*6bd0*/  IMAD.MOV.U32 R0, RZ, RZ, R94 ;  /* 0x000000ffff007224 */ /* 0x000fe200078e005e */
[----:B------:R-:W-:Y:S01]  /*6be0*/  @P1 SHF.R.U32.HI R0, RZ, c[0x0][0x2cc], R13 ;  /* 0x0000b300ff001a19 */ /* 0x000fe2000001160d */
[----:B------:R-:W-:Y:S01]  /*6bf0*/  FADD.FTZ R2, R95, R12 ;  /* 0x0000000c5f027221 */ /* 0x000fe20000010000 */
[----:B------:R-:W-:Y:S01]  /*6c00*/  MOV R95, c[0x0][0x168] ;  /* 0x00005a00005f7a02 */ /* 0x000fe20000000f00 */
[----:B------:R-:W-:Y:S01]  /*6c10*/  FADD.FTZ R3, R103, R3 ;  /* 0x0000000367037221 */ /* 0x000fe20000010000 */
[----:B-1----:R-:W-:Y:S01]  /*6c20*/  F2FP.BF16.PACK_AB R97, R6, R7 ;  /* 0x000000070661723e */ /* 0x002fe200000010ff */
[----:B------:R-:W-:Y:S01]  /*6c30*/  FADD.FTZ R2, R92, R2 ;  /* 0x000000025c027221 */ /* 0x000fe20000010000 */
[----:B------:R-:W-:Y:S01]  /*6c40*/  F2FP.BF16.PACK_AB R99, R5, R4 ;  /* 0x000000040563723e */ /* 0x000fe200000010ff */
[----:B------:R-:W1:Y:S01]  /*6c50*/  LDSM.16.MT88.4 R128, [R227+0x2800] ;  /* 0x00280000e380783b */ /* 0x000e620000004200 */
[----:B------:R-:W-:Y:S01]  /*6c60*/  IADD3 R0, R0, c[0x0][0x1d0], -R95 ;  /* 0x0000740000007a10 */ /* 0x000fe20007ffe85f */
[----:B------:R-:W-:-:S02]  /*6c70*/  FADD.FTZ R3, R102, R3 ;  /* 0x0000000366037221 */ /* 0x000fc40000010000 */
[----:B------:R-:W-:Y:S01]  /*6c80*/  FADD.FTZ R2, R106, R2 ;  /* 0x000000026a027221 */ /* 0x000fe20000010000 */
[----:B------:R-:W-:Y:S01]  /*6c90*/  MOV R21, R54 ;  /* 0x0000003600157202 */ /* 0x000fe20000000f00 */
[----:B------:R-:W-:Y:S01]  /*6ca0*/  IMAD.MOV.U32 R20, RZ, RZ, R55 ;  /* 0x000000ffff147224 */ /* 0x000fe200078e0037 */
[----:B------:R-:W-:Y:S01]  /*6cb0*/  MOV R23, R52 ;  /* 0x0000003400177202 */ /* 0x000fe20000000f00 */
[C---:B------:R-:W-:Y:S01]  /*6cc0*/  HMMA.16816.F32.BF16 R140, R96.reuse, R144, R140 ;  /* 0x00000090608c723c */ /* 0x040fe2000004188c */
[----:B------:R-:W-:Y:S01]  /*6cd0*/  IMAD.HI R12, R0, 0x2aaaaaab, RZ ;  /* 0x2aaaaaab000c7827 */ /* 0x000fe200078e02ff */
[----:B------:R-:W1:Y:S03]  /*6ce0*/  LDSM.16.MT88.4 R152, [R228+0x5800] ;  /* 0x00580000e498783b */ /* 0x000e660000004200 */
[----:B------:R-:W-:Y:S01]  /*6cf0*/  FADD.FTZ R0, R104, R3 ;  /* 0x0000000368007221 */ /* 0x000fe20000010000 */
[----:B------:R-:W1:Y:S01]  /*6d00*/  LDSM.16.MT88.4 R80, [R228+0x8800] ;  /* 0x00880000e450783b */ /* 0x000e620000004200 */
[----:B------:R-:W-:Y:S01]  /*6d10*/  FADD.FTZ R2, R107, R2 ;  /* 0x000000026b027221 */ /* 0x000fe20000010000 */
[----:B------:R-:W-:Y:S02]  /*6d20*/  HMMA.16816.F32.BF16 R144, R96, R146, R88 ;  /* 0x000000926090723c */ /* 0x000fe40000041858 */
[----:B------:R-:W1:Y:S01]  /*6d30*/  LDSM.16.MT88.4 R88, [R227+0x8800] ;  /* 0x00880000e358783b */ /* 0x000e620000004200 */
[----:B------:R-:W-:-:S05]  /*6d40*/  FADD.FTZ R0, R105, R0 ;  /* 0x0000000069007221 */ /* 0x000fca0000010000 */
[----:B------:R-:W-:Y:S01]  /*6d50*/  HMMA.16816.F32.BF16 R52, R96, R56, R44 ;  /* 0x000000386034723c */ /* 0x000fe2000004182c */
[----:B------:R-:W-:Y:S01]  /*6d60*/  FADD.FTZ R2, R164, R2 ;  /* 0x00000002a4027221 */ /* 0x000fe20000010000 */
[----:B------:R-:W-:-:S06]  /*6d70*/  SHF.R.U32.HI R3, RZ, 0x1f, R12 ;  /* 0x0000001fff037819 */ /* 0x000fcc000001160c */
[----:B------:R-:W-:Y:S01]  /*6d80*/  HMMA.16816.F32.BF16 R56, R96, R58, R16 ;  /* 0x0000003a6038723c */ /* 0x000fe20000041810 */
[----:B------:R-:W1:Y:S01]  /*6d90*/  LDSM.16.MT88.4 R16, [R230+0x8800] ;  /* 0x00880000e610783b */ /* 0x000e620000004200 */
[----:B------:R-:W-:Y:S01]  /*6da0*/  FADD.FTZ R7, R7, R0 ;  /* 0x0000000007077221 */ /* 0x000fe20000010000 */
[----:B------:R-:W-:Y:S01]  /*6db0*/  LEA.HI.SX32 R3, R12, R3, 0x1c ;  /* 0x000000030c037211 */ /* 0x000fe200078fe2ff */
[----:B------:R-:W-:Y:S01]  /*6dc0*/  FADD.FTZ R8, R8, R2 ;  /* 0x0000000208087221 */ /* 0x000fe20000010000 */
[----:B------:R-:W-:Y:S01]  /*6dd0*/  IADD3 R13, R14, -0x2, RZ ;  /* 0xfffffffe0e0d7810 */ /* 0x000fe20007ffe0ff */
[----:B------:R-:W-:Y:S01]  /*6de0*/  FADD.FTZ R6, R6, R7 ;  /* 0x0000000706067221 */ /* 0x000fe20000010000 */
[----:B------:R-:W-:Y:S01]  /*6df0*/  IMNMX R0, R15, R3, !PT ;  /* 0x000000030f007217 */ /* 0x000fe20007800200 */
[----:B------:R-:W-:Y:S02]  /*6e00*/  FADD.FTZ R11, R11, R8 ;  /* 0x000000080b0b7221 */ /* 0x000fe40000010000 */
[----:B------:R-:W-:Y:S01]  /*6e10*/  FADD.FTZ R4, R4, R6 ;  /* 0x0000000604047221 */ /* 0x000fe20000010000 */
[----:B------:R-:W-:Y:S01]  /*6e20*/  STL [R1+0x8], R13 ;  /* 0x0000080d01007387 */ /* 0x000fe20000100800 */
[----:B------:R-:W-:Y:S01]  /*6e30*/  FADD.FTZ R10, R10, R11 ;  /* 0x0000000b0a0a7221 */ /* 0x000fe20000010000 */
[----:B------:R-:W-:-:S02]  /*6e40*/  ISETP.GE.AND P0, PT, R13, R0, PT ;  /* 0x000000000d00720c */ /* 0x000fc40003f06270 */
[----:B------:R2:W-:Y:S01]  /*6e50*/  STL [R1+0xc], R0 ;  /* 0x00000c0001007387 */ /* 0x0005e20000100800 */
[----:B------:R-:W-:Y:S01]  /*6e60*/  FADD.FTZ R2, R9, R10 ;  /* 0x0000000a09027221 */ /* 0x000fe20000010000 */
[----:B---3--:R-:W-:Y:S01]  /*6e70*/  HMMA.16816.F32.BF16 R108, R96, R112, R108 ;  /* 0x00000070606c723c */ /* 0x008fe2000004186c */
[----:B--2---:R-:W-:-:S05]  /*6e80*/  FADD.FTZ R0, R5, R4 ;  /* 0x0000000405007221 */ /* 0x004fca0000010000 */
[----:B------:R2:W-:Y:S04]  /*6e90*/  STL [R1+0x1c], R0 ;  /* 0x00001c0001007387 */ /* 0x0005e80000100800 */
[----:B------:R2:W-:Y:S01]  /*6ea0*/  STL [R1+0x18], R2 ;  /* 0x0000180201007387 */ /* 0x0005e20000100800 */
[C---:B----4-:R-:W-:Y:S08]  /*6eb0*/  HMMA.16816.F32.BF16 R116, R96.reuse, R120, R116 ;  /* 0x000000786074723c */ /* 0x050ff00000041874 */
[C---:B-1----:R-:W-:Y:S08]  /*6ec0*/  HMMA.16816.F32.BF16 R124, R96.reuse, R128, R124 ;  /* 0x00000080607c723c */ /* 0x042ff0000004187c */
        /* <DEDUP_REMOVED lines=18> */
[----:B--2---:R-:W2:Y:S01]  /*6ff0*/  LDL R15, [R1+0x14] ;  /* 0x00001400010f7983 */ /* 0x004ea20000100800 */
[----:B------:R-:W-:-:S02]  /*7000*/  MOV R104, R100 ;  /* 0x0000006400687202 */ /* 0x000fc40000000f00 */
[----:B------:R-:W-:Y:S02]  /*7010*/  MOV R103, R101 ;  /* 0x0000006500677202 */ /* 0x000fe40000000f00 */
[----:B------:R-:W-:Y:S01]  /*7020*/  MOV R218, R13 ;  /* 0x0000000d00da7202 */ /* 0x000fe20000000f00 */
[----:B--2---:R-:W-:-:S05]  /*7030*/  @P1 IMAD.HI.U32 R0, R15, c[0x0][0x2c8], RZ ;  /* 0x0000b2000f001a27 */ /* 0x004fca00078e00ff */
[----:B------:R-:W-:-:S05]  /*7040*/  @P1 SHF.R.U32.HI R0, RZ, c[0x0][0x2cc], R0 ;  /* 0x0000b300ff001a19 */ /* 0x000fca0000011600 */
[----:B------:R1:W-:Y:S02]  /*7050*/  @P1 STL [R1+0x10], R0 ;  /* 0x0000100001001387 */ /* 0x0003e40000100800 */
.L_x_840:
[----:B------:R-:W-:Y:S04]  /*7060*/  DEPBAR.LE SB0, 0x0 ;  /* 0x000080000000791a */ /* 0x000fe80000000000 */
[----:B------:R-:W-:Y:S01]  /*7070*/  WARPSYNC 0xffffffff ;  /* 0xffffffff00007948 */ /* 0x000fe20003800000 */
[----:B------:R-:W-:Y:S08]  /*7080*/  BAR.SYNC.DEFER_BLOCKING 0x0 ;  /* 0x0000000000007b1d */ /* 0x000ff00000010000 */
[----:B------:R-:W2:Y:S08]  /*7090*/  LDSM.16.M88.4 R8, [R225] ;  /* 0x00000000e108783b */ /* 0x000eb00000000200 */
[----:B------:R-:W3:Y:S04]  /*70a0*/  LDL R208, [R1+0x20] ;  /* 0x0000200001d07983 */ /* 0x000ee80000100800 */
[----:B------:R-:W4:Y:S08]  /*70b0*/  LDSM.16.M88.4 R16, [R225+0x800] ;  /* 0x00080000e110783b */ /* 0x000f300000000200 */
[----:B------:R-:W3:Y:S06]  /*70c0*/  LDL.64 R2, [R1+0x38] ;  /* 0x0000380001027983 */ /* 0x000eec0000100a00 */
[----:B------:R-:W3:Y:S04]  /*70d0*/  LDL R102, [R1+0x40] ;  /* 0x0000400001667983 */ /* 0x000ee80000100800 */
[----:B------:R-:W1:Y:S08]  /*70e0*/  LDSM.16.M88.4 R24, [R225+0x1000] ;  /* 0x00100000e118783b */ /* 0x000e700000000200 */
[----:B------:R-:W3:Y:S01]  /*70f0*/  LDL R209, [R1+0x4] ;  /* 0x0000040001d17983 */ /* 0x000ee20000100800 */
[C---:B--2--5:R-:W-:Y:S03]  /*7100*/  HMMA.16816.F32.BF16 R4, R156.reuse, R8, RZ ;  /* 0x000000089c04723c */ /* 0x064fe600000418ff */
[----:B------:R-:W2:Y:S05]  /*7110*/  LDSM.16.M88.4 R32, [R225+0x1800] ;  /* 0x00180000e120783b */ /* 0x000eaa0000000200 */
[C---:B------:R-:W-:Y:S03]  /*7120*/  HMMA.16816.F32.BF16 R8, R156.reuse, R10, RZ ;  /* 0x0000000a9c08723c */ /* 0x040fe600000418ff */
[----:B------:R-:W2:Y:S05]  /*7130*/  LDSM.16.M88.4 R40, [R225+0x2000] ;  /* 0x00200000e128783b */ /* 0x000eaa0000000200 */
[C---:B----4-:R-:W-:Y:S03]  /*7140*/  HMMA.16816.F32.BF16 R12, R156.reuse, R16, RZ ;  /* 0x000000109c0c723c */ /* 0x050fe600000418ff */
[----:B------:R-:W4:Y:S05]  /*7150*/  LDSM.16.M88.4 R48, [R225+0x2800] ;  /* 0x00280000e130783b */ /* 0x000f2a0000000200 */
[C---:B------:R-:W-:Y:S03]  /*7160*/  HMMA.16816.F32.BF16 R16, R156.reuse, R18, RZ ;  /* 0x000000129c10723c */ /* 0x040fe600000418ff */
[----:B------:R-:W4:Y:S05]  /*7170*/  LDSM.16.M88.4 R164, [R231] ;  /* 0x00000000e7a4783b */ /* 0x000f2a0000000200 */
[C---:B-1----:R-:W-:Y:S03]  /*7180*/  HMMA.16816.F32.BF16 R20, R156.reuse, R24, RZ ;  /* 0x000000189c14723c */ /* 0x042fe600000418ff */
[----:B------:R-:W3:Y:S04]  /*7190*/  LDL R213, [R1+0x10] ;  /* 0x0000100001d57983 */ /* 0x000ee80000100800 */
[----:B------:R-:W3:Y:S01]  /*71a0*/  LDL R212, [R1+0x24] ;  /* 0x0000240001d47983 */ /* 0x000ee20000100800 */
[C---:B------:R-:W-:Y:S08]  /*71b0*/  HMMA.16816.F32.BF16 R24, R156.reuse, R26, RZ ;  /* 0x0000001a9c18723c */ /* 0x040ff000000418ff */
[C---:B--2---:R-:W-:Y:S08]  /*71c0*/  HMMA.16816.F32.BF16 R28, R156.reuse, R32, RZ ;  /* 0x000000209c1c723c */ /* 0x044ff000000418ff */
[C---:B------:R-:W-:Y:S08]  /*71d0*/  HMMA.16816.F32.BF16 R32, R156.reuse, R34, RZ ;  /* 0x000000229c20723c */ /* 0x040ff000000418ff */
[C---:B------:R-:W-:Y:S08]  /*71e0*/  HMMA.16816.F32.BF16 R36, R156.reuse, R40, RZ ;  /* 0x000000289c24723c */ /* 0x040ff000000418ff */
[C---:B------:R-:W-:Y:S08]  /*71f0*/  HMMA.16816.F32.BF16 R40, R156.reuse, R42, RZ ;  /* 0x0000002a9c28723c */ /* 0x040ff000000418ff */
[C---:B----4-:R-:W-:Y:S08]  /*7200*/  HMMA.16816.F32.BF16 R44, R156.reuse, R48, RZ ;  /* 0x000000309c2c723c */ /* 0x050ff000000418ff */
[----:B------:R-:W-:Y:S08]  /*7210*/  HMMA.16816.F32.BF16 R48, R156, R50, RZ ;  /* 0x000000329c30723c */ /* 0x000ff000000418ff */
[C---:B------:R-:W-:Y:S08]  /*7220*/  HMMA.16816.F32.BF16 R4, R160.reuse, R164, R4 ;  /* 0x000000a4a004723c */ /* 0x040ff00000041804 */
[C---:B------:R-:W-:Y:S01]  /*7230*/  HMMA.16816.F32.BF16 R8, R160.reuse, R166, R8 ;  /* 0x000000a6a008723c */ /* 0x040fe20000041808 */
[----:B------:R-:W1:Y:S07]  /*7240*/  LDSM.16.M88.4 R164, [R248] ;  /* 0x00000000f8a4783b */ /* 0x000e6e0000000200 */
[C---:B-1----:R-:W-:Y:S08]  /*7250*/  HMMA.16816.F32.BF16 R12, R160.reuse, R164, R12 ;  /* 0x000000a4a00c723c */ /* 0x042ff0000004180c */
[C---:B------:R-:W-:Y:S01]  /*7260*/  HMMA.16816.F32.BF16 R16, R160.reuse, R166, R16 ;  /* 0x000000a6a010723c */ /* 0x040fe20000041810 */
[----:B------:R-:W1:Y:S07]  /*7270*/  LDSM.16.M88.4 R164, [R247] ;  /* 0x00000000f7a4783b */ /* 0x000e6e0000000200 */
[C---:B-1----:R-:W-:Y:S08]  /*7280*/  HMMA.16816.F32.BF16 R20, R160.reuse, R164, R20 ;  /* 0x000000a4a014723c */ /* 0x042ff00000041814 */
[C---:B------:R-:W-:Y:S01]  /*7290*/  HMMA.16816.F32.BF16 R24, R160.reuse, R166, R24 ;  /* 0x000000a6a018723c */ /* 0x040fe20000041818 */
[----:B------:R-:W1:Y:S07]  /*72a0*/  LDSM.16.M88.4 R164, [R246] ;  /* 0x00000000f6a4783b */ /* 0x000e6e0000000200 */
[C---:B-1----:R-:W-:Y:S08]  /*72b0*/  HMMA.16816.F32.BF16 R28, R160.reuse, R164, R28 ;  /* 0x000000a4a01c723c */ /* 0x042ff0000004181c */
[C---:B------:R-:W-:Y:S01]  /*72c0*/  HMMA.16816.F32.BF16 R32, R160.reuse, R166, R32 ;  /* 0x000000a6a020723c */ /* 0x040fe20000041820 */
[----:B------:R-:W1:Y:S02]  /*72d0*/  LDSM.16.M88.4 R164, [R245] ;  /* 0x00000000f5a4783b */ /* 0x000e640000000200 */
[----:B---3--:R-:W-:Y:S11]  /*72e0*/  ISETP.GT.AND P6, PT, R208, R218, PT ;  /* 0x000000dad000720c */ /* 0x008ff60003fc4270 */
[----:B------:R-:W-:Y:S02]  /*72f0*/  @!UPT UIADD3 URZ, URZ, URZ, URZ ;  /* 0x0000003f3f3ff290 */ /* 0x000fe4000fffe03f */
[----:B------:R-:W-:Y:S01]  /*7300*/  @!P6 SHF.R.S32.HI R0, RZ, 0x1f, R218 ;  /* 0x0000001fff00e819 */ /* 0x000fe200000114da */
[----:B------:R-:W-:Y:S04]  /*7310*/  @!P6 IMAD.WIDE.U32 R100, R218, c[0x0][0x208], RZ ;  /* 0x00008200da64ea25 */ /* 0x000fe800078e00ff */
[----:B------:R-:W-:Y:S02]  /*7320*/  @!P6 IMAD R0, R0, c[0x0][0x208], RZ ;  /* 0x000082000000ea24 */ /* 0x000fe400078e02ff */
[----:B------:R-:W-:Y:S02]  /*7330*/  @!P6 IMAD.MOV.U32 R3, RZ, RZ, R102 ;  /* 0x000000ffff03e224 */ /* 0x000fe400078e0066 */
[----:B------:R-:W-:Y:S01]  /*7340*/  @!P6 IMAD R0, R218, c[0x0][0x20c], R0 ;  /* 0x00008300da00ea24 */ /* 0x000fe200078e0200 */
[C---:B-1----:R-:W-:Y:S04]  /*7350*/  HMMA.16816.F32.BF16 R36, R160.reuse, R164, R36 ;  /* 0x000000a4a024723c */ /* 0x042fe80000041824 */
[----:B------:R-:W-:Y:S01]  /*7360*/  @!P6 IADD3 R0, R101, R0, RZ ;  /* 0x000000006500e210 */ /* 0x000fe20007ffe0ff */
[----:B------:R-:W-:Y:S03]  /*7370*/  @!P6 IMAD.WIDE.U32 R2, R100, 0x60, R2 ;  /* 0x000000606402e825 */ /* 0x000fe600078e0002 */
[C---:B------:R-:W-:Y:S01]  /*7380*/  HMMA.16816.F32.BF16 R40, R160.reuse, R166, R40 ;  /* 0x000000a6a028723c */ /* 0x040fe20000041828 */
[----:B------:R-:W1:Y:S03]  /*7390*/  LDSM.16.M88.4 R164, [R244] ;  /* 0x00000000f4a4783b */ /* 0x000e660000000200 */
[----:B------:R-:W-:Y:S05]  /*73a0*/  @!P6 IMAD R0, R0, 0x60, RZ ;  /* 0x000000600000e824 */ /* 0x000fea00078e02ff */
[----:B------:R-:W-:Y:S04]  /*73b0*/  @!P6 IADD3 R0, R3, R0, RZ ;  /* 0x000000000300e210 */ /* 0x000fe80007ffe0ff */
[C---:B------:R-:W-:Y:S01]  /*73c0*/  @!P6 SHF.L.U64.HI R100, R2.reuse, 0x1, R0 ;  /* 0x000000010264e819 */ /* 0x040fe20000010200 */
[----:B------:R-:W-:Y:S05]  /*73d0*/  @!P6 IMAD.SHL.U32 R0, R2, 0x2, RZ ;  /* 0x000000020200e824 */ /* 0x000fea00078e00ff */
[C---:B------:R-:W-:Y:S02]  /*73e0*/  @!P6 IADD3 R2, P0, R0.reuse, c[0x0][0x1f8], RZ ;  /* 0x00007e000002ea10 */ /* 0x040fe40007f1e0ff */
[----:B------:R-:W-:Y:S02]  /*73f0*/  @!P6 IADD3 R106, P5, R0, 0x80, RZ ;  /* 0x00000080006ae810 */ /* 0x000fe40007fbe0ff */
[----:B------:R-:W-:Y:S02]  /*7400*/  @!P6 IADD3.X R3, R100, c[0x0][0x1fc], RZ, P0, !PT ;  /* 0x00007f006403ea10 */ /* 0x000fe400007fe4ff */
[----:B------:R-:W-:Y:S03]  /*7410*/  @!P6 IADD3 R106, P0, R106, c[0x0][0x1f8], RZ ;  /* 0x00007e006a6aea10 */ /* 0x000fe60007f1e0ff */
[----:B------:R-:W-:Y:S01]  /*7420*/  @!PT LDS RZ, [RZ] ;  /* 0x00000000fffff984 */ /* 0x000fe20000000800 */
[----:B------:R-:W-:Y:S01]  /*7430*/  @!PT LDS RZ, [RZ] ;  /* 0x00000000fffff984 */ /* 0x000fe20000000800 */
[----:B------:R-:W-:Y:S01]  /*7440*/  @!PT LDS RZ, [RZ] ;  /* 0x00000000fffff984 */ /* 0x000fe20000000800 */
[----:B------:R2:W-:Y:S01]  /*7450*/  @!P6 LDGSTS.E.BYPASS.LTC128B.128 [R209+0x100], [R2.64], !P4 ;  /* 0x0010000002d1efae */ /* 0x0005e2000e101d48 */
[--C-:B------:R-:W-:Y:S02]  /*7460*/  @!P6 IADD3.X R107, RZ, c[0x0][0x1fc], R100.reuse, P0, P5 ;  /* 0x00007f00ff6bea10 */ /* 0x100fe400007ea464 */
[----:B------:R-:W-:Y:S05]  /*7470*/  @!P6 IADD3 R0, P5, R0, 0x100, RZ ;  /* 0x000001000000e810 */ /* 0x000fea0007fbe0ff */
[----:B------:R3:W-:Y:S01]  /*7480*/  @!P6 LDGSTS.E.BYPASS.LTC128B.128 [R209+0x3100], [R106.64], !P3 ;  /* 0x031000006ad1efae */ /* 0x0007e2000d901d48 */
[C---:B-1----:R-:W-:Y:S08]  /*7490*/  HMMA.16816.F32.BF16 R44, R160.reuse, R164, R44 ;  /* 0x000000a4a02c723c */ /* 0x042ff0000004182c */
[----:B------:R-:W-:Y:S04]  /*74a0*/  HMMA.16816.F32.BF16 R48, R160, R166, R48 ;  /* 0x000000a6a030723c */ /* 0x000fe80000041830 */
[----:B---3--:R-:W-:Y:S01]  /*74b0*/  @!P6 IADD3 R106, P0, R0, c[0x0][0x1f8], RZ ;  /* 0x00007e00006aea10 */ /* 0x008fe20007f1e0ff */
[----:B------:R-:W-:Y:S03]  /*74c0*/  @!P6 IMAD.MOV.U32 R0, RZ, RZ, 0x6 ;  /* 0x00000006ff00e424 */ /* 0x000fe600078e00ff */
[----:B------:R-:W-:Y:S04]  /*74d0*/  @!P6 IADD3.X R107, RZ, c[0x0][0x1fc], R100, P0, P5 ;  /* 0x00007f00ff6bea10 */ /* 0x000fe800007ea464 */
[----:B------:R-:W-:Y:S01]  /*74e0*/  @!P6 MOV R100, c[0x0][0x208] ;  /* 0x000082000064ea02 */ /* 0x000fe20000000f00 */
[----:B------:R1:W-:Y:S03]  /*74f0*/  @!P6 LDGSTS.E.BYPASS.LTC128B.128 [R209+0x6100], [R106.64], !P2 ;  /* 0x061000006ad1efae */ /* 0x0003e6000d101d48 */
[C---:B------:R-:W-:Y:S02]  /*7500*/  @!P6 SHF.L.U64.HI R0, R100.reuse, R0, c[0x0][0x20c] ;  /* 0x000083006400e619 */ /* 0x040fe40000010200 */
[----:B------:R-:W-:Y:S04]  /*7510*/  @!P6 SHF.L.U32 R100, R100, 0x6, RZ ;  /* 0x000000066464e819 */ /* 0x000fe800000006ff */
[----:B--2---:R-:W-:Y:S04]  /*7520*/  @!P6 IADD3 R2, P0, R2, R100, RZ ;  /* 0x000000640202e210 */ /* 0x004fe80007f1e0ff */
[----:B------:R-:W-:Y:S02]  /*7530*/  @!P6 IADD3.X R3, R3, R0, RZ, P0, !PT ;  /* 0x000000000303e210 */ /* 0x000fe400007fe4ff */
[----:B------:R-:W-:Y:S03]  /*7540*/  @!P6 IADD3 R100, P0, R100, R2, RZ ;  /* 0x000000026464e210 */ /* 0x000fe60007f1e0ff */
[----:B------:R2:W-:Y:S02]  /*7550*/  @!P6 LDGSTS.E.BYPASS.LTC128B.128 [R209+0x1100], [R2.64], !P4 ;  /* 0x0110000002d1efae */ /* 0x0005e4000e101d48 */
[----:B------:R-:W-:Y:S06]  /*7560*/  @!P6 IMAD.X R101, R0, 0x1, R3, P0 ;  /* 0x000000010065e824 */ /* 0x000fec00000e0603 */
[----:B------:R2:W-:Y:S08]  /*7570*/  @!P6 LDGSTS.E.BYPASS.LTC128B.128 [R209+0x4100], [R2.64+0x80], !P3 ;  /* 0x0410008002d1efae */ /* 0x0005f0000d901d48 */
[----:B------:R2:W-:Y:S08]  /*7580*/  @!P6 LDGSTS.E.BYPASS.LTC128B.128 [R209+0x7100], [R2.64+0x100], !P2 ;  /* 0x0710010002d1efae */ /* 0x0005f0000d101d48 */
[----:B------:R3:W-:Y:S08]  /*7590*/  @!P6 LDGSTS.E.BYPASS.LTC128B.128 [R209+0x2100], [R100.64], !P4 ;  /* 0x0210000064d1efae */ /* 0x0007f0000e101d48 */
[----:B------:R3:W-:Y:S08]  /*75a0*/  @!P6 LDGSTS.E.BYPASS.LTC128B.128 [R209+0x5100], [R100.64+0x80], !P3 ;  /* 0x0510008064d1efae */ /* 0x0007f0000d901d48 */
[----:B------:R3:W-:Y:S01]  /*75b0*/  @!P6 LDGSTS.E.BYPASS.LTC128B.128 [R209+0x8100], [R100.64+0x100], !P2 ;  /* 0x0810010064d1efae */ /* 0x0007e2000d101d48 */
[----:B--2---:R-:W-:Y:S07]  /*75c0*/  IMAD R3, R218, -0x60, RZ ;  /* 0xffffffa0da037824 */ /* 0x004fee00078e02ff */
[----:B------:R-:W2:Y:S01]  /*75d0*/  LDSM.16.M88.4 R164, [R229] ;  /* 0x00000000e5a4783b */ /* 0x000ea20000000200 */
[----:B------:R-:W-:Y:S04]  /*75e0*/  IADD3 R3, -R212, 0x1, R3 ;  /* 0x00000001d4037810 */ /* 0x000fe80007ffe103 */
[----:B------:R-:W-:Y:S03]  /*75f0*/  IADD3 R3, R3, c[0x0][0x1d0], RZ ;  /* 0x0000740003037a10 */ /* 0x000fe60007ffe0ff */
[----:B------:R-:W0:Y:S01]  /*7600*/  LDGDEPBAR ;  /* 0x00000000000079af */ /* 0x000e220000000000 */
[----:B------:R-:W-:Y:S07]  /*7610*/  IADD3 R3, R3, -c[0x0][0x168], RZ ;  /* 0x80005a0003037a10 */ /* 0x000fee0007ffe0ff */
[----:B------:R4:W3:Y:S01]  /*7620*/  LDL R2, [R1+0x14] ;  /* 0x0000140001027983 */ /* 0x0008e20000100800 */
[C---:B--2---:R-:W-:Y:S08]  /*7630*/  HMMA.16816.F32.BF16 R4, R168.reuse, R164, R4 ;  /* 0x000000a4a804723c */ /* 0x044ff00000041804 */
[C---:B------:R-:W-:Y:S01]  /*7640*/  HMMA.16816.F32.BF16 R8, R168.reuse, R166, R8 ;  /* 0x000000a6a808723c */ /* 0x040fe20000041808 */
[----:B------:R-:W2:Y:S07]  /*7650*/  LDSM.16.M88.4 R164, [R229+0x800] ;  /* 0x00080000e5a4783b */ /* 0x000eae0000000200 */
        /* <DEDUP_REMOVED lines=13> */
[----:B------:R-:W-:Y:S01]  /*7730*/  HMMA.16816.F32.BF16 R48, R168, R166, R48 ;  /* 0x000000a6a830723c */ /* 0x000fe20000041830 */
[----:B------:R-:W2:Y:S03]  /*7740*/  LDSM.16.M88.4 R164, [R226] ;  /* 0x00000000e2a4783b */ /* 0x000ea60000000200 */
[----:B---3--:R-:W-:Y:S05]  /*7750*/  @P1 MOV R2, R213 ;  /* 0x000000d500021202 */ /* 0x008fea0000000f00 */
[----:B------:R-:W3:Y:S04]  /*7760*/  LDL.LU R213, [R1+0x18] ;  /* 0x0000180001d57983 */ /* 0x000ee80000300800 */
[----:B------:R-:W1:Y:S01]  /*7770*/  SHFL.IDX PT, R0, R2, RZ, 0x1c1f ;  /* 0x001c1fff02007589 */ /* 0x000e6200000e0000 */
[C---:B--2---:R-:W-:Y:S08]  /*7780*/  HMMA.16816.F32.BF16 R4, R172.reuse, R164, R4 ;  /* 0x000000a4ac04723c */ /* 0x044ff00000041804 */
[C---:B------:R-:W-:Y:S01]  /*7790*/  HMMA.16816.F32.BF16 R8, R172.reuse, R166, R8 ;  /* 0x000000a6ac08723c */ /* 0x040fe20000041808 */
[----:B------:R-:W2:Y:S03]  /*77a0*/  LDSM.16.M88.4 R164, [R226+0x800] ;  /* 0x00080000e2a4783b */ /* 0x000ea60000000200 */
[----:B-1----:R-:W-:Y:S04]  /*77b0*/  IADD3 R0, R3, R0, RZ ;  /* 0x0000000003007210 */ /* 0x002fe80007ffe0ff */
[C---:B------:R-:W-:Y:S02]  /*77c0*/  ISETP.GT.AND P0, PT, R0.reuse, 0x8, PT ;  /* 0x000000080000780c */ /* 0x040fe40003f04270 */
[C---:B------:R-:W-:Y:S02]  /*77d0*/  ISETP.GT.AND P6, PT, R0.reuse, RZ, PT ;  /* 0x000000ff0000720c */ /* 0x040fe40003fc4270 */
[----:B------:R-:W-:Y:S01]  /*77e0*/  ISETP.GT.AND P5, PT, R0, 0x1, PT ;  /* 0x000000010000780c */ /* 0x000fe20003fa4270 */
[C---:B--2---:R-:W-:Y:S08]  /*77f0*/  HMMA.16816.F32.BF16 R12, R172.reuse, R164, R12 ;  /* 0x000000a4ac0c723c */ /* 0x044ff0000004180c */
[C---:B------:R-:W-:Y:S01]  /*7800*/  HMMA.16816.F32.BF16 R16, R172.reuse, R166, R16 ;  /* 0x000000a6ac10723c */ /* 0x040fe20000041810 */
[----:B------:R-:W1:Y:S07]  /*7810*/  LDSM.16.M88.4 R164, [R226+0x1000] ;  /* 0x00100000e2a4783b */ /* 0x000e6e0000000200 */
[C---:B-1----:R-:W-:Y:S08]  /*7820*/  HMMA.16816.F32.BF16 R20, R172.reuse, R164, R20 ;  /* 0x000000a4ac14723c */ /* 0x042ff00000041814 */
        /* <DEDUP_REMOVED lines=9> */
[----:B------:R-:W-:Y:S01]  /*78c0*/  HMMA.16816.F32.BF16 R48, R172, R166, R48 ;  /* 0x000000a6ac30723c */ /* 0x000fe20000041830 */
        /* <DEDUP_REMOVED lines=129> */
[----:B------:R-:W1:Y:S11]  /*80e0*/  LDSM.16.M88.4 R164, [R226+0x6800] ;  /* 0x00680000e2a4783b */ /* 0x000e760000000200 */
[----:B------:R-:W-:Y:S04]  /*80f0*/  @!UPT UIADD3 URZ, URZ, URZ, URZ ;  /* 0x0000003f3f3ff290 */ /* 0x000fe8000fffe03f */
        /* <DEDUP_REMOVED lines=9> */
[----:B------:R-:W2:Y:S01]  /*8190*/  MUFU.TANH R210, R5 ;  /* 0x0000000500d27308 */ /* 0x000ea20000002400 */
[C---:B-1----:R-:W-:Y:S09]  /*81a0*/  HMMA.16816.F32.BF16 R12, R204.reuse, R164, R12 ;  /* 0x000000a4cc0c723c */ /* 0x042ff2000004180c */
[----:B------:R-:W-:Y:S01]  /*81b0*/  MUFU.TANH R105, R6 ;  /* 0x0000000600697308 */ /* 0x000fe20000002400 */
[C---:B------:R-:W-:Y:S01]  /*81c0*/  HMMA.16816.F32.BF16 R16, R204.reuse, R166, R16 ;  /* 0x000000a6cc10723c */ /* 0x040fe20000041810 */
[----:B------:R-:W1:Y:S08]  /*81d0*/  LDSM.16.M88.4 R164, [R226+0x7000] ;  /* 0x00700000e2a4783b */ /* 0x000e700000000200 */
[----:B------:R3:W-:Y:S03]  /*81e0*/  MUFU.TANH R102, R7 ;  /* 0x0000000700667308 */ /* 0x0007e60000002400 */
[----:B--2---:R-:W-:Y:S02]  /*81f0*/  FSEL R210, R210, -INF , P5 ;  /* 0xff800000d2d27808 */ /* 0x004fe40002800000 */
[----:B------:R-:W-:Y:S05]  /*8200*/  ISETP.GT.AND P5, PT, R0, 0x10, PT ;  /* 0x000000100000780c */ /* 0x000fea0003fa4270 */
[----:B------:R-:W-:Y:S01]  /*8210*/  MUFU.TANH R11, R11 ;  /* 0x0000000b000b7308 */ /* 0x000fe20000002400 */
[----:B------:R-:W-:Y:S02]  /*8220*/  FMUL.FTZ R12, R12, c[0x0][0x320] ;  /* 0x0000c8000c0c7a20 */ /* 0x000fe40000410000 */
[----:B------:R-:W-:Y:S02]  /*8230*/  FMUL.FTZ R14, R14, c[0x0][0x320] ;  /* 0x0000c8000e0e7a20 */ /* 0x000fe40000410000 */
[----:B------:R-:W-:Y:S02]  /*8240*/  FMUL.FTZ R15, R15, c[0x0][0x320] ;  /* 0x0000c8000f0f7a20 */ /* 0x000fe40000410000 */
[----:B------:R-:W-:Y:S03]  /*8250*/  FMUL.FTZ R13, R13, c[0x0][0x320] ;  /* 0x0000c8000d0d7a20 */ /* 0x000fe60000410000 */
[----:B------:R-:W2:Y:S01]  /*8260*/  MUFU.TANH R211, R8 ;  /* 0x0000000800d37308 */ /* 0x000ea20000002400 */
[----:B------:R-:W-:Y:S02]  /*8270*/  FMUL.FTZ R16, R16, c[0x0][0x320] ;  /* 0x0000c80010107a20 */ /* 0x000fe40000410000 */
[----:B------:R-:W-:Y:S01]  /*8280*/  FMUL.FTZ R17, R17, c[0x0][0x320] ;  /* 0x0000c80011117a20 */ /* 0x000fe20000410000 */
[----:B---3--:R-:W-:Y:S01]  /*8290*/  LDSM.16.M88.4 R4, [R226+0x8800] ;  /* 0x00880000e204783b */ /* 0x008fe20000000200 */
[----:B------:R-:W-:Y:S02]  /*82a0*/  FMUL.FTZ R18, R18, c[0x0][0x320] ;  /* 0x0000c80012127a20 */ /* 0x000fe40000410000 */
[----:B------:R-:W-:Y:S03]  /*82b0*/  FMUL.FTZ R19, R19, c[0x0][0x320] ;  /* 0x0000c80013137a20 */ /* 0x000fe60000410000 */
[----:B------:R-:W3:Y:S01]  /*82c0*/  MUFU.TANH R12, R12 ;  /* 0x0000000c000c7308 */ /* 0x000ee20000002400 */
[C---:B-1----:R-:W-:Y:S09]  /*82d0*/  HMMA.16816.F32.BF16 R20, R204.reuse, R164, R20 ;  /* 0x000000a4cc14723c */ /* 0x042ff20000041814 */
[----:B------:R-:W-:Y:S03]  /*82e0*/  MUFU.TANH R16, R16 ;  /* 0x0000001000107308 */ /* 0x000fe60000002400 */
[----:B--2---:R-:W-:Y:S01]  /*82f0*/  FSEL R211, R211, -INF , P0 ;  /* 0xff800000d3d37808 */ /* 0x004fe20000000000 */
[C---:B------:R-:W-:Y:S01]  /*8300*/  HMMA.16816.F32.BF16 R24, R204.reuse, R166, R24 ;  /* 0x000000a6cc18723c */ /* 0x040fe20000041818 */
[----:B------:R-:W1:Y:S02]  /*8310*/  LDSM.16.M88.4 R164, [R226+0x7800] ;  /* 0x00780000e2a4783b */ /* 0x000e640000000200 */
[----:B------:R-:W-:Y:S03]  /*8320*/  ISETP.GT.AND P0, PT, R0, 0x11, PT ;  /* 0x000000110000780c */ /* 0x000fe60003f04270 */
[----:B------:R-:W2:Y:S01]  /*8330*/  MUFU.TANH R17, R17 ;  /* 0x0000001100117308 */ /* 0x000ea20000002400 */
[----:B---3--:R-:W-:Y:S02]  /*8340*/  FSEL R219, R12, -INF , P5 ;  /* 0xff8000000cdb7808 */ /* 0x008fe40002800000 */
[----:B------:R-:W-:Y:S07]  /*8350*/  ISETP.GT.AND P5, PT, R0, 0x19, PT ;  /* 0x000000190000780c */ /* 0x000fee0003fa4270 */
[----:B------:R-:W-:Y:S01]  /*8360*/  MUFU.TANH R10, R10 ;  /* 0x0000000a000a7308 */ /* 0x000fe20000002400 */
[----:B------:R-:W-:Y:S02]  /*8370*/  FMUL.FTZ R22, R22, c[0x0][0x320] ;  /* 0x0000c80016167a20 */ /* 0x000fe40000410000 */
[----:B------:R-:W-:Y:S02]  /*8380*/  FMUL.FTZ R23, R23, c[0x0][0x320] ;  /* 0x0000c80017177a20 */ /* 0x000fe40000410000 */
[----:B------:R-:W-:Y:S02]  /*8390*/  FMUL.FTZ R20, R20, c[0x0][0x320] ;  /* 0x0000c80014147a20 */ /* 0x000fe40000410000 */
[----:B------:R-:W-:Y:S03]  /*83a0*/  FMUL.FTZ R21, R21, c[0x0][0x320] ;  /* 0x0000c80015157a20 */ /* 0x000fe60000410000 */
[----:B------:R-:W-:Y:S01]  /*83b0*/  MUFU.TANH R22, R22 ;  /* 0x0000001600167308 */ /* 0x000fe20000002400 */
[----:B------:R-:W-:Y:S02]  /*83c0*/  FMUL.FTZ R27, R27, c[0x0][0x320] ;  /* 0x0000c8001b1b7a20 */ /* 0x000fe40000410000 */
[----:B------:R-:W-:Y:S01]  /*83d0*/  FMUL.FTZ R26, R26, c[0x0][0x320] ;  /* 0x0000c8001a1a7a20 */ /* 0x000fe20000410000 */
[----:B--2---:R-:W-:Y:S01]  /*83e0*/  FSEL R222, R17, -INF , P5 ;  /* 0xff80000011de7808 */ /* 0x004fe20002800000 */
[----:B------:R-:W-:Y:S01]  /*83f0*/  FMUL.FTZ R24, R24, c[0x0][0x320] ;  /* 0x0000c80018187a20 */ /* 0x000fe20000410000 */
[----:B------:R-:W-:Y:S01]  /*8400*/  ISETP.GT.AND P5, PT, R0, 0x28, PT ;  /* 0x000000280000780c */ /* 0x000fe20003fa4270 */
[----:B------:R-:W-:Y:S03]  /*8410*/  FMUL.FTZ R25, R25, c[0x0][0x320] ;  /* 0x0000c80019197a20 */ /* 0x000fe60000410000 */
[----:B------:R-:W-:Y:S01]  /*8420*/  MUFU.TANH R23, R23 ;  /* 0x0000001700177308 */ /* 0x000fe20000002400 */
[C---:B-1----:R-:W-:Y:S09]  /*8430*/  HMMA.16816.F32.BF16 R28, R204.reuse, R164, R28 ;  /* 0x000000a4cc1c723c */ /* 0x042ff2000004181c */
[----:B------:R-:W-:Y:S01]  /*8440*/  MUFU.TANH R27, R27 ;  /* 0x0000001b001b7308 */ /* 0x000fe20000002400 */
[C---:B------:R-:W-:Y:S01]  /*8450*/  HMMA.16816.F32.BF16 R32, R204.reuse, R166, R32 ;  /* 0x000000a6cc20723c */ /* 0x040fe20000041820 */
[----:B------:R-:W1:Y:S01]  /*8460*/  LDSM.16.M88.4 R164, [R226+0x8000] ;  /* 0x00800000e2a4783b */ /* 0x000e620000000200 */
[----:B------:R-:W-:Y:S07]  /*8470*/  DEPBAR.LE SB0, 0x0 ;  /* 0x000080000000791a */ /* 0x000fee0000000000 */
[----:B------:R-:W-:Y:S01]  /*8480*/  MUFU.TANH R14, R14 ;  /* 0x0000000e000e7308 */ /* 0x000fe20000002400 */
[----:B------:R-:W-:Y:S04]  /*8490*/  BAR.SYNC.DEFER_BLOCKING 0x0 ;  /* 0x0000000000007b1d */ /* 0x000fe80000010000 */
[----:B------:R-:W-:Y:S02]  /*84a0*/  FMUL.FTZ R30, R30, c[0x0][0x320] ;  /* 0x0000c8001e1e7a20 */ /* 0x000fe40000410000 */
[----:B------:R-:W-:Y:S02]  /*84b0*/  FMUL.FTZ R28, R28, c[0x0][0x320] ;  /* 0x0000c8001c1c7a20 */ /* 0x000fe40000410000 */
[----:B------:R-:W-:Y:S02]  /*84c0*/  FMUL.FTZ R29, R29, c[0x0][0x320] ;  /* 0x0000c8001d1d7a20 */ /* 0x000fe40000410000 */
[----:B------:R-:W-:Y:S04]  /*84d0*/  FMUL.FTZ R31, R31, c[0x0][0x320] ;  /* 0x0000c8001f1f7a20 */ /* 0x000fe80000410000 */
[----:B------:R-:W-:Y:S02]  /*84e0*/  FMUL.FTZ R35, R35, c[0x0][0x320] ;  /* 0x0000c80023237a20 */ /* 0x000fe40000410000 */
[----:B------:R-:W-:Y:S02]  /*84f0*/  FMUL.FTZ R32, R32, c[0x0][0x320] ;  /* 0x0000c80020207a20 */ /* 0x000fe40000410000 */
[----:B------:R-:W-:Y:S02]  /*8500*/  FMUL.FTZ R33, R33, c[0x0][0x320] ;  /* 0x0000c80021217a20 */ /* 0x000fe40000410000 */
[----:B------:R-:W-:Y:S04]  /*8510*/  FMUL.FTZ R34, R34, c[0x0][0x320] ;  /* 0x0000c80022227a20 */ /* 0x000fe80000410000 */
[----:B------:R-:W-:Y:S01]  /*8520*/  MUFU.TANH R33, R33 ;  /* 0x0000002100217308 */ /* 0x000fe20000002400 */
[C---:B-1----:R-:W-:Y:S09]  /*8530*/  HMMA.16816.F32.BF16 R36, R204.reuse, R164, R36 ;  /* 0x000000a4cc24723c */ /* 0x042ff20000041824 */
[----:B------:R-:W-:Y:S01]  /*8540*/  MUFU.TANH R35, R35 ;  /* 0x0000002300237308 */ /* 0x000fe20000002400 */
[C---:B------:R-:W-:Y:S09]  /*8550*/  HMMA.16816.F32.BF16 R40, R204.reuse, R166, R40 ;  /* 0x000000a6cc28723c */ /* 0x040ff20000041828 */
[----:B------:R-:W1:Y:S01]  /*8560*/  MUFU.TANH R9, R9 ;  /* 0x0000000900097308 */ /* 0x000e620000002400 */
[C---:B------:R-:W-:Y:S09]  /*8570*/  HMMA.16816.F32.BF16 R44, R204.reuse, R4, R44 ;  /* 0x00000004cc2c723c */ /* 0x040ff2000004182c */
[----:B------:R-:W2:Y:S01]  /*8580*/  MUFU.TANH R13, R13 ;  /* 0x0000000d000d7308 */ /* 0x000ea20000002400 */
[----:B------:R-:W-:Y:S03]  /*8590*/  HMMA.16816.F32.BF16 R48, R204, R6, R48 ;  /* 0x00000006cc30723c */ /* 0x000fe60000041830 */
[----:B------:R-:W-:Y:S01]  /*85a0*/  FSEL R5, R100, -INF , P6 ;  /* 0xff80000064057808 */ /* 0x000fe20003000000 */
[----:B------:R-:W-:Y:S01]  /*85b0*/  FMUL.FTZ R8, R37, c[0x0][0x320] ;  /* 0x0000c80025087a20 */ /* 0x000fe20000410000 */
[----:B------:R-:W-:Y:S01]  /*85c0*/  ISETP.GT.AND P6, PT, R0, 0x9, PT ;  /* 0x000000090000780c */ /* 0x000fe20003fc4270 */
[----:B------:R-:W-:Y:S01]  /*85d0*/  FMUL.FTZ R36, R36, c[0x0][0x320] ;  /* 0x0000c80024247a20 */ /* 0x000fe20000410000 */
[----:B------:R-:W-:Y:S02]  /*85e0*/  FMNMX.FTZ R101, R5, R103, !PT ;  /* 0x0000006705657209 */ /* 0x000fe40007810000 */
[----:B------:R-:W3:Y:S03]  /*85f0*/  MUFU.TANH R20, R20 ;  /* 0x0000001400147308 */ /* 0x000ee60000002400 */
[----:B------:R-:W-:Y:S01]  /*8600*/  FMNMX.FTZ R101, R210, R101, !PT ;  /* 0x00000065d2657209 */ /* 0x000fe20007810000 */
[----:B------:R-:W-:Y:S01]  /*8610*/  FMUL.FTZ R7, R40, c[0x0][0x320] ;  /* 0x0000c80028077a20 */ /* 0x000fe20000410000 */
[----:B-1----:R-:W-:Y:S01]  /*8620*/  FSEL R212, R9, -INF , P6 ;  /* 0xff80000009d47808 */ /* 0x002fe20003000000 */
[----:B------:R-:W-:Y:S01]  /*8630*/  FMUL.FTZ R6, R41, c[0x0][0x320] ;  /* 0x0000c80029067a20 */ /* 0x000fe20000410000 */
[----:B------:R-:W-:Y:S01]  /*8640*/  FMNMX.FTZ R101, R211, R101, !PT ;  /* 0x00000065d3657209 */ /* 0x000fe20007810000 */
[----:B------:R-:W-:Y:S01]  /*8650*/  FMUL.FTZ R4, R44, c[0x0][0x320] ;  /* 0x0000c8002c047a20 */ /* 0x000fe20000410000 */
[----:B------:R-:W-:Y:S01]  /*8660*/  ISETP.GT.AND P6, PT, R0, 0x18, PT ;  /* 0x000000180000780c */ /* 0x000fe20003fc4270 */
[----:B------:R-:W1:Y:S01]  /*8670*/  MUFU.TANH R21, R21 ;  /* 0x0000001500157308 */ /* 0x000e620000002400 */
[----:B------:R-:W-:Y:S01]  /*8680*/  FMNMX.FTZ R101, R212, R101, !PT ;  /* 0x00000065d4657209 */ /* 0x000fe20007810000 */
[----:B------:R-:W-:Y:S01]  /*8690*/  FMUL.FTZ R45, R45, c[0x0][0x320] ;  /* 0x0000c8002d2d7a20 */ /* 0x000fe20000410000 */
[----:B------:R-:W-:Y:S01]  /*86a0*/  FSEL R221, R16, -INF , P6 ;  /* 0xff80000010dd7808 */ /* 0x000fe20003000000 */
[----:B------:R-:W-:Y:S01]  /*86b0*/  FMUL.FTZ R42, R42, c[0x0][0x320] ;  /* 0x0000c8002a2a7a20 */ /* 0x000fe20000410000 */
[----:B--2---:R-:W-:Y:S01]  /*86c0*/  FSEL R220, R13, -INF , P0 ;  /* 0xff8000000ddc7808 */ /* 0x004fe20000000000 */
[----:B------:R-:W-:Y:S01]  /*86d0*/  FMUL.FTZ R48, R48, c[0x0][0x320] ;  /* 0x0000c80030307a20 */ /* 0x000fe20000410000 */
[----:B------:R-:W-:Y:S01]  /*86e0*/  FMNMX.FTZ R101, R219, R101, !PT ;  /* 0x00000065db657209 */ /* 0x000fe20007810000 */
[----:B------:R-:W-:Y:S01]  /*86f0*/  IMAD.MOV.U32 R40, RZ, RZ, R209 ;  /* 0x000000ffff287224 */ /* 0x000fe200078e00d1 */
[----:B------:R-:W-:Y:S01]  /*8700*/  ISETP.GT.AND P0, PT, R0, 0x20, PT ;  /* 0x000000200000780c */ /* 0x000fe20003f04270 */
[----:B------:R-:W2:Y:S01]  /*8710*/  MUFU.TANH R24, R24 ;  /* 0x0000001800187308 */ /* 0x000ea20000002400 */
[----:B------:R-:W-:Y:S01]  /*8720*/  FMNMX.FTZ R101, R220, R101, !PT ;  /* 0x00000065dc657209 */ /* 0x000fe20007810000 */
[----:B------:R-:W-:Y:S01]  /*8730*/  FMUL.FTZ R38, R38, c[0x0][0x320] ;  /* 0x0000c80026267a20 */ /* 0x000fe20000410000 */
[----:B------:R-:W-:Y:S01]  /*8740*/  ISETP.GT.AND P6, PT, R0, 0x21, PT ;  /* 0x000000210000780c */ /* 0x000fe20003fc4270 */
[----:B------:R-:W-:Y:S01]  /*8750*/  FMUL.FTZ R39, R39, c[0x0][0x320] ;  /* 0x0000c80027277a20 */ /* 0x000fe20000410000 */
[----:B------:R-:W-:Y:S01]  /*8760*/  FMNMX.FTZ R101, R221, R101, !PT ;  /* 0x00000065dd657209 */ /* 0x000fe20007810000 */
[----:B------:R-:W-:Y:S01]  /*8770*/  FMUL.FTZ R43, R43, c[0x0][0x320] ;  /* 0x0000c8002b2b7a20 */ /* 0x000fe20000410000 */
[----:B---3--:R-:W-:Y:S01]  /*8780*/  FSEL R20, R20, -INF , P0 ;  /* 0xff80000014147808 */ /* 0x008fe20000000000 */
[----:B------:R-:W-:Y:S01]  /*8790*/  FMUL.FTZ R51, R51, c[0x0][0x320] ;  /* 0x0000c80033337a20 */ /* 0x000fe20000410000 */
[----:B------:R-:W-:Y:S01]  /*87a0*/  FMNMX.FTZ R101, R222, R101, !PT ;  /* 0x00000065de657209 */ /* 0x000fe20007810000 */
[----:B------:R-:W3:Y:S01]  /*87b0*/  MUFU.TANH R25, R25 ;  /* 0x0000001900197308 */ /* 0x000ee20000002400 */
[----:B------:R-:W-:Y:S02]  /*87c0*/  ISETP.GT.AND P0, PT, R0, 0x29, PT ;  /* 0x000000290000780c */ /* 0x000fe40003f04270 */
[----:B------:R-:W-:Y:S02]  /*87d0*/  FMNMX.FTZ R101, R20, R101, !PT ;  /* 0x0000006514657209 */ /* 0x000fe40007810000 */
[----:B-1----:R-:W-:Y:S02]  /*87e0*/  FSEL R21, R21, -INF , P6 ;  /* 0xff80000015157808 */ /* 0x002fe40003000000 */
[----:B------:R-:W-:Y:S02]  /*87f0*/  ISETP.GT.AND P6, PT, R0, 0x30, PT ;  /* 0x000000300000780c */ /* 0x000fe40003fc4270 */
[----:B------:R-:W-:Y:S01]  /*8800*/  FMNMX.FTZ R101, R21, R101, !PT ;  /* 0x0000006515657209 */ /* 0x000fe20007810000 */
[----:B------:R-:W1:Y:S01]  /*8810*/  MUFU.TANH R28, R28 ;  /* 0x0000001c001c7308 */ /* 0x000e620000002400 */
[----:B--2---:R-:W-:Y:S02]  /*8820*/  FSEL R24, R24, -INF , P5 ;  /* 0xff80000018187808 */ /* 0x004fe40002800000 */
[----:B------:R-:W-:Y:S02]  /*8830*/  ISETP.GT.AND P5, PT, R0, 0x31, PT ;  /* 0x000000310000780c */ /* 0x000fe40003fa4270 */
[----:B------:R-:W-:Y:S05]  /*8840*/  FMNMX.FTZ R101, R24, R101, !PT ;  /* 0x0000006518657209 */ /* 0x000fea0007810000 */
[----:B------:R-:W2:Y:S01]  /*8850*/  MUFU.TANH R29, R29 ;  /* 0x0000001d001d7308 */ /* 0x000ea20000002400 */
[----:B---3--:R-:W-:Y:S02]  /*8860*/  FSEL R25, R25, -INF , P0 ;  /* 0xff80000019197808 */ /* 0x008fe40000000000 */
[----:B------:R-:W-:Y:S02]  /*8870*/  ISETP.GT.AND P0, PT, R0, 0x38, PT ;  /* 0x000000380000780c */ /* 0x000fe40003f04270 */
[----:B------:R-:W-:Y:S05]  /*8880*/  FMNMX.FTZ R101, R25, R101, !PT ;  /* 0x0000006519657209 */ /* 0x000fea0007810000 */
[----:B------:R-:W3:Y:S01]  /*8890*/  MUFU.TANH R32, R32 ;  /* 0x0000002000207308 */ /* 0x000ee20000002400 */
[----:B-1----:R-:W-:Y:S02]  /*88a0*/  FSEL R28, R28, -INF , P6 ;  /* 0xff8000001c1c7808 */ /* 0x002fe40003000000 */
[----:B------:R-:W-:Y:S02]  /*88b0*/  ISETP.GT.AND P6, PT, R0, 0x39, PT ;  /* 0x000000390000780c */ /* 0x000fe40003fc4270 */
[----:B------:R-:W-:Y:S05]  /*88c0*/  FMNMX.FTZ R101, R28, R101, !PT ;  /* 0x000000651c657209 */ /* 0x000fea0007810000 */
[----:B------:R-:W1:Y:S01]  /*88d0*/  MUFU.TANH R8, R8 ;  /* 0x0000000800087308 */ /* 0x000e620000002400 */
[----:B------:R-:W-:Y:S02]  /*88e0*/  FSEL R33, R33, -INF , P6 ;  /* 0xff80000021217808 */ /* 0x000fe40003000000 */
[C---:B------:R-:W-:Y:S02]  /*88f0*/  ISETP.GT.AND P6, PT, R0.reuse, 0x48, PT ;  /* 0x000000480000780c */ /* 0x040fe40003fc4270 */
[----:B--2---:R-:W-:Y:S02]  /*8900*/  FSEL R29, R29, -INF , P5 ;  /* 0xff8000001d1d7808 */ /* 0x004fe40002800000 */
[----:B------:R-:W-:Y:S02]  /*8910*/  ISETP.GT.AND P5, PT, R0, 0x40, PT ;  /* 0x000000400000780c */ /* 0x000fe40003fa4270 */
[----:B------:R-:W-:Y:S01]  /*8920*/  FMNMX.FTZ R101, R29, R101, !PT ;  /* 0x000000651d657209 */ /* 0x000fe20007810000 */
[----:B------:R-:W2:Y:S01]  /*8930*/  MUFU.TANH R36, R36 ;  /* 0x0000002400247308 */ /* 0x000ea20000002400 */
[----:B---3--:R-:W-:Y:S02]  /*8940*/  FSEL R32, R32, -INF , P0 ;  /* 0xff80000020207808 */ /* 0x008fe40000000000 */
[----:B------:R-:W-:Y:S02]  /*8950*/  ISETP.GT.AND P0, PT, R0, 0x41, PT ;  /* 0x000000410000780c */ /* 0x000fe40003f04270 */
[----:B------:R-:W-:Y:S05]  /*8960*/  FMNMX.FTZ R101, R32, R101, !PT ;  /* 0x0000006520657209 */ /* 0x000fea0007810000 */
[----:B------:R-:W3:Y:S01]  /*8970*/  MUFU.TANH R4, R4 ;  /* 0x0000000400047308 */ /* 0x000ee20000002400 */
[----:B------:R-:W-:Y:S02]  /*8980*/  FMNMX.FTZ R101, R33, R101, !PT ;  /* 0x0000006521657209 */ /* 0x000fe40007810000 */
[----:B-1----:R-:W-:Y:S02]  /*8990*/  FSEL R8, R8, -INF , P0 ;  /* 0xff80000008087808 */ /* 0x002fe40000000000 */
[----:B------:R-:W-:Y:S05]  /*89a0*/  ISETP.GT.AND P0, PT, R0, 0x50, PT ;  /* 0x000000500000780c */ /* 0x000fea0003f04270 */
[----:B------:R-:W1:Y:S01]  /*89b0*/  MUFU.TANH R7, R7 ;  /* 0x0000000700077308 */ /* 0x000e620000002400 */
[----:B--2---:R-:W-:Y:S02]  /*89c0*/  FSEL R36, R36, -INF , P5 ;  /* 0xff80000024247808 */ /* 0x004fe40002800000 */
[----:B------:R-:W-:Y:S02]  /*89d0*/  ISETP.GT.AND P5, PT, R0, 0x49, PT ;  /* 0x000000490000780c */ /* 0x000fe40003fa4270 */
[----:B------:R-:W-:Y:S05]  /*89e0*/  FMNMX.FTZ R101, R36, R101, !PT ;  /* 0x0000006524657209 */ /* 0x000fea0007810000 */
[----:B------:R-:W2:Y:S01]  /*89f0*/  MUFU.TANH R6, R6 ;  /* 0x0000000600067308 */ /* 0x000ea20000002400 */
[----:B------:R-:W-:Y:S02]  /*8a00*/  FMNMX.FTZ R101, R8, R101, !PT ;  /* 0x0000006508657209 */ /* 0x000fe40007810000 */
[----:B---3--:R-:W-:Y:S01]  /*8a10*/  FSEL R37, R4, -INF , P0 ;  /* 0xff80000004257808 */ /* 0x008fe20000000000 */
[----:B------:R-:W-:Y:S01]  /*8a20*/  FMUL.FTZ R4, R49, c[0x0][0x320] ;  /* 0x0000c80031047a20 */ /* 0x000fe20000410000 */
[----:B------:R-:W-:Y:S02]  /*8a30*/  ISETP.GT.AND P0, PT, R0, 0x59, PT ;  /* 0x000000590000780c */ /* 0x000fe40003f04270 */
[----:B------:R-:W-:Y:S03]  /*8a40*/  MOV R49, R37 ;  /* 0x0000002500317202 */ /* 0x000fe60000000f00 */
[----:B------:R-:W3:Y:S01]  /*8a50*/  MUFU.TANH R45, R45 ;  /* 0x0000002d002d7308 */ /* 0x000ee20000002400 */
[----:B------:R-:W-:Y:S02]  /*8a60*/  MOV R37, R208 ;  /* 0x000000d000257202 */ /* 0x000fe40000000f00 */
[----:B-1----:R-:W-:Y:S01]  /*8a70*/  FSEL R44, R7, -INF , P6 ;  /* 0xff800000072c7808 */ /* 0x002fe20003000000 */
[----:B------:R-:W-:Y:S01]  /*8a80*/  FMUL.FTZ R7, R46, c[0x0][0x320] ;  /* 0x0000c8002e077a20 */ /* 0x000fe20000410000 */
[----:B------:R-:W-:Y:S02]  /*8a90*/  ISETP.GT.AND P6, PT, R0, 0x51, PT ;  /* 0x000000510000780c */ /* 0x000fe40003fc4270 */
[----:B------:R-:W-:Y:S03]  /*8aa0*/  FMNMX.FTZ R101, R44, R101, !PT ;  /* 0x000000652c657209 */ /* 0x000fe60007810000 */
[----:B------:R-:W1:Y:S01]  /*8ab0*/  MUFU.TANH R48, R48 ;  /* 0x0000003000307308 */ /* 0x000e620000002400 */
[----:B--2---:R-:W-:Y:S02]  /*8ac0*/  FSEL R17, R6, -INF , P5 ;  /* 0xff80000006117808 */ /* 0x004fe40002800000 */
[----:B------:R-:W-:Y:S02]  /*8ad0*/  ISETP.GT.AND P5, PT, R0, 0x58, PT ;  /* 0x000000580000780c */ /* 0x000fe40003fa4270 */
[----:B------:R-:W2:Y:S01]  /*8ae0*/  SHFL.IDX PT, R0, R2, 0x1, 0x1c1f ;  /* 0x003c1f0002007f89 */ /* 0x000ea200000e0000 */
[----:B------:R-:W-:Y:S04]  /*8af0*/  FMNMX.FTZ R101, R17, R101, !PT ;  /* 0x0000006511657209 */ /* 0x000fe80007810000 */
[----:B------:R-:W4:Y:S01]  /*8b00*/  MUFU.TANH R4, R4 ;  /* 0x0000000400047308 */ /* 0x000f220000002400 */
[----:B------:R-:W-:Y:S02]  /*8b10*/  FMNMX.FTZ R101, R49, R101, !PT ;  /* 0x0000006531657209 */ /* 0x000fe40007810000 */
[----:B---3--:R-:W-:Y:S04]  /*8b20*/  FSEL R45, R45, -INF , P6 ;  /* 0xff8000002d2d7808 */ /* 0x008fe80003000000 */
[----:B------:R-:W-:Y:S03]  /*8b30*/  FMNMX.FTZ R101, R45, R101, !PT ;  /* 0x000000652d657209 */ /* 0x000fe60007810000 */
[----:B------:R-:W-:Y:S01]  /*8b40*/  MUFU.TANH R18, R18 ;  /* 0x0000001200127308 */ /* 0x000fe20000002400 */
[----:B-1----:R-:W-:Y:S04]  /*8b50*/  FSEL R48, R48, -INF , P5 ;  /* 0xff80000030307808 */ /* 0x002fe80002800000 */
[----:B------:R-:W-:Y:S05]  /*8b60*/  FMNMX.FTZ R101, R48, R101, !PT ;  /* 0x0000006530657209 */ /* 0x000fea0007810000 */
[----:B------:R-:W1:Y:S01]  /*8b70*/  MUFU.TANH R42, R42 ;  /* 0x0000002a002a7308 */ /* 0x000e620000002400 */
[----:B--2---:R-:W-:Y:S01]  /*8b80*/  IADD3 R0, R3, R0, RZ ;  /* 0x0000000003007210 */ /* 0x004fe20007ffe0ff */
[----:B------:R-:W-:Y:S01]  /*8b90*/  FMUL.FTZ R3, R50, c[0x0][0x320] ;  /* 0x0000c80032037a20 */ /* 0x000fe20000410000 */
[----:B----4-:R-:W-:Y:S02]  /*8ba0*/  FSEL R6, R4, -INF , P0 ;  /* 0xff80000004067808 */ /* 0x010fe40000000000 */
[----:B------:R-:W-:Y:S02]  /*8bb0*/  ISETP.GT.AND P0, PT, R0, RZ, PT ;  /* 0x000000ff0000720c */ /* 0x000fe40003f04270 */
[----:B------:R-:W-:Y:S02]  /*8bc0*/  FMNMX.FTZ R101, R6, R101, !PT ;  /* 0x0000006506657209 */ /* 0x000fe40007810000 */
[----:B------:R-:W-:Y:S01]  /*8bd0*/  FSEL R4, R105, -INF , P0 ;  /* 0xff80000069047808 */ /* 0x000fe20000000000 */
[----:B------:R-:W-:Y:S01]  /*8be0*/  IMAD.MOV.U32 R105, RZ, RZ, R6 ;  /* 0x000000ffff697224 */ /* 0x000fe200078e0006 */
[C---:B------:R-:W-:Y:S01]  /*8bf0*/  ISETP.GT.AND P6, PT, R0.reuse, 0x29, PT ;  /* 0x000000290000780c */ /* 0x040fe20003fc4270 */
[----:B------:R-:W-:Y:S01]  /*8c00*/  FMUL.FTZ R6, R47, c[0x0][0x320] ;  /* 0x0000c8002f067a20 */ /* 0x000fe20000410000 */
[----:B------:R-:W-:Y:S01]  /*8c10*/  ISETP.GT.AND P0, PT, R0, 0x8, PT ;  /* 0x000000080000780c */ /* 0x000fe20003f04270 */
[----:B------:R-:W2:Y:S01]  /*8c20*/  SHFL.BFLY PT, R2, R101, 0x2, 0x1f ;  /* 0x0c401f0065027f89 */ /* 0x000ea200000e0000 */
[----:B------:R-:W-:Y:S01]  /*8c30*/  FSEL R16, R27, -INF , P6 ;  /* 0xff8000001b107808 */ /* 0x000fe20003000000 */
[----:B------:R-:W-:Y:S01]  /*8c40*/  MUFU.TANH R15, R15 ;  /* 0x0000000f000f7308 */ /* 0x000fe20000002400 */
[----:B------:R-:W-:Y:S02]  /*8c50*/  FSEL R208, R10, -INF , P0 ;  /* 0xff8000000ad07808 */ /* 0x000fe40000000000 */
[C---:B------:R-:W-:Y:S02]  /*8c60*/  ISETP.GT.AND P6, PT, R0.reuse, 0x39, PT ;  /* 0x000000390000780c */ /* 0x040fe40003fc4270 */
[----:B------:R-:W-:Y:S02]  /*8c70*/  ISETP.GT.AND P0, PT, R0, 0x10, PT ;  /* 0x000000100000780c */ /* 0x000fe40003f04270 */
[----:B------:R-:W-:Y:S02]  /*8c80*/  FSEL R107, R35, -INF , P6 ;  /* 0xff800000236b7808 */ /* 0x000fe40003000000 */
[----:B------:R-:W-:Y:S01]  /*8c90*/  FSEL R215, R14, -INF , P0 ;  /* 0xff8000000ed77808 */ /* 0x000fe20000000000 */
[----:B------:R-:W3:Y:S01]  /*8ca0*/  MUFU.TANH R6, R6 ;  /* 0x0000000600067308 */ /* 0x000ee20000002400 */
[C---:B------:R-:W-:Y:S02]  /*8cb0*/  ISETP.GT.AND P6, PT, R0.reuse, 0x48, PT ;  /* 0x000000480000780c */ /* 0x040fe40003fc4270 */
[----:B------:R-:W-:Y:S02]  /*8cc0*/  ISETP.GT.AND P0, PT, R0, 0x18, PT ;  /* 0x000000180000780c */ /* 0x000fe40003f04270 */
[----:B-1----:R-:W-:Y:S02]  /*8cd0*/  FSEL R42, R42, -INF , P6 ;  /* 0xff8000002a2a7808 */ /* 0x002fe40003000000 */
[----:B------:R-:W-:Y:S02]  /*8ce0*/  ISETP.GT.AND P6, PT, R0, 0x51, PT ;  /* 0x000000510000780c */ /* 0x000fe40003fc4270 */
[----:B------:R-:W-:Y:S01]  /*8cf0*/  FSEL R216, R18, -INF , P0 ;  /* 0xff80000012d87808 */ /* 0x000fe20000000000 */
[----:B------:R-:W1:Y:S01]  /*8d00*/  MUFU.TANH R19, R19 ;  /* 0x0000001300137308 */ /* 0x000e620000002400 */
[C---:B------:R-:W-:Y:S02]  /*8d10*/  ISETP.GT.AND P0, PT, R0.reuse, 0x20, PT ;  /* 0x000000200000780c */ /* 0x040fe40003f04270 */
[----:B------:R-:W-:Y:S02]  /*8d20*/  ISETP.GT.AND P5, PT, R0, 0x1, PT ;  /* 0x000000010000780c */ /* 0x000fe40003fa4270 */
[----:B------:R-:W-:Y:S02]  /*8d30*/  FSEL R12, R22, -INF , P0 ;  /* 0xff800000160c7808 */ /* 0x000fe40000000000 */
[----:B------:R-:W-:Y:S02]  /*8d40*/  FSEL R167, R102, -INF , P5 ;  /* 0xff80000066a77808 */ /* 0x000fe40002800000 */
[----:B--2---:R-:W-:Y:S01]  /*8d50*/  FMNMX.FTZ R101, R101, R2, !PT ;  /* 0x0000000265657209 */ /* 0x004fe20007810000 */
[----:B------:R-:W2:Y:S01]  /*8d60*/  MUFU.TANH R26, R26 ;  /* 0x0000001a001a7308 */ /* 0x000ea20000002400 */
[----:B------:R-:W-:Y:S02]  /*8d70*/  FMNMX.FTZ R2, R4, R104, !PT ;  /* 0x0000006804027209 */ /* 0x000fe40007810000 */
[----:B------:R-:W-:Y:S02]  /*8d80*/  ISETP.GT.AND P5, PT, R0, 0x9, PT ;  /* 0x000000090000780c */ /* 0x000fe40003fa4270 */
[----:B---3--:R-:W-:Y:S02]  /*8d90*/  FSEL R22, R6, -INF , P6 ;  /* 0xff80000006167808 */ /* 0x008fe40003000000 */
[----:B------:R-:W3:Y:S01]  /*8da0*/  LDL.LU R6, [R1+0x1c] ;  /* 0x00001c0001067983 */ /* 0x000ee20000300800 */
[----:B------:R-:W-:Y:S02]  /*8db0*/  FMNMX.FTZ R2, R167, R2, !PT ;  /* 0x00000002a7027209 */ /* 0x000fe40007810000 */
[----:B------:R-:W-:Y:S01]  /*8dc0*/  FSEL R209, R11, -INF , P5 ;  /* 0xff8000000bd17808 */ /* 0x000fe20002800000 */
[----:B------:R-:W4:Y:S01]  /*8dd0*/  MUFU.TANH R30, R30 ;  /* 0x0000001e001e7308 */ /* 0x000f220000002400 */
[----:B------:R-:W-:Y:S01]  /*8de0*/  FMNMX.FTZ R2, R208, R2, !PT ;  /* 0x00000002d0027209 */ /* 0x000fe20007810000 */
[----:B------:R-:W-:Y:S01]  /*8df0*/  IMAD.MOV.U32 R11, RZ, RZ, R37 ;  /* 0x000000ffff0b7224 */ /* 0x000fe200078e0025 */
[C---:B------:R-:W-:Y:S02]  /*8e00*/  ISETP.GT.AND P5, PT, R0.reuse, 0x11, PT ;  /* 0x000000110000780c */ /* 0x040fe40003fa4270 */
[----:B------:R-:W-:Y:S02]  /*8e10*/  FMNMX.FTZ R2, R209, R2, !PT ;  /* 0x00000002d1027209 */ /* 0x000fe40007810000 */
[----:B------:R-:W-:Y:S02]  /*8e20*/  FSEL R214, R15, -INF , P5 ;  /* 0xff8000000fd67808 */ /* 0x000fe40002800000 */
[----:B------:R-:W-:Y:S01]  /*8e30*/  FMNMX.FTZ R2, R215, R2, !PT ;  /* 0x00000002d7027209 */ /* 0x000fe20007810000 */
[----:B------:R-:W4:Y:S01]  /*8e40*/  MUFU.TANH R31, R31 ;  /* 0x0000001f001f7308 */ /* 0x000f220000002400 */
[----:B------:R-:W-:Y:S02]  /*8e50*/  ISETP.GT.AND P5, PT, R0, 0x19, PT ;  /* 0x000000190000780c */ /* 0x000fe40003fa4270 */
[----:B------:R-:W-:Y:S02]  /*8e60*/  FMNMX.FTZ R2, R214, R2, !PT ;  /* 0x00000002d6027209 */ /* 0x000fe40007810000 */
[----:B-1----:R-:W-:Y:S02]  /*8e70*/  FSEL R217, R19, -INF , P5 ;  /* 0xff80000013d97808 */ /* 0x002fe40002800000 */
[----:B------:R-:W-:Y:S02]  /*8e80*/  FMNMX.FTZ R2, R216, R2, !PT ;  /* 0x00000002d8027209 */ /* 0x000fe40007810000 */
[----:B------:R-:W-:Y:S01]  /*8e90*/  ISETP.GT.AND P5, PT, R0, 0x21, PT ;  /* 0x000000210000780c */ /* 0x000fe20003fa4270 */
[----:B------:R-:W1:Y:S01]  /*8ea0*/  MUFU.TANH R34, R34 ;  /* 0x0000002200227308 */ /* 0x000e620000002400 */
[----:B------:R-:W-:Y:S02]  /*8eb0*/  FMNMX.FTZ R2, R217, R2, !PT ;  /* 0x00000002d9027209 */ /* 0x000fe40007810000 */
[----:B------:R-:W-:Y:S01]  /*8ec0*/  FSEL R223, R23, -INF , P5 ;  /* 0xff80000017df7808 */ /* 0x000fe20002800000 */
[----:B------:R-:W-:Y:S01]  /*8ed0*/  IMAD.MOV.U32 R23, RZ, RZ, R48 ;  /* 0x000000ffff177224 */ /* 0x000fe200078e0030 */
[----:B------:R-:W-:Y:S02]  /*8ee0*/  FMNMX.FTZ R2, R12, R2, !PT ;  /* 0x000000020c027209 */ /* 0x000fe40007810000 */
[----:B------:R-:W-:Y:S02]  /*8ef0*/  ISETP.GT.AND P0, PT, R0, 0x28, PT ;  /* 0x000000280000780c */ /* 0x000fe40003f04270 */
[----:B------:R-:W-:Y:S01]  /*8f00*/  FMNMX.FTZ R2, R223, R2, !PT ;  /* 0x00000002df027209 */ /* 0x000fe20007810000 */
[----:B------:R-:W1:Y:S01]  /*8f10*/  MUFU.TANH R38, R38 ;  /* 0x0000002600267308 */ /* 0x000e620000002400 */
[----:B--2---:R-:W-:Y:S02]  /*8f20*/  FSEL R9, R26, -INF , P0 ;  /* 0xff8000001a097808 */ /* 0x004fe40000000000 */
[----:B------:R-:W-:Y:S02]  /*8f30*/  ISETP.GT.AND P0, PT, R0, 0x30, PT ;  /* 0x000000300000780c */ /* 0x000fe40003f04270 */
[----:B------:R-:W-:Y:S02]  /*8f40*/  FMNMX.FTZ R2, R9, R2, !PT ;  /* 0x0000000209027209 */ /* 0x000fe40007810000 */
[----:B----4-:R-:W-:Y:S01]  /*8f50*/  FSEL R106, R30, -INF , P0 ;  /* 0xff8000001e6a7808 */ /* 0x010fe20000000000 */
[----:B------:R-:W-:Y:S01]  /*8f60*/  IMAD.MOV.U32 R30, RZ, RZ, R17 ;  /* 0x000000ffff1e7224 */ /* 0x000fe200078e0011 */
[----:B------:R-:W-:Y:S01]  /*8f70*/  FMNMX.FTZ R2, R16, R2, !PT ;  /* 0x0000000210027209 */ /* 0x000fe20007810000 */
[----:B------:R-:W2:Y:S01]  /*8f80*/  MUFU.TANH R39, R39 ;  /* 0x0000002700277308 */ /* 0x000ea20000002400 */
[----:B------:R-:W-:Y:S02]  /*8f90*/  ISETP.GT.AND P5, PT, R0, 0x31, PT ;  /* 0x000000310000780c */ /* 0x000fe40003fa4270 */
[----:B------:R-:W-:Y:S02]  /*8fa0*/  FMNMX.FTZ R2, R106, R2, !PT ;  /* 0x000000026a027209 */ /* 0x000fe40007810000 */
[----:B------:R-:W-:Y:S02]  /*8fb0*/  FSEL R13, R31, -INF , P5 ;  /* 0xff8000001f0d7808 */ /* 0x000fe40002800000 */
[----:B------:R-:W-:Y:S02]  /*8fc0*/  ISETP.GT.AND P0, PT, R0, 0x38, PT ;  /* 0x000000380000780c */ /* 0x000fe40003f04270 */
[----:B------:R-:W-:Y:S01]  /*8fd0*/  FMNMX.FTZ R2, R13, R2, !PT ;  /* 0x000000020d027209 */ /* 0x000fe20007810000 */
[----:B------:R-:W4:Y:S01]  /*8fe0*/  MUFU.TANH R43, R43 ;  /* 0x0000002b002b7308 */ /* 0x000f220000002400 */
[----:B-1----:R-:W-:Y:S01]  /*8ff0*/  FSEL R41, R34, -INF , P0 ;  /* 0xff80000022297808 */ /* 0x002fe20000000000 */
[----:B------:R-:W-:Y:S01]  /*9000*/  IMAD.MOV.U32 R34, RZ, RZ, R36 ;  /* 0x000000ffff227224 */ /* 0x000fe200078e0024 */
[----:B------:R-:W-:Y:S02]  /*9010*/  ISETP.GT.AND P5, PT, R0, 0x40, PT ;  /* 0x000000400000780c */ /* 0x000fe40003fa4270 */
[----:B------:R-:W-:Y:S02]  /*9020*/  FMNMX.FTZ R2, R41, R2, !PT ;  /* 0x0000000229027209 */ /* 0x000fe40007810000 */
[----:B------:R-:W-:Y:S02]  /*9030*/  FSEL R38, R38, -INF , P5 ;  /* 0xff80000026267808 */ /* 0x000fe40002800000 */
[----:B------:R-:W-:Y:S01]  /*9040*/  FMNMX.FTZ R2, R107, R2, !PT ;  /* 0x000000026b027209 */ /* 0x000fe20007810000 */
[----:B------:R-:W1:Y:S01]  /*9050*/  MUFU.TANH R7, R7 ;  /* 0x0000000700077308 */ /* 0x000e620000002400 */
[----:B------:R-:W-:Y:S02]  /*9060*/  ISETP.GT.AND P0, PT, R0, 0x41, PT ;  /* 0x000000410000780c */ /* 0x000fe40003f04270 */
[----:B------:R-:W-:Y:S02]  /*9070*/  FMNMX.FTZ R2, R38, R2, !PT ;  /* 0x0000000226027209 */ /* 0x000fe40007810000 */
[----:B--2---:R-:W-:Y:S02]  /*9080*/  FSEL R39, R39, -INF , P0 ;  /* 0xff80000027277808 */ /* 0x004fe40000000000 */
[C---:B------:R-:W-:Y:S02]  /*9090*/  ISETP.GT.AND P5, PT, R0.reuse, 0x49, PT ;  /* 0x000000490000780c */ /* 0x040fe40003fa4270 */
[----:B------:R-:W-:Y:S01]  /*90a0*/  ISETP.GT.AND P0, PT, R0, 0x50, PT ;  /* 0x000000500000780c */ /* 0x000fe20003f04270 */
[----:B------:R-:W2:Y:S01]  /*90b0*/  MUFU.TANH R3, R3 ;  /* 0x0000000300037308 */ /* 0x000ea20000002400 */
[----:B------:R-:W-:Y:S02]  /*90c0*/  FMNMX.FTZ R2, R39, R2, !PT ;  /* 0x0000000227027209 */ /* 0x000fe40007810000 */
[----:B------:R-:W-:Y:S02]  /*90d0*/  ISETP.GT.AND P6, PT, R218, R11, PT ;  /* 0x0000000bda00720c */ /* 0x000fe40003fc4270 */
[----:B----4-:R-:W-:Y:S01]  /*90e0*/  FSEL R18, R43, -INF , P5 ;  /* 0xff8000002b127808 */ /* 0x010fe20002800000 */
[----:B------:R-:W-:Y:S01]  /*90f0*/  IMAD.MOV.U32 R43, RZ, RZ, R12 ;  /* 0x000000ffff2b7224 */ /* 0x000fe200078e000c */
[C---:B------:R-:W-:Y:S02]  /*9100*/  ISETP.GT.AND P5, PT, R0.reuse, 0x58, PT ;  /* 0x000000580000780c */ /* 0x040fe40003fa4270 */
[----:B------:R-:W-:Y:S01]  /*9110*/  MOV R47, R105 ;  /* 0x00000069002f7202 */ /* 0x000fe20000000f00 */
[----:B------:R-:W4:Y:S01]  /*9120*/  MUFU.TANH R102, R51 ;  /* 0x0000003300667308 */ /* 0x000f220000002400 */
[----:B------:R-:W-:Y:S02]  /*9130*/  MOV R27, R49 ;  /* 0x00000031001b7202 */ /* 0x000fe40000000f00 */
[----:B------:R-:W-:Y:S02]  /*9140*/  MOV R31, R8 ;  /* 0x00000008001f7202 */ /* 0x000fe40000000f00 */
[----:B-1----:R-:W-:Y:S02]  /*9150*/  FSEL R19, R7, -INF , P0 ;  /* 0xff80000007137808 */ /* 0x002fe40000000000 */
[----:B------:R-:W-:Y:S02]  /*9160*/  ISETP.GT.AND P0, PT, R0, 0x59, PT ;  /* 0x000000590000780c */ /* 0x000fe40003f04270 */
[----:B------:R-:W-:Y:S02]  /*9170*/  FMNMX.FTZ R0, R42, R2, !PT ;  /* 0x000000022a007209 */ /* 0x000fe40007810000 */
[----:B------:R-:W1:Y:S01]  /*9180*/  SHFL.BFLY PT, R2, R101, 0x1, 0x1f ;  /* 0x0c201f0065027f89 */ /* 0x000e6200000e0000 */
[----:B------:R-:W-:Y:S02]  /*9190*/  MOV R35, R13 ;  /* 0x0000000d00237202 */ /* 0x000fe40000000f00 */
[----:B------:R-:W-:Y:S02]  /*91a0*/  FMNMX.FTZ R0, R18, R0, !PT ;  /* 0x0000000012007209 */ /* 0x000fe40007810000 */
[----:B--2---:R-:W-:Y:S02]  /*91b0*/  FSEL R46, R3, -INF , P5 ;  /* 0xff800000032e7808 */ /* 0x004fe40002800000 */
[----:B------:R-:W-:Y:S02]  /*91c0*/  FMNMX.FTZ R0, R19, R0, !PT ;  /* 0x0000000013007209 */ /* 0x000fe40007810000 */
[----:B------:R-:W-:Y:S02]  /*91d0*/  MOV R26, R45 ;  /* 0x0000002d001a7202 */ /* 0x000fe40000000f00 */
[----:B------:R-:W-:Y:S02]  /*91e0*/  FMNMX.FTZ R0, R22, R0, !PT ;  /* 0x0000000016007209 */ /* 0x000fe40007810000 */
[----:B----4-:R-:W-:Y:S02]  /*91f0*/  FSEL R102, R102, -INF , P0 ;  /* 0xff80000066667808 */ /* 0x010fe40000000000 */
[----:B------:R-:W-:Y:S02]  /*9200*/  FMNMX.FTZ R0, R46, R0, !PT ;  /* 0x000000002e007209 */ /* 0x000fe40007810000 */
[----:B------:R-:W-:Y:S02]  /*9210*/  MOV R51, R20 ;  /* 0x0000001400337202 */ /* 0x000fe40000000f00 */
[----:B------:R-:W-:Y:S02]  /*9220*/  FMNMX.FTZ R0, R102, R0, !PT ;  /* 0x0000000066007209 */ /* 0x000fe40007810000 */
[----:B------:R-:W-:Y:S02]  /*9230*/  MOV R50, R44 ;  /* 0x0000002c00327202 */ /* 0x000fe40000000f00 */
[----:B------:R-:W-:Y:S02]  /*9240*/  MOV R10, R33 ;  /* 0x00000021000a7202 */ /* 0x000fe40000000f00 */
[----:B-1----:R-:W-:Y:S02]  /*9250*/  FMNMX.FTZ R101, R101, R2, !PT ;  /* 0x0000000265657209 */ /* 0x002fe40007810000 */
[----:B------:R-:W1:Y:S01]  /*9260*/  SHFL.BFLY PT, R2, R0, 0x2, 0x1f ;  /* 0x0c401f0000027f89 */ /* 0x000e6200000e0000 */
[----:B------:R-:W-:Y:S02]  /*9270*/  MOV R105, R32 ;  /* 0x0000002000697202 */ /* 0x000fe40000000f00 */
[C---:B------:R-:W-:Y:S04]  /*9280*/  FSETP.NEU.FTZ.AND P0, PT, R101.reuse, -INF , PT ;  /* 0xff8000006500780b */ /* 0x040fe80003f1d000 */
[----:B------:R-:W-:Y:S02]  /*9290*/  FSEL R3, R101, RZ, P0 ;  /* 0x000000ff65037208 */ /* 0x000fe40000000000 */
[----:B-1----:R-:W-:Y:S03]  /*92a0*/  FMNMX.FTZ R0, R0, R2, !PT ;  /* 0x0000000200007209 */ /* 0x002fe60007810000 */
[----:B------:R-:W-:Y:S02]  /*92b0*/  FADD.FTZ R2, -R3, R103 ;  /* 0x0000006703027221 */ /* 0x000fe40000010100 */
[----:B------:R-:W-:Y:S01]  /*92c0*/  FMUL.FTZ R103, R101, c[0x0][0x2d0] ;  /* 0x0000b40065677a20 */ /* 0x000fe20000410000 */
[----:B------:R-:W1:Y:S04]  /*92d0*/  SHFL.BFLY PT, R3, R0, 0x1, 0x1f ;  /* 0x0c201f0000037f89 */ /* 0x000e6800000e0000 */
[----:B------:R-:W-:Y:S05]  /*92e0*/  FSEL R103, R103, RZ, P0 ;  /* 0x000000ff67677208 */ /* 0x000fea0000000000 */
[----:B------:R-:W-:Y:S04]  /*92f0*/  FFMA.FTZ R5, R5, c[0x0][0x2d0], -R103 ;  /* 0x0000b40005057a23 */ /* 0x000fe80000010867 */
[----:B------:R-:W-:Y:S01]  /*9300*/  MUFU.EX2 R166, R5 ;  /* 0x0000000500a67308 */ /* 0x000fe20000000800 */
[----:B-1----:R-:W-:Y:S01]  /*9310*/  FMNMX.FTZ R100, R0, R3, !PT ;  /* 0x0000000300647209 */ /* 0x002fe20007810000 */
[----:B------:R-:W-:Y:S03]  /*9320*/  FMUL.FTZ R0, R2, c[0x0][0x2d0] ;  /* 0x0000b40002007a20 */ /* 0x000fe60000410000 */
[C---:B------:R-:W-:Y:S05]  /*9330*/  FSETP.NEU.FTZ.AND P0, PT, R100.reuse, -INF , PT ;  /* 0xff8000006400780b */ /* 0x040fea0003f1d000 */
[----:B------:R1:W2:Y:S01]  /*9340*/  MUFU.EX2 R2, R0 ;  /* 0x0000000000027308 */ /* 0x0002a20000000800 */
[C---:B------:R-:W-:Y:S01]  /*9350*/  FMUL.FTZ R164, R100.reuse, c[0x0][0x2d0] ;  /* 0x0000b40064a47a20 */ /* 0x040fe20000410000 */
[----:B------:R-:W-:Y:S04]  /*9360*/  FSEL R3, R100, RZ, P0 ;  /* 0x000000ff64037208 */ /* 0x000fe80000000000 */
[----:B------:R-:W-:Y:S05]  /*9370*/  FSEL R164, R164, RZ, P0 ;  /* 0x000000ffa4a47208 */ /* 0x000fea0000000000 */
[----:B------:R-:W-:Y:S04]  /*9380*/  FFMA.FTZ R4, R4, c[0x0][0x2d0], -R164 ;  /* 0x0000b40004047a23 */ /* 0x000fe800000108a4 */
[----:B------:R4:W-:Y:S01]  /*9390*/  MUFU.EX2 R165, R4 ;  /* 0x0000000400a57308 */ /* 0x0009e20000000800 */
[----:B-1----:R-:W-:Y:S01]  /*93a0*/  FADD.FTZ R0, -R3, R104 ;  /* 0x0000006803007221 */ /* 0x002fe20000010100 */
[----:B------:R-:W-:Y:S01]  /*93b0*/  MOV R3, R16 ;  /* 0x0000001000037202 */ /* 0x000fe20000000f00 */
[----:B--2---:R-:W-:Y:S01]  /*93c0*/  FMUL.FTZ R5, R2, R109 ;  /* 0x0000006d02057220 */ /* 0x004fe20000410000 */
[----:B------:R-:W-:Y:S01]  /*93d0*/  MOV R109, R9 ;  /* 0x00000009006d7202 */ /* 0x000fe20000000f00 */
[----:B------:R-:W-:Y:S01]  /*93e0*/  FMUL.FTZ R0, R0, c[0x0][0x2d0] ;  /* 0x0000b40000007a20 */ /* 0x000fe20000410000 */
[----:B------:R-:W-:Y:S01]  /*93f0*/  MOV R104, R25 ;  /* 0x0000001900687202 */ /* 0x000fe20000000f00 */
[C---:B------:R-:W-:Y:S02]  /*9400*/  FMUL.FTZ R8, R2.reuse, R112 ;  /* 0x0000007002087220 */ /* 0x040fe40000410000 */
[C---:B------:R-:W-:Y:S01]  /*9410*/  FMUL.FTZ R9, R2.reuse, R113 ;  /* 0x0000007102097220 */ /* 0x040fe20000410000 */
[----:B------:R-:W-:Y:S01]  /*9420*/  MOV R113, R29 ;  /* 0x0000001d00717202 */ /* 0x000fe20000000f00 */
[----:B------:R-:W1:Y:S01]  /*9430*/  MUFU.EX2 R0, R0 ;  /* 0x0000000000007308 */ /* 0x000e620000000800 */
[C---:B------:R-:W-:Y:S02]  /*9440*/  FMUL.FTZ R13, R2.reuse, R117 ;  /* 0x00000075020d7220 */ /* 0x040fe40000410000 */
[C---:B------:R-:W-:Y:S01]  /*9450*/  FMUL.FTZ R16, R2.reuse, R120 ;  /* 0x0000007802107220 */ /* 0x040fe20000410000 */
[----:B------:R-:W-:Y:S01]  /*9460*/  MOV R120, R41 ;  /* 0x0000002900787202 */ /* 0x000fe20000000f00 */
[C---:B------:R-:W-:Y:S02]  /*9470*/  FMUL.FTZ R17, R2.reuse, R121 ;  /* 0x0000007902117220 */ /* 0x040fe40000410000 */
[----:B------:R-:W-:Y:S02]  /*9480*/  IMAD.MOV.U32 R121, RZ, RZ, R40 ;  /* 0x000000ffff797224 */ /* 0x000fe400078e0028 */
[----:B------:R-:W-:Y:S02]  /*9490*/  IMAD.MOV.U32 R112, RZ, RZ, R21 ;  /* 0x000000ffff707224 */ /* 0x000fe400078e0015 */
[----:B------:R-:W-:Y:S02]  /*94a0*/  IMAD.MOV.U32 R117, RZ, RZ, R28 ;  /* 0x000000ffff757224 */ /* 0x000fe400078e001c */
[C---:B------:R-:W-:Y:S02]  /*94b0*/  FFMA.FTZ R213, R2.reuse, R213, R166 ;  /* 0x000000d502d57223 */ /* 0x040fe400000100a6 */
[C---:B----4-:R-:W-:Y:S02]  /*94c0*/  FMUL.FTZ R4, R2.reuse, R108 ;  /* 0x0000006c02047220 */ /* 0x050fe40000410000 */
[C---:B------:R-:W-:Y:S01]  /*94d0*/  FMUL.FTZ R12, R2.reuse, R116 ;  /* 0x00000074020c7220 */ /* 0x040fe20000410000 */
[----:B------:R-:W-:Y:S01]  /*94e0*/  MOV R116, R24 ;  /* 0x0000001800747202 */ /* 0x000fe20000000f00 */
[C---:B------:R-:W-:Y:S02]  /*94f0*/  FMUL.FTZ R20, R2.reuse, R124 ;  /* 0x0000007c02147220 */ /* 0x040fe40000410000 */
[C---:B------:R-:W-:Y:S01]  /*9500*/  FMUL.FTZ R21, R2.reuse, R125 ;  /* 0x0000007d02157220 */ /* 0x040fe20000410000 */
[----:B------:R-:W-:Y:S01]  /*9510*/  MOV R125, R117 ;  /* 0x00000075007d7202 */ /* 0x000fe20000000f00 */
[----:B------:R-:W-:Y:S01]  /*9520*/  FMUL.FTZ R24, R2, R128 ;  /* 0x0000008002187220 */ /* 0x000fe20000410000 */
[----:B------:R-:W-:Y:S01]  /*9530*/  MOV R117, R109 ;  /* 0x0000006d00757202 */ /* 0x000fe20000000f00 */
[----:B-1----:R-:W-:Y:S01]  /*9540*/  FMUL.FTZ R11, R0, R115 ;  /* 0x00000073000b7220 */ /* 0x002fe20000410000 */
[----:B------:R-:W-:Y:S01]  /*9550*/  IADD3 R115, R218, -0x1, RZ ;  /* 0xffffffffda737810 */ /* 0x000fe20007ffe0ff */
[C---:B------:R-:W-:Y:S01]  /*9560*/  FMUL.FTZ R25, R2.reuse, R129 ;  /* 0x0000008102197220 */ /* 0x040fe20000410000 */
[----:B------:R-:W-:Y:S01]  /*9570*/  MOV R109, R51 ;  /* 0x00000033006d7202 */ /* 0x000fe20000000f00 */
        /* <DEDUP_REMOVED lines=8> */
[----:B------:R-:W-:Y:S01]  /*9600*/  IMAD.MOV.U32 R137, RZ, RZ, R19 ;  /* 0x000000ffff897224 */ /* 0x000fe200078e0013 */
[----:B------:R-:W-:Y:S01]  /*9610*/  MOV R124, R116 ;  /* 0x00000074007c7202 */ /* 0x000fe20000000f00 */
[C---:B------:R-:W-:Y:S02]  /*9620*/  FMUL.FTZ R36, R2.reuse, R140 ;  /* 0x0000008c02247220 */ /* 0x040fe40000410000 */
[C---:B------:R-:W-:Y:S01]  /*9630*/  FMUL.FTZ R37, R2.reuse, R141 ;  /* 0x0000008d02257220 */ /* 0x040fe20000410000 */
[----:B------:R-:W-:Y:S01]  /*9640*/  MOV R141, R10 ;  /* 0x0000000a008d7202 */ /* 0x000fe20000000f00 */
[----:B------:R-:W-:Y:S01]  /*9650*/  FMUL.FTZ R40, R2, R144 ;  /* 0x0000009002287220 */ /* 0x000fe20000410000 */
[----:B------:R-:W-:Y:S01]  /*9660*/  MOV R144, R18 ;  /* 0x0000001200907202 */ /* 0x000fe20000000f00 */
[----:B------:R-:W-:Y:S02]  /*9670*/  FMUL.FTZ R18, R0, R122 ;  /* 0x0000007a00127220 */ /* 0x000fe40000410000 */
[C---:B------:R-:W-:Y:S01]  /*9680*/  FMUL.FTZ R41, R2.reuse, R145 ;  /* 0x0000009102297220 */ /* 0x040fe20000410000 */
[----:B------:R-:W-:Y:S01]  /*9690*/  MOV R145, R42 ;  /* 0x0000002a00917202 */ /* 0x000fe20000000f00 */
[C---:B------:R-:W-:Y:S01]  /*96a0*/  FMUL.FTZ R44, R2.reuse, R148 ;  /* 0x00000094022c7220 */ /* 0x040fe20000410000 */
[----:B------:R-:W2:Y:S01]  /*96b0*/  LDL R122, [R1+0x28] ;  /* 0x00002800017a7983 */ /* 0x000ea20000100800 */
[C---:B------:R-:W-:Y:S01]  /*96c0*/  FMUL.FTZ R45, R2.reuse, R149 ;  /* 0x00000095022d7220 */ /* 0x040fe20000410000 */
[----:B------:R-:W-:Y:S01]  /*96d0*/  MOV R149, R50 ;  /* 0x0000003200957202 */ /* 0x000fe20000000f00 */
[C---:B------:R-:W-:Y:S02]  /*96e0*/  FMUL.FTZ R48, R2.reuse, R152 ;  /* 0x0000009802307220 */ /* 0x040fe40000410000 */
[----:B------:R-:W-:Y:S02]  /*96f0*/  IMAD.MOV.U32 R152, RZ, RZ, R47 ;  /* 0x000000ffff987224 */ /* 0x000fe400078e002f */
[----:B------:R-:W-:Y:S01]  /*9700*/  FMUL.FTZ R49, R2, R153 ;  /* 0x0000009902317220 */ /* 0x000fe20000410000 */
[----:B------:R-:W-:Y:S01]  /*9710*/  MOV R153, R23 ;  /* 0x0000001700997202 */ /* 0x000fe20000000f00 */
[----:B------:R-:W-:Y:S02]  /*9720*/  FMUL.FTZ R23, R0, R127 ;  /* 0x0000007f00177220 */ /* 0x000fe40000410000 */
        /* <DEDUP_REMOVED lines=12> */
[----:B------:R-:W-:Y:S02]  /*97f0*/  FMUL.FTZ R76, R2, R76 ;  /* 0x0000004c024c7220 */ /* 0x000fe40000410000 */
[----:B---3--:R-:W-:Y:S02]  /*9800*/  FFMA.FTZ R108, R0, R6, R165 ;  /* 0x00000006006c7223 */ /* 0x008fe400000100a5 */
        /* <DEDUP_REMOVED lines=11> */
[----:B------:R-:W-:Y:S01]  /*98c0*/  MOV R2, R30 ;  /* 0x0000001e00027202 */ /* 0x000fe20000000f00 */
[C---:B------:R-:W-:Y:S01]  /*98d0*/  FMUL.FTZ R6, R0.reuse, R110 ;  /* 0x0000006e00067220 */ /* 0x040fe20000410000 */
[----:B------:R-:W-:Y:S01]  /*98e0*/  MOV R110, R105 ;  /* 0x00000069006e7202 */ /* 0x000fe20000000f00 */
[C---:B------:R-:W-:Y:S01]  /*98f0*/  FMUL.FTZ R7, R0.reuse, R111 ;  /* 0x0000006f00077220 */ /* 0x040fe20000410000 */
[----:B------:R-:W-:Y:S01]  /*9900*/  MOV R111, R26 ;  /* 0x0000001a006f7202 */ /* 0x000fe20000000f00 */
[C---:B------:R-:W-:Y:S02]  /*9910*/  FMUL.FTZ R10, R0.reuse, R114 ;  /* 0x00000072000a7220 */ /* 0x040fe40000410000 */
[C---:B------:R-:W-:Y:S02]  /*9920*/  FMUL.FTZ R14, R0.reuse, R118 ;  /* 0x00000076000e7220 */ /* 0x040fe40000410000 */
[C---:B------:R-:W-:Y:S01]  /*9930*/  FMUL.FTZ R15, R0.reuse, R119 ;  /* 0x00000077000f7220 */ /* 0x040fe20000410000 */
[----:B------:R-:W-:Y:S01]  /*9940*/  MOV R119, R121 ;  /* 0x0000007900777202 */ /* 0x000fe20000000f00 */
[----:B------:R-:W-:Y:S01]  /*9950*/  IMAD.MOV.U32 R121, RZ, RZ, R113 ;  /* 0x000000ffff797224 */ /* 0x000fe200078e0071 */
[----:B------:R-:W-:Y:S01]  /*9960*/  MOV R113, R43 ;  /* 0x0000002b00717202 */ /* 0x000fe20000000f00 */
[----:B------:R-:W-:Y:S02]  /*9970*/  IMAD.MOV.U32 R133, RZ, RZ, R31 ;  /* 0x000000ffff857224 */ /* 0x000fe400078e001f */
        /* <DEDUP_REMOVED lines=8> */
[----:B------:R-:W-:Y:S01]  /*9a00*/  MOV R146, R141 ;  /* 0x0000008d00927202 */ /* 0x000fe20000000f00 */
        /* <DEDUP_REMOVED lines=29> */
[----:B------:R-:W-:Y:S01]  /*9be0*/  IMAD.MOV.U32 R140, RZ, RZ, R120 ;  /* 0x000000ffff8c7224 */ /* 0x000fe200078e0078 */
[----:B------:R-:W-:Y:S01]  /*9bf0*/  MOV R120, R112 ;  /* 0x0000007000787202 */ /* 0x000fe20000000f00 */
[----:B------:R-:W-:Y:S02]  /*9c00*/  IMAD.MOV.U32 R112, RZ, RZ, R35 ;  /* 0x000000ffff707224 */ /* 0x000fe400078e0023 */
[C---:B------:R-:W-:Y:S01]  /*9c10*/  FMUL.FTZ R35, R0.reuse, R139 ;  /* 0x0000008b00237220 */ /* 0x040fe20000410000 */
[----:B------:R-:W-:Y:S01]  /*9c20*/  MOV R154, R120 ;  /* 0x00000078009a7202 */ /* 0x000fe20000000f00 */
[----:B------:R-:W-:Y:S01]  /*9c30*/  IMAD.MOV.U32 R114, RZ, RZ, R27 ;  /* 0x000000ffff727224 */ /* 0x000fe200078e001b */
[----:B------:R-:W-:Y:S01]  /*9c40*/  MOV R126, R112 ;  /* 0x00000070007e7202 */ /* 0x000fe20000000f00 */
[C---:B------:R-:W-:Y:S02]  /*9c50*/  FMUL.FTZ R27, R0.reuse, R131 ;  /* 0x00000083001b7220 */ /* 0x040fe40000410000 */
[----:B------:R-:W-:Y:S02]  /*9c60*/  IMAD.MOV.U32 R148, RZ, RZ, R39 ;  /* 0x000000ffff947224 */ /* 0x000fe400078e0027 */
[----:B------:R-:W-:Y:S01]  /*9c70*/  FMUL.FTZ R39, R0, R143 ;  /* 0x0000008f00277220 */ /* 0x000fe20000410000 */
[----:B------:R-:W-:Y:S01]  /*9c80*/  @P6 SHF.R.S32.HI R0, RZ, 0x1f, R115 ;  /* 0x0000001fff006819 */ /* 0x000fe20000011473 */
[----:B------:R-:W-:Y:S01]  /*9c90*/  IMAD.MOV.U32 R118, RZ, RZ, R2 ;  /* 0x000000ffff767224 */ /* 0x000fe200078e0002 */
[----:B------:R-:W-:Y:S01]  /*9ca0*/  MOV R143, R110 ;  /* 0x0000006e008f7202 */ /* 0x000fe20000000f00 */
[----:B------:R-:W-:Y:S02]  /*9cb0*/  IMAD.MOV.U32 R116, RZ, RZ, R104 ;  /* 0x000000ffff747224 */ /* 0x000fe400078e0068 */
[----:B------:R-:W-:Y:S01]  /*9cc0*/  @P6 IMAD R0, R0, c[0x0][0x1e0], RZ ;  /* 0x0000780000006a24 */ /* 0x000fe200078e02ff */
[----:B------:R-:W-:Y:S01]  /*9cd0*/  MOV R139, R118 ;  /* 0x00000076008b7202 */ /* 0x000fe20000000f00 */
[C---:B------:R-:W-:Y:S01]  /*9ce0*/  @P6 IMAD.WIDE.U32 R104, R115.reuse, c[0x0][0x1e0], RZ ;  /* 0x0000780073686a25 */ /* 0x040fe200078e00ff */
[----:B------:R-:W-:Y:S03]  /*9cf0*/  MOV R141, R116 ;  /* 0x00000074008d7202 */ /* 0x000fe60000000f00 */
[----:B------:R-:W-:Y:S01]  /*9d00*/  @P6 IMAD R0, R115, c[0x0][0x1e4], R0 ;  /* 0x0000790073006a24 */ /* 0x000fe200078e0200 */
[----:B------:R-:W-:Y:S01]  /*9d10*/  MOV R115, R114 ;  /* 0x0000007200737202 */ /* 0x000fe20000000f00 */
[----:B------:R-:W-:Y:S01]  /*9d20*/  IMAD.MOV.U32 R127, RZ, RZ, R119 ;  /* 0x000000ffff7f7224 */ /* 0x000fe200078e0077 */
[----:B------:R-:W-:Y:S01]  /*9d30*/  MOV R114, R149 ;  /* 0x0000009500727202 */ /* 0x000fe20000000f00 */
[----:B------:R-:W-:Y:S01]  /*9d40*/  IMAD.MOV.U32 R123, RZ, RZ, R132 ;  /* 0x000000ffff7b7224 */ /* 0x000fe200078e0084 */
[----:B------:R-:W-:Y:S01]  /*9d50*/  MOV R149, R133 ;  /* 0x0000008500957202 */ /* 0x000fe20000000f00 */
[----:B------:R-:W-:Y:S01]  /*9d60*/  IMAD.MOV.U32 R133, RZ, RZ, R3 ;  /* 0x000000ffff857224 */ /* 0x000fe200078e0003 */
[----:B------:R-:W-:Y:S01]  /*9d70*/  @P6 IADD3 R0, R105, R0, RZ ;  /* 0x0000000069006210 */ /* 0x000fe20007ffe0ff */
[----:B------:R-:W2:Y:S01]  /*9d80*/  LDL.64 R2, [R1+0x30] ;  /* 0x0000300001027983 */ /* 0x000ea20000100a00 */
[----:B------:R-:W-:Y:S01]  /*9d90*/  IMAD.MOV.U32 R132, RZ, RZ, R107 ;  /* 0x000000ffff847224 */ /* 0x000fe200078e006b */
[----:B------:R-:W-:Y:S01]  /*9da0*/  MOV R119, R114 ;  /* 0x0000007200777202 */ /* 0x000fe20000000f00 */
[----:B------:R-:W-:Y:S01]  /*9db0*/  IMAD.MOV.U32 R134, RZ, RZ, R111 ;  /* 0x000000ffff867224 */ /* 0x000fe200078e006f */
[----:B------:R-:W-:Y:S01]  /*9dc0*/  MOV R131, R123 ;  /* 0x0000007b00837202 */ /* 0x000fe20000000f00 */
[----:B------:R-:W-:Y:S01]  /*9dd0*/  @P6 IMAD R0, R0, 0x60, RZ ;  /* 0x0000006000006824 */ /* 0x000fe200078e02ff */
[----:B------:R-:W-:Y:S01]  /*9de0*/  MOV R123, R113 ;  /* 0x00000071007b7202 */ /* 0x000fe20000000f00 */
[----:B------:R-:W-:Y:S01]  /*9df0*/  IMAD.MOV.U32 R130, RZ, RZ, R126 ;  /* 0x000000ffff827224 */ /* 0x000fe200078e007e */
[----:B------:R-:W-:Y:S01]  /*9e00*/  MOV R138, R115 ;  /* 0x00000073008a7202 */ /* 0x000fe20000000f00 */
[----:B------:R-:W-:Y:S01]  /*9e10*/  IMAD.MOV.U32 R126, RZ, RZ, R109 ;  /* 0x000000ffff7e7224 */ /* 0x000fe200078e006d */
[----:B------:R-:W-:Y:S01]  /*9e20*/  MOV R150, R133 ;  /* 0x0000008500967202 */ /* 0x000fe20000000f00 */
[----:B------:R-:W-:Y:S01]  /*9e30*/  IMAD.MOV.U32 R147, RZ, RZ, R140 ;  /* 0x000000ffff937224 */ /* 0x000fe200078e008c */
[----:B------:R-:W-:Y:S01]  /*9e40*/  MOV R140, R121 ;  /* 0x00000079008c7202 */ /* 0x000fe20000000f00 */
[----:B------:R-:W-:Y:S01]  /*9e50*/  FFMA.FTZ R112, R211, c[0x0][0x2d0], -R103 ;  /* 0x0000b400d3707a23 */ /* 0x000fe20000010867 */
[----:B------:R-:W-:Y:S01]  /*9e60*/  MOV R133, R125 ;  /* 0x0000007d00857202 */ /* 0x000fe20000000f00 */
[----:B------:R-:W-:Y:S02]  /*9e70*/  IMAD.MOV.U32 R142, RZ, RZ, R119 ;  /* 0x000000ffff8e7224 */ /* 0x000fe400078e0077 */
[----:B------:R-:W-:Y:S02]  /*9e80*/  IMAD.MOV.U32 R125, RZ, RZ, R117 ;  /* 0x000000ffff7d7224 */ /* 0x000fe400078e0075 */
[----:B------:R-:W-:Y:S01]  /*9e90*/  MUFU.EX2 R112, R112 ;  /* 0x0000007000707308 */ /* 0x000fe20000000800 */
[----:B------:R-:W-:Y:S02]  /*9ea0*/  IMAD.MOV.U32 R151, RZ, RZ, R124 ;  /* 0x000000ffff977224 */ /* 0x000fe400078e007c */
[----:B------:R-:W-:Y:S03]  /*9eb0*/  FFMA.FTZ R128, R128, c[0x0][0x2d0], -R164 ;  /* 0x0000b40080807a23 */ /* 0x000fe600000108a4 */
[----:B------:R-:W-:Y:S02]  /*9ec0*/  MOV R155, R151 ;  /* 0x00000097009b7202 */ /* 0x000fe40000000f00 */
[----:B------:R-:W-:Y:S01]  /*9ed0*/  MOV R151, R147 ;  /* 0x0000009300977202 */ /* 0x000fe20000000f00 */
[----:B------:R-:W-:Y:S01]  /*9ee0*/  IMAD.MOV.U32 R147, RZ, RZ, R143 ;  /* 0x000000ffff937224 */ /* 0x000fe200078e008f */
[----:B--2---:R-:W-:Y:S02]  /*9ef0*/  @P6 MOV R3, R122 ;  /* 0x0000007a00036202 */ /* 0x004fe40000000f00 */
[----:B------:R-:W-:Y:S02]  /*9f00*/  MOV R122, R149 ;  /* 0x00000095007a7202 */ /* 0x000fe40000000f00 */
[----:B------:R-:W-:Y:S01]  /*9f10*/  MOV R149, R129 ;  /* 0x0000008100957202 */ /* 0x000fe20000000f00 */
[----:B------:R-:W-:Y:S01]  /*9f20*/  @P6 IMAD.WIDE.U32 R2, R104, 0x60, R2 ;  /* 0x0000006068026825 */ /* 0x000fe200078e0002 */
[----:B------:R-:W-:Y:S02]  /*9f30*/  MOV R129, R106 ;  /* 0x0000006a00817202 */ /* 0x000fe40000000f00 */
[----:B------:R-:W-:Y:S02]  /*9f40*/  MOV R135, R122 ;  /* 0x0000007a00877202 */ /* 0x000fe40000000f00 */
[----:B------:R-:W-:Y:S02]  /*9f50*/  @P6 IADD3 R0, R3, R0, RZ ;  /* 0x0000000003006210 */ /* 0x000fe40007ffe0ff */
[----:B------:R-:W-:Y:S01]  /*9f60*/  MOV R143, R135 ;  /* 0x00000087008f7202 */ /* 0x000fe20000000f00 */
[----:B------:R-:W-:Y:S01]  /*9f70*/  IMAD.MOV.U32 R135, RZ, RZ, R130 ;  /* 0x000000ffff877224 */ /* 0x000fe200078e0082 */
[C---:B------:R-:W-:Y:S01]  /*9f80*/  @P6 SHF.L.U64.HI R104, R2.reuse, 0x1, R0 ;  /* 0x0000000102686819 */ /* 0x040fe20000010200 */
[----:B------:R-:W-:Y:S01]  /*9f90*/  @P6 IMAD.SHL.U32 R0, R2, 0x2, RZ ;  /* 0x0000000202006824 */ /* 0x000fe200078e00ff */
[----:B------:R-:W-:Y:S04]  /*9fa0*/  MOV R130, R125 ;  /* 0x0000007d00827202 */ /* 0x000fe80000000f00 */
[C---:B------:R-:W-:Y:S02]  /*9fb0*/  @P6 IADD3 R2, P0, R0.reuse, c[0x0][0x1c8], RZ ;  /* 0x0000720000026a10 */ /* 0x040fe40007f1e0ff */
[----:B------:R-:W-:Y:S02]  /*9fc0*/  @P6 IADD3 R106, P5, R0, 0x80, RZ ;  /* 0x00000080006a6810 */ /* 0x000fe40007fbe0ff */
[----:B------:R-:W-:Y:S02]  /*9fd0*/  @P6 IADD3.X R3, R104, c[0x0][0x1cc], RZ, P0, !PT ;  /* 0x0000730068036a10 */ /* 0x000fe400007fe4ff */
[----:B------:R-:W-:Y:S03]  /*9fe0*/  @P6 IADD3 R106, P0, R106, c[0x0][0x1c8], RZ ;  /* 0x000072006a6a6a10 */ /* 0x000fe60007f1e0ff */
[----:B------:R1:W-:Y:S01]  /*9ff0*/  @P6 LDGSTS.E.BYPASS.LTC128B.128 [R127+0xc100], [R2.64], !P4 ;  /* 0x0c100000027f6fae */ /* 0x0003e2000e101d48 */
[--C-:B------:R-:W-:Y:S02]  /*a000*/  @P6 IADD3.X R107, RZ, c[0x0][0x1cc], R104.reuse, P0, P5 ;  /* 0x00007300ff6b6a10 */ /* 0x100fe400007ea468 */
[----:B------:R-:W-:Y:S05]  /*a010*/  @P6 IADD3 R0, P5, R0, 0x100, RZ ;  /* 0x0000010000006810 */ /* 0x000fea0007fbe0ff */
[----:B------:R2:W-:Y:S02]  /*a020*/  @P6 LDGSTS.E.BYPASS.LTC128B.128 [R127+0xf100], [R106.64], !P3 ;  /* 0x0f1000006a7f6fae */ /* 0x0005e4000d901d48 */
[----:B--2---:R-:W-:Y:S01]  /*a030*/  @P6 IADD3 R106, P0, R0, c[0x0][0x1c8], RZ ;  /* 0x00007200006a6a10 */ /* 0x004fe20007f1e0ff */
[--C-:B------:R-:W-:Y:S03]  /*a040*/  FFMA.FTZ R0, R210, c[0x0][0x2d0], -R103.reuse ;  /* 0x0000b400d2007a23 */ /* 0x100fe60000010867 */
[----:B------:R-:W-:Y:S02]  /*a050*/  @P6 IADD3.X R107, RZ, c[0x0][0x1cc], R104, P0, P5 ;  /* 0x00007300ff6b6a10 */ /* 0x000fe400007ea468 */
[----:B------:R-:W-:Y:S01]  /*a060*/  @P6 MOV R104, 0x6 ;  /* 0x0000000600686802 */ /* 0x000fe20000000f00 */
[----:B------:R-:W2:Y:S02]  /*a070*/  MUFU.EX2 R0, R0 ;  /* 0x0000000000007308 */ /* 0x000ea40000000800 */
[----:B------:R3:W-:Y:S02]  /*a080*/  @P6 LDGSTS.E.BYPASS.LTC128B.128 [R127+0x12100], [R106.64], !P2 ;  /* 0x121000006a7f6fae */ /* 0x0007e4000d101d48 */
[----:B---3--:R-:W-:Y:S04]  /*a090*/  @P6 MOV R106, c[0x0][0x1e0] ;  /* 0x00007800006a6a02 */ /* 0x008fe80000000f00 */
[C---:B------:R-:W-:Y:S01]  /*a0a0*/  @P6 SHF.L.U64.HI R104, R106.reuse, R104, c[0x0][0x1e4] ;  /* 0x000079006a686619 */ /* 0x040fe20000010268 */
[----:B------:R-:W-:Y:S05]  /*a0b0*/  @P6 IMAD.SHL.U32 R106, R106, 0x40, RZ ;  /* 0x000000406a6a6824 */ /* 0x000fea00078e00ff */
[----:B-1----:R-:W-:Y:S04]  /*a0c0*/  @P6 IADD3 R2, P0, R2, R106, RZ ;  /* 0x0000006a02026210 */ /* 0x002fe80007f1e0ff */
[----:B------:R-:W-:Y:S02]  /*a0d0*/  @P6 IADD3.X R3, R104, R3, RZ, P0, !PT ;  /* 0x0000000368036210 */ /* 0x000fe400007fe4ff */
[----:B------:R-:W-:Y:S03]  /*a0e0*/  @P6 IADD3 R106, P0, R106, R2, RZ ;  /* 0x000000026a6a6210 */ /* 0x000fe60007f1e0ff */
[----:B------:R1:W-:Y:S01]  /*a0f0*/  @P6 LDGSTS.E.BYPASS.LTC128B.128 [R127+0xd100], [R2.64], !P4 ;  /* 0x0d100000027f6fae */ /* 0x0003e2000e101d48 */
[----:B------:R-:W-:Y:S02]  /*a100*/  @P6 IADD3.X R107, R104, R3, RZ, P0, !PT ;  /* 0x00000003686b6210 */ /* 0x000fe400007fe4ff */
[----:B--2---:R-:W-:Y:S01]  /*a110*/  F2FP.BF16.PACK_AB R104, R0, R166 ;  /* 0x000000a60068723e */ /* 0x004fe200000010ff */
[--C-:B------:R-:W-:Y:S04]  /*a120*/  FFMA.FTZ R166, R136, c[0x0][0x2d0], -R164.reuse ;  /* 0x0000b40088a67a23 */ /* 0x100fe800000108a4 */
[----:B------:R1:W-:Y:S02]  /*a130*/  @P6 LDGSTS.E.BYPASS.LTC128B.128 [R127+0x10100], [R2.64+0x80], !P3 ;  /* 0x10100080027f6fae */ /* 0x0003e4000d901d48 */
[----:B------:R-:W-:Y:S06]  /*a140*/  MUFU.EX2 R166, R166 ;  /* 0x000000a600a67308 */ /* 0x000fec0000000800 */
[----:B------:R1:W-:Y:S08]  /*a150*/  @P6 LDGSTS.E.BYPASS.LTC128B.128 [R127+0x13100], [R2.64+0x100], !P2 ;  /* 0x13100100027f6fae */ /* 0x0003f0000d101d48 */
[----:B------:R2:W-:Y:S08]  /*a160*/  @P6 LDGSTS.E.BYPASS.LTC128B.128 [R127+0xe100], [R106.64], !P4 ;  /* 0x0e1000006a7f6fae */ /* 0x0005f0000e101d48 */
[----:B------:R2:W-:Y:S08]  /*a170*/  @P6 LDGSTS.E.BYPASS.LTC128B.128 [R127+0x11100], [R106.64+0x80], !P3 ;  /* 0x111000806a7f6fae */ /* 0x0005f0000d901d48 */
[----:B------:R2:W-:Y:S01]  /*a180*/  @P6 LDGSTS.E.BYPASS.LTC128B.128 [R127+0x14100], [R106.64+0x100], !P2 ;  /* 0x141001006a7f6fae */ /* 0x0005e2000d101d48 */
[--C-:B-1----:R-:W-:Y:S02]  /*a190*/  FFMA.FTZ R2, R167, c[0x0][0x2d0], -R164.reuse ;  /* 0x0000b400a7027a23 */ /* 0x102fe400000108a4 */
[----:B------:R-:W-:Y:S05]  /*a1a0*/  FFMA.FTZ R3, R212, c[0x0][0x2d0], -R103 ;  /* 0x0000b400d4037a23 */ /* 0x000fea0000010867 */
[----:B------:R-:W0:Y:S01]  /*a1b0*/  LDGDEPBAR ;  /* 0x00000000000079af */ /* 0x000e220000000000 */
[----:B------:R-:W1:Y:S10]  /*a1c0*/  MUFU.EX2 R2, R2 ;  /* 0x0000000200027308 */ /* 0x000e740000000800 */
[----:B------:R3:W4:Y:S01]  /*a1d0*/  MUFU.EX2 R114, R3 ;  /* 0x0000000300727308 */ /* 0x0007220000000800 */
[----:B--2---:R-:W-:Y:S02]  /*a1e0*/  FADD.FTZ R106, R0, R213 ;  /* 0x000000d5006a7221 */ /* 0x004fe40000010000 */
[----:B------:R-:W-:Y:S02]  /*a1f0*/  FFMA.FTZ R0, R209, c[0x0][0x2d0], -R164 ;  /* 0x0000b400d1007a23 */ /* 0x000fe400000108a4 */
[----:B------:R-:W-:Y:S02]  /*a200*/  FADD.FTZ R115, R112, R106 ;  /* 0x0000006a70737221 */ /* 0x000fe40000010000 */
[C---:B-1----:R-:W-:Y:S03]  /*a210*/  FADD.FTZ R121, R2.reuse, R108 ;  /* 0x0000006c02797221 */ /* 0x042fe60000010000 */
[----:B------:R1:W-:Y:S01]  /*a220*/  MUFU.EX2 R113, R0 ;  /* 0x0000000000717308 */ /* 0x0003e20000000800 */
[----:B------:R-:W2:Y:S01]  /*a230*/  LDSM.16.MT88.4 R108, [R224] ;  /* 0x00000000e06c783b */ /* 0x000ea20000004200 */
[----:B------:R-:W-:Y:S01]  /*a240*/  F2FP.BF16.PACK_AB R105, R2, R165 ;  /* 0x000000a50269723e */ /* 0x000fe200000010ff */
[--C-:B------:R-:W-:Y:S02]  /*a250*/  FFMA.FTZ R2, R220, c[0x0][0x2d0], -R103.reuse ;  /* 0x0000b400dc027a23 */ /* 0x100fe40000010867 */
[--C-:B------:R-:W-:Y:S02]  /*a260*/  FFMA.FTZ R165, R153, c[0x0][0x2d0], -R103.reuse ;  /* 0x0000b40099a57a23 */ /* 0x100fe40000010867 */
[--C-:B---3--:R-:W-:Y:S01]  /*a270*/  FFMA.FTZ R3, R208, c[0x0][0x2d0], -R164.reuse ;  /* 0x0000b400d0037a23 */ /* 0x108fe200000108a4 */
[----:B----4-:R-:W-:Y:S02]  /*a280*/  F2FP.BF16.PACK_AB R106, R114, R112 ;  /* 0x00000070726a723e */ /* 0x010fe400000010ff */
[----:B------:R3:W-:Y:S01]  /*a290*/  MUFU.EX2 R119, R2 ;  /* 0x0000000200777308 */ /* 0x0007e20000000800 */
[--C-:B------:R-:W-:Y:S09]  /*a2a0*/  FFMA.FTZ R112, R216, c[0x0][0x2d0], -R164.reuse ;  /* 0x0000b400d8707a23 */ /* 0x100ff200000108a4 */
[----:B------:R-:W4:Y:S01]  /*a2b0*/  MUFU.EX2 R3, R3 ;  /* 0x0000000300037308 */ /* 0x000f220000000800 */
[----:B-1----:R-:W-:Y:S09]  /*a2c0*/  FFMA.FTZ R0, R219, c[0x0][0x2d0], -R103 ;  /* 0x0000b400db007a23 */ /* 0x002ff20000010867 */
[----:B------:R-:W-:Y:S01]  /*a2d0*/  MUFU.EX2 R120, R112 ;  /* 0x0000007000787308 */ /* 0x000fe20000000800 */
[--C-:B---3--:R-:W-:Y:S09]  /*a2e0*/  FFMA.FTZ R2, R215, c[0x0][0x2d0], -R164.reuse ;  /* 0x0000b400d7027a23 */ /* 0x108ff200000108a4 */
[----:B------:R1:W-:Y:S01]  /*a2f0*/  MUFU.EX2 R116, R2 ;  /* 0x0000000200747308 */ /* 0x0003e20000000800 */
[----:B----4-:R-:W-:Y:S01]  /*a300*/  F2FP.BF16.PACK_AB R107, R113, R3 ;  /* 0x00000003716b723e */ /* 0x010fe200000010ff */
[----:B------:R-:W-:Y:S04]  /*a310*/  FADD.FTZ R3, R3, R121 ;  /* 0x0000007903037221 */ /* 0x000fe80000010000 */
[----:B------:R-:W-:Y:S04]  /*a320*/  FADD.FTZ R122, R113, R3 ;  /* 0x00000003717a7221 */ /* 0x000fe80000010000 */
[----:B------:R-:W3:Y:S01]  /*a330*/  MUFU.EX2 R0, R0 ;  /* 0x0000000000007308 */ /* 0x000ee20000000800 */
[C---:B--2---:R-:W-:Y:S05]  /*a340*/  HMMA.16816.F32.BF16 R4, R104.reuse, R108, R4 ;  /* 0x0000006c6804723c */ /* 0x044fea0000041804 */
[--C-:B------:R-:W-:Y:S03]  /*a350*/  FFMA.FTZ R3, R130, c[0x0][0x2d0], -R164.reuse ;  /* 0x0000b40082037a23 */ /* 0x100fe600000108a4 */
[C---:B------:R-:W-:Y:S01]  /*a360*/  HMMA.16816.F32.BF16 R8, R104.reuse, R110, R8 ;  /* 0x0000006e6808723c */ /* 0x040fe20000041808 */
[----:B------:R-:W2:Y:S01]  /*a370*/  LDSM.16.MT88.4 R108, [R228] ;  /* 0x00000000e46c783b */ /* 0x000ea20000004200 */
[----:B------:R-:W-:Y:S02]  /*a380*/  MUFU.EX2 R130, R3 ;  /* 0x0000000300827308 */ /* 0x000fe40000000800 */
[--C-:B-1----:R-:W-:Y:S08]  /*a390*/  FFMA.FTZ R2, R214, c[0x0][0x2d0], -R164.reuse ;  /* 0x0000b400d6027a23 */ /* 0x102ff000000108a4 */
[----:B------:R1:W4:Y:S10]  /*a3a0*/  MUFU.EX2 R118, R2 ;  /* 0x0000000200767308 */ /* 0x0003340000000800 */
[----:B------:R-:W-:Y:S01]  /*a3b0*/  MUFU.EX2 R165, R165 ;  /* 0x000000a500a57308 */ /* 0x000fe20000000800 */
[--C-:B-1----:R-:W-:Y:S09]  /*a3c0*/  FFMA.FTZ R2, R221, c[0x0][0x2d0], -R103.reuse ;  /* 0x0000b400dd027a23 */ /* 0x102ff20000010867 */
[----:B------:R1:W-:Y:S01]  /*a3d0*/  MUFU.EX2 R117, R2 ;  /* 0x0000000200757308 */ /* 0x0003e20000000800 */
[C---:B--2---:R-:W-:Y:S08]  /*a3e0*/  HMMA.16816.F32.BF16 R12, R104.reuse, R108, R12 ;  /* 0x0000006c680c723c */ /* 0x044ff0000004180c */
[C---:B------:R-:W-:Y:S01]  /*a3f0*/  HMMA.16816.F32.BF16 R16, R104.reuse, R110, R16 ;  /* 0x0000006e6810723c */ /* 0x040fe20000041810 */
[----:B------:R-:W2:Y:S03]  /*a400*/  LDSM.16.MT88.4 R108, [R227] ;  /* 0x00000000e36c783b */ /* 0x000ea60000004200 */
[----:B-1----:R-:W-:Y:S01]  /*a410*/  FFMA.FTZ R2, R222, c[0x0][0x2d0], -R103 ;  /* 0x0000b400de027a23 */ /* 0x002fe20000010867 */
[----:B------:R-:W-:Y:S03]  /*a420*/  IADD3 R222, R218, -0x1, RZ ;  /* 0xffffffffdade7810 */ /* 0x000fe60007ffe0ff */
[----:B------:R1:W1:Y:S01]  /*a430*/  MUFU.EX2 R127, R2 ;  /* 0x00000002007f7308 */ /* 0x0002620000000800 */
[C---:B--2---:R-:W-:Y:S03]  /*a440*/  HMMA.16816.F32.BF16 R20, R104.reuse, R108, R20 ;  /* 0x0000006c6814723c */ /* 0x044fe60000041814 */
[----:B-1----:R-:W-:Y:S06]  /*a450*/  FFMA.FTZ R2, R217, c[0x0][0x2d0], -R164 ;  /* 0x0000b400d9027a23 */ /* 0x002fec00000108a4 */
[----:B------:R1:W2:Y:S01]  /*a460*/  MUFU.EX2 R124, R2 ;  /* 0x00000002007c7308 */ /* 0x0002a20000000800 */
[C---:B------:R-:W-:Y:S01]  /*a470*/  HMMA.16816.F32.BF16 R24, R104.reuse, R110, R24 ;  /* 0x0000006e6818723c */ /* 0x040fe20000041818 */
[----:B------:R-:W2:Y:S02]  /*a480*/  LDSM.16.MT88.4 R108, [R249] ;  /* 0x00000000f96c783b */ /* 0x000ea40000004200 */
[----:B-1----:R-:W-:Y:S06]  /*a490*/  FADD.FTZ R2, R114, R115 ;  /* 0x0000007372027221 */ /* 0x002fec0000010000 */
[----:B------:R-:W-:Y:S03]  /*a4a0*/  LDSM.16.MT88.4 R112, [R228+0x1000] ;  /* 0x00100000e470783b */ /* 0x000fe60000004200 */
[----:B---3--:R-:W-:Y:S02]  /*a4b0*/  FADD.FTZ R121, R0, R2 ;  /* 0x0000000200797221 */ /* 0x008fe40000010000 */
[----:B------:R-:W-:Y:S04]  /*a4c0*/  FADD.FTZ R2, R116, R122 ;  /* 0x0000007a74027221 */ /* 0x000fe80000010000 */
[----:B----4-:R-:W-:Y:S04]  /*a4d0*/  FADD.FTZ R2, R118, R2 ;  /* 0x0000000276027221 */ /* 0x010fe80000010000 */
[----:B------:R-:W-:Y:S01]  /*a4e0*/  FADD.FTZ R2, R120, R2 ;  /* 0x0000000278027221 */ /* 0x000fe20000010000 */
[C---:B--2---:R-:W-:Y:S08]  /*a4f0*/  HMMA.16816.F32.BF16 R28, R104.reuse, R108, R28 ;  /* 0x0000006c681c723c */ /* 0x044ff0000004181c */
        /* <DEDUP_REMOVED lines=25> */
[----:B------:R-:W1:Y:S06]  /*a690*/  LDSM.16.MT88.4 R108, [R224+0x800] ;  /* 0x00080000e06c783b */ /* 0x000e6c0000004200 */
[----:B------:R-:W-:Y:S01]  /*a6a0*/  F2FP.BF16.PACK_AB R104, R119, R0 ;  /* 0x000000007768723e */ /* 0x000fe200000010ff */
[--C-:B------:R-:W-:Y:S01]  /*a6b0*/  FFMA.FTZ R0, R126, c[0x0][0x2d0], -R103.reuse ;  /* 0x0000b4007e007a23 */ /* 0x100fe20000010867 */
[----:B------:R-:W-:Y:S03]  /*a6c0*/  F2FP.BF16.PACK_AB R105, R118, R116 ;  /* 0x000000747669723e */ /* 0x000fe600000010ff */
[----:B------:R-:W-:Y:S02]  /*a6d0*/  F2FP.BF16.PACK_AB R106, R127, R117 ;  /* 0x000000757f6a723e */ /* 0x000fe400000010ff */
[C---:B------:R-:W-:Y:S01]  /*a6e0*/  F2FP.BF16.PACK_AB R107, R124.reuse, R120 ;  /* 0x000000787c6b723e */ /* 0x040fe200000010ff */
[----:B------:R-:W-:Y:S01]  /*a6f0*/  FADD.FTZ R124, R124, R2 ;  /* 0x000000027c7c7221 */ /* 0x000fe20000010000 */
[----:B------:R-:W-:Y:S02]  /*a700*/  MOV R126, R123 ;  /* 0x0000007b007e7202 */ /* 0x000fe40000000f00 */
[----:B------:R2:W3:Y:S03]  /*a710*/  MUFU.EX2 R123, R0 ;  /* 0x00000000007b7308 */ /* 0x0004e60000000800 */
[C---:B-1----:R-:W-:Y:S03]  /*a720*/  HMMA.16816.F32.BF16 R4, R104.reuse, R108, R4 ;  /* 0x0000006c6804723c */ /* 0x042fe60000041804 */
[--C-:B--2---:R-:W-:Y:S02]  /*a730*/  FFMA.FTZ R0, R154, c[0x0][0x2d0], -R103.reuse ;  /* 0x0000b4009a007a23 */ /* 0x104fe40000010867 */
[----:B------:R-:W-:Y:S01]  /*a740*/  IMAD.MOV.U32 R154, RZ, RZ, R150 ;  /* 0x000000ffff9a7224 */ /* 0x000fe200078e0096 */
[----:B------:R-:W-:Y:S02]  /*a750*/  MOV R150, R146 ;  /* 0x0000009200967202 */ /* 0x000fe40000000f00 */
[C---:B------:R-:W-:Y:S01]  /*a760*/  HMMA.16816.F32.BF16 R8, R104.reuse, R110, R8 ;  /* 0x0000006e6808723c */ /* 0x040fe20000041808 */
[----:B------:R-:W1:Y:S03]  /*a770*/  LDSM.16.MT88.4 R108, [R228+0x800] ;  /* 0x00080000e46c783b */ /* 0x000e660000004200 */
[----:B------:R-:W-:Y:S02]  /*a780*/  MOV R146, R131 ;  /* 0x0000008300927202 */ /* 0x000fe40000000f00 */
[----:B------:R-:W-:Y:S02]  /*a790*/  MOV R131, R129 ;  /* 0x0000008100837202 */ /* 0x000fe40000000f00 */
[----:B------:R2:W4:Y:S04]  /*a7a0*/  MUFU.EX2 R129, R0 ;  /* 0x0000000000817308 */ /* 0x0005280000000800 */
[--C-:B--2---:R-:W-:Y:S06]  /*a7b0*/  FFMA.FTZ R0, R126, c[0x0][0x2d0], -R164.reuse ;  /* 0x0000b4007e007a23 */ /* 0x104fec00000108a4 */
[----:B------:R2:W-:Y:S01]  /*a7c0*/  MUFU.EX2 R125, R0 ;  /* 0x00000000007d7308 */ /* 0x0005e20000000800 */
[C---:B-1----:R-:W-:Y:S08]  /*a7d0*/  HMMA.16816.F32.BF16 R12, R104.reuse, R108, R12 ;  /* 0x0000006c680c723c */ /* 0x042ff0000004180c */
[C---:B------:R-:W-:Y:S01]  /*a7e0*/  HMMA.16816.F32.BF16 R16, R104.reuse, R110, R16 ;  /* 0x0000006e6810723c */ /* 0x040fe20000041810 */
[----:B------:R-:W1:Y:S03]  /*a7f0*/  LDSM.16.MT88.4 R108, [R227+0x800] ;  /* 0x00080000e36c783b */ /* 0x000e660000004200 */
[----:B--2---:R-:W-:Y:S05]  /*a800*/  FFMA.FTZ R0, R223, c[0x0][0x2d0], -R164 ;  /* 0x0000b400df007a23 */ /* 0x004fea00000108a4 */
[----:B------:R-:W2:Y:S01]  /*a810*/  LDL R223, [R1+0xc] ;  /* 0x00000c0001df7983 */ /* 0x000ea20000100800 */
[----:B------:R3:W-:Y:S02]  /*a820*/  MUFU.EX2 R126, R0 ;  /* 0x00000000007e7308 */ /* 0x0007e40000000800 */
[----:B---3--:R-:W-:Y:S01]  /*a830*/  FFMA.FTZ R0, R155, c[0x0][0x2d0], -R103 ;  /* 0x0000b4009b007a23 */ /* 0x008fe20000010867 */
[C---:B-1----:R-:W-:Y:S03]  /*a840*/  HMMA.16816.F32.BF16 R20, R104.reuse, R108, R20 ;  /* 0x0000006c6814723c */ /* 0x042fe60000041814 */
[----:B------:R-:W-:Y:S01]  /*a850*/  IMAD.MOV.U32 R155, RZ, RZ, R154 ;  /* 0x000000ffff9b7224 */ /* 0x000fe200078e009a */
[----:B------:R-:W-:Y:S02]  /*a860*/  MOV R154, R150 ;  /* 0x00000096009a7202 */ /* 0x000fe40000000f00 */
[----:B------:R-:W-:Y:S01]  /*a870*/  MOV R150, R147 ;  /* 0x0000009300967202 */ /* 0x000fe20000000f00 */
[----:B------:R-:W-:Y:S01]  /*a880*/  IMAD.MOV.U32 R147, RZ, RZ, R135 ;  /* 0x000000ffff937224 */ /* 0x000fe200078e0087 */
[C---:B------:R-:W-:Y:S01]  /*a890*/  HMMA.16816.F32.BF16 R24, R104.reuse, R110, R24 ;  /* 0x0000006e6818723c */ /* 0x040fe20000041818 */
[----:B------:R-:W1:Y:S03]  /*a8a0*/  LDSM.16.MT88.4 R108, [R230+0x800] ;  /* 0x00080000e66c783b */ /* 0x000e660000004200 */
[----:B------:R-:W-:Y:S02]  /*a8b0*/  MOV R135, R131 ;  /* 0x0000008300877202 */ /* 0x000fe40000000f00 */
[----:B------:R3:W1:Y:S02]  /*a8c0*/  MUFU.EX2 R131, R0 ;  /* 0x0000000000837308 */ /* 0x0006640000000800 */
[----:B---3--:R-:W-:Y:S08]  /*a8d0*/  FFMA.FTZ R0, R141, c[0x0][0x2d0], -R103 ;  /* 0x0000b4008d007a23 */ /* 0x008ff00000010867 */
[----:B------:R3:W3:Y:S01]  /*a8e0*/  MUFU.EX2 R141, R0 ;  /* 0x00000000008d7308 */ /* 0x0006e20000000800 */
[C---:B-1----:R-:W-:Y:S08]  /*a8f0*/  HMMA.16816.F32.BF16 R28, R104.reuse, R108, R28 ;  /* 0x0000006c681c723c */ /* 0x042ff0000004181c */
[C---:B------:R-:W-:Y:S01]  /*a900*/  HMMA.16816.F32.BF16 R32, R104.reuse, R110, R32 ;  /* 0x0000006e6820723c */ /* 0x040fe20000041820 */
[----:B------:R-:W1:Y:S03]  /*a910*/  LDSM.16.MT88.4 R108, [R224+0x3800] ;  /* 0x00380000e06c783b */ /* 0x000e660000004200 */
[----:B---3--:R-:W-:Y:S01]  /*a920*/  FFMA.FTZ R0, R155, c[0x0][0x2d0], -R164 ;  /* 0x0000b4009b007a23 */ /* 0x008fe200000108a4 */
[----:B------:R-:W-:Y:S01]  /*a930*/  MOV R155, R150 ;  /* 0x00000096009b7202 */ /* 0x000fe20000000f00 */
[----:B------:R-:W-:Y:S01]  /*a940*/  IMAD.MOV.U32 R150, RZ, RZ, R135 ;  /* 0x000000ffff967224 */ /* 0x000fe200078e0087 */
[----:B------:R-:W-:Y:S02]  /*a950*/  MOV R135, R140 ;  /* 0x0000008c00877202 */ /* 0x000fe40000000f00 */
[----:B------:R3:W-:Y:S03]  /*a960*/  MUFU.EX2 R140, R0 ;  /* 0x00000000008c7308 */ /* 0x0007e60000000800 */
[----:B---3--:R-:W-:Y:S01]  /*a970*/  FADD.FTZ R0, R119, R121 ;  /* 0x0000007977007221 */ /* 0x008fe20000010000 */
[C---:B-1----:R-:W-:Y:S03]  /*a980*/  HMMA.16816.F32.BF16 R36, R104.reuse, R108, R36 ;  /* 0x0000006c6824723c */ /* 0x042fe60000041824 */
[----:B------:R-:W-:Y:S02]  /*a990*/  FADD.FTZ R122, R117, R0 ;  /* 0x00000000757a7221 */ /* 0x000fe40000010000 */
[----:B------:R-:W-:Y:S01]  /*a9a0*/  LDSM.16.MT88.4 R116, [R228+0x1800] ;  /* 0x00180000e474783b */ /* 0x000fe20000004200 */
[--C-:B------:R-:W-:Y:S02]  /*a9b0*/  FFMA.FTZ R0, R133, c[0x0][0x2d0], -R103.reuse ;  /* 0x0000b40085007a23 */ /* 0x100fe40000010867 */
[C---:B------:R-:W-:Y:S02]  /*a9c0*/  HMMA.16816.F32.BF16 R40, R104.reuse, R110, R40 ;  /* 0x0000006e6828723c */ /* 0x040fe40000041828 */
[----:B------:R1:W3:Y:S02]  /*a9d0*/  MUFU.EX2 R133, R0 ;  /* 0x0000000000857308 */ /* 0x0002e40000000800 */
[----:B------:R-:W-:Y:S01]  /*a9e0*/  FADD.FTZ R122, R127, R122 ;  /* 0x0000007a7f7a7221 */ /* 0x000fe20000010000 */
[----:B------:R-:W3:Y:S03]  /*a9f0*/  LDSM.16.MT88.4 R108, [R228+0x3800] ;  /* 0x00380000e46c783b */ /* 0x000ee60000004200 */
[----:B------:R-:W-:Y:S04]  /*aa00*/  FADD.FTZ R2, R123, R122 ;  /* 0x0000007a7b027221 */ /* 0x000fe80000010000 */
[----:B----4-:R-:W-:Y:S04]  /*aa10*/  FADD.FTZ R2, R129, R2 ;  /* 0x0000000281027221 */ /* 0x010fe80000010000 */
[----:B------:R-:W-:Y:S04]  /*aa20*/  FADD.FTZ R2, R131, R2 ;  /* 0x0000000283027221 */ /* 0x000fe80000010000 */
[----:B------:R-:W-:Y:S02]  /*aa30*/  FADD.FTZ R2, R141, R2 ;  /* 0x000000028d027221 */ /* 0x000fe40000010000 */
[----:B-1----:R-:W-:Y:S02]  /*aa40*/  FFMA.FTZ R0, R135, c[0x0][0x2d0], -R103 ;  /* 0x0000b40087007a23 */ /* 0x002fe40000010867 */
[----:B---3--:R-:W-:Y:S02]  /*aa50*/  FADD.FTZ R2, R133, R2 ;  /* 0x0000000285027221 */ /* 0x008fe40000010000 */
[----:B------:R1:W3:Y:S01]  /*aa60*/  MUFU.EX2 R135, R0 ;  /* 0x0000000000877308 */ /* 0x0002e20000000800 */
[C---:B------:R-:W-:Y:S08]  /*aa70*/  HMMA.16816.F32.BF16 R44, R104.reuse, R108, R44 ;  /* 0x0000006c682c723c */ /* 0x040ff0000004182c */
[C---:B------:R-:W-:Y:S01]  /*aa80*/  HMMA.16816.F32.BF16 R48, R104.reuse, R110, R48 ;  /* 0x0000006e6830723c */ /* 0x040fe20000041830 */
[----:B------:R-:W4:Y:S03]  /*aa90*/  LDSM.16.MT88.4 R108, [R227+0x3800] ;  /* 0x00380000e36c783b */ /* 0x000f260000004200 */
[----:B-1----:R-:W-:Y:S01]  /*aaa0*/  FFMA.FTZ R0, R150, c[0x0][0x2d0], -R164 ;  /* 0x0000b40096007a23 */ /* 0x002fe200000108a4 */
[----:B------:R-:W-:Y:S01]  /*aab0*/  MOV R150, R132 ;  /* 0x0000008400967202 */ /* 0x000fe20000000f00 */
[----:B---3--:R-:W-:Y:S02]  /*aac0*/  FADD.FTZ R2, R135, R2 ;  /* 0x0000000287027221 */ /* 0x008fe40000010000 */
[----:B------:R1:W-:Y:S04]  /*aad0*/  MUFU.EX2 R132, R0 ;  /* 0x0000000000847308 */ /* 0x0003e80000000800 */
[----:B-1----:R-:W-:Y:S02]  /*aae0*/  FFMA.FTZ R0, R147, c[0x0][0x2d0], -R164 ;  /* 0x0000b40093007a23 */ /* 0x002fe400000108a4 */
[----:B------:R-:W-:Y:S01]  /*aaf0*/  IMAD.MOV.U32 R147, RZ, RZ, R146 ;  /* 0x000000ffff937224 */ /* 0x000fe200078e0092 */
[----:B------:R-:W-:Y:S02]  /*ab00*/  MOV R146, R143 ;  /* 0x0000008f00927202 */ /* 0x000fe40000000f00 */
[----:B------:R-:W-:Y:S01]  /*ab10*/  MOV R143, R142 ;  /* 0x0000008e008f7202 */ /* 0x000fe20000000f00 */
[----:B------:R-:W-:Y:S01]  /*ab20*/  IMAD.MOV.U32 R142, RZ, RZ, R139 ;  /* 0x000000ffff8e7224 */ /* 0x000fe200078e008b */
[----:B------:R-:W-:Y:S01]  /*ab30*/  MOV R139, R138 ;  /* 0x0000008a008b7202 */ /* 0x000fe20000000f00 */
[--C-:B------:R-:W-:Y:S01]  /*ab40*/  FFMA.FTZ R3, R146, c[0x0][0x2d0], -R103.reuse ;  /* 0x0000b40092037a23 */ /* 0x100fe20000010867 */
[C---:B----4-:R-:W-:Y:S03]  /*ab50*/  HMMA.16816.F32.BF16 R52, R104.reuse, R108, R52 ;  /* 0x0000006c6834723c */ /* 0x050fe60000041834 */
[----:B------:R-:W-:Y:S01]  /*ab60*/  MOV R138, R134 ;  /* 0x00000086008a7202 */ /* 0x000fe20000000f00 */
[--C-:B------:R-:W-:Y:S01]  /*ab70*/  FFMA.FTZ R120, R143, c[0x0][0x2d0], -R103.reuse ;  /* 0x0000b4008f787a23 */ /* 0x100fe20000010867 */
[----:B------:R1:W-:Y:S01]  /*ab80*/  MUFU.EX2 R134, R0 ;  /* 0x0000000000867308 */ /* 0x0003e20000000800 */
[--C-:B------:R-:W-:Y:S02]  /*ab90*/  FFMA.FTZ R121, R142, c[0x0][0x2d0], -R103.reuse ;  /* 0x0000b4008e797a23 */ /* 0x100fe40000010867 */
[C---:B------:R-:W-:Y:S01]  /*aba0*/  HMMA.16816.F32.BF16 R56, R104.reuse, R110, R56 ;  /* 0x0000006e6838723c */ /* 0x040fe20000041838 */
[----:B------:R-:W3:Y:S03]  /*abb0*/  LDSM.16.MT88.4 R108, [R230+0x3800] ;  /* 0x00380000e66c783b */ /* 0x000ee60000004200 */
[--C-:B------:R-:W-:Y:S02]  /*abc0*/  FFMA.FTZ R167, R139, c[0x0][0x2d0], -R103.reuse ;  /* 0x0000b4008ba77a23 */ /* 0x100fe40000010867 */
[--C-:B------:R-:W-:Y:S01]  /*abd0*/  FFMA.FTZ R208, R138, c[0x0][0x2d0], -R103.reuse ;  /* 0x0000b4008ad07a23 */ /* 0x100fe20000010867 */
[----:B------:R-:W-:Y:S10]  /*abe0*/  MUFU.EX2 R214, R120 ;  /* 0x0000007800d67308 */ /* 0x000ff40000000800 */
[----:B------:R-:W-:Y:S01]  /*abf0*/  MUFU.EX2 R211, R121 ;  /* 0x0000007900d37308 */ /* 0x000fe20000000800 */
[--C-:B-1----:R-:W-:Y:S09]  /*ac00*/  FFMA.FTZ R0, R155, c[0x0][0x2d0], -R103.reuse ;  /* 0x0000b4009b007a23 */ /* 0x102ff20000010867 */
[----:B------:R1:W4:Y:S10]  /*ac10*/  MUFU.EX2 R221, R0 ;  /* 0x0000000000dd7308 */ /* 0x0003340000000800 */
[----:B------:R2:W-:Y:S01]  /*ac20*/  MUFU.EX2 R215, R3 ;  /* 0x0000000300d77308 */ /* 0x0005e20000000800 */
[C---:B---3--:R-:W-:Y:S09]  /*ac30*/  HMMA.16816.F32.BF16 R60, R104.reuse, R108, R60 ;  /* 0x0000006c683c723c */ /* 0x048ff2000004183c */
[----:B------:R-:W-:Y:S01]  /*ac40*/  MUFU.EX2 R167, R167 ;  /* 0x000000a700a77308 */ /* 0x000fe20000000800 */
[C---:B------:R-:W-:Y:S01]  /*ac50*/  HMMA.16816.F32.BF16 R64, R104.reuse, R110, R64 ;  /* 0x0000006e6840723c */ /* 0x040fe20000041840 */
[----:B------:R-:W3:Y:S02]  /*ac60*/  LDSM.16.MT88.4 R108, [R224+0x6800] ;  /* 0x00680000e06c783b */ /* 0x000ee40000004200 */
[--C-:B-1----:R-:W-:Y:S02]  /*ac70*/  FFMA.FTZ R0, R154, c[0x0][0x2d0], -R103.reuse ;  /* 0x0000b4009a007a23 */ /* 0x102fe40000010867 */
[----:B----4-:R-:W-:Y:S04]  /*ac80*/  FADD.FTZ R2, R221, R2 ;  /* 0x00000002dd027221 */ /* 0x010fe80000010000 */
[----:B------:R1:W4:Y:S03]  /*ac90*/  MUFU.EX2 R220, R0 ;  /* 0x0000000000dc7308 */ /* 0x0003260000000800 */
[----:B--2---:R-:W-:Y:S02]  /*aca0*/  FFMA.FTZ R3, R137, c[0x0][0x2d0], -R164 ;  /* 0x0000b40089037a23 */ /* 0x004fe400000108a4 */
[----:B------:R-:W-:Y:S01]  /*acb0*/  LDSM.16.MT88.4 R136, [R230+0x2800] ;  /* 0x00280000e688783b */ /* 0x000fe20000004200 */
[----:B------:R-:W-:Y:S01]  /*acc0*/  ISETP.GT.AND P0, PT, R218, R223, PT ;  /* 0x000000dfda00720c */ /* 0x000fe20003f04270 */
[----:B------:R-:W-:Y:S03]  /*acd0*/  IMAD.MOV.U32 R218, RZ, RZ, R222 ;  /* 0x000000ffffda7224 */ /* 0x000fe600078e00de */
[----:B------:R-:W-:Y:S10]  /*ace0*/  MUFU.EX2 R208, R208 ;  /* 0x000000d000d07308 */ /* 0x000ff40000000800 */
[----:B------:R-:W-:Y:S01]  /*acf0*/  MUFU.EX2 R3, R3 ;  /* 0x0000000300037308 */ /* 0x000fe20000000800 */
[----:B-1----:R-:W-:Y:S02]  /*ad00*/  FFMA.FTZ R0, R151, c[0x0][0x2d0], -R164 ;  /* 0x0000b40097007a23 */ /* 0x002fe400000108a4 */
[----:B----4-:R-:W-:Y:S07]  /*ad10*/  FADD.FTZ R2, R220, R2 ;  /* 0x00000002dc027221 */ /* 0x010fee0000010000 */
[----:B------:R1:W-:Y:S01]  /*ad20*/  MUFU.EX2 R219, R0 ;  /* 0x0000000000db7308 */ /* 0x0003e20000000800 */
[C---:B---3--:R-:W-:Y:S08]  /*ad30*/  HMMA.16816.F32.BF16 R68, R104.reuse, R108, R68 ;  /* 0x0000006c6844723c */ /* 0x048ff00000041844 */
[C---:B------:R-:W-:Y:S01]  /*ad40*/  HMMA.16816.F32.BF16 R72, R104.reuse, R110, R72 ;  /* 0x0000006e6848723c */ /* 0x040fe20000041848 */
[----:B------:R-:W2:Y:S03]  /*ad50*/  LDSM.16.MT88.4 R108, [R228+0x6800] ;  /* 0x00680000e46c783b */ /* 0x000ea60000004200 */
[--C-:B-1----:R-:W-:Y:S04]  /*ad60*/  FFMA.FTZ R0, R150, c[0x0][0x2d0], -R164.reuse ;  /* 0x0000b40096007a23 */ /* 0x102fe800000108a4 */
[----:B------:R1:W-:Y:S01]  /*ad70*/  MUFU.EX2 R217, R0 ;  /* 0x0000000000d97308 */ /* 0x0003e20000000800 */
[C---:B--2---:R-:W-:Y:S03]  /*ad80*/  HMMA.16816.F32.BF16 R76, R104.reuse, R108, R76 ;  /* 0x0000006c684c723c */ /* 0x044fe6000004184c */
[--C-:B-1----:R-:W-:Y:S02]  /*ad90*/  FFMA.FTZ R0, R147, c[0x0][0x2d0], -R103.reuse ;  /* 0x0000b40093007a23 */ /* 0x102fe40000010867 */
[----:B------:R-:W-:Y:S02]  /*ada0*/  FFMA.FTZ R103, R152, c[0x0][0x2d0], -R103 ;  /* 0x0000b40098677a23 */ /* 0x000fe40000010867 */
[----:B------:R-:W-:Y:S01]  /*adb0*/  LDSM.16.MT88.4 R152, [R228+0x5800] ;  /* 0x00580000e498783b */ /* 0x000fe20000004200 */
[C---:B------:R-:W-:Y:S01]  /*adc0*/  HMMA.16816.F32.BF16 R80, R104.reuse, R110, R80 ;  /* 0x0000006e6850723c */ /* 0x040fe20000041850 */
[----:B------:R1:W2:Y:S06]  /*add0*/  MUFU.EX2 R216, R0 ;  /* 0x0000000000d87308 */ /* 0x0002ac0000000800 */
[----:B------:R-:W3:Y:S04]  /*ade0*/  LDSM.16.MT88.4 R108, [R227+0x6800] ;  /* 0x00680000e36c783b */ /* 0x000ee80000004200 */
[----:B------:R-:W-:Y:S01]  /*adf0*/  MUFU.EX2 R103, R103 ;  /* 0x0000006700677308 */ /* 0x000fe20000000800 */
[----:B-1----:R-:W-:Y:S02]  /*ae00*/  FFMA.FTZ R0, R149, c[0x0][0x2d0], -R164 ;  /* 0x0000b40095007a23 */ /* 0x002fe400000108a4 */
[----:B--2---:R-:W-:Y:S07]  /*ae10*/  FADD.FTZ R2, R216, R2 ;  /* 0x00000002d8027221 */ /* 0x004fee0000010000 */
[----:B------:R1:W2:Y:S01]  /*ae20*/  MUFU.EX2 R212, R0 ;  /* 0x0000000000d47308 */ /* 0x0002a20000000800 */
[----:B------:R-:W-:Y:S04]  /*ae30*/  FADD.FTZ R2, R215, R2 ;  /* 0x00000002d7027221 */ /* 0x000fe80000010000 */
[----:B------:R-:W-:Y:S04]  /*ae40*/  FADD.FTZ R2, R214, R2 ;  /* 0x00000002d6027221 */ /* 0x000fe80000010000 */
[----:B------:R-:W-:Y:S04]  /*ae50*/  FADD.FTZ R2, R211, R2 ;  /* 0x00000002d3027221 */ /* 0x000fe80000010000 */
[----:B------:R-:W-:Y:S01]  /*ae60*/  FADD.FTZ R2, R167, R2 ;  /* 0x00000002a7027221 */ /* 0x000fe20000010000 */
[C---:B---3--:R-:W-:Y:S03]  /*ae70*/  HMMA.16816.F32.BF16 R84, R104.reuse, R108, R84 ;  /* 0x0000006c6854723c */ /* 0x048fe60000041854 */
[--C-:B-1----:R-:W-:Y:S05]  /*ae80*/  FFMA.FTZ R0, R148, c[0x0][0x2d0], -R164.reuse ;  /* 0x0000b40094007a23 */ /* 0x102fea00000108a4 */
[C---:B------:R-:W-:Y:S01]  /*ae90*/  HMMA.16816.F32.BF16 R88, R104.reuse, R110, R88 ;  /* 0x0000006e6858723c */ /* 0x040fe20000041858 */
[----:B------:R-:W1:Y:S01]  /*aea0*/  LDSM.16.MT88.4 R108, [R230+0x6800] ;  /* 0x00680000e66c783b */ /* 0x000e620000004200 */
[----:B------:R3:W4:Y:S02]  /*aeb0*/  MUFU.EX2 R213, R0 ;  /* 0x0000000000d57308 */ /* 0x0007240000000800 */
[--C-:B---3--:R-:W-:Y:S08]  /*aec0*/  FFMA.FTZ R0, R145, c[0x0][0x2d0], -R164.reuse ;  /* 0x0000b40091007a23 */ /* 0x108ff000000108a4 */
[----:B------:R3:W2:Y:S01]  /*aed0*/  MUFU.EX2 R210, R0 ;  /* 0x0000000000d27308 */ /* 0x0006a20000000800 */
[C---:B-1----:R-:W-:Y:S08]  /*aee0*/  HMMA.16816.F32.BF16 R92, R104.reuse, R108, R92 ;  /* 0x0000006c685c723c */ /* 0x042ff0000004185c */
[----:B------:R-:W-:Y:S01]  /*aef0*/  HMMA.16816.F32.BF16 R96, R104, R110, R96 ;  /* 0x0000006e6860723c */ /* 0x000fe20000041860 */
[----:B------:R-:W1:Y:S03]  /*af00*/  LDSM.16.MT88.4 R108, [R224+0x1000] ;  /* 0x00100000e06c783b */ /* 0x000e660000004200 */
[--C-:B---3--:R-:W-:Y:S03]  /*af10*/  FFMA.FTZ R0, R144, c[0x0][0x2d0], -R164.reuse ;  /* 0x0000b40090007a23 */ /* 0x108fe600000108a4 */
[----:B------:R-:W-:Y:S01]  /*af20*/  F2FP.BF16.PACK_AB R104, R129, R123 ;  /* 0x0000007b8168723e */ /* 0x000fe200000010ff */
[----:B------:R-:W-:Y:S01]  /*af30*/  FFMA.FTZ R164, R102, c[0x0][0x2d0], -R164 ;  /* 0x0000b40066a47a23 */ /* 0x000fe200000108a4 */
[----:B------:R-:W-:Y:S01]  /*af40*/  F2FP.BF16.PACK_AB R105, R126, R125 ;  /* 0x0000007d7e69723e */ /* 0x000fe200000010ff */
[----:B------:R-:W-:Y:S01]  /*af50*/  LDSM.16.MT88.4 R120, [R227+0x2000] ;  /* 0x00200000e378783b */ /* 0x000fe20000004200 */
[----:B------:R-:W-:Y:S01]  /*af60*/  MUFU.EX2 R102, R128 ;  /* 0x0000008000667308 */ /* 0x000fe20000000800 */
[----:B------:R-:W-:Y:S02]  /*af70*/  F2FP.BF16.PACK_AB R106, R141, R131 ;  /* 0x000000838d6a723e */ /* 0x000fe400000010ff */
[----:B------:R-:W-:Y:S04]  /*af80*/  F2FP.BF16.PACK_AB R107, R140, R130 ;  /* 0x000000828c6b723e */ /* 0x000fe800000010ff */
[----:B------:R-:W-:Y:S03]  /*af90*/  LDSM.16.MT88.4 R144, [R224+0x5800] ;  /* 0x00580000e090783b */ /* 0x000fe60000004200 */
[----:B------:R3:W2:Y:S10]  /*afa0*/  MUFU.EX2 R209, R0 ;  /* 0x0000000000d17308 */ /* 0x0006b40000000800 */
[----:B------:R-:W2:Y:S01]  /*afb0*/  MUFU.EX2 R164, R164 ;  /* 0x000000a400a47308 */ /* 0x000ea20000000800 */
[C---:B-1----:R-:W-:Y:S03]  /*afc0*/  HMMA.16816.F32.BF16 R4, R104.reuse, R108, R4 ;  /* 0x0000006c6804723c */ /* 0x042fe60000041804 */
[----:B---3--:R-:W-:Y:S05]  /*afd0*/  FADD.FTZ R0, R125, R124 ;  /* 0x0000007c7d007221 */ /* 0x008fea0000010000 */
[C---:B------:R-:W-:Y:S01]  /*afe0*/  HMMA.16816.F32.BF16 R8, R104.reuse, R110, R8 ;  /* 0x0000006e6808723c */ /* 0x040fe20000041808 */
[----:B------:R-:W1:Y:S03]  /*aff0*/  LDSM.16.MT88.4 R108, [R227+0x1000] ;  /* 0x00100000e36c783b */ /* 0x000e660000004200 */
[----:B------:R-:W-:Y:S04]  /*b000*/  FADD.FTZ R0, R126, R0 ;  /* 0x000000007e007221 */ /* 0x000fe80000010000 */
[C---:B------:R-:W-:Y:S01]  /*b010*/  HMMA.16816.F32.BF16 R12, R104.reuse, R112, R12 ;  /* 0x00000070680c723c */ /* 0x040fe2000004180c */
[----:B------:R-:W-:Y:S03]  /*b020*/  LDSM.16.MT88.4 R124, [R228+0x5000] ;  /* 0x00500000e47c783b */ /* 0x000fe60000004200 */
[----:B------:R-:W-:Y:S04]  /*b030*/  FADD.FTZ R0, R130, R0 ;  /* 0x0000000082007221 */ /* 0x000fe80000010000 */
[C---:B------:R-:W-:Y:S01]  /*b040*/  HMMA.16816.F32.BF16 R16, R104.reuse, R114, R16 ;  /* 0x000000726810723c */ /* 0x040fe20000041810 */
[----:B------:R-:W3:Y:S03]  /*b050*/  LDSM.16.MT88.4 R112, [R230+0x1000] ;  /* 0x00100000e670783b */ /* 0x000ee60000004200 */
[----:B------:R-:W-:Y:S04]  /*b060*/  FADD.FTZ R0, R140, R0 ;  /* 0x000000008c007221 */ /* 0x000fe80000010000 */
[----:B------:R-:W-:Y:S01]  /*b070*/  FADD.FTZ R0, R132, R0 ;  /* 0x0000000084007221 */ /* 0x000fe20000010000 */
[----:B------:R-:W-:Y:S03]  /*b080*/  LDSM.16.MT88.4 R128, [R227+0x2800] ;  /* 0x00280000e380783b */ /* 0x000fe60000004200 */
[----:B------:R-:W-:Y:S04]  /*b090*/  FADD.FTZ R0, R134, R0 ;  /* 0x0000000086007221 */ /* 0x000fe80000010000 */
[----:B------:R-:W-:Y:S04]  /*b0a0*/  FADD.FTZ R0, R219, R0 ;  /* 0x00000000db007221 */ /* 0x000fe80000010000 */
[----:B------:R-:W-:Y:S04]  /*b0b0*/  FADD.FTZ R0, R217, R0 ;  /* 0x00000000d9007221 */ /* 0x000fe80000010000 */
[----:B--2---:R-:W-:Y:S01]  /*b0c0*/  FADD.FTZ R0, R212, R0 ;  /* 0x00000000d4007221 */ /* 0x004fe20000010000 */
[C---:B-1----:R-:W-:Y:S03]  /*b0d0*/  HMMA.16816.F32.BF16 R20, R104.reuse, R108, R20 ;  /* 0x0000006c6814723c */ /* 0x042fe60000041814 */
[----:B----4-:R-:W-:Y:S04]  /*b0e0*/  FADD.FTZ R0, R213, R0 ;  /* 0x00000000d5007221 */ /* 0x010fe80000010000 */
[----:B------:R-:W-:Y:S01]  /*b0f0*/  FADD.FTZ R0, R210, R0 ;  /* 0x00000000d2007221 */ /* 0x000fe20000010000 */
[C---:B------:R-:W-:Y:S01]  /*b100*/  HMMA.16816.F32.BF16 R24, R104.reuse, R110, R24 ;  /* 0x0000006e6818723c */ /* 0x040fe20000041818 */
[----:B------:R-:W1:Y:S03]  /*b110*/  LDSM.16.MT88.4 R108, [R224+0x4000] ;  /* 0x00400000e06c783b */ /* 0x000e660000004200 */
[----:B------:R-:W-:Y:S04]  /*b120*/  FADD.FTZ R0, R209, R0 ;  /* 0x00000000d1007221 */ /* 0x000fe80000010000 */
[C---:B---3--:R-:W-:Y:S08]  /*b130*/  HMMA.16816.F32.BF16 R28, R104.reuse, R112, R28 ;  /* 0x00000070681c723c */ /* 0x048ff0000004181c */
[C---:B------:R-:W-:Y:S01]  /*b140*/  HMMA.16816.F32.BF16 R32, R104.reuse, R114, R32 ;  /* 0x000000726820723c */ /* 0x040fe20000041820 */
[----:B------:R-:W2:Y:S07]  /*b150*/  LDSM.16.MT88.4 R112, [R228+0x4000] ;  /* 0x00400000e470783b */ /* 0x000eae0000004200 */
[C---:B-1----:R-:W-:Y:S08]  /*b160*/  HMMA.16816.F32.BF16 R36, R104.reuse, R108, R36 ;  /* 0x0000006c6824723c */ /* 0x042ff00000041824 */
[C---:B------:R-:W-:Y:S01]  /*b170*/  HMMA.16816.F32.BF16 R40, R104.reuse, R110, R40 ;  /* 0x0000006e6828723c */ /* 0x040fe20000041828 */
[----:B------:R-:W1:Y:S07]  /*b180*/  LDSM.16.MT88.4 R108, [R227+0x4000] ;  /* 0x00400000e36c783b */ /* 0x000e6e0000004200 */
[C---:B--2---:R-:W-:Y:S08]  /*b190*/  HMMA.16816.F32.BF16 R44, R104.reuse, R112, R44 ;  /* 0x00000070682c723c */ /* 0x044ff0000004182c */
        /* <DEDUP_REMOVED lines=18> */
[----:B------:R-:W-:Y:S01]  /*b2c0*/  HMMA.16816.F32.BF16 R96, R104, R114, R96 ;  /* 0x000000726860723c */ /* 0x000fe20000041860 */
[----:B------:R-:W2:Y:S06]  /*b2d0*/  LDSM.16.MT88.4 R112, [R227+0x1800] ;  /* 0x00180000e370783b */ /* 0x000eac0000004200 */
[----:B------:R-:W-:Y:S02]  /*b2e0*/  F2FP.BF16.PACK_AB R104, R135, R133 ;  /* 0x000000858768723e */ /* 0x000fe400000010ff */
[----:B------:R-:W-:Y:S03]  /*b2f0*/  F2FP.BF16.PACK_AB R105, R134, R132 ;  /* 0x000000848669723e */ /* 0x000fe600000010ff */
[----:B------:R-:W-:Y:S02]  /*b300*/  F2FP.BF16.PACK_AB R106, R220, R221 ;  /* 0x000000dddc6a723e */ /* 0x000fe400000010ff */
[----:B------:R-:W-:Y:S07]  /*b310*/  F2FP.BF16.PACK_AB R107, R217, R219 ;  /* 0x000000dbd96b723e */ /* 0x000fee00000010ff */
[C---:B-1----:R-:W-:Y:S08]  /*b320*/  HMMA.16816.F32.BF16 R4, R104.reuse, R108, R4 ;  /* 0x0000006c6804723c */ /* 0x042ff00000041804 */
[C---:B------:R-:W-:Y:S01]  /*b330*/  HMMA.16816.F32.BF16 R8, R104.reuse, R110, R8 ;  /* 0x0000006e6808723c */ /* 0x040fe20000041808 */
[----:B------:R-:W1:Y:S07]  /*b340*/  LDSM.16.MT88.4 R108, [R230+0x1800] ;  /* 0x00180000e66c783b */ /* 0x000e6e0000004200 */
[C---:B------:R-:W-:Y:S08]  /*b350*/  HMMA.16816.F32.BF16 R12, R104.reuse, R116, R12 ;  /* 0x00000074680c723c */ /* 0x040ff0000004180c */
[C---:B------:R-:W-:Y:S01]  /*b360*/  HMMA.16816.F32.BF16 R16, R104.reuse, R118, R16 ;  /* 0x000000766810723c */ /* 0x040fe20000041810 */
[----:B------:R-:W3:Y:S07]  /*b370*/  LDSM.16.MT88.4 R116, [R224+0x4800] ;  /* 0x00480000e074783b */ /* 0x000eee0000004200 */
[C---:B--2---:R-:W-:Y:S08]  /*b380*/  HMMA.16816.F32.BF16 R20, R104.reuse, R112, R20 ;  /* 0x000000706814723c */ /* 0x044ff00000041814 */
[C---:B------:R-:W-:Y:S01]  /*b390*/  HMMA.16816.F32.BF16 R24, R104.reuse, R114, R24 ;  /* 0x000000726818723c */ /* 0x040fe20000041818 */
[----:B------:R-:W2:Y:S07]  /*b3a0*/  LDSM.16.MT88.4 R112, [R228+0x4800] ;  /* 0x00480000e470783b */ /* 0x000eae0000004200 */
[C---:B-1----:R-:W-:Y:S08]  /*b3b0*/  HMMA.16816.F32.BF16 R28, R104.reuse, R108, R28 ;  /* 0x0000006c681c723c */ /* 0x042ff0000004181c */
[C---:B------:R-:W-:Y:S01]  /*b3c0*/  HMMA.16816.F32.BF16 R32, R104.reuse, R110, R32 ;  /* 0x0000006e6820723c */ /* 0x040fe20000041820 */
[----:B------:R-:W1:Y:S07]  /*b3d0*/  LDSM.16.MT88.4 R108, [R227+0x4800] ;  /* 0x00480000e36c783b */ /* 0x000e6e0000004200 */
[C---:B---3--:R-:W-:Y:S08]  /*b3e0*/  HMMA.16816.F32.BF16 R36, R104.reuse, R116, R36 ;  /* 0x000000746824723c */ /* 0x048ff00000041824 */
        /* <DEDUP_REMOVED lines=30> */
[C---:B---3--:R-:W-:Y:S08]  /*b5d0*/  HMMA.16816.F32.BF16 R12, R104.reuse, R116, R12 ;  /* 0x00000074680c723c */ /* 0x048ff0000004180c */
[C---:B------:R-:W-:Y:S01]  /*b5e0*/  HMMA.16816.F32.BF16 R16, R104.reuse, R118, R16 ;  /* 0x000000766810723c */ /* 0x040fe20000041810 */
[----:B------:R-:W3:Y:S07]  /*b5f0*/  LDSM.16.MT88.4 R116, [R227+0x5000] ;  /* 0x00500000e374783b */ /* 0x000eee0000004200 */
[C---:B------:R-:W-:Y:S08]  /*b600*/  HMMA.16816.F32.BF16 R20, R104.reuse, R120, R20 ;  /* 0x000000786814723c */ /* 0x040ff00000041814 */
[C---:B------:R-:W-:Y:S01]  /*b610*/  HMMA.16816.F32.BF16 R24, R104.reuse, R122, R24 ;  /* 0x0000007a6818723c */ /* 0x040fe20000041818 */
[----:B------:R-:W4:Y:S07]  /*b620*/  LDSM.16.MT88.4 R120, [R230+0x5000] ;  /* 0x00500000e678783b */ /* 0x000f2e0000004200 */
[C---:B--2---:R-:W-:Y:S08]  /*b630*/  HMMA.16816.F32.BF16 R28, R104.reuse, R112, R28 ;  /* 0x00000070681c723c */ /* 0x044ff0000004181c */
[C---:B------:R-:W-:Y:S01]  /*b640*/  HMMA.16816.F32.BF16 R32, R104.reuse, R114, R32 ;  /* 0x000000726820723c */ /* 0x040fe20000041820 */
[----:B------:R-:W-:Y:S07]  /*b650*/  LDSM.16.MT88.4 R112, [R228+0x8000] ;  /* 0x00800000e470783b */ /* 0x000fee0000004200 */
[C---:B-1----:R-:W-:Y:S08]  /*b660*/  HMMA.16816.F32.BF16 R36, R104.reuse, R108, R36 ;  /* 0x0000006c6824723c */ /* 0x042ff00000041824 */
        /* <DEDUP_REMOVED lines=9> */
[C---:B------:R-:W-:Y:S01]  /*b700*/  HMMA.16816.F32.BF16 R64, R104.reuse, R122, R64 ;  /* 0x0000007a6840723c */ /* 0x040fe20000041840 */
[----:B------:R-:W-:Y:S07]  /*b710*/  LDSM.16.MT88.4 R120, [R228+0x2800] ;  /* 0x00280000e478783b */ /* 0x000fee0000004200 */
[C---:B-1----:R-:W-:Y:S08]  /*b720*/  HMMA.16816.F32.BF16 R68, R104.reuse, R108, R68 ;  /* 0x0000006c6844723c */ /* 0x042ff00000041844 */
[C---:B------:R-:W-:Y:S08]  /*b730*/  HMMA.16816.F32.BF16 R72, R104.reuse, R110, R72 ;  /* 0x0000006e6848723c */ /* 0x040ff00000041848 */
[C---:B------:R-:W-:Y:S08]  /*b740*/  HMMA.16816.F32.BF16 R76, R104.reuse, R112, R76 ;  /* 0x00000070684c723c */ /* 0x040ff0000004184c */
[C---:B------:R-:W-:Y:S01]  /*b750*/  HMMA.16816.F32.BF16 R80, R104.reuse, R114, R80 ;  /* 0x000000726850723c */ /* 0x040fe20000041850 */
[----:B------:R-:W1:Y:S07]  /*b760*/  LDSM.16.MT88.4 R112, [R224+0x2800] ;  /* 0x00280000e070783b */ /* 0x000e6e0000004200 */
[C---:B--2---:R-:W-:Y:S08]  /*b770*/  HMMA.16816.F32.BF16 R84, R104.reuse, R124, R84 ;  /* 0x0000007c6854723c */ /* 0x044ff00000041854 */
[C---:B------:R-:W-:Y:S08]  /*b780*/  HMMA.16816.F32.BF16 R88, R104.reuse, R126, R88 ;  /* 0x0000007e6858723c */ /* 0x040ff00000041858 */
[C---:B---3--:R-:W-:Y:S08]  /*b790*/  HMMA.16816.F32.BF16 R92, R104.reuse, R116, R92 ;  /* 0x00000074685c723c */ /* 0x048ff0000004185c */
[----:B------:R-:W-:Y:S07]  /*b7a0*/  HMMA.16816.F32.BF16 R96, R104, R118, R96 ;  /* 0x000000766860723c */ /* 0x000fee0000041860 */
[----:B------:R-:W-:Y:S02]  /*b7b0*/  F2FP.BF16.PACK_AB R104, R208, R167 ;  /* 0x000000a7d068723e */ /* 0x000fe400000010ff */
[----:B------:R-:W-:Y:S03]  /*b7c0*/  F2FP.BF16.PACK_AB R105, R166, R3 ;  /* 0x00000003a669723e */ /* 0x000fe600000010ff */
[----:B------:R-:W-:Y:S01]  /*b7d0*/  F2FP.BF16.PACK_AB R106, R103, R165 ;  /* 0x000000a5676a723e */ /* 0x000fe200000010ff */
[----:B------:R-:W-:Y:S01]  /*b7e0*/  FADD.FTZ R3, R3, R0 ;  /* 0x0000000003037221 */ /* 0x000fe20000010000 */
[----:B------:R-:W-:Y:S01]  /*b7f0*/  F2FP.BF16.PACK_AB R107, R164, R102 ;  /* 0x00000066a46b723e */ /* 0x000fe200000010ff */
[----:B------:R-:W-:Y:S02]  /*b800*/  FADD.FTZ R0, R208, R2 ;  /* 0x00000002d0007221 */ /* 0x000fe40000010000 */
[----:B------:R-:W-:Y:S02]  /*b810*/  FADD.FTZ R3, R166, R3 ;  /* 0x00000003a6037221 */ /* 0x000fe40000010000 */
[----:B------:R-:W-:Y:S02]  /*b820*/  FADD.FTZ R2, R165, R0 ;  /* 0x00000000a5027221 */ /* 0x000fe40000010000 */
[C---:B-1----:R-:W-:Y:S01]  /*b830*/  HMMA.16816.F32.BF16 R108, R104.reuse, R112, R4 ;  /* 0x00000070686c723c */ /* 0x042fe20000041804 */
[----:B------:R-:W1:Y:S02]  /*b840*/  LDSM.16.MT88.4 R4, [R227+0x5800] ;  /* 0x00580000e304783b */ /* 0x000e640000004200 */
[----:B------:R-:W-:Y:S01]  /*b850*/  FADD.FTZ R2, R103, R2 ;  /* 0x0000000267027221 */ /* 0x000fe20000010000 */
[----:B------:R-:W-:Y:S01]  /*b860*/  MOV R103, R101 ;  /* 0x0000006500677202 */ /* 0x000fe20000000f00 */
[----:B------:R-:W-:Y:S03]  /*b870*/  FADD.FTZ R0, R102, R3 ;  /* 0x0000000366007221 */ /* 0x000fe60000010000 */
[C---:B------:R-:W-:Y:S01]  /*b880*/  HMMA.16816.F32.BF16 R112, R104.reuse, R114, R8 ;  /* 0x000000726870723c */ /* 0x040fe20000041808 */
[----:B------:R-:W2:Y:S03]  /*b890*/  LDSM.16.MT88.4 R8, [R230+0x5800] ;  /* 0x00580000e608783b */ /* 0x000ea60000004200 */
[----:B------:R-:W-:Y:S04]  /*b8a0*/  FADD.FTZ R0, R164, R0 ;  /* 0x00000000a4007221 */ /* 0x000fe80000010000 */
[C---:B------:R-:W-:Y:S01]  /*b8b0*/  HMMA.16816.F32.BF16 R116, R104.reuse, R120, R12 ;  /* 0x000000786874723c */ /* 0x040fe2000004180c */
[----:B------:R-:W3:Y:S07]  /*b8c0*/  LDSM.16.MT88.4 R12, [R224+0x8800] ;  /* 0x00880000e00c783b */ /* 0x000eee0000004200 */
[C---:B------:R-:W-:Y:S01]  /*b8d0*/  HMMA.16816.F32.BF16 R120, R104.reuse, R122, R16 ;  /* 0x0000007a6878723c */ /* 0x040fe20000041810 */
[----:B------:R-:W4:Y:S07]  /*b8e0*/  LDSM.16.MT88.4 R16, [R228+0x8800] ;  /* 0x00880000e410783b */ /* 0x000f2e0000004200 */
[C---:B------:R-:W-:Y:S01]  /*b8f0*/  HMMA.16816.F32.BF16 R124, R104.reuse, R128, R20 ;  /* 0x00000080687c723c */ /* 0x040fe20000041814 */
[----:B------:R-:W1:Y:S07]  /*b900*/  LDSM.16.MT88.4 R20, [R227+0x8800] ;  /* 0x00880000e314783b */ /* 0x000e6e0000004200 */
[C---:B------:R-:W-:Y:S01]  /*b910*/  HMMA.16816.F32.BF16 R128, R104.reuse, R130, R24 ;  /* 0x000000826880723c */ /* 0x040fe20000041818 */
[----:B------:R-:W1:Y:S07]  /*b920*/  LDSM.16.MT88.4 R24, [R230+0x8800] ;  /* 0x00880000e618783b */ /* 0x000e6e0000004200 */
[C---:B------:R-:W-:Y:S01]  /*b930*/  HMMA.16816.F32.BF16 R132, R104.reuse, R136, R28 ;  /* 0x000000886884723c */ /* 0x040fe2000004181c */
[----:B------:R1:W-:Y:S04]  /*b940*/  STL [R1+0x18], R2 ;  /* 0x0000180201007387 */ /* 0x0003e80000100800 */
[----:B------:R1:W-:Y:S03]  /*b950*/  STL [R1+0x8], R222 ;  /* 0x000008de01007387 */ /* 0x0003e60000100800 */
[C---:B------:R-:W-:Y:S01]  /*b960*/  HMMA.16816.F32.BF16 R136, R104.reuse, R138, R32 ;  /* 0x0000008a6888723c */ /* 0x040fe20000041820 */
[----:B------:R1:W-:Y:S07]  /*b970*/  STL [R1+0x1c], R0 ;  /* 0x00001c0001007387 */ /* 0x0003ee0000100800 */
[C---:B------:R-:W-:Y:S08]  /*b980*/  HMMA.16816.F32.BF16 R140, R104.reuse, R144, R36 ;  /* 0x00000090688c723c */ /* 0x040ff00000041824 */
[C---:B------:R-:W-:Y:S08]  /*b990*/  HMMA.16816.F32.BF16 R144, R104.reuse, R146, R40 ;  /* 0x000000926890723c */ /* 0x040ff00000041828 */
[C---:B------:R-:W-:Y:S08]  /*b9a0*/  HMMA.16816.F32.BF16 R148, R104.reuse, R152, R44 ;  /* 0x000000986894723c */ /* 0x040ff0000004182c */
[C---:B------:R-:W-:Y:S08]  /*b9b0*/  HMMA.16816.F32.BF16 R152, R104.reuse, R154, R48 ;  /* 0x0000009a6898723c */ /* 0x040ff00000041830 */
[C---:B-1----:R-:W-:Y:S08]  /*b9c0*/  HMMA.16816.F32.BF16 R52, R104.reuse, R4, R52 ;  /* 0x000000046834723c */ /* 0x042ff00000041834 */
[C---:B------:R-:W-:Y:S08]  /*b9d0*/  HMMA.16816.F32.BF16 R56, R104.reuse, R6, R56 ;  /* 0x000000066838723c */ /* 0x040ff00000041838 */
[C---:B--2---:R-:W-:Y:S08]  /*b9e0*/  HMMA.16816.F32.BF16 R60, R104.reuse, R8, R60 ;  /* 0x00000008683c723c */ /* 0x044ff0000004183c */
[C---:B------:R-:W-:Y:S08]  /*b9f0*/  HMMA.16816.F32.BF16 R64, R104.reuse, R10, R64 ;  /* 0x0000000a6840723c */ /* 0x040ff00000041840 */
[C---:B---3--:R-:W-:Y:S08]  /*ba00*/  HMMA.16816.F32.BF16 R68, R104.reuse, R12, R68 ;  /* 0x0000000c6844723c */ /* 0x048ff00000041844 */
[C---:B------:R-:W-:Y:S08]  /*ba10*/  HMMA.16816.F32.BF16 R72, R104.reuse, R14, R72 ;  /* 0x0000000e6848723c */ /* 0x040ff00000041848 */
[C---:B----4-:R-:W-:Y:S08]  /*ba20*/  HMMA.16816.F32.BF16 R76, R104.reuse, R16, R76 ;  /* 0x00000010684c723c */ /* 0x050ff0000004184c */
[C---:B------:R-:W-:Y:S08]  /*ba30*/  HMMA.16816.F32.BF16 R80, R104.reuse, R18, R80 ;  /* 0x000000126850723c */ /* 0x040ff00000041850 */
[C---:B------:R-:W-:Y:S08]  /*ba40*/  HMMA.16816.F32.BF16 R84, R104.reuse, R20, R84 ;  /* 0x000000146854723c */ /* 0x040ff00000041854 */
[C---:B------:R-:W-:Y:S08]  /*ba50*/  HMMA.16816.F32.BF16 R88, R104.reuse, R22, R88 ;  /* 0x000000166858723c */ /* 0x040ff00000041858 */
[C---:B------:R-:W-:Y:S08]  /*ba60*/  HMMA.16816.F32.BF16 R92, R104.reuse, R24, R92 ;  /* 0x00000018685c723c */ /* 0x040ff0000004185c */
[----:B------:R-:W-:Y:S07]  /*ba70*/  HMMA.16816.F32.BF16 R96, R104, R26, R96 ;  /* 0x0000001a6860723c */ /* 0x000fee0000041860 */
[----:B------:R-:W-:Y:S01]  /*ba80*/  MOV R104, R100 ;  /* 0x0000006400687202 */ /* 0x000fe20000000f00 */
[----:B------:R-:W-:-:S05]  /*ba90*/  @P0 BRA `(.L_x_840) ;  /* 0xffffb5c000000947 */ /* 0x000fca000383ffff */
.L_x_839:
[----:B--2---:R-:W2:Y:S04]  /*baa0*/  LDL R2, [R1+0x20] ;  /* 0x0000200001027983 */ /* 0x004ea80000100800 */
[----:B------:R-:W2:Y:S02]  /*bab0*/  LDL R0, [R1+0x8] ;  /* 0x0000080001007983 */ /* 0x000ea40000100800 */
[----:B--2---:R-:W-:-:S13]  /*bac0*/  ISETP.GE.AND P0, PT, R0, R2, PT ;  /* 0x000000020000720c */ /* 0x004fda0003f06270 */
[----:B------:R-:W-:Y:S05]  /*bad0*/  @!P0 BRA `(.L_x_841) ;  /* 0x000041b000008947 */ /* 0x000fea0003800000 */
[----:B------:R-:W-:Y:S02]  /*bae0*/  MOV R103, R100 ;  /* 0x0000006400677202 */ /* 0x000fe40000000f00 */
[----:B------:R-:W-:Y:S02]  /*baf0*/  MOV R102, R101 ;  /* 0x0000006500667202 */ /* 0x000fe40000000f00 */
.L_x_842:
[----:B-1----:R-:W2:Y:S01]  /*bb00*/  LDL.64 R2, [R1+0x38] ;  /* 0x0000380001027983 */ /* 0x002ea20000100a00 */
[----:B------:R-:W-:Y:S04]  /*bb10*/  DEPBAR.LE SB0, 0x0 ;  /* 0x000080000000791a */ /* 0x000fe80000000000 */
[----:B------:R-:W-:Y:S01]  /*bb20*/  WARPSYNC 0xffffffff ;  /* 0xffffffff00007948 */ /* 0x000fe20003800000 */
[----:B------:R-:W2:Y:S04]  /*bb30*/  LDL R22, [R1+0x40] ;  /* 0x0000400001167983 */ /* 0x000ea80000100800 */
[----:B------:R1:W-:Y:S04]  /*bb40*/  STL [R1+0xa4], R98 ;  /* 0x0000a46201007387 */ /* 0x0003e80000100800 */
[----:B------:R-:W-:Y:S08]  /*bb50*/  BAR.SYNC.DEFER_BLOCKING 0x0 ;  /* 0x0000000000007b1d */ /* 0x000ff00000010000 */
[----:B------:R-:W3:Y:S08]  /*bb60*/  LDSM.16.M88.4 R8, [R225] ;  /* 0x00000000e108783b */ /* 0x000ef00000000200 */
[----:B-1----:R-:W4:Y:S04]  /*bb70*/  LDL.LU R98, [R1+0x8] ;  /* 0x0000080001627983 */ /* 0x002f280000300800 */
[----:B------:R1:W-:Y:S04]  /*bb80*/  STL [R1+0xa0], R99 ;  /* 0x0000a06301007387 */ /* 0x0003e80000100800 */
[----:B-----5:R-:W-:Y:S04]  /*bb90*/  STL [R1+0x7c], R252 ;  /* 0x00007cfc01007387 */ /* 0x020fe80000100800 */
[----:B------:R1:W-:Y:S04]  /*bba0*/  STL [R1+0x78], R251 ;  /* 0x000078fb01007387 */ /* 0x0003e80000100800 */
[----:B------:R-:W-:Y:S04]  /*bbb0*/  STL [R1+0x74], R250 ;  /* 0x000074fa01007387 */ /* 0x000fe80000100800 */
[----:B------:R-:W1:Y:S08]  /*bbc0*/  LDSM.16.M88.4 R16, [R225+0x800] ;  /* 0x00080000e110783b */ /* 0x000e700000000200 */
[----:B------:R-:W2:Y:S01]  /*bbd0*/  LDSM.16.M88.4 R24, [R225+0x1000] ;  /* 0x00100000e118783b */ /* 0x000ea20000000200 */
[C---:B---3-5:R-:W-:Y:S07]  /*bbe0*/  HMMA.16816.F32.BF16 R4, R156.reuse, R8, RZ ;  /* 0x000000089c04723c */ /* 0x068fee00000418ff */
[----:B-1----:R-:W3:Y:S01]  /*bbf0*/  LDL R99, [R1+0x4] ;  /* 0x0000040001637983 */ /* 0x002ee20000100800 */
[----:B------:R-:W-:Y:S01]  /*bc00*/  MOV R251, 0x6 ;  /* 0x0000000600fb7802 */ /* 0x000fe20000000f00 */
[C---:B------:R-:W-:Y:S02]  /*bc10*/  HMMA.16816.F32.BF16 R8, R156.reuse, R10, RZ ;  /* 0x0000000a9c08723c */ /* 0x040fe400000418ff */
[----:B------:R-:W1:Y:S08]  /*bc20*/  LDSM.16.M88.4 R32, [R225+0x1800] ;  /* 0x00180000e120783b */ /* 0x000e700000000200 */
[----:B------:R-:W1:Y:S08]  /*bc30*/  LDSM.16.M88.4 R40, [R225+0x2000] ;  /* 0x00200000e128783b */ /* 0x000e700000000200 */
[----:B------:R-:W1:Y:S01]  /*bc40*/  LDSM.16.M88.4 R48, [R225+0x2800] ;  /* 0x00280000e130783b */ /* 0x000e620000000200 */
[C---:B------:R-:W-:Y:S07]  /*bc50*/  HMMA.16816.F32.BF16 R12, R156.reuse, R16, RZ ;  /* 0x000000109c0c723c */ /* 0x040fee00000418ff */
[----:B------:R-:W1:Y:S01]  /*bc60*/  LDSM.16.M88.4 R104, [R231] ;  /* 0x00000000e768783b */ /* 0x000e620000000200 */
[C---:B------:R-:W-:Y:S07]  /*bc70*/  HMMA.16816.F32.BF16 R16, R156.reuse, R18, RZ ;  /* 0x000000129c10723c */ /* 0x040fee00000418ff */
[----:B------:R-:W1:Y:S08]  /*bc80*/  LDSM.16.M88.4 R164, [R248] ;  /* 0x00000000f8a4783b */ /* 0x000e700000000200 */
[----:B------:R-:W1:Y:S08]  /*bc90*/  LDSM.16.M88.4 R208, [R247] ;  /* 0x00000000f7d0783b */ /* 0x000e700000000200 */
[----:B------:R-:W1:Y:S08]  /*bca0*/  LDSM.16.M88.4 R212, [R246] ;  /* 0x00000000f6d4783b */ /* 0x000e700000000200 */
[----:B------:R-:W1:Y:S08]  /*bcb0*/  LDSM.16.M88.4 R216, [R245] ;  /* 0x00000000f5d8783b */ /* 0x000e700000000200 */
[----:B------:R-:W1:Y:S08]  /*bcc0*/  LDSM.16.M88.4 R220, [R244] ;  /* 0x00000000f4dc783b */ /* 0x000e700000000200 */
[----:B------:R-:W-:Y:S04]  /*bcd0*/  STL [R1+0x80], R231 ;  /* 0x000080e701007387 */ /* 0x000fe80000100800 */
[----:B------:R-:W-:Y:S04]  /*bce0*/  STL [R1+0x84], R248 ;  /* 0x000084f801007387 */ /* 0x000fe80000100800 */
[----:B------:R-:W-:Y:S04]  /*bcf0*/  STL [R1+0x88], R247 ;  /* 0x000088f701007387 */ /* 0x000fe80000100800 */
[----:B------:R-:W-:Y:S04]  /*bd00*/  STL [R1+0x8c], R246 ;  /* 0x00008cf601007387 */ /* 0x000fe80000100800 */
[----:B------:R-:W-:Y:S04]  /*bd10*/  STL [R1+0x90], R245 ;  /* 0x000090f501007387 */ /* 0x000fe80000100800 */
[----:B------:R-:W-:Y:S04]  /*bd20*/  STL [R1+0x94], R244 ;  /* 0x000094f401007387 */ /* 0x000fe80000100800 */
[----:B------:R-:W-:Y:S04]  /*bd30*/  STL [R1+0x9c], R158 ;  /* 0x00009c9e01007387 */ /* 0x000fe80000100800 */
[----:B------:R-:W-:Y:S01]  /*bd40*/  STL [R1+0x98], R159 ;  /* 0x0000989f01007387 */ /* 0x000fe20000100800 */
[----:B--2---:R-:W-:Y:S02]  /*bd50*/  MOV R3, R22 ;  /* 0x0000001600037202 */ /* 0x004fe40000000f00 */
[----:B----4-:R-:W-:Y:S01]  /*bd60*/  SHF.R.S32.HI R0, RZ, 0x1f, R98 ;  /* 0x0000001fff007819 */ /* 0x010fe20000011462 */
[----:B------:R-:W-:Y:S04]  /*bd70*/  IMAD.WIDE.U32 R20, R98, c[0x0][0x208], RZ ;  /* 0x0000820062147a25 */ /* 0x000fe800078e00ff */
[----:B------:R-:W-:Y:S02]  /*bd80*/  IMAD R0, R0, c[0x0][0x208], RZ ;  /* 0x0000820000007a24 */ /* 0x000fe400078e02ff */
[----:B------:R-:W-:Y:S04]  /*bd90*/  IMAD.WIDE.U32 R2, R20, 0x60, R2 ;  /* 0x0000006014027825 */ /* 0x000fe800078e0002 */
[----:B------:R-:W-:Y:S05]  /*bda0*/  IMAD R0, R98, c[0x0][0x20c], R0 ;  /* 0x0000830062007a24 */ /* 0x000fea00078e0200 */
[----:B------:R-:W-:Y:S02]  /*bdb0*/  IADD3 R0, R21, R0, RZ ;  /* 0x0000000015007210 */ /* 0x000fe40007ffe0ff */
[C---:B------:R-:W-:Y:S03]  /*bdc0*/  HMMA.16816.F32.BF16 R20, R156.reuse, R24, RZ ;  /* 0x000000189c14723c */ /* 0x040fe600000418ff */
[----:B------:R-:W-:Y:S05]  /*bdd0*/  IMAD R0, R0, 0x60, RZ ;  /* 0x0000006000007824 */ /* 0x000fea00078e02ff */
[C---:B------:R-:W-:Y:S01]  /*bde0*/  HMMA.16816.F32.BF16 R24, R156.reuse, R26, RZ ;  /* 0x0000001a9c18723c */ /* 0x040fe200000418ff */
[----:B------:R-:W-:Y:S03]  /*bdf0*/  IADD3 R44, R3, R0, RZ ;  /* 0x00000000032c7210 */ /* 0x000fe60007ffe0ff */
[C---:B------:R-:W-:Y:S02]  /*be00*/  SHF.L.U32 R0, R2.reuse, 0x1, RZ ;  /* 0x0000000102007819 */ /* 0x040fe400000006ff */
[----:B------:R-:W-:Y:S02]  /*be10*/  SHF.L.U64.HI R44, R2, 0x1, R44 ;  /* 0x00000001022c7819 */ /* 0x000fe4000001022c */
[C---:B-1----:R-:W-:Y:S01]  /*be20*/  HMMA.16816.F32.BF16 R28, R156.reuse, R32, RZ ;  /* 0x000000209c1c723c */ /* 0x042fe200000418ff */
[C---:B------:R-:W-:Y:S03]  /*be30*/  IADD3 R2, P0, R0.reuse, c[0x0][0x1f8], RZ ;  /* 0x00007e0000027a10 */ /* 0x040fe60007f1e0ff */
[----:B------:R-:W-:Y:S02]  /*be40*/  IADD3 R36, P5, R0, 0x80, RZ ;  /* 0x0000008000247810 */ /* 0x000fe40007fbe0ff */
[----:B------:R-:W-:Y:S02]  /*be50*/  IADD3.X R3, R44, c[0x0][0x1fc], RZ, P0, !PT ;  /* 0x00007f002c037a10 */ /* 0x000fe400007fe4ff */
[C---:B------:R-:W-:Y:S01]  /*be60*/  HMMA.16816.F32.BF16 R32, R156.reuse, R34, RZ ;  /* 0x000000229c20723c */ /* 0x040fe200000418ff */
[----:B------:R-:W-:Y:S02]  /*be70*/  IADD3 R36, P1, R36, c[0x0][0x1f8], RZ ;  /* 0x00007e0024247a10 */ /* 0x000fe40007f3e0ff */
[----:B------:R-:W-:Y:S01]  /*be80*/  @!PT LDS RZ, [RZ] ;  /* 0x00000000fffff984 */ /* 0x000fe20000000800 */
[----:B------:R-:W-:Y:S01]  /*be90*/  @!PT LDS RZ, [RZ] ;  /* 0x00000000fffff984 */ /* 0x000fe20000000800 */
[----:B------:R-:W-:Y:S01]  /*bea0*/  @!PT LDS RZ, [RZ] ;  /* 0x00000000fffff984 */ /* 0x000fe20000000800 */
[----:B---3--:R1:W-:Y:S01]  /*beb0*/  LDGSTS.E.BYPASS.LTC128B.128 [R99+0x100], [R2.64], !P4 ;  /* 0x0010000002637fae */ /* 0x0083e2000e101d48 */
[----:B------:R-:W-:Y:S02]  /*bec0*/  IADD3 R0, P0, R0, 0x100, RZ ;  /* 0x0000010000007810 */ /* 0x000fe40007f1e0ff */
[--C-:B------:R-:W-:Y:S02]  /*bed0*/  IADD3.X R37, RZ, c[0x0][0x1fc], R44.reuse, P1, P5 ;  /* 0x00007f00ff257a10 */ /* 0x100fe40000fea42c */
[----:B------:R-:W-:Y:S03]  /*bee0*/  IADD3 R46, P1, R0, c[0x0][0x1f8], RZ ;  /* 0x00007e00002e7a10 */ /* 0x000fe60007f3e0ff */
[----:B------:R2:W-:Y:S01]  /*bef0*/  LDGSTS.E.BYPASS.LTC128B.128 [R99+0x3100], [R36.64], !P3 ;  /* 0x0310000024637fae */ /* 0x0005e2000d901d48 */
[----:B------:R-:W-:Y:S02]  /*bf00*/  IADD3.X R47, RZ, c[0x0][0x1fc], R44, P1, P0 ;  /* 0x00007f00ff2f7a10 */ /* 0x000fe40000fe042c */
[----:B------:R-:W-:Y:S04]  /*bf10*/  MOV R0, c[0x0][0x208] ;  /* 0x0000820000007a02 */ /* 0x000fe80000000f00 */
[C---:B------:R-:W-:Y:S01]  /*bf20*/  SHF.L.U32 R100, R0.reuse, 0x6, RZ ;  /* 0x0000000600647819 */ /* 0x040fe200000006ff */
[----:B------:R3:W-:Y:S01]  /*bf30*/  LDGSTS.E.BYPASS.LTC128B.128 [R99+0x6100], [R46.64], !P2 ;  /* 0x061000002e637fae */ /* 0x0007e2000d101d48 */
[----:B------:R-:W-:Y:S02]  /*bf40*/  SHF.L.U64.HI R0, R0, R251, c[0x0][0x20c] ;  /* 0x0000830000007619 */ /* 0x000fe400000102fb */
[----:B-1----:R-:W-:Y:S04]  /*bf50*/  IADD3 R2, P1, R2, R100, RZ ;  /* 0x0000006402027210 */ /* 0x002fe80007f3e0ff */
[----:B------:R-:W-:Y:S02]  /*bf60*/  IADD3.X R3, R3, R0, RZ, P1, !PT ;  /* 0x0000000003037210 */ /* 0x000fe40000ffe4ff */
[----:B------:R-:W-:Y:S01]  /*bf70*/  IADD3 R100, P0, R100, R2, RZ ;  /* 0x0000000264647210 */ /* 0x000fe20007f1e0ff */
[C---:B--2---:R-:W-:Y:S02]  /*bf80*/  HMMA.16816.F32.BF16 R36, R156.reuse, R40, RZ ;  /* 0x000000289c24723c */ /* 0x044fe400000418ff */
[----:B------:R1:W-:Y:S01]  /*bf90*/  LDGSTS.E.BYPASS.LTC128B.128 [R99+0x1100], [R2.64], !P4 ;  /* 0x0110000002637fae */ /* 0x0003e2000e101d48 */
[----:B------:R-:W-:Y:S05]  /*bfa0*/  IADD3.X R101, R0, R3, RZ, P0, !PT ;  /* 0x0000000300657210 */ /* 0x000fea00007fe4ff */
[C---:B------:R-:W-:Y:S02]  /*bfb0*/  HMMA.16816.F32.BF16 R40, R156.reuse, R42, RZ ;  /* 0x0000002a9c28723c */ /* 0x040fe400000418ff */
[----:B------:R1:W-:Y:S06]  /*bfc0*/  LDGSTS.E.BYPASS.LTC128B.128 [R99+0x4100], [R2.64+0x80], !P3 ;  /* 0x0410008002637fae */ /* 0x0003ec000d901d48 */
[C---:B---3--:R-:W-:Y:S02]  /*bfd0*/  HMMA.16816.F32.BF16 R44, R156.reuse, R48, RZ ;  /* 0x000000309c2c723c */ /* 0x048fe400000418ff */
[----:B------:R1:W-:Y:S06]  /*bfe0*/  LDGSTS.E.BYPASS.LTC128B.128 [R99+0x7100], [R2.64+0x100], !P2 ;  /* 0x0710010002637fae */ /* 0x0003ec000d101d48 */
[----:B------:R-:W-:Y:S02]  /*bff0*/  HMMA.16816.F32.BF16 R48, R156, R50, RZ ;  /* 0x000000329c30723c */ /* 0x000fe400000418ff */
[----:B------:R2:W-:Y:S06]  /*c000*/  LDGSTS.E.BYPASS.LTC128B.128 [R99+0x2100], [R100.64], !P4 ;  /* 0x0210000064637fae */ /* 0x0005ec000e101d48 */
[C---:B------:R-:W-:Y:S02]  /*c010*/  HMMA.16816.F32.BF16 R4, R160.reuse, R104, R4 ;  /* 0x00000068a004723c */ /* 0x040fe40000041804 */
[----:B------:R2:W-:Y:S06]  /*c020*/  LDGSTS.E.BYPASS.LTC128B.128 [R99+0x5100], [R100.64+0x80], !P3 ;  /* 0x0510008064637fae */ /* 0x0005ec000d901d48 */
[C---:B------:R-:W-:Y:S02]  /*c030*/  HMMA.16816.F32.BF16 R8, R160.reuse, R106, R8 ;  /* 0x0000006aa008723c */ /* 0x040fe40000041808 */
[----:B------:R2:W-:Y:S06]  /*c040*/  LDGSTS.E.BYPASS.LTC128B.128 [R99+0x8100], [R100.64+0x100], !P2 ;  /* 0x0810010064637fae */ /* 0x0005ec000d101d48 */
[C---:B------:R-:W-:Y:S02]  /*c050*/  HMMA.16816.F32.BF16 R12, R160.reuse, R164, R12 ;  /* 0x000000a4a00c723c */ /* 0x040fe4000004180c */
[----:B------:R-:W3:Y:S06]  /*c060*/  LDSM.16.M88.4 R104, [R229] ;  /* 0x00000000e568783b */ /* 0x000eec0000000200 */
[C---:B------:R-:W-:Y:S02]  /*c070*/  HMMA.16816.F32.BF16 R16, R160.reuse, R166, R16 ;  /* 0x000000a6a010723c */ /* 0x040fe40000041810 */
[----:B------:R-:W0:Y:S06]  /*c080*/  LDGDEPBAR ;  /* 0x00000000000079af */ /* 0x000e2c0000000000 */
[C---:B------:R-:W-:Y:S02]  /*c090*/  HMMA.16816.F32.BF16 R20, R160.reuse, R208, R20 ;  /* 0x000000d0a014723c */ /* 0x040fe40000041814 */
[----:B------:R-:W4:Y:S06]  /*c0a0*/  LDSM.16.M88.4 R164, [R229+0x800] ;  /* 0x00080000e5a4783b */ /* 0x000f2c0000000200 */
[C---:B------:R-:W-:Y:S02]  /*c0b0*/  HMMA.16816.F32.BF16 R24, R160.reuse, R210, R24 ;  /* 0x000000d2a018723c */ /* 0x040fe40000041818 */
[----:B------:R-:W1:Y:S06]  /*c0c0*/  LDSM.16.M88.4 R208, [R229+0x1000] ;  /* 0x00100000e5d0783b */ /* 0x000e6c0000000200 */
[C---:B------:R-:W-:Y:S08]  /*c0d0*/  HMMA.16816.F32.BF16 R28, R160.reuse, R212, R28 ;  /* 0x000000d4a01c723c */ /* 0x040ff0000004181c */
[C---:B------:R-:W-:Y:S01]  /*c0e0*/  HMMA.16816.F32.BF16 R32, R160.reuse, R214, R32 ;  /* 0x000000d6a020723c */ /* 0x040fe20000041820 */
[----:B------:R-:W1:Y:S07]  /*c0f0*/  LDSM.16.M88.4 R212, [R229+0x1800] ;  /* 0x00180000e5d4783b */ /* 0x000e6e0000000200 */
[C---:B------:R-:W-:Y:S08]  /*c100*/  HMMA.16816.F32.BF16 R36, R160.reuse, R216, R36 ;  /* 0x000000d8a024723c */ /* 0x040ff00000041824 */
[C---:B------:R-:W-:Y:S01]  /*c110*/  HMMA.16816.F32.BF16 R40, R160.reuse, R218, R40 ;  /* 0x000000daa028723c */ /* 0x040fe20000041828 */
[----:B------:R-:W1:Y:S07]  /*c120*/  LDSM.16.M88.4 R216, [R229+0x2000] ;  /* 0x00200000e5d8783b */ /* 0x000e6e0000000200 */
[C---:B------:R-:W-:Y:S08]  /*c130*/  HMMA.16816.F32.BF16 R44, R160.reuse, R220, R44 ;  /* 0x000000dca02c723c */ /* 0x040ff0000004182c */
[----:B------:R-:W-:Y:S01]  /*c140*/  HMMA.16816.F32.BF16 R48, R160, R222, R48 ;  /* 0x000000dea030723c */ /* 0x000fe20000041830 */
[----:B------:R-:W-:Y:S07]  /*c150*/  LDSM.16.M88.4 R220, [R226+0x800] ;  /* 0x00080000e2dc783b */ /* 0x000fee0000000200 */
[C---:B---3--:R-:W-:Y:S08]  /*c160*/  HMMA.16816.F32.BF16 R4, R168.reuse, R104, R4 ;  /* 0x00000068a804723c */ /* 0x048ff00000041804 */
[C---:B------:R-:W-:Y:S01]  /*c170*/  HMMA.16816.F32.BF16 R8, R168.reuse, R106, R8 ;  /* 0x0000006aa808723c */ /* 0x040fe20000041808 */
[----:B------:R-:W3:Y:S07]  /*c180*/  LDSM.16.M88.4 R104, [R229+0x2800] ;  /* 0x00280000e568783b */ /* 0x000eee0000000200 */
[C---:B----4-:R-:W-:Y:S08]  /*c190*/  HMMA.16816.F32.BF16 R12, R168.reuse, R164, R12 ;  /* 0x000000a4a80c723c */ /* 0x050ff0000004180c */
[C---:B------:R-:W-:Y:S01]  /*c1a0*/  HMMA.16816.F32.BF16 R16, R168.reuse, R166, R16 ;  /* 0x000000a6a810723c */ /* 0x040fe20000041810 */
[----:B------:R-:W4:Y:S07]  /*c1b0*/  LDSM.16.M88.4 R164, [R226] ;  /* 0x00000000e2a4783b */ /* 0x000f2e0000000200 */
[C---:B-1----:R-:W-:Y:S08]  /*c1c0*/  HMMA.16816.F32.BF16 R20, R168.reuse, R208, R20 ;  /* 0x000000d0a814723c */ /* 0x042ff00000041814 */
[C---:B------:R-:W-:Y:S01]  /*c1d0*/  HMMA.16816.F32.BF16 R24, R168.reuse, R210, R24 ;  /* 0x000000d2a818723c */ /* 0x040fe20000041818 */
[----:B------:R-:W1:Y:S07]  /*c1e0*/  LDSM.16.M88.4 R208, [R226+0x1000] ;  /* 0x00100000e2d0783b */ /* 0x000e6e0000000200 */
[C---:B------:R-:W-:Y:S08]  /*c1f0*/  HMMA.16816.F32.BF16 R28, R168.reuse, R212, R28 ;  /* 0x000000d4a81c723c */ /* 0x040ff0000004181c */
[C---:B------:R-:W-:Y:S01]  /*c200*/  HMMA.16816.F32.BF16 R32, R168.reuse, R214, R32 ;  /* 0x000000d6a820723c */ /* 0x040fe20000041820 */
[----:B------:R-:W1:Y:S07]  /*c210*/  LDSM.16.M88.4 R212, [R226+0x1800] ;  /* 0x00180000e2d4783b */ /* 0x000e6e0000000200 */
[C---:B------:R-:W-:Y:S08]  /*c220*/  HMMA.16816.F32.BF16 R36, R168.reuse, R216, R36 ;  /* 0x000000d8a824723c */ /* 0x040ff00000041824 */
[C---:B------:R-:W-:Y:S01]  /*c230*/  HMMA.16816.F32.BF16 R40, R168.reuse, R218, R40 ;  /* 0x000000daa828723c */ /* 0x040fe20000041828 */
[----:B------:R-:W1:Y:S07]  /*c240*/  LDSM.16.M88.4 R216, [R226+0x2000] ;  /* 0x00200000e2d8783b */ /* 0x000e6e0000000200 */
[C---:B---3--:R-:W-:Y:S08]  /*c250*/  HMMA.16816.F32.BF16 R44, R168.reuse, R104, R44 ;  /* 0x00000068a82c723c */ /* 0x048ff0000004182c */
[----:B------:R-:W-:Y:S01]  /*c260*/  HMMA.16816.F32.BF16 R48, R168, R106, R48 ;  /* 0x0000006aa830723c */ /* 0x000fe20000041830 */
[----:B------:R-:W3:Y:S07]  /*c270*/  LDSM.16.M88.4 R104, [R226+0x2800] ;  /* 0x00280000e268783b */ /* 0x000eee0000000200 */
[C---:B----4-:R-:W-:Y:S08]  /*c280*/  HMMA.16816.F32.BF16 R4, R172.reuse, R164, R4 ;  /* 0x000000a4ac04723c */ /* 0x050ff00000041804 */
[C---:B------:R-:W-:Y:S01]  /*c290*/  HMMA.16816.F32.BF16 R8, R172.reuse, R166, R8 ;  /* 0x000000a6ac08723c */ /* 0x040fe20000041808 */
[----:B------:R-:W4:Y:S07]  /*c2a0*/  LDSM.16.M88.4 R164, [R225+0x3000] ;  /* 0x00300000e1a4783b */ /* 0x000f2e0000000200 */
        /* <DEDUP_REMOVED lines=11> */
[----:B------:R-:W2:Y:S07]  /*c360*/  LDSM.16.M88.4 R216, [R225+0x4800] ;  /* 0x00480000e1d8783b */ /* 0x000eae0000000200 */
[C---:B---3--:R-:W-:Y:S08]  /*c370*/  HMMA.16816.F32.BF16 R44, R172.reuse, R104, R44 ;  /* 0x00000068ac2c723c */ /* 0x048ff0000004182c */
[----:B------:R-:W-:Y:S01]  /*c380*/  HMMA.16816.F32.BF16 R48, R172, R106, R48 ;  /* 0x0000006aac30723c */ /* 0x000fe20000041830 */
[----:B------:R-:W3:Y:S07]  /*c390*/  LDSM.16.M88.4 R104, [R225+0x5000] ;  /* 0x00500000e168783b */ /* 0x000eee0000000200 */
[C---:B----4-:R-:W-:Y:S08]  /*c3a0*/  HMMA.16816.F32.BF16 R4, R176.reuse, R164, R4 ;  /* 0x000000a4b004723c */ /* 0x050ff00000041804 */
        /* <DEDUP_REMOVED lines=8> */
[C---:B--2---:R-:W-:Y:S08]  /*c430*/  HMMA.16816.F32.BF16 R28, R176.reuse, R216, R28 ;  /* 0x000000d8b01c723c */ /* 0x044ff0000004181c */
[C---:B------:R-:W-:Y:S01]  /*c440*/  HMMA.16816.F32.BF16 R32, R176.reuse, R218, R32 ;  /* 0x000000dab020723c */ /* 0x040fe20000041820 */
[----:B------:R-:W-:Y:S07]  /*c450*/  LDSM.16.M88.4 R216, [R239] ;  /* 0x00000000efd8783b */ /* 0x000fee0000000200 */
[C---:B---3--:R-:W-:Y:S08]  /*c460*/  HMMA.16816.F32.BF16 R36, R176.reuse, R104, R36 ;  /* 0x00000068b024723c */ /* 0x048ff00000041824 */
[C---:B------:R-:W-:Y:S01]  /*c470*/  HMMA.16816.F32.BF16 R40, R176.reuse, R106, R40 ;  /* 0x0000006ab028723c */ /* 0x040fe20000041828 */
[----:B------:R-:W2:Y:S07]  /*c480*/  LDSM.16.M88.4 R104, [R240] ;  /* 0x00000000f068783b */ /* 0x000eae0000000200 */
[C---:B------:R-:W-:Y:S08]  /*c490*/  HMMA.16816.F32.BF16 R44, R176.reuse, R220, R44 ;  /* 0x000000dcb02c723c */ /* 0x040ff0000004182c */
[----:B------:R-:W-:Y:S01]  /*c4a0*/  HMMA.16816.F32.BF16 R48, R176, R222, R48 ;  /* 0x000000deb030723c */ /* 0x000fe20000041830 */
[----:B------:R-:W3:Y:S07]  /*c4b0*/  LDSM.16.M88.4 R220, [R238] ;  /* 0x00000000eedc783b */ /* 0x000eee0000000200 */
[C---:B----4-:R-:W-:Y:S08]  /*c4c0*/  HMMA.16816.F32.BF16 R4, R180.reuse, R164, R4 ;  /* 0x000000a4b404723c */ /* 0x050ff00000041804 */
[C---:B------:R-:W-:Y:S01]  /*c4d0*/  HMMA.16816.F32.BF16 R8, R180.reuse, R166, R8 ;  /* 0x000000a6b408723c */ /* 0x040fe20000041808 */
[----:B------:R-:W4:Y:S07]  /*c4e0*/  LDSM.16.M88.4 R164, [R229+0x3000] ;  /* 0x00300000e5a4783b */ /* 0x000f2e0000000200 */
        /* <DEDUP_REMOVED lines=11> */
[----:B------:R-:W2:Y:S07]  /*c5a0*/  LDSM.16.M88.4 R216, [R229+0x5000] ;  /* 0x00500000e5d8783b */ /* 0x000eae0000000200 */
[C---:B---3--:R-:W-:Y:S08]  /*c5b0*/  HMMA.16816.F32.BF16 R44, R180.reuse, R220, R44 ;  /* 0x000000dcb42c723c */ /* 0x048ff0000004182c */
[----:B------:R-:W-:Y:S01]  /*c5c0*/  HMMA.16816.F32.BF16 R48, R180, R222, R48 ;  /* 0x000000deb430723c */ /* 0x000fe20000041830 */
[----:B------:R-:W-:Y:S07]  /*c5d0*/  LDSM.16.M88.4 R220, [R226+0x4000] ;  /* 0x00400000e2dc783b */ /* 0x000fee0000000200 */
[C---:B----4-:R-:W-:Y:S08]  /*c5e0*/  HMMA.16816.F32.BF16 R4, R184.reuse, R164, R4 ;  /* 0x000000a4b804723c */ /* 0x050ff00000041804 */
[C---:B------:R-:W-:Y:S01]  /*c5f0*/  HMMA.16816.F32.BF16 R8, R184.reuse, R166, R8 ;  /* 0x000000a6b808723c */ /* 0x040fe20000041808 */
[----:B------:R-:W3:Y:S07]  /*c600*/  LDSM.16.M88.4 R164, [R229+0x5800] ;  /* 0x00580000e5a4783b */ /* 0x000eee0000000200 */
[C---:B-1----:R-:W-:Y:S08]  /*c610*/  HMMA.16816.F32.BF16 R12, R184.reuse, R208, R12 ;  /* 0x000000d0b80c723c */ /* 0x042ff0000004180c */
[C---:B------:R-:W-:Y:S01]  /*c620*/  HMMA.16816.F32.BF16 R16, R184.reuse, R210, R16 ;  /* 0x000000d2b810723c */ /* 0x040fe20000041810 */
        /* <DEDUP_REMOVED lines=18> */
[----:B------:R-:W3:Y:S07]  /*c750*/  LDSM.16.M88.4 R208, [R225+0x6800] ;  /* 0x00680000e1d0783b */ /* 0x000eee0000000200 */
[C---:B------:R-:W-:Y:S08]  /*c760*/  HMMA.16816.F32.BF16 R20, R188.reuse, R220, R20 ;  /* 0x000000dcbc14723c */ /* 0x040ff00000041814 */
[C---:B------:R-:W-:Y:S01]  /*c770*/  HMMA.16816.F32.BF16 R24, R188.reuse, R222, R24 ;  /* 0x000000debc18723c */ /* 0x040fe20000041818 */
[----:B------:R-:W3:Y:S07]  /*c780*/  LDSM.16.M88.4 R220, [R225+0x7000] ;  /* 0x00700000e1dc783b */ /* 0x000eee0000000200 */
[C---:B--2---:R-:W-:Y:S08]  /*c790*/  HMMA.16816.F32.BF16 R28, R188.reuse, R212, R28 ;  /* 0x000000d4bc1c723c */ /* 0x044ff0000004181c */
[C---:B------:R-:W-:Y:S01]  /*c7a0*/  HMMA.16816.F32.BF16 R32, R188.reuse, R214, R32 ;  /* 0x000000d6bc20723c */ /* 0x040fe20000041820 */
[----:B------:R-:W2:Y:S07]  /*c7b0*/  LDSM.16.M88.4 R212, [R225+0x7800] ;  /* 0x00780000e1d4783b */ /* 0x000eae0000000200 */
        /* <DEDUP_REMOVED lines=9> */
[C---:B---3--:R-:W-:Y:S08]  /*c850*/  HMMA.16816.F32.BF16 R12, R192.reuse, R208, R12 ;  /* 0x000000d0c00c723c */ /* 0x048ff0000004180c */
[C---:B------:R-:W-:Y:S01]  /*c860*/  HMMA.16816.F32.BF16 R16, R192.reuse, R210, R16 ;  /* 0x000000d2c010723c */ /* 0x040fe20000041810 */
[----:B------:R-:W3:Y:S07]  /*c870*/  LDSM.16.M88.4 R208, [R237] ;  /* 0x00000000edd0783b */ /* 0x000eee0000000200 */
[C---:B------:R-:W-:Y:S08]  /*c880*/  HMMA.16816.F32.BF16 R20, R192.reuse, R220, R20 ;  /* 0x000000dcc014723c */ /* 0x040ff00000041814 */
[C---:B------:R-:W-:Y:S01]  /*c890*/  HMMA.16816.F32.BF16 R24, R192.reuse, R222, R24 ;  /* 0x000000dec018723c */ /* 0x040fe20000041818 */
[----:B------:R-:W3:Y:S07]  /*c8a0*/  LDSM.16.M88.4 R220, [R235] ;  /* 0x00000000ebdc783b */ /* 0x000eee0000000200 */
[C---:B--2---:R-:W-:Y:S08]  /*c8b0*/  HMMA.16816.F32.BF16 R28, R192.reuse, R212, R28 ;  /* 0x000000d4c01c723c */ /* 0x044ff0000004181c */
[C---:B------:R-:W-:Y:S01]  /*c8c0*/  HMMA.16816.F32.BF16 R32, R192.reuse, R214, R32 ;  /* 0x000000d6c020723c */ /* 0x040fe20000041820 */
[----:B------:R-:W-:Y:S07]  /*c8d0*/  LDSM.16.M88.4 R212, [R229+0x6000] ;  /* 0x00600000e5d4783b */ /* 0x000fee0000000200 */
[C---:B-1----:R-:W-:Y:S08]  /*c8e0*/  HMMA.16816.F32.BF16 R36, R192.reuse, R104, R36 ;  /* 0x00000068c024723c */ /* 0x042ff00000041824 */
[C---:B------:R-:W-:Y:S01]  /*c8f0*/  HMMA.16816.F32.BF16 R40, R192.reuse, R106, R40 ;  /* 0x0000006ac028723c */ /* 0x040fe20000041828 */
[----:B------:R-:W1:Y:S07]  /*c900*/  LDSM.16.M88.4 R104, [R234] ;  /* 0x00000000ea68783b */ /* 0x000e6e0000000200 */
[C---:B----4-:R-:W-:Y:S08]  /*c910*/  HMMA.16816.F32.BF16 R44, R192.reuse, R164, R44 ;  /* 0x000000a4c02c723c */ /* 0x050ff0000004182c */
[----:B------:R-:W-:Y:S01]  /*c920*/  HMMA.16816.F32.BF16 R48, R192, R166, R48 ;  /* 0x000000a6c030723c */ /* 0x000fe20000041830 */
[----:B------:R-:W2:Y:S07]  /*c930*/  LDSM.16.M88.4 R164, [R233] ;  /* 0x00000000e9a4783b */ /* 0x000eae0000000200 */
[C---:B---3--:R-:W-:Y:S08]  /*c940*/  HMMA.16816.F32.BF16 R4, R196.reuse, R208, R4 ;  /* 0x000000d0c404723c */ /* 0x048ff00000041804 */
[C---:B------:R-:W-:Y:S01]  /*c950*/  HMMA.16816.F32.BF16 R8, R196.reuse, R210, R8 ;  /* 0x000000d2c408723c */ /* 0x040fe20000041808 */
[----:B------:R-:W3:Y:S07]  /*c960*/  LDSM.16.M88.4 R208, [R232] ;  /* 0x00000000e8d0783b */ /* 0x000eee0000000200 */
[C---:B------:R-:W-:Y:S08]  /*c970*/  HMMA.16816.F32.BF16 R12, R196.reuse, R216, R12 ;  /* 0x000000d8c40c723c */ /* 0x040ff0000004180c */
        /* <DEDUP_REMOVED lines=8> */
[C---:B--2---:R-:W-:Y:S08]  /*ca00*/  HMMA.16816.F32.BF16 R36, R196.reuse, R164, R36 ;  /* 0x000000a4c424723c */ /* 0x044ff00000041824 */
[C---:B------:R-:W-:Y:S01]  /*ca10*/  HMMA.16816.F32.BF16 R40, R196.reuse, R166, R40 ;  /* 0x000000a6c428723c */ /* 0x040fe20000041828 */
[----:B------:R-:W2:Y:S07]  /*ca20*/  LDSM.16.M88.4 R164, [R229+0x7800] ;  /* 0x00780000e5a4783b */ /* 0x000eae0000000200 */
[C---:B---3--:R-:W-:Y:S08]  /*ca30*/  HMMA.16816.F32.BF16 R44, R196.reuse, R208, R44 ;  /* 0x000000d0c42c723c */ /* 0x048ff0000004182c */
[----:B------:R-:W-:Y:S01]  /*ca40*/  HMMA.16816.F32.BF16 R48, R196, R210, R48 ;  /* 0x000000d2c430723c */ /* 0x000fe20000041830 */
[----:B------:R-:W3:Y:S07]  /*ca50*/  LDSM.16.M88.4 R208, [R229+0x8000] ;  /* 0x00800000e5d0783b */ /* 0x000eee0000000200 */
[C---:B------:R-:W-:Y:S08]  /*ca60*/  HMMA.16816.F32.BF16 R4, R200.reuse, R212, R4 ;  /* 0x000000d4c804723c */ /* 0x040ff00000041804 */
[C---:B------:R-:W-:Y:S01]  /*ca70*/  HMMA.16816.F32.BF16 R8, R200.reuse, R214, R8 ;  /* 0x000000d6c808723c */ /* 0x040fe20000041808 */
[----:B------:R-:W3:Y:S07]  /*ca80*/  LDSM.16.M88.4 R212, [R229+0x8800] ;  /* 0x00880000e5d4783b */ /* 0x000eee0000000200 */
[C---:B----4-:R-:W-:Y:S08]  /*ca90*/  HMMA.16816.F32.BF16 R12, R200.reuse, R216, R12 ;  /* 0x000000d8c80c723c */ /* 0x050ff0000004180c */
[C---:B------:R-:W-:Y:S08]  /*caa0*/  HMMA.16816.F32.BF16 R16, R200.reuse, R218, R16 ;  /* 0x000000dac810723c */ /* 0x040ff00000041810 */
[C---:B-1----:R-:W-:Y:S08]  /*cab0*/  HMMA.16816.F32.BF16 R20, R200.reuse, R104, R20 ;  /* 0x00000068c814723c */ /* 0x042ff00000041814 */
[C---:B------:R-:W-:Y:S01]  /*cac0*/  HMMA.16816.F32.BF16 R24, R200.reuse, R106, R24 ;  /* 0x0000006ac818723c */ /* 0x040fe20000041818 */
[----:B------:R-:W1:Y:S07]  /*cad0*/  LDSM.16.M88.4 R104, [R226+0x6800] ;  /* 0x00680000e268783b */ /* 0x000e6e0000000200 */
[C---:B--2---:R-:W-:Y:S08]  /*cae0*/  HMMA.16816.F32.BF16 R28, R200.reuse, R164, R28 ;  /* 0x000000a4c81c723c */ /* 0x044ff0000004181c */
[C---:B------:R-:W-:Y:S08]  /*caf0*/  HMMA.16816.F32.BF16 R32, R200.reuse, R166, R32 ;  /* 0x000000a6c820723c */ /* 0x040ff00000041820 */
[C---:B---3--:R-:W-:Y:S08]  /*cb00*/  HMMA.16816.F32.BF16 R36, R200.reuse, R208, R36 ;  /* 0x000000d0c824723c */ /* 0x048ff00000041824 */
[C---:B------:R-:W-:Y:S08]  /*cb10*/  HMMA.16816.F32.BF16 R40, R200.reuse, R210, R40 ;  /* 0x000000d2c828723c */ /* 0x040ff00000041828 */
[C---:B------:R-:W-:Y:S08]  /*cb20*/  HMMA.16816.F32.BF16 R44, R200.reuse, R212, R44 ;  /* 0x000000d4c82c723c */ /* 0x040ff0000004182c */
        /* <DEDUP_REMOVED lines=8> */
[----:B------:R-:W1:Y:S03]  /*cbb0*/  MUFU.TANH R164, R4 ;  /* 0x0000000400a47308 */ /* 0x000e660000002400 */
[----:B------:R-:W-:Y:S02]  /*cbc0*/  FMUL.FTZ R7, R7, c[0x0][0x320] ;  /* 0x0000c80007077a20 */ /* 0x000fe40000410000 */
[----:B------:R-:W-:Y:S02]  /*cbd0*/  FMUL.FTZ R8, R8, c[0x0][0x320] ;  /* 0x0000c80008087a20 */ /* 0x000fe40000410000 */
[----:B------:R-:W-:Y:S02]  /*cbe0*/  FMUL.FTZ R9, R9, c[0x0][0x320] ;  /* 0x0000c80009097a20 */ /* 0x000fe40000410000 */
[----:B------:R-:W-:Y:S01]  /*cbf0*/  FMUL.FTZ R10, R10, c[0x0][0x320] ;  /* 0x0000c8000a0a7a20 */ /* 0x000fe20000410000 */
[----:B------:R-:W2:Y:S01]  /*cc00*/  MUFU.TANH R167, R5 ;  /* 0x0000000500a77308 */ /* 0x000ea20000002400 */
[----:B------:R-:W-:Y:S02]  /*cc10*/  FMUL.FTZ R11, R11, c[0x0][0x320] ;  /* 0x0000c8000b0b7a20 */ /* 0x000fe40000410000 */
[----:B------:R-:W-:Y:S02]  /*cc20*/  FMUL.FTZ R12, R12, c[0x0][0x320] ;  /* 0x0000c8000c0c7a20 */ /* 0x000fe40000410000 */
[----:B------:R-:W-:Y:S02]  /*cc30*/  FMUL.FTZ R13, R13, c[0x0][0x320] ;  /* 0x0000c8000d0d7a20 */ /* 0x000fe40000410000 */
[----:B------:R-:W-:Y:S02]  /*cc40*/  FMUL.FTZ R14, R14, c[0x0][0x320] ;  /* 0x0000c8000e0e7a20 */ /* 0x000fe40000410000 */
[----:B------:R-:W-:Y:S01]  /*cc50*/  FMUL.FTZ R16, R16, c[0x0][0x320] ;  /* 0x0000c80010107a20 */ /* 0x000fe20000410000 */
[----:B------:R-:W3:Y:S01]  /*cc60*/  MUFU.TANH R210, R6 ;  /* 0x0000000600d27308 */ /* 0x000ee20000002400 */
[----:B------:R-:W-:Y:S02]  /*cc70*/  FMUL.FTZ R15, R15, c[0x0][0x320] ;  /* 0x0000c8000f0f7a20 */ /* 0x000fe40000410000 */
[----:B------:R-:W-:Y:S01]  /*cc80*/  FMUL.FTZ R17, R17, c[0x0][0x320] ;  /* 0x0000c80011117a20 */ /* 0x000fe20000410000 */
[----:B-1----:R-:W-:Y:S01]  /*cc90*/  FMNMX.FTZ R0, R164, R102, !PT ;  /* 0x00000066a4007209 */ /* 0x002fe20007810000 */
[----:B------:R-:W-:Y:S02]  /*cca0*/  FMUL.FTZ R18, R18, c[0x0][0x320] ;  /* 0x0000c80012127a20 */ /* 0x000fe40000410000 */
[----:B------:R-:W-:Y:S03]  /*ccb0*/  FMUL.FTZ R19, R19, c[0x0][0x320] ;  /* 0x0000c80013137a20 */ /* 0x000fe60000410000 */
[----:B------:R1:W4:Y:S01]  /*ccc0*/  MUFU.TANH R211, R7 ;  /* 0x0000000700d37308 */ /* 0x0003220000002400 */
[----:B--2---:R-:W-:Y:S09]  /*ccd0*/  FMNMX.FTZ R0, R167, R0, !PT ;  /* 0x00000000a7007209 */ /* 0x004ff20007810000 */
[----:B------:R-:W2:Y:S01]  /*cce0*/  MUFU.TANH R165, R8 ;  /* 0x0000000800a57308 */ /* 0x000ea20000002400 */
[----:B---3--:R-:W-:Y:S09]  /*ccf0*/  FMNMX.FTZ R2, R210, R103, !PT ;  /* 0x00000067d2027209 */ /* 0x008ff20007810000 */
[----:B------:R-:W3:Y:S01]  /*cd00*/  MUFU.TANH R166, R9 ;  /* 0x0000000900a67308 */ /* 0x000ee20000002400 */
[----:B-1----:R-:W1:Y:S01]  /*cd10*/  LDSM.16.M88.4 R4, [R226+0x7000] ;  /* 0x00700000e204783b */ /* 0x002e620000000200 */
[----:B----4-:R-:W-:Y:S08]  /*cd20*/  FMNMX.FTZ R2, R211, R2, !PT ;  /* 0x00000002d3027209 */ /* 0x010ff00007810000 */
[----:B------:R-:W4:Y:S01]  /*cd30*/  MUFU.TANH R208, R10 ;  /* 0x0000000a00d07308 */ /* 0x000f220000002400 */
[----:B--2---:R-:W-:Y:S09]  /*cd40*/  FMNMX.FTZ R0, R165, R0, !PT ;  /* 0x00000000a5007209 */ /* 0x004ff20007810000 */
[----:B------:R2:W1:Y:S01]  /*cd50*/  MUFU.TANH R209, R11 ;  /* 0x0000000b00d17308 */ /* 0x0004620000002400 */
[----:B---3--:R-:W-:Y:S09]  /*cd60*/  FMNMX.FTZ R0, R166, R0, !PT ;  /* 0x00000000a6007209 */ /* 0x008ff20007810000 */
[----:B------:R-:W3:Y:S01]  /*cd70*/  MUFU.TANH R106, R12 ;  /* 0x0000000c006a7308 */ /* 0x000ee20000002400 */
[----:B----4-:R-:W-:Y:S09]  /*cd80*/  FMNMX.FTZ R2, R208, R2, !PT ;  /* 0x00000002d0027209 */ /* 0x010ff20007810000 */
[----:B------:R-:W4:Y:S01]  /*cd90*/  MUFU.TANH R107, R13 ;  /* 0x0000000d006b7308 */ /* 0x000f220000002400 */
[C---:B-1----:R-:W-:Y:S01]  /*cda0*/  HMMA.16816.F32.BF16 R20, R204.reuse, R4, R20 ;  /* 0x00000004cc14723c */ /* 0x042fe20000041814 */
[----:B--2---:R-:W1:Y:S02]  /*cdb0*/  LDSM.16.M88.4 R8, [R226+0x7800] ;  /* 0x00780000e208783b */ /* 0x004e640000000200 */
[----:B------:R-:W-:Y:S06]  /*cdc0*/  FMNMX.FTZ R2, R209, R2, !PT ;  /* 0x00000002d1027209 */ /* 0x000fec0007810000 */
[----:B------:R-:W2:Y:S01]  /*cdd0*/  MUFU.TANH R212, R14 ;  /* 0x0000000e00d47308 */ /* 0x000ea20000002400 */
[C---:B------:R-:W-:Y:S01]  /*cde0*/  HMMA.16816.F32.BF16 R24, R204.reuse, R6, R24 ;  /* 0x00000006cc18723c */ /* 0x040fe20000041818 */
[----:B------:R-:W1:Y:S02]  /*cdf0*/  LDSM.16.M88.4 R4, [R226+0x8000] ;  /* 0x00800000e204783b */ /* 0x000e640000000200 */
[----:B---3--:R-:W-:Y:S06]  /*ce00*/  FMNMX.FTZ R0, R106, R0, !PT ;  /* 0x000000006a007209 */ /* 0x008fec0007810000 */
[----:B------:R-:W3:Y:S03]  /*ce10*/  MUFU.TANH R214, R16 ;  /* 0x0000001000d67308 */ /* 0x000ee60000002400 */
[----:B----4-:R-:W-:Y:S02]  /*ce20*/  FMNMX.FTZ R0, R107, R0, !PT ;  /* 0x000000006b007209 */ /* 0x010fe40007810000 */
[----:B------:R-:W-:Y:S05]  /*ce30*/  FMUL.FTZ R23, R23, c[0x0][0x320] ;  /* 0x0000c80017177a20 */ /* 0x000fea0000410000 */
[----:B------:R-:W4:Y:S01]  /*ce40*/  MUFU.TANH R213, R15 ;  /* 0x0000000f00d57308 */ /* 0x000f220000002400 */
[----:B------:R-:W-:Y:S02]  /*ce50*/  FMUL.FTZ R20, R20, c[0x0][0x320] ;  /* 0x0000c80014147a20 */ /* 0x000fe40000410000 */
[----:B------:R-:W-:Y:S01]  /*ce60*/  FMUL.FTZ R21, R21, c[0x0][0x320] ;  /* 0x0000c80015157a20 */ /* 0x000fe20000410000 */
[----:B--2---:R-:W-:Y:S01]  /*ce70*/  FMNMX.FTZ R2, R212, R2, !PT ;  /* 0x00000002d4027209 */ /* 0x004fe20007810000 */
[----:B------:R-:W-:Y:S02]  /*ce80*/  FMUL.FTZ R22, R22, c[0x0][0x320] ;  /* 0x0000c80016167a20 */ /* 0x000fe40000410000 */
[----:B------:R-:W-:Y:S02]  /*ce90*/  FMUL.FTZ R26, R26, c[0x0][0x320] ;  /* 0x0000c8001a1a7a20 */ /* 0x000fe40000410000 */
[----:B------:R-:W-:Y:S01]  /*cea0*/  FMUL.FTZ R24, R24, c[0x0][0x320] ;  /* 0x0000c80018187a20 */ /* 0x000fe20000410000 */
[----:B------:R-:W-:Y:S01]  /*ceb0*/  MUFU.TANH R222, R23 ;  /* 0x0000001700de7308 */ /* 0x000fe20000002400 */
[----:B------:R-:W-:Y:S02]  /*cec0*/  FMUL.FTZ R25, R25, c[0x0][0x320] ;  /* 0x0000c80019197a20 */ /* 0x000fe40000410000 */
[----:B------:R-:W-:Y:S01]  /*ced0*/  FMUL.FTZ R27, R27, c[0x0][0x320] ;  /* 0x0000c8001b1b7a20 */ /* 0x000fe20000410000 */
[----:B---3--:R-:W-:Y:S01]  /*cee0*/  FMNMX.FTZ R0, R214, R0, !PT ;  /* 0x00000000d6007209 */ /* 0x008fe20007810000 */
[C---:B-1----:R-:W-:Y:S05]  /*cef0*/  HMMA.16816.F32.BF16 R28, R204.reuse, R8, R28 ;  /* 0x00000008cc1c723c */ /* 0x042fea000004181c */
[----:B------:R-:W-:Y:S03]  /*cf00*/  MUFU.TANH R231, R27 ;  /* 0x0000001b00e77308 */ /* 0x000fe60000002400 */
[C---:B------:R-:W-:Y:S01]  /*cf10*/  HMMA.16816.F32.BF16 R32, R204.reuse, R10, R32 ;  /* 0x0000000acc20723c */ /* 0x040fe20000041820 */
[----:B------:R-:W1:Y:S01]  /*cf20*/  LDSM.16.M88.4 R8, [R226+0x8800] ;  /* 0x00880000e208783b */ /* 0x000e620000000200 */
[----:B------:R-:W-:Y:S04]  /*cf30*/  DEPBAR.LE SB0, 0x0 ;  /* 0x000080000000791a */ /* 0x000fe80000000000 */
[----:B----4-:R-:W-:Y:S01]  /*cf40*/  FMNMX.FTZ R2, R213, R2, !PT ;  /* 0x00000002d5027209 */ /* 0x010fe20007810000 */
[----:B------:R-:W2:Y:S01]  /*cf50*/  MUFU.TANH R216, R18 ;  /* 0x0000001200d87308 */ /* 0x000ea20000002400 */
[C---:B------:R-:W-:Y:S01]  /*cf60*/  HMMA.16816.F32.BF16 R36, R204.reuse, R4, R36 ;  /* 0x00000004cc24723c */ /* 0x040fe20000041824 */
[----:B------:R-:W3:Y:S08]  /*cf70*/  LDL R5, [R1+0x28] ;  /* 0x0000280001057983 */ /* 0x000ef00000100800 */
[----:B------:R-:W-:Y:S01]  /*cf80*/  MUFU.TANH R218, R20 ;  /* 0x0000001400da7308 */ /* 0x000fe20000002400 */
[C---:B------:R-:W-:Y:S01]  /*cf90*/  HMMA.16816.F32.BF16 R40, R204.reuse, R6, R40 ;  /* 0x00000006cc28723c */ /* 0x040fe20000041828 */
[----:B------:R-:W4:Y:S02]  /*cfa0*/  LDL R6, [R1+0x20] ;  /* 0x0000200001067983 */ /* 0x000f240000100800 */
[----:B------:R-:W-:Y:S02]  /*cfb0*/  FMUL.FTZ R28, R28, c[0x0][0x320] ;  /* 0x0000c8001c1c7a20 */ /* 0x000fe40000410000 */
[----:B------:R-:W-:Y:S02]  /*cfc0*/  FMUL.FTZ R29, R29, c[0x0][0x320] ;  /* 0x0000c8001d1d7a20 */ /* 0x000fe40000410000 */
[----:B------:R-:W-:Y:S02]  /*cfd0*/  FMUL.FTZ R30, R30, c[0x0][0x320] ;  /* 0x0000c8001e1e7a20 */ /* 0x000fe40000410000 */
[----:B------:R-:W-:Y:S01]  /*cfe0*/  MUFU.TANH R246, R28 ;  /* 0x0000001c00f67308 */ /* 0x000fe20000002400 */
[----:B------:R-:W-:Y:S02]  /*cff0*/  BAR.SYNC.DEFER_BLOCKING 0x0 ;  /* 0x0000000000007b1d */ /* 0x000fe40000010000 */
[----:B------:R-:W-:Y:S01]  /*d000*/  FMUL.FTZ R31, R31, c[0x0][0x320] ;  /* 0x0000c8001f1f7a20 */ /* 0x000fe20000410000 */
[----:B--2---:R-:W-:Y:S01]  /*d010*/  FMNMX.FTZ R2, R216, R2, !PT ;  /* 0x00000002d8027209 */ /* 0x004fe20007810000 */
[----:B------:R-:W-:Y:S02]  /*d020*/  FMUL.FTZ R36, R36, c[0x0][0x320] ;  /* 0x0000c80024247a20 */ /* 0x000fe40000410000 */
[----:B------:R-:W-:Y:S02]  /*d030*/  FMUL.FTZ R37, R37, c[0x0][0x320] ;  /* 0x0000c80025257a20 */ /* 0x000fe40000410000 */
[----:B------:R-:W-:Y:S02]  /*d040*/  FMUL.FTZ R38, R38, c[0x0][0x320] ;  /* 0x0000c80026267a20 */ /* 0x000fe40000410000 */
[----:B------:R-:W-:Y:S02]  /*d050*/  FMUL.FTZ R39, R39, c[0x0][0x320] ;  /* 0x0000c80027277a20 */ /* 0x000fe40000410000 */
[----:B------:R-:W-:Y:S01]  /*d060*/  FMUL.FTZ R33, R33, c[0x0][0x320] ;  /* 0x0000c80021217a20 */ /* 0x000fe20000410000 */
[C---:B-1----:R-:W-:Y:S03]  /*d070*/  HMMA.16816.F32.BF16 R44, R204.reuse, R8, R44 ;  /* 0x00000008cc2c723c */ /* 0x042fe6000004182c */
[----:B------:R-:W-:Y:S02]  /*d080*/  FMUL.FTZ R43, R43, c[0x0][0x320] ;  /* 0x0000c8002b2b7a20 */ /* 0x000fe40000410000 */
[----:B------:R-:W-:Y:S02]  /*d090*/  FMUL.FTZ R42, R42, c[0x0][0x320] ;  /* 0x0000c8002a2a7a20 */ /* 0x000fe40000410000 */
[----:B------:R-:W-:Y:S01]  /*d0a0*/  FMUL.FTZ R40, R40, c[0x0][0x320] ;  /* 0x0000c80028287a20 */ /* 0x000fe20000410000 */
[----:B------:R-:W-:Y:S04]  /*d0b0*/  HMMA.16816.F32.BF16 R48, R204, R10, R48 ;  /* 0x0000000acc30723c */ /* 0x000fe80000041830 */
[----:B------:R-:W-:Y:S01]  /*d0c0*/  FMUL.FTZ R35, R35, c[0x0][0x320] ;  /* 0x0000c80023237a20 */ /* 0x000fe20000410000 */
[----:B------:R-:W2:Y:S01]  /*d0d0*/  LDL.64 R8, [R1+0x30] ;  /* 0x0000300001087983 */ /* 0x000ea20000100a00 */
[----:B------:R-:W1:Y:S01]  /*d0e0*/  MUFU.TANH R215, R17 ;  /* 0x0000001100d77308 */ /* 0x000e620000002400 */
[----:B------:R-:W-:Y:S02]  /*d0f0*/  FMUL.FTZ R32, R32, c[0x0][0x320] ;  /* 0x0000c80020207a20 */ /* 0x000fe40000410000 */
[----:B------:R-:W-:Y:S03]  /*d100*/  FMUL.FTZ R34, R34, c[0x0][0x320] ;  /* 0x0000c80022227a20 */ /* 0x000fe60000410000 */
[----:B------:R-:W-:Y:S04]  /*d110*/  FMUL.FTZ R41, R41, c[0x0][0x320] ;  /* 0x0000c80029297a20 */ /* 0x000fe80000410000 */
[----:B------:R-:W1:Y:S01]  /*d120*/  MUFU.TANH R219, R21 ;  /* 0x0000001500db7308 */ /* 0x000e620000002400 */
[----:B------:R-:W-:Y:S02]  /*d130*/  FMUL.FTZ R44, R44, c[0x0][0x320] ;  /* 0x0000c8002c2c7a20 */ /* 0x000fe40000410000 */
[----:B------:R-:W-:Y:S02]  /*d140*/  FMUL.FTZ R45, R45, c[0x0][0x320] ;  /* 0x0000c8002d2d7a20 */ /* 0x000fe40000410000 */
[----:B------:R-:W-:Y:S02]  /*d150*/  FMUL.FTZ R46, R46, c[0x0][0x320] ;  /* 0x0000c8002e2e7a20 */ /* 0x000fe40000410000 */
[----:B------:R-:W-:Y:S02]  /*d160*/  FMUL.FTZ R47, R47, c[0x0][0x320] ;  /* 0x0000c8002f2f7a20 */ /* 0x000fe40000410000 */
[----:B------:R-:W-:Y:S01]  /*d170*/  FMUL.FTZ R48, R48, c[0x0][0x320] ;  /* 0x0000c80030307a20 */ /* 0x000fe20000410000 */
[----:B------:R-:W1:Y:S01]  /*d180*/  MUFU.TANH R217, R19 ;  /* 0x0000001300d97308 */ /* 0x000e620000002400 */
[----:B------:R-:W-:Y:S02]  /*d190*/  FMUL.FTZ R49, R49, c[0x0][0x320] ;  /* 0x0000c80031317a20 */ /* 0x000fe40000410000 */
[----:B------:R-:W-:Y:S01]  /*d1a0*/  FMUL.FTZ R50, R50, c[0x0][0x320] ;  /* 0x0000c80032327a20 */ /* 0x000fe20000410000 */
[----:B-1----:R-:W-:Y:S04]  /*d1b0*/  FMNMX.FTZ R0, R215, R0, !PT ;  /* 0x00000000d7007209 */ /* 0x002fe80007810000 */
[----:B------:R-:W-:Y:S02]  /*d1c0*/  FMNMX.FTZ R0, R218, R0, !PT ;  /* 0x00000000da007209 */ /* 0x000fe40007810000 */
[----:B------:R-:W1:Y:S02]  /*d1d0*/  MUFU.TANH R220, R22 ;  /* 0x0000001600dc7308 */ /* 0x000e640000002400 */
[----:B------:R-:W-:Y:S08]  /*d1e0*/  FMNMX.FTZ R0, R219, R0, !PT ;  /* 0x00000000db007209 */ /* 0x000ff00007810000 */
[----:B------:R-:W1:Y:S01]  /*d1f0*/  MUFU.TANH R221, R24 ;  /* 0x0000001800dd7308 */ /* 0x000e620000002400 */
[----:B------:R-:W-:Y:S09]  /*d200*/  FMNMX.FTZ R2, R217, R2, !PT ;  /* 0x00000002d9027209 */ /* 0x000ff20007810000 */
[----:B------:R1:W-:Y:S02]  /*d210*/  MUFU.TANH R244, R33 ;  /* 0x0000002100f47308 */ /* 0x0003e40000002400 */
[----:B-1----:R-:W-:Y:S04]  /*d220*/  FMNMX.FTZ R2, R220, R2, !PT ;  /* 0x00000002dc027209 */ /* 0x002fe80007810000 */
[----:B------:R-:W-:Y:S04]  /*d230*/  FMNMX.FTZ R2, R222, R2, !PT ;  /* 0x00000002de027209 */ /* 0x000fe80007810000 */
[----:B------:R-:W1:Y:S01]  /*d240*/  MUFU.TANH R223, R25 ;  /* 0x0000001900df7308 */ /* 0x000e620000002400 */
[----:B------:R-:W-:Y:S09]  /*d250*/  FMNMX.FTZ R0, R221, R0, !PT ;  /* 0x00000000dd007209 */ /* 0x000ff20007810000 */
[----:B------:R-:W1:Y:S01]  /*d260*/  MUFU.TANH R21, R26 ;  /* 0x0000001a00157308 */ /* 0x000e620000002400 */
[----:B------:R-:W-:Y:S09]  /*d270*/  MOV R33, R246 ;  /* 0x000000f600217202 */ /* 0x000ff20000000f00 */
[----:B------:R-:W-:Y:S01]  /*d280*/  MUFU.TANH R252, R35 ;  /* 0x0000002300fc7308 */ /* 0x000fe20000002400 */
[----:B-1----:R-:W-:Y:S04]  /*d290*/  FMNMX.FTZ R0, R223, R0, !PT ;  /* 0x00000000df007209 */ /* 0x002fe80007810000 */
[----:B------:R-:W-:Y:S05]  /*d2a0*/  FMNMX.FTZ R0, R33, R0, !PT ;  /* 0x0000000021007209 */ /* 0x000fea0007810000 */
[----:B------:R1:W-:Y:S01]  /*d2b0*/  MUFU.TANH R35, R48 ;  /* 0x0000003000237308 */ /* 0x0003e20000002400 */
[----:B------:R-:W-:Y:S09]  /*d2c0*/  FMNMX.FTZ R2, R21, R2, !PT ;  /* 0x0000000215027209 */ /* 0x000ff20007810000 */
[----:B------:R-:W1:Y:S10]  /*d2d0*/  MUFU.TANH R16, R29 ;  /* 0x0000001d00107308 */ /* 0x000e740000002400 */
[----:B------:R-:W1:Y:S02]  /*d2e0*/  MUFU.TANH R247, R30 ;  /* 0x0000001e00f77308 */ /* 0x000e640000002400 */
[----:B-1----:R-:W-:Y:S04]  /*d2f0*/  MOV R48, R231 ;  /* 0x000000e700307202 */ /* 0x002fe80000000f00 */
[----:B------:R-:W-:Y:S04]  /*d300*/  FMNMX.FTZ R2, R48, R2, !PT ;  /* 0x0000000230027209 */ /* 0x000fe80007810000 */
[----:B------:R1:W1:Y:S01]  /*d310*/  MUFU.TANH R17, R32 ;  /* 0x0000002000117308 */ /* 0x0002620000002400 */
[----:B------:R-:W-:Y:S09]  /*d320*/  FMNMX.FTZ R0, R16, R0, !PT ;  /* 0x0000000010007209 */ /* 0x000ff20007810000 */
[----:B------:R-:W1:Y:S10]  /*d330*/  MUFU.TANH R248, R31 ;  /* 0x0000001f00f87308 */ /* 0x000e740000002400 */
[----:B------:R1:W-:Y:S02]  /*d340*/  MUFU.TANH R13, R43 ;  /* 0x0000002b000d7308 */ /* 0x0003e40000002400 */
[----:B-1----:R-:W-:Y:S02]  /*d350*/  MOV R32, R247 ;  /* 0x000000f700207202 */ /* 0x002fe40000000f00 */
[----:B------:R-:W-:Y:S02]  /*d360*/  FMNMX.FTZ R0, R17, R0, !PT ;  /* 0x0000000011007209 */ /* 0x000fe40007810000 */
[----:B------:R-:W-:Y:S04]  /*d370*/  FMNMX.FTZ R2, R32, R2, !PT ;  /* 0x0000000220027209 */ /* 0x000fe80007810000 */
[----:B------:R1:W1:Y:S10]  /*d380*/  MUFU.TANH R250, R34 ;  /* 0x0000002200fa7308 */ /* 0x0002740000002400 */
[----:B------:R-:W1:Y:S01]  /*d390*/  MUFU.TANH R18, R36 ;  /* 0x0000002400127308 */ /* 0x000e620000002400 */
[----:B------:R-:W-:Y:S04]  /*d3a0*/  MOV R43, R244 ;  /* 0x000000f4002b7202 */ /* 0x000fe80000000f00 */
[----:B------:R-:W-:Y:S05]  /*d3b0*/  FMNMX.FTZ R0, R43, R0, !PT ;  /* 0x000000002b007209 */ /* 0x000fea0007810000 */
[----:B------:R-:W1:Y:S02]  /*d3c0*/  MUFU.TANH R245, R37 ;  /* 0x0000002500f57308 */ /* 0x000e640000002400 */
[----:B-1----:R-:W-:Y:S04]  /*d3d0*/  MOV R34, R248 ;  /* 0x000000f800227202 */ /* 0x002fe80000000f00 */
[----:B------:R-:W-:Y:S04]  /*d3e0*/  FMNMX.FTZ R2, R34, R2, !PT ;  /* 0x0000000222027209 */ /* 0x000fe80007810000 */
[----:B------:R1:W-:Y:S01]  /*d3f0*/  MUFU.TANH R14, R42 ;  /* 0x0000002a000e7308 */ /* 0x0003e20000002400 */
[----:B------:R-:W-:Y:S02]  /*d400*/  FMNMX.FTZ R2, R250, R2, !PT ;  /* 0x00000002fa027209 */ /* 0x000fe40007810000 */
[----:B------:R-:W-:Y:S02]  /*d410*/  FMNMX.FTZ R0, R18, R0, !PT ;  /* 0x0000000012007209 */ /* 0x000fe40007810000 */
[----:B------:R-:W-:Y:S05]  /*d420*/  FMNMX.FTZ R3, R252, R2, !PT ;  /* 0x00000002fc037209 */ /* 0x000fea0007810000 */
[----:B------:R-:W1:Y:S10]  /*d430*/  MUFU.TANH R19, R40 ;  /* 0x0000002800137308 */ /* 0x000e740000002400 */
[----:B------:R-:W1:Y:S02]  /*d440*/  MUFU.TANH R22, R38 ;  /* 0x0000002600167308 */ /* 0x000e640000002400 */
[----:B-1----:R-:W-:Y:S04]  /*d450*/  MOV R42, R245 ;  /* 0x000000f5002a7202 */ /* 0x002fe80000000f00 */
[----:B------:R-:W-:Y:S01]  /*d460*/  FMNMX.FTZ R2, R42, R0, !PT ;  /* 0x000000002a027209 */ /* 0x000fe20007810000 */
[----:B------:R-:W-:Y:S03]  /*d470*/  FMUL.FTZ R0, R51, c[0x0][0x320] ;  /* 0x0000c80033007a20 */ /* 0x000fe60000410000 */
[----:B------:R-:W1:Y:S01]  /*d480*/  MUFU.TANH R15, R41 ;  /* 0x00000029000f7308 */ /* 0x000e620000002400 */
[----:B------:R-:W-:Y:S02]  /*d490*/  MOV R51, R250 ;  /* 0x000000fa00337202 */ /* 0x000fe40000000f00 */
[----:B------:R-:W-:Y:S07]  /*d4a0*/  FMNMX.FTZ R2, R19, R2, !PT ;  /* 0x0000000213027209 */ /* 0x000fee0007810000 */
[----:B------:R1:W-:Y:S01]  /*d4b0*/  MUFU.TANH R104, R0 ;  /* 0x0000000000687308 */ /* 0x0003e20000002400 */
[----:B------:R-:W-:Y:S09]  /*d4c0*/  FMNMX.FTZ R3, R22, R3, !PT ;  /* 0x0000000316037209 */ /* 0x000ff20007810000 */
[----:B------:R-:W3:Y:S10]  /*d4d0*/  MUFU.TANH R20, R39 ;  /* 0x0000002700147308 */ /* 0x000ef40000002400 */
[----:B------:R-:W4:Y:S01]  /*d4e0*/  MUFU.TANH R41, R44 ;  /* 0x0000002c00297308 */ /* 0x000f220000002400 */
[----:B-1----:R-:W-:Y:S09]  /*d4f0*/  FMNMX.FTZ R0, R15, R2, !PT ;  /* 0x000000020f007209 */ /* 0x002ff20007810000 */
[----:B------:R-:W1:Y:S01]  /*d500*/  MUFU.TANH R40, R45 ;  /* 0x0000002d00287308 */ /* 0x000e620000002400 */
[----:B---3--:R-:W-:Y:S04]  /*d510*/  FMNMX.FTZ R3, R20, R3, !PT ;  /* 0x0000000314037209 */ /* 0x008fe80007810000 */
[----:B------:R-:W-:Y:S05]  /*d520*/  FMNMX.FTZ R2, R14, R3, !PT ;  /* 0x000000030e027209 */ /* 0x000fea0007810000 */
[----:B------:R-:W3:Y:S01]  /*d530*/  MUFU.TANH R159, R46 ;  /* 0x0000002e009f7308 */ /* 0x000ee20000002400 */
[----:B------:R-:W-:Y:S02]  /*d540*/  FMNMX.FTZ R2, R13, R2, !PT ;  /* 0x000000020d027209 */ /* 0x000fe40007810000 */
[----:B----4-:R-:W-:Y:S02]  /*d550*/  FMNMX.FTZ R0, R41, R0, !PT ;  /* 0x0000000029007209 */ /* 0x010fe40007810000 */
[C---:B------:R-:W-:Y:S02]  /*d560*/  ISETP.GT.AND P0, PT, R98.reuse, R6, PT ;  /* 0x000000066200720c */ /* 0x040fe40003f04270 */
[----:B------:R-:W-:Y:S03]  /*d570*/  IADD3 R98, R98, -0x1, RZ ;  /* 0xffffffff62627810 */ /* 0x000fe60007ffe0ff */
[----:B------:R-:W4:Y:S02]  /*d580*/  MUFU.TANH R158, R49 ;  /* 0x00000031009e7308 */ /* 0x000f240000002400 */
[----:B------:R-:W-:Y:S01]  /*d590*/  STL [R1+0x8], R98 ;  /* 0x0000086201007387 */ /* 0x000fe20000100800 */
[----:B-1----:R-:W-:Y:S04]  /*d5a0*/  FMNMX.FTZ R0, R40, R0, !PT ;  /* 0x0000000028007209 */ /* 0x002fe80007810000 */
[----:B------:R-:W-:Y:S01]  /*d5b0*/  FMNMX.FTZ R101, R35, R0, !PT ;  /* 0x0000000023657209 */ /* 0x000fe20007810000 */
[----:B------:R-:W-:Y:S02]  /*d5c0*/  @P0 IMAD.WIDE.U32 R6, R98, c[0x0][0x1e0], RZ ;  /* 0x0000780062060a25 */ /* 0x000fe400078e00ff */
[----:B------:R-:W1:Y:S01]  /*d5d0*/  MUFU.TANH R244, R47 ;  /* 0x0000002f00f47308 */ /* 0x000e620000002400 */
[----:B---3--:R-:W-:Y:S09]  /*d5e0*/  FMNMX.FTZ R2, R159, R2, !PT ;  /* 0x000000029f027209 */ /* 0x008ff20007810000 */
[----:B------:R-:W3:Y:S01]  /*d5f0*/  MUFU.TANH R105, R50 ;  /* 0x0000003200697308 */ /* 0x000ee20000002400 */
[----:B----4-:R-:W-:Y:S02]  /*d600*/  FMNMX.FTZ R101, R158, R101, !PT ;  /* 0x000000659e657209 */ /* 0x010fe40007810000 */
[----:B------:R-:W-:Y:S03]  /*d610*/  MOV R49, R21 ;  /* 0x0000001500317202 */ /* 0x000fe60000000f00 */
[----:B------:R-:W4:Y:S01]  /*d620*/  SHFL.BFLY PT, R3, R101, 0x2, 0x1f ;  /* 0x0c401f0065037f89 */ /* 0x000f2200000e0000 */
[----:B-1----:R-:W-:Y:S04]  /*d630*/  FMNMX.FTZ R0, R244, R2, !PT ;  /* 0x00000002f4007209 */ /* 0x002fe80007810000 */
[----:B---3--:R-:W-:Y:S02]  /*d640*/  FMNMX.FTZ R0, R105, R0, !PT ;  /* 0x0000000069007209 */ /* 0x008fe40007810000 */
[----:B------:R-:W-:Y:S02]  /*d650*/  MOV R50, R17 ;  /* 0x0000001100327202 */ /* 0x000fe40000000f00 */
[----:B------:R-:W-:Y:S05]  /*d660*/  FMNMX.FTZ R0, R104, R0, !PT ;  /* 0x0000000068007209 */ /* 0x000fea0007810000 */
[----:B------:R-:W1:Y:S01]  /*d670*/  SHFL.BFLY PT, R2, R0, 0x2, 0x1f ;  /* 0x0c401f0000027f89 */ /* 0x000e6200000e0000 */
[----:B----4-:R-:W-:Y:S07]  /*d680*/  FMNMX.FTZ R101, R101, R3, !PT ;  /* 0x0000000365657209 */ /* 0x010fee0007810000 */
[----:B------:R-:W3:Y:S01]  /*d690*/  SHFL.BFLY PT, R4, R101, 0x1, 0x1f ;  /* 0x0c201f0065047f89 */ /* 0x000ee200000e0000 */
[----:B-1----:R-:W-:Y:S07]  /*d6a0*/  FMNMX.FTZ R0, R0, R2, !PT ;  /* 0x0000000200007209 */ /* 0x002fee0007810000 */
[----:B------:R-:W1:Y:S01]  /*d6b0*/  SHFL.BFLY PT, R3, R0, 0x1, 0x1f ;  /* 0x0c201f0000037f89 */ /* 0x000e6200000e0000 */
[----:B---3--:R-:W-:Y:S05]  /*d6c0*/  FMNMX.FTZ R101, R101, R4, !PT ;  /* 0x0000000465657209 */ /* 0x008fea0007810000 */
[----:B------:R-:W-:Y:S01]  /*d6d0*/  FADD.FTZ R2, -R101, R102 ;  /* 0x0000006665027221 */ /* 0x000fe20000010100 */
[----:B------:R-:W-:Y:S02]  /*d6e0*/  MOV R102, R32 ;  /* 0x0000002000667202 */ /* 0x000fe40000000f00 */
[----:B-1----:R-:W-:Y:S01]  /*d6f0*/  FMNMX.FTZ R100, R0, R3, !PT ;  /* 0x0000000300647209 */ /* 0x002fe20007810000 */
[----:B------:R-:W-:Y:S01]  /*d700*/  FMUL.FTZ R0, R2, c[0x0][0x2d0] ;  /* 0x0000b40002007a20 */ /* 0x000fe20000410000 */
[----:B------:R-:W-:Y:S03]  /*d710*/  @P0 SHF.R.S32.HI R3, RZ, 0x1f, R98 ;  /* 0x0000001fff030819 */ /* 0x000fe60000011462 */
[----:B------:R1:W3:Y:S02]  /*d720*/  MUFU.EX2 R2, R0 ;  /* 0x0000000000027308 */ /* 0x0002e40000000800 */
[----:B------:R-:W-:Y:S04]  /*d730*/  @P0 IMAD R3, R3, c[0x0][0x1e0], RZ ;  /* 0x0000780003030a24 */ /* 0x000fe800078e02ff */
[----:B------:R-:W-:Y:S02]  /*d740*/  @P0 IMAD R3, R98, c[0x0][0x1e4], R3 ;  /* 0x0000790062030a24 */ /* 0x000fe400078e0203 */
[----:B------:R-:W3:Y:S03]  /*d750*/  LDL.LU R98, [R1+0xa4] ;  /* 0x0000a40001627983 */ /* 0x000ee60000300800 */
[----:B------:R-:W-:Y:S05]  /*d760*/  @P0 IADD3 R3, R7, R3, RZ ;  /* 0x0000000307030210 */ /* 0x000fea0007ffe0ff */
[----:B------:R-:W-:Y:S02]  /*d770*/  @P0 IMAD R3, R3, 0x60, RZ ;  /* 0x0000006003030824 */ /* 0x000fe400078e02ff */
[----:B-1----:R-:W-:Y:S02]  /*d780*/  FADD.FTZ R0, -R100, R103 ;  /* 0x0000006764007221 */ /* 0x002fe40000010100 */
[----:B------:R-:W-:Y:S02]  /*d790*/  FMUL.FTZ R103, R101, c[0x0][0x2d0] ;  /* 0x0000b40065677a20 */ /* 0x000fe40000410000 */
[----:B------:R-:W-:Y:S02]  /*d7a0*/  FMUL.FTZ R0, R0, c[0x0][0x2d0] ;  /* 0x0000b40000007a20 */ /* 0x000fe40000410000 */
[--C-:B------:R-:W-:Y:S01]  /*d7b0*/  FFMA.FTZ R4, R164, c[0x0][0x2d0], -R103.reuse ;  /* 0x0000b400a4047a23 */ /* 0x100fe20000010867 */
[----:B------:R-:W-:Y:S01]  /*d7c0*/  MOV R164, R22 ;  /* 0x0000001600a47202 */ /* 0x000fe20000000f00 */
[--C-:B------:R-:W-:Y:S01]  /*d7d0*/  FFMA.FTZ R7, R167, c[0x0][0x2d0], -R103.reuse ;  /* 0x0000b400a7077a23 */ /* 0x100fe20000010867 */
[----:B------:R-:W-:Y:S01]  /*d7e0*/  MOV R167, R14 ;  /* 0x0000000e00a77202 */ /* 0x000fe20000000f00 */
[----:B------:R1:W-:Y:S01]  /*d7f0*/  MUFU.EX2 R245, R4 ;  /* 0x0000000400f57308 */ /* 0x0003e20000000800 */
[----:B--2---:R-:W-:Y:S01]  /*d800*/  FFMA.FTZ R9, R166, c[0x0][0x2d0], -R103 ;  /* 0x0000b400a6097a23 */ /* 0x004fe20000010867 */
[----:B------:R-:W-:Y:S01]  /*d810*/  MOV R166, R13 ;  /* 0x0000000d00a67202 */ /* 0x000fe20000000f00 */
[C---:B---3--:R-:W-:Y:S02]  /*d820*/  FMUL.FTZ R17, R2.reuse, R121 ;  /* 0x0000007902117220 */ /* 0x048fe40000410000 */
[C---:B------:R-:W-:Y:S02]  /*d830*/  FMUL.FTZ R24, R2.reuse, R128 ;  /* 0x0000008002187220 */ /* 0x040fe40000410000 */
[C---:B------:R-:W-:Y:S01]  /*d840*/  FMUL.FTZ R25, R2.reuse, R129 ;  /* 0x0000008102197220 */ /* 0x040fe20000410000 */
[----:B------:R-:W-:Y:S01]  /*d850*/  MOV R129, R42 ;  /* 0x0000002a00817202 */ /* 0x000fe20000000f00 */
[C---:B------:R-:W-:Y:S01]  /*d860*/  FMUL.FTZ R32, R2.reuse, R136 ;  /* 0x0000008802207220 */ /* 0x040fe20000410000 */
[----:B------:R2:W-:Y:S01]  /*d870*/  MUFU.EX2 R247, R7 ;  /* 0x0000000700f77308 */ /* 0x0005e20000000800 */
[----:B------:R-:W-:Y:S01]  /*d880*/  MOV R136, R33 ;  /* 0x0000002100887202 */ /* 0x000fe20000000f00 */
[C---:B------:R-:W-:Y:S01]  /*d890*/  FMUL.FTZ R33, R2.reuse, R137 ;  /* 0x0000008902217220 */ /* 0x040fe20000410000 */
[----:B------:R-:W-:Y:S01]  /*d8a0*/  MOV R137, R43 ;  /* 0x0000002b00897202 */ /* 0x000fe20000000f00 */
[C---:B------:R-:W-:Y:S02]  /*d8b0*/  FMUL.FTZ R52, R2.reuse, R52 ;  /* 0x0000003402347220 */ /* 0x040fe40000410000 */
[C---:B------:R-:W-:Y:S02]  /*d8c0*/  FMUL.FTZ R53, R2.reuse, R53 ;  /* 0x0000003502357220 */ /* 0x040fe40000410000 */
[C---:B------:R-:W-:Y:S02]  /*d8d0*/  FMUL.FTZ R56, R2.reuse, R56 ;  /* 0x0000003802387220 */ /* 0x040fe40000410000 */
[----:B------:R-:W3:Y:S01]  /*d8e0*/  MUFU.EX2 R0, R0 ;  /* 0x0000000000007308 */ /* 0x000ee20000000800 */
[C---:B------:R-:W-:Y:S02]  /*d8f0*/  FMUL.FTZ R57, R2.reuse, R57 ;  /* 0x0000003902397220 */ /* 0x040fe40000410000 */
[C---:B------:R-:W-:Y:S01]  /*d900*/  FMUL.FTZ R60, R2.reuse, R60 ;  /* 0x0000003c023c7220 */ /* 0x040fe20000410000 */
[----:B-1----:R-:W-:Y:S01]  /*d910*/  @P0 MOV R4, R8 ;  /* 0x0000000800040202 */ /* 0x002fe20000000f00 */
[C---:B------:R-:W-:Y:S02]  /*d920*/  FMUL.FTZ R61, R2.reuse, R61 ;  /* 0x0000003d023d7220 */ /* 0x040fe40000410000 */
[----:B------:R-:W-:Y:S02]  /*d930*/  FMUL.FTZ R64, R2, R64 ;  /* 0x0000004002407220 */ /* 0x000fe40000410000 */
[----:B------:R-:W-:Y:S04]  /*d940*/  @P0 IMAD.WIDE.U32 R4, R6, 0x60, R4 ;  /* 0x0000006006040825 */ /* 0x000fe800078e0004 */
[C---:B------:R-:W-:Y:S01]  /*d950*/  FMUL.FTZ R65, R2.reuse, R65 ;  /* 0x0000004102417220 */ /* 0x040fe20000410000 */
[----:B------:R-:W-:Y:S01]  /*d960*/  @P0 IADD3 R6, R5, R3, RZ ;  /* 0x0000000305060210 */ /* 0x000fe20007ffe0ff */
[--C-:B------:R-:W-:Y:S01]  /*d970*/  FFMA.FTZ R5, R165, c[0x0][0x2d0], -R103.reuse ;  /* 0x0000b400a5057a23 */ /* 0x100fe20000010867 */
[----:B--2---:R-:W-:Y:S01]  /*d980*/  @P0 MOV R7, c[0x0][0x1e0] ;  /* 0x0000780000070a02 */ /* 0x004fe20000000f00 */
[----:B------:R-:W-:Y:S01]  /*d990*/  FMUL.FTZ R68, R2, R68 ;  /* 0x0000004402447220 */ /* 0x000fe20000410000 */
[----:B------:R-:W-:Y:S01]  /*d9a0*/  @P0 SHF.L.U32 R3, R4, 0x1, RZ ;  /* 0x0000000104030819 */ /* 0x000fe200000006ff */
[----:B------:R1:W-:Y:S01]  /*d9b0*/  MUFU.EX2 R231, R5 ;  /* 0x0000000500e77308 */ /* 0x0003e20000000800 */
[----:B------:R-:W-:Y:S01]  /*d9c0*/  @P0 SHF.L.U64.HI R12, R7, R251, c[0x0][0x1e4] ;  /* 0x00007900070c0619 */ /* 0x000fe200000102fb */
[----:B------:R-:W-:Y:S01]  /*d9d0*/  FMUL.FTZ R69, R2, R69 ;  /* 0x0000004502457220 */ /* 0x000fe20000410000 */
[----:B------:R-:W-:Y:S01]  /*d9e0*/  @P0 SHF.L.U64.HI R6, R4, 0x1, R6 ;  /* 0x0000000104060819 */ /* 0x000fe20000010206 */
[----:B------:R-:W-:Y:S01]  /*d9f0*/  FMUL.FTZ R72, R2, R72 ;  /* 0x0000004802487220 */ /* 0x000fe20000410000 */
[C---:B------:R-:W-:Y:S01]  /*da00*/  @P0 IADD3 R4, P6, R3.reuse, c[0x0][0x1c8], RZ ;  /* 0x0000720003040a10 */ /* 0x040fe20007fde0ff */
[C---:B---3--:R-:W-:Y:S01]  /*da10*/  FMUL.FTZ R26, R0.reuse, R130 ;  /* 0x00000082001a7220 */ /* 0x048fe20000410000 */
[----:B------:R-:W-:Y:S01]  /*da20*/  @P0 IADD3 R10, P5, R3, 0x80, RZ ;  /* 0x00000080030a0810 */ /* 0x000fe20007fbe0ff */
[----:B------:R-:W-:Y:S01]  /*da30*/  FMUL.FTZ R27, R0, R131 ;  /* 0x00000083001b7220 */ /* 0x000fe20000410000 */
[----:B------:R-:W-:Y:S01]  /*da40*/  @P0 SHF.L.U32 R7, R7, 0x6, RZ ;  /* 0x0000000607070819 */ /* 0x000fe200000006ff */
[----:B------:R2:W-:Y:S01]  /*da50*/  MUFU.EX2 R251, R9 ;  /* 0x0000000900fb7308 */ /* 0x0005e20000000800 */
[----:B------:R-:W-:Y:S01]  /*da60*/  @P0 IADD3 R10, P1, R10, c[0x0][0x1c8], RZ ;  /* 0x000072000a0a0a10 */ /* 0x000fe20007f3e0ff */
[C---:B------:R-:W-:Y:S01]  /*da70*/  FMUL.FTZ R42, R0.reuse, R146 ;  /* 0x00000092002a7220 */ /* 0x040fe20000410000 */
[----:B------:R-:W-:Y:S01]  /*da80*/  MOV R165, R20 ;  /* 0x0000001400a57202 */ /* 0x000fe20000000f00 */
[C---:B------:R-:W-:Y:S01]  /*da90*/  FMUL.FTZ R43, R0.reuse, R147 ;  /* 0x00000093002b7220 */ /* 0x040fe20000410000 */
[--C-:B------:R-:W-:Y:S01]  /*daa0*/  @P0 IADD3.X R11, RZ, c[0x0][0x1cc], R6.reuse, P1, P5 ;  /* 0x00007300ff0b0a10 */ /* 0x100fe20000fea406 */
[----:B------:R-:W-:Y:S01]  /*dab0*/  FMUL.FTZ R54, R0, R54 ;  /* 0x0000003600367220 */ /* 0x000fe20000410000 */
[----:B------:R-:W-:Y:S01]  /*dac0*/  MOV R146, R102 ;  /* 0x0000006600927202 */ /* 0x000fe20000000f00 */
[----:B------:R-:W-:Y:S01]  /*dad0*/  FFMA.FTZ R102, R106, c[0x0][0x2d0], -R103 ;  /* 0x0000b4006a667a23 */ /* 0x000fe20000010867 */
[----:B------:R-:W-:Y:S01]  /*dae0*/  MOV R147, R48 ;  /* 0x0000003000937202 */ /* 0x000fe20000000f00 */
[C---:B------:R-:W-:Y:S01]  /*daf0*/  FMUL.FTZ R48, R2.reuse, R152 ;  /* 0x0000009802307220 */ /* 0x040fe20000410000 */
[----:B------:R-:W-:Y:S01]  /*db00*/  MOV R152, R49 ;  /* 0x0000003100987202 */ /* 0x000fe20000000f00 */
[----:B------:R-:W-:Y:S01]  /*db10*/  FMUL.FTZ R49, R2, R153 ;  /* 0x0000009902317220 */ /* 0x000fe20000410000 */
[----:B-1----:R-:W-:Y:S01]  /*db20*/  @P0 IADD3.X R5, R6, c[0x0][0x1cc], RZ, P6, !PT ;  /* 0x0000730006050a10 */ /* 0x002fe200037fe4ff */
[C---:B------:R-:W-:Y:S01]  /*db30*/  FMUL.FTZ R55, R0.reuse, R55 ;  /* 0x0000003700377220 */ /* 0x040fe20000410000 */
[----:B------:R-:W-:Y:S01]  /*db40*/  @P0 IADD3 R3, P6, R3, 0x100, RZ ;  /* 0x0000010003030810 */ /* 0x000fe20007fde0ff */
[----:B------:R-:W-:Y:S02]  /*db50*/  FMUL.FTZ R58, R0, R58 ;  /* 0x0000003a003a7220 */ /* 0x000fe40000410000 */
[----:B------:R1:W-:Y:S01]  /*db60*/  @P0 LDGSTS.E.BYPASS.LTC128B.128 [R99+0xc100], [R4.64], !P4 ;  /* 0x0c10000004630fae */ /* 0x0003e2000e101d48 */
[----:B------:R-:W-:Y:S01]  /*db70*/  @P0 IADD3 R8, P5, R3, c[0x0][0x1c8], RZ ;  /* 0x0000720003080a10 */ /* 0x000fe20007fbe0ff */
[----:B------:R-:W-:Y:S02]  /*db80*/  FMUL.FTZ R3, R100, c[0x0][0x2d0] ;  /* 0x0000b40064037a20 */ /* 0x000fe40000410000 */
[----:B------:R-:W-:Y:S02]  /*db90*/  FMUL.FTZ R59, R0, R59 ;  /* 0x0000003b003b7220 */ /* 0x000fe40000410000 */
[--C-:B--2---:R-:W-:Y:S01]  /*dba0*/  FFMA.FTZ R9, R210, c[0x0][0x2d0], -R3.reuse ;  /* 0x0000b400d2097a23 */ /* 0x104fe20000010803 */
[----:B------:R-:W-:Y:S01]  /*dbb0*/  MOV R210, R19 ;  /* 0x0000001300d27202 */ /* 0x000fe20000000f00 */
[----:B------:R2:W-:Y:S01]  /*dbc0*/  @P0 LDGSTS.E.BYPASS.LTC128B.128 [R99+0xf100], [R10.64], !P3 ;  /* 0x0f1000000a630fae */ /* 0x0005e2000d901d48 */
[C---:B------:R-:W-:Y:S01]  /*dbd0*/  FMUL.FTZ R19, R0.reuse, R123 ;  /* 0x0000007b00137220 */ /* 0x040fe20000410000 */
[----:B------:R3:W-:Y:S01]  /*dbe0*/  MUFU.EX2 R246, R9 ;  /* 0x0000000900f67308 */ /* 0x0007e20000000800 */
[----:B------:R-:W-:Y:S01]  /*dbf0*/  MOV R128, R210 ;  /* 0x000000d200807202 */ /* 0x000fe20000000f00 */
[----:B------:R-:W-:Y:S01]  /*dc00*/  FMUL.FTZ R62, R0, R62 ;  /* 0x0000003e003e7220 */ /* 0x000fe20000410000 */
[----:B------:R-:W-:Y:S01]  /*dc10*/  MOV R210, R41 ;  /* 0x0000002900d27202 */ /* 0x000fe20000000f00 */
[----:B------:R-:W-:Y:S02]  /*dc20*/  FMUL.FTZ R41, R2, R145 ;  /* 0x0000009102297220 */ /* 0x000fe40000410000 */
[C---:B------:R-:W-:Y:S02]  /*dc30*/  FMUL.FTZ R63, R0.reuse, R63 ;  /* 0x0000003f003f7220 */ /* 0x040fe40000410000 */
[C---:B------:R-:W-:Y:S02]  /*dc40*/  FMUL.FTZ R66, R0.reuse, R66 ;  /* 0x0000004200427220 */ /* 0x040fe40000410000 */
[C---:B------:R-:W-:Y:S02]  /*dc50*/  FMUL.FTZ R67, R0.reuse, R67 ;  /* 0x0000004300437220 */ /* 0x040fe40000410000 */
[C---:B------:R-:W-:Y:S02]  /*dc60*/  FMUL.FTZ R70, R0.reuse, R70 ;  /* 0x0000004600467220 */ /* 0x040fe40000410000 */
[----:B------:R-:W-:Y:S02]  /*dc70*/  FMUL.FTZ R71, R0, R71 ;  /* 0x0000004700477220 */ /* 0x000fe40000410000 */
[----:B------:R-:W-:Y:S01]  /*dc80*/  FMUL.FTZ R73, R2, R73 ;  /* 0x0000004902497220 */ /* 0x000fe20000410000 */
[----:B-1----:R-:W-:Y:S01]  /*dc90*/  @P0 IADD3 R4, P1, R4, R7, RZ ;  /* 0x0000000704040210 */ /* 0x002fe20007f3e0ff */
[C---:B------:R-:W-:Y:S02]  /*dca0*/  FMUL.FTZ R74, R0.reuse, R74 ;  /* 0x0000004a004a7220 */ /* 0x040fe40000410000 */
[----:B------:R-:W-:Y:S01]  /*dcb0*/  FMUL.FTZ R75, R0, R75 ;  /* 0x0000004b004b7220 */ /* 0x000fe20000410000 */
[----:B------:R-:W-:Y:S01]  /*dcc0*/  @P0 IADD3.X R5, R5, R12, RZ, P1, !PT ;  /* 0x0000000c05050210 */ /* 0x000fe20000ffe4ff */
[----:B------:R-:W-:Y:S01]  /*dcd0*/  FMUL.FTZ R76, R2, R76 ;  /* 0x0000004c024c7220 */ /* 0x000fe20000410000 */
[----:B---3--:R-:W-:Y:S01]  /*dce0*/  @P0 IADD3.X R9, RZ, c[0x0][0x1cc], R6, P5, P6 ;  /* 0x00007300ff090a10 */ /* 0x008fe20002fec406 */
[--C-:B--2---:R-:W-:Y:S01]  /*dcf0*/  FFMA.FTZ R10, R211, c[0x0][0x2d0], -R3.reuse ;  /* 0x0000b400d30a7a23 */ /* 0x104fe20000010803 */
[----:B------:R-:W-:Y:S01]  /*dd00*/  @P0 IADD3 R6, P5, R7, R4, RZ ;  /* 0x0000000407060210 */ /* 0x000fe20007fbe0ff */
[----:B------:R-:W-:Y:S01]  /*dd10*/  FMUL.FTZ R11, R0, R115 ;  /* 0x00000073000b7220 */ /* 0x000fe20000410000 */
[----:B------:R-:W-:Y:S01]  /*dd20*/  MOV R211, R15 ;  /* 0x0000000f00d37202 */ /* 0x000fe20000000f00 */
[----:B------:R1:W-:Y:S01]  /*dd30*/  @P0 LDGSTS.E.BYPASS.LTC128B.128 [R99+0x12100], [R8.64], !P2 ;  /* 0x1210000008630fae */ /* 0x0003e2000d101d48 */
[----:B------:R-:W-:Y:S01]  /*dd40*/  @P0 IADD3.X R7, R12, R5, RZ, P5, !PT ;  /* 0x000000050c070210 */ /* 0x000fe20002ffe4ff */
[----:B------:R2:W3:Y:S01]  /*dd50*/  MUFU.EX2 R248, R10 ;  /* 0x0000000a00f87308 */ /* 0x0004e20000000800 */
[----:B------:R-:W-:Y:S02]  /*dd60*/  FMUL.FTZ R77, R2, R77 ;  /* 0x0000004d024d7220 */ /* 0x000fe40000410000 */
[C---:B------:R-:W-:Y:S02]  /*dd70*/  FMUL.FTZ R78, R0.reuse, R78 ;  /* 0x0000004e004e7220 */ /* 0x040fe40000410000 */
[----:B------:R-:W-:Y:S01]  /*dd80*/  FMUL.FTZ R79, R0, R79 ;  /* 0x0000004f004f7220 */ /* 0x000fe20000410000 */
[----:B------:R3:W-:Y:S01]  /*dd90*/  @P0 LDGSTS.E.BYPASS.LTC128B.128 [R99+0xd100], [R4.64], !P4 ;  /* 0x0d10000004630fae */ /* 0x0007e2000e101d48 */
        /* <DEDUP_REMOVED lines=9> */
[----:B------:R3:W-:Y:S01]  /*de30*/  @P0 LDGSTS.E.BYPASS.LTC128B.128 [R99+0x13100], [R4.64+0x100], !P2 ;  /* 0x1310010004630fae */ /* 0x0007e2000d101d48 */
[C---:B------:R-:W-:Y:S02]  /*de40*/  FMUL.FTZ R88, R2.reuse, R88 ;  /* 0x0000005802587220 */ /* 0x040fe40000410000 */
[C---:B-1----:R-:W-:Y:S02]  /*de50*/  FMUL.FTZ R8, R2.reuse, R112 ;  /* 0x0000007002087220 */ /* 0x042fe40000410000 */
[----:B------:R-:W-:Y:S02]  /*de60*/  FMUL.FTZ R9, R2, R113 ;  /* 0x0000007102097220 */ /* 0x000fe40000410000 */
[----:B--2---:R-:W-:Y:S01]  /*de70*/  FMUL.FTZ R10, R0, R114 ;  /* 0x00000072000a7220 */ /* 0x004fe20000410000 */
[----:B------:R1:W-:Y:S01]  /*de80*/  @P0 LDGSTS.E.BYPASS.LTC128B.128 [R99+0xe100], [R6.64], !P4 ;  /* 0x0e10000006630fae */ /* 0x0003e2000e101d48 */
[----:B------:R-:W-:Y:S02]  /*de90*/  FMUL.FTZ R89, R2, R89 ;  /* 0x0000005902597220 */ /* 0x000fe40000410000 */
[C---:B------:R-:W-:Y:S02]  /*dea0*/  FMUL.FTZ R90, R0.reuse, R90 ;  /* 0x0000005a005a7220 */ /* 0x040fe40000410000 */
[----:B------:R-:W-:Y:S02]  /*deb0*/  FMUL.FTZ R91, R0, R91 ;  /* 0x0000005b005b7220 */ /* 0x000fe40000410000 */
[C---:B------:R-:W-:Y:S01]  /*dec0*/  FMUL.FTZ R92, R2.reuse, R92 ;  /* 0x0000005c025c7220 */ /* 0x040fe20000410000 */
[----:B------:R1:W-:Y:S01]  /*ded0*/  @P0 LDGSTS.E.BYPASS.LTC128B.128 [R99+0x11100], [R6.64+0x80], !P3 ;  /* 0x1110008006630fae */ /* 0x0003e2000d901d48 */
[----:B------:R-:W-:Y:S02]  /*dee0*/  FMUL.FTZ R93, R2, R93 ;  /* 0x0000005d025d7220 */ /* 0x000fe40000410000 */
[C---:B------:R-:W-:Y:S02]  /*def0*/  FMUL.FTZ R94, R0.reuse, R94 ;  /* 0x0000005e005e7220 */ /* 0x040fe40000410000 */
[----:B------:R-:W-:Y:S02]  /*df00*/  FMUL.FTZ R95, R0, R95 ;  /* 0x0000005f005f7220 */ /* 0x000fe40000410000 */
[C---:B------:R-:W-:Y:S01]  /*df10*/  FMUL.FTZ R96, R2.reuse, R96 ;  /* 0x0000006002607220 */ /* 0x040fe20000410000 */
[----:B------:R1:W-:Y:S01]  /*df20*/  @P0 LDGSTS.E.BYPASS.LTC128B.128 [R99+0x14100], [R6.64+0x100], !P2 ;  /* 0x1410010006630fae */ /* 0x0003e2000d101d48 */
[----:B------:R-:W-:Y:S02]  /*df30*/  FMUL.FTZ R97, R2, R97 ;  /* 0x0000006102617220 */ /* 0x000fe40000410000 */
[--C-:B---3--:R-:W-:Y:S01]  /*df40*/  FFMA.FTZ R4, R208, c[0x0][0x2d0], -R3.reuse ;  /* 0x0000b400d0047a23 */ /* 0x108fe20000010803 */
[----:B------:R-:W-:Y:S01]  /*df50*/  MOV R208, R252 ;  /* 0x000000fc00d07202 */ /* 0x000fe20000000f00 */
[----:B------:R-:W-:Y:S01]  /*df60*/  FMUL.FTZ R5, R2, R109 ;  /* 0x0000006d02057220 */ /* 0x000fe20000410000 */
[----:B------:R-:W-:Y:S01]  /*df70*/  F2FP.BF16.PACK_AB R109, R248, R246 ;  /* 0x000000f6f86d723e */ /* 0x000fe200000010ff */
[----:B------:R2:W-:Y:S01]  /*df80*/  MUFU.EX2 R252, R4 ;  /* 0x0000000400fc7308 */ /* 0x0005e20000000800 */
[----:B------:R-:W3:Y:S01]  /*df90*/  LDSM.16.MT88.4 R12, [R224] ;  /* 0x00000000e00c783b */ /* 0x000ee20000004200 */
[----:B------:R-:W-:Y:S02]  /*dfa0*/  MOV R131, R208 ;  /* 0x000000d000837202 */ /* 0x000fe40000000f00 */
[----:B------:R-:W-:Y:S02]  /*dfb0*/  MOV R208, R165 ;  /* 0x000000a500d07202 */ /* 0x000fe40000000f00 */
[----:B------:R-:W-:Y:S01]  /*dfc0*/  MOV R165, R40 ;  /* 0x0000002800a57202 */ /* 0x000fe20000000f00 */
[----:B------:R-:W-:Y:S02]  /*dfd0*/  FMUL.FTZ R40, R2, R144 ;  /* 0x0000009002287220 */ /* 0x000fe40000410000 */
[----:B------:R-:W3:Y:S08]  /*dfe0*/  LDSM.16.MT88.4 R20, [R228] ;  /* 0x00000000e414783b */ /* 0x000ef00000004200 */
[----:B------:R-:W3:Y:S01]  /*dff0*/  LDSM.16.MT88.4 R28, [R227] ;  /* 0x00000000e31c783b */ /* 0x000ee20000004200 */
[C---:B-1----:R-:W-:Y:S01]  /*e000*/  FMUL.FTZ R6, R0.reuse, R110 ;  /* 0x0000006e00067220 */ /* 0x042fe20000410000 */
[----:B------:R-:W-:Y:S01]  /*e010*/  F2FP.BF16.PACK_AB R110, R251, R231 ;  /* 0x000000e7fb6e723e */ /* 0x000fe200000010ff */
[C---:B------:R-:W-:Y:S02]  /*e020*/  FMUL.FTZ R7, R0.reuse, R111 ;  /* 0x0000006f00077220 */ /* 0x040fe40000410000 */
[----:B--2---:R-:W-:Y:S01]  /*e030*/  FFMA.FTZ R4, R209, c[0x0][0x2d0], -R3 ;  /* 0x0000b400d1047a23 */ /* 0x004fe20000010803 */
[----:B------:R-:W-:Y:S01]  /*e040*/  MOV R209, R18 ;  /* 0x0000001200d17202 */ /* 0x000fe20000000f00 */
[C---:B------:R-:W-:Y:S01]  /*e050*/  FMUL.FTZ R18, R0.reuse, R122 ;  /* 0x0000007a00127220 */ /* 0x040fe20000410000 */
[----:B------:R-:W1:Y:S01]  /*e060*/  LDSM.16.MT88.4 R36, [R249] ;  /* 0x00000000f924783b */ /* 0x000e620000004200 */
[----:B------:R-:W2:Y:S01]  /*e070*/  MUFU.EX2 R250, R4 ;  /* 0x0000000400fa7308 */ /* 0x000ea20000000800 */
[----:B------:R-:W-:Y:S02]  /*e080*/  MOV R130, R209 ;  /* 0x000000d100827202 */ /* 0x000fe40000000f00 */
[----:B------:R-:W-:Y:S02]  /*e090*/  MOV R209, R164 ;  /* 0x000000a400d17202 */ /* 0x000fe40000000f00 */
[----:B------:R-:W-:Y:S01]  /*e0a0*/  MOV R164, R35 ;  /* 0x0000002300a47202 */ /* 0x000fe20000000f00 */
[C---:B------:R-:W-:Y:S01]  /*e0b0*/  FMUL.FTZ R35, R0.reuse, R139 ;  /* 0x0000008b00237220 */ /* 0x040fe20000410000 */
[----:B------:R-:W1:Y:S01]  /*e0c0*/  LDSM.16.MT88.4 R44, [R224+0x3000] ;  /* 0x00300000e02c783b */ /* 0x000e620000004200 */
[----:B------:R-:W-:Y:S01]  /*e0d0*/  MOV R139, R50 ;  /* 0x00000032008b7202 */ /* 0x000fe20000000f00 */
[----:B------:R-:W-:Y:S06]  /*e0e0*/  FMUL.FTZ R50, R0, R154 ;  /* 0x0000009a00327220 */ /* 0x000fec0000410000 */
[----:B------:R-:W4:Y:S04]  /*e0f0*/  LDL.LU R99, [R1+0xa0] ;  /* 0x0000a00001637983 */ /* 0x000f280000300800 */
[----:B------:R-:W1:Y:S01]  /*e100*/  LDSM.16.MT88.4 R112, [R228+0x3000] ;  /* 0x00300000e470783b */ /* 0x000e620000004200 */
[----:B--2---:R-:W-:Y:S01]  /*e110*/  F2FP.BF16.PACK_AB R111, R250, R252 ;  /* 0x000000fcfa6f723e */ /* 0x004fe200000010ff */
[C---:B------:R-:W-:Y:S01]  /*e120*/  FMUL.FTZ R4, R2.reuse, R108 ;  /* 0x0000006c02047220 */ /* 0x040fe20000410000 */
[----:B------:R-:W-:Y:S05]  /*e130*/  F2FP.BF16.PACK_AB R108, R247, R245 ;  /* 0x000000f5f76c723e */ /* 0x000fea00000010ff */
[----:B------:R-:W2:Y:S04]  /*e140*/  LDL.LU R106, [R1+0x18] ;  /* 0x00001800016a7983 */ /* 0x000ea80000300800 */
[----:B------:R-:W0:Y:S01]  /*e150*/  LDGDEPBAR ;  /* 0x00000000000079af */ /* 0x000e220000000000 */
[C---:B---3--:R-:W-:Y:S07]  /*e160*/  HMMA.16816.F32.BF16 R4, R108.reuse, R12, R4 ;  /* 0x0000000c6c04723c */ /* 0x048fee0000041804 */
[C---:B------:R-:W-:Y:S01]  /*e170*/  FMUL.FTZ R13, R2.reuse, R117 ;  /* 0x00000075020d7220 */ /* 0x040fe20000410000 */
[C---:B------:R-:W-:Y:S04]  /*e180*/  HMMA.16816.F32.BF16 R8, R108.reuse, R14, R8 ;  /* 0x0000000e6c08723c */ /* 0x040fe80000041808 */
[C---:B------:R-:W-:Y:S01]  /*e190*/  FMUL.FTZ R12, R2.reuse, R116 ;  /* 0x00000074020c7220 */ /* 0x040fe20000410000 */
[----:B------:R-:W-:Y:S01]  /*e1a0*/  MOV R116, R16 ;  /* 0x0000001000747202 */ /* 0x000fe20000000f00 */
[----:B------:R-:W-:Y:S02]  /*e1b0*/  FMUL.FTZ R16, R2, R120 ;  /* 0x0000007802107220 */ /* 0x000fe40000410000 */
[C---:B------:R-:W-:Y:S01]  /*e1c0*/  FMUL.FTZ R14, R0.reuse, R118 ;  /* 0x00000076000e7220 */ /* 0x040fe20000410000 */
[----:B------:R-:W-:Y:S03]  /*e1d0*/  LDSM.16.MT88.4 R120, [R230+0x3000] ;  /* 0x00300000e678783b */ /* 0x000fe60000004200 */
[----:B------:R-:W-:Y:S07]  /*e1e0*/  FMUL.FTZ R15, R0, R119 ;  /* 0x00000077000f7220 */ /* 0x000fee0000410000 */
[C---:B------:R-:W-:Y:S07]  /*e1f0*/  HMMA.16816.F32.BF16 R12, R108.reuse, R20, R12 ;  /* 0x000000146c0c723c */ /* 0x040fee000004180c */
[C---:B------:R-:W-:Y:S01]  /*e200*/  FMUL.FTZ R20, R2.reuse, R124 ;  /* 0x0000007c02147220 */ /* 0x040fe20000410000 */
[C---:B------:R-:W-:Y:S04]  /*e210*/  HMMA.16816.F32.BF16 R16, R108.reuse, R22, R16 ;  /* 0x000000166c10723c */ /* 0x040fe80000041810 */
[----:B------:R-:W-:Y:S03]  /*e220*/  FMUL.FTZ R21, R2, R125 ;  /* 0x0000007d02157220 */ /* 0x000fe60000410000 */
[C---:B------:R-:W-:Y:S02]  /*e230*/  FMUL.FTZ R22, R0.reuse, R126 ;  /* 0x0000007e00167220 */ /* 0x040fe40000410000 */
[C---:B------:R-:W-:Y:S02]  /*e240*/  FMUL.FTZ R23, R0.reuse, R127 ;  /* 0x0000007f00177220 */ /* 0x040fe40000410000 */
[----:B------:R-:W-:Y:S05]  /*e250*/  LDSM.16.MT88.4 R124, [R227+0x800] ;  /* 0x00080000e37c783b */ /* 0x000fea0000004200 */
[C---:B------:R-:W-:Y:S03]  /*e260*/  HMMA.16816.F32.BF16 R20, R108.reuse, R28, R20 ;  /* 0x0000001c6c14723c */ /* 0x040fe60000041814 */
[----:B------:R-:W-:Y:S04]  /*e270*/  FMUL.FTZ R98, R0, R98 ;  /* 0x0000006200627220 */ /* 0x000fe80000410000 */
[C---:B------:R-:W-:Y:S01]  /*e280*/  FMUL.FTZ R28, R2.reuse, R132 ;  /* 0x00000084021c7220 */ /* 0x040fe20000410000 */
[C---:B------:R-:W-:Y:S04]  /*e290*/  HMMA.16816.F32.BF16 R24, R108.reuse, R30, R24 ;  /* 0x0000001e6c18723c */ /* 0x040fe80000041818 */
[----:B------:R-:W-:Y:S01]  /*e2a0*/  FMUL.FTZ R29, R2, R133 ;  /* 0x00000085021d7220 */ /* 0x000fe20000410000 */
[----:B------:R-:W-:Y:S02]  /*e2b0*/  MOV R132, R221 ;  /* 0x000000dd00847202 */ /* 0x000fe40000000f00 */
[C---:B------:R-:W-:Y:S01]  /*e2c0*/  FMUL.FTZ R30, R0.reuse, R134 ;  /* 0x00000086001e7220 */ /* 0x040fe20000410000 */
[----:B------:R-:W-:Y:S01]  /*e2d0*/  MOV R134, R51 ;  /* 0x0000003300867202 */ /* 0x000fe20000000f00 */
[C---:B------:R-:W-:Y:S03]  /*e2e0*/  FMUL.FTZ R31, R0.reuse, R135 ;  /* 0x00000087001f7220 */ /* 0x040fe60000410000 */
[----:B------:R-:W-:Y:S01]  /*e2f0*/  MOV R51, R34 ;  /* 0x0000002200337202 */ /* 0x000fe20000000f00 */
[C---:B------:R-:W-:Y:S01]  /*e300*/  FMUL.FTZ R34, R0.reuse, R138 ;  /* 0x0000008a00227220 */ /* 0x040fe20000410000 */
[----:B------:R-:W-:Y:S02]  /*e310*/  MOV R138, R116 ;  /* 0x00000074008a7202 */ /* 0x000fe40000000f00 */
[C---:B-1----:R-:W-:Y:S01]  /*e320*/  HMMA.16816.F32.BF16 R28, R108.reuse, R36, R28 ;  /* 0x000000246c1c723c */ /* 0x042fe2000004181c */
[----:B------:R-:W1:Y:S02]  /*e330*/  LDSM.16.MT88.4 R116, [R227+0x3000] ;  /* 0x00300000e374783b */ /* 0x000e640000004200 */
[----:B------:R-:W-:Y:S01]  /*e340*/  MOV R145, R51 ;  /* 0x0000003300917202 */ /* 0x000fe20000000f00 */
[----:B------:R-:W-:Y:S03]  /*e350*/  FMUL.FTZ R51, R0, R155 ;  /* 0x0000009b00337220 */ /* 0x000fe60000410000 */
[C---:B------:R-:W-:Y:S01]  /*e360*/  FMUL.FTZ R36, R2.reuse, R140 ;  /* 0x0000008c02247220 */ /* 0x040fe20000410000 */
[C---:B------:R-:W-:Y:S04]  /*e370*/  HMMA.16816.F32.BF16 R32, R108.reuse, R38, R32 ;  /* 0x000000266c20723c */ /* 0x040fe80000041820 */
[----:B------:R-:W-:Y:S03]  /*e380*/  FMUL.FTZ R37, R2, R141 ;  /* 0x0000008d02257220 */ /* 0x000fe60000410000 */
[C---:B------:R-:W-:Y:S02]  /*e390*/  FMUL.FTZ R38, R0.reuse, R142 ;  /* 0x0000008e00267220 */ /* 0x040fe40000410000 */
[----:B------:R-:W-:Y:S07]  /*e3a0*/  FMUL.FTZ R39, R0, R143 ;  /* 0x0000008f00277220 */ /* 0x000fee0000410000 */
[C---:B------:R-:W-:Y:S07]  /*e3b0*/  HMMA.16816.F32.BF16 R36, R108.reuse, R44, R36 ;  /* 0x0000002c6c24723c */ /* 0x040fee0000041824 */
[C---:B------:R-:W-:Y:S01]  /*e3c0*/  FMUL.FTZ R44, R2.reuse, R148 ;  /* 0x00000094022c7220 */ /* 0x040fe20000410000 */
[C---:B------:R-:W-:Y:S01]  /*e3d0*/  HMMA.16816.F32.BF16 R40, R108.reuse, R46, R40 ;  /* 0x0000002e6c28723c */ /* 0x040fe20000041828 */
[----:B------:R3:W-:Y:S03]  /*e3e0*/  MUFU.EX2 R148, R102 ;  /* 0x0000006600947308 */ /* 0x0007e60000000800 */
[----:B------:R-:W-:Y:S03]  /*e3f0*/  FMUL.FTZ R45, R2, R149 ;  /* 0x00000095022d7220 */ /* 0x000fe60000410000 */
[C---:B------:R-:W-:Y:S02]  /*e400*/  FMUL.FTZ R47, R0.reuse, R151 ;  /* 0x00000097002f7220 */ /* 0x040fe40000410000 */
[----:B------:R-:W-:Y:S07]  /*e410*/  FMUL.FTZ R46, R0, R150 ;  /* 0x00000096002e7220 */ /* 0x000fee0000410000 */
[C---:B------:R-:W-:Y:S08]  /*e420*/  HMMA.16816.F32.BF16 R44, R108.reuse, R112, R44 ;  /* 0x000000706c2c723c */ /* 0x040ff0000004182c */
[C---:B------:R-:W-:Y:S01]  /*e430*/  HMMA.16816.F32.BF16 R48, R108.reuse, R114, R48 ;  /* 0x000000726c30723c */ /* 0x040fe20000041830 */
[----:B------:R-:W1:Y:S03]  /*e440*/  LDSM.16.MT88.4 R112, [R224+0x6000] ;  /* 0x00600000e070783b */ /* 0x000e660000004200 */
[----:B---3--:R-:W-:Y:S04]  /*e450*/  FFMA.FTZ R102, R107, c[0x0][0x2d0], -R103 ;  /* 0x0000b4006b667a23 */ /* 0x008fe80000010867 */
[C---:B-1----:R-:W-:Y:S01]  /*e460*/  HMMA.16816.F32.BF16 R52, R108.reuse, R116, R52 ;  /* 0x000000746c34723c */ /* 0x042fe20000041834 */
[----:B------:R1:W3:Y:S07]  /*e470*/  MUFU.EX2 R142, R102 ;  /* 0x00000066008e7308 */ /* 0x0002ee0000000800 */
[C---:B------:R-:W-:Y:S01]  /*e480*/  HMMA.16816.F32.BF16 R56, R108.reuse, R118, R56 ;  /* 0x000000766c38723c */ /* 0x040fe20000041838 */
[----:B------:R-:W3:Y:S07]  /*e490*/  LDSM.16.MT88.4 R116, [R228+0x6000] ;  /* 0x00600000e474783b */ /* 0x000eee0000004200 */
[C---:B------:R-:W-:Y:S08]  /*e4a0*/  HMMA.16816.F32.BF16 R60, R108.reuse, R120, R60 ;  /* 0x000000786c3c723c */ /* 0x040ff0000004183c */
[C---:B------:R-:W-:Y:S01]  /*e4b0*/  HMMA.16816.F32.BF16 R64, R108.reuse, R122, R64 ;  /* 0x0000007a6c40723c */ /* 0x040fe20000041840 */
[----:B------:R-:W3:Y:S03]  /*e4c0*/  LDSM.16.MT88.4 R120, [R227+0x6000] ;  /* 0x00600000e378783b */ /* 0x000ee60000004200 */
[--C-:B-1----:R-:W-:Y:S04]  /*e4d0*/  FFMA.FTZ R102, R212, c[0x0][0x2d0], -R3.reuse ;  /* 0x0000b400d4667a23 */ /* 0x102fe80000010803 */
[----:B------:R1:W-:Y:S01]  /*e4e0*/  MUFU.EX2 R143, R102 ;  /* 0x00000066008f7308 */ /* 0x0003e20000000800 */
[C---:B------:R-:W-:Y:S08]  /*e4f0*/  HMMA.16816.F32.BF16 R68, R108.reuse, R112, R68 ;  /* 0x000000706c44723c */ /* 0x040ff00000041844 */
[C---:B------:R-:W-:Y:S01]  /*e500*/  HMMA.16816.F32.BF16 R72, R108.reuse, R114, R72 ;  /* 0x000000726c48723c */ /* 0x040fe20000041848 */
[----:B------:R-:W3:Y:S07]  /*e510*/  LDSM.16.MT88.4 R112, [R230+0x6000] ;  /* 0x00600000e670783b */ /* 0x000eee0000004200 */
[C---:B---3--:R-:W-:Y:S04]  /*e520*/  HMMA.16816.F32.BF16 R76, R108.reuse, R116, R76 ;  /* 0x000000746c4c723c */ /* 0x048fe8000004184c */
[----:B-1----:R-:W-:Y:S04]  /*e530*/  FFMA.FTZ R102, R213, c[0x0][0x2d0], -R3 ;  /* 0x0000b400d5667a23 */ /* 0x002fe80000010803 */
[C---:B------:R-:W-:Y:S01]  /*e540*/  HMMA.16816.F32.BF16 R80, R108.reuse, R118, R80 ;  /* 0x000000766c50723c */ /* 0x040fe20000041850 */
[----:B------:R-:W1:Y:S01]  /*e550*/  LDSM.16.MT88.4 R116, [R224+0x800] ;  /* 0x00080000e074783b */ /* 0x000e620000004200 */
[----:B------:R3:W1:Y:S06]  /*e560*/  MUFU.EX2 R141, R102 ;  /* 0x00000066008d7308 */ /* 0x00066c0000000800 */
[C---:B------:R-:W-:Y:S08]  /*e570*/  HMMA.16816.F32.BF16 R84, R108.reuse, R120, R84 ;  /* 0x000000786c54723c */ /* 0x040ff00000041854 */
[C---:B------:R-:W-:Y:S01]  /*e580*/  HMMA.16816.F32.BF16 R88, R108.reuse, R122, R88 ;  /* 0x0000007a6c58723c */ /* 0x040fe20000041858 */
[----:B------:R-:W1:Y:S07]  /*e590*/  LDSM.16.MT88.4 R120, [R228+0x800] ;  /* 0x00080000e478783b */ /* 0x000e6e0000004200 */
[C---:B------:R-:W-:Y:S04]  /*e5a0*/  HMMA.16816.F32.BF16 R92, R108.reuse, R112, R92 ;  /* 0x000000706c5c723c */ /* 0x040fe8000004185c */
[--C-:B---3--:R-:W-:Y:S04]  /*e5b0*/  FFMA.FTZ R102, R214, c[0x0][0x2d0], -R103.reuse ;  /* 0x0000b400d6667a23 */ /* 0x108fe80000010867 */
[----:B------:R3:W-:Y:S04]  /*e5c0*/  MUFU.EX2 R140, R102 ;  /* 0x00000066008c7308 */ /* 0x0007e80000000800 */
[----:B---3--:R-:W-:Y:S06]  /*e5d0*/  FFMA.FTZ R102, R215, c[0x0][0x2d0], -R103 ;  /* 0x0000b400d7667a23 */ /* 0x008fec0000010867 */
[----:B------:R3:W1:Y:S02]  /*e5e0*/  MUFU.EX2 R151, R102 ;  /* 0x0000006600977308 */ /* 0x0006640000000800 */
[----:B---3--:R-:W-:Y:S02]  /*e5f0*/  FFMA.FTZ R102, R216, c[0x0][0x2d0], -R3 ;  /* 0x0000b400d8667a23 */ /* 0x008fe40000010803 */
[----:B----4-:R-:W-:Y:S06]  /*e600*/  FMUL.FTZ R99, R0, R99 ;  /* 0x0000006300637220 */ /* 0x010fec0000410000 */
[----:B------:R3:W-:Y:S01]  /*e610*/  MUFU.EX2 R144, R102 ;  /* 0x0000006600907308 */ /* 0x0007e20000000800 */
[----:B------:R-:W-:Y:S01]  /*e620*/  HMMA.16816.F32.BF16 R96, R108, R114, R96 ;  /* 0x000000726c60723c */ /* 0x000fe20000041860 */
[----:B------:R-:W4:Y:S02]  /*e630*/  LDSM.16.MT88.4 R112, [R230+0x800] ;  /* 0x00080000e670783b */ /* 0x000f240000004200 */
[----:B--2---:R-:W-:Y:S04]  /*e640*/  FFMA.FTZ R2, R2, R106, R245 ;  /* 0x0000006a02027223 */ /* 0x004fe800000100f5 */
[----:B------:R-:W-:Y:S02]  /*e650*/  F2FP.BF16.PACK_AB R108, R142, R148 ;  /* 0x000000948e6c723e */ /* 0x000fe400000010ff */
[----:B-1----:R-:W-:Y:S03]  /*e660*/  F2FP.BF16.PACK_AB R109, R141, R143 ;  /* 0x0000008f8d6d723e */ /* 0x002fe600000010ff */
[----:B------:R-:W-:Y:S01]  /*e670*/  F2FP.BF16.PACK_AB R110, R151, R140 ;  /* 0x0000008c976e723e */ /* 0x000fe200000010ff */
[----:B------:R-:W-:Y:S04]  /*e680*/  FADD.FTZ R2, R247, R2 ;  /* 0x00000002f7027221 */ /* 0x000fe80000010000 */
[----:B------:R-:W-:Y:S02]  /*e690*/  FADD.FTZ R2, R231, R2 ;  /* 0x00000002e7027221 */ /* 0x000fe40000010000 */
[----:B---3--:R-:W-:Y:S02]  /*e6a0*/  FFMA.FTZ R102, R217, c[0x0][0x2d0], -R3 ;  /* 0x0000b400d9667a23 */ /* 0x008fe40000010803 */
[----:B------:R-:W-:Y:S02]  /*e6b0*/  FADD.FTZ R2, R251, R2 ;  /* 0x00000002fb027221 */ /* 0x000fe40000010000 */
[----:B------:R1:W2:Y:S02]  /*e6c0*/  MUFU.EX2 R150, R102 ;  /* 0x0000006600967308 */ /* 0x0002a40000000800 */
[--C-:B-1----:R-:W-:Y:S01]  /*e6d0*/  FFMA.FTZ R102, R218, c[0x0][0x2d0], -R103.reuse ;  /* 0x0000b400da667a23 */ /* 0x102fe20000010867 */
[----:B--2---:R-:W-:Y:S07]  /*e6e0*/  F2FP.BF16.PACK_AB R111, R150, R144 ;  /* 0x00000090966f723e */ /* 0x004fee00000010ff */
[----:B------:R1:W-:Y:S01]  /*e6f0*/  MUFU.EX2 R149, R102 ;  /* 0x0000006600957308 */ /* 0x0003e20000000800 */
[C---:B------:R-:W-:Y:S08]  /*e700*/  HMMA.16816.F32.BF16 R4, R108.reuse, R116, R4 ;  /* 0x000000746c04723c */ /* 0x040ff00000041804 */
[C---:B------:R-:W-:Y:S01]  /*e710*/  HMMA.16816.F32.BF16 R8, R108.reuse, R118, R8 ;  /* 0x000000766c08723c */ /* 0x040fe20000041808 */
[----:B------:R-:W2:Y:S07]  /*e720*/  LDSM.16.MT88.4 R116, [R224+0x3800] ;  /* 0x00380000e074783b */ /* 0x000eae0000004200 */
[C---:B------:R-:W-:Y:S04]  /*e730*/  HMMA.16816.F32.BF16 R12, R108.reuse, R120, R12 ;  /* 0x000000786c0c723c */ /* 0x040fe8000004180c */
[----:B-1----:R-:W-:Y:S04]  /*e740*/  FFMA.FTZ R102, R219, c[0x0][0x2d0], -R103 ;  /* 0x0000b400db667a23 */ /* 0x002fe80000010867 */
[C---:B------:R-:W-:Y:S01]  /*e750*/  HMMA.16816.F32.BF16 R16, R108.reuse, R122, R16 ;  /* 0x0000007a6c10723c */ /* 0x040fe20000041810 */
[----:B------:R1:W3:Y:S01]  /*e760*/  MUFU.EX2 R135, R102 ;  /* 0x0000006600877308 */ /* 0x0002e20000000800 */
[----:B------:R-:W3:Y:S06]  /*e770*/  LDSM.16.MT88.4 R120, [R228+0x3800] ;  /* 0x00380000e478783b */ /* 0x000eec0000004200 */
[C---:B------:R-:W-:Y:S08]  /*e780*/  HMMA.16816.F32.BF16 R20, R108.reuse, R124, R20 ;  /* 0x0000007c6c14723c */ /* 0x040ff00000041814 */
[C---:B------:R-:W-:Y:S01]  /*e790*/  HMMA.16816.F32.BF16 R24, R108.reuse, R126, R24 ;  /* 0x0000007e6c18723c */ /* 0x040fe20000041818 */
[----:B------:R-:W3:Y:S07]  /*e7a0*/  LDSM.16.MT88.4 R124, [R227+0x3800] ;  /* 0x00380000e37c783b */ /* 0x000eee0000004200 */
[C---:B----4-:R-:W-:Y:S04]  /*e7b0*/  HMMA.16816.F32.BF16 R28, R108.reuse, R112, R28 ;  /* 0x000000706c1c723c */ /* 0x050fe8000004181c */
[--C-:B-1----:R-:W-:Y:S04]  /*e7c0*/  FFMA.FTZ R102, R220, c[0x0][0x2d0], -R3.reuse ;  /* 0x0000b400dc667a23 */ /* 0x102fe80000010803 */
[C---:B------:R-:W-:Y:S01]  /*e7d0*/  HMMA.16816.F32.BF16 R32, R108.reuse, R114, R32 ;  /* 0x000000726c20723c */ /* 0x040fe20000041820 */
[----:B------:R1:W-:Y:S01]  /*e7e0*/  MUFU.EX2 R221, R102 ;  /* 0x0000006600dd7308 */ /* 0x0003e20000000800 */
[----:B------:R-:W4:Y:S06]  /*e7f0*/  LDSM.16.MT88.4 R112, [R230+0x3800] ;  /* 0x00380000e670783b */ /* 0x000f2c0000004200 */
[C---:B--2---:R-:W-:Y:S08]  /*e800*/  HMMA.16816.F32.BF16 R36, R108.reuse, R116, R36 ;  /* 0x000000746c24723c */ /* 0x044ff00000041824 */
[C---:B------:R-:W-:Y:S01]  /*e810*/  HMMA.16816.F32.BF16 R40, R108.reuse, R118, R40 ;  /* 0x000000766c28723c */ /* 0x040fe20000041828 */
[----:B------:R-:W2:Y:S07]  /*e820*/  LDSM.16.MT88.4 R116, [R224+0x6800] ;  /* 0x00680000e074783b */ /* 0x000eae0000004200 */
[C---:B---3--:R-:W-:Y:S04]  /*e830*/  HMMA.16816.F32.BF16 R44, R108.reuse, R120, R44 ;  /* 0x000000786c2c723c */ /* 0x048fe8000004182c */
        /* <DEDUP_REMOVED lines=19> */
[----:B------:R-:W2:Y:S06]  /*e970*/  LDSM.16.MT88.4 R120, [R228+0x1000] ;  /* 0x00100000e478783b */ /* 0x000eac0000004200 */
[C---:B------:R-:W-:Y:S08]  /*e980*/  HMMA.16816.F32.BF16 R84, R108.reuse, R124, R84 ;  /* 0x0000007c6c54723c */ /* 0x040ff00000041854 */
[C---:B------:R-:W-:Y:S01]  /*e990*/  HMMA.16816.F32.BF16 R88, R108.reuse, R126, R88 ;  /* 0x0000007e6c58723c */ /* 0x040fe20000041858 */
[----:B------:R-:W2:Y:S07]  /*e9a0*/  LDSM.16.MT88.4 R124, [R227+0x1000] ;  /* 0x00100000e37c783b */ /* 0x000eae0000004200 */
[C---:B----4-:R-:W-:Y:S04]  /*e9b0*/  HMMA.16816.F32.BF16 R92, R108.reuse, R112, R92 ;  /* 0x000000706c5c723c */ /* 0x050fe8000004185c */
[--C-:B-1----:R-:W-:Y:S02]  /*e9c0*/  FFMA.FTZ R102, R152, c[0x0][0x2d0], -R3.reuse ;  /* 0x0000b40098667a23 */ /* 0x102fe40000010803 */
[----:B------:R-:W-:Y:S02]  /*e9d0*/  LDSM.16.MT88.4 R152, [R228+0x5800] ;  /* 0x00580000e498783b */ /* 0x000fe40000004200 */
[----:B------:R-:W-:Y:S01]  /*e9e0*/  HMMA.16816.F32.BF16 R96, R108, R114, R96 ;  /* 0x000000726c60723c */ /* 0x000fe20000041860 */
[----:B------:R1:W-:Y:S05]  /*e9f0*/  MUFU.EX2 R219, R102 ;  /* 0x0000006600db7308 */ /* 0x0003ea0000000800 */
[----:B------:R-:W4:Y:S01]  /*ea00*/  LDSM.16.MT88.4 R112, [R230+0x1000] ;  /* 0x00100000e670783b */ /* 0x000f220000004200 */
[----:B------:R-:W-:Y:S02]  /*ea10*/  F2FP.BF16.PACK_AB R108, R135, R149 ;  /* 0x00000095876c723e */ /* 0x000fe400000010ff */
[----:B------:R-:W-:Y:S03]  /*ea20*/  F2FP.BF16.PACK_AB R109, R220, R221 ;  /* 0x000000dddc6d723e */ /* 0x000fe600000010ff */
[----:B---3--:R-:W-:Y:S01]  /*ea30*/  F2FP.BF16.PACK_AB R110, R133, R132 ;  /* 0x00000084856e723e */ /* 0x008fe200000010ff */
[----:B-1----:R-:W-:Y:S04]  /*ea40*/  FFMA.FTZ R102, R147, c[0x0][0x2d0], -R3 ;  /* 0x0000b40093667a23 */ /* 0x002fe80000010803 */
[----:B------:R1:W3:Y:S02]  /*ea50*/  MUFU.EX2 R218, R102 ;  /* 0x0000006600da7308 */ /* 0x0002e40000000800 */
[--C-:B-1----:R-:W-:Y:S01]  /*ea60*/  FFMA.FTZ R102, R136, c[0x0][0x2d0], -R103.reuse ;  /* 0x0000b40088667a23 */ /* 0x102fe20000010867 */
[----:B------:R-:W-:Y:S02]  /*ea70*/  MOV R136, R134 ;  /* 0x0000008600887202 */ /* 0x000fe40000000f00 */
[----:B---3--:R-:W-:Y:S05]  /*ea80*/  F2FP.BF16.PACK_AB R111, R218, R219 ;  /* 0x000000dbda6f723e */ /* 0x008fea00000010ff */
[----:B------:R1:W-:Y:S02]  /*ea90*/  MUFU.EX2 R134, R102 ;  /* 0x0000006600867308 */ /* 0x0003e40000000800 */
[C---:B--2---:R-:W-:Y:S08]  /*eaa0*/  HMMA.16816.F32.BF16 R4, R108.reuse, R116, R4 ;  /* 0x000000746c04723c */ /* 0x044ff00000041804 */
        /* <DEDUP_REMOVED lines=43> */
[--C-:B-1----:R-:W-:Y:S04]  /*ed60*/  FFMA.FTZ R102, R136, c[0x0][0x2d0], -R3.reuse ;  /* 0x0000b40088667a23 */ /* 0x102fe80000010803 */
[----:B------:R-:W-:Y:S01]  /*ed70*/  HMMA.16816.F32.BF16 R96, R108, R114, R96 ;  /* 0x000000726c60723c */ /* 0x000fe20000041860 */
[----:B------:R1:W-:Y:S01]  /*ed80*/  MUFU.EX2 R214, R102 ;  /* 0x0000006600d67308 */ /* 0x0003e20000000800 */
[----:B------:R-:W4:Y:S05]  /*ed90*/  LDSM.16.MT88.4 R112, [R230+0x1800] ;  /* 0x00180000e670783b */ /* 0x000f2a0000004200 */
[----:B------:R-:W-:Y:S02]  /*eda0*/  F2FP.BF16.PACK_AB R108, R138, R134 ;  /* 0x000000868a6c723e */ /* 0x000fe400000010ff */
[----:B------:R-:W-:Y:S03]  /*edb0*/  F2FP.BF16.PACK_AB R109, R216, R217 ;  /* 0x000000d9d86d723e */ /* 0x000fe600000010ff */
[----:B---3--:R-:W-:Y:S01]  /*edc0*/  F2FP.BF16.PACK_AB R110, R137, R139 ;  /* 0x0000008b896e723e */ /* 0x008fe200000010ff */
[----:B-1----:R-:W-:Y:S04]  /*edd0*/  FFMA.FTZ R102, R131, c[0x0][0x2d0], -R3 ;  /* 0x0000b40083667a23 */ /* 0x002fe80000010803 */
[----:B------:R1:W3:Y:S02]  /*ede0*/  MUFU.EX2 R213, R102 ;  /* 0x0000006600d57308 */ /* 0x0002e40000000800 */
[--C-:B-1----:R-:W-:Y:S01]  /*edf0*/  FFMA.FTZ R102, R130, c[0x0][0x2d0], -R103.reuse ;  /* 0x0000b40082667a23 */ /* 0x102fe20000010867 */
[----:B---3--:R-:W-:Y:S07]  /*ee00*/  F2FP.BF16.PACK_AB R111, R213, R214 ;  /* 0x000000d6d56f723e */ /* 0x008fee00000010ff */
[----:B------:R1:W-:Y:S01]  /*ee10*/  MUFU.EX2 R136, R102 ;  /* 0x0000006600887308 */ /* 0x0003e20000000800 */
[C---:B--2---:R-:W-:Y:S08]  /*ee20*/  HMMA.16816.F32.BF16 R4, R108.reuse, R116, R4 ;  /* 0x000000746c04723c */ /* 0x044ff00000041804 */
[C---:B------:R-:W-:Y:S01]  /*ee30*/  HMMA.16816.F32.BF16 R8, R108.reuse, R118, R8 ;  /* 0x000000766c08723c */ /* 0x040fe20000041808 */
[----:B------:R-:W2:Y:S07]  /*ee40*/  LDSM.16.MT88.4 R116, [R224+0x4800] ;  /* 0x00480000e074783b */ /* 0x000eae0000004200 */
[C---:B------:R-:W-:Y:S04]  /*ee50*/  HMMA.16816.F32.BF16 R12, R108.reuse, R120, R12 ;  /* 0x000000786c0c723c */ /* 0x040fe8000004180c */
[----:B-1----:R-:W-:Y:S04]  /*ee60*/  FFMA.FTZ R102, R129, c[0x0][0x2d0], -R103 ;  /* 0x0000b40081667a23 */ /* 0x002fe80000010867 */
[C---:B------:R-:W-:Y:S01]  /*ee70*/  HMMA.16816.F32.BF16 R16, R108.reuse, R122, R16 ;  /* 0x0000007a6c10723c */ /* 0x040fe20000041810 */
[----:B------:R1:W-:Y:S01]  /*ee80*/  MUFU.EX2 R130, R102 ;  /* 0x0000006600827308 */ /* 0x0003e20000000800 */
        /* <DEDUP_REMOVED lines=21> */
[--C-:B-1----:R-:W-:Y:S02]  /*efe0*/  FFMA.FTZ R102, R128, c[0x0][0x2d0], -R103.reuse ;  /* 0x0000b40080667a23 */ /* 0x102fe40000010867 */
[----:B------:R-:W-:Y:S02]  /*eff0*/  FFMA.FTZ R128, R165, c[0x0][0x2d0], -R103 ;  /* 0x0000b400a5807a23 */ /* 0x000fe40000010867 */
[C---:B------:R-:W-:Y:S01]  /*f000*/  HMMA.16816.F32.BF16 R64, R108.reuse, R114, R64 ;  /* 0x000000726c40723c */ /* 0x040fe20000041840 */
[----:B------:R1:W-:Y:S01]  /*f010*/  MUFU.EX2 R223, R102 ;  /* 0x0000006600df7308 */ /* 0x0003e20000000800 */
[----:B------:R-:W4:Y:S02]  /*f020*/  LDSM.16.MT88.4 R112, [R230+0x7800] ;  /* 0x00780000e670783b */ /* 0x000f240000004200 */
[----:B------:R-:W-:Y:S04]  /*f030*/  FFMA.FTZ R165, R244, c[0x0][0x2d0], -R3 ;  /* 0x0000b400f4a57a23 */ /* 0x000fe80000010803 */
[C---:B--2---:R-:W-:Y:S03]  /*f040*/  HMMA.16816.F32.BF16 R68, R108.reuse, R116, R68 ;  /* 0x000000746c44723c */ /* 0x044fe60000041844 */
[----:B------:R-:W-:Y:S05]  /*f050*/  MUFU.EX2 R212, R128 ;  /* 0x0000008000d47308 */ /* 0x000fea0000000800 */
[C---:B------:R-:W-:Y:S01]  /*f060*/  HMMA.16816.F32.BF16 R72, R108.reuse, R118, R72 ;  /* 0x000000766c48723c */ /* 0x040fe20000041848 */
[----:B------:R-:W2:Y:S04]  /*f070*/  LDSM.16.MT88.4 R116, [R224+0x2000] ;  /* 0x00200000e074783b */ /* 0x000ea80000004200 */
[----:B------:R-:W-:Y:S03]  /*f080*/  MUFU.EX2 R165, R165 ;  /* 0x000000a500a57308 */ /* 0x000fe60000000800 */
[C---:B---3--:R-:W-:Y:S04]  /*f090*/  HMMA.16816.F32.BF16 R76, R108.reuse, R120, R76 ;  /* 0x000000786c4c723c */ /* 0x048fe8000004184c */
[--C-:B-1----:R-:W-:Y:S02]  /*f0a0*/  FFMA.FTZ R102, R211, c[0x0][0x2d0], -R103.reuse ;  /* 0x0000b400d3667a23 */ /* 0x102fe40000010867 */
[----:B------:R-:W-:Y:S02]  /*f0b0*/  FFMA.FTZ R211, R164, c[0x0][0x2d0], -R103 ;  /* 0x0000b400a4d37a23 */ /* 0x000fe40000010867 */
[C---:B------:R-:W-:Y:S01]  /*f0c0*/  HMMA.16816.F32.BF16 R80, R108.reuse, R122, R80 ;  /* 0x0000007a6c50723c */ /* 0x040fe20000041850 */
[----:B------:R1:W3:Y:S01]  /*f0d0*/  MUFU.EX2 R222, R102 ;  /* 0x0000006600de7308 */ /* 0x0002e20000000800 */
[----:B------:R-:W2:Y:S02]  /*f0e0*/  LDSM.16.MT88.4 R120, [R228+0x2000] ;  /* 0x00200000e478783b */ /* 0x000ea40000004200 */
[--C-:B------:R-:W-:Y:S04]  /*f0f0*/  FFMA.FTZ R164, R159, c[0x0][0x2d0], -R3.reuse ;  /* 0x0000b4009fa47a23 */ /* 0x100fe80000010803 */
[C---:B------:R-:W-:Y:S03]  /*f100*/  HMMA.16816.F32.BF16 R84, R108.reuse, R124, R84 ;  /* 0x0000007c6c54723c */ /* 0x040fe60000041854 */
[----:B------:R-:W-:Y:S05]  /*f110*/  MUFU.EX2 R164, R164 ;  /* 0x000000a400a47308 */ /* 0x000fea0000000800 */
[C---:B------:R-:W-:Y:S01]  /*f120*/  HMMA.16816.F32.BF16 R88, R108.reuse, R126, R88 ;  /* 0x0000007e6c58723c */ /* 0x040fe20000041858 */
[----:B------:R-:W2:Y:S04]  /*f130*/  LDSM.16.MT88.4 R124, [R227+0x2000] ;  /* 0x00200000e37c783b */ /* 0x000ea80000004200 */
[----:B------:R-:W-:Y:S03]  /*f140*/  MUFU.EX2 R211, R211 ;  /* 0x000000d300d37308 */ /* 0x000fe60000000800 */
[C---:B----4-:R-:W-:Y:S04]  /*f150*/  HMMA.16816.F32.BF16 R92, R108.reuse, R112, R92 ;  /* 0x000000706c5c723c */ /* 0x050fe8000004185c */
[--C-:B-1----:R-:W-:Y:S01]  /*f160*/  FFMA.FTZ R102, R167, c[0x0][0x2d0], -R3.reuse ;  /* 0x0000b400a7667a23 */ /* 0x102fe20000010803 */
[----:B---3--:R-:W-:Y:S03]  /*f170*/  F2FP.BF16.PACK_AB R106, R222, R223 ;  /* 0x000000dfde6a723e */ /* 0x008fe600000010ff */
[----:B------:R-:W-:Y:S01]  /*f180*/  HMMA.16816.F32.BF16 R96, R108, R114, R96 ;  /* 0x000000726c60723c */ /* 0x000fe20000041860 */
[----:B------:R1:W-:Y:S01]  /*f190*/  MUFU.EX2 R167, R102 ;  /* 0x0000006600a77308 */ /* 0x0003e20000000800 */
[----:B------:R-:W3:Y:S08]  /*f1a0*/  LDSM.16.MT88.4 R108, [R230+0x2000] ;  /* 0x00200000e66c783b */ /* 0x000ef00000004200 */
[----:B------:R-:W4:Y:S02]  /*f1b0*/  LDSM.16.MT88.4 R112, [R224+0x5000] ;  /* 0x00500000e070783b */ /* 0x000f240000004200 */
[----:B-1----:R-:W-:Y:S04]  /*f1c0*/  FFMA.FTZ R102, R166, c[0x0][0x2d0], -R3 ;  /* 0x0000b400a6667a23 */ /* 0x002fe80000010803 */
[----:B------:R1:W1:Y:S02]  /*f1d0*/  MUFU.EX2 R166, R102 ;  /* 0x0000006600a67308 */ /* 0x0002640000000800 */
[--C-:B-1----:R-:W-:Y:S01]  /*f1e0*/  FFMA.FTZ R102, R210, c[0x0][0x2d0], -R103.reuse ;  /* 0x0000b400d2667a23 */ /* 0x102fe20000010867 */
[----:B------:R-:W-:Y:S01]  /*f1f0*/  F2FP.BF16.PACK_AB R107, R166, R167 ;  /* 0x000000a7a66b723e */ /* 0x000fe200000010ff */
[----:B------:R-:W-:Y:S02]  /*f200*/  FFMA.FTZ R210, R158, c[0x0][0x2d0], -R103 ;  /* 0x0000b4009ed27a23 */ /* 0x000fe40000010867 */
[----:B------:R1:W5:Y:S01]  /*f210*/  LDL.LU R158, [R1+0x9c] ;  /* 0x00009c00019e7983 */ /* 0x0003620000300800 */
[--C-:B------:R-:W-:Y:S01]  /*f220*/  FFMA.FTZ R103, R105, c[0x0][0x2d0], -R3.reuse ;  /* 0x0000b40069677a23 */ /* 0x100fe20000010803 */
[----:B------:R-:W-:Y:S01]  /*f230*/  F2FP.BF16.PACK_AB R105, R208, R209 ;  /* 0x000000d1d069723e */ /* 0x000fe200000010ff */
[----:B------:R-:W-:Y:S01]  /*f240*/  FFMA.FTZ R3, R104, c[0x0][0x2d0], -R3 ;  /* 0x0000b40068037a23 */ /* 0x000fe20000010803 */
[----:B------:R1:W5:Y:S01]  /*f250*/  LDL.LU R159, [R1+0x98] ;  /* 0x00009800019f7983 */ /* 0x0003620000300800 */
[----:B------:R-:W-:Y:S01]  /*f260*/  F2FP.BF16.PACK_AB R104, R130, R136 ;  /* 0x000000888268723e */ /* 0x000fe200000010ff */
[----:B------:R-:W-:Y:S02]  /*f270*/  MUFU.EX2 R210, R210 ;  /* 0x000000d200d27308 */ /* 0x000fe40000000800 */
[----:B------:R1:W5:Y:S04]  /*f280*/  LDL.LU R244, [R1+0x94] ;  /* 0x0000940001f47983 */ /* 0x0003680000300800 */
[C---:B--2---:R-:W-:Y:S01]  /*f290*/  HMMA.16816.F32.BF16 R4, R104.reuse, R116, R4 ;  /* 0x000000746804723c */ /* 0x044fe20000041804 */
[----:B------:R1:W5:Y:S03]  /*f2a0*/  LDL.LU R245, [R1+0x90] ;  /* 0x0000900001f57983 */ /* 0x0003660000300800 */
[----:B------:R-:W3:Y:S01]  /*f2b0*/  MUFU.EX2 R215, R102 ;  /* 0x0000006600d77308 */ /* 0x000ee20000000800 */
[----:B------:R-:W2:Y:S03]  /*f2c0*/  LDL.LU R129, [R1+0x1c] ;  /* 0x00001c0001817983 */ /* 0x000ea60000300800 */
[C---:B------:R-:W-:Y:S01]  /*f2d0*/  HMMA.16816.F32.BF16 R8, R104.reuse, R118, R8 ;  /* 0x000000766808723c */ /* 0x040fe20000041808 */
[----:B------:R-:W1:Y:S05]  /*f2e0*/  LDSM.16.MT88.4 R116, [R228+0x5000] ;  /* 0x00500000e474783b */ /* 0x000e6a0000004200 */
[----:B------:R3:W-:Y:S02]  /*f2f0*/  MUFU.EX2 R102, R3 ;  /* 0x0000000300667308 */ /* 0x0007e40000000800 */
[C---:B------:R-:W-:Y:S08]  /*f300*/  HMMA.16816.F32.BF16 R12, R104.reuse, R120, R12 ;  /* 0x00000078680c723c */ /* 0x040ff0000004180c */
[C---:B------:R-:W-:Y:S01]  /*f310*/  HMMA.16816.F32.BF16 R16, R104.reuse, R122, R16 ;  /* 0x0000007a6810723c */ /* 0x040fe20000041810 */
[----:B------:R-:W1:Y:S01]  /*f320*/  LDSM.16.MT88.4 R120, [R227+0x5000] ;  /* 0x00500000e378783b */ /* 0x000e620000004200 */
[----:B------:R-:W1:Y:S06]  /*f330*/  MUFU.EX2 R103, R103 ;  /* 0x0000006700677308 */ /* 0x000e6c0000000800 */
[C---:B------:R-:W-:Y:S04]  /*f340*/  HMMA.16816.F32.BF16 R20, R104.reuse, R124, R20 ;  /* 0x0000007c6814723c */ /* 0x040fe80000041814 */
[----:B---3--:R-:W-:Y:S04]  /*f350*/  MOV R3, R130 ;  /* 0x0000008200037202 */ /* 0x008fe80000000f00 */
[C---:B------:R-:W-:Y:S01]  /*f360*/  HMMA.16816.F32.BF16 R24, R104.reuse, R126, R24 ;  /* 0x0000007e6818723c */ /* 0x040fe20000041818 */
[----:B------:R-:W3:Y:S07]  /*f370*/  LDSM.16.MT88.4 R124, [R230+0x5000] ;  /* 0x00500000e67c783b */ /* 0x000eee0000004200 */
[C---:B------:R-:W-:Y:S08]  /*f380*/  HMMA.16816.F32.BF16 R28, R104.reuse, R108, R28 ;  /* 0x0000006c681c723c */ /* 0x040ff0000004181c */
[C---:B------:R-:W-:Y:S01]  /*f390*/  HMMA.16816.F32.BF16 R32, R104.reuse, R110, R32 ;  /* 0x0000006e6820723c */ /* 0x040fe20000041820 */
[----:B------:R-:W3:Y:S07]  /*f3a0*/  LDSM.16.MT88.4 R108, [R224+0x8000] ;  /* 0x00800000e06c783b */ /* 0x000eee0000004200 */
[C---:B----4-:R-:W-:Y:S08]  /*f3b0*/  HMMA.16816.F32.BF16 R36, R104.reuse, R112, R36 ;  /* 0x000000706824723c */ /* 0x050ff00000041824 */
[C---:B------:R-:W-:Y:S01]  /*f3c0*/  HMMA.16816.F32.BF16 R40, R104.reuse, R114, R40 ;  /* 0x000000726828723c */ /* 0x040fe20000041828 */
[----:B------:R-:W4:Y:S07]  /*f3d0*/  LDSM.16.MT88.4 R112, [R228+0x8000] ;  /* 0x00800000e470783b */ /* 0x000f2e0000004200 */
[C---:B-1----:R-:W-:Y:S08]  /*f3e0*/  HMMA.16816.F32.BF16 R44, R104.reuse, R116, R44 ;  /* 0x00000074682c723c */ /* 0x042ff0000004182c */
[C---:B------:R-:W-:Y:S01]  /*f3f0*/  HMMA.16816.F32.BF16 R48, R104.reuse, R118, R48 ;  /* 0x000000766830723c */ /* 0x040fe20000041830 */
[----:B------:R-:W1:Y:S07]  /*f400*/  LDSM.16.MT88.4 R116, [R227+0x8000] ;  /* 0x00800000e374783b */ /* 0x000e6e0000004200 */
[C---:B------:R-:W-:Y:S08]  /*f410*/  HMMA.16816.F32.BF16 R52, R104.reuse, R120, R52 ;  /* 0x000000786834723c */ /* 0x040ff00000041834 */
[C---:B------:R-:W-:Y:S01]  /*f420*/  HMMA.16816.F32.BF16 R56, R104.reuse, R122, R56 ;  /* 0x0000007a6838723c */ /* 0x040fe20000041838 */
[----:B------:R-:W1:Y:S07]  /*f430*/  LDSM.16.MT88.4 R120, [R230+0x8000] ;  /* 0x00800000e678783b */ /* 0x000e6e0000004200 */
[C---:B---3--:R-:W-:Y:S08]  /*f440*/  HMMA.16816.F32.BF16 R60, R104.reuse, R124, R60 ;  /* 0x0000007c683c723c */ /* 0x048ff0000004183c */
[C---:B------:R-:W-:Y:S01]  /*f450*/  HMMA.16816.F32.BF16 R64, R104.reuse, R126, R64 ;  /* 0x0000007e6840723c */ /* 0x040fe20000041840 */
[----:B------:R-:W-:Y:S07]  /*f460*/  LDSM.16.MT88.4 R124, [R228+0x2800] ;  /* 0x00280000e47c783b */ /* 0x000fee0000004200 */
[C---:B------:R-:W-:Y:S08]  /*f470*/  HMMA.16816.F32.BF16 R68, R104.reuse, R108, R68 ;  /* 0x0000006c6844723c */ /* 0x040ff00000041844 */
[C---:B------:R-:W-:Y:S08]  /*f480*/  HMMA.16816.F32.BF16 R72, R104.reuse, R110, R72 ;  /* 0x0000006e6848723c */ /* 0x040ff00000041848 */
[C---:B----4-:R-:W-:Y:S08]  /*f490*/  HMMA.16816.F32.BF16 R76, R104.reuse, R112, R76 ;  /* 0x00000070684c723c */ /* 0x050ff0000004184c */
[C---:B------:R-:W-:Y:S01]  /*f4a0*/  HMMA.16816.F32.BF16 R80, R104.reuse, R114, R80 ;  /* 0x000000726850723c */ /* 0x040fe20000041850 */
[----:B------:R-:W3:Y:S07]  /*f4b0*/  LDSM.16.MT88.4 R112, [R224+0x2800] ;  /* 0x00280000e070783b */ /* 0x000eee0000004200 */
[C---:B-1----:R-:W-:Y:S08]  /*f4c0*/  HMMA.16816.F32.BF16 R84, R104.reuse, R116, R84 ;  /* 0x000000746854723c */ /* 0x042ff00000041854 */
[C---:B------:R-:W-:Y:S08]  /*f4d0*/  HMMA.16816.F32.BF16 R88, R104.reuse, R118, R88 ;  /* 0x000000766858723c */ /* 0x040ff00000041858 */
[C---:B------:R-:W-:Y:S07]  /*f4e0*/  HMMA.16816.F32.BF16 R92, R104.reuse, R120, R92 ;  /* 0x00000078685c723c */ /* 0x040fee000004185c */
[----:B------:R-:W-:Y:S01]  /*f4f0*/  MOV R120, R139 ;  /* 0x0000008b00787202 */ /* 0x000fe20000000f00 */
[----:B------:R-:W-:Y:S04]  /*f500*/  HMMA.16816.F32.BF16 R96, R104, R122, R96 ;  /* 0x0000007a6860723c */ /* 0x000fe80000041860 */
[----:B------:R-:W-:Y:S03]  /*f510*/  MOV R121, R138 ;  /* 0x0000008a00797202 */ /* 0x000fe60000000f00 */
[----:B------:R-:W-:Y:S02]  /*f520*/  F2FP.BF16.PACK_AB R104, R212, R215 ;  /* 0x000000d7d468723e */ /* 0x000fe400000010ff */
[----:B------:R-:W-:Y:S03]  /*f530*/  F2FP.BF16.PACK_AB R105, R165, R164 ;  /* 0x000000a4a569723e */ /* 0x000fe600000010ff */
[----:B------:R-:W-:Y:S02]  /*f540*/  F2FP.BF16.PACK_AB R106, R210, R211 ;  /* 0x000000d3d26a723e */ /* 0x000fe400000010ff */
[----:B------:R-:W-:Y:S02]  /*f550*/  F2FP.BF16.PACK_AB R107, R102, R103 ;  /* 0x00000067666b723e */ /* 0x000fe400000010ff */
[----:B------:R-:W-:Y:S02]  /*f560*/  MOV R122, R137 ;  /* 0x00000089007a7202 */ /* 0x000fe40000000f00 */
[----:B------:R-:W-:Y:S02]  /*f570*/  MOV R123, R136 ;  /* 0x00000088007b7202 */ /* 0x000fe40000000f00 */
[----:B------:R-:W-:Y:S01]  /*f580*/  LDSM.16.MT88.4 R136, [R230+0x2800] ;  /* 0x00280000e688783b */ /* 0x000fe20000004200 */
[C---:B---3--:R-:W-:Y:S07]  /*f590*/  HMMA.16816.F32.BF16 R108, R104.reuse, R112, R4 ;  /* 0x00000070686c723c */ /* 0x048fee0000041804 */
[----:B------:R-:W-:Y:S01]  /*f5a0*/  LDSM.16.MT88.4 R4, [R227+0x5800] ;  /* 0x00580000e304783b */ /* 0x000fe20000004200 */
[C---:B------:R-:W-:Y:S07]  /*f5b0*/  HMMA.16816.F32.BF16 R112, R104.reuse, R114, R8 ;  /* 0x000000726870723c */ /* 0x040fee0000041808 */
[----:B------:R-:W-:Y:S01]  /*f5c0*/  MOV R11, R144 ;  /* 0x00000090000b7202 */ /* 0x000fe20000000f00 */
[C---:B------:R-:W-:Y:S01]  /*f5d0*/  HMMA.16816.F32.BF16 R116, R104.reuse, R124, R12 ;  /* 0x0000007c6874723c */ /* 0x040fe2000004180c */
[----:B------:R-:W-:Y:S06]  /*f5e0*/  LDSM.16.MT88.4 R144, [R224+0x5800] ;  /* 0x00580000e090783b */ /* 0x000fec0000004200 */
[----:B------:R-:W-:Y:S02]  /*f5f0*/  MOV R12, R122 ;  /* 0x0000007a000c7202 */ /* 0x000fe40000000f00 */
[----:B------:R-:W-:Y:S03]  /*f600*/  MOV R13, R123 ;  /* 0x0000007b000d7202 */ /* 0x000fe60000000f00 */
[----:B------:R-:W-:Y:S02]  /*f610*/  MOV R14, R120 ;  /* 0x00000078000e7202 */ /* 0x000fe40000000f00 */
[----:B------:R-:W-:Y:S02]  /*f620*/  MOV R15, R121 ;  /* 0x00000079000f7202 */ /* 0x000fe40000000f00 */
[C---:B------:R-:W-:Y:S03]  /*f630*/  HMMA.16816.F32.BF16 R120, R104.reuse, R126, R16 ;  /* 0x0000007e6878723c */ /* 0x040fe60000041810 */
[----:B------:R-:W-:Y:S02]  /*f640*/  MOV R125, R11 ;  /* 0x0000000b007d7202 */ /* 0x000fe40000000f00 */
[----:B------:R-:W-:Y:S02]  /*f650*/  LDSM.16.MT88.4 R8, [R230+0x5800] ;  /* 0x00580000e608783b */ /* 0x000fe40000004200 */
[----:B------:R-:W-:Y:S01]  /*f660*/  MOV R19, R125 ;  /* 0x0000007d00137202 */ /* 0x000fe20000000f00 */
[----:B--2---:R-:W-:Y:S05]  /*f670*/  FFMA.FTZ R0, R0, R129, R246 ;  /* 0x0000008100007223 */ /* 0x004fea00000100f6 */
[----:B------:R1:W5:Y:S01]  /*f680*/  LDL.LU R246, [R1+0x8c] ;  /* 0x00008c0001f67983 */ /* 0x0003620000300800 */
[----:B------:R-:W-:Y:S03]  /*f690*/  FADD.FTZ R0, R248, R0 ;  /* 0x00000000f8007221 */ /* 0x000fe60000010000 */
[----:B------:R1:W5:Y:S01]  /*f6a0*/  LDL.LU R247, [R1+0x88] ;  /* 0x0000880001f77983 */ /* 0x0003620000300800 */
[----:B------:R-:W-:Y:S03]  /*f6b0*/  FADD.FTZ R0, R252, R0 ;  /* 0x00000000fc007221 */ /* 0x000fe60000010000 */
[----:B------:R1:W5:Y:S01]  /*f6c0*/  LDL.LU R248, [R1+0x84] ;  /* 0x0000840001f87983 */ /* 0x0003620000300800 */
[----:B------:R-:W-:Y:S03]  /*f6d0*/  FADD.FTZ R0, R250, R0 ;  /* 0x00000000fa007221 */ /* 0x000fe60000010000 */
[----:B------:R1:W5:Y:S04]  /*f6e0*/  LDL.LU R231, [R1+0x80] ;  /* 0x0000800001e77983 */ /* 0x0003680000300800 */
[----:B------:R1:W5:Y:S04]  /*f6f0*/  LDL.LU R252, [R1+0x7c] ;  /* 0x00007c0001fc7983 */ /* 0x0003680000300800 */
[----:B------:R1:W5:Y:S04]  /*f700*/  LDL.LU R251, [R1+0x78] ;  /* 0x0000780001fb7983 */ /* 0x0003680000300800 */
[----:B------:R1:W5:Y:S04]  /*f710*/  LDL.LU R250, [R1+0x74] ;  /* 0x0000740001fa7983 */ /* 0x0003680000300800 */
[----:B------:R-:W2:Y:S02]  /*f720*/  LDSM.16.MT88.4 R128, [R227+0x2800] ;  /* 0x00280000e380783b */ /* 0x000ea40000004200 */
[C---:B--2---:R-:W-:Y:S07]  /*f730*/  HMMA.16816.F32.BF16 R124, R104.reuse, R128, R20 ;  /* 0x00000080687c723c */ /* 0x044fee0000041814 */
[----:B------:R-:W-:Y:S01]  /*f740*/  MOV R22, R12 ;  /* 0x0000000c00167202 */ /* 0x000fe20000000f00 */
[C---:B------:R-:W-:Y:S04]  /*f750*/  HMMA.16816.F32.BF16 R128, R104.reuse, R130, R24 ;  /* 0x000000826880723c */ /* 0x040fe80000041818 */
[----:B------:R-:W-:Y:S02]  /*f760*/  MOV R23, R13 ;  /* 0x0000000d00177202 */ /* 0x000fe40000000f00 */
[----:B------:R-:W-:Y:S02]  /*f770*/  MOV R21, R14 ;  /* 0x0000000e00157202 */ /* 0x000fe40000000f00 */
[----:B------:R-:W-:Y:S04]  /*f780*/  MOV R24, R135 ;  /* 0x0000008700187202 */ /* 0x000fe80000000f00 */
[----:B------:R-:W-:Y:S02]  /*f790*/  MOV R27, R134 ;  /* 0x00000086001b7202 */ /* 0x000fe40000000f00 */
[----:B------:R-:W-:Y:S02]  /*f7a0*/  MOV R26, R133 ;  /* 0x00000085001a7202 */ /* 0x000fe40000000f00 */
[----:B------:R-:W-:Y:S02]  /*f7b0*/  MOV R25, R132 ;  /* 0x0000008400197202 */ /* 0x000fe40000000f00 */
[C---:B------:R-:W-:Y:S03]  /*f7c0*/  HMMA.16816.F32.BF16 R132, R104.reuse, R136, R28 ;  /* 0x000000886884723c */ /* 0x040fe6000004181c */
[----:B------:R-:W-:Y:S02]  /*f7d0*/  MOV R20, R15 ;  /* 0x0000000f00147202 */ /* 0x000fe40000000f00 */
[----:B------:R-:W2:Y:S02]  /*f7e0*/  LDSM.16.MT88.4 R12, [R224+0x8800] ;  /* 0x00880000e00c783b */ /* 0x000ea40000004200 */
[----:B------:R-:W-:Y:S01]  /*f7f0*/  MOV R28, R19 ;  /* 0x00000013001c7202 */ /* 0x000fe20000000f00 */
[C---:B------:R-:W-:Y:S04]  /*f800*/  HMMA.16816.F32.BF16 R136, R104.reuse, R138, R32 ;  /* 0x0000008a6888723c */ /* 0x040fe80000041820 */
[----:B------:R-:W-:Y:S01]  /*f810*/  MOV R29, R151 ;  /* 0x00000097001d7202 */ /* 0x000fe20000000f00 */
[----:B------:R-:W3:Y:S01]  /*f820*/  LDSM.16.MT88.4 R16, [R228+0x8800] ;  /* 0x00880000e410783b */ /* 0x000ee20000004200 */
[----:B------:R-:W-:Y:S02]  /*f830*/  MOV R30, R150 ;  /* 0x00000096001e7202 */ /* 0x000fe40000000f00 */
[----:B------:R-:W-:Y:S04]  /*f840*/  MOV R32, R143 ;  /* 0x0000008f00207202 */ /* 0x000fe80000000f00 */
[----:B------:R-:W-:Y:S01]  /*f850*/  MOV R33, R142 ;  /* 0x0000008e00217202 */ /* 0x000fe20000000f00 */
[----:B------:R-:W-:Y:S01]  /*f860*/  FADD.FTZ R0, R32, R0 ;  /* 0x0000000020007221 */ /* 0x000fe20000010000 */
[----:B------:R-:W-:Y:S02]  /*f870*/  MOV R34, R141 ;  /* 0x0000008d00227202 */ /* 0x000fe40000000f00 */
[----:B------:R-:W-:Y:S02]  /*f880*/  MOV R35, R140 ;  /* 0x0000008c00237202 */ /* 0x000fe40000000f00 */
[C---:B------:R-:W-:Y:S03]  /*f890*/  HMMA.16816.F32.BF16 R140, R104.reuse, R144, R36 ;  /* 0x00000090688c723c */ /* 0x040fe60000041824 */
[----:B------:R-:W-:Y:S01]  /*f8a0*/  MOV R31, R149 ;  /* 0x00000095001f7202 */ /* 0x000fe20000000f00 */
[----:B------:R-:W-:Y:S03]  /*f8b0*/  FADD.FTZ R0, R34, R0 ;  /* 0x0000000022007221 */ /* 0x000fe60000010000 */
        /* <DEDUP_REMOVED lines=13> */
[C---:B------:R-:W-:Y:S01]  /*f990*/  HMMA.16816.F32.BF16 R56, R104.reuse, R6, R56 ;  /* 0x000000066838723c */ /* 0x040fe20000041838 */
[----:B------:R-:W4:Y:S03]  /*f9a0*/  LDSM.16.MT88.4 R4, [R227+0x8800] ;  /* 0x00880000e304783b */ /* 0x000f260000004200 */
[----:B------:R-:W-:Y:S02]  /*f9b0*/  FADD.FTZ R0, R219, R0 ;  /* 0x00000000db007221 */ /* 0x000fe40000010000 */
[----:B------:R-:W-:Y:S02]  /*f9c0*/  FADD.FTZ R2, R31, R2 ;  /* 0x000000021f027221 */ /* 0x000fe40000010000 */
[C---:B------:R-:W-:Y:S04]  /*f9d0*/  HMMA.16816.F32.BF16 R60, R104.reuse, R8, R60 ;  /* 0x00000008683c723c */ /* 0x040fe8000004183c */
[----:B------:R-:W-:Y:S02]  /*f9e0*/  FADD.FTZ R2, R24, R2 ;  /* 0x0000000218027221 */ /* 0x000fe40000010000 */
[----:B------:R-:W-:Y:S02]  /*f9f0*/  FADD.FTZ R0, R218, R0 ;  /* 0x00000000da007221 */ /* 0x000fe40000010000 */
[C---:B------:R-:W-:Y:S01]  /*fa00*/  HMMA.16816.F32.BF16 R64, R104.reuse, R10, R64 ;  /* 0x0000000a6840723c */ /* 0x040fe20000041840 */
[----:B------:R-:W1:Y:S03]  /*fa10*/  LDSM.16.MT88.4 R8, [R230+0x8800] ;  /* 0x00880000e608783b */ /* 0x000e660000004200 */
[----:B------:R-:W-:Y:S02]  /*fa20*/  FADD.FTZ R2, R25, R2 ;  /* 0x0000000219027221 */ /* 0x000fe40000010000 */
[----:B------:R-:W-:Y:S02]  /*fa30*/  FADD.FTZ R0, R217, R0 ;  /* 0x00000000d9007221 */ /* 0x000fe40000010000 */
[C---:B--2---:R-:W-:Y:S04]  /*fa40*/  HMMA.16816.F32.BF16 R68, R104.reuse, R12, R68 ;  /* 0x0000000c6844723c */ /* 0x044fe80000041844 */
[----:B------:R-:W-:Y:S02]  /*fa50*/  FADD.FTZ R2, R26, R2 ;  /* 0x000000021a027221 */ /* 0x000fe40000010000 */
[----:B------:R-:W-:Y:S02]  /*fa60*/  FADD.FTZ R0, R216, R0 ;  /* 0x00000000d8007221 */ /* 0x000fe40000010000 */
[C---:B------:R-:W-:Y:S04]  /*fa70*/  HMMA.16816.F32.BF16 R72, R104.reuse, R14, R72 ;  /* 0x0000000e6848723c */ /* 0x040fe80000041848 */
[----:B------:R-:W-:Y:S02]  /*fa80*/  FADD.FTZ R2, R27, R2 ;  /* 0x000000021b027221 */ /* 0x000fe40000010000 */
[----:B------:R-:W-:Y:S02]  /*fa90*/  FADD.FTZ R0, R214, R0 ;  /* 0x00000000d6007221 */ /* 0x000fe40000010000 */
[C---:B---3--:R-:W-:Y:S04]  /*faa0*/  HMMA.16816.F32.BF16 R76, R104.reuse, R16, R76 ;  /* 0x00000010684c723c */ /* 0x048fe8000004184c */
[----:B------:R-:W-:Y:S02]  /*fab0*/  FADD.FTZ R2, R20, R2 ;  /* 0x0000000214027221 */ /* 0x000fe40000010000 */
[----:B------:R-:W-:Y:S02]  /*fac0*/  FADD.FTZ R0, R213, R0 ;  /* 0x00000000d5007221 */ /* 0x000fe40000010000 */
[C---:B------:R-:W-:Y:S04]  /*fad0*/  HMMA.16816.F32.BF16 R80, R104.reuse, R18, R80 ;  /* 0x000000126850723c */ /* 0x040fe80000041850 */
[----:B------:R-:W-:Y:S02]  /*fae0*/  FADD.FTZ R2, R21, R2 ;  /* 0x0000000215027221 */ /* 0x000fe40000010000 */
[----:B------:R-:W-:Y:S02]  /*faf0*/  FADD.FTZ R0, R209, R0 ;  /* 0x00000000d1007221 */ /* 0x000fe40000010000 */
[C---:B----4-:R-:W-:Y:S04]  /*fb00*/  HMMA.16816.F32.BF16 R84, R104.reuse, R4, R84 ;  /* 0x000000046854723c */ /* 0x050fe80000041854 */
[----:B------:R-:W-:Y:S02]  /*fb10*/  FADD.FTZ R2, R22, R2 ;  /* 0x0000000216027221 */ /* 0x000fe40000010000 */
[----:B------:R-:W-:Y:S02]  /*fb20*/  FADD.FTZ R0, R208, R0 ;  /* 0x00000000d0007221 */ /* 0x000fe40000010000 */
[----:B------:R-:W-:Y:S01]  /*fb30*/  FADD.FTZ R2, R23, R2 ;  /* 0x0000000217027221 */ /* 0x000fe20000010000 */
[C---:B------:R-:W-:Y:S03]  /*fb40*/  HMMA.16816.F32.BF16 R88, R104.reuse, R6, R88 ;  /* 0x000000066858723c */ /* 0x040fe60000041858 */
[----:B------:R-:W-:Y:S02]  /*fb50*/  FADD.FTZ R2, R3, R2 ;  /* 0x0000000203027221 */ /* 0x000fe40000010000 */
[----:B------:R-:W-:Y:S02]  /*fb60*/  FADD.FTZ R0, R167, R0 ;  /* 0x00000000a7007221 */ /* 0x000fe40000010000 */
[----:B------:R-:W-:Y:S01]  /*fb70*/  FADD.FTZ R2, R223, R2 ;  /* 0x00000002df027221 */ /* 0x000fe20000010000 */
[C---:B-1----:R-:W-:Y:S04]  /*fb80*/  HMMA.16816.F32.BF16 R92, R104.reuse, R8, R92 ;  /* 0x00000008685c723c */ /* 0x042fe8000004185c */
        /* <DEDUP_REMOVED lines=16> */
.L_x_841:
[----:B------:R-:W-:Y:S02]  /*fc90*/  MOV R7, 0x1f ;  /* 0x0000001f00077802 */ /* 0x000fe40000000f00 */
[----:B------:R-:W-:Y:S01]  /*fca0*/  MOV R6, 0xffffffff ;  /* 0xffffffff00067802 */ /* 0x000fe20000000f00 */
[----:B------:R-:W-:Y:S05]  /*fcb0*/  BRA.DIV ~URZ, `(.L_x_843) ;  /* 0x000023327f007947 */ /* 0x000fea000b800000 */
[----:B-1----:R-:W2:Y:S04]  /*fcc0*/  LDL R2, [R1+0x18] ;  /* 0x0000180001027983 */ /* 0x002ea80000100800 */
[----:B--2---:R1:W2:Y:S02]  /*fcd0*/  SHFL.BFLY PT, R0, R2, 0x2, 0x1f ;  /* 0x0c401f0002007f89 */ /* 0x0042a400000e0000 */
.L_x_857:
[----:B-1----:R-:W3:Y:S02]  /*fce0*/  LDL.LU R2, [R1+0x18] ;  /* 0x0000180001027983 */ /* 0x002ee40000300800 */
[----:B--23--:R-:W-:Y:S01]  /*fcf0*/  FADD.FTZ R0, R0, R2 ;  /* 0x0000000200007221 */ /* 0x00cfe20000010000 */
[----:B------:R-:W-:Y:S05]  /*fd00*/  BRA.DIV ~URZ, `(.L_x_844) ;  /* 0x000023427f007947 */ /* 0x000fea000b800000 */
[----:B------:R-:W2:Y:S04]  /*fd10*/  LDL.LU R5, [R1+0x1c] ;  /* 0x00001c0001057983 */ /* 0x000ea80000300800 */
[----:B------:R-:W1:Y:S02]  /*fd20*/  SHFL.BFLY PT, R2, R0, 0x1, 0x1f ;  /* 0x0c201f0000027f89 */ /* 0x000e6400000e0000 */
[----:B-1----:R-:W-:-:S02]  /*fd30*/  FADD.FTZ R0, R0, R2 ;  /* 0x0000000200007221 */ /* 0x002fc40000010000 */
[----:B--2---:R-:W1:Y:S02]  /*fd40*/  SHFL.BFLY PT, R4, R5, 0x2, 0x1f ;  /* 0x0c401f0005047f89 */ /* 0x004e6400000e0000 */
[----:B-1----:R-:W-:-:S05]  /*fd50*/  FADD.FTZ R4, R4, R5 ;  /* 0x0000000504047221 */ /* 0x002fca0000010000 */
[----:B------:R1:W2:Y:S02]  /*fd60*/  SHFL.BFLY PT, R3, R4, 0x1, 0x1f ;  /* 0x0c201f0004037f89 */ /* 0x0002a400000e0000 */
.L_x_858:
[----:B------:R-:W-:Y:S01]  /*fd70*/  FSETP.NE.FTZ.AND P1, PT, R0, RZ, PT ;  /* 0x000000ff0000720b */ /* 0x000fe20003f35000 */
[----:B--2---:R-:W-:Y:S01]  /*fd80*/  FADD.FTZ R3, R3, R4 ;  /* 0x0000000403037221 */ /* 0x004fe20000010000 */
[----:B------:R-:W-:Y:S02]  /*fd90*/  MOV R2, RZ ;  /* 0x000000ff00027202 */ /* 0x000fe40000000f00 */
[----:B------:R-:W-:Y:S02]  /*fda0*/  MOV R16, 0xff800000 ;  /* 0xff80000000107802 */ /* 0x000fe40000000f00 */
[----:B------:R-:W-:Y:S02]  /*fdb0*/  FSETP.NE.FTZ.AND P0, PT, R3, RZ, PT ;  /* 0x000000ff0300720b */ /* 0x000fe40003f15000 */
[----:B------:R-:W-:-:S05]  /*fdc0*/  MOV R15, 0xff800000 ;  /* 0xff800000000f7802 */ /* 0x000fca0000000f00 */
[----:B------:R-:W2:Y:S01]  /*fdd0*/  @P1 MUFU.RCP R2, R0 ;  /* 0x0000000000021308 */ /* 0x000ea20000001000 */
[----:B-1----:R-:W-:-:S05]  /*fde0*/  @P1 MOV R4, 0x3f317218 ;  /* 0x3f31721800041802 */ /* 0x002fca0000000f00 */
[----:B------:R-:W-:Y:S02]  /*fdf0*/  @P1 FMUL.FTZ R4, R4, c[0x0][0x2d0] ;  /* 0x0000b40004041a20 */ /* 0x000fe40000410000 */
[----:B------:R1:W3:Y:S01]  /*fe00*/  @P1 MUFU.LG2 R5, R0 ;  /* 0x0000000000051308 */ /* 0x0002e20000000c00 */
[C---:B--2---:R-:W-:Y:S02]  /*fe10*/  FMUL.FTZ R108, R2.reuse, R108 ;  /* 0x0000006c026c7220 */ /* 0x044fe40000410000 */
[C---:B------:R-:W-:Y:S02]  /*fe20*/  FMUL.FTZ R109, R2.reuse, R109 ;  /* 0x0000006d026d7220 */ /* 0x040fe40000410000 */
[C---:B------:R-:W-:Y:S02]  /*fe30*/  FMUL.FTZ R112, R2.reuse, R112 ;  /* 0x0000007002707220 */ /* 0x040fe40000410000 */
[C---:B------:R-:W-:Y:S01]  /*fe40*/  FMUL.FTZ R113, R2.reuse, R113 ;  /* 0x0000007102717220 */ /* 0x040fe20000410000 */
[----:B-1----:R-:W-:Y:S01]  /*fe50*/  MOV R0, RZ ;  /* 0x000000ff00007202 */ /* 0x002fe20000000f00 */
[----:B------:R-:W-:-:S02]  /*fe60*/  FMUL.FTZ R116, R2, R116 ;  /* 0x0000007402747220 */ /* 0x000fc40000410000 */
[C---:B------:R-:W-:Y:S02]  /*fe70*/  FMUL.FTZ R117, R2.reuse, R117 ;  /* 0x0000007502757220 */ /* 0x040fe40000410000 */
[C---:B------:R-:W-:Y:S01]  /*fe80*/  FMUL.FTZ R120, R2.reuse, R120 ;  /* 0x0000007802787220 */ /* 0x040fe20000410000 */
[----:B------:R-:W1:Y:S01]  /*fe90*/  @P0 MUFU.RCP R0, R3 ;  /* 0x0000000300000308 */ /* 0x000e620000001000 */
        /* <DEDUP_REMOVED lines=40> */
[----:B------:R-:W-:Y:S02]  /*10120*/  FMUL.FTZ R97, R2, R97 ;  /* 0x0000006102617220 */ /* 0x000fe40000410000 */
[----:B------:R2:W4:Y:S01]  /*10130*/  @P0 MUFU.LG2 R2, R3 ;  /* 0x0000000300020308 */ /* 0x0005220000000c00 */
[----:B---3--:R-:W-:Y:S02]  /*10140*/  @P1 FMUL.FTZ R5, R5, 0.69314718246459960938 ;  /* 0x3f31721805051820 */ /* 0x008fe40000410000 */
[----:B-1----:R-:W-:Y:S02]  /*10150*/  FMUL.FTZ R110, R0, R110 ;  /* 0x0000006e006e7220 */ /* 0x002fe40000410000 */
[----:B------:R-:W-:Y:S01]  /*10160*/  @P1 FFMA.FTZ R16, R4, R101, R5 ;  /* 0x0000006504101223 */ /* 0x000fe20000010005 */
[----:B------:R-:W-:Y:S01]  /*10170*/  MOV R4, 0x1 ;  /* 0x0000000100047802 */ /* 0x000fe20000000f00 */
[C---:B------:R-:W-:Y:S02]  /*10180*/  FMUL.FTZ R111, R0.reuse, R111 ;  /* 0x0000006f006f7220 */ /* 0x040fe40000410000 */
[----:B------:R-:W-:-:S02]  /*10190*/  FMUL.FTZ R114, R0, R114 ;  /* 0x0000007200727220 */ /* 0x000fc40000410000 */
[C---:B------:R-:W-:Y:S02]  /*101a0*/  FMUL.FTZ R115, R0.reuse, R115 ;  /* 0x0000007300737220 */ /* 0x040fe40000410000 */
[C---:B------:R-:W-:Y:S02]  /*101b0*/  FMUL.FTZ R118, R0.reuse, R118 ;  /* 0x0000007600767220 */ /* 0x040fe40000410000 */
[----:B------:R-:W-:Y:S01]  /*101c0*/  FMUL.FTZ R119, R0, R119 ;  /* 0x0000007700777220 */ /* 0x000fe20000410000 */
[----:B--2---:R-:W-:Y:S01]  /*101d0*/  @P0 MOV R3, 0x3f317218 ;  /* 0x3f31721800030802 */ /* 0x004fe20000000f00 */
[----:B----4-:R-:W-:Y:S02]  /*101e0*/  @P0 FMUL.FTZ R2, R2, 0.69314718246459960938 ;  /* 0x3f31721802020820 */ /* 0x010fe40000410000 */
[----:B------:R-:W-:Y:S02]  /*101f0*/  FMUL.FTZ R122, R0, R122 ;  /* 0x0000007a007a7220 */ /* 0x000fe40000410000 */
[----:B------:R-:W-:-:S02]  /*10200*/  @P0 FMUL.FTZ R3, R3, c[0x0][0x2d0] ;  /* 0x0000b40003030a20 */ /* 0x000fc40000410000 */
        /* <DEDUP_REMOVED lines=41> */
[----:B------:R-:W-:Y:S01]  /*104a0*/  PRMT R0, R4, 0x7610, R0 ;  /* 0x0000761004007816 */ /* 0x000fe20000000000 */
[----:B------:R-:W-:-:S02]  /*104b0*/  @P0 FFMA.FTZ R15, R3, R100, R2 ;  /* 0x00000064030f0223 */ /* 0x000fc40000010002 */
.L_x_836:
[----:B--2---:R2:W5:Y:S01]  /*104c0*/  LDL R7, [R1+0x5c] ;  /* 0x00005c0001077983 */ /* 0x0045620000100800 */
        /* <DEDUP_REMOVED lines=17> */
[----:B------:R2:W-:Y:S02]  /*105e0*/  STL [R1+0x5c], R7 ;  /* 0x00005c0701007387 */ /* 0x0005e40000100800 */
.L_x_846:
[----:B--2---:R-:W-:Y:S05]  /*105f0*/  BSYNC B0 ;  /* 0x0000000000007941 */ /* 0x004fea0003800000 */
.L_x_845:
[----:B------:R-:W-:Y:S01]  /*10600*/  PRMT R0, R0, 0x9910, RZ ;  /* 0x0000991000007816 */ /* 0x000fe200000000ff */
[----:B------:R-:W-:Y:S01]  /*10610*/  BSSY B1, `(.L_x_847) ;  /* 0x000018a000017945 */ /* 0x000fe20003800000 */
[----:B-----5:R-:W-:Y:S01]  /*10620*/  IMAD.MOV.U32 R57, RZ, RZ, R7 ;  /* 0x000000ffff397224 */ /* 0x020fe200078e0007 */
[----:B------:R-:W-:Y:S01]  /*10630*/  MOV R101, 0x1f ;  /* 0x0000001f00657802 */ /* 0x000fe20000000f00 */
[----:B------:R-:W-:Y:S01]  /*10640*/  IMAD.MOV.U32 R106, RZ, RZ, RZ ;  /* 0x000000ffff6a7224 */ /* 0x000fe200078e00ff */
[----:B------:R-:W-:Y:S01]  /*10650*/  ISETP.NE.AND P0, PT, R0, RZ, PT ;  /* 0x000000ff0000720c */ /* 0x000fe20003f05270 */
[----:B------:R-:W-:-:S12]  /*10660*/  IMAD.MOV.U32 R100, RZ, RZ, -0x1 ;  /* 0xffffffffff647424 */ /* 0x000fd800078e00ff */
[----:B------:R-:W-:Y:S05]  /*10670*/  @!P0 BRA `(.L_x_848) ;  /* 0x0000157000008947 */ /* 0x000fea0003800000 */
[----:B------:R-:W-:Y:S01]  /*10680*/  WARPSYNC 0xffffffff ;  /* 0xffffffff00007948 */ /* 0x000fe20003800000 */
[----:B------:R-:W-:Y:S06]  /*10690*/  BAR.SYNC.DEFER_BLOCKING 0x1, 0x100 ;  /* 0x0044000000007b1d */ /* 0x000fec0000010000 */
[----:B------:R-:W-:Y:S05]  /*106a0*/  BRA.CONV ~URZ, `(.L_x_849) ;  /* 0x000000537f007947 */ /* 0x000fea000b800000 */
[----:B------:R-:W-:Y:S02]  /*106b0*/  SHF.R.S32.HI R0, RZ, 0x1f, R6 ;  /* 0x0000001fff007819 */ /* 0x000fe40000011406 */
[----:B------:R-:W-:Y:S02]  /*106c0*/  MOV R2, 0x10700 ;  /* 0x0001070000027802 */ /* 0x000fe40000000f00 */
[----:B------:R-:W-:-:S04]  /*106d0*/  LEA.HI R0, R0, R6, RZ, 0x7 ;  /* 0x0000000600007211 */ /* 0x000fc800078f38ff */
[----:B------:R-:W-:Y:S02]  /*106e0*/  SHF.R.S32.HI R0, RZ, 0x7, R0 ;  /* 0x00000007ff007819 */ /* 0x000fe40000011400 */
[----:B-1----:R-:W-:Y:S05]  /*106f0*/  CALL.REL.NOINC `($__internal_17_$__cuda_sm70_shflsync_idx_p) ;  /* 0x00001af000007944 */ /* 0x002fea0003c00000 */
.L_x_849:
[----:B------:R-:W3:Y:S04]  /*10700*/  LDL R8, [R1+0x68] ;  /* 0x0000680001087983 */ /* 0x000ee80000100800 */
[----:B------:R-:W4:Y:S04]  /*10710*/  LDL.LU R5, [R1+0x44] ;  /* 0x0000440001057983 */ /* 0x000f280000300800 */
[----:B-1----:R-:W5:Y:S04]  /*10720*/  LDL.LU R11, [R1+0x48] ;  /* 0x00004800010b7983 */ /* 0x002f680000300800 */
[----:B--2---:R-:W2:Y:S04]  /*10730*/  LDL.LU R17, [R1+0x4c] ;  /* 0x00004c0001117983 */ /* 0x004ea80000300800 */
[----:B------:R-:W3:Y:S01]  /*10740*/  LDL.LU R19, [R1+0x58] ;  /* 0x0000580001137983 */ /* 0x000ee20000300800 */
[----:B------:R-:W-:-:S03]  /*10750*/  IMAD.MOV.U32 R3, RZ, RZ, 0x1 ;  /* 0x00000001ff037424 */ /* 0x000fc600078e00ff */
[----:B------:R-:W2:Y:S02]  /*10760*/  LDL R18, [R1+0x6c] ;  /* 0x00006c0001127983 */ /* 0x000ea40000100800 */
[----:B------:R-:W-:Y:S02]  /*10770*/  ISETP.NE.AND P1, PT, R3, c[0x0][0x4e8], PT ;  /* 0x00013a0003007a0c */ /* 0x000fe40003f25270 */
[----:B------:R-:W2:Y:S04]  /*10780*/  LDL R107, [R1+0x24] ;  /* 0x00002400016b7983 */ /* 0x000ea80000100800 */
[----:B------:R-:W1:Y:S01]  /*10790*/  S2R R20, SR_TID.X ;  /* 0x0000000000147919 */ /* 0x000e620000002100 */
[----:B------:R-:W-:Y:S02]  /*107a0*/  ULDC UR5, c[0x0][0x4e8] ;  /* 0x00013a0000057ab9 */ /* 0x000fe40000000800 */
[----:B------:R-:W-:-:S02]  /*107b0*/  ULDC UR4, c[0x0][0x388] ;  /* 0x0000e20000047ab9 */ /* 0x000fc40000000800 */
[----:B------:R-:W-:Y:S01]  /*107c0*/  UIMAD UR4, UR5, UR4, URZ ;  /* 0x00000004050472a4 */ /* 0x000fe2000f8e023f */
[----:B------:R-:W-:Y:S01]  /*107d0*/  BSSY B0, `(.L_x_850) ;  /* 0x00000dd000007945 */ /* 0x000fe20003800000 */
[----:B----4-:R-:W-:Y:S01]  /*107e0*/  SHF.R.S32.HI R0, RZ, 0x1f, R5 ;  /* 0x0000001fff007819 */ /* 0x010fe20000011405 */
[----:B------:R-:W-:-:S04]  /*107f0*/  IMAD.WIDE.U32 R6, R5, c[0x0][0x4d0], RZ ;  /* 0x0001340005067a25 */ /* 0x000fc800078e00ff */
[C---:B------:R-:W-:Y:S02]  /*10800*/  IMAD R2, R0.reuse, c[0x0][0x4d0], RZ ;  /* 0x0001340000027a24 */ /* 0x040fe400078e02ff */
[----:B------:R-:W-:Y:S02]  /*10810*/  IMAD R4, R0, c[0x0][0x438], RZ ;  /* 0x00010e0000047a24 */ /* 0x000fe400078e02ff */
[----:B------:R-:W-:Y:S01]  /*10820*/  IMAD R3, R5, c[0x0][0x4d4], R2 ;  /* 0x0001350005037a24 */ /* 0x000fe200078e0202 */
[----:B-----5:R-:W-:Y:S01]  /*10830*/  SHF.R.S32.HI R2, RZ, 0x1f, R11 ;  /* 0x0000001fff027819 */ /* 0x020fe2000001140b */
[----:B---3--:R-:W-:Y:S02]  /*10840*/  IMAD.IADD R0, R8, 0x1, R19 ;  /* 0x0000000108007824 */ /* 0x008fe400078e0213 */
[----:B------:R-:W-:Y:S02]  /*10850*/  IMAD.IADD R7, R7, 0x1, R3 ;  /* 0x0000000107077824 */ /* 0x000fe400078e0203 */
[----:B------:R-:W-:-:S02]  /*10860*/  IMAD R9, R2, c[0x0][0x4d8], RZ ;  /* 0x0001360002097a24 */ /* 0x000fc400078e02ff */
[----:B------:R-:W-:-:S04]  /*10870*/  @P1 IMAD.HI.U32 R10, R0, c[0x0][0x4ec], RZ ;  /* 0x00013b00000a1a27 */ /* 0x000fc800078e00ff */
[----:B------:R-:W-:Y:S02]  /*10880*/  IMAD R8, R5, c[0x0][0x43c], R4 ;  /* 0x00010f0005087a24 */ /* 0x000fe400078e0204 */
[----:B------:R-:W-:Y:S01]  /*10890*/  IMAD.MOV.U32 R3, RZ, RZ, R0 ;  /* 0x000000ffff037224 */ /* 0x000fe200078e0000 */
[----:B------:R-:W-:Y:S01]  /*108a0*/  @P1 SHF.R.U32.HI R3, RZ, c[0x0][0x4f0], R10 ;  /* 0x00013c00ff031a19 */ /* 0x000fe2000001160a */
[C---:B------:R-:W-:Y:S02]  /*108b0*/  IMAD R9, R11.reuse, c[0x0][0x4dc], R9 ;  /* 0x000137000b097a24 */ /* 0x040fe400078e0209 */
[----:B------:R-:W-:-:S04]  /*108c0*/  IMAD.WIDE.U32 R6, R11, c[0x0][0x4d8], R6 ;  /* 0x000136000b067a25 */ /* 0x000fc800078e0006 */
[----:B------:R-:W-:-:S04]  /*108d0*/  IMAD.WIDE.U32 R4, R5, c[0x0][0x438], RZ ;  /* 0x00010e0005047a25 */ /* 0x000fc800078e00ff */
[----:B------:R-:W-:Y:S01]  /*108e0*/  IMAD.IADD R7, R7, 0x1, R9 ;  /* 0x0000000107077824 */ /* 0x000fe200078e0209 */
[----:B--2---:R-:W-:Y:S01]  /*108f0*/  SHF.R.S32.HI R9, RZ, 0x1f, R17 ;  /* 0x0000001fff097819 */ /* 0x004fe20000011411 */
[----:B------:R-:W-:Y:S02]  /*10900*/  IMAD.IADD R5, R5, 0x1, R8 ;  /* 0x0000000105057824 */ /* 0x000fe400078e0208 */
[----:B------:R-:W-:Y:S02]  /*10910*/  IMAD.MOV R8, RZ, RZ, -R3 ;  /* 0x000000ffff087224 */ /* 0x000fe400078e0a03 */
[----:B------:R-:W-:Y:S02]  /*10920*/  IMAD R2, R2, c[0x0][0x440], RZ ;  /* 0x0001100002027a24 */ /* 0x000fe400078e02ff */
[----:B------:R-:W-:Y:S02]  /*10930*/  IMAD R10, R9, c[0x0][0x4e0], RZ ;  /* 0x00013800090a7a24 */ /* 0x000fe400078e02ff */
[----:B------:R-:W-:-:S02]  /*10940*/  IMAD R8, R8, c[0x0][0x4e8], R0 ;  /* 0x00013a0008087a24 */ /* 0x000fc400078e0200 */
[----:B------:R-:W-:Y:S01]  /*10950*/  IMAD.WIDE.U32 R6, R17, c[0x0][0x4e0], R6 ;  /* 0x0001380011067a25 */ /* 0x000fe200078e0006 */
[----:B------:R-:W-:-:S03]  /*10960*/  SHF.R.S32.HI R12, RZ, 0x1f, R3 ;  /* 0x0000001fff0c7819 */ /* 0x000fc60000011403 */
[C---:B------:R-:W-:Y:S02]  /*10970*/  IMAD R14, R11.reuse, c[0x0][0x444], R2 ;  /* 0x000111000b0e7a24 */ /* 0x040fe400078e0202 */
[----:B------:R-:W-:Y:S01]  /*10980*/  IMAD.WIDE.U32 R4, R11, c[0x0][0x440], R4 ;  /* 0x000110000b047a25 */ /* 0x000fe200078e0004 */
[----:B------:R-:W-:Y:S02]  /*10990*/  SHF.R.S32.HI R13, RZ, 0x1f, R8 ;  /* 0x0000001fff0d7819 */ /* 0x000fe40000011408 */
[----:B------:R-:W-:Y:S01]  /*109a0*/  IADD3 R6, P0, R3, R6, RZ ;  /* 0x0000000603067210 */ /* 0x000fe20007f1e0ff */
[----:B------:R-:W-:Y:S02]  /*109b0*/  IMAD R11, R17, c[0x0][0x4e4], R10 ;  /* 0x00013900110b7a24 */ /* 0x000fe400078e020a */
[----:B------:R-:W-:-:S03]  /*109c0*/  @P1 IMAD.HI.U32 R10, R0, c[0x0][0x4ec], RZ ;  /* 0x00013b00000a1a27 */ /* 0x000fc600078e00ff */
[----:B------:R-:W-:Y:S01]  /*109d0*/  IADD3.X R7, R12, R7, R11, P0, !PT ;  /* 0x000000070c077210 */ /* 0x000fe200007fe40b */
[----:B------:R-:W-:Y:S02]  /*109e0*/  IMAD R9, R9, c[0x0][0x448], RZ ;  /* 0x0001120009097a24 */ /* 0x000fe400078e02ff */
[----:B------:R-:W-:Y:S01]  /*109f0*/  IMAD.MOV.U32 R2, RZ, RZ, R0 ;  /* 0x000000ffff027224 */ /* 0x000fe200078e0000 */
[----:B------:R-:W-:Y:S01]  /*10a00*/  @P1 SHF.R.U32.HI R2, RZ, c[0x0][0x4f0], R10 ;  /* 0x00013c00ff021a19 */ /* 0x000fe2000001160a */
[----:B------:R-:W-:Y:S02]  /*10a10*/  IMAD.IADD R5, R5, 0x1, R14 ;  /* 0x0000000105057824 */ /* 0x000fe400078e020e */
[----:B------:R-:W-:Y:S02]  /*10a20*/  IMAD R3, R13, c[0x0][0x4c8], RZ ;  /* 0x000132000d037a24 */ /* 0x000fe400078e02ff */
[C---:B------:R-:W-:Y:S02]  /*10a30*/  IMAD R10, R17.reuse, c[0x0][0x44c], R9 ;  /* 0x00011300110a7a24 */ /* 0x040fe400078e0209 */
[----:B------:R-:W-:Y:S01]  /*10a40*/  IMAD.WIDE.U32 R4, R17, c[0x0][0x448], R4 ;  /* 0x0001120011047a25 */ /* 0x000fe200078e0004 */
[----:B-1----:R-:W-:-:S03]  /*10a50*/  SHF.R.S32.HI R17, RZ, 0x1f, R20 ;  /* 0x0000001fff117819 */ /* 0x002fc60000011414 */
[C---:B------:R-:W-:Y:S02]  /*10a60*/  IMAD R9, R8.reuse, c[0x0][0x4cc], R3 ;  /* 0x0001330008097a24 */ /* 0x040fe400078e0203 */
[----:B------:R-:W-:Y:S01]  /*10a70*/  IMAD.WIDE.U32 R6, R8, c[0x0][0x4c8], R6 ;  /* 0x0001320008067a25 */ /* 0x000fe200078e0006 */
[----:B------:R-:W-:-:S03]  /*10a80*/  SHF.R.S32.HI R8, RZ, 0x1f, R2 ;  /* 0x0000001fff087819 */ /* 0x000fc60000011402 */
[----:B------:R-:W-:Y:S02]  /*10a90*/  IMAD.MOV R3, RZ, RZ, -R2 ;  /* 0x000000ffff037224 */ /* 0x000fe400078e0a02 */
[----:B------:R-:W-:Y:S01]  /*10aa0*/  IMAD.IADD R5, R5, 0x1, R10 ;  /* 0x0000000105057824 */ /* 0x000fe200078e020a */
[----:B------:R-:W-:Y:S01]  /*10ab0*/  LEA R10, P0, R6, c[0x0][0x4a8], 0x2 ;  /* 0x00012a00060a7a11 */ /* 0x000fe200078010ff */
[----:B------:R-:W-:Y:S01]  /*10ac0*/  IMAD.IADD R9, R7, 0x1, R9 ;  /* 0x0000000107097824 */ /* 0x000fe200078e0209 */
[----:B------:R-:W-:Y:S01]  /*10ad0*/  LEA.HI R17, R17, R20, RZ, 0x5 ;  /* 0x0000001411117211 */ /* 0x000fe200078f28ff */
[----:B------:R-:W-:Y:S02]  /*10ae0*/  IMAD R7, R3, c[0x0][0x4e8], R0 ;  /* 0x00013a0003077a24 */ /* 0x000fe400078e0200 */
[----:B------:R-:W-:Y:S01]  /*10af0*/  IMAD R0, R8, c[0x0][0x430], RZ ;  /* 0x00010c0008007a24 */ /* 0x000fe200078e02ff */
[----:B------:R-:W-:Y:S02]  /*10b00*/  LEA.HI.X R6, R6, c[0x0][0x4ac], R9, 0x2, P0 ;  /* 0x00012b0006067a11 */ /* 0x000fe400000f1409 */
[----:B------:R-:W-:Y:S01]  /*10b10*/  LOP3.LUT R17, R17, 0xffffffe0, RZ, 0xc0, !PT ;  /* 0xffffffe011117812 */ /* 0x000fe200078ec0ff */
[----:B------:R-:W-:-:S02]  /*10b20*/  IMAD R0, R2, c[0x0][0x434], R0 ;  /* 0x00010d0002007a24 */ /* 0x000fc400078e0200 */
[----:B------:R-:W-:Y:S01]  /*10b30*/  IMAD.WIDE.U32 R2, R2, c[0x0][0x430], R4 ;  /* 0x00010c0002027a25 */ /* 0x000fe200078e0004 */
[----:B------:R-:W-:Y:S04]  /*10b40*/  SHFL.IDX PT, R8, R10, RZ, 0x1c1f ;  /* 0x001c1fff0a087589 */ /* 0x000fe800000e0000 */
[----:B------:R-:W1:Y:S01]  /*10b50*/  SHFL.IDX PT, R9, R6, RZ, 0x1c1f ;  /* 0x001c1fff06097589 */ /* 0x000e6200000e0000 */
[----:B------:R-:W-:Y:S02]  /*10b60*/  IMAD.IADD R17, R20, 0x1, -R17 ;  /* 0x0000000114117824 */ /* 0x000fe400078e0a11 */
[----:B------:R-:W-:Y:S01]  /*10b70*/  IMAD.IADD R3, R3, 0x1, R0 ;  /* 0x0000000103037824 */ /* 0x000fe200078e0200 */
[----:B------:R-:W-:Y:S01]  /*10b80*/  SHFL.IDX PT, R4, R10, 0x1, 0x1c1f ;  /* 0x003c1f000a047f89 */ /* 0x000fe200000e0000 */
[----:B------:R-:W-:-:S03]  /*10b90*/  IMAD.IADD R0, R18, 0x1, R19 ;  /* 0x0000000112007824 */ /* 0x000fc600078e0213 */
[----:B------:R2:W3:Y:S01]  /*10ba0*/  SHFL.IDX PT, R5, R6, 0x1, 0x1c1f ;  /* 0x003c1f0006057f89 */ /* 0x0004e200000e0000 */
[----:B------:R-:W-:Y:S01]  /*10bb0*/  LOP3.LUT P3, RZ, R17, 0x3, RZ, 0xc0, !PT ;  /* 0x0000000311ff7812 */ /* 0x000fe2000786c0ff */
[----:B------:R-:W-:-:S03]  /*10bc0*/  IMAD.WIDE.U32 R2, R7, c[0x0][0x428], R2 ;  /* 0x00010a0007027a25 */ /* 0x000fc600078e0002 */
[C---:B------:R-:W-:Y:S02]  /*10bd0*/  ISETP.GE.OR P4, PT, R0.reuse, UR4, P3 ;  /* 0x0000000400007c0c */ /* 0x040fe40009f86670 */
[----:B------:R-:W-:Y:S02]  /*10be0*/  ISETP.GE.AND P1, PT, R0, UR4, PT ;  /* 0x0000000400007c0c */ /* 0x000fe4000bf26270 */
[----:B--2---:R-:W-:-:S05]  /*10bf0*/  SHF.R.S32.HI R6, RZ, 0x1f, R7 ;  /* 0x0000001fff067819 */ /* 0x004fca0000011407 */
[----:B------:R-:W-:Y:S01]  /*10c00*/  IMAD R10, R6, c[0x0][0x428], RZ ;  /* 0x00010a00060a7a24 */ /* 0x000fe200078e02ff */
[----:B------:R-:W-:-:S03]  /*10c10*/  IADD3 R6, R0, 0x8, RZ ;  /* 0x0000000800067810 */ /* 0x000fc60007ffe0ff */
[----:B------:R-:W-:Y:S01]  /*10c20*/  IMAD R10, R7, c[0x0][0x42c], R10 ;  /* 0x00010b00070a7a24 */ /* 0x000fe200078e020a */
[----:B------:R-:W-:Y:S02]  /*10c30*/  ISETP.GE.OR P3, PT, R6, UR4, P3 ;  /* 0x0000000406007c0c */ /* 0x000fe40009f66670 */
[----:B------:R-:W-:Y:S01]  /*10c40*/  LEA R37, P2, R2, c[0x0][0x400], 0x2 ;  /* 0x0001000002257a11 */ /* 0x000fe200078410ff */
[----:B------:R-:W-:Y:S01]  /*10c50*/  IMAD.IADD R3, R3, 0x1, R10 ;  /* 0x0000000103037824 */ /* 0x000fe200078e020a */
[----:B-1----:R1:W-:Y:S01]  /*10c60*/  @!P4 ST.E [R8.64], R16 ;  /* 0x000000100800c985 */ /* 0x0023e2000c101908 */
[----:B------:R-:W-:-:S03]  /*10c70*/  ISETP.GE.AND P0, PT, R6, UR4, PT ;  /* 0x0000000406007c0c */ /* 0x000fc6000bf06270 */
[----:B------:R-:W-:Y:S02]  /*10c80*/  LEA.HI.X R32, R2, c[0x0][0x404], R3, 0x2, P2 ;  /* 0x0001010002207a11 */ /* 0x000fe400010f1403 */
[C---:B------:R-:W-:Y:S01]  /*10c90*/  IADD3 R25, R107.reuse, 0x8, RZ ;  /* 0x000000086b197810 */ /* 0x040fe20007ffe0ff */
[----:B------:R-:W2:Y:S01]  /*10ca0*/  SHFL.IDX PT, R2, R37, RZ, 0x1c1f ;  /* 0x001c1fff25027589 */ /* 0x000ea200000e0000 */
[C---:B------:R-:W-:Y:S02]  /*10cb0*/  IADD3 R24, R107.reuse, 0x10, RZ ;  /* 0x000000106b187810 */ /* 0x040fe40007ffe0ff */
[C---:B------:R-:W-:Y:S01]  /*10cc0*/  IADD3 R23, R107.reuse, 0x18, RZ ;  /* 0x000000186b177810 */ /* 0x040fe20007ffe0ff */
[----:B---3--:R3:W-:Y:S01]  /*10cd0*/  @!P3 ST.E [R4.64], R15 ;  /* 0x0000000f0400b985 */ /* 0x0087e2000c101908 */
[C---:B------:R-:W-:Y:S02]  /*10ce0*/  IADD3 R22, R107.reuse, 0x20, RZ ;  /* 0x000000206b167810 */ /* 0x040fe40007ffe0ff */
[C---:B------:R-:W-:Y:S01]  /*10cf0*/  IADD3 R21, R107.reuse, 0x28, RZ ;  /* 0x000000286b157810 */ /* 0x040fe20007ffe0ff */
[----:B------:R4:W2:Y:S01]  /*10d00*/  SHFL.IDX PT, R3, R32, RZ, 0x1c1f ;  /* 0x001c1fff20037589 */ /* 0x0008a200000e0000 */
[----:B------:R-:W-:-:S02]  /*10d10*/  IADD3 R20, R107, 0x30, RZ ;  /* 0x000000306b147810 */ /* 0x000fc40007ffe0ff */
[C---:B------:R-:W-:Y:S02]  /*10d20*/  IADD3 R19, R107.reuse, 0x38, RZ ;  /* 0x000000386b137810 */ /* 0x040fe40007ffe0ff */
        /* <DEDUP_REMOVED lines=9> */
[C---:B---3--:R-:W-:Y:S02]  /*10dc0*/  IADD3 R15, R107.reuse, 0x58, RZ ;  /* 0x000000586b0f7810 */ /* 0x048fe40007ffe0ff */
        /* <DEDUP_REMOVED lines=30> */
[----:B--2-4-:R-:W-:Y:S02]  /*10fb0*/  ISETP.GE.AND P5, PT, R107, c[0x0][0x3c8], PT ;  /* 0x0000f2006b007a0c */ /* 0x014fe40003fa6270 */
[----:B------:R-:W-:Y:S02]  /*10fc0*/  ISETP.GE.AND P1, PT, R25, c[0x0][0x3c8], PT ;  /* 0x0000f20019007a0c */ /* 0x000fe40003f26270 */
[----:B------:R-:W-:-:S02]  /*10fd0*/  ISETP.GE.AND P4, PT, R24, c[0x0][0x3c8], PT ;  /* 0x0000f20018007a0c */ /* 0x000fc40003f86270 */
[----:B------:R-:W-:-:S07]  /*10fe0*/  ISETP.GE.AND P2, PT, R23, c[0x0][0x3c8], PT ;  /* 0x0000f20017007a0c */ /* 0x000fce0003f46270 */
[----:B------:R-:W-:Y:S02]  /*10ff0*/  @!P5 IMAD.WIDE R28, R107, 0x4, R2 ;  /* 0x000000046b1cd825 */ /* 0x000fe400078e0202 */
[----:B------:R-:W-:-:S03]  /*11000*/  @!P1 LEA R26, P3, R25, R2, 0x2 ;  /* 0x00000002191a9211 */ /* 0x000fc600078610ff */
[----:B------:R1:W-:Y:S01]  /*11010*/  @!P5 ST.E.64 [R28.64], R108 ;  /* 0x0000006c1c00d985 */ /* 0x0003e2000c101b08 */
[----:B------:R-:W-:Y:S02]  /*11020*/  @!P1 LEA.HI.X R27, R25, R3, R33, 0x2, P3 ;  /* 0x00000003191b9211 */ /* 0x000fe400018f1421 */
[----:B------:R-:W-:-:S03]  /*11030*/  ISETP.GE.AND P5, PT, R22, c[0x0][0x3c8], PT ;  /* 0x0000f20016007a0c */ /* 0x000fc60003fa6270 */
[----:B------:R2:W-:Y:S01]  /*11040*/  @!P1 ST.E.64 [R26.64], R112 ;  /* 0x000000701a009985 */ /* 0x0005e2000c101b08 */
[----:B------:R-:W-:Y:S02]  /*11050*/  ISETP.GE.AND P1, PT, R21, c[0x0][0x3c8], PT ;  /* 0x0000f20015007a0c */ /* 0x000fe40003f26270 */
[----:B-1----:R-:W-:-:S04]  /*11060*/  @!P4 LEA R28, P3, R24, R2, 0x2 ;  /* 0x00000002181cc211 */ /* 0x002fc800078610ff */
[----:B------:R-:W-:Y:S02]  /*11070*/  @!P4 LEA.HI.X R29, R24, R3, R34, 0x2, P3 ;  /* 0x00000003181dc211 */ /* 0x000fe400018f1422 */
[----:B--2---:R-:W-:-:S03]  /*11080*/  @!P2 LEA R26, P3, R23, R2, 0x2 ;  /* 0x00000002171aa211 */ /* 0x004fc600078610ff */
        /* <DEDUP_REMOVED lines=60> */
[----:B-1----:R-:W-:-:S04]  /*11450*/  @!P3 LEA R28, P4, R8, R2, 0x2 ;  /* 0x00000002081cb211 */ /* 0x002fc800078810ff */
[-C--:B------:R-:W-:Y:S02]  /*11460*/  @!P3 LEA.HI.X R29, R8, R3.reuse, R52, 0x2, P4 ;  /* 0x00000003081db211 */ /* 0x080fe400020f1434 */
[-C--:B--2---:R-:W-:Y:S02]  /*11470*/  @!P2 LEA R26, P1, R7, R2.reuse, 0x2 ;  /* 0x00000002071aa211 */ /* 0x084fe400078210ff */
[----:B------:R-:W-:Y:S01]  /*11480*/  ISETP.GE.AND P4, PT, R5, c[0x0][0x3c8], PT ;  /* 0x0000f20005007a0c */ /* 0x000fe20003f86270 */
[----:B------:R1:W-:Y:S01]  /*11490*/  @!P3 ST.E.64 [R28.64], R76 ;  /* 0x0000004c1c00b985 */ /* 0x0003e2000c101b08 */
[----:B------:R-:W-:Y:S02]  /*114a0*/  @!P2 LEA.HI.X R27, R7, R3, R51, 0x2, P1 ;  /* 0x00000003071ba211 */ /* 0x000fe400008f1433 */
[----:B------:R-:W-:Y:S02]  /*114b0*/  ISETP.GE.AND P3, PT, R4, c[0x0][0x3c8], PT ;  /* 0x0000f20004007a0c */ /* 0x000fe40003f66270 */
[----:B------:R-:W-:Y:S01]  /*114c0*/  @!P5 LEA R30, P1, R6, R2, 0x2 ;  /* 0x00000002061ed211 */ /* 0x000fe200078210ff */
[----:B------:R2:W-:Y:S01]  /*114d0*/  @!P2 ST.E.64 [R26.64], R80 ;  /* 0x000000501a00a985 */ /* 0x0005e2000c101b08 */
[----:B------:R-:W-:-:S02]  /*114e0*/  ISETP.GE.AND P2, PT, R0, c[0x0][0x3c8], PT ;  /* 0x0000f20000007a0c */ /* 0x000fc40003f46270 */
[----:B------:R-:W-:-:S05]  /*114f0*/  @!P5 LEA.HI.X R31, R6, R3, R53, 0x2, P1 ;  /* 0x00000003061fd211 */ /* 0x000fca00008f1435 */
[----:B------:R3:W-:Y:S01]  /*11500*/  @!P5 ST.E.64 [R30.64], R84 ;  /* 0x000000541e00d985 */ /* 0x0007e2000c101b08 */
[----:B-1----:R-:W-:-:S04]  /*11510*/  @!P4 LEA R28, P1, R5, R2, 0x2 ;  /* 0x00000002051cc211 */ /* 0x002fc800078210ff */
[----:B------:R-:W-:Y:S02]  /*11520*/  @!P4 LEA.HI.X R29, R5, R3, R54, 0x2, P1 ;  /* 0x00000003051dc211 */ /* 0x000fe400008f1436 */
[----:B--2---:R-:W-:-:S03]  /*11530*/  @!P3 LEA R26, P1, R4, R2, 0x2 ;  /* 0x00000002041ab211 */ /* 0x004fc600078210ff */
[----:B------:R3:W-:Y:S01]  /*11540*/  @!P4 ST.E.64 [R28.64], R88 ;  /* 0x000000581c00c985 */ /* 0x0007e2000c101b08 */
[----:B------:R-:W-:Y:S02]  /*11550*/  @!P3 LEA.HI.X R27, R4, R3, R55, 0x2, P1 ;  /* 0x00000003041bb211 */ /* 0x000fe400008f1437 */
[----:B------:R-:W-:-:S03]  /*11560*/  @!P2 LEA R2, P1, R0, R2, 0x2 ;  /* 0x000000020002a211 */ /* 0x000fc600078210ff */
[----:B------:R3:W-:Y:S01]  /*11570*/  @!P3 ST.E.64 [R26.64], R92 ;  /* 0x0000005c1a00b985 */ /* 0x0007e2000c101b08 */
[----:B------:R-:W-:-:S05]  /*11580*/  @!P2 LEA.HI.X R3, R0, R3, R56, 0x2, P1 ;  /* 0x000000030003a211 */ /* 0x000fca00008f1438 */
[----:B------:R3:W-:Y:S04]  /*11590*/  @!P2 ST.E.64 [R2.64], R96 ;  /* 0x000000600200a985 */ /* 0x0007e8000c101b08 */
.L_x_851:
[----:B--2-4-:R-:W-:Y:S05]  /*115a0*/  BSYNC B0 ;  /* 0x0000000000007941 */ /* 0x014fea0003800000 */
.L_x_850:
[----:B---3--:R1:W2:Y:S04]  /*115b0*/  SHFL.IDX PT, R3, R32, 0x1, 0x1c1f ;  /* 0x003c1f0020037f89 */ /* 0x0082a800000e0000 */
[----:B------:R1:W3:Y:S01]  /*115c0*/  SHFL.IDX PT, R2, R37, 0x1, 0x1c1f ;  /* 0x003c1f0025027f89 */ /* 0x0002e200000e0000 */
[----:B------:R-:W-:Y:S05]  /*115d0*/  @P0 BRA `(.L_x_852) ;  /* 0x000008d000000947 */ /* 0x000fea0003800000 */
[----:B------:R-:W-:Y:S02]  /*115e0*/  ISETP.GE.AND P1, PT, R25, c[0x0][0x3c8], PT ;  /* 0x0000f20019007a0c */ /* 0x000fe40003f26270 */
[----:B------:R-:W-:Y:S02]  /*115f0*/  ISETP.GE.AND P4, PT, R107, c[0x0][0x3c8], PT ;  /* 0x0000f2006b007a0c */ /* 0x000fe40003f86270 */
[----:B------:R-:W-:Y:S02]  /*11600*/  ISETP.GE.AND P0, PT, R24, c[0x0][0x3c8], PT ;  /* 0x0000f20018007a0c */ /* 0x000fe40003f06270 */
[----:B------:R-:W-:-:S02]  /*11610*/  ISETP.GE.AND P3, PT, R23, c[0x0][0x3c8], PT ;  /* 0x0000f20017007a0c */ /* 0x000fc40003f66270 */
[----:B------:R-:W-:-:S05]  /*11620*/  ISETP.GE.AND P2, PT, R22, c[0x0][0x3c8], PT ;  /* 0x0000f20016007a0c */ /* 0x000fca0003f46270 */
[----:B---3--:R-:W-:Y:S02]  /*11630*/  @!P1 LEA R28, P5, R25, R2, 0x2 ;  /* 0x00000002191c9211 */ /* 0x008fe400078a10ff */
[----:B--2---:R-:W-:Y:S02]  /*11640*/  @!P4 IMAD.WIDE R26, R107, 0x4, R2 ;  /* 0x000000046b1ac825 */ /* 0x004fe400078e0202 */
[----:B------:R-:W-:-:S03]  /*11650*/  @!P1 LEA.HI.X R29, R25, R3, R33, 0x2, P5 ;  /* 0x00000003191d9211 */ /* 0x000fc600028f1421 */
[----:B------:R2:W-:Y:S01]  /*11660*/  @!P4 ST.E.64 [R26.64], R110 ;  /* 0x0000006e1a00c985 */ /* 0x0005e2000c101b08 */
[----:B------:R-:W-:-:S03]  /*11670*/  ISETP.GE.AND P4, PT, R21, c[0x0][0x3c8], PT ;  /* 0x0000f20015007a0c */ /* 0x000fc60003f86270 */
[----:B------:R3:W-:Y:S01]  /*11680*/  @!P1 ST.E.64 [R28.64], R114 ;  /* 0x000000721c009985 */ /* 0x0007e2000c101b08 */
[CC--:B--2---:R-:W-:Y:S02]  /*11690*/  @!P0 LEA R26, P5, R24.reuse, R2.reuse, 0x2 ;  /* 0x00000002181a8211 */ /* 0x0c4fe400078a10ff */
[CC--:B---3--:R-:W-:Y:S02]  /*116a0*/  @!P3 LEA R28, P1, R23.reuse, R2.reuse, 0x2 ;  /* 0x00000002171cb211 */ /* 0x0c8fe400078210ff */
[-C--:B------:R-:W-:Y:S02]  /*116b0*/  @!P0 LEA.HI.X R27, R24, R3.reuse, R34, 0x2, P5 ;  /* 0x00000003181b8211 */ /* 0x080fe400028f1422 */
[----:B------:R-:W-:Y:S02]  /*116c0*/  @!P3 LEA.HI.X R29, R23, R3, R36, 0x2, P1 ;  /* 0x00000003171db211 */ /* 0x000fe400008f1424 */
[----:B------:R-:W-:Y:S01]  /*116d0*/  ISETP.GE.AND P1, PT, R20, c[0x0][0x3c8], PT ;  /* 0x0000f20014007a0c */ /* 0x000fe20003f26270 */
[----:B------:R2:W-:Y:S01]  /*116e0*/  @!P0 ST.E.64 [R26.64], R118 ;  /* 0x000000761a008985 */ /* 0x0005e2000c101b08 */
[----:B------:R-:W-:-:S02]  /*116f0*/  @!P2 LEA R30, P5, R22, R2, 0x2 ;  /* 0x00000002161ea211 */ /* 0x000fc400078a10ff */
[----:B------:R-:W-:Y:S01]  /*11700*/  ISETP.GE.AND P0, PT, R19, c[0x0][0x3c8], PT ;  /* 0x0000f20013007a0c */ /* 0x000fe20003f06270 */
[----:B------:R-:W-:Y:S01]  /*11710*/  @!P3 ST.E.64 [R28.64], R122 ;  /* 0x0000007a1c00b985 */ /* 0x000fe2000c101b08 */
[----:B------:R-:W-:Y:S02]  /*11720*/  @!P2 LEA.HI.X R31, R22, R3, R35, 0x2, P5 ;  /* 0x00000003161fa211 */ /* 0x000fe400028f1423 */
[----:B------:R-:W-:-:S03]  /*11730*/  ISETP.GE.AND P3, PT, R18, c[0x0][0x3c8], PT ;  /* 0x0000f20012007a0c */ /* 0x000fc60003f66270 */
[----:B------:R-:W-:Y:S01]  /*11740*/  @!P2 ST.E.64 [R30.64], R126 ;  /* 0x0000007e1e00a985 */ /* 0x000fe2000c101b08 */
[----:B------:R-:W-:Y:S02]  /*11750*/  ISETP.GE.AND P2, PT, R17, c[0x0][0x3c8], PT ;  /* 0x0000f20011007a0c */ /* 0x000fe40003f46270 */
[----:B--2---:R-:W-:-:S04]  /*11760*/  @!P4 LEA R26, P5, R21, R2, 0x2 ;  /* 0x00000002151ac211 */ /* 0x004fc800078a10ff */
[----:B------:R-:W-:Y:S02]  /*11770*/  @!P4 LEA.HI.X R27, R21, R3, R38, 0x2, P5 ;  /* 0x00000003151bc211 */ /* 0x000fe400028f1426 */
[----:B------:R-:W-:-:S03]  /*11780*/  @!P1 LEA R24, P5, R20, R2, 0x2 ;  /* 0x0000000214189211 */ /* 0x000fc600078a10ff */
[----:B------:R-:W-:Y:S01]  /*11790*/  @!P4 ST.E.64 [R26.64], R130 ;  /* 0x000000821a00c985 */ /* 0x000fe2000c101b08 */
[-C--:B------:R-:W-:Y:S02]  /*117a0*/  @!P1 LEA.HI.X R25, R20, R3.reuse, R39, 0x2, P5 ;  /* 0x0000000314199211 */ /* 0x080fe400028f1427 */
[CC--:B------:R-:W-:Y:S02]  /*117b0*/  @!P0 LEA R20, P5, R19.reuse, R2.reuse, 0x2 ;  /* 0x0000000213148211 */ /* 0x0c0fe400078a10ff */
[----:B------:R-:W-:Y:S01]  /*117c0*/  ISETP.GE.AND P4, PT, R14, c[0x0][0x3c8], PT ;  /* 0x0000f2000e007a0c */ /* 0x000fe20003f86270 */
[----:B------:R-:W-:Y:S01]  /*117d0*/  @!P1 ST.E.64 [R24.64], R134 ;  /* 0x0000008618009985 */ /* 0x000fe2000c101b08 */
[----:B------:R-:W-:Y:S02]  /*117e0*/  @!P0 LEA.HI.X R21, R19, R3, R40, 0x2, P5 ;  /* 0x0000000313158211 */ /* 0x000fe400028f1428 */
[----:B------:R-:W-:Y:S02]  /*117f0*/  @!P3 LEA R22, P5, R18, R2, 0x2 ;  /* 0x000000021216b211 */ /* 0x000fe400078a10ff */
[----:B------:R-:W-:Y:S01]  /*11800*/  ISETP.GE.AND P1, PT, R16, c[0x0][0x3c8], PT ;  /* 0x0000f20010007a0c */ /* 0x000fe20003f26270 */
[----:B------:R2:W-:Y:S01]  /*11810*/  @!P0 ST.E.64 [R20.64], R138 ;  /* 0x0000008a14008985 */ /* 0x0005e2000c101b08 */
[----:B------:R-:W-:-:S02]  /*11820*/  ISETP.GE.AND P0, PT, R15, c[0x0][0x3c8], PT ;  /* 0x0000f2000f007a0c */ /* 0x000fc40003f06270 */
[----:B------:R-:W-:-:S05]  /*11830*/  @!P3 LEA.HI.X R23, R18, R3, R41, 0x2, P5 ;  /* 0x000000031217b211 */ /* 0x000fca00028f1429 */
[----:B------:R3:W-:Y:S01]  /*11840*/  @!P3 ST.E.64 [R22.64], R142 ;  /* 0x0000008e1600b985 */ /* 0x0007e2000c101b08 */
[----:B------:R-:W-:Y:S02]  /*11850*/  ISETP.GE.AND P3, PT, R13, c[0x0][0x3c8], PT ;  /* 0x0000f2000d007a0c */ /* 0x000fe40003f66270 */
[----:B--2---:R-:W-:-:S04]  /*11860*/  @!P2 LEA R20, P5, R17, R2, 0x2 ;  /* 0x000000021114a211 */ /* 0x004fc800078a10ff */
[----:B------:R-:W-:Y:S02]  /*11870*/  @!P2 LEA.HI.X R21, R17, R3, R42, 0x2, P5 ;  /* 0x000000031115a211 */ /* 0x000fe400028f142a */
[----:B------:R-:W-:-:S03]  /*11880*/  @!P1 LEA R18, P5, R16, R2, 0x2 ;  /* 0x0000000210129211 */ /* 0x000fc600078a10ff */
[----:B------:R2:W-:Y:S01]  /*11890*/  @!P2 ST.E.64 [R20.64], R146 ;  /* 0x000000921400a985 */ /* 0x0005e2000c101b08 */
[----:B------:R-:W-:Y:S02]  /*118a0*/  @!P1 LEA.HI.X R19, R16, R3, R43, 0x2, P5 ;  /* 0x0000000310139211 */ /* 0x000fe400028f142b */
[----:B---3--:R-:W-:-:S03]  /*118b0*/  @!P4 LEA R22, P5, R14, R2, 0x2 ;  /* 0x000000020e16c211 */ /* 0x008fc600078a10ff */
[----:B------:R3:W-:Y:S01]  /*118c0*/  @!P1 ST.E.64 [R18.64], R150 ;  /* 0x0000009612009985 */ /* 0x0007e2000c101b08 */
[----:B------:R-:W-:Y:S02]  /*118d0*/  ISETP.GE.AND P1, PT, R11, c[0x0][0x3c8], PT ;  /* 0x0000f2000b007a0c */ /* 0x000fe40003f26270 */
[----:B------:R-:W-:Y:S02]  /*118e0*/  @!P4 LEA.HI.X R23, R14, R3, R44, 0x2, P5 ;  /* 0x000000030e17c211 */ /* 0x000fe400028f142c */
[----:B--2---:R-:W-:-:S04]  /*118f0*/  @!P0 LEA R20, P2, R15, R2, 0x2 ;  /* 0x000000020f148211 */ /* 0x004fc800078410ff */
[-C--:B------:R-:W-:Y:S02]  /*11900*/  @!P0 LEA.HI.X R21, R15, R3.reuse, R45, 0x2, P2 ;  /* 0x000000030f158211 */ /* 0x080fe400010f142d */
[----:B------:R-:W-:Y:S02]  /*11910*/  ISETP.GE.AND P2, PT, R12, c[0x0][0x3c8], PT ;  /* 0x0000f2000c007a0c */ /* 0x000fe40003f46270 */
[C---:B---3--:R-:W-:Y:S01]  /*11920*/  @!P3 LEA R18, P5, R13.reuse, R2, 0x2 ;  /* 0x000000020d12b211 */ /* 0x048fe200078a10ff */
[----:B------:R-:W-:Y:S01]  /*11930*/  @!P0 ST.E.64 [R20.64], R154 ;  /* 0x0000009a14008985 */ /* 0x000fe2000c101b08 */
[----:B------:R-:W-:Y:S02]  /*11940*/  ISETP.GE.AND P0, PT, R10, c[0x0][0x3c8], PT ;  /* 0x0000f2000a007a0c */ /* 0x000fe40003f06270 */
[----:B------:R-:W-:Y:S01]  /*11950*/  @!P3 LEA.HI.X R19, R13, R3, R46, 0x2, P5 ;  /* 0x000000030d13b211 */ /* 0x000fe200028f142e */
[----:B------:R-:W-:Y:S04]  /*11960*/  @!P4 ST.E.64 [R22.64], R104 ;  /* 0x000000681600c985 */ /* 0x000fe8000c101b08 */
[----:B------:R-:W-:Y:S01]  /*11970*/  @!P3 ST.E.64 [R18.64], R58 ;  /* 0x0000003a1200b985 */ /* 0x000fe2000c101b08 */
[----:B------:R-:W-:-:S02]  /*11980*/  ISETP.GE.AND P3, PT, R7, c[0x0][0x3c8], PT ;  /* 0x0000f20007007a0c */ /* 0x000fc40003f66270 */
[----:B------:R-:W-:-:S04]  /*11990*/  @!P2 LEA R16, P5, R12, R2, 0x2 ;  /* 0x000000020c10a211 */ /* 0x000fc800078a10ff */
[-C--:B------:R-:W-:Y:S02]  /*119a0*/  @!P2 LEA.HI.X R17, R12, R3.reuse, R47, 0x2, P5 ;  /* 0x000000030c11a211 */ /* 0x080fe400028f142f */
[CC--:B------:R-:W-:Y:S02]  /*119b0*/  @!P1 LEA R14, P5, R11.reuse, R2.reuse, 0x2 ;  /* 0x000000020b0e9211 */ /* 0x0c0fe400078a10ff */
[C---:B------:R-:W-:Y:S01]  /*119c0*/  @!P0 LEA R12, P4, R10.reuse, R2, 0x2 ;  /* 0x000000020a0c8211 */ /* 0x040fe200078810ff */
[----:B------:R-:W-:Y:S01]  /*119d0*/  @!P2 ST.E.64 [R16.64], R62 ;  /* 0x0000003e1000a985 */ /* 0x000fe2000c101b08 */
[-C--:B------:R-:W-:Y:S02]  /*119e0*/  @!P1 LEA.HI.X R15, R11, R3.reuse, R48, 0x2, P5 ;  /* 0x000000030b0f9211 */ /* 0x080fe400028f1430 */
[----:B------:R-:W-:Y:S02]  /*119f0*/  ISETP.GE.AND P5, PT, R9, c[0x0][0x3c8], PT ;  /* 0x0000f20009007a0c */ /* 0x000fe40003fa6270 */
[----:B------:R-:W-:Y:S01]  /*11a00*/  @!P0 LEA.HI.X R13, R10, R3, R49, 0x2, P4 ;  /* 0x000000030a0d8211 */ /* 0x000fe200020f1431 */
[----:B------:R2:W-:Y:S01]  /*11a10*/  @!P1 ST.E.64 [R14.64], R66 ;  /* 0x000000420e009985 */ /* 0x0005e2000c101b08 */
[----:B------:R-:W-:-:S02]  /*11a20*/  ISETP.GE.AND P4, PT, R8, c[0x0][0x3c8], PT ;  /* 0x0000f20008007a0c */ /* 0x000fc40003f86270 */
[----:B------:R-:W-:Y:S01]  /*11a30*/  ISETP.GE.AND P2, PT, R6, c[0x0][0x3c8], PT ;  /* 0x0000f20006007a0c */ /* 0x000fe20003f46270 */
[----:B------:R3:W-:Y:S06]  /*11a40*/  @!P0 ST.E.64 [R12.64], R70 ;  /* 0x000000460c008985 */ /* 0x0007ec000c101b08 */
[----:B------:R-:W-:-:S04]  /*11a50*/  @!P5 LEA R10, P1, R9, R2, 0x2 ;  /* 0x00000002090ad211 */ /* 0x000fc800078210ff */
[----:B------:R-:W-:Y:S02]  /*11a60*/  @!P5 LEA.HI.X R11, R9, R3, R50, 0x2, P1 ;  /* 0x00000003090bd211 */ /* 0x000fe400008f1432 */
[----:B------:R-:W-:-:S03]  /*11a70*/  ISETP.GE.AND P1, PT, R5, c[0x0][0x3c8], PT ;  /* 0x0000f20005007a0c */ /* 0x000fc60003f26270 */
[----:B------:R4:W-:Y:S01]  /*11a80*/  @!P5 ST.E.64 [R10.64], R74 ;  /* 0x0000004a0a00d985 */ /* 0x0009e2000c101b08 */
[CC--:B--2---:R-:W-:Y:S02]  /*11a90*/  @!P4 LEA R14, P0, R8.reuse, R2.reuse, 0x2 ;  /* 0x00000002080ec211 */ /* 0x0c4fe400078010ff */
[CC--:B---3--:R-:W-:Y:S02]  /*11aa0*/  @!P3 LEA R12, P5, R7.reuse, R2.reuse, 0x2 ;  /* 0x00000002070cb211 */ /* 0x0c8fe400078a10ff */
[-C--:B------:R-:W-:Y:S02]  /*11ab0*/  @!P4 LEA.HI.X R15, R8, R3.reuse, R52, 0x2, P0 ;  /* 0x00000003080fc211 */ /* 0x080fe400000f1434 */
[----:B------:R-:W-:Y:S02]  /*11ac0*/  ISETP.GE.AND P0, PT, R4, c[0x0][0x3c8], PT ;  /* 0x0000f20004007a0c */ /* 0x000fe40003f06270 */
[----:B------:R-:W-:Y:S01]  /*11ad0*/  @!P3 LEA.HI.X R13, R7, R3, R51, 0x2, P5 ;  /* 0x00000003070db211 */ /* 0x000fe200028f1433 */
[----:B------:R2:W-:Y:S04]  /*11ae0*/  @!P4 ST.E.64 [R14.64], R78 ;  /* 0x0000004e0e00c985 */ /* 0x0005e8000c101b08 */
[----:B------:R2:W-:Y:S01]  /*11af0*/  @!P3 ST.E.64 [R12.64], R82 ;  /* 0x000000520c00b985 */ /* 0x0005e2000c101b08 */
[----:B----4-:R-:W-:-:S04]  /*11b00*/  @!P2 LEA R10, P5, R6, R2, 0x2 ;  /* 0x00000002060aa211 */ /* 0x010fc800078a10ff */
[----:B------:R-:W-:Y:S02]  /*11b10*/  @!P2 LEA.HI.X R11, R6, R3, R53, 0x2, P5 ;  /* 0x00000003060ba211 */ /* 0x000fe400028f1435 */
[----:B------:R-:W-:-:S03]  /*11b20*/  @!P1 LEA R8, P5, R5, R2, 0x2 ;  /* 0x0000000205089211 */ /* 0x000fc600078a10ff */
[----:B------:R2:W-:Y:S01]  /*11b30*/  @!P2 ST.E.64 [R10.64], R86 ;  /* 0x000000560a00a985 */ /* 0x0005e2000c101b08 */
[----:B------:R-:W-:Y:S02]  /*11b40*/  @!P1 LEA.HI.X R9, R5, R3, R54, 0x2, P5 ;  /* 0x0000000305099211 */ /* 0x000fe400028f1436 */
[----:B------:R-:W-:-:S03]  /*11b50*/  @!P0 LEA R6, P5, R4, R2, 0x2 ;  /* 0x0000000204068211 */ /* 0x000fc600078a10ff */
[----:B------:R2:W-:Y:S01]  /*11b60*/  @!P1 ST.E.64 [R8.64], R90 ;  /* 0x0000005a08009985 */ /* 0x0005e2000c101b08 */
[----:B------:R-:W-:-:S05]  /*11b70*/  @!P0 LEA.HI.X R7, R4, R3, R55, 0x2, P5 ;  /* 0x0000000304078211 */ /* 0x000fca00028f1437 */
[----:B------:R2:W-:Y:S01]  /*11b80*/  @!P0 ST.E.64 [R6.64], R94 ;  /* 0x0000005e06008985 */ /* 0x0005e2000c101b08 */
[----:B------:R-:W-:-:S13]  /*11b90*/  ISETP.GE.AND P0, PT, R0, c[0x0][0x3c8], PT ;  /* 0x0000f20000007a0c */ /* 0x000fda0003f06270 */
[----:B------:R-:W-:Y:S05]  /*11ba0*/  @P0 BRA `(.L_x_852) ;  /* 0x0000030000000947 */ /* 0x000fea0003800000 */
[----:B------:R-:W-:-:S04]  /*11bb0*/  LEA R2, P0, R0, R2, 0x2 ;  /* 0x0000000200027211 */ /* 0x000fc800078010ff */
[----:B------:R-:W-:-:S05]  /*11bc0*/  LEA.HI.X R3, R0, R3, R56, 0x2, P0 ;  /* 0x0000000300037211 */ /* 0x000fca00000f1438 */
[----:B------:R3:W-:Y:S01]  /*11bd0*/  ST.E.64 [R2.64], R98 ;  /* 0x0000006202007985 */ /* 0x0007e2000c101b08 */
[----:B------:R-:W-:Y:S05]  /*11be0*/  BRA `(.L_x_852) ;  /* 0x000002c000007947 */ /* 0x000fea0003800000 */
.L_x_848:
[----:B------:R-:W2:Y:S02]  /*11bf0*/  S2R R4, SR_TID.X ;  /* 0x0000000000047919 */ /* 0x000ea40000002100 */
[----:B--2---:R-:W-:-:S13]  /*11c00*/  ISETP.GT.AND P0, PT, R4, 0x7f, PT ;  /* 0x0000007f0400780c */ /* 0x004fda0003f04270 */
[----:B------:R-:W-:Y:S05]  /*11c10*/  @P0 BRA `(.L_x_852) ;  /* 0x0000029000000947 */ /* 0x000fea0003800000 */
[----:B------:R-:W2:Y:S01]  /*11c20*/  LDL.LU R3, [R1+0x58] ;  /* 0x0000580001037983 */ /* 0x000ea20000300800 */
[----:B------:R-:W-:-:S05]  /*11c30*/  MOV R2, c[0x0][0x4e8] ;  /* 0x00013a0000027a02 */ /* 0x000fca0000000f00 */
[----:B------:R-:W-:Y:S01]  /*11c40*/  IMAD R0, R2, c[0x0][0x388], RZ ;  /* 0x0000e20002007a24 */ /* 0x000fe200078e02ff */
[----:B--2---:R-:W-:-:S04]  /*11c50*/  IADD3 R4, R3, R4, RZ ;  /* 0x0000000403047210 */ /* 0x004fc80007ffe0ff */
[----:B------:R-:W-:-:S13]  /*11c60*/  ISETP.GE.AND P0, PT, R4, R0, PT ;  /* 0x000000000400720c */ /* 0x000fda0003f06270 */
[----:B------:R-:W-:Y:S05]  /*11c70*/  @P0 BRA `(.L_x_852) ;  /* 0x0000023000000947 */ /* 0x000fea0003800000 */
[----:B------:R-:W2:Y:S04]  /*11c80*/  LDL.LU R3, [R1+0x44] ;  /* 0x0000440001037983 */ /* 0x000ea80000300800 */
[----:B------:R-:W3:Y:S04]  /*11c90*/  LDL.LU R9, [R1+0x48] ;  /* 0x0000480001097983 */ /* 0x000ee80000300800 */
[----:B------:R-:W4:Y:S01]  /*11ca0*/  LDL.LU R8, [R1+0x4c] ;  /* 0x00004c0001087983 */ /* 0x000f220000300800 */
[----:B------:R-:W-:-:S13]  /*11cb0*/  ISETP.NE.AND P0, PT, R2, 0x1, PT ;  /* 0x000000010200780c */ /* 0x000fda0003f05270 */
[----:B------:R-:W-:Y:S01]  /*11cc0*/  @P0 IMAD.HI.U32 R7, R4, c[0x0][0x4ec], RZ ;  /* 0x00013b0004070a27 */ /* 0x000fe200078e00ff */
[----:B--2---:R-:W-:Y:S02]  /*11cd0*/  SHF.R.S32.HI R0, RZ, 0x1f, R3 ;  /* 0x0000001fff007819 */ /* 0x004fe40000011403 */
[----:B---3--:R-:W-:-:S03]  /*11ce0*/  SHF.R.S32.HI R6, RZ, 0x1f, R9 ;  /* 0x0000001fff067819 */ /* 0x008fc60000011409 */
[----:B------:R-:W-:-:S04]  /*11cf0*/  IMAD R0, R0, c[0x0][0x4d0], RZ ;  /* 0x0001340000007a24 */ /* 0x000fc800078e02ff */
[C---:B------:R-:W-:Y:S01]  /*11d00*/  IMAD R5, R3.reuse, c[0x0][0x4d4], R0 ;  /* 0x0001350003057a24 */ /* 0x040fe200078e0200 */
[----:B------:R-:W-:Y:S01]  /*11d10*/  MOV R0, R4 ;  /* 0x0000000400007202 */ /* 0x000fe20000000f00 */
[----:B------:R-:W-:Y:S01]  /*11d20*/  IMAD.WIDE.U32 R2, R3, c[0x0][0x4d0], RZ ;  /* 0x0001340003027a25 */ /* 0x000fe200078e00ff */
[----:B------:R-:W-:-:S03]  /*11d30*/  @P0 SHF.R.U32.HI R0, RZ, c[0x0][0x4f0], R7 ;  /* 0x00013c00ff000a19 */ /* 0x000fc60000011607 */
[----:B------:R-:W-:Y:S01]  /*11d40*/  IMAD R6, R6, c[0x0][0x4d8], RZ ;  /* 0x0001360006067a24 */ /* 0x000fe200078e02ff */
[----:B------:R-:W-:Y:S02]  /*11d50*/  IADD3 R3, R3, R5, RZ ;  /* 0x0000000503037210 */ /* 0x000fe40007ffe0ff */
[----:B----4-:R-:W-:Y:S01]  /*11d60*/  SHF.R.S32.HI R5, RZ, 0x1f, R8 ;  /* 0x0000001fff057819 */ /* 0x010fe20000011408 */
[C---:B------:R-:W-:Y:S01]  /*11d70*/  IMAD R7, R9.reuse, c[0x0][0x4dc], R6 ;  /* 0x0001370009077a24 */ /* 0x040fe200078e0206 */
[----:B------:R-:W-:Y:S01]  /*11d80*/  IADD3 R6, -R0, RZ, RZ ;  /* 0x000000ff00067210 */ /* 0x000fe20007ffe1ff */
[----:B------:R-:W-:-:S04]  /*11d90*/  IMAD.WIDE.U32 R2, R9, c[0x0][0x4d8], R2 ;  /* 0x0001360009027a25 */ /* 0x000fc800078e0002 */
[----:B------:R-:W-:Y:S01]  /*11da0*/  IMAD R5, R5, c[0x0][0x4e0], RZ ;  /* 0x0001380005057a24 */ /* 0x000fe200078e02ff */
[----:B------:R-:W-:Y:S01]  /*11db0*/  IADD3 R3, R3, R7, RZ ;  /* 0x0000000703037210 */ /* 0x000fe20007ffe0ff */
[----:B------:R-:W-:Y:S01]  /*11dc0*/  IMAD R4, R6, c[0x0][0x4e8], R4 ;  /* 0x00013a0006047a24 */ /* 0x000fe200078e0204 */
[----:B------:R-:W-:Y:S01]  /*11dd0*/  SHF.R.S32.HI R7, RZ, 0x1f, R0 ;  /* 0x0000001fff077819 */ /* 0x000fe20000011400 */
[C---:B------:R-:W-:Y:S02]  /*11de0*/  IMAD R6, R8.reuse, c[0x0][0x4e4], R5 ;  /* 0x0001390008067a24 */ /* 0x040fe400078e0205 */
[----:B------:R-:W-:Y:S01]  /*11df0*/  IMAD.WIDE.U32 R2, R8, c[0x0][0x4e0], R2 ;  /* 0x0001380008027a25 */ /* 0x000fe200078e0002 */
[----:B------:R-:W-:-:S04]  /*11e00*/  SHF.R.S32.HI R5, RZ, 0x1f, R4 ;  /* 0x0000001fff057819 */ /* 0x000fc80000011404 */
[----:B------:R-:W-:Y:S01]  /*11e10*/  IADD3 R2, P0, R0, R2, RZ ;  /* 0x0000000200027210 */ /* 0x000fe20007f1e0ff */
[----:B------:R-:W-:-:S03]  /*11e20*/  IMAD R0, R5, c[0x0][0x4c8], RZ ;  /* 0x0001320005007a24 */ /* 0x000fc600078e02ff */
[----:B------:R-:W-:Y:S01]  /*11e30*/  IADD3.X R3, R7, R3, R6, P0, !PT ;  /* 0x0000000307037210 */ /* 0x000fe200007fe406 */
[----:B------:R-:W-:-:S04]  /*11e40*/  IMAD R0, R4, c[0x0][0x4cc], R0 ;  /* 0x0001330004007a24 */ /* 0x000fc800078e0200 */
[----:B------:R-:W-:-:S05]  /*11e50*/  IMAD.WIDE.U32 R2, R4, c[0x0][0x4c8], R2 ;  /* 0x0001320004027a25 */ /* 0x000fca00078e0002 */
[----:B------:R-:W-:Y:S02]  /*11e60*/  IADD3 R0, R3, R0, RZ ;  /* 0x0000000003007210 */ /* 0x000fe40007ffe0ff */
[----:B------:R-:W-:-:S04]  /*11e70*/  LEA R4, P0, R2, c[0x0][0x4a8], 0x2 ;  /* 0x00012a0002047a11 */ /* 0x000fc800078010ff */
[----:B------:R-:W-:Y:S02]  /*11e80*/  LEA.HI.X R5, R2, c[0x0][0x4ac], R0, 0x2, P0 ;  /* 0x00012b0002057a11 */ /* 0x000fe400000f1400 */
[----:B------:R-:W-:-:S05]  /*11e90*/  MOV R0, 0xff800000 ;  /* 0xff80000000007802 */ /* 0x000fca0000000f00 */
[----:B------:R2:W-:Y:S02]  /*11ea0*/  STG.E [R4.64], R0 ;  /* 0x0000000004007986 */ /* 0x0005e4000c101908 */
.L_x_852:
[----:B------:R-:W-:Y:S05]  /*11eb0*/  BSYNC B1 ;  /* 0x0000000000017941 */ /* 0x000fea0003800000 */
.L_x_847:
[----:B------:R-:W-:-:S13]  /*11ec0*/  ISETP.NE.AND P0, PT, RZ, UR6, PT ;  /* 0x00000006ff007c0c */ /* 0x000fda000bf05270 */
[----:B------:R-:W-:Y:S01]  /*11ed0*/  @P0 WARPSYNC 0xffffffff ;  /* 0xffffffff00000948 */ /* 0x000fe20003800000 */
[----:B------:R-:W-:Y:S06]  /*11ee0*/  @P0 BAR.SYNC.DEFER_BLOCKING 0x5, 0x100 ;  /* 0x0144000000000b1d */ /* 0x000fec0000010000 */
[----:B--2---:R-:W2:Y:S04]  /*11ef0*/  @P0 LDS R0, [0x15100] ;  /* 0x01510000ff000984 */ /* 0x004ea80000000800 */
[----:B--2---:R2:W-:Y:S04]  /*11f00*/  @P0 STL [R1+0x5c], R0 ;  /* 0x00005c0001000387 */ /* 0x0045e80000100800 */
[----:B------:R-:W-:Y:S06]  /*11f10*/  @P0 BAR.ARV 0x4, 0x100 ;  /* 0x0104000000000b1d */ /* 0x000fec0000002000 */
[----:B------:R-:W-:Y:S05]  /*11f20*/  @P0 BRA `(.L_x_853) ;  /* 0x0000007000000947 */ /* 0x000fea0003800000 */
[----:B------:R-:W-:Y:S05]  /*11f30*/  BRA.DIV ~URZ, `(.L_x_854) ;  /* 0x000002227f007947 */ /* 0x000fea000b800000 */
[----:B--2---:R2:W4:Y:S02]  /*11f40*/  SHFL.IDX PT, R0, R57, RZ, 0x1f ;  /* 0x00001fff39007589 */ /* 0x00452400000e0000 */
.L_x_859:
[----:B------:R-:W-:Y:S01]  /*11f50*/  WARPSYNC 0xffffffff ;  /* 0xffffffff00007948 */ /* 0x000fe20003800000 */
[----:B------:R-:W-:Y:S06]  /*11f60*/  BAR.SYNC.DEFER_BLOCKING 0x4, 0x100 ;  /* 0x0104000000007b1d */ /* 0x000fec0000010000 */
[----:B----4-:R4:W-:Y:S04]  /*11f70*/  STL [R1+0x5c], R0 ;  /* 0x00005c0001007387 */ /* 0x0109e80000100800 */
[----:B------:R4:W-:Y:S04]  /*11f80*/  @!P6 STS [0x15100], R57 ;  /* 0x01510039ff00e388 */ /* 0x0009e80000000800 */
[----:B------:R-:W-:Y:S06]  /*11f90*/  BAR.ARV 0x5, 0x100 ;  /* 0x0144000000007b1d */ /* 0x000fec0000002000 */
.L_x_853:
[----:B--2-4-:R-:W2:Y:S02]  /*11fa0*/  LDL R0, [R1+0x5c] ;  /* 0x00005c0001007983 */ /* 0x014ea40000100800 */
[----:B--2---:R-:W-:-:S13]  /*11fb0*/  ISETP.GE.AND P0, PT, R0, c[0x0][0x538], PT ;  /* 0x00014e0000007a0c */ /* 0x004fda0003f06270 */
[----:B-1-3--:R-:W-:Y:S01]  /*11fc0*/  @P0 CALL.REL.NOINC `(.L_x_855) ;  /* 0x0000001000000944 */ /* 0x00afe20003c00000 */
[----:B------:R-:W-:Y:S05]  /*11fd0*/  BRA `(.L_x_856) ;  /* 0xfffee87000007947 */ /* 0x000fea000383ffff */
.L_x_855:
[----:B------:R-:W-:Y:S05]  /*11fe0*/  EXIT ;  /* 0x000000000000794d */ /* 0x000fea0003800000 */
.L_x_843:
[----:B-1----:R1:W5:Y:S01]  /*11ff0*/  LDL R2, [R1+0x18] ;  /* 0x0000180001027983 */ /* 0x0023620000100800 */
[----:B------:R-:W-:Y:S02]  /*12000*/  MOV R5, 0x2 ;  /* 0x0000000200057802 */ /* 0x000fe40000000f00 */
[----:B------:R-:W-:Y:S02]  /*12010*/  MOV R3, 0x12030 ;  /* 0x0001203000037802 */ /* 0x000fe40000000f00 */
[----:B-1---5:R-:W-:Y:S05]  /*12020*/  CALL.REL.NOINC `($__internal_16_$__cuda_sm70_shflsync_bfly_p) ;  /* 0x0000017000007944 */ /* 0x022fea0003c00000 */
[----:B------:R-:W-:Y:S01]  /*12030*/  MOV R0, R5 ;  /* 0x0000000500007202 */ /* 0x000fe20000000f00 */
[----:B------:R-:W-:Y:S05]  /*12040*/  BRA `(.L_x_857) ;  /* 0xffffdc9000007947 */ /* 0x000fea000383ffff */
.L_x_844:
[----:B------:R-:W-:Y:S01]  /*12050*/  IMAD.MOV.U32 R2, RZ, RZ, R0 ;  /* 0x000000ffff027224 */ /* 0x000fe200078e0000 */
[----:B------:R-:W-:Y:S02]  /*12060*/  MOV R5, 0x1 ;  /* 0x0000000100057802 */ /* 0x000fe40000000f00 */
[----:B------:R-:W-:Y:S02]  /*12070*/  MOV R3, 0x12090 ;  /* 0x0001209000037802 */ /* 0x000fe40000000f00 */
[----:B-----5:R-:W-:Y:S05]  /*12080*/  CALL.REL.NOINC `($__internal_16_$__cuda_sm70_shflsync_bfly_p) ;  /* 0x0000011000007944 */ /* 0x020fea0003c00000 */
[----:B------:R1:W5:Y:S01]  /*12090*/  LDL R2, [R1+0x1c] ;  /* 0x00001c0001027983 */ /* 0x0003620000100800 */
[----:B------:R-:W-:Y:S01]  /*120a0*/  FADD.FTZ R0, R0, R5 ;  /* 0x0000000500007221 */ /* 0x000fe20000010000 */
[----:B------:R-:W-:Y:S02]  /*120b0*/  MOV R5, 0x2 ;  /* 0x0000000200057802 */ /* 0x000fe40000000f00 */
[----:B------:R-:W-:-:S02]  /*120c0*/  MOV R3, 0x120e0 ;  /* 0x000120e000037802 */ /* 0x000fc40000000f00 */
[----:B-1---5:R-:W-:Y:S05]  /*120d0*/  CALL.REL.NOINC `($__internal_16_$__cuda_sm70_shflsync_bfly_p) ;  /* 0x000000c000007944 */ /* 0x022fea0003c00000 */
[----:B------:R-:W2:Y:S01]  /*120e0*/  LDL.LU R2, [R1+0x1c] ;  /* 0x00001c0001027983 */ /* 0x000ea20000300800 */
[----:B------:R-:W-:Y:S01]  /*120f0*/  MOV R3, 0x12140 ;  /* 0x0001214000037802 */ /* 0x000fe20000000f00 */
[----:B--2---:R-:W-:Y:S01]  /*12100*/  FADD.FTZ R4, R2, R5 ;  /* 0x0000000502047221 */ /* 0x004fe20000010000 */
[----:B------:R-:W-:-:S04]  /*12110*/  MOV R5, 0x1 ;  /* 0x0000000100057802 */ /* 0x000fc80000000f00 */
[----:B------:R-:W-:Y:S02]  /*12120*/  MOV R2, R4 ;  /* 0x0000000400027202 */ /* 0x000fe40000000f00 */
[----:B------:R-:W-:Y:S05]  /*12130*/  CALL.REL.NOINC `($__internal_16_$__cuda_sm70_shflsync_bfly_p) ;  /* 0x0000006000007944 */ /* 0x000fea0003c00000 */
[----:B------:R-:W-:Y:S01]  /*12140*/  MOV R3, R5 ;  /* 0x0000000500037202 */ /* 0x000fe20000000f00 */
[----:B------:R-:W-:Y:S05]  /*12150*/  BRA `(.L_x_858) ;  /* 0xffffdc1000007947 */ /* 0x000fea000383ffff */
.L_x_854:
[----:B--2---:R-:W-:Y:S02]  /*12160*/  MOV R0, R57 ;  /* 0x0000003900007202 */ /* 0x004fe40000000f00 */
[----:B---3--:R-:W-:Y:S02]  /*12170*/  MOV R2, 0x12190 ;  /* 0x0001219000027802 */ /* 0x008fe40000000f00 */
[----:B-1----:R-:W-:Y:S05]  /*12180*/  CALL.REL.NOINC `($__internal_17_$__cuda_sm70_shflsync_idx_p) ;  /* 0x0000006000007944 */ /* 0x002fea0003c00000 */
[----:B-12---:R-:W-:Y:S05]  /*12190*/  BRA `(.L_x_859) ;  /* 0xfffffdb000007947 */ /* 0x006fea000383ffff */
        .weak           $__internal_16_$__cuda_sm70_shflsync_bfly_p
        .type           $__internal_16_$__cuda_sm70_shflsync_bfly_p,@function
        .size           $__internal_16_$__cuda_sm70_shflsync_bfly_p,($__internal_17_$__cuda_sm70_shflsync_idx_p - $__internal_16_$__cuda_sm70_shflsync_bfly_p)
$__internal_16_$__cuda_sm70_shflsync_bfly_p:
[----:B------:R-:W-:Y:S04]  /*121a0*/  WARPSYNC R6 ;  /* 0x0000000600007348 */ /* 0x000fe80003800000 */
[----:B------:R1:W2:Y:S02]  /*121b0*/  SHFL.BFLY PT, R5, R2, R5, R7 ;  /* 0x0c00000502057389 */ /* 0x0002a400000e0007 */
[----:B-1----:R-:W-:Y:S02]  /*121c0*/  MOV R2, R3 ;  /* 0x0000000300027202 */ /* 0x002fe40000000f00 */
[----:B------:R-:W-:-:S04]  /*121d0*/  MOV R3, 0x0 ;  /* 0x0000000000037802 */ /* 0x000fc80000000f00 */
[----:B--2---:R-:W-:Y:S05]  /*121e0*/  RET.REL.NODEC R2 `(_ZN7cutlass13device_kernelIN5flash19enable_sm80_to_sm89INS1_16FlashAttnFwdSm80INS1_25CollectiveMainloopFwdSm80ILi8ELi1ELb1EN4cute5tupleIJNS5_1CILi128EEENS7_ILi96EEENS7_ILi192EEEEEELi192ENS_10bfloat16_tEfNS_4arch4Sm80ELb1ELb0ELb1ELb0ELb0ELb0ELb1ELb1EEENS1_21CollectiveEpilogueFwdINS6_IJS8_SA_S9_EEENS6_IJNS7_ILi1EEESI_SI_EEESC_SE_Li256ELb0ELb1ELb1ELb0EEENS1_30DynamicPersistentTileSchedulerILi256ELi256ELb1ELb1ELb0EEEEEEEEEvNT_6ParamsE) ;  /* 0xfffede1002007950 */ /* 0x004fea0003c3ffff */
        .weak           $__internal_17_$__cuda_sm70_shflsync_idx_p
        .type           $__internal_17_$__cuda_sm70_shflsync_idx_p,@function
        .size           $__internal_17_$__cuda_sm70_shflsync_idx_p,(.L_x_2489 - $__internal_17_$__cuda_sm70_shflsync_idx_p)
$__internal_17_$__cuda_sm70_shflsync_idx_p:
[----:B------:R-:W-:Y:S01]  /*121f0*/  MOV R3, 0x0 ;  /* 0x0000000000037802 */ /* 0x000fe20000000f00 */
[----:B------:R-:W-:Y:S04]  /*12200*/  WARPSYNC R100 ;  /* 0x0000006400007348 */ /* 0x000fe80003800000 */
[----:B------:R1:W2:Y:S01]  /*12210*/  SHFL.IDX PT, R0, R0, R106, R101 ;  /* 0x0000006a00007389 */ /* 0x0002a200000e0065 */
[----:B------:R-:W-:Y:S05]  /*12220*/  RET.REL.NODEC R2 `(_ZN7cutlass13device_kernelIN5flash19enable_sm80_to_sm89INS1_16FlashAttnFwdSm80INS1_25CollectiveMainloopFwdSm80ILi8ELi1ELb1EN4cute5tupleIJNS5_1CILi128EEENS7_ILi96EEENS7_ILi192EEEEEELi192ENS_10bfloat16_tEfNS_4arch4Sm80ELb1ELb0ELb1ELb0ELb0ELb0ELb1ELb1EEENS1_21CollectiveEpilogueFwdINS6_IJS8_SA_S9_EEENS6_IJNS7_ILi1EEESI_SI_EEESC_SE_Li256ELb0ELb1ELb1ELb0EEENS1_30DynamicPersistentTileSchedulerILi256ELi256ELb1ELb1ELb0EEEEEEEEEvNT_6ParamsE) ;  /* 0xfffeddd002007950 */ /* 0x000fea0003c3ffff */
.L_x_860:
        /* <DEDUP_REMOVED lines=13> */
.L_x_2489:


//--------------------- .text._ZN7cutlass13device_kernelIN5flash19enable_sm80_to_sm89INS1_16FlashAttnFwdSm80INS1_25CollectiveMainloopFwdSm80ILi8ELi1ELb0EN4cute5tupleIJNS5_1CILi128EEENS7_ILi64EEENS7_ILi192EEEEEELi192ENS_10bfloat16_tEfNS_4arch4Sm80ELb1ELb0ELb1ELb1ELb0ELb0ELb1ELb1EEENS1_21CollectiveEpilogueFwdINS6_IJS8_SA_S9_EEENS6_IJNS7_ILi1EEESI_SI_EEESC_SE_Li256ELb1ELb1ELb1ELb0EEENS1_36VarlenDynamicPersistentTileSchedulerILi128ELi64ELi256ELi256ELb1ELb1ELb0ELb1ELb1ELb1EEEEEEEEEvNT_6ParamsE --------------------------
	.section	.text._ZN7cutlass13device_kernelIN5flash19enable_sm80_to_sm89INS1_16FlashAttnFwdSm80INS1_25CollectiveMainloopFwdSm80ILi8ELi1ELb0EN4cute5tupleIJNS5_1CILi128EEENS7_ILi64EEENS7_ILi192EEEEEELi192ENS_10bfloat16_tEfNS_4arch4Sm80ELb1ELb0ELb1ELb1ELb0ELb0ELb1ELb1EEENS1_21CollectiveEpilogueFwdINS6_IJS8_SA_S9_EEENS6_IJNS7_ILi1EEESI_SI_EEESC_SE_Li256ELb1ELb1ELb1ELb0EEENS1_36VarlenDynamicPersistentTileSchedulerILi128ELi64ELi256ELi256ELb1ELb1ELb0ELb1ELb1ELb1EEEEEEEEEvNT_6ParamsE,"ax",@progbits
	.sectioninfo	@"SHI_REGISTERS=255"
	.align	128
.text._ZN7cutlass13device_kernelIN5flash19enable_sm80_to_sm89INS1_16FlashAttnFwdSm80INS1_25CollectiveMainloopFwdSm80ILi8ELi1ELb0EN4cute5tupleIJNS5_1CILi128EEENS7_ILi64EEENS7_ILi192EEEEEELi192ENS_10bfloat16_tEfNS_4arch4Sm80ELb1ELb0ELb1ELb1ELb0ELb0ELb1ELb1EEENS1_21CollectiveEpilogueFwdINS6_IJS8_SA_S9_EEENS6_IJNS7_ILi1EEESI_SI_EEESC_SE_Li256ELb1ELb1ELb1ELb0EEENS1_36VarlenDynamicPersistentTileSchedulerILi128ELi64ELi256ELi256ELb1ELb1ELb0ELb1ELb1ELb1EEEEEEEEEvNT_6ParamsE:
        .type           _ZN7cutlass13device_kernelIN5flash19enable_sm80_to_sm89INS1_16FlashAttnFwdSm80INS1_25CollectiveMainloopFwdSm80ILi8ELi1ELb0EN4cute5tupleIJNS5_1CILi128EEENS7_ILi64EEENS7_ILi192EEEEEELi192ENS_10bfloat16_tEfNS_4arch4Sm80ELb1ELb0ELb1ELb1ELb0ELb0ELb1ELb1EEENS1_21CollectiveEpilogueFwdINS6_IJS8_SA_S9_EEENS6_IJNS7_ILi1EEESI_SI_EEESC_SE_Li256ELb1ELb1ELb1ELb0EEENS1_36VarlenDynamicPersistentTileSchedulerILi128ELi64ELi256ELi256ELb1ELb1ELb0ELb1ELb1ELb1EEEEEEEEEvNT_6ParamsE,@function
        .size           _ZN7cutlass13device_kernelIN5flash19enable_sm80_to_sm89INS1_16FlashAttnFwdSm80INS1_25CollectiveMainloopFwdSm80ILi8ELi1ELb0EN4cute5tupleIJNS5_1CILi128EEENS7_ILi64EEENS7_ILi192EEEEEELi192ENS_10bfloat16_tEfNS_4arch4Sm80ELb1ELb0ELb1ELb1ELb0ELb0ELb1ELb1EEENS1_21CollectiveEpilogueFwdINS6_IJS8_SA_S9_EEENS6_IJNS7_ILi1EEESI_SI_EEESC_SE_Li256ELb1ELb1ELb1ELb0EEENS1_36VarlenDynamicPersistentTileSchedulerILi128ELi64ELi256ELi256ELb1ELb1ELb0ELb1ELb1ELb1EEEEEEEEEvNT_6ParamsE,(.L_x_2492 - _ZN7cutlass13device_kernelIN5flash19enable_sm80_to_sm89INS1_16FlashAttnFwdSm80INS1_25CollectiveMainloopFwdSm80ILi8ELi1ELb0EN4cute5tupleIJNS5_1CILi128EEENS7_ILi64EEENS7_ILi192EEEEEELi192ENS_10bfloat16_tEfNS_4arch4Sm80ELb1ELb0ELb1ELb1ELb0ELb0ELb1ELb1EEENS1_21CollectiveEpilogueFwdINS6_IJS8_SA_S9_EEENS6_IJNS7_ILi1EEESI_SI_EEESC_SE_Li256ELb1ELb1ELb1ELb0EEENS1_36VarlenDynamicPersistentTileSchedulerILi128ELi64ELi256ELi256ELb1ELb1ELb0ELb1ELb1ELb1EEEEEEEEEvNT_6ParamsE)
        .other          _ZN7cutlass13device_kernelIN5flash19enable_sm80_to_sm89INS1_16FlashAttnFwdSm80INS1_25CollectiveMainloopFwdSm80ILi8ELi1ELb0EN4cute5tupleIJNS5_1CILi128EEENS7_ILi64EEENS7_ILi192EEEEEELi192ENS_10bfloat16_tEfNS_4arch4Sm80ELb1ELb0ELb1ELb1ELb0ELb0ELb1ELb1EEENS1_21CollectiveEpilogueFwdINS6_IJS8_SA_S9_EEENS6_IJNS7_ILi1EEESI_SI_EEESC_SE_Li256ELb1ELb1ELb1ELb0EEENS1_36VarlenDynamicPersistentTileSchedulerILi128ELi64ELi256ELi256ELb1ELb1ELb0ELb1ELb1ELb1EEEEEEEEEvNT_6ParamsE,@"STO_CUDA_ENTRY STV_DEFAULT"
_ZN7cutlass13device_kernelIN5flash19enable_sm80_to_sm89INS1_16FlashAttnFwdSm80INS1_25CollectiveMainloopFwdSm80ILi8ELi1ELb0EN4cute5tupleIJNS5_1CILi128EEENS7_ILi64EEENS7_ILi192EEEEEELi192ENS_10bfloat16_tEfNS_4arch4Sm80ELb1ELb0ELb1ELb1ELb0ELb0ELb1ELb1EEENS1_21CollectiveEpilogueFwdINS6_IJS8_SA_S9_EEENS6_IJNS7_ILi1EEESI_SI_EEESC_SE_Li256ELb1ELb1ELb1ELb0EEENS1_36VarlenDynamicPersistentTileSchedulerILi128ELi64ELi256ELi256ELb1ELb1ELb0ELb1ELb1ELb1EEEEEEEEEvNT_6ParamsE:
        /* <DEDUP_REMOVED lines=52> */
.L_x_866:
        /* <DEDUP_REMOVED lines=16> */
.L_x_963:
        /* <DEDUP_REMOVED lines=16> */
.L_x_964:
[----:B---3--:R-:W-:-:S05]  /*0540*/  IMAD R0, R0, c[0x0][0x538], RZ ;  /* 0x00014e0000007a24 */ /* 0x008fca00078e02ff */
[----:B------:R-:W-:-:S04]  /*0550*/  IADD3 R7, R0, R7, RZ ;  /* 0x0000000700077210 */ /* 0x000fc80007ffe0ff */
[----:B------:R-:W-:-:S13]  /*0560*/  ISETP.GT.AND P0, PT, R7, UR4, PT ;  /* 0x0000000407007c0c */ /* 0x000fda000bf04270 */
[----:B-12---:R-:W-:Y:S05]  /*0570*/  @!P0 BRA `(.L_x_866) ;  /* 0xfffffdc000008947 */ /* 0x006fea000383ffff */
.L_x_862:
[----:B--2---:R-:W-:-:S05]  /*0580*/  IADD3 R232, -R0, R7, RZ ;  /* 0x0000000700e87210 */ /* 0x004fca0007ffe1ff */
[----:B------:R-:W-:-:S05]  /*0590*/  IMAD R0, R4, c[0x0][0x538], R232 ;  /* 0x00014e0004007a24 */ /* 0x000fca00078e02e8 */
[----:B------:R-:W-:Y:S01]  /*05a0*/  ISETP.GT.AND P0, PT, R0, UR4, PT ;  /* 0x0000000400007c0c */ /* 0x000fe2000bf04270 */
[----:B------:R-:W-:-:S12]  /*05b0*/  BRA.DIV ~URZ, `(.L_x_867) ;  /* 0x000107127f007947 */ /* 0x000fd8000b800000 */
[----:B------:R-:W-:-:S04]  /*05c0*/  VOTE.ANY R10, PT, !P0 ;  /* 0x00000000000a7806 */ /* 0x000fc800040e0100 */
.L_x_965:
[----:B------:R-:W1:Y:S02]  /*05d0*/  POPC R7, R10 ;  /* 0x0000000a00077309 */ /* 0x000e640000000000 */
[----:B-1----:R-:W-:Y:S01]  /*05e0*/  IADD3 R235, R7, R6, RZ ;  /* 0x0000000607eb7210 */ /* 0x002fe20007ffe0ff */
[----:B------:R-:W-:Y:S05]  /*05f0*/  BRA.DIV ~URZ, `(.L_x_868) ;  /* 0x000107227f007947 */ /* 0x000fea000b800000 */
[----:B------:R1:W2:Y:S01]  /*0600*/  SHFL.IDX PT, R233, R9, R7, 0x1f ;  /* 0x00001f0709e97589 */ /* 0x0002a200000e0000 */
[----:B------:R-:W-:-:S03]  /*0610*/  MOV R6, RZ ;  /* 0x000000ff00067202 */ /* 0x000fc60000000f00 */
[----:B------:R1:W3:Y:S04]  /*0620*/  SHFL.IDX PT, R9, R8, R7, 0x1f ;  /* 0x00001f0708097589 */ /* 0x0002e800000e0000 */
.L_x_966:
[----:B------:R-:W-:Y:S01]  /*0630*/  ISETP.NE.AND P0, PT, R10, RZ, PT ;  /* 0x000000ff0a00720c */ /* 0x000fe20003f05270 */
[----:B------:R-:W-:-:S12]  /*0640*/  BSSY B0, `(.L_x_869) ;  /* 0x0000005000007945 */ /* 0x000fd80003800000 */
[----:B------:R-:W-:Y:S05]  /*0650*/  @!P0 BRA `(.L_x_870) ;  /* 0x0000003000008947 */ /* 0x000fea0003800000 */
[----:B------:R-:W-:Y:S01]  /*0660*/  IADD3 R3, R7, -0x1, RZ ;  /* 0xffffffff07037810 */ /* 0x000fe20007ffe0ff */
[----:B------:R-:W-:Y:S05]  /*0670*/  BRA.DIV ~URZ, `(.L_x_871) ;  /* 0x000107827f007947 */ /* 0x000fea000b800000 */
[----:B------:R4:W1:Y:S02]  /*0680*/  SHFL.IDX PT, R6, R4, R3, 0x1f ;  /* 0x00001f0304067589 */ /* 0x00086400000e0000 */
.L_x_870:
[----:B------:R-:W-:Y:S05]  /*0690*/  BSYNC B0 ;  /* 0x0000000000007941 */ /* 0x000fea0003800000 */
.L_x_869:
        /* <DEDUP_REMOVED lines=67> */
.L_x_873:
        /* <DEDUP_REMOVED lines=68> */
.L_x_874:
[----:B------:R-:W-:Y:S05]  /*0f10*/  BSYNC B0 ;  /* 0x0000000000007941 */ /* 0x000fea0003800000 */
.L_x_872:
[----:B------:R-:W-:-:S04]  /*0f20*/  LOP3.LUT R0, RZ, R0, RZ, 0x33, !PT ;  /* 0x00000000ff007212 */ /* 0x000fc800078e33ff */
[----:B------:R-:W-:Y:S01]  /*0f30*/  IADD3 R233, R0, R233, RZ ;  /* 0x000000e900e97210 */ /* 0x000fe20007ffe0ff */
[----:B------:R-:W-:Y:S05]  /*0f40*/  BRA `(.L_x_875) ;  /* 0x0000004000007947 */ /* 0x000fea0003800000 */
.L_x_863:
[----:B--2---:R-:W-:Y:S01]  /*0f50*/  IMAD.MOV.U32 R233, RZ, RZ, RZ ;  /* 0x000000ffffe97224 */ /* 0x004fe200078e00ff */
[----:B------:R-:W-:Y:S01]  /*0f60*/  MOV R234, RZ ;  /* 0x000000ff00ea7202 */ /* 0x000fe20000000f00 */
[----:B------:R-:W-:Y:S01]  /*0f70*/  IMAD.U32 R232, RZ, RZ, UR4 ;  /* 0x00000004ffe87e24 */ /* 0x000fe2000f8e00ff */
[----:B------:R-:W-:Y:S02]  /*0f80*/  MOV R235, c[0x0][0x53c] ;  /* 0x00014f0000eb7a02 */ /* 0x000fe40000000f00 */
.L_x_875:
[----:B------:R-:W-:Y:S01]  /*0f90*/  ISETP.NE.AND P0, PT, R12, RZ, PT ;  /* 0x000000ff0c00720c */ /* 0x000fe20003f05270 */
[----:B------:R-:W-:-:S12]  /*0fa0*/  WARPSYNC 0xffffffff ;  /* 0xffffffff00007948 */ /* 0x000fd80003800000 */
[----:B------:R1:W-:Y:S04]  /*0fb0*/  @!P0 STS.128 [0x18100], R232 ;  /* 0x018100e8ff008388 */ /* 0x0003e80000000c00 */
[----:B------:R-:W-:Y:S06]  /*0fc0*/  BAR.ARV 0x5, 0x100 ;  /* 0x0144000000007b1d */ /* 0x000fec0000002000 */
.L_x_861:
        /* <DEDUP_REMOVED lines=70> */
[----:B------:R-:W-:Y:S01]  /*1430*/  IADD3 R238, R236, 0x40, RZ ;  /* 0x00000040ecee7810 */ /* 0x000fe20007ffe0ff */
[----:B------:R-:W-:Y:S01]  /*1440*/  IMAD.MOV.U32 R13, RZ, RZ, 0x20 ;  /* 0x00000020ff0d7424 */ /* 0x000fe200078e00ff */
[----:B------:R-:W-:Y:S01]  /*1450*/  LOP3.LUT R3, R3, 0xfffffe00, RZ, 0xc0, !PT ;  /* 0xfffffe0003037812 */ /* 0x000fe200078ec0ff */
[----:B------:R-:W-:Y:S01]  /*1460*/  IMAD.IADD R8, R5, 0x1, R2 ;  /* 0x0000000105087824 */ /* 0x000fe200078e0202 */
[----:B------:R-:W-:-:S02]  /*1470*/  LOP3.LUT R0, R0, 0x1ffffffe, RZ, 0xc0, !PT ;  /* 0x1ffffffe00007812 */ /* 0x000fc400078ec0ff */
        /* <DEDUP_REMOVED lines=9> */
[----:B------:R-:W-:Y:S01]  /*1510*/  IMAD R9, R9, 0x8, R16 ;  /* 0x0000000809097824 */ /* 0x000fe200078e0210 */
[----:B------:R-:W-:-:S02]  /*1520*/  SHF.R.S32.HI R7, RZ, 0x1f, R238 ;  /* 0x0000001fff077819 */ /* 0x000fc400000114ee */
[----:B------:R-:W-:Y:S02]  /*1530*/  SHF.R.S32.HI R6, RZ, 0x1f, R239 ;  /* 0x0000001fff067819 */ /* 0x000fe400000114ef */
[C---:B------:R-:W-:Y:S01]  /*1540*/  LOP3.LUT P6, RZ, R11.reuse, 0x2, RZ, 0xc0, !PT ;  /* 0x000000020bff7812 */ /* 0x040fe200078cc0ff */
[----:B------:R2:W-:Y:S01]  /*1550*/  STL [R1+0x14], R7 ;  /* 0x0000140701007387 */ /* 0x0005e20000100800 */
[----:B------:R-:W-:Y:S01]  /*1560*/  LOP3.LUT P5, RZ, R11, 0x4, RZ, 0xc0, !PT ;  /* 0x000000040bff7812 */ /* 0x000fe200078ac0ff */
[----:B------:R-:W-:Y:S01]  /*1570*/  IMAD.MOV.U32 R11, RZ, RZ, 0x40 ;  /* 0x00000040ff0b7424 */ /* 0x000fe200078e00ff */
[----:B------:R-:W-:Y:S01]  /*1580*/  LOP3.LUT P3, RZ, R10, 0x4, RZ, 0xc0, !PT ;  /* 0x000000040aff7812 */ /* 0x000fe2000786c0ff */
[----:B------:R3:W-:Y:S01]  /*1590*/  STL [R1+0x10], R6 ;  /* 0x0000100601007387 */ /* 0x0007e20000100800 */
[----:B------:R-:W-:Y:S02]  /*15a0*/  LEA R184, R0, 0x6100, 0x1 ;  /* 0x0000610000b87811 */ /* 0x000fe400078e08ff */
[C---:B------:R-:W-:Y:S01]  /*15b0*/  SEL R2, R11.reuse, 0xffffffc0, !P3 ;  /* 0xffffffc00b027807 */ /* 0x040fe20005800000 */
[----:B------:R4:W-:Y:S01]  /*15c0*/  STL [R1+0x4], R9 ;  /* 0x0000040901007387 */ /* 0x0009e20000100800 */
        /* <DEDUP_REMOVED lines=19> */
[----:B----4-:R-:W-:Y:S01]  /*1700*/  IADD3 R9, R229, 0xb8, RZ ;  /* 0x000000b8e5097810 */ /* 0x010fe20007ffe0ff */
        /* <DEDUP_REMOVED lines=33> */
.L_x_962:
        /* <DEDUP_REMOVED lines=12> */
[C---:B------:R-:W-:Y:S02]  /*19e0*/  @P2 LEA R2, P0, R243.reuse, c[0x0][0x370], 0x2 ;  /* 0x0000dc00f3022a11 */ /* 0x040fe400078010ff */
[C---:B------:R-:W-:Y:S01]  /*19f0*/  LEA R4, P4, R243.reuse, c[0x0][0x348], 0x2 ;  /* 0x0000d200f3047a11 */ /* 0x040fe200078810ff */
[----:B------:R1:W-:Y:S01]  /*1a00*/  STL [R1+0xc], R18 ;  /* 0x00000c1201007387 */ /* 0x0003e20000100800 */
[----:B------:R-:W-:Y:S02]  /*1a10*/  @P2 LEA.HI.X R3, R243, c[0x0][0x374], R18, 0x2, P0 ;  /* 0x0000dd00f3032a11 */ /* 0x000fe400000f1412 */
[----:B------:R-:W-:-:S03]  /*1a20*/  ISETP.NE.U32.AND P0, PT, RZ, c[0x0][0x350], PT ;  /* 0x0000d400ff007a0c */ /* 0x000fc60003f05070 */
[----:B------:R2:W5:Y:S01]  /*1a30*/  @P2 LDG.E R9, [R2.64] ;  /* 0x0000000602092981 */ /* 0x000562000c1e1900 */
[----:B------:R-:W-:Y:S02]  /*1a40*/  ISETP.NE.AND.EX P0, PT, RZ, c[0x0][0x354], PT, P0 ;  /* 0x0000d500ff007a0c */ /* 0x000fe40003f05300 */
[C---:B------:R-:W-:Y:S02]  /*1a50*/  @P5 LEA R6, P2, R243.reuse, c[0x0][0x360], 0x2 ;  /* 0x0000d800f3065a11 */ /* 0x040fe400078410ff */
[C-C-:B------:R-:W-:Y:S02]  /*1a60*/  LEA.HI.X R5, R243.reuse, c[0x0][0x34c], R18.reuse, 0x2, P4 ;  /* 0x0000d300f3057a11 */ /* 0x140fe400020f1412 */
[----:B------:R-:W-:-:S03]  /*1a70*/  @P5 LEA.HI.X R7, R243, c[0x0][0x364], R18, 0x2, P2 ;  /* 0x0000d900f3075a11 */ /* 0x000fc600010f1412 */
[----:B------:R1:W5:Y:S04]  /*1a80*/  @P1 LDG.E R8, [R4.64] ;  /* 0x0000000604081981 */ /* 0x000368000c1e1900 */
[----:B------:R1:W5:Y:S01]  /*1a90*/  @P5 LDG.E R231, [R6.64] ;  /* 0x0000000606e75981 */ /* 0x000362000c1e1900 */
[----:B--2---:R-:W-:-:S04]  /*1aa0*/  LEA R2, P3, R243, c[0x0][0x350], 0x2 ;  /* 0x0000d400f3027a11 */ /* 0x004fc800078610ff */
[----:B------:R-:W-:-:S05]  /*1ab0*/  LEA.HI.X R3, R243, c[0x0][0x354], R18, 0x2, P3 ;  /* 0x0000d500f3037a11 */ /* 0x000fca00018f1412 */
[----:B------:R1:W5:Y:S01]  /*1ac0*/  @P0 LDG.E R10, [R2.64] ;  /* 0x00000006020a0981 */ /* 0x000362000c1e1900 */
[----:B------:R-:W-:-:S05]  /*1ad0*/  LOP3.LUT R19, R234, 0xffff, RZ, 0xc0, !PT ;  /* 0x0000ffffea137812 */ /* 0x000fca00078ec0ff */
[----:B------:R1:W-:Y:S01]  /*1ae0*/  STL [R1], R19 ;  /* 0x0000001301007387 */ /* 0x0003e20000100800 */
[----:B------:R-:W-:Y:S01]  /*1af0*/  YIELD ;  /* 0x0000000000007946 */ /* 0x000fe20003800000 */
[----:B------:R-:W-:Y:S05]  /*1b00*/  @P5 BRA `(.L_x_876) ;  /* 0x0000005000005947 */ /* 0x000fea0003800000 */
[----:B-----5:R-:W-:Y:S01]  /*1b10*/  MOV R231, c[0x0][0x168] ;  /* 0x00005a0000e77a02 */ /* 0x020fe20000000f00 */
[----:B------:R-:W-:Y:S05]  /*1b20*/  @!P1 BRA `(.L_x_876) ;  /* 0x0000003000009947 */ /* 0x000fea0003800000 */
[----:B-1----:R-:W2:Y:S04]  /*1b30*/  LDG.E R6, [R4.64] ;  /* 0x0000000604067981 */ /* 0x002ea8000c1e1900 */
[----:B------:R-:W2:Y:S02]  /*1b40*/  LDG.E R0, [R4.64+0x4] ;  /* 0x0000040604007981 */ /* 0x000ea4000c1e1900 */
[----:B--2---:R-:W-:Y:S02]  /*1b50*/  IADD3 R231, -R6, R0, RZ ;  /* 0x0000000006e77210 */ /* 0x004fe40007ffe1ff */
.L_x_876:
[----:B------:R-:W-:-:S04]  /*1b60*/  ISETP.NE.U32.AND P2, PT, RZ, c[0x0][0x368], PT ;  /* 0x0000da00ff007a0c */ /* 0x000fc80003f45070 */
[----:B------:R-:W-:-:S13]  /*1b70*/  ISETP.NE.AND.EX P2, PT, RZ, c[0x0][0x36c], PT, P2 ;  /* 0x0000db00ff007a0c */ /* 0x000fda0003f45320 */
[----:B------:R-:W-:Y:S05]  /*1b80*/  @!P2 BRA `(.L_x_877) ;  /* 0x000000400000a947 */ /* 0x000fea0003800000 */
[----:B-1----:R-:W-:-:S04]  /*1b90*/  LEA R2, P2, R243, c[0x0][0x368], 0x2 ;  /* 0x0000da00f3027a11 */ /* 0x002fc800078410ff */
[----:B------:R-:W-:-:S05]  /*1ba0*/  LEA.HI.X R3, R243, c[0x0][0x36c], R18, 0x2, P2 ;  /* 0x0000db00f3037a11 */ /* 0x000fca00010f1412 */
[----:B------:R1:W5:Y:S01]  /*1bb0*/  LDG.E R0, [R2.64] ;  /* 0x0000000602007981 */ /* 0x000362000c1e1900 */
[----:B------:R-:W-:Y:S05]  /*1bc0*/  BRA `(.L_x_878) ;  /* 0x0000005000007947 */ /* 0x000fea0003800000 */
.L_x_877:
[----:B------:R-:W-:Y:S01]  /*1bd0*/  MOV R0, c[0x0][0x1d0] ;  /* 0x0000740000007a02 */ /* 0x000fe20000000f00 */
[----:B------:R-:W-:Y:S05]  /*1be0*/  @!P0 BRA `(.L_x_878) ;  /* 0x0000003000008947 */ /* 0x000fea0003800000 */
[----:B-1----:R-:W2:Y:S04]  /*1bf0*/  LDG.E R4, [R2.64] ;  /* 0x0000000602047981 */ /* 0x002ea8000c1e1900 */
[----:B------:R-:W2:Y:S02]  /*1c00*/  LDG.E R0, [R2.64+0x4] ;  /* 0x0000040602007981 */ /* 0x000ea4000c1e1900 */
[----:B--2---:R-:W-:Y:S02]  /*1c10*/  IADD3 R0, -R4, R0, RZ ;  /* 0x0000000004007210 */ /* 0x004fe40007ffe1ff */
.L_x_878:
[----:B-1----:R-:W-:Y:S01]  /*1c20*/  IMAD.MOV.U32 R2, RZ, RZ, c[0x0][0x2c4] ;  /* 0x0000b100ff027624 */ /* 0x002fe200078e00ff */
[----:B------:R-:W-:Y:S01]  /*1c30*/  BSSY B0, `(.L_x_879) ;  /* 0x000003c000007945 */ /* 0x000fe20003800000 */
[----:B------:R-:W-:-:S02]  /*1c40*/  IMAD.SHL.U32 R233, R233, 0x80, RZ ;  /* 0x00000080e9e97824 */ /* 0x000fc400078e00ff */
[--C-:B-----5:R-:W-:Y:S01]  /*1c50*/  IMAD.IADD R230, R0, 0x1, -R9.reuse ;  /* 0x0000000100e67824 */ /* 0x120fe200078e0a09 */
[----:B------:R-:W-:Y:S01]  /*1c60*/  ISETP.NE.AND P2, PT, R2, 0x1, PT ;  /* 0x000000010200780c */ /* 0x000fe20003f45270 */
[----:B------:R-:W-:Y:S01]  /*1c70*/  IMAD.IADD R12, R10, 0x1, R9 ;  /* 0x000000010a0c7824 */ /* 0x000fe200078e0209 */
[----:B------:R-:W-:Y:S02]  /*1c80*/  IADD3 R2, R233, 0x7f, RZ ;  /* 0x0000007fe9027810 */ /* 0x000fe40007ffe0ff */
[----:B------:R-:W-:-:S03]  /*1c90*/  IADD3 R3, R230, 0x40, -R231 ;  /* 0x00000040e6037810 */ /* 0x000fc60007ffe8e7 */
[----:B------:R-:W-:-:S06]  /*1ca0*/  IMAD.MOV.U32 R0, RZ, RZ, R2 ;  /* 0x000000ffff007224 */ /* 0x000fcc00078e0002 */
[----:B------:R-:W-:Y:S01]  /*1cb0*/  @P2 IMAD.HI.U32 R4, R2, c[0x0][0x2c8], RZ ;  /* 0x0000b20002042a27 */ /* 0x000fe200078e00ff */
[----:B------:R-:W-:-:S04]  /*1cc0*/  IADD3 R2, R230, 0x3f, RZ ;  /* 0x0000003fe6027810 */ /* 0x000fc80007ffe0ff */
[----:B------:R-:W-:-:S05]  /*1cd0*/  @P2 SHF.R.U32.HI R0, RZ, c[0x0][0x2cc], R4 ;  /* 0x0000b300ff002a19 */ /* 0x000fca0000011604 */
[----:B------:R-:W-:Y:S01]  /*1ce0*/  IMAD.IADD R0, R3, 0x1, R0 ;  /* 0x0000000103007824 */ /* 0x000fe200078e0200 */
[----:B------:R-:W-:-:S04]  /*1cf0*/  SHF.R.S32.HI R3, RZ, 0x1f, R2 ;  /* 0x0000001fff037819 */ /* 0x000fc80000011402 */
[----:B------:R-:W-:Y:S02]  /*1d00*/  SHF.R.S32.HI R4, RZ, 0x1f, R0 ;  /* 0x0000001fff047819 */ /* 0x000fe40000011400 */
[----:B------:R-:W-:Y:S02]  /*1d10*/  LEA.HI R2, R3, R2, RZ, 0x6 ;  /* 0x0000000203027211 */ /* 0x000fe400078f30ff */
[----:B------:R-:W-:Y:S02]  /*1d20*/  LEA.HI R0, R4, R0, RZ, 0x6 ;  /* 0x0000000004007211 */ /* 0x000fe400078f30ff */
[----:B------:R-:W-:Y:S02]  /*1d30*/  SHF.R.S32.HI R2, RZ, 0x6, R2 ;  /* 0x00000006ff027819 */ /* 0x000fe40000011402 */
[----:B------:R-:W-:Y:S02]  /*1d40*/  SHF.R.S32.HI R0, RZ, 0x6, R0 ;  /* 0x00000006ff007819 */ /* 0x000fe40000011400 */
[----:B------:R-:W-:-:S02]  /*1d50*/  LOP3.LUT R3, R234, 0xff000000, RZ, 0xc0, !PT ;  /* 0xff000000ea037812 */ /* 0x000fc400078ec0ff */
[----:B------:R-:W-:Y:S01]  /*1d60*/  IMNMX R6, R2, R0, PT ;  /* 0x0000000002067217 */ /* 0x000fe20003800200 */
[----:B------:R-:W-:Y:S01]  /*1d70*/  IMAD.MOV.U32 R2, RZ, RZ, RZ ;  /* 0x000000ffff027224 */ /* 0x000fe200078e00ff */
[----:B------:R-:W-:Y:S02]  /*1d80*/  LOP3.LUT R4, R234, 0xff0000, RZ, 0xc0, !PT ;  /* 0x00ff0000ea047812 */ /* 0x000fe400078ec0ff */
[----:B------:R-:W-:Y:S02]  /*1d90*/  SHF.R.U32.HI R0, RZ, 0x8, R3 ;  /* 0x00000008ff007819 */ /* 0x000fe40000011603 */
[----:B------:R-:W-:Y:S02]  /*1da0*/  ISETP.GE.AND P3, PT, R6, 0x1, PT ;  /* 0x000000010600780c */ /* 0x000fe40003f66270 */
[----:B------:R-:W-:-:S04]  /*1db0*/  LEA.HI R0, R4, R0, RZ, 0x10 ;  /* 0x0000000004007211 */ /* 0x000fc800078f80ff */
        /* <DEDUP_REMOVED lines=35> */
.L_x_880:
[----:B------:R-:W-:Y:S05]  /*1ff0*/  BSYNC B0 ;  /* 0x0000000000007941 */ /* 0x000fea0003800000 */
.L_x_879:
        /* <DEDUP_REMOVED lines=62> */
[----:B------:R-:W-:Y:S01]  /*23e0*/  SHF.R.S32.HI R6, RZ, 0x1f, R12 ;  /* 0x0000001fff067819 */ /* 0x000fe2000001140c */
[----:B------:R-:W5:Y:S01]  /*23f0*/  S2R R7, SR_TID.X ;  /* 0x0000000000077919 */ /* 0x000f620000002100 */
[----:B------:R-:W-:Y:S01]  /*2400*/  ISETP.GE.AND P5, PT, R236, c[0x0][0x1d4], PT ;  /* 0x00007500ec007a0c */ /* 0x000fe20003fa6270 */
[----:B------:R-:W-:Y:S01]  /*2410*/  IMAD R0, R0, c[0x0][0x178], RZ ;  /* 0x00005e0000007a24 */ /* 0x000fe200078e02ff */
[----:B------:R-:W-:Y:S02]  /*2420*/  ISETP.GE.AND P6, PT, R239, c[0x0][0x198], PT ;  /* 0x00006600ef007a0c */ /* 0x000fe40003fc6270 */
[----:B------:R-:W-:Y:S01]  /*2430*/  IADD3 R68, R17, -0x1, RZ ;  /* 0xffffffff11447810 */ /* 0x000fe20007ffe0ff */
[----:B------:R-:W-:-:S02]  /*2440*/  IMAD R0, R8, c[0x0][0x17c], R0 ;  /* 0x00005f0008007a24 */ /* 0x000fc400078e0200 */
[----:B---3--:R-:W-:Y:S01]  /*2450*/  IMAD.WIDE.U32 R2, R8, c[0x0][0x178], RZ ;  /* 0x00005e0008027a25 */ /* 0x008fe200078e00ff */
[----:B------:R-:W-:Y:S02]  /*2460*/  SEL R8, R18, RZ, !P1 ;  /* 0x000000ff12087207 */ /* 0x000fe40004800000 */
[----:B-----5:R-:W-:Y:S01]  /*2470*/  SHF.R.S32.HI R16, RZ, 0x1f, R7 ;  /* 0x0000001fff107819 */ /* 0x020fe20000011407 */
[----:B------:R-:W-:Y:S02]  /*2480*/  IMAD.IADD R3, R3, 0x1, R0 ;  /* 0x0000000103037824 */ /* 0x000fe400078e0200 */
[----:B------:R-:W-:Y:S01]  /*2490*/  IMAD R9, R8, c[0x0][0x1c0], RZ ;  /* 0x0000700008097a24 */ /* 0x000fe200078e02ff */
[----:B------:R-:W-:-:S04]  /*24a0*/  LEA.HI R16, R16, R7, RZ, 0x3 ;  /* 0x0000000710107211 */ /* 0x000fc800078f18ff */
[----:B------:R-:W-:Y:S01]  /*24b0*/  SHF.R.S32.HI R16, RZ, 0x3, R16 ;  /* 0x00000003ff107819 */ /* 0x000fe20000011410 */
[----:B--2---:R-:W-:Y:S02]  /*24c0*/  IMAD.IADD R10, R4, 0x1, R233 ;  /* 0x00000001040a7824 */ /* 0x004fe400078e02e9 */
[----:B-1----:R-:W-:Y:S01]  /*24d0*/  IMAD.WIDE.U32 R4, R19, c[0x0][0x1b8], R2 ;  /* 0x00006e0013047a25 */ /* 0x002fe200078e0002 */
[----:B------:R-:W-:Y:S02]  /*24e0*/  IADD3 R2, P4, R16, R12, RZ ;  /* 0x0000000c10027210 */ /* 0x000fe40007f9e0ff */
[----:B------:R-:W-:Y:S01]  /*24f0*/  MOV R0, R10 ;  /* 0x0000000a00007202 */ /* 0x000fe20000000f00 */
[----:B------:R-:W-:Y:S01]  /*2500*/  @P2 IMAD.HI.U32 R7, R10, c[0x0][0x2c8], RZ ;  /* 0x0000b2000a072a27 */ /* 0x000fe200078e00ff */
[----:B------:R-:W-:Y:S02]  /*2510*/  SEL R3, R243, RZ, !P1 ;  /* 0x000000fff3037207 */ /* 0x000fe40004800000 */
[----:B------:R-:W-:Y:S01]  /*2520*/  LEA.HI.X.SX32 R8, R16, R6, 0x1, P4 ;  /* 0x0000000610087211 */ /* 0x000fe200020f0eff */
[----:B------:R-:W-:Y:S01]  /*2530*/  IMAD R5, R19, c[0x0][0x1bc], R5 ;  /* 0x00006f0013057a24 */ /* 0x000fe200078e0205 */
[----:B------:R-:W-:Y:S01]  /*2540*/  @P2 SHF.R.U32.HI R0, RZ, c[0x0][0x2cc], R7 ;  /* 0x0000b300ff002a19 */ /* 0x000fe20000011607 */
[C---:B------:R-:W-:Y:S01]  /*2550*/  IMAD R12, R3.reuse, c[0x0][0x1c4], R9 ;  /* 0x00007100030c7a24 */ /* 0x040fe200078e0209 */
[----:B------:R-:W-:Y:S01]  /*2560*/  ISETP.GE.AND P4, PT, R238, c[0x0][0x1d4], PT ;  /* 0x00007500ee007a0c */ /* 0x000fe20003f86270 */
[----:B------:R-:W-:Y:S01]  /*2570*/  IMAD.WIDE.U32 R4, R3, c[0x0][0x1c0], R4 ;  /* 0x0000700003047a25 */ /* 0x000fe200078e0004 */
[----:B------:R-:W-:-:S03]  /*2580*/  SHF.R.S32.HI R11, RZ, 0x1f, R0 ;  /* 0x0000001fff0b7819 */ /* 0x000fc60000011400 */
[C---:B------:R-:W-:Y:S02]  /*2590*/  IMAD R15, R8.reuse, c[0x0][0x1e0], RZ ;  /* 0x00007800080f7a24 */ /* 0x040fe400078e02ff */
[----:B------:R-:W-:Y:S02]  /*25a0*/  IMAD R14, R8, c[0x0][0x208], RZ ;  /* 0x00008200080e7a24 */ /* 0x000fe400078e02ff */
[----:B------:R-:W-:Y:S02]  /*25b0*/  IMAD.IADD R3, R5, 0x1, R12 ;  /* 0x0000000105037824 */ /* 0x000fe400078e020c */
[----:B------:R-:W-:-:S04]  /*25c0*/  IMAD.WIDE.U32 R6, R2, c[0x0][0x1e0], R236 ;  /* 0x0000780002067a25 */ /* 0x000fc800078e00ec */
[----:B------:R-:W-:-:S04]  /*25d0*/  IMAD.WIDE.U32 R8, R2, c[0x0][0x208], R236 ;  /* 0x0000820002087a25 */ /* 0x000fc800078e00ec */
[C---:B------:R-:W-:Y:S02]  /*25e0*/  IMAD R12, R2.reuse, c[0x0][0x1e4], R15 ;  /* 0x00007900020c7a24 */ /* 0x040fe400078e020f */
[----:B------:R-:W-:Y:S02]  /*25f0*/  IMAD R14, R2, c[0x0][0x20c], R14 ;  /* 0x00008300020e7a24 */ /* 0x000fe400078e020e */
[----:B------:R-:W-:Y:S01]  /*2600*/  IMAD R5, R11, c[0x0][0x1b0], RZ ;  /* 0x00006c000b057a24 */ /* 0x000fe200078e02ff */
[C---:B------:R-:W-:Y:S01]  /*2610*/  IADD3 R11, -R0.reuse, RZ, RZ ;  /* 0x000000ff000b7210 */ /* 0x040fe20007ffe1ff */
[----:B------:R-:W-:Y:S01]  /*2620*/  IMAD.MOV.U32 R2, RZ, RZ, R4 ;  /* 0x000000ffff027224 */ /* 0x000fe200078e0004 */
[----:B------:R-:W-:Y:S01]  /*2630*/  IADD3 R7, R7, R12, RZ ;  /* 0x0000000c07077210 */ /* 0x000fe20007ffe0ff */
[C---:B------:R-:W-:Y:S01]  /*2640*/  IMAD R4, R0.reuse, c[0x0][0x1b4], R5 ;  /* 0x00006d0000047a24 */ /* 0x040fe200078e0205 */
[----:B------:R-:W-:Y:S01]  /*2650*/  SEL R12, RZ, 0x1, P5 ;  /* 0x00000001ff0c7807 */ /* 0x000fe20002800000 */
[----:B------:R-:W-:-:S04]  /*2660*/  IMAD.WIDE.U32 R2, R0, c[0x0][0x1b0], R2 ;  /* 0x00006c0000027a25 */ /* 0x000fc800078e0002 */
[----:B------:R-:W-:Y:S01]  /*2670*/  IMAD R0, R11, c[0x0][0x2c4], R10 ;  /* 0x0000b1000b007a24 */ /* 0x000fe200078e020a */
[----:B------:R-:W-:Y:S01]  /*2680*/  IADD3 R3, R3, R4, RZ ;  /* 0x0000000403037210 */ /* 0x000fe20007ffe0ff */
[----:B------:R-:W-:Y:S01]  /*2690*/  IMAD.MOV.U32 R4, RZ, RZ, R8 ;  /* 0x000000ffff047224 */ /* 0x000fe200078e0008 */
[----:B------:R-:W-:Y:S01]  /*26a0*/  SEL R8, RZ, 0xffffffff, P4 ;  /* 0xffffffffff087807 */ /* 0x000fe20002000000 */
[----:B------:R-:W-:Y:S01]  /*26b0*/  IMAD.IADD R5, R9, 0x1, R14 ;  /* 0x0000000109057824 */ /* 0x000fe200078e020e */
[----:B------:R-:W-:Y:S02]  /*26c0*/  SHF.R.S32.HI R10, RZ, 0x1f, R0 ;  /* 0x0000001fff0a7819 */ /* 0x000fe40000011400 */
[----:B------:R-:W-:Y:S01]  /*26d0*/  SHF.L.U32 R11, R8, 0x1, RZ ;  /* 0x00000001080b7819 */ /* 0x000fe200000006ff */
[----:B------:R-:W-:-:S03]  /*26e0*/  IMAD.WIDE.U32 R8, R19, c[0x0][0x1e8], R6 ;  /* 0x00007a0013087a25 */ /* 0x000fc600078e0006 */
[----:B------:R-:W-:Y:S01]  /*26f0*/  LOP3.LUT R15, R11, 0x2, R12, 0xe2, !PT ;  /* 0x000000020b0f7812 */ /* 0x000fe200078ee20c */
[----:B------:R-:W-:Y:S02]  /*2700*/  IMAD R10, R10, c[0x0][0x1a8], RZ ;  /* 0x00006a000a0a7a24 */ /* 0x000fe400078e02ff */
[----:B------:R-:W-:-:S04]  /*2710*/  IMAD.WIDE.U32 R6, R0, c[0x0][0x1a8], R2 ;  /* 0x00006a0000067a25 */ /* 0x000fc800078e0002 */
[----:B------:R-:W-:Y:S01]  /*2720*/  IMAD R10, R0, c[0x0][0x1ac], R10 ;  /* 0x00006b00000a7a24 */ /* 0x000fe200078e020a */
[----:B----4-:R-:W-:Y:S01]  /*2730*/  @P3 SHF.R.S32.HI R0, RZ, 0x1f, R13 ;  /* 0x0000001fff003819 */ /* 0x010fe2000001140d */
[----:B------:R-:W-:Y:S01]  /*2740*/  @!P3 IMAD.MOV.U32 R0, RZ, RZ, R18 ;  /* 0x000000ffff00b224 */ /* 0x000fe200078e0012 */
[C---:B------:R-:W-:Y:S01]  /*2750*/  LEA R14, P1, R6.reuse, c[0x0][0x160], 0x1 ;  /* 0x00005800060e7a11 */ /* 0x040fe200078208ff */
[----:B------:R-:W-:Y:S01]  /*2760*/  IMAD.IADD R7, R7, 0x1, R10 ;  /* 0x0000000107077824 */ /* 0x000fe200078e020a */
[----:B------:R-:W-:Y:S01]  /*2770*/  @!P3 MOV R13, R243 ;  /* 0x000000f3000db202 */ /* 0x000fe20000000f00 */
[C---:B------:R-:W-:Y:S01]  /*2780*/  IMAD.WIDE.U32 R2, R19.reuse, c[0x0][0x210], R4 ;  /* 0x0000840013027a25 */ /* 0x040fe200078e0004 */
[----:B------:R-:W-:Y:S02]  /*2790*/  MOV R4, R8 ;  /* 0x0000000800047202 */ /* 0x000fe40000000f00 */
[----:B------:R-:W-:Y:S01]  /*27a0*/  LEA.HI.X R11, R6, c[0x0][0x164], R7, 0x1, P1 ;  /* 0x00005900060b7a11 */ /* 0x000fe200008f0c07 */
[C---:B------:R-:W-:Y:S01]  /*27b0*/  IMAD R5, R19.reuse, c[0x0][0x1ec], R9 ;  /* 0x00007b0013057a24 */ /* 0x040fe200078e0209 */
[----:B------:R-:W-:Y:S01]  /*27c0*/  SEL R6, R0, RZ, !P0 ;  /* 0x000000ff00067207 */ /* 0x000fe20004000000 */
[----:B------:R-:W-:Y:S01]  /*27d0*/  IMAD R3, R19, c[0x0][0x214], R3 ;  /* 0x0000850013037a24 */ /* 0x000fe200078e0203 */
[----:B------:R-:W-:Y:S01]  /*27e0*/  SEL R0, R13, RZ, !P0 ;  /* 0x000000ff0d007207 */ /* 0x000fe20004000000 */
[----:B------:R-:W-:Y:S01]  /*27f0*/  IMAD.IADD R9, R16, 0x1, R233 ;  /* 0x0000000110097824 */ /* 0x000fe200078e02e9 */
[----:B------:R-:W-:Y:S01]  /*2800*/  ISETP.GE.AND P3, PT, R239, c[0x0][0x1d4], PT ;  /* 0x00007500ef007a0c */ /* 0x000fe20003f66270 */
[----:B------:R-:W-:Y:S01]  /*2810*/  IMAD R8, R6, c[0x0][0x1f0], RZ ;  /* 0x00007c0006087a24 */ /* 0x000fe200078e02ff */
[----:B------:R-:W-:Y:S01]  /*2820*/  ISETP.GE.AND P1, PT, R236, c[0x0][0x198], PT ;  /* 0x00006600ec007a0c */ /* 0x000fe20003f26270 */
[----:B------:R-:W-:Y:S01]  /*2830*/  IMAD R7, R6, c[0x0][0x218], RZ ;  /* 0x0000860006077a24 */ /* 0x000fe200078e02ff */
[----:B------:R-:W-:Y:S01]  /*2840*/  ISETP.GE.AND P0, PT, R238, c[0x0][0x198], PT ;  /* 0x00006600ee007a0c */ /* 0x000fe20003f06270 */
[C---:B------:R-:W-:Y:S01]  /*2850*/  IMAD R8, R0.reuse, c[0x0][0x1f4], R8 ;  /* 0x00007d0000087a24 */ /* 0x040fe200078e0208 */
[----:B------:R-:W-:Y:S01]  /*2860*/  SEL R6, RZ, 0x4, P3 ;  /* 0x00000004ff067807 */ /* 0x000fe20001800000 */
[C---:B------:R-:W-:Y:S01]  /*2870*/  IMAD R7, R0.reuse, c[0x0][0x21c], R7 ;  /* 0x0000870000077a24 */ /* 0x040fe200078e0207 */
[----:B------:R-:W-:Y:S01]  /*2880*/  P2R R13, PR, RZ, 0x2 ;  /* 0x00000002ff0d7803 */ /* 0x000fe20000000000 */
[----:B------:R-:W-:Y:S01]  /*2890*/  IMAD.WIDE.U32 R220, R0, c[0x0][0x1f0], R4 ;  /* 0x00007c0000dc7a25 */ /* 0x000fe200078e0004 */
[----:B------:R-:W-:-:S02]  /*28a0*/  P2R R12, PR, RZ, 0x1 ;  /* 0x00000001ff0c7803 */ /* 0x000fc40000000000 */
[----:B------:R-:W-:Y:S01]  /*28b0*/  LOP3.LUT R15, R15, R6, RZ, 0xfc, !PT ;  /* 0x000000060f0f7212 */ /* 0x000fe200078efcff */
[----:B------:R-:W-:Y:S01]  /*28c0*/  IMAD.WIDE.U32 R222, R0, c[0x0][0x218], R2 ;  /* 0x0000860000de7a25 */ /* 0x000fe200078e0002 */
[----:B------:R-:W-:-:S04]  /*28d0*/  IADD3 R219, R221, R8, RZ ;  /* 0x00000008dddb7210 */ /* 0x000fc80007ffe0ff */
[----:B------:R-:W-:Y:S01]  /*28e0*/  IADD3 R224, R223, R7, RZ ;  /* 0x00000007dfe07210 */ /* 0x000fe20007ffe0ff */
[----:B------:R-:W-:Y:S05]  /*28f0*/  BRA.DIV ~URZ, `(.L_x_882) ;  /* 0x0000e5627f007947 */ /* 0x000fea000b800000 */
[----:B------:R1:W2:Y:S02]  /*2900*/  SHFL.IDX PT, R8, R11, RZ, 0x181f ;  /* 0x00181fff0b087589 */ /* 0x0002a400000e0000 */
.L_x_967:
[----:B------:R-:W-:Y:S05]  /*2910*/  BRA.DIV ~URZ, `(.L_x_883) ;  /* 0x0000e5b27f007947 */ /* 0x000fea000b800000 */
[----:B------:R3:W4:Y:S02]  /*2920*/  SHFL.IDX PT, R0, R14, RZ, 0x181f ;  /* 0x00181fff0e007589 */ /* 0x00072400000e0000 */
.L_x_968:
[----:B------:R-:W-:Y:S01]  /*2930*/  IMAD R10, R231, c[0x0][0x2c4], RZ ;  /* 0x0000b100e70a7a24 */ /* 0x000fe200078e02ff */
[----:B------:R-:W-:Y:S04]  /*2940*/  BSSY B0, `(.L_x_884) ;  /* 0x0000013000007945 */ /* 0x000fe80003800000 */
[----:B------:R-:W-:-:S13]  /*2950*/  ISETP.GE.AND P0, PT, R9, R10, PT ;  /* 0x0000000a0900720c */ /* 0x000fda0003f06270 */
[----:B------:R-:W-:Y:S05]  /*2960*/  @P0 BRA `(.L_x_885) ;  /* 0x0000010000000947 */ /* 0x000fea0003800000 */
[----:B------:R-:W5:Y:S04]  /*2970*/  LDL R2, [R1+0x14] ;  /* 0x0000140001027983 */ /* 0x000f680000100800 */
[----:B---3--:R-:W3:Y:S01]  /*2980*/  LDL R16, [R1+0x10] ;  /* 0x0000100001107983 */ /* 0x008ee20000100800 */
[----:B----4-:R-:W-:Y:S02]  /*2990*/  LEA R6, P0, R236, R0, 0x1 ;  /* 0x00000000ec067211 */ /* 0x010fe400078008ff */
[----:B------:R-:W-:Y:S02]  /*29a0*/  ISETP.NE.AND P1, PT, R12, RZ, PT ;  /* 0x000000ff0c00720c */ /* 0x000fe40003f25270 */
[----:B--2---:R-:W-:Y:S02]  /*29b0*/  LEA.HI.X R7, R236, R8, R237, 0x1, P0 ;  /* 0x00000008ec077211 */ /* 0x004fe400000f0ced */
[----:B------:R-:W-:-:S04]  /*29c0*/  LEA R4, P0, R238, R0, 0x1 ;  /* 0x00000000ee047211 */ /* 0x000fc800078008ff */
[----:B-----5:R-:W-:Y:S02]  /*29d0*/  LEA.HI.X R5, R238, R8, R2, 0x1, P0 ;  /* 0x00000008ee057211 */ /* 0x020fe400000f0c02 */
[----:B------:R-:W-:-:S04]  /*29e0*/  LEA R2, P0, R239, R0, 0x1 ;  /* 0x00000000ef027211 */ /* 0x000fc800078008ff */
[----:B---3--:R-:W-:Y:S02]  /*29f0*/  LEA.HI.X R3, R239, R8, R16, 0x1, P0 ;  /* 0x00000008ef037211 */ /* 0x008fe400000f0c10 */
[----:B------:R-:W-:-:S13]  /*2a00*/  ISETP.NE.AND P0, PT, R13, RZ, PT ;  /* 0x000000ff0d00720c */ /* 0x000fda0003f05270 */
[----:B------:R-:W-:Y:S01]  /*2a10*/  @!PT LDS RZ, [RZ] ;  /* 0x00000000fffff984 */ /* 0x000fe20000000800 */
[----:B------:R-:W-:Y:S01]  /*2a20*/  @!PT LDS RZ, [RZ] ;  /* 0x00000000fffff984 */ /* 0x000fe20000000800 */
[----:B------:R-:W-:Y:S01]  /*2a30*/  @!PT LDS RZ, [RZ] ;  /* 0x00000000fffff984 */ /* 0x000fe20000000800 */
[----:B------:R2:W-:Y:S04]  /*2a40*/  LDGSTS.E.BYPASS.LTC128B.128 [R207+0xc100], [R6.64], !P0 ;  /* 0x0c10000006cf7fae */ /* 0x0005e8000c101d46 */
[----:B------:R2:W-:Y:S04]  /*2a50*/  LDGSTS.E.BYPASS.LTC128B.128 [R207+0x10100], [R4.64], !P1 ;  /* 0x1010000004cf7fae */ /* 0x0005e8000c901d46 */
[----:B------:R2:W-:Y:S02]  /*2a60*/  LDGSTS.E.BYPASS.LTC128B.128 [R207+0x14100], [R2.64], !P6 ;  /* 0x1410000002cf7fae */ /* 0x0005e4000f101d46 */
.L_x_885:
[----:B------:R-:W-:Y:S05]  /*2a70*/  BSYNC B0 ;  /* 0x0000000000007941 */ /* 0x000fea0003800000 */
.L_x_884:
[----:B------:R-:W-:Y:S05]  /*2a80*/  BRA.DIV ~URZ, `(.L_x_886) ;  /* 0x0000e4a27f007947 */ /* 0x000fea000b800000 */
[----:B--2---:R2:W1:Y:S04]  /*2a90*/  SHFL.IDX PT, R8, R11, 0x1, 0x181f ;  /* 0x00381f000b087f89 */ /* 0x00446800000e0000 */
[----:B----4-:R2:W4:Y:S02]  /*2aa0*/  SHFL.IDX PT, R0, R14, 0x1, 0x181f ;  /* 0x00381f000e007f89 */ /* 0x01052400000e0000 */
.L_x_969:
[----:B------:R-:W-:Y:S01]  /*2ab0*/  IADD3 R2, R9, 0x20, RZ ;  /* 0x0000002009027810 */ /* 0x000fe20007ffe0ff */
[----:B------:R-:W-:Y:S03]  /*2ac0*/  BSSY B0, `(.L_x_887) ;  /* 0x0000013000007945 */ /* 0x000fe60003800000 */
[----:B------:R-:W-:-:S13]  /*2ad0*/  ISETP.GE.AND P0, PT, R2, R10, PT ;  /* 0x0000000a0200720c */ /* 0x000fda0003f06270 */
[----:B------:R-:W-:Y:S05]  /*2ae0*/  @P0 BRA `(.L_x_888) ;  /* 0x0000010000000947 */ /* 0x000fea0003800000 */
[----:B------:R-:W5:Y:S04]  /*2af0*/  LDL R3, [R1+0x14] ;  /* 0x0000140001037983 */ /* 0x000f680000100800 */
[----:B--2---:R-:W2:Y:S01]  /*2b00*/  LDL R16, [R1+0x10] ;  /* 0x0000100001107983 */ /* 0x004ea20000100800 */
[----:B----4-:R-:W-:Y:S02]  /*2b10*/  LEA R6, P0, R236, R0, 0x1 ;  /* 0x00000000ec067211 */ /* 0x010fe400078008ff */
[----:B------:R-:W-:Y:S02]  /*2b20*/  ISETP.NE.AND P1, PT, R12, RZ, PT ;  /* 0x000000ff0c00720c */ /* 0x000fe40003f25270 */
[----:B-1----:R-:W-:Y:S02]  /*2b30*/  LEA.HI.X R7, R236, R8, R237, 0x1, P0 ;  /* 0x00000008ec077211 */ /* 0x002fe400000f0ced */
[----:B------:R-:W-:-:S04]  /*2b40*/  LEA R4, P0, R238, R0, 0x1 ;  /* 0x00000000ee047211 */ /* 0x000fc800078008ff */
[----:B-----5:R-:W-:Y:S02]  /*2b50*/  LEA.HI.X R5, R238, R8, R3, 0x1, P0 ;  /* 0x00000008ee057211 */ /* 0x020fe400000f0c03 */
[----:B------:R-:W-:-:S04]  /*2b60*/  LEA R2, P0, R239, R0, 0x1 ;  /* 0x00000000ef027211 */ /* 0x000fc800078008ff */
[----:B--2---:R-:W-:Y:S02]  /*2b70*/  LEA.HI.X R3, R239, R8, R16, 0x1, P0 ;  /* 0x00000008ef037211 */ /* 0x004fe400000f0c10 */
[----:B------:R-:W-:-:S13]  /*2b80*/  ISETP.NE.AND P0, PT, R13, RZ, PT ;  /* 0x000000ff0d00720c */ /* 0x000fda0003f05270 */
[----:B------:R-:W-:Y:S01]  /*2b90*/  @!PT LDS RZ, [RZ] ;  /* 0x00000000fffff984 */ /* 0x000fe20000000800 */
[----:B------:R-:W-:Y:S01]  /*2ba0*/  @!PT LDS RZ, [RZ] ;  /* 0x00000000fffff984 */ /* 0x000fe20000000800 */
[----:B------:R-:W-:Y:S01]  /*2bb0*/  @!PT LDS RZ, [RZ] ;  /* 0x00000000fffff984 */ /* 0x000fe20000000800 */
[----:B------:R1:W-:Y:S04]  /*2bc0*/  LDGSTS.E.BYPASS.LTC128B.128 [R207+0xd100], [R6.64], !P0 ;  /* 0x0d10000006cf7fae */ /* 0x0003e8000c101d46 */
[----:B------:R1:W-:Y:S04]  /*2bd0*/  LDGSTS.E.BYPASS.LTC128B.128 [R207+0x11100], [R4.64], !P1 ;  /* 0x1110000004cf7fae */ /* 0x0003e8000c901d46 */
[----:B------:R1:W-:Y:S02]  /*2be0*/  LDGSTS.E.BYPASS.LTC128B.128 [R207+0x15100], [R2.64], !P6 ;  /* 0x1510000002cf7fae */ /* 0x0003e4000f101d46 */
.L_x_888:
[----:B------:R-:W-:Y:S05]  /*2bf0*/  BSYNC B0 ;  /* 0x0000000000007941 */ /* 0x000fea0003800000 */
.L_x_887:
[----:B------:R-:W-:Y:S05]  /*2c00*/  BRA.DIV ~URZ, `(.L_x_889) ;  /* 0x0000e3e27f007947 */ /* 0x000fea000b800000 */
[----:B-1----:R1:W2:Y:S02]  /*2c10*/  SHFL.IDX PT, R8, R11, 0x2, 0x181f ;  /* 0x00581f000b087f89 */ /* 0x0022a400000e0000 */
.L_x_970:
[----:B------:R-:W-:Y:S05]  /*2c20*/  BRA.DIV ~URZ, `(.L_x_890) ;  /* 0x0000e4327f007947 */ /* 0x000fea000b800000 */
[----:B----4-:R4:W1:Y:S02]  /*2c30*/  SHFL.IDX PT, R0, R14, 0x2, 0x181f ;  /* 0x00581f000e007f89 */ /* 0x01086400000e0000 */
.L_x_971:
[----:B------:R-:W-:Y:S01]  /*2c40*/  IADD3 R2, R9, 0x40, RZ ;  /* 0x0000004009027810 */ /* 0x000fe20007ffe0ff */
[----:B------:R-:W-:Y:S03]  /*2c50*/  BSSY B0, `(.L_x_891) ;  /* 0x0000013000007945 */ /* 0x000fe60003800000 */
[----:B------:R-:W-:-:S13]  /*2c60*/  ISETP.GE.AND P0, PT, R2, R10, PT ;  /* 0x0000000a0200720c */ /* 0x000fda0003f06270 */
[----:B------:R-:W-:Y:S05]  /*2c70*/  @P0 BRA `(.L_x_892) ;  /* 0x0000010000000947 */ /* 0x000fea0003800000 */
[----:B------:R-:W5:Y:S04]  /*2c80*/  LDL R3, [R1+0x14] ;  /* 0x0000140001037983 */ /* 0x000f680000100800 */
[----:B---3--:R-:W3:Y:S01]  /*2c90*/  LDL R16, [R1+0x10] ;  /* 0x0000100001107983 */ /* 0x008ee20000100800 */
[----:B-1----:R-:W-:Y:S02]  /*2ca0*/  LEA R6, P0, R236, R0, 0x1 ;  /* 0x00000000ec067211 */ /* 0x002fe400078008ff */
        /* <DEDUP_REMOVED lines=13> */
.L_x_892:
[----:B------:R-:W-:Y:S05]  /*2d80*/  BSYNC B0 ;  /* 0x0000000000007941 */ /* 0x000fea0003800000 */
.L_x_891:
[----:B------:R-:W-:Y:S05]  /*2d90*/  BRA.DIV ~URZ, `(.L_x_893) ;  /* 0x0000e3227f007947 */ /* 0x000fea000b800000 */
[----:B-1----:R1:W3:Y:S04]  /*2da0*/  SHFL.IDX PT, R6, R11, 0x3, 0x181f ;  /* 0x00781f000b067f89 */ /* 0x0022e800000e0000 */
[----:B------:R1:W4:Y:S02]  /*2db0*/  SHFL.IDX PT, R0, R14, 0x3, 0x181f ;  /* 0x00781f000e007f89 */ /* 0x00032400000e0000 */
.L_x_972:
[----:B--2---:R-:W2:Y:S04]  /*2dc0*/  LDL R8, [R1+0x14] ;  /* 0x0000140001087983 */ /* 0x004ea80000100800 */
[----:B----4-:R-:W4:Y:S01]  /*2dd0*/  LDL R16, [R1+0x10] ;  /* 0x0000100001107983 */ /* 0x010f220000100800 */
[----:B------:R-:W-:Y:S01]  /*2de0*/  IADD3 R2, R9, 0x60, RZ ;  /* 0x0000006009027810 */ /* 0x000fe20007ffe0ff */
[----:B------:R-:W-:Y:S01]  /*2df0*/  IMAD R100, R68, -0x40, R230 ;  /* 0xffffffc044647824 */ /* 0x000fe200078e02e6 */
[----:B-1-3--:R-:W-:Y:S01]  /*2e00*/  P2R R14, PR, RZ, 0x4 ;  /* 0x00000004ff0e7803 */ /* 0x00afe20000000000 */
[----:B------:R-:W1:Y:S01]  /*2e10*/  S2R R7, SR_TID.X ;  /* 0x0000000000077919 */ /* 0x000e620000002100 */
[----:B------:R-:W-:-:S02]  /*2e20*/  ISETP.GE.AND P1, PT, R2, R10, PT ;  /* 0x0000000a0200720c */ /* 0x000fc40003f26270 */
[----:B------:R-:W-:Y:S01]  /*2e30*/  ISETP.NE.AND P2, PT, R12, RZ, PT ;  /* 0x000000ff0c00720c */ /* 0x000fe20003f45270 */
[----:B------:R3:W5:Y:S10]  /*2e40*/  LDL R208, [R1+0x8] ;  /* 0x0000080001d07983 */ /* 0x0007740000100800 */
[----:B------:R-:W-:-:S04]  /*2e50*/  @!P1 LEA R4, P0, R236, R0, 0x1 ;  /* 0x00000000ec049211 */ /* 0x000fc800078008ff */
[----:B------:R-:W-:Y:S02]  /*2e60*/  @!P1 LEA.HI.X R5, R236, R6, R237, 0x1, P0 ;  /* 0x00000006ec059211 */ /* 0x000fe400000f0ced */
[----:B------:R-:W-:Y:S02]  /*2e70*/  @!P1 LEA R2, P0, R238, R0, 0x1 ;  /* 0x00000000ee029211 */ /* 0x000fe400078008ff */
[----:B-1----:R-:W-:-:S04]  /*2e80*/  SHF.R.S32.HI R11, RZ, 0x1f, R7 ;  /* 0x0000001fff0b7819 */ /* 0x002fc80000011407 */
[----:B------:R-:W-:Y:S02]  /*2e90*/  LEA.HI R11, R11, R7, RZ, 0x3 ;  /* 0x000000070b0b7211 */ /* 0x000fe400078f18ff */
[----:B------:R-:W-:Y:S02]  /*2ea0*/  SHF.R.S32.HI R7, RZ, 0x1f, R68 ;  /* 0x0000001fff077819 */ /* 0x000fe40000011444 */
[----:B------:R-:W-:Y:S02]  /*2eb0*/  SHF.R.S32.HI R11, RZ, 0x3, R11 ;  /* 0x00000003ff0b7819 */ /* 0x000fe4000001140b */
[----:B--2---:R-:W-:Y:S01]  /*2ec0*/  @!P1 LEA.HI.X R3, R238, R6, R8, 0x1, P0 ;  /* 0x00000006ee039211 */ /* 0x004fe200000f0c08 */
[----:B------:R-:W-:Y:S01]  /*2ed0*/  IMAD R8, R7, c[0x0][0x1e0], RZ ;  /* 0x0000780007087a24 */ /* 0x000fe200078e02ff */
[----:B------:R-:W-:-:S13]  /*2ee0*/  ISETP.NE.AND P0, PT, R13, RZ, PT ;  /* 0x000000ff0d00720c */ /* 0x000fda0003f05270 */
[----:B------:R-:W-:Y:S01]  /*2ef0*/  @!PT LDS RZ, [RZ] ;  /* 0x00000000fffff984 */ /* 0x000fe20000000800 */
[----:B------:R-:W-:Y:S01]  /*2f00*/  @!PT LDS RZ, [RZ] ;  /* 0x00000000fffff984 */ /* 0x000fe20000000800 */
[----:B------:R-:W-:Y:S01]  /*2f10*/  @!PT LDS RZ, [RZ] ;  /* 0x00000000fffff984 */ /* 0x000fe20000000800 */
[----:B------:R1:W-:Y:S04]  /*2f20*/  @!P1 LDGSTS.E.BYPASS.LTC128B.128 [R207+0xf100], [R4.64], !P0 ;  /* 0x0f10000004cf9fae */ /* 0x0003e8000c101d46 */
[----:B------:R2:W-:Y:S01]  /*2f30*/  @!P1 LDGSTS.E.BYPASS.LTC128B.128 [R207+0x13100], [R2.64], !P2 ;  /* 0x1310000002cf9fae */ /* 0x0005e2000d101d46 */
[----:B-1----:R-:W-:Y:S01]  /*2f40*/  IMAD.IADD R4, R230, 0x1, -R11 ;  /* 0x00000001e6047824 */ /* 0x002fe200078e0a0b */
[----:B--2---:R-:W-:-:S03]  /*2f50*/  @!P1 LEA R2, P0, R239, R0, 0x1 ;  /* 0x00000000ef029211 */ /* 0x004fc600078008ff */
[C---:B------:R-:W-:Y:S02]  /*2f60*/  IMAD R0, R68.reuse, -0x40, R4 ;  /* 0xffffffc044007824 */ /* 0x040fe400078e0204 */
[----:B------:R-:W-:Y:S01]  /*2f70*/  IMAD.WIDE.U32 R4, R68, c[0x0][0x1e0], RZ ;  /* 0x0000780044047a25 */ /* 0x000fe200078e00ff */
[----:B----4-:R-:W-:Y:S02]  /*2f80*/  @!P1 LEA.HI.X R3, R239, R6, R16, 0x1, P0 ;  /* 0x00000006ef039211 */ /* 0x010fe400000f0c10 */
[----:B------:R-:W-:Y:S01]  /*2f90*/  ISETP.GE.AND P0, PT, R0, 0x1, PT ;  /* 0x000000010000780c */ /* 0x000fe20003f06270 */
[----:B------:R-:W-:Y:S02]  /*2fa0*/  IMAD R6, R68, c[0x0][0x1e4], R8 ;  /* 0x0000790044067a24 */ /* 0x000fe400078e0208 */
[----:B------:R1:W-:Y:S01]  /*2fb0*/  @!P1 LDGSTS.E.BYPASS.LTC128B.128 [R207+0x17100], [R2.64], !P6 ;  /* 0x1710000002cf9fae */ /* 0x0003e2000f101d46 */
[----:B------:R-:W-:Y:S02]  /*2fc0*/  ISETP.GE.AND P6, PT, R0, 0x21, PT ;  /* 0x000000210000780c */ /* 0x000fe40003fc6270 */
[----:B------:R-:W-:Y:S01]  /*2fd0*/  LEA R0, P1, R4, R220, 0x6 ;  /* 0x000000dc04007211 */ /* 0x000fe200078230ff */
[----:B------:R-:W0:Y:S01]  /*2fe0*/  LDGDEPBAR ;  /* 0x00000000000079af */ /* 0x000e220000000000 */
[----:B------:R-:W-:Y:S03]  /*2ff0*/  WARPSYNC 0xffffffff ;  /* 0xffffffff00007948 */ /* 0x000fe60003800000 */
[----:B------:R-:W-:Y:S01]  /*3000*/  BAR.SYNC.DEFER_BLOCKING 0x0 ;  /* 0x0000000000007b1d */ /* 0x000fe20000010000 */
[----:B-1----:R-:W-:Y:S01]  /*3010*/  IMAD.IADD R2, R5, 0x1, R6 ;  /* 0x0000000105027824 */ /* 0x002fe200078e0206 */
[----:B------:R-:W-:-:S04]  /*3020*/  MOV R3, 0x20 ;  /* 0x0000002000037802 */ /* 0x000fc80000000f00 */
[----:B------:R-:W-:Y:S01]  /*3030*/  LEA.HI.X R2, R4, R219, R2, 0x6, P1 ;  /* 0x000000db04027211 */ /* 0x000fe200008f3402 */
[----:B------:R-:W-:Y:S01]  /*3040*/  IMAD.WIDE.U32 R8, R3, c[0x0][0x1e0], RZ ;  /* 0x0000780003087a25 */ /* 0x000fe200078e00ff */
[----:B------:R-:W-:-:S03]  /*3050*/  @P0 LEA R4, P1, R0, c[0x0][0x1c8], 0x1 ;  /* 0x0000720000040a11 */ /* 0x000fc600078208ff */
[----:B------:R-:W-:Y:S01]  /*3060*/  IMAD R3, R3, c[0x0][0x1e4], RZ ;  /* 0x0000790003037a24 */ /* 0x000fe200078e02ff */
[C---:B------:R-:W-:Y:S02]  /*3070*/  @P0 LEA.HI.X R5, R0.reuse, c[0x0][0x1cc], R2, 0x1, P1 ;  /* 0x0000730000050a11 */ /* 0x040fe400008f0c02 */
[----:B------:R-:W-:-:S03]  /*3080*/  @P6 IADD3 R0, P1, R0, R8, RZ ;  /* 0x0000000800006210 */ /* 0x000fc60007f3e0ff */
[----:B------:R-:W-:Y:S01]  /*3090*/  @!PT LDS RZ, [RZ] ;  /* 0x00000000fffff984 */ /* 0x000fe20000000800 */
[----:B------:R-:W-:Y:S01]  /*30a0*/  @!PT LDS RZ, [RZ] ;  /* 0x00000000fffff984 */ /* 0x000fe20000000800 */
[----:B------:R-:W-:Y:S01]  /*30b0*/  @!PT LDS RZ, [RZ] ;  /* 0x00000000fffff984 */ /* 0x000fe20000000800 */
[----:B------:R1:W-:Y:S01]  /*30c0*/  @P0 LDGSTS.E.BYPASS.LTC128B.128 [R207+0x6100], [R4.64], !P5 ;  /* 0x0610000004cf0fae */ /* 0x0003e2000e901d46 */
[----:B------:R-:W-:Y:S02]  /*30d0*/  @P6 IADD3.X R3, R2, R9, R3, P1, !PT ;  /* 0x0000000902036210 */ /* 0x000fe40000ffe403 */
[C---:B------:R-:W-:Y:S01]  /*30e0*/  @P6 LEA R2, P1, R0.reuse, c[0x0][0x1c8], 0x1 ;  /* 0x0000720000026a11 */ /* 0x040fe200078208ff */
[----:B------:R1:W-:Y:S03]  /*30f0*/  @P0 LDGSTS.E.BYPASS.LTC128B.128 [R207+0x8100], [R4.64+0x80], !P4 ;  /* 0x0810008004cf0fae */ /* 0x0003e6000e101d46 */
[----:B------:R-:W-:Y:S01]  /*3100*/  @P6 LEA.HI.X R3, R0, c[0x0][0x1cc], R3, 0x1, P1 ;  /* 0x0000730000036a11 */ /* 0x000fe200008f0c03 */
[----:B------:R1:W-:Y:S01]  /*3110*/  @P0 LDGSTS.E.BYPASS.LTC128B.128 [R207+0xa100], [R4.64+0x100], !P3 ;  /* 0x0a10010004cf0fae */ /* 0x0003e2000d901d46 */
[----:B------:R-:W-:-:S03]  /*3120*/  IMAD R0, R7, c[0x0][0x208], RZ ;  /* 0x0000820007007a24 */ /* 0x000fc600078e02ff */
[----:B------:R2:W-:Y:S01]  /*3130*/  @P6 LDGSTS.E.BYPASS.LTC128B.128 [R207+0x7100], [R2.64], !P5 ;  /* 0x0710000002cf6fae */ /* 0x0005e2000e901d46 */
[----:B------:R-:W-:-:S03]  /*3140*/  IMAD R6, R68, c[0x0][0x20c], R0 ;  /* 0x0000830044067a24 */ /* 0x000fc600078e0200 */
[----:B------:R2:W-:Y:S04]  /*3150*/  @P6 LDGSTS.E.BYPASS.LTC128B.128 [R207+0x9100], [R2.64+0x80], !P4 ;  /* 0x0910008002cf6fae */ /* 0x0005e8000e101d46 */
[----:B------:R2:W-:Y:S04]  /*3160*/  @P6 LDGSTS.E.BYPASS.LTC128B.128 [R207+0xb100], [R2.64+0x100], !P3 ;  /* 0x0b10010002cf6fae */ /* 0x0005e8000d901d46 */
[----:B------:R-:W0:Y:S01]  /*3170*/  LDGDEPBAR ;  /* 0x00000000000079af */ /* 0x000e220000000000 */
[----:B-1----:R-:W-:-:S05]  /*3180*/  IMAD.WIDE.U32 R4, R68, c[0x0][0x208], RZ ;  /* 0x0000820044047a25 */ /* 0x002fca00078e00ff */
[----:B------:R-:W-:Y:S02]  /*3190*/  LEA R0, P1, R4, R222, 0x6 ;  /* 0x000000de04007211 */ /* 0x000fe400078230ff */
[----:B--2---:R-:W-:Y:S01]  /*31a0*/  IADD3 R3, R5, R6, RZ ;  /* 0x0000000605037210 */ /* 0x004fe20007ffe0ff */
[----:B------:R-:W-:-:S04]  /*31b0*/  DEPBAR.LE SB0, 0x1 ;  /* 0x000080400000791a */ /* 0x000fc80000000000 */
[----:B------:R-:W-:-:S04]  /*31c0*/  DEPBAR.LE SB0, 0x0 ;  /* 0x000080000000791a */ /* 0x000fc80000000000 */
[----:B------:R-:W-:Y:S01]  /*31d0*/  BAR.SYNC.DEFER_BLOCKING 0x0 ;  /* 0x0000000000007b1d */ /* 0x000fe20000010000 */
[----:B------:R-:W-:Y:S01]  /*31e0*/  LEA R2, P0, R0, c[0x0][0x1f8], 0x1 ;  /* 0x00007e0000027a11 */ /* 0x000fe200078008ff */
[----:B------:R-:W-:Y:S01]  /*31f0*/  IMAD.MOV.U32 R5, RZ, RZ, c[0x0][0x208] ;  /* 0x00008200ff057624 */ /* 0x000fe200078e00ff */
[----:B------:R-:W-:Y:S02]  /*3200*/  LEA.HI.X R3, R4, R224, R3, 0x6, P1 ;  /* 0x000000e004037211 */ /* 0x000fe400008f3403 */
[----:B------:R-:W-:Y:S02]  /*3210*/  LOP3.LUT R4, R15, 0x1, RZ, 0xc0, !PT ;  /* 0x000000010f047812 */ /* 0x000fe400078ec0ff */
[----:B------:R-:W-:Y:S01]  /*3220*/  LEA.HI.X R3, R0, c[0x0][0x1fc], R3, 0x1, P0 ;  /* 0x00007f0000037a11 */ /* 0x000fe200000f0c03 */
[----:B------:R-:W-:Y:S01]  /*3230*/  IMAD.IADD R0, R100, 0x1, -R11 ;  /* 0x0000000164007824 */ /* 0x000fe200078e0a0b */
[----:B------:R-:W-:Y:S02]  /*3240*/  MOV R6, c[0x0][0x20c] ;  /* 0x0000830000067a02 */ /* 0x000fe40000000f00 */
[----:B------:R-:W-:-:S02]  /*3250*/  LEA R12, P0, R5, R2, 0x6 ;  /* 0x00000002050c7211 */ /* 0x000fc400078030ff */
[----:B------:R-:W-:Y:S02]  /*3260*/  ISETP.NE.U32.AND P6, PT, R4, 0x1, PT ;  /* 0x000000010400780c */ /* 0x000fe40003fc5070 */
[----:B------:R-:W-:Y:S02]  /*3270*/  LEA.HI.X R13, R5, R3, R6, 0x6, P0 ;  /* 0x00000003050d7211 */ /* 0x000fe400000f3406 */
[----:B------:R-:W-:Y:S01]  /*3280*/  ISETP.LT.OR P0, PT, R0, 0x1, P6 ;  /* 0x000000010000780c */ /* 0x000fe20003701670 */
[----:B------:R-:W-:Y:S04]  /*3290*/  LDSM.16.M88.4 R8, [R191] ;  /* 0x00000000bf08783b */ /* 0x000fe80000000200 */
[----:B------:R-:W1:Y:S01]  /*32a0*/  LDSM.16.M88.4 R20, [R184] ;  /* 0x00000000b814783b */ /* 0x000e620000000200 */
[----:B------:R-:W-:-:S03]  /*32b0*/  LOP3.LUT P1, RZ, R15, 0x2, RZ, 0xc0, !PT ;  /* 0x000000020fff7812 */ /* 0x000fc6000782c0ff */
[----:B------:R-:W2:Y:S04]  /*32c0*/  LDSM.16.M88.4 R16, [R184+0x800] ;  /* 0x00080000b810783b */ /* 0x000ea80000000200 */
[----:B------:R-:W4:Y:S04]  /*32d0*/  LDSM.16.M88.4 R24, [R184+0x1000] ;  /* 0x00100000b818783b */ /* 0x000f280000000200 */
[----:B------:R-:W1:Y:S04]  /*32e0*/  LDSM.16.M88.4 R32, [R184+0x1800] ;  /* 0x00180000b820783b */ /* 0x000e680000000200 */
[----:B------:R-:W-:Y:S04]  /*32f0*/  LDSM.16.M88.4 R4, [R192] ;  /* 0x00000000c004783b */ /* 0x000fe80000000200 */
[----:B------:R-:W2:Y:S04]  /*3300*/  LDSM.16.M88.4 R48, [R195] ;  /* 0x00000000c330783b */ /* 0x000ea80000000200 */
[----:B------:R-:W2:Y:S04]  /*3310*/  LDSM.16.M88.4 R56, [R206] ;  /* 0x00000000ce38783b */ /* 0x000ea80000000200 */
[----:B------:R-:W2:Y:S04]  /*3320*/  LDSM.16.M88.4 R60, [R205] ;  /* 0x00000000cd3c783b */ /* 0x000ea80000000200 */
[----:B------:R-:W2:Y:S04]  /*3330*/  LDSM.16.M88.4 R76, [R204] ;  /* 0x00000000cc4c783b */ /* 0x000ea80000000200 */
        /* <DEDUP_REMOVED lines=11> */
[C---:B-1----:R-:W-:Y:S08]  /*33f0*/  HMMA.16816.F32.BF16 R28, R8.reuse, R20, RZ ;  /* 0x00000014081c723c */ /* 0x042ff000000418ff */
[C---:B------:R-:W-:Y:S02]  /*3400*/  HMMA.16816.F32.BF16 R36, R8.reuse, R22, RZ ;  /* 0x000000160824723c */ /* 0x040fe400000418ff */
[----:B------:R3:W-:Y:S04]  /*3410*/  LDGSTS.E.BYPASS.LTC128B.128 [R207+0x4100], [R2.64+0x100], !P2 ;  /* 0x0410010002cf7fae */ /* 0x0007e8000d101d46 */
[----:B------:R1:W-:Y:S02]  /*3420*/  LDGSTS.E.BYPASS.LTC128B.128 [R207+0x1100], [R12.64], !P6 ;  /* 0x011000000ccf7fae */ /* 0x0003e4000f101d46 */
[C---:B--2---:R-:W-:Y:S02]  /*3430*/  HMMA.16816.F32.BF16 R40, R8.reuse, R16, RZ ;  /* 0x000000100828723c */ /* 0x044fe400000418ff */
[----:B------:R1:W-:Y:S04]  /*3440*/  LDGSTS.E.BYPASS.LTC128B.128 [R207+0x3100], [R12.64+0x80], !P1 ;  /* 0x031000800ccf7fae */ /* 0x0003e8000c901d46 */
[----:B------:R1:W-:Y:S02]  /*3450*/  LDGSTS.E.BYPASS.LTC128B.128 [R207+0x5100], [R12.64+0x100], !P0 ;  /* 0x051001000ccf7fae */ /* 0x0003e4000c101d46 */
[C---:B------:R-:W-:Y:S02]  /*3460*/  HMMA.16816.F32.BF16 R16, R8.reuse, R18, RZ ;  /* 0x000000120810723c */ /* 0x040fe400000418ff */
[----:B------:R-:W-:Y:S04]  /*3470*/  LDSM.16.M88.4 R20, [R194] ;  /* 0x00000000c214783b */ /* 0x000fe80000000200 */
[----:B------:R-:W2:Y:S02]  /*3480*/  LDSM.16.M88.4 R64, [R190] ;  /* 0x00000000be40783b */ /* 0x000ea40000000200 */
[----:B----4-:R-:W-:Y:S02]  /*3490*/  HMMA.16816.F32.BF16 R44, R8, R24, RZ ;  /* 0x00000018082c723c */ /* 0x010fe400000418ff */
[----:B------:R-:W4:Y:S01]  /*34a0*/  LDSM.16.M88.4 R72, [R190+0x800] ;  /* 0x00080000be48783b */ /* 0x000f220000000200 */
[----:B------:R-:W-:-:S03]  /*34b0*/  ISETP.NE.AND P2, PT, R14, RZ, PT ;  /* 0x000000ff0e00720c */ /* 0x000fc60003f45270 */
[----:B------:R-:W2:Y:S02]  /*34c0*/  LDSM.16.M88.4 R84, [R190+0x1000] ;  /* 0x00100000be54783b */ /* 0x000ea40000000200 */
[C---:B------:R-:W-:Y:S02]  /*34d0*/  HMMA.16816.F32.BF16 R24, R8.reuse, R26, RZ ;  /* 0x0000001a0818723c */ /* 0x040fe400000418ff */
[----:B------:R-:W-:Y:S04]  /*34e0*/  LDSM.16.M88.4 R80, [R187+0x800] ;  /* 0x00080000bb50783b */ /* 0x000fe80000000200 */
[----:B------:R-:W-:Y:S02]  /*34f0*/  LDSM.16.M88.4 R92, [R187+0x1000] ;  /* 0x00100000bb5c783b */ /* 0x000fe40000000200 */
[C---:B------:R-:W-:Y:S02]  /*3500*/  HMMA.16816.F32.BF16 R52, R8.reuse, R32, RZ ;  /* 0x000000200834723c */ /* 0x040fe400000418ff */
[----:B------:R-:W-:Y:S04]  /*3510*/  LDSM.16.M88.4 R88, [R184+0x3000] ;  /* 0x00300000b858783b */ /* 0x000fe80000000200 */
[----:B------:R-:W0:Y:S02]  /*3520*/  LDGDEPBAR ;  /* 0x00000000000079af */ /* 0x000e240000000000 */
[----:B-1----:R-:W-:Y:S08]  /*3530*/  HMMA.16816.F32.BF16 R12, R8, R34, RZ ;  /* 0x00000022080c723c */ /* 0x002ff000000418ff */
[C---:B------:R-:W-:Y:S08]  /*3540*/  HMMA.16816.F32.BF16 R8, R4.reuse, R48, R28 ;  /* 0x000000300408723c */ /* 0x040ff0000004181c */
[C---:B------:R-:W-:Y:S01]  /*3550*/  HMMA.16816.F32.BF16 R28, R4.reuse, R50, R36 ;  /* 0x00000032041c723c */ /* 0x040fe20000041824 */
[----:B------:R-:W1:Y:S07]  /*3560*/  LDSM.16.M88.4 R48, [R190+0x1800] ;  /* 0x00180000be30783b */ /* 0x000e6e0000000200 */
[C---:B------:R-:W-:Y:S08]  /*3570*/  HMMA.16816.F32.BF16 R32, R4.reuse, R56, R40 ;  /* 0x000000380420723c */ /* 0x040ff00000041828 */
[C---:B------:R-:W-:Y:S01]  /*3580*/  HMMA.16816.F32.BF16 R36, R4.reuse, R58, R16 ;  /* 0x0000003a0424723c */ /* 0x040fe20000041810 */
[----:B------:R-:W-:Y:S04]  /*3590*/  LDSM.16.M88.4 R16, [R193] ;  /* 0x00000000c110783b */ /* 0x000fe80000000200 */
[----:B------:R-:W1:Y:S03]  /*35a0*/  LDSM.16.M88.4 R56, [R187] ;  /* 0x00000000bb38783b */ /* 0x000e660000000200 */
[C---:B------:R-:W-:Y:S08]  /*35b0*/  HMMA.16816.F32.BF16 R40, R4.reuse, R60, R44 ;  /* 0x0000003c0428723c */ /* 0x040ff0000004182c */
[C---:B------:R-:W-:Y:S01]  /*35c0*/  HMMA.16816.F32.BF16 R44, R4.reuse, R62, R24 ;  /* 0x0000003e042c723c */ /* 0x040fe20000041818 */
[----:B------:R-:W1:Y:S07]  /*35d0*/  LDSM.16.M88.4 R60, [R187+0x1800] ;  /* 0x00180000bb3c783b */ /* 0x000e6e0000000200 */
[C---:B------:R-:W-:Y:S08]  /*35e0*/  HMMA.16816.F32.BF16 R52, R4.reuse, R76, R52 ;  /* 0x0000004c0434723c */ /* 0x040ff00000041834 */
[----:B------:R-:W-:Y:S01]  /*35f0*/  HMMA.16816.F32.BF16 R24, R4, R78, R12 ;  /* 0x0000004e0418723c */ /* 0x000fe2000004180c */
[----:B------:R-:W-:Y:S04]  /*3600*/  LDSM.16.M88.4 R12, [R191+0x4000] ;  /* 0x00400000bf0c783b */ /* 0x000fe80000000200 */
[----:B------:R-:W-:Y:S03]  /*3610*/  LDSM.16.M88.4 R76, [R184+0x2800] ;  /* 0x00280000b84c783b */ /* 0x000fe60000000200 */
[C---:B--2---:R-:W-:Y:S08]  /*3620*/  HMMA.16816.F32.BF16 R8, R20.reuse, R64, R8 ;  /* 0x000000401408723c */ /* 0x044ff00000041808 */
[C---:B------:R-:W-:Y:S01]  /*3630*/  HMMA.16816.F32.BF16 R4, R20.reuse, R66, R28 ;  /* 0x000000421404723c */ /* 0x040fe2000004181c */
[----:B------:R-:W-:Y:S07]  /*3640*/  LDSM.16.M88.4 R64, [R203] ;  /* 0x00000000cb40783b */ /* 0x000fee0000000200 */
[C---:B----4-:R-:W-:Y:S08]  /*3650*/  HMMA.16816.F32.BF16 R32, R20.reuse, R72, R32 ;  /* 0x000000481420723c */ /* 0x050ff00000041820 */
[C---:B------:R-:W-:Y:S01]  /*3660*/  HMMA.16816.F32.BF16 R36, R20.reuse, R74, R36 ;  /* 0x0000004a1424723c */ /* 0x040fe20000041824 */
[----:B------:R-:W2:Y:S07]  /*3670*/  LDSM.16.M88.4 R72, [R184+0x2000] ;  /* 0x00200000b848783b */ /* 0x000eae0000000200 */
[C---:B------:R-:W-:Y:S08]  /*3680*/  HMMA.16816.F32.BF16 R40, R20.reuse, R84, R40 ;  /* 0x000000541428723c */ /* 0x040ff00000041828 */
[C---:B------:R-:W-:Y:S01]  /*3690*/  HMMA.16816.F32.BF16 R44, R20.reuse, R86, R44 ;  /* 0x00000056142c723c */ /* 0x040fe2000004182c */
[----:B------:R-:W-:Y:S07]  /*36a0*/  LDSM.16.M88.4 R84, [R190+0x2800] ;  /* 0x00280000be54783b */ /* 0x000fee0000000200 */
[C---:B-1----:R-:W-:Y:S08]  /*36b0*/  HMMA.16816.F32.BF16 R52, R20.reuse, R48, R52 ;  /* 0x000000301434723c */ /* 0x042ff00000041834 */
[----:B------:R-:W-:Y:S08]  /*36c0*/  HMMA.16816.F32.BF16 R28, R20, R50, R24 ;  /* 0x00000032141c723c */ /* 0x000ff00000041818 */
[C---:B------:R-:W-:Y:S01]  /*36d0*/  HMMA.16816.F32.BF16 R24, R16.reuse, R56, R8 ;  /* 0x000000381018723c */ /* 0x040fe20000041808 */
[----:B------:R-:W-:Y:S07]  /*36e0*/  LDSM.16.M88.4 R8, [R192+0x4000] ;  /* 0x00400000c008783b */ /* 0x000fee0000000200 */
[C---:B------:R-:W-:Y:S01]  /*36f0*/  HMMA.16816.F32.BF16 R20, R16.reuse, R58, R4 ;  /* 0x0000003a1014723c */ /* 0x040fe20000041804 */
[----:B------:R-:W1:Y:S07]  /*3700*/  LDSM.16.M88.4 R56, [R184+0x3800] ;  /* 0x00380000b838783b */ /* 0x000e6e0000000200 */
[C---:B------:R-:W-:Y:S08]  /*3710*/  HMMA.16816.F32.BF16 R4, R16.reuse, R80, R32 ;  /* 0x000000501004723c */ /* 0x040ff00000041820 */
[C---:B------:R-:W-:Y:S01]  /*3720*/  HMMA.16816.F32.BF16 R36, R16.reuse, R82, R36 ;  /* 0x000000521024723c */ /* 0x040fe20000041824 */
[----:B------:R-:W4:Y:S07]  /*3730*/  LDSM.16.M88.4 R80, [R202] ;  /* 0x00000000ca50783b */ /* 0x000f2e0000000200 */
[C---:B------:R-:W-:Y:S08]  /*3740*/  HMMA.16816.F32.BF16 R40, R16.reuse, R92, R40 ;  /* 0x0000005c1028723c */ /* 0x040ff00000041828 */
[C---:B------:R-:W-:Y:S01]  /*3750*/  HMMA.16816.F32.BF16 R44, R16.reuse, R94, R44 ;  /* 0x0000005e102c723c */ /* 0x040fe2000004182c */
[----:B------:R-:W1:Y:S07]  /*3760*/  LDSM.16.M88.4 R92, [R201] ;  /* 0x00000000c95c783b */ /* 0x000e6e0000000200 */
[C---:B------:R-:W-:Y:S08]  /*3770*/  HMMA.16816.F32.BF16 R52, R16.reuse, R60, R52 ;  /* 0x0000003c1034723c */ /* 0x040ff00000041834 */
[----:B------:R-:W-:Y:S01]  /*3780*/  HMMA.16816.F32.BF16 R32, R16, R62, R28 ;  /* 0x0000003e1020723c */ /* 0x000fe2000004181c */
[----:B------:R-:W1:Y:S07]  /*3790*/  LDSM.16.M88.4 R60, [R200] ;  /* 0x00000000c83c783b */ /* 0x000e6e0000000200 */
[C---:B--2---:R-:W-:Y:S08]  /*37a0*/  HMMA.16816.F32.BF16 R28, R12.reuse, R72, R24 ;  /* 0x000000480c1c723c */ /* 0x044ff00000041818 */
[C---:B------:R-:W-:Y:S01]  /*37b0*/  HMMA.16816.F32.BF16 R24, R12.reuse, R74, R20 ;  /* 0x0000004a0c18723c */ /* 0x040fe20000041814 */
[----:B------:R-:W-:Y:S07]  /*37c0*/  LDSM.16.M88.4 R72, [R187+0x2000] ;  /* 0x00200000bb48783b */ /* 0x000fee0000000200 */
[C---:B------:R-:W-:Y:S01]  /*37d0*/  HMMA.16816.F32.BF16 R20, R12.reuse, R76, R4 ;  /* 0x0000004c0c14723c */ /* 0x040fe20000041804 */
[----:B------:R-:W-:Y:S07]  /*37e0*/  LDSM.16.M88.4 R4, [R194+0x4000] ;  /* 0x00400000c204783b */ /* 0x000fee0000000200 */
[C---:B------:R-:W-:Y:S01]  /*37f0*/  HMMA.16816.F32.BF16 R16, R12.reuse, R78, R36 ;  /* 0x0000004e0c10723c */ /* 0x040fe20000041824 */
[----:B------:R-:W2:Y:S07]  /*3800*/  LDSM.16.M88.4 R76, [R190+0x2000] ;  /* 0x00200000be4c783b */ /* 0x000eae0000000200 */
[C---:B------:R-:W-:Y:S08]  /*3810*/  HMMA.16816.F32.BF16 R40, R12.reuse, R88, R40 ;  /* 0x000000580c28723c */ /* 0x040ff00000041828 */
[C---:B------:R-:W-:Y:S01]  /*3820*/  HMMA.16816.F32.BF16 R48, R12.reuse, R90, R44 ;  /* 0x0000005a0c30723c */ /* 0x040fe2000004182c */
[----:B------:R-:W2:Y:S07]  /*3830*/  LDSM.16.M88.4 R88, [R190+0x3000] ;  /* 0x00300000be58783b */ /* 0x000eae0000000200 */
[C---:B-1----:R-:W-:Y:S08]  /*3840*/  HMMA.16816.F32.BF16 R44, R12.reuse, R56, R52 ;  /* 0x000000380c2c723c */ /* 0x042ff00000041834 */
[----:B------:R-:W-:Y:S08]  /*3850*/  HMMA.16816.F32.BF16 R36, R12, R58, R32 ;  /* 0x0000003a0c24723c */ /* 0x000ff00000041820 */
[C---:B------:R-:W-:Y:S08]  /*3860*/  HMMA.16816.F32.BF16 R32, R8.reuse, R64, R28 ;  /* 0x000000400820723c */ /* 0x040ff0000004181c */
[C---:B------:R-:W-:Y:S01]  /*3870*/  HMMA.16816.F32.BF16 R28, R8.reuse, R66, R24 ;  /* 0x00000042081c723c */ /* 0x040fe20000041818 */
[----:B------:R-:W1:Y:S07]  /*3880*/  LDSM.16.M88.4 R64, [R190+0x3800] ;  /* 0x00380000be40783b */ /* 0x000e6e0000000200 */
[C---:B----4-:R-:W-:Y:S01]  /*3890*/  HMMA.16816.F32.BF16 R24, R8.reuse, R80, R20 ;  /* 0x000000500818723c */ /* 0x050fe20000041814 */
[----:B------:R-:W4:Y:S07]  /*38a0*/  LDSM.16.M88.4 R20, [R193+0x4000] ;  /* 0x00400000c114783b */ /* 0x000f2e0000000200 */
[C---:B------:R-:W-:Y:S01]  /*38b0*/  HMMA.16816.F32.BF16 R16, R8.reuse, R82, R16 ;  /* 0x000000520810723c */ /* 0x040fe20000041810 */
[----:B------:R-:W1:Y:S07]  /*38c0*/  LDSM.16.M88.4 R80, [R187+0x2800] ;  /* 0x00280000bb50783b */ /* 0x000e6e0000000200 */
[C---:B------:R-:W-:Y:S01]  /*38d0*/  HMMA.16816.F32.BF16 R12, R8.reuse, R92, R40 ;  /* 0x0000005c080c723c */ /* 0x040fe20000041828 */
[----:B------:R-:W-:Y:S07]  /*38e0*/  LDSM.16.M88.4 R40, [R187+0x3000] ;  /* 0x00300000bb28783b */ /* 0x000fee0000000200 */
[C---:B------:R-:W-:Y:S08]  /*38f0*/  HMMA.16816.F32.BF16 R56, R8.reuse, R94, R48 ;  /* 0x0000005e0838723c */ /* 0x040ff00000041830 */
[C---:B------:R-:W-:Y:S08]  /*3900*/  HMMA.16816.F32.BF16 R48, R8.reuse, R60, R44 ;  /* 0x0000003c0830723c */ /* 0x040ff0000004182c */
        /* <DEDUP_REMOVED lines=8> */
[C---:B------:R-:W-:Y:S01]  /*3990*/  HMMA.16816.F32.BF16 R8, R4.reuse, R90, R56 ;  /* 0x0000005a0408723c */ /* 0x040fe20000041838 */
[----:B------:R-:W2:Y:S04]  /*39a0*/  LDSM.16.M88.4 R88, [R187+0x3800] ;  /* 0x00380000bb58783b */ /* 0x000ea80000000200 */
[----:B------:R-:W-:Y:S03]  /*39b0*/  LDSM.16.M88.4 R56, [R187+0x4000] ;  /* 0x00400000bb38783b */ /* 0x000fe60000000200 */
[C---:B------:R-:W-:Y:S01]  /*39c0*/  HMMA.16816.F32.BF16 R28, R4.reuse, R78, R28 ;  /* 0x0000004e041c723c */ /* 0x040fe2000004181c */
[----:B------:R-:W-:Y:S07]  /*39d0*/  LDSM.16.M88.4 R76, [R184+0x5800] ;  /* 0x00580000b84c783b */ /* 0x000fee0000000200 */
[C---:B-1----:R-:W-:Y:S08]  /*39e0*/  HMMA.16816.F32.BF16 R48, R4.reuse, R64, R48 ;  /* 0x000000400430723c */ /* 0x042ff00000041830 */
[----:B------:R-:W-:Y:S01]  /*39f0*/  HMMA.16816.F32.BF16 R96, R4, R66, R44 ;  /* 0x000000420460723c */ /* 0x000fe2000004182c */
[----:B------:R-:W-:Y:S04]  /*3a00*/  LDSM.16.M88.4 R64, [R198] ;  /* 0x00000000c640783b */ /* 0x000fe80000000200 */
[----:B------:R-:W-:Y:S03]  /*3a10*/  LDSM.16.M88.4 R44, [R184+0x5000] ;  /* 0x00500000b82c783b */ /* 0x000fe60000000200 */
[C---:B----4-:R-:W-:Y:S01]  /*3a20*/  HMMA.16816.F32.BF16 R4, R20.reuse, R72, R36 ;  /* 0x000000481404723c */ /* 0x050fe20000041824 */
[----:B------:R-:W1:Y:S07]  /*3a30*/  LDSM.16.M88.4 R36, [R199] ;  /* 0x00000000c724783b */ /* 0x000e6e0000000200 */
[C---:B------:R-:W-:Y:S08]  /*3a40*/  HMMA.16816.F32.BF16 R28, R20.reuse, R74, R28 ;  /* 0x0000004a141c723c */ /* 0x040ff0000004181c */
[----:B------:R-:W-:Y:S01]  /*3a50*/  HMMA.16816.F32.BF16 R72, R20, R82, R52 ;  /* 0x000000521448723c */ /* 0x000fe20000041834 */
[----:B------:R-:W4:Y:S07]  /*3a60*/  LDSM.16.M88.4 R52, [R184+0x4800] ;  /* 0x00480000b834783b */ /* 0x000f2e0000000200 */
[----:B--2---:R-:W-:Y:S08]  /*3a70*/  HMMA.16816.F32.BF16 R4, R16, R60, R4 ;  /* 0x0000003c1004723c */ /* 0x004ff00000041804 */
[C---:B------:R-:W-:Y:S08]  /*3a80*/  HMMA.16816.F32.BF16 R32, R20.reuse, R80, R32 ;  /* 0x000000501420723c */ /* 0x040ff00000041820 */
[C---:B------:R-:W-:Y:S01]  /*3a90*/  HMMA.16816.F32.BF16 R80, R20.reuse, R42, R8 ;  /* 0x0000002a1450723c */ /* 0x040fe20000041808 */
[----:B------:R-:W-:Y:S07]  /*3aa0*/  LDSM.16.M88.4 R8, [R194+0x8000] ;  /* 0x00800000c208783b */ /* 0x000fee0000000200 */
[----:B------:R-:W-:Y:S01]  /*3ab0*/  HMMA.16816.F32.BF16 R92, R20, R88, R48 ;  /* 0x00000058145c723c */ /* 0x000fe20000041830 */
[----:B------:R-:W2:Y:S07]  /*3ac0*/  LDSM.16.M88.4 R48, [R190+0x4000] ;  /* 0x00400000be30783b */ /* 0x000eae0000000200 */
[----:B------:R-:W-:Y:S01]  /*3ad0*/  HMMA.16816.F32.BF16 R28, R16, R62, R28 ;  /* 0x0000003e101c723c */ /* 0x000fe2000004181c */
[----:B------:R-:W-:Y:S07]  /*3ae0*/  LDSM.16.M88.4 R60, [R190+0x4800] ;  /* 0x00480000be3c783b */ /* 0x000fee0000000200 */
[----:B------:R-:W-:Y:S08]  /*3af0*/  HMMA.16816.F32.BF16 R84, R20, R40, R24 ;  /* 0x000000281454723c */ /* 0x000ff00000041818 */
[C---:B-1----:R-:W-:Y:S01]  /*3b00*/  HMMA.16816.F32.BF16 R24, R12.reuse, R36, R4 ;  /* 0x000000240c18723c */ /* 0x042fe20000041804 */
[----:B------:R-:W1:Y:S07]  /*3b10*/  LDSM.16.M88.4 R4, [R193+0x8000] ;  /* 0x00800000c104783b */ /* 0x000e6e0000000200 */
[----:B------:R-:W-:Y:S08]  /*3b20*/  HMMA.16816.F32.BF16 R28, R12, R38, R28 ;  /* 0x000000260c1c723c */ /* 0x000ff0000004181c */
[----:B----4-:R-:W-:Y:S08]  /*3b30*/  HMMA.16816.F32.BF16 R32, R16, R52, R32 ;  /* 0x000000341020723c */ /* 0x010ff00000041820 */
[----:B--2---:R-:W-:Y:S08]  /*3b40*/  HMMA.16816.F32.BF16 R24, R8, R48, R24 ;  /* 0x000000300818723c */ /* 0x004ff00000041818 */
[----:B------:R-:W-:Y:S01]  /*3b50*/  HMMA.16816.F32.BF16 R40, R16, R54, R72 ;  /* 0x000000361028723c */ /* 0x000fe20000041848 */
[----:B------:R-:W2:Y:S04]  /*3b60*/  LDSM.16.M88.4 R72, [R197] ;  /* 0x00000000c548783b */ /* 0x000ea80000000200 */
[----:B------:R-:W4:Y:S03]  /*3b70*/  LDSM.16.M88.4 R52, [R187+0x4800] ;  /* 0x00480000bb34783b */ /* 0x000f260000000200 */
        /* <DEDUP_REMOVED lines=13> */
[----:B---3--:R-:W-:-:S07]  /*3c50*/  FMUL.FTZ R0, R49, c[0x0][0x320] ;  /* 0x0000c80031007a20 */ /* 0x008fce0000410000 */
[----:B------:R-:W-:Y:S01]  /*3c60*/  HMMA.16816.F32.BF16 R20, R8, R62, R32 ;  /* 0x0000003e0814723c */ /* 0x000fe20000041820 */
[----:B------:R-:W2:Y:S07]  /*3c70*/  LDSM.16.M88.4 R60, [R196] ;  /* 0x00000000c43c783b */ /* 0x000eae0000000200 */
[----:B------:R-:W-:Y:S01]  /*3c80*/  HMMA.16816.F32.BF16 R64, R16, R76, R92 ;  /* 0x0000004c1040723c */ /* 0x000fe2000004185c */
[----:B------:R3:W1:Y:S07]  /*3c90*/  MUFU.TANH R76, R0 ;  /* 0x00000000004c7308 */ /* 0x00066e0000002400 */
[----:B----4-:R-:W-:Y:S01]  /*3ca0*/  HMMA.16816.F32.BF16 R36, R4, R52, R36 ;  /* 0x000000340424723c */ /* 0x010fe20000041824 */
[----:B---3--:R-:W-:-:S04]  /*3cb0*/  FMUL.FTZ R0, R50, c[0x0][0x320] ;  /* 0x0000c80032007a20 */ /* 0x008fc80000410000 */
        /* <DEDUP_REMOVED lines=103> */
.L_x_895:
[----:B--234-:R-:W-:Y:S05]  /*4330*/  BSYNC B0 ;  /* 0x0000000000007941 */ /* 0x01cfea0003800000 */
.L_x_894:
[----:B-1----:R-:W2:Y:S01]  /*4340*/  LDL R0, [R1+0x4] ;  /* 0x0000040001007983 */ /* 0x002ea20000100800 */
[----:B------:R-:W-:-:S03]  /*4350*/  IMAD.IADD R3, R100, 0x1, -R229 ;  /* 0x0000000164037824 */ /* 0x000fc600078e0ae5 */
[----:B------:R-:W-:Y:S04]  /*4360*/  LDSM.16.MT88.4 R28, [R185] ;  /* 0x00000000b91c783b */ /* 0x000fe80000004200 */
[----:B------:R-:W-:Y:S04]  /*4370*/  LDSM.16.MT88.4 R32, [R189+0x2000] ;  /* 0x00200000bd20783b */ /* 0x000fe80000004200 */
[----:B------:R-:W0:Y:S01]  /*4380*/  LDGDEPBAR ;  /* 0x00000000000079af */ /* 0x000e220000000000 */
[----:B--2---:R-:W-:-:S04]  /*4390*/  IMAD.IADD R0, R0, 0x1, R233 ;  /* 0x0000000100007824 */ /* 0x004fc800078e02e9 */
[----:B------:R-:W-:-:S05]  /*43a0*/  @P2 IMAD.HI.U32 R2, R0, c[0x0][0x2c8], RZ ;  /* 0x0000b20000022a27 */ /* 0x000fca00078e00ff */
[----:B------:R-:W-:-:S05]  /*43b0*/  @P2 SHF.R.U32.HI R0, RZ, c[0x0][0x2cc], R2 ;  /* 0x0000b300ff002a19 */ /* 0x000fca0000011602 */
[----:B------:R-:W1:Y:S04]  /*43c0*/  SHFL.IDX PT, R2, R0, RZ, 0x1c1f ;  /* 0x001c1fff00027589 */ /* 0x000e6800000e0000 */
[----:B------:R2:W3:Y:S02]  /*43d0*/  SHFL.IDX PT, R4, R0, 0x1, 0x1c1f ;  /* 0x003c1f0000047f89 */ /* 0x0004e400000e0000 */
[----:B--2---:R-:W-:-:S04]  /*43e0*/  IMAD.MOV.U32 R0, RZ, RZ, -0x40 ;  /* 0xffffffc0ff007424 */ /* 0x004fc800078e00ff */
[----:B------:R-:W-:-:S05]  /*43f0*/  IMAD R0, R68, R0, 0x1 ;  /* 0x0000000144007424 */ /* 0x000fca00078e0200 */
[----:B------:R-:W-:-:S05]  /*4400*/  IADD3 R0, -R229, R0, R230 ;  /* 0x00000000e5007210 */ /* 0x000fca0007ffe1e6 */
[----:B------:R-:W-:-:S04]  /*4410*/  IMAD.IADD R0, R0, 0x1, -R231 ;  /* 0x0000000100007824 */ /* 0x000fc800078e0ae7 */
[C---:B-1----:R-:W-:Y:S02]  /*4420*/  IMAD.IADD R2, R0.reuse, 0x1, R2 ;  /* 0x0000000100027824 */ /* 0x042fe400078e0202 */
[----:B---3--:R-:W-:-:S03]  /*4430*/  IMAD.IADD R0, R0, 0x1, R4 ;  /* 0x0000000100007824 */ /* 0x008fc600078e0204 */
[C---:B------:R-:W-:Y:S02]  /*4440*/  IMNMX R2, R3.reuse, R2, PT ;  /* 0x0000000203027217 */ /* 0x040fe40003800200 */
[----:B------:R-:W-:Y:S02]  /*4450*/  IMNMX R0, R3, R0, PT ;  /* 0x0000000003007217 */ /* 0x000fe40003800200 */
[C---:B------:R-:W-:Y:S02]  /*4460*/  ISETP.GT.AND P0, PT, R2.reuse, RZ, PT ;  /* 0x000000ff0200720c */ /* 0x040fe40003f04270 */
[C---:B------:R-:W-:Y:S02]  /*4470*/  ISETP.GT.AND P6, PT, R2.reuse, 0x1, PT ;  /* 0x000000010200780c */ /* 0x040fe40003fc4270 */
[----:B------:R-:W-:Y:S02]  /*4480*/  ISETP.GT.AND P1, PT, R2, 0x8, PT ;  /* 0x000000080200780c */ /* 0x000fe40003f24270 */
[----:B------:R-:W-:-:S02]  /*4490*/  FSEL R6, R80, -INF , P0 ;  /* 0xff80000050067808 */ /* 0x000fc40000000000 */
[----:B------:R-:W-:Y:S02]  /*44a0*/  ISETP.GT.AND P0, PT, R2, 0x9, PT ;  /* 0x000000090200780c */ /* 0x000fe40003f04270 */
[----:B------:R-:W-:Y:S02]  /*44b0*/  FSEL R7, R76, -INF , P6 ;  /* 0xff8000004c077808 */ /* 0x000fe40003000000 */
[----:B------:R-:W-:Y:S02]  /*44c0*/  FSEL R11, R70, -INF , P1 ;  /* 0xff800000460b7808 */ /* 0x000fe40000800000 */
        /* <DEDUP_REMOVED lines=9> */
[----:B------:R-:W-:Y:S02]  /*4560*/  FMNMX.FTZ R3, R6, R7, !PT ;  /* 0x0000000706037209 */ /* 0x000fe40007810000 */
[C---:B------:R-:W-:Y:S02]  /*4570*/  ISETP.GT.AND P0, PT, R2.reuse, 0x21, PT ;  /* 0x000000210200780c */ /* 0x040fe40003f04270 */
[----:B------:R-:W-:Y:S02]  /*4580*/  FSEL R43, R43, -INF , P6 ;  /* 0xff8000002b2b7808 */ /* 0x000fe40003000000 */
[----:B------:R-:W-:Y:S02]  /*4590*/  FSEL R102, R25, -INF , P1 ;  /* 0xff80000019667808 */ /* 0x000fe40000800000 */
[C---:B------:R-:W-:Y:S02]  /*45a0*/  ISETP.GT.AND P6, PT, R2.reuse, 0x28, PT ;  /* 0x000000280200780c */ /* 0x040fe40003fc4270 */
[----:B------:R-:W-:-:S02]  /*45b0*/  ISETP.GT.AND P1, PT, R2, 0x29, PT ;  /* 0x000000290200780c */ /* 0x000fc40003f24270 */
[----:B------:R-:W-:Y:S02]  /*45c0*/  FMNMX.FTZ R3, R11, R3, !PT ;  /* 0x000000030b037209 */ /* 0x000fe40007810000 */
[----:B------:R-:W-:Y:S02]  /*45d0*/  FSEL R116, R24, -INF , P0 ;  /* 0xff80000018747808 */ /* 0x000fe40000000000 */
[----:B------:R-:W-:Y:S02]  /*45e0*/  ISETP.GT.AND P0, PT, R2, 0x30, PT ;  /* 0x000000300200780c */ /* 0x000fe40003f04270 */
[----:B------:R-:W-:Y:S02]  /*45f0*/  FSEL R124, R18, -INF , P6 ;  /* 0xff800000127c7808 */ /* 0x000fe40003000000 */
[----:B------:R-:W-:Y:S02]  /*4600*/  FSEL R125, R17, -INF , P1 ;  /* 0xff800000117d7808 */ /* 0x000fe40000800000 */
[----:B------:R-:W-:-:S02]  /*4610*/  ISETP.GT.AND P6, PT, R2, 0x31, PT ;  /* 0x000000310200780c */ /* 0x000fc40003fc4270 */
[----:B------:R-:W-:Y:S02]  /*4620*/  ISETP.GT.AND P1, PT, R2, 0x38, PT ;  /* 0x000000380200780c */ /* 0x000fe40003f24270 */
[----:B------:R-:W-:Y:S02]  /*4630*/  FMNMX.FTZ R3, R12, R3, !PT ;  /* 0x000000030c037209 */ /* 0x000fe40007810000 */
[----:B------:R-:W-:Y:S02]  /*4640*/  FSEL R127, R16, -INF , P0 ;  /* 0xff800000107f7808 */ /* 0x000fe40000000000 */
[----:B------:R-:W-:Y:S02]  /*4650*/  ISETP.GT.AND P0, PT, R2, 0x39, PT ;  /* 0x000000390200780c */ /* 0x000fe40003f04270 */
[----:B------:R-:W-:Y:S02]  /*4660*/  FSEL R228, R10, -INF , P6 ;  /* 0xff8000000ae47808 */ /* 0x000fe40003000000 */
[----:B------:R-:W-:-:S02]  /*4670*/  FSEL R240, R9, -INF , P1 ;  /* 0xff80000009f07808 */ /* 0x000fc40000800000 */
[C---:B------:R-:W-:Y:S02]  /*4680*/  ISETP.GT.AND P6, PT, R0.reuse, RZ, PT ;  /* 0x000000ff0000720c */ /* 0x040fe40003fc4270 */
[----:B------:R-:W-:Y:S02]  /*4690*/  ISETP.GT.AND P1, PT, R0, 0x1, PT ;  /* 0x000000010000780c */ /* 0x000fe40003f24270 */
[----:B------:R-:W-:Y:S02]  /*46a0*/  FMNMX.FTZ R3, R37, R3, !PT ;  /* 0x0000000325037209 */ /* 0x000fe40007810000 */
[----:B------:R-:W-:Y:S02]  /*46b0*/  FSEL R241, R8, -INF , P0 ;  /* 0xff80000008f17808 */ /* 0x000fe40000000000 */
[----:B------:R-:W-:Y:S02]  /*46c0*/  ISETP.GT.AND P0, PT, R0, 0x8, PT ;  /* 0x000000080000780c */ /* 0x000fe40003f04270 */
[----:B------:R-:W-:-:S02]  /*46d0*/  FSEL R8, R73, -INF , P6 ;  /* 0xff80000049087808 */ /* 0x000fc40003000000 */
[----:B------:R-:W-:Y:S02]  /*46e0*/  FSEL R10, R72, -INF , P1 ;  /* 0xff800000480a7808 */ /* 0x000fe40000800000 */
        /* <DEDUP_REMOVED lines=31> */
[----:B------:R-:W-:Y:S01]  /*48e0*/  FMNMX.FTZ R2, R103, R2, !PT ;  /* 0x0000000267027209 */ /* 0x000fe20007810000 */
[----:B------:R-:W-:Y:S01]  /*48f0*/  LDSM.16.MT88.4 R24, [R186] ;  /* 0x00000000ba18783b */ /* 0x000fe20000004200 */
        /* <DEDUP_REMOVED lines=10> */
[----:B------:R-:W-:Y:S01]  /*49a0*/  FSEL R126, R20, -INF , P0 ;  /* 0xff800000147e7808 */ /* 0x000fe20000000000 */
[----:B------:R-:W1:Y:S01]  /*49b0*/  SHFL.BFLY PT, R5, R3, 0x2, 0x1f ;  /* 0x0c401f0003057f89 */ /* 0x000e6200000e0000 */
[----:B------:R-:W-:Y:S02]  /*49c0*/  FMNMX.FTZ R2, R117, R2, !PT ;  /* 0x0000000275027209 */ /* 0x000fe40007810000 */
[----:B------:R-:W-:Y:S01]  /*49d0*/  ISETP.GT.AND P0, PT, R0, 0x38, PT ;  /* 0x000000380000780c */ /* 0x000fe20003f04270 */
[----:B------:R-:W-:Y:S01]  /*49e0*/  LDSM.16.MT88.4 R20, [R189] ;  /* 0x00000000bd14783b */ /* 0x000fe20000004200 */
[----:B------:R-:W-:Y:S02]  /*49f0*/  FSEL R227, R19, -INF , P1 ;  /* 0xff80000013e37808 */ /* 0x000fe40000800000 */
[----:B------:R-:W-:Y:S01]  /*4a00*/  FMNMX.FTZ R2, R126, R2, !PT ;  /* 0x000000027e027209 */ /* 0x000fe20007810000 */
[----:B------:R-:W-:Y:S01]  /*4a10*/  LDSM.16.MT88.4 R16, [R188] ;  /* 0x00000000bc10783b */ /* 0x000fe20000004200 */
[----:B------:R-:W-:-:S02]  /*4a20*/  ISETP.GT.AND P1, PT, R0, 0x39, PT ;  /* 0x000000390000780c */ /* 0x000fc40003f24270 */
[----:B------:R-:W-:Y:S02]  /*4a30*/  FSEL R226, R15, -INF , P0 ;  /* 0xff8000000fe27808 */ /* 0x000fe40000000000 */
[----:B------:R-:W-:Y:S02]  /*4a40*/  FMNMX.FTZ R2, R227, R2, !PT ;  /* 0x00000002e3027209 */ /* 0x000fe40007810000 */
[----:B------:R-:W-:Y:S02]  /*4a50*/  FSEL R234, R14, -INF , P1 ;  /* 0xff8000000eea7808 */ /* 0x000fe40000800000 */
[----:B------:R-:W-:-:S04]  /*4a60*/  FMNMX.FTZ R2, R226, R2, !PT ;  /* 0x00000002e2027209 */ /* 0x000fc80007810000 */
[----:B------:R-:W-:Y:S02]  /*4a70*/  FMNMX.FTZ R2, R234, R2, !PT ;  /* 0x00000002ea027209 */ /* 0x000fe40007810000 */
[----:B-1----:R-:W-:-:S03]  /*4a80*/  FMNMX.FTZ R0, R3, R5, !PT ;  /* 0x0000000503007209 */ /* 0x002fc60007810000 */
[----:B------:R-:W1:Y:S04]  /*4a90*/  SHFL.BFLY PT, R4, R2, 0x2, 0x1f ;  /* 0x0c401f0002047f89 */ /* 0x000e6800000e0000 */
[----:B------:R-:W2:Y:S01]  /*4aa0*/  SHFL.BFLY PT, R5, R0, 0x1, 0x1f ;  /* 0x0c201f0000057f89 */ /* 0x000ea200000e0000 */
[----:B-1----:R-:W-:Y:S02]  /*4ab0*/  FMNMX.FTZ R3, R2, R4, !PT ;  /* 0x0000000402037209 */ /* 0x002fe40007810000 */
[----:B--2---:R-:W-:-:S03]  /*4ac0*/  FMNMX.FTZ R101, R0, R5, !PT ;  /* 0x0000000500657209 */ /* 0x004fc60007810000 */
[----:B------:R-:W1:Y:S01]  /*4ad0*/  SHFL.BFLY PT, R4, R3, 0x1, 0x1f ;  /* 0x0c201f0003047f89 */ /* 0x000e6200000e0000 */
[C---:B------:R-:W-:Y:S01]  /*4ae0*/  FSETP.NEU.FTZ.AND P0, PT, R101.reuse, -INF , PT ;  /* 0xff8000006500780b */ /* 0x040fe20003f1d000 */
[----:B------:R-:W-:-:S05]  /*4af0*/  FMUL.FTZ R2, R101, c[0x0][0x2d0] ;  /* 0x0000b40065027a20 */ /* 0x000fca0000410000 */
[----:B------:R-:W-:-:S05]  /*4b00*/  FSEL R2, R2, RZ, P0 ;  /* 0x000000ff02027208 */ /* 0x000fca0000000000 */
[----:B------:R-:W-:-:S04]  /*4b10*/  FFMA.FTZ R0, R6, c[0x0][0x2d0], -R2 ;  /* 0x0000b40006007a23 */ /* 0x000fc80000010802 */
[----:B------:R2:W-:Y:S01]  /*4b20*/  MUFU.EX2 R213, R0 ;  /* 0x0000000000d57308 */ /* 0x0005e20000000800 */
[----:B-1----:R-:W-:Y:S01]  /*4b30*/  FMNMX.FTZ R100, R3, R4, !PT ;  /* 0x0000000403647209 */ /* 0x002fe20007810000 */
[----:B------:R-:W-:-:S03]  /*4b40*/  FFMA.FTZ R3, R11, c[0x0][0x2d0], -R2 ;  /* 0x0000b4000b037a23 */ /* 0x000fc60000010802 */
[----:B------:R-:W-:-:S03]  /*4b50*/  FSETP.NEU.FTZ.AND P0, PT, R100, -INF , PT ;  /* 0xff8000006400780b */ /* 0x000fc60003f1d000 */
[----:B------:R1:W-:Y:S01]  /*4b60*/  MUFU.EX2 R211, R3 ;  /* 0x0000000300d37308 */ /* 0x0003e20000000800 */
[----:B--2---:R-:W-:-:S07]  /*4b70*/  FFMA.FTZ R0, R7, c[0x0][0x2d0], -R2 ;  /* 0x0000b40007007a23 */ /* 0x004fce0000010802 */
[----:B------:R2:W3:Y:S01]  /*4b80*/  MUFU.EX2 R214, R0 ;  /* 0x0000000000d67308 */ /* 0x0004e20000000800 */
[----:B-1----:R-:W-:-:S07]  /*4b90*/  FFMA.FTZ R3, R12, c[0x0][0x2d0], -R2 ;  /* 0x0000b4000c037a23 */ /* 0x002fce0000010802 */
[----:B------:R1:W4:Y:S01]  /*4ba0*/  MUFU.EX2 R210, R3 ;  /* 0x0000000300d27308 */ /* 0x0003220000000800 */
[----:B--2---:R-:W-:Y:S01]  /*4bb0*/  FMUL.FTZ R0, R100, c[0x0][0x2d0] ;  /* 0x0000b40064007a20 */ /* 0x004fe20000410000 */
[----:B---3--:R-:W-:-:S04]  /*4bc0*/  F2FP.BF16.PACK_AB R4, R214, R213 ;  /* 0x000000d5d604723e */ /* 0x008fc800000010ff */
[----:B------:R-:W-:-:S05]  /*4bd0*/  FSEL R0, R0, RZ, P0 ;  /* 0x000000ff00007208 */ /* 0x000fca0000000000 */
[----:B-1----:R-:W-:Y:S01]  /*4be0*/  FFMA.FTZ R3, R8, c[0x0][0x2d0], -R0 ;  /* 0x0000b40008037a23 */ /* 0x002fe20000010800 */
[----:B----4-:R-:W-:-:S03]  /*4bf0*/  F2FP.BF16.PACK_AB R6, R210, R211 ;  /* 0x000000d3d206723e */ /* 0x010fc600000010ff */
[----:B------:R1:W-:Y:S02]  /*4c00*/  MUFU.EX2 R212, R3 ;  /* 0x0000000300d47308 */ /* 0x0003e40000000800 */
[----:B-1----:R-:W-:-:S06]  /*4c10*/  FFMA.FTZ R3, R10, c[0x0][0x2d0], -R0 ;  /* 0x0000b4000a037a23 */ /* 0x002fcc0000010800 */
[----:B------:R1:W2:Y:S02]  /*4c20*/  MUFU.EX2 R252, R3 ;  /* 0x0000000300fc7308 */ /* 0x0002a40000000800 */
[--C-:B-1----:R-:W-:Y:S01]  /*4c30*/  FFMA.FTZ R3, R9, c[0x0][0x2d0], -R0.reuse ;  /* 0x0000b40009037a23 */ /* 0x102fe20000010800 */
[----:B--2---:R-:W-:Y:S01]  /*4c40*/  F2FP.BF16.PACK_AB R5, R252, R212 ;  /* 0x000000d4fc05723e */ /* 0x004fe200000010ff */
[----:B------:R-:W-:Y:S04]  /*4c50*/  LDSM.16.MT88.4 R8, [R186+0x2000] ;  /* 0x00200000ba08783b */ /* 0x000fe80000004200 */
[----:B------:R1:W-:Y:S02]  /*4c60*/  MUFU.EX2 R251, R3 ;  /* 0x0000000300fb7308 */ /* 0x0003e40000000800 */
[----:B-1----:R-:W-:-:S02]  /*4c70*/  FFMA.FTZ R3, R13, c[0x0][0x2d0], -R0 ;  /* 0x0000b4000d037a23 */ /* 0x002fc40000010800 */
        /* <DEDUP_REMOVED lines=12> */
[----:B------:R-:W3:Y:S07]  /*4d40*/  LDSM.16.MT88.4 R16, [R186+0x4000] ;  /* 0x00400000ba10783b */ /* 0x000eee0000004200 */
[----:B------:R-:W-:Y:S01]  /*4d50*/  HMMA.16816.F32.BF16 R104, R4, R20, RZ ;  /* 0x000000140468723c */ /* 0x000fe200000418ff */
[----:B--2---:R-:W-:-:S04]  /*4d60*/  FFMA.FTZ R3, R40, c[0x0][0x2d0], -R2 ;  /* 0x0000b40028037a23 */ /* 0x004fc80000010802 */
[----:B------:R2:W-:Y:S03]  /*4d70*/  MUFU.EX2 R247, R3 ;  /* 0x0000000300f77308 */ /* 0x0005e60000000800 */
[C---:B------:R-:W-:Y:S01]  /*4d80*/  HMMA.16816.F32.BF16 R88, R4.reuse, R22, RZ ;  /* 0x000000160458723c */ /* 0x040fe200000418ff */
[----:B------:R-:W3:Y:S07]  /*4d90*/  LDSM.16.MT88.4 R20, [R185+0x4000] ;  /* 0x00400000b914783b */ /* 0x000eee0000004200 */
[----:B-1----:R-:W-:Y:S01]  /*4da0*/  HMMA.16816.F32.BF16 R68, R4, R12, RZ ;  /* 0x0000000c0444723c */ /* 0x002fe200000418ff */
[----:B--2---:R-:W-:-:S07]  /*4db0*/  FFMA.FTZ R3, R43, c[0x0][0x2d0], -R2 ;  /* 0x0000b4002b037a23 */ /* 0x004fce0000010802 */
[C---:B------:R-:W-:Y:S01]  /*4dc0*/  HMMA.16816.F32.BF16 R64, R4.reuse, R14, RZ ;  /* 0x0000000e0440723c */ /* 0x040fe200000418ff */
[----:B------:R-:W1:Y:S01]  /*4dd0*/  LDSM.16.MT88.4 R12, [R189+0x4000] ;  /* 0x00400000bd0c783b */ /* 0x000e620000004200 */
[----:B------:R2:W-:Y:S06]  /*4de0*/  MUFU.EX2 R250, R3 ;  /* 0x0000000300fa7308 */ /* 0x0005ec0000000800 */
[C---:B------:R-:W-:Y:S08]  /*4df0*/  HMMA.16816.F32.BF16 R60, R4.reuse, R8, RZ ;  /* 0x00000008043c723c */ /* 0x040ff000000418ff */
[----:B------:R-:W-:Y:S01]  /*4e00*/  HMMA.16816.F32.BF16 R52, R4, R10, RZ ;  /* 0x0000000a0434723c */ /* 0x000fe200000418ff */
[----:B------:R-:W1:Y:S01]  /*4e10*/  LDSM.16.MT88.4 R8, [R188+0x4000] ;  /* 0x00400000bc08783b */ /* 0x000e620000004200 */
[----:B--2---:R-:W-:-:S04]  /*4e20*/  FFMA.FTZ R3, R36, c[0x0][0x2d0], -R0 ;  /* 0x0000b40024037a23 */ /* 0x004fc80000010800 */
[----:B------:R2:W-:Y:S02]  /*4e30*/  MUFU.EX2 R242, R3 ;  /* 0x0000000300f27308 */ /* 0x0005e40000000800 */
[C---:B------:R-:W-:Y:S08]  /*4e40*/  HMMA.16816.F32.BF16 R76, R4.reuse, R24, RZ ;  /* 0x00000018044c723c */ /* 0x040ff000000418ff */
[----:B------:R-:W-:Y:S01]  /*4e50*/  HMMA.16816.F32.BF16 R92, R4, R26, RZ ;  /* 0x0000001a045c723c */ /* 0x000fe200000418ff */
[----:B------:R-:W1:Y:S01]  /*4e60*/  LDSM.16.MT88.4 R24, [R189+0x800] ;  /* 0x00080000bd18783b */ /* 0x000e620000004200 */
[----:B--2---:R-:W-:-:S06]  /*4e70*/  FFMA.FTZ R3, R41, c[0x0][0x2d0], -R0 ;  /* 0x0000b40029037a23 */ /* 0x004fcc0000010800 */
[C---:B---3--:R-:W-:Y:S01]  /*4e80*/  HMMA.16816.F32.BF16 R44, R4.reuse, R28, RZ ;  /* 0x0000001c042c723c */ /* 0x048fe200000418ff */
[----:B------:R2:W3:Y:S07]  /*4e90*/  MUFU.EX2 R245, R3 ;  /* 0x0000000300f57308 */ /* 0x0004ee0000000800 */
[C---:B------:R-:W-:Y:S01]  /*4ea0*/  HMMA.16816.F32.BF16 R108, R4.reuse, R30, RZ ;  /* 0x0000001e046c723c */ /* 0x040fe200000418ff */
[----:B------:R-:W1:Y:S07]  /*4eb0*/  LDSM.16.MT88.4 R28, [R186+0x800] ;  /* 0x00080000ba1c783b */ /* 0x000e6e0000004200 */
[----:B------:R-:W-:Y:S01]  /*4ec0*/  HMMA.16816.F32.BF16 R56, R4, R32, RZ ;  /* 0x000000200438723c */ /* 0x000fe200000418ff */
[----:B--2---:R-:W-:-:S04]  /*4ed0*/  FFMA.FTZ R3, R39, c[0x0][0x2d0], -R0 ;  /* 0x0000b40027037a23 */ /* 0x004fc80000010800 */
[----:B------:R2:W-:Y:S03]  /*4ee0*/  MUFU.EX2 R244, R3 ;  /* 0x0000000300f47308 */ /* 0x0005e60000000800 */
[C---:B------:R-:W-:Y:S01]  /*4ef0*/  HMMA.16816.F32.BF16 R48, R4.reuse, R34, RZ ;  /* 0x000000220430723c */ /* 0x040fe200000418ff */
[----:B------:R-:W3:Y:S07]  /*4f00*/  LDSM.16.MT88.4 R32, [R185+0x800] ;  /* 0x00080000b920783b */ /* 0x000eee0000004200 */
[----:B------:R-:W-:Y:S01]  /*4f10*/  HMMA.16816.F32.BF16 R36, R4, R16, RZ ;  /* 0x000000100424723c */ /* 0x000fe200000418ff */
[----:B--2---:R-:W-:-:S07]  /*4f20*/  FFMA.FTZ R3, R42, c[0x0][0x2d0], -R0 ;  /* 0x0000b4002a037a23 */ /* 0x004fce0000010800 */
[C---:B------:R-:W-:Y:S01]  /*4f30*/  HMMA.16816.F32.BF16 R128, R4.reuse, R18, RZ ;  /* 0x000000120480723c */ /* 0x040fe200000418ff */
[----:B------:R-:W2:Y:S01]  /*4f40*/  LDSM.16.MT88.4 R16, [R185+0x2800] ;  /* 0x00280000b910783b */ /* 0x000ea20000004200 */
[----:B------:R1:W1:Y:S06]  /*4f50*/  MUFU.EX2 R246, R3 ;  /* 0x0000000300f67308 */ /* 0x00026c0000000800 */
[C---:B------:R-:W-:Y:S08]  /*4f60*/  HMMA.16816.F32.BF16 R112, R4.reuse, R20, RZ ;  /* 0x000000140470723c */ /* 0x040ff000000418ff */
[----:B------:R-:W-:Y:S01]  /*4f70*/  HMMA.16816.F32.BF16 R120, R4, R22, RZ ;  /* 0x000000160478723c */ /* 0x000fe200000418ff */
[----:B------:R-:W2:Y:S01]  /*4f80*/  LDSM.16.MT88.4 R20, [R188+0x800] ;  /* 0x00080000bc14783b */ /* 0x000ea20000004200 */
[----:B-1----:R-:W-:-:S04]  /*4f90*/  FFMA.FTZ R3, R102, c[0x0][0x2d0], -R2 ;  /* 0x0000b40066037a23 */ /* 0x002fc80000010802 */
[----:B------:R1:W-:Y:S02]  /*4fa0*/  MUFU.EX2 R218, R3 ;  /* 0x0000000300da7308 */ /* 0x0003e40000000800 */
[C---:B------:R-:W-:Y:S08]  /*4fb0*/  HMMA.16816.F32.BF16 R132, R4.reuse, R12, RZ ;  /* 0x0000000c0484723c */ /* 0x040ff000000418ff */
[----:B------:R-:W-:Y:S01]  /*4fc0*/  HMMA.16816.F32.BF16 R144, R4, R14, RZ ;  /* 0x0000000e0490723c */ /* 0x000fe200000418ff */
[----:B------:R-:W2:Y:S01]  /*4fd0*/  LDSM.16.MT88.4 R12, [R186+0x2800] ;  /* 0x00280000ba0c783b */ /* 0x000ea20000004200 */
[----:B-1----:R-:W-:-:S06]  /*4fe0*/  FFMA.FTZ R3, R116, c[0x0][0x2d0], -R2 ;  /* 0x0000b40074037a23 */ /* 0x002fcc0000010802 */
[C---:B------:R-:W-:Y:S01]  /*4ff0*/  HMMA.16816.F32.BF16 R148, R4.reuse, R8, RZ ;  /* 0x000000080494723c */ /* 0x040fe200000418ff */
[----:B------:R-:W-:Y:S01]  /*5000*/  IMAD.MOV.U32 R116, RZ, RZ, R214 ;  /* 0x000000ffff747224 */ /* 0x000fe200078e00d6 */
[----:B------:R1:W1:Y:S06]  /*5010*/  MUFU.EX2 R217, R3 ;  /* 0x0000000300d97308 */ /* 0x00026c0000000800 */
[----:B------:R-:W-:Y:S01]  /*5020*/  HMMA.16816.F32.BF16 R140, R4, R10, RZ ;  /* 0x0000000a048c723c */ /* 0x000fe200000418ff */
[----:B------:R-:W2:Y:S06]  /*5030*/  LDSM.16.MT88.4 R8, [R189+0x2800] ;  /* 0x00280000bd08783b */ /* 0x000eac0000004200 */
[----:B----4-:R-:W-:-:S02]  /*5040*/  F2FP.BF16.PACK_AB R4, R249, R248 ;  /* 0x000000f8f904723e */ /* 0x010fc400000010ff */
[----:B---3--:R-:W-:Y:S01]  /*5050*/  F2FP.BF16.PACK_AB R5, R245, R242 ;  /* 0x000000f2f505723e */ /* 0x008fe200000010ff */
[--C-:B-1----:R-:W-:Y:S01]  /*5060*/  FFMA.FTZ R3, R124, c[0x0][0x2d0], -R2.reuse ;  /* 0x0000b4007c037a23 */ /* 0x102fe20000010802 */
[----:B------:R-:W-:Y:S01]  /*5070*/  F2FP.BF16.PACK_AB R6, R250, R247 ;  /* 0x000000f7fa06723e */ /* 0x000fe200000010ff */
[----:B------:R-:W-:Y:S01]  /*5080*/  IMAD.MOV.U32 R124, RZ, RZ, R209 ;  /* 0x000000ffff7c7224 */ /* 0x000fe200078e00d1 */
[----:B------:R-:W-:Y:S01]  /*5090*/  F2FP.BF16.PACK_AB R7, R246, R244 ;  /* 0x000000f4f607723e */ /* 0x000fe200000010ff */
[----:B------:R1:W-:Y:S06]  /*50a0*/  MUFU.EX2 R216, R3 ;  /* 0x0000000300d87308 */ /* 0x0003ec0000000800 */
[C---:B------:R-:W-:Y:S08]  /*50b0*/  HMMA.16816.F32.BF16 R172, R4.reuse, R24, R104 ;  /* 0x0000001804ac723c */ /* 0x040ff00000041868 */
[----:B------:R-:W-:Y:S01]  /*50c0*/  HMMA.16816.F32.BF16 R164, R4, R26, R88 ;  /* 0x0000001a04a4723c */ /* 0x000fe20000041858 */
[----:B------:R-:W3:Y:S01]  /*50d0*/  LDSM.16.MT88.4 R24, [R185+0x4800] ;  /* 0x00480000b918783b */ /* 0x000ee20000004200 */
[----:B-1----:R-:W-:-:S02]  /*50e0*/  FFMA.FTZ R3, R125, c[0x0][0x2d0], -R2 ;  /* 0x0000b4007d037a23 */ /* 0x002fc40000010802 */
[----:B-----5:R-:W-:Y:S02]  /*50f0*/  IMAD.MOV.U32 R125, RZ, RZ, R208 ;  /* 0x000000ffff7d7224 */ /* 0x020fe400078e00d0 */
[----:B------:R1:W-:Y:S02]  /*5100*/  MUFU.EX2 R215, R3 ;  /* 0x0000000300d77308 */ /* 0x0003e40000000800 */
[C---:B------:R-:W-:Y:S08]  /*5110*/  HMMA.16816.F32.BF16 R176, R4.reuse, R28, R76 ;  /* 0x0000001c04b0723c */ /* 0x040ff0000004184c */
[----:B------:R-:W-:Y:S01]  /*5120*/  HMMA.16816.F32.BF16 R180, R4, R30, R92 ;  /* 0x0000001e04b4723c */ /* 0x000fe2000004185c */
[----:B------:R-:W4:Y:S01]  /*5130*/  LDSM.16.MT88.4 R28, [R188+0x2800] ;  /* 0x00280000bc1c783b */ /* 0x000f220000004200 */
[----:B-1----:R-:W-:-:S06]  /*5140*/  FFMA.FTZ R3, R103, c[0x0][0x2d0], -R0 ;  /* 0x0000b40067037a23 */ /* 0x002fcc0000010800 */
[C---:B------:R-:W-:Y:S01]  /*5150*/  HMMA.16816.F32.BF16 R168, R4.reuse, R34, R96 ;  /* 0x0000002204a8723c */ /* 0x040fe20000041860 */
[----:B------:R1:W-:Y:S07]  /*5160*/  MUFU.EX2 R214, R3 ;  /* 0x0000000300d67308 */ /* 0x0003ee0000000800 */
[C---:B--2---:R-:W-:Y:S08]  /*5170*/  HMMA.16816.F32.BF16 R136, R4.reuse, R16, R68 ;  /* 0x000000100488723c */ /* 0x044ff00000041844 */
[----:B------:R-:W-:Y:S01]  /*5180*/  HMMA.16816.F32.BF16 R96, R4, R18, R64 ;  /* 0x000000120460723c */ /* 0x000fe20000041840 */
[----:B------:R-:W2:Y:S01]  /*5190*/  LDSM.16.MT88.4 R16, [R186+0x4800] ;  /* 0x00480000ba10783b */ /* 0x000ea20000004200 */
[----:B-1----:R-:W-:-:S06]  /*51a0*/  FFMA.FTZ R3, R118, c[0x0][0x2d0], -R0 ;  /* 0x0000b40076037a23 */ /* 0x002fcc0000010800 */
[C---:B------:R-:W-:Y:S08]  /*51b0*/  HMMA.16816.F32.BF16 R160, R4.reuse, R20, R72 ;  /* 0x0000001404a0723c */ /* 0x040ff00000041848 */
[C---:B------:R-:W-:Y:S08]  /*51c0*/  HMMA.16816.F32.BF16 R92, R4.reuse, R12, R60 ;  /* 0x0000000c045c723c */ /* 0x040ff0000004183c */
[C---:B------:R-:W-:Y:S01]  /*51d0*/  HMMA.16816.F32.BF16 R88, R4.reuse, R14, R52 ;  /* 0x0000000e0458723c */ /* 0x040fe20000041834 */
[----:B------:R-:W1:Y:S07]  /*51e0*/  LDSM.16.MT88.4 R12, [R189+0x4800] ;  /* 0x00480000bd0c783b */ /* 0x000e6e0000004200 */
[C---:B------:R-:W-:Y:S08]  /*51f0*/  HMMA.16816.F32.BF16 R76, R4.reuse, R8, R56 ;  /* 0x00000008044c723c */ /* 0x040ff00000041838 */
[C---:B------:R-:W-:Y:S01]  /*5200*/  HMMA.16816.F32.BF16 R72, R4.reuse, R10, R48 ;  /* 0x0000000a0448723c */ /* 0x040fe20000041830 */
[----:B------:R-:W1:Y:S07]  /*5210*/  LDSM.16.MT88.4 R8, [R188+0x4800] ;  /* 0x00480000bc08783b */ /* 0x000e6e0000004200 */
[C---:B---3--:R-:W-:Y:S08]  /*5220*/  HMMA.16816.F32.BF16 R56, R4.reuse, R24, R112 ;  /* 0x000000180438723c */ /* 0x048ff00000041870 */
[C---:B------:R-:W-:Y:S01]  /*5230*/  HMMA.16816.F32.BF16 R48, R4.reuse, R26, R120 ;  /* 0x0000001a0430723c */ /* 0x040fe20000041878 */
[----:B------:R-:W3:Y:S07]  /*5240*/  LDSM.16.MT88.4 R24, [R185+0x1000] ;  /* 0x00100000b918783b */ /* 0x000eee0000004200 */
[C---:B----4-:R-:W-:Y:S07]  /*5250*/  HMMA.16816.F32.BF16 R40, R4.reuse, R30, R108 ;  /* 0x0000001e0428723c */ /* 0x050fee000004186c */
[----:B------:R-:W-:Y:S01]  /*5260*/  IMAD.MOV.U32 R111, RZ, RZ, R213 ;  /* 0x000000ffff6f7224 */ /* 0x000fe200078e00d5 */
[----:B------:R-:W-:Y:S01]  /*5270*/  HMMA.16816.F32.BF16 R152, R4, R22, R84 ;  /* 0x000000160498723c */ /* 0x000fe20000041854 */
[----:B------:R4:W1:Y:S01]  /*5280*/  MUFU.EX2 R213, R3 ;  /* 0x0000000300d57308 */ /* 0x0008620000000800 */
[----:B------:R-:W-:Y:S01]  /*5290*/  IMAD.MOV.U32 R110, RZ, RZ, R212 ;  /* 0x000000ffff6e7224 */ /* 0x000fe200078e00d4 */
[----:B------:R-:W3:Y:S01]  /*52a0*/  LDSM.16.MT88.4 R20, [R189+0x1000] ;  /* 0x00100000bd14783b */ /* 0x000ee20000004200 */
[----:B------:R-:W-:-:S02]  /*52b0*/  IMAD.MOV.U32 R109, RZ, RZ, R211 ;  /* 0x000000ffff6d7224 */ /* 0x000fc400078e00d3 */
[----:B------:R-:W-:Y:S02]  /*52c0*/  IMAD.MOV.U32 R108, RZ, RZ, R210 ;  /* 0x000000ffff6c7224 */ /* 0x000fe400078e00d2 */
[C---:B------:R-:W-:Y:S01]  /*52d0*/  HMMA.16816.F32.BF16 R156, R4.reuse, R32, R80 ;  /* 0x00000020049c723c */ /* 0x040fe20000041850 */
[----:B------:R-:W3:Y:S07]  /*52e0*/  LDSM.16.MT88.4 R32, [R186+0x1000] ;  /* 0x00100000ba20783b */ /* 0x000eee0000004200 */
[----:B--2---:R-:W-:Y:S01]  /*52f0*/  HMMA.16816.F32.BF16 R68, R4, R16, R36 ;  /* 0x000000100444723c */ /* 0x004fe20000041824 */
[----:B----4-:R-:W-:-:S04]  /*5300*/  FFMA.FTZ R3, R119, c[0x0][0x2d0], -R0 ;  /* 0x0000b40077037a23 */ /* 0x010fc80000010800 */
[----:B------:R2:W-:Y:S03]  /*5310*/  MUFU.EX2 R212, R3 ;  /* 0x0000000300d47308 */ /* 0x0005e60000000800 */
[C---:B------:R-:W-:Y:S01]  /*5320*/  HMMA.16816.F32.BF16 R80, R4.reuse, R18, R128 ;  /* 0x000000120450723c */ /* 0x040fe20000041880 */
[----:B------:R-:W4:Y:S07]  /*5330*/  LDSM.16.MT88.4 R16, [R188+0x1000] ;  /* 0x00100000bc10783b */ /* 0x000f2e0000004200 */
[----:B------:R-:W-:Y:S01]  /*5340*/  HMMA.16816.F32.BF16 R44, R4, R28, R44 ;  /* 0x0000001c042c723c */ /* 0x000fe2000004182c */
[----:B------:R-:W-:Y:S01]  /*5350*/  LDSM.16.MT88.4 R28, [R188+0x3000] ;  /* 0x00300000bc1c783b */ /* 0x000fe20000004200 */
[----:B--2---:R-:W-:-:S06]  /*5360*/  FFMA.FTZ R3, R117, c[0x0][0x2d0], -R0 ;  /* 0x0000b40075037a23 */ /* 0x004fcc0000010800 */
[C---:B-1----:R-:W-:Y:S01]  /*5370*/  HMMA.16816.F32.BF16 R84, R4.reuse, R12, R132 ;  /* 0x0000000c0454723c */ /* 0x042fe20000041884 */
[----:B------:R1:W2:Y:S01]  /*5380*/  MUFU.EX2 R103, R3 ;  /* 0x0000000300677308 */ /* 0x0002a20000000800 */
[----:B------:R-:W-:Y:S06]  /*5390*/  LDSM.16.MT88.4 R132, [R188+0x1800] ;  /* 0x00180000bc84783b */ /* 0x000fec0000004200 */
[C---:B------:R-:W-:Y:S01]  /*53a0*/  HMMA.16816.F32.BF16 R64, R4.reuse, R14, R144 ;  /* 0x0000000e0440723c */ /* 0x040fe20000041890 */
[----:B------:R-:W4:Y:S07]  /*53b0*/  LDSM.16.MT88.4 R12, [R185+0x3000] ;  /* 0x00300000b90c783b */ /* 0x000f2e0000004200 */
[----:B------:R-:W-:Y:S01]  /*53c0*/  HMMA.16816.F32.BF16 R52, R4, R8, R148 ;  /* 0x000000080434723c */ /* 0x000fe20000041894 */
[----:B-1----:R-:W-:-:S04]  /*53d0*/  FFMA.FTZ R3, R127, c[0x0][0x2d0], -R2 ;  /* 0x0000b4007f037a23 */ /* 0x002fc80000010802 */
[----:B------:R1:W-:Y:S03]  /*53e0*/  MUFU.EX2 R102, R3 ;  /* 0x0000000300667308 */ /* 0x0003e60000000800 */
[----:B------:R-:W-:Y:S01]  /*53f0*/  HMMA.16816.F32.BF16 R36, R4, R10, R140 ;  /* 0x0000000a0424723c */ /* 0x000fe2000004188c */
[----:B------:R-:W-:Y:S06]  /*5400*/  LDSM.16.MT88.4 R8, [R186+0x3000] ;  /* 0x00300000ba08783b */ /* 0x000fec0000004200 */
[----:B------:R-:W-:-:S02]  /*5410*/  F2FP.BF16.PACK_AB R4, R217, R218 ;  /* 0x000000dad904723e */ /* 0x000fc400000010ff */
[----:B------:R-:W-:Y:S02]  /*5420*/  F2FP.BF16.PACK_AB R5, R213, R214 ;  /* 0x000000d6d505723e */ /* 0x000fe400000010ff */
[----:B------:R-:W-:Y:S02]  /*5430*/  F2FP.BF16.PACK_AB R6, R215, R216 ;  /* 0x000000d8d706723e */ /* 0x000fe400000010ff */
[----:B--2---:R-:W-:Y:S01]  /*5440*/  F2FP.BF16.PACK_AB R7, R103, R212 ;  /* 0x000000d46707723e */ /* 0x004fe200000010ff */
[----:B-1----:R-:W-:Y:S02]  /*5450*/  FFMA.FTZ R3, R228, c[0x0][0x2d0], -R2 ;  /* 0x0000b400e4037a23 */ /* 0x002fe40000010802 */
[----:B------:R-:W-:-:S04]  /*5460*/  IMAD.MOV.U32 R228, RZ, RZ, R124 ;  /* 0x000000ffffe47224 */ /* 0x000fc800078e007c */
[C---:B---3--:R-:W-:Y:S08]  /*5470*/  HMMA.16816.F32.BF16 R104, R4.reuse, R24, R156 ;  /* 0x000000180468723c */ /* 0x048ff0000004189c */
[C---:B------:R-:W-:Y:S01]  /*5480*/  HMMA.16816.F32.BF16 R60, R4.reuse, R26, R168 ;  /* 0x0000001a043c723c */ /* 0x040fe200000418a8 */
[----:B------:R-:W1:Y:S07]  /*5490*/  LDSM.16.MT88.4 R24, [R189+0x3000] ;  /* 0x00300000bd18783b */ /* 0x000e6e0000004200 */
[C---:B------:R-:W-:Y:S08]  /*54a0*/  HMMA.16816.F32.BF16 R120, R4.reuse, R20, R172 ;  /* 0x000000140478723c */ /* 0x040ff000000418ac */
[C---:B------:R-:W-:Y:S01]  /*54b0*/  HMMA.16816.F32.BF16 R128, R4.reuse, R22, R164 ;  /* 0x000000160480723c */ /* 0x040fe200000418a4 */
[----:B------:R-:W2:Y:S07]  /*54c0*/  LDSM.16.MT88.4 R20, [R185+0x5000] ;  /* 0x00500000b914783b */ /* 0x000eae0000004200 */
[C---:B------:R-:W-:Y:S08]  /*54d0*/  HMMA.16816.F32.BF16 R112, R4.reuse, R32, R176 ;  /* 0x000000200470723c */ /* 0x040ff000000418b0 */
[C---:B------:R-:W-:Y:S08]  /*54e0*/  HMMA.16816.F32.BF16 R32, R4.reuse, R34, R180 ;  /* 0x000000220420723c */ /* 0x040ff000000418b4 */
[C---:B----4-:R-:W-:Y:S08]  /*54f0*/  HMMA.16816.F32.BF16 R208, R4.reuse, R16, R160 ;  /* 0x0000001004d0723c */ /* 0x050ff000000418a0 */
[C---:B------:R-:W-:Y:S01]  /*5500*/  HMMA.16816.F32.BF16 R180, R4.reuse, R18, R152 ;  /* 0x0000001204b4723c */ /* 0x040fe20000041898 */
[----:B------:R-:W3:Y:S07]  /*5510*/  LDSM.16.MT88.4 R16, [R186+0x5000] ;  /* 0x00500000ba10783b */ /* 0x000eee0000004200 */
[C---:B------:R-:W-:Y:S08]  /*5520*/  HMMA.16816.F32.BF16 R172, R4.reuse, R12, R136 ;  /* 0x0000000c04ac723c */ /* 0x040ff00000041888 */
[C---:B------:R-:W-:Y:S01]  /*5530*/  HMMA.16816.F32.BF16 R176, R4.reuse, R14, R96 ;  /* 0x0000000e04b0723c */ /* 0x040fe20000041860 */
[----:B------:R-:W4:Y:S07]  /*5540*/  LDSM.16.MT88.4 R12, [R189+0x5000] ;  /* 0x00500000bd0c783b */ /* 0x000f2e0000004200 */
[C---:B-1----:R-:W-:Y:S01]  /*5550*/  HMMA.16816.F32.BF16 R156, R4.reuse, R26, R72 ;  /* 0x0000001a049c723c */ /* 0x042fe20000041848 */
[----:B------:R1:W1:Y:S01]  /*5560*/  MUFU.EX2 R26, R3 ;  /* 0x00000003001a7308 */ /* 0x0002620000000800 */
[----:B------:R-:W-:Y:S05]  /*5570*/  LDSM.16.MT88.4 R72, [R185+0x5800] ;  /* 0x00580000b948783b */ /* 0x000fea0000004200 */
[----:B------:R-:W-:Y:S01]  /*5580*/  IMAD.MOV.U32 R27, RZ, RZ, R125 ;  /* 0x000000ffff1b7224 */ /* 0x000fe200078e007d */
[C---:B------:R-:W-:Y:S08]  /*5590*/  HMMA.16816.F32.BF16 R168, R4.reuse, R8, R92 ;  /* 0x0000000804a8723c */ /* 0x040ff0000004185c */
[C---:B------:R-:W-:Y:S01]  /*55a0*/  HMMA.16816.F32.BF16 R164, R4.reuse, R10, R88 ;  /* 0x0000000a04a4723c */ /* 0x040fe20000041858 */
[--C-:B-1----:R-:W-:Y:S01]  /*55b0*/  FFMA.FTZ R3, R240, c[0x0][0x2d0], -R2.reuse ;  /* 0x0000b400f0037a23 */ /* 0x102fe20000010802 */
[----:B------:R-:W1:Y:S01]  /*55c0*/  LDSM.16.MT88.4 R8, [R188+0x5000] ;  /* 0x00500000bc08783b */ /* 0x000e620000004200 */
[----:B------:R-:W-:Y:S01]  /*55d0*/  FFMA.FTZ R2, R241, c[0x0][0x2d0], -R2 ;  /* 0x0000b400f1027a23 */ /* 0x000fe20000010802 */
[----:B------:R-:W-:Y:S01]  /*55e0*/  F2FP.BF16.PACK_AB R96, R26, R102 ;  /* 0x000000661a60723e */ /* 0x000fe200000010ff */
[----:B------:R-:W-:Y:S01]  /*55f0*/  IMAD.MOV.U32 R241, RZ, RZ, R110 ;  /* 0x000000fffff17224 */ /* 0x000fe200078e006e */
[----:B------:R-:W-:Y:S01]  /*5600*/  LDSM.16.MT88.4 R88, [R189+0x5800] ;  /* 0x00580000bd58783b */ /* 0x000fe20000004200 */
[----:B------:R-:W-:Y:S01]  /*5610*/  IMAD.MOV.U32 R240, RZ, RZ, R108 ;  /* 0x000000fffff07224 */ /* 0x000fe200078e006c */
[C---:B------:R-:W-:Y:S01]  /*5620*/  HMMA.16816.F32.BF16 R160, R4.reuse, R24, R76 ;  /* 0x0000001804a0723c */ /* 0x040fe2000004184c */
[----:B------:R3:W-:Y:S07]  /*5630*/  MUFU.EX2 R24, R2 ;  /* 0x0000000200187308 */ /* 0x0007ee0000000800 */
[C---:B--2---:R-:W-:Y:S01]  /*5640*/  HMMA.16816.F32.BF16 R136, R4.reuse, R20, R56 ;  /* 0x000000140488723c */ /* 0x044fe20000041838 */
[----:B------:R2:W2:Y:S01]  /*5650*/  MUFU.EX2 R25, R3 ;  /* 0x0000000300197308 */ /* 0x0004a20000000800 */
[----:B------:R-:W-:Y:S06]  /*5660*/  LDSM.16.MT88.4 R56, [R189+0x3800] ;  /* 0x00380000bd38783b */ /* 0x000fec0000004200 */
[----:B------:R-:W-:Y:S01]  /*5670*/  HMMA.16816.F32.BF16 R152, R4, R28, R44 ;  /* 0x0000001c0498723c */ /* 0x000fe2000004182c */
[----:B---3--:R-:W-:-:S02]  /*5680*/  FFMA.FTZ R2, R126, c[0x0][0x2d0], -R0 ;  /* 0x0000b4007e027a23 */ /* 0x008fc40000010800 */
[----:B------:R-:W3:Y:S02]  /*5690*/  LDSM.16.MT88.4 R124, [R189+0x1800] ;  /* 0x00180000bd7c783b */ /* 0x000ee40000004200 */
[----:B------:R1:W-:Y:S03]  /*56a0*/  MUFU.EX2 R21, R2 ;  /* 0x0000000200157308 */ /* 0x0003e60000000800 */
[----:B------:R-:W-:Y:S01]  /*56b0*/  HMMA.16816.F32.BF16 R140, R4, R30, R40 ;  /* 0x0000001e048c723c */ /* 0x000fe20000041828 */
[----:B--2---:R-:W-:Y:S01]  /*56c0*/  IMAD.MOV.U32 R3, RZ, RZ, R109 ;  /* 0x000000ffff037224 */ /* 0x004fe200078e006d */
[----:B------:R-:W-:Y:S01]  /*56d0*/  LDSM.16.MT88.4 R40, [R185+0x3800] ;  /* 0x00380000b928783b */ /* 0x000fe20000004200 */
[----:B------:R-:W-:-:S05]  /*56e0*/  F2FP.BF16.PACK_AB R98, R24, R25 ;  /* 0x000000191862723e */ /* 0x000fca00000010ff */
[----:B------:R-:W-:Y:S01]  /*56f0*/  HMMA.16816.F32.BF16 R28, R4, R22, R48 ;  /* 0x00000016041c723c */ /* 0x000fe20000041830 */
[----:B------:R-:W-:Y:S01]  /*5700*/  LDSM.16.MT88.4 R48, [R186+0x3800] ;  /* 0x00380000ba30783b */ /* 0x000fe20000004200 */
[----:B-1----:R-:W-:-:S05]  /*5710*/  FFMA.FTZ R2, R227, c[0x0][0x2d0], -R0 ;  /* 0x0000b400e3027a23 */ /* 0x002fca0000010800 */
[----:B------:R-:W-:Y:S01]  /*5720*/  IMAD.MOV.U32 R23, RZ, RZ, R111 ;  /* 0x000000ffff177224 */ /* 0x000fe200078e006f */
[C---:B------:R-:W-:Y:S01]  /*5730*/  HMMA.16816.F32.BF16 R76, R4.reuse, R16, R68 ;  /* 0x00000010044c723c */ /* 0x040fe20000041844 */
[----:B------:R1:W2:Y:S01]  /*5740*/  MUFU.EX2 R20, R2 ;  /* 0x0000000200147308 */ /* 0x0002a20000000800 */
[----:B------:R-:W-:Y:S01]  /*5750*/  IMAD.MOV.U32 R22, RZ, RZ, R116 ;  /* 0x000000ffff167224 */ /* 0x000fe200078e0074 */
[----:B------:R-:W3:Y:S04]  /*5760*/  LDSM.16.MT88.4 R108, [R185+0x1800] ;  /* 0x00180000b96c783b */ /* 0x000ee80000004200 */
[----:B------:R-:W-:Y:S01]  /*5770*/  LDSM.16.MT88.4 R116, [R186+0x1800] ;  /* 0x00180000ba74783b */ /* 0x000fe20000004200 */
[C---:B------:R-:W-:Y:S03]  /*5780*/  HMMA.16816.F32.BF16 R92, R4.reuse, R18, R80 ;  /* 0x00000012045c723c */ /* 0x040fe60000041850 */
[----:B------:R-:W3:Y:S05]  /*5790*/  LDSM.16.MT88.4 R80, [R186+0x5800] ;  /* 0x00580000ba50783b */ /* 0x000eea0000004200 */
[----:B----4-:R-:W-:Y:S01]  /*57a0*/  HMMA.16816.F32.BF16 R84, R4, R12, R84 ;  /* 0x0000000c0454723c */ /* 0x010fe20000041854 */
[--C-:B-1----:R-:W-:Y:S01]  /*57b0*/  FFMA.FTZ R2, R226, c[0x0][0x2d0], -R0.reuse ;  /* 0x0000b400e2027a23 */ /* 0x102fe20000010800 */
[----:B--2---:R-:W-:Y:S01]  /*57c0*/  F2FP.BF16.PACK_AB R97, R20, R21 ;  /* 0x000000151461723e */ /* 0x004fe200000010ff */
[----:B------:R-:W-:-:S02]  /*57d0*/  FFMA.FTZ R0, R234, c[0x0][0x2d0], -R0 ;  /* 0x0000b400ea007a23 */ /* 0x000fc40000010800 */
[----:B------:R1:W-:Y:S03]  /*57e0*/  MUFU.EX2 R17, R2 ;  /* 0x0000000200117308 */ /* 0x0003e60000000800 */
[C---:B------:R-:W-:Y:S01]  /*57f0*/  HMMA.16816.F32.BF16 R12, R4.reuse, R14, R64 ;  /* 0x0000000e040c723c */ /* 0x040fe20000041840 */
[----:B------:R-:W2:Y:S04]  /*5800*/  LDSM.16.MT88.4 R64, [R188+0x3800] ;  /* 0x00380000bc40783b */ /* 0x000ea80000004200 */
[----:B------:R4:W4:Y:S03]  /*5810*/  MUFU.EX2 R16, R0 ;  /* 0x0000000000107308 */ /* 0x0009260000000800 */
[----:B------:R-:W-:Y:S01]  /*5820*/  HMMA.16816.F32.BF16 R148, R4, R8, R52 ;  /* 0x000000080494723c */ /* 0x000fe20000041834 */
[----:B-1----:R-:W-:-:S07]  /*5830*/  FADD.FTZ R2, R23, R22 ;  /* 0x0000001617027221 */ /* 0x002fce0000010000 */
[----:B------:R-:W-:Y:S01]  /*5840*/  HMMA.16816.F32.BF16 R144, R4, R10, R36 ;  /* 0x0000000a0490723c */ /* 0x000fe20000041824 */
[----:B------:R-:W-:Y:S01]  /*5850*/  FADD.FTZ R2, R3, R2 ;  /* 0x0000000203027221 */ /* 0x000fe20000010000 */
[----:B------:R-:W1:Y:S01]  /*5860*/  LDSM.16.MT88.4 R8, [R188+0x5800] ;  /* 0x00580000bc08783b */ /* 0x000e620000004200 */
[----:B----4-:R-:W-:Y:S01]  /*5870*/  FADD.FTZ R0, R241, R252 ;  /* 0x000000fcf1007221 */ /* 0x010fe20000010000 */
[----:B------:R-:W-:Y:S01]  /*5880*/  F2FP.BF16.PACK_AB R99, R16, R17 ;  /* 0x000000111063723e */ /* 0x000fe200000010ff */
[----:B------:R-:W-:Y:S02]  /*5890*/  FADD.FTZ R2, R240, R2 ;  /* 0x00000002f0027221 */ /* 0x000fe40000010000 */
[----:B------:R-:W-:Y:S02]  /*58a0*/  FADD.FTZ R0, R251, R0 ;  /* 0x00000000fb007221 */ /* 0x000fe40000010000 */
[----:B------:R-:W-:Y:S02]  /*58b0*/  FADD.FTZ R2, R248, R2 ;  /* 0x00000002f8027221 */ /* 0x000fe40000010000 */
[----:B------:R-:W-:Y:S01]  /*58c0*/  FADD.FTZ R0, R228, R0 ;  /* 0x00000000e4007221 */ /* 0x000fe20000010000 */
[----:B---3--:R-:W-:Y:S01]  /*58d0*/  HMMA.16816.F32.BF16 R120, R96, R124, R120 ;  /* 0x0000007c6078723c */ /* 0x008fe20000041878 */
[----:B------:R-:W-:-:S02]  /*58e0*/  FADD.FTZ R3, R249, R2 ;  /* 0x00000002f9037221 */ /* 0x000fc40000010000 */
[----:B------:R-:W-:Y:S02]  /*58f0*/  FADD.FTZ R0, R242, R0 ;  /* 0x00000000f2007221 */ /* 0x000fe40000010000 */
[----:B------:R-:W-:Y:S02]  /*5900*/  FADD.FTZ R3, R247, R3 ;  /* 0x00000003f7037221 */ /* 0x000fe40000010000 */
[----:B------:R-:W-:Y:S01]  /*5910*/  FADD.FTZ R2, R245, R0 ;  /* 0x00000000f5027221 */ /* 0x000fe20000010000 */
[----:B------:R-:W-:Y:S01]  /*5920*/  HMMA.16816.F32.BF16 R124, R96, R126, R128 ;  /* 0x0000007e607c723c */ /* 0x000fe20000041880 */
[----:B------:R-:W-:-:S04]  /*5930*/  @P2 IMAD.HI.U32 R4, R233, c[0x0][0x2c8], RZ ;  /* 0x0000b200e9042a27 */ /* 0x000fc800078e00ff */
[----:B------:R-:W-:Y:S02]  /*5940*/  FADD.FTZ R2, R244, R2 ;  /* 0x00000002f4027221 */ /* 0x000fe40000010000 */
[----:B------:R-:W-:Y:S01]  /*5950*/  IMAD.MOV.U32 R0, RZ, RZ, R233 ;  /* 0x000000ffff007224 */ /* 0x000fe200078e00e9 */
[----:B------:R-:W-:Y:S01]  /*5960*/  @P2 SHF.R.U32.HI R0, RZ, c[0x0][0x2cc], R4 ;  /* 0x0000b300ff002a19 */ /* 0x000fe20000011604 */
[----:B------:R-:W-:Y:S01]  /*5970*/  FADD.FTZ R3, R250, R3 ;  /* 0x00000003fa037221 */ /* 0x000fe20000010000 */
[C---:B------:R-:W-:Y:S01]  /*5980*/  HMMA.16816.F32.BF16 R128, R96.reuse, R132, R208 ;  /* 0x000000846080723c */ /* 0x040fe200000418d0 */
[----:B------:R-:W-:Y:S01]  /*5990*/  FADD.FTZ R2, R246, R2 ;  /* 0x00000002f6027221 */ /* 0x000fe20000010000 */
[----:B------:R-:W-:Y:S01]  /*59a0*/  IADD3 R0, R0, R230, -R231 ;  /* 0x000000e600007210 */ /* 0x000fe20007ffe8e7 */
[----:B------:R-:W-:Y:S02]  /*59b0*/  FADD.FTZ R3, R218, R3 ;  /* 0x00000003da037221 */ /* 0x000fe40000010000 */
[----:B------:R-:W-:Y:S01]  /*59c0*/  FADD.FTZ R2, R214, R2 ;  /* 0x00000002d6027221 */ /* 0x000fe20000010000 */
[----:B------:R-:W-:Y:S01]  /*59d0*/  SHF.R.S32.HI R4, RZ, 0x1f, R0 ;  /* 0x0000001fff047819 */ /* 0x000fe20000011400 */
[----:B------:R-:W-:Y:S01]  /*59e0*/  FADD.FTZ R3, R217, R3 ;  /* 0x00000003d9037221 */ /* 0x000fe20000010000 */
[----:B------:R-:W-:Y:S01]  /*59f0*/  IADD3 R208, R27, -0x2, RZ ;  /* 0xfffffffe1bd07810 */ /* 0x000fe20007ffe0ff */
[----:B------:R-:W-:Y:S01]  /*5a00*/  FADD.FTZ R2, R213, R2 ;  /* 0x00000002d5027221 */ /* 0x000fe20000010000 */
[----:B------:R-:W-:Y:S01]  /*5a10*/  LEA.HI R4, R4, R0, RZ, 0x6 ;  /* 0x0000000004047211 */ /* 0x000fe200078f30ff */
[----:B------:R-:W-:Y:S01]  /*5a20*/  FADD.FTZ R3, R216, R3 ;  /* 0x00000003d8037221 */ /* 0x000fe20000010000 */
[----:B------:R-:W-:Y:S01]  /*5a30*/  HMMA.16816.F32.BF16 R104, R96, R108, R104 ;  /* 0x0000006c6068723c */ /* 0x000fe20000041868 */
[----:B------:R-:W-:-:S02]  /*5a40*/  FADD.FTZ R0, R212, R2 ;  /* 0x00000002d4007221 */ /* 0x000fc40000010000 */
[----:B------:R-:W-:Y:S01]  /*5a50*/  FADD.FTZ R2, R215, R3 ;  /* 0x00000003d7027221 */ /* 0x000fe20000010000 */
[----:B------:R-:W-:Y:S01]  /*5a60*/  SHF.R.S32.HI R3, RZ, 0x6, R4 ;  /* 0x00000006ff037819 */ /* 0x000fe20000011404 */
[----:B------:R-:W-:Y:S02]  /*5a70*/  FADD.FTZ R0, R103, R0 ;  /* 0x0000000067007221 */ /* 0x000fe40000010000 */
[----:B------:R-:W-:Y:S01]  /*5a80*/  FADD.FTZ R2, R102, R2 ;  /* 0x0000000266027221 */ /* 0x000fe20000010000 */
[----:B------:R-:W-:Y:S01]  /*5a90*/  IMNMX R228, R225, R3, !PT ;  /* 0x00000003e1e47217 */ /* 0x000fe20007800200 */
[----:B------:R-:W-:Y:S01]  /*5aa0*/  FADD.FTZ R0, R21, R0 ;  /* 0x0000000015007221 */ /* 0x000fe20000010000 */
[----:B------:R-:W-:Y:S01]  /*5ab0*/  HMMA.16816.F32.BF16 R108, R96, R110, R60 ;  /* 0x0000006e606c723c */ /* 0x000fe2000004183c */
[----:B------:R-:W-:Y:S01]  /*5ac0*/  FADD.FTZ R2, R26, R2 ;  /* 0x000000021a027221 */ /* 0x000fe20000010000 */
[----:B------:R-:W-:Y:S01]  /*5ad0*/  ISETP.GE.AND P0, PT, R208, R228, PT ;  /* 0x000000e4d000720c */ /* 0x000fe20003f06270 */
[----:B------:R-:W-:-:S02]  /*5ae0*/  FADD.FTZ R0, R20, R0 ;  /* 0x0000000014007221 */ /* 0x000fc40000010000 */
[----:B------:R-:W-:Y:S02]  /*5af0*/  FADD.FTZ R2, R25, R2 ;  /* 0x0000000219027221 */ /* 0x000fe40000010000 */
[----:B------:R-:W-:Y:S01]  /*5b00*/  FADD.FTZ R0, R17, R0 ;  /* 0x0000000011007221 */ /* 0x000fe20000010000 */
[----:B------:R-:W-:Y:S01]  /*5b10*/  HMMA.16816.F32.BF16 R76, R96, R80, R76 ;  /* 0x00000050604c723c */ /* 0x000fe2000004184c */
[----:B------:R-:W-:Y:S02]  /*5b20*/  FADD.FTZ R226, R24, R2 ;  /* 0x0000000218e27221 */ /* 0x000fe40000010000 */
[----:B------:R-:W-:-:S05]  /*5b30*/  FADD.FTZ R227, R16, R0 ;  /* 0x0000000010e37221 */ /* 0x000fca0000010000 */
[C---:B------:R-:W-:Y:S08]  /*5b40*/  HMMA.16816.F32.BF16 R112, R96.reuse, R116, R112 ;  /* 0x000000746070723c */ /* 0x040ff00000041870 */
[C---:B------:R-:W-:Y:S08]  /*5b50*/  HMMA.16816.F32.BF16 R36, R96.reuse, R40, R172 ;  /* 0x000000286024723c */ /* 0x040ff000000418ac */
[C---:B------:R-:W-:Y:S08]  /*5b60*/  HMMA.16816.F32.BF16 R44, R96.reuse, R48, R168 ;  /* 0x00000030602c723c */ /* 0x040ff000000418a8 */
[C---:B------:R-:W-:Y:S08]  /*5b70*/  HMMA.16816.F32.BF16 R52, R96.reuse, R56, R160 ;  /* 0x000000386034723c */ /* 0x040ff000000418a0 */
        /* <DEDUP_REMOVED lines=12> */
[C---:B-1----:R-:W-:Y:S08]  /*5c40*/  HMMA.16816.F32.BF16 R92, R96.reuse, R8, R148 ;  /* 0x00000008605c723c */ /* 0x042ff00000041894 */
[----:B------:R-:W-:Y:S01]  /*5c50*/  HMMA.16816.F32.BF16 R96, R96, R10, R144 ;  /* 0x0000000a6060723c */ /* 0x000fe20000041890 */
[----:B------:R-:W-:Y:S01]  /*5c60*/  @!UPT UIADD3 URZ, URZ, URZ, URZ ;  /* 0x0000003f3f3ff290 */ /* 0x000fe2000fffe03f */
[----:B------:R-:W-:Y:S11]  /*5c70*/  @!P0 BRA `(.L_x_896) ;  /* 0x000032d000008947 */ /* 0x000ff60003800000 */
[----:B------:R-:W-:Y:S02]  /*5c80*/  MOV R102, R100 ;  /* 0x0000006400667202 */ /* 0x000fe40000000f00 */
[----:B------:R-:W-:-:S02]  /*5c90*/  MOV R3, R101 ;  /* 0x0000006500037202 */ /* 0x000fc40000000f00 */
[----:B------:R-:W-:-:S07]  /*5ca0*/  MOV R180, R208 ;  /* 0x000000d000b47202 */ /* 0x000fce0000000f00 */
.L_x_897:
[----:B------:R-:W-:Y:S04]  /*5cb0*/  DEPBAR.LE SB0, 0x0 ;  /* 0x000080000000791a */ /* 0x000fe80000000000 */
[----:B------:R-:W-:Y:S01]  /*5cc0*/  WARPSYNC 0xffffffff ;  /* 0xffffffff00007948 */ /* 0x000fe20003800000 */
[----:B------:R-:W-:Y:S01]  /*5cd0*/  BAR.SYNC.DEFER_BLOCKING 0x0 ;  /* 0x0000000000007b1d */ /* 0x000fe20000010000 */
[----:B------:R-:W-:Y:S02]  /*5ce0*/  ISETP.GT.AND P6, PT, R225, R180, PT ;  /* 0x000000b4e100720c */ /* 0x000fe40003fc4270 */
[C---:B------:R-:W-:Y:S11]  /*5cf0*/  IADD3 R208, R180.reuse, -0x1, RZ ;  /* 0xffffffffb4d07810 */ /* 0x040ff60007ffe0ff */
[----:B------:R-:W-:Y:S01]  /*5d00*/  @!P6 SHF.R.S32.HI R0, RZ, 0x1f, R180 ;  /* 0x0000001fff00e819 */ /* 0x000fe200000114b4 */
[----:B------:R-:W-:Y:S01]  /*5d10*/  @!P6 IMAD.WIDE.U32 R4, R180, c[0x0][0x208], RZ ;  /* 0x00008200b404ea25 */ /* 0x000fe200078e00ff */
[----:B------:R-:W-:Y:S03]  /*5d20*/  @!P6 MOV R6, c[0x0][0x208] ;  /* 0x000082000006ea02 */ /* 0x000fe60000000f00 */
[----:B------:R-:W-:Y:S04]  /*5d30*/  @!P6 IMAD R0, R0, c[0x0][0x208], RZ ;  /* 0x000082000000ea24 */ /* 0x000fe800078e02ff */
[----:B------:R-:W-:Y:S01]  /*5d40*/  @!P6 IMAD R0, R180, c[0x0][0x20c], R0 ;  /* 0x00008300b400ea24 */ /* 0x000fe200078e0200 */
[----:B------:R-:W-:Y:S04]  /*5d50*/  LDSM.16.M88.4 R32, [R191] ;  /* 0x00000000bf20783b */ /* 0x000fe80000000200 */
[----:B------:R-:W-:Y:S02]  /*5d60*/  @!P6 IADD3 R2, R5, R0, RZ ;  /* 0x000000000502e210 */ /* 0x000fe40007ffe0ff */
[C---:B------:R-:W-:Y:S02]  /*5d70*/  @!P6 SHF.L.U32 R0, R4.reuse, 0x6, RZ ;  /* 0x000000060400e819 */ /* 0x040fe400000006ff */
[----:B------:R-:W1:Y:S01]  /*5d80*/  LDSM.16.M88.4 R8, [R184] ;  /* 0x00000000b808783b */ /* 0x000e620000000200 */
[----:B------:R-:W-:Y:S02]  /*5d90*/  @!P6 SHF.L.U64.HI R2, R4, 0x6, R2 ;  /* 0x000000060402e819 */ /* 0x000fe40000010202 */
[----:B------:R-:W-:Y:S02]  /*5da0*/  @!P6 IADD3 R4, P0, R0, R222, RZ ;  /* 0x000000de0004e210 */ /* 0x000fe40007f1e0ff */
[----:B------:R-:W-:Y:S02]  /*5db0*/  @!P6 MOV R5, c[0x0][0x20c] ;  /* 0x000083000005ea02 */ /* 0x000fe40000000f00 */
[C---:B------:R-:W-:Y:S01]  /*5dc0*/  @!P6 LEA R12, P1, R6.reuse, R0, 0x5 ;  /* 0x00000000060ce211 */ /* 0x040fe200078228ff */
[----:B------:R-:W2:Y:S03]  /*5dd0*/  LDSM.16.M88.4 R16, [R184+0x800] ;  /* 0x00080000b810783b */ /* 0x000ea60000000200 */
[----:B------:R-:W-:Y:S02]  /*5de0*/  @!P6 LEA.HI.X R13, R6, R2, R5, 0x5, P1 ;  /* 0x00000002060de211 */ /* 0x000fe400008f2c05 */
[-C--:B------:R-:W-:Y:S02]  /*5df0*/  @!P6 IADD3.X R5, R2, R224.reuse, RZ, P0, !PT ;  /* 0x000000e00205e210 */ /* 0x080fe400007fe4ff */
[----:B------:R-:W-:Y:S01]  /*5e00*/  @!P6 LEA R162, P0, R4, c[0x0][0x1f8], 0x1 ;  /* 0x00007e0004a2ea11 */ /* 0x000fe200078008ff */
[----:B------:R-:W3:Y:S01]  /*5e10*/  LDSM.16.M88.4 R24, [R184+0x1000] ;  /* 0x00100000b818783b */ /* 0x000ee20000000200 */
[----:B------:R-:W-:Y:S02]  /*5e20*/  @!P6 IADD3 R14, P1, R222, 0x40, RZ ;  /* 0x00000040de0ee810 */ /* 0x000fe40007f3e0ff */
[----:B------:R-:W-:Y:S02]  /*5e30*/  @!P6 LEA.HI.X R163, R4, c[0x0][0x1fc], R5, 0x1, P0 ;  /* 0x00007f0004a3ea11 */ /* 0x000fe400000f0c05 */
[----:B------:R-:W-:Y:S02]  /*5e40*/  @!P6 IADD3.X R21, RZ, R224, RZ, P1, !PT ;  /* 0x000000e0ff15e210 */ /* 0x000fe40000ffe4ff */
[----:B------:R-:W-:Y:S01]  /*5e50*/  @!P6 IADD3 R15, P1, R0, R14, RZ ;  /* 0x0000000e000fe210 */ /* 0x000fe20007f3e0ff */
[----:B------:R-:W4:Y:S01]  /*5e60*/  LDSM.16.M88.4 R136, [R184+0x1800] ;  /* 0x00180000b888783b */ /* 0x000f220000000200 */
[----:B------:R-:W-:Y:S02]  /*5e70*/  @!P6 IADD3 R20, P0, R222, 0x80, RZ ;  /* 0x00000080de14e810 */ /* 0x000fe40007f1e0ff */
[----:B------:R-:W-:Y:S02]  /*5e80*/  @!P6 IADD3.X R28, R2, R21, RZ, P1, !PT ;  /* 0x00000015021ce210 */ /* 0x000fe40000ffe4ff */
[C---:B------:R-:W-:Y:S02]  /*5e90*/  @!P6 LEA R164, P1, R15.reuse, c[0x0][0x1f8], 0x1 ;  /* 0x00007e000fa4ea11 */ /* 0x040fe400078208ff */
[----:B------:R-:W-:Y:S01]  /*5ea0*/  @!P6 IADD3.X R23, RZ, R224, RZ, P0, !PT ;  /* 0x000000e0ff17e210 */ /* 0x000fe200007fe4ff */
[----:B------:R-:W-:Y:S01]  /*5eb0*/  LDSM.16.M88.4 R140, [R192] ;  /* 0x00000000c08c783b */ /* 0x000fe20000000200 */
[----:B------:R-:W-:Y:S02]  /*5ec0*/  @!P6 IADD3 R22, P0, R0, R20, RZ ;  /* 0x000000140016e210 */ /* 0x000fe40007f1e0ff */
[----:B------:R-:W-:Y:S02]  /*5ed0*/  @!P6 LEA.HI.X R165, R15, c[0x0][0x1fc], R28, 0x1, P1 ;  /* 0x00007f000fa5ea11 */ /* 0x000fe400008f0c1c */
[----:B------:R-:W-:Y:S02]  /*5ee0*/  @!P6 IADD3 R29, P1, R12, R14, RZ ;  /* 0x0000000e0c1de210 */ /* 0x000fe40007f3e0ff */
[----:B------:R-:W-:Y:S01]  /*5ef0*/  @!P6 IADD3.X R14, R2, R23, RZ, P0, !PT ;  /* 0x00000017020ee210 */ /* 0x000fe200007fe4ff */
[C---:B-1----:R-:W-:Y:S01]  /*5f00*/  HMMA.16816.F32.BF16 R4, R32.reuse, R8, RZ ;  /* 0x000000082004723c */ /* 0x042fe200000418ff */
[----:B------:R-:W1:Y:S02]  /*5f10*/  LDSM.16.M88.4 R144, [R195] ;  /* 0x00000000c390783b */ /* 0x000e640000000200 */
[----:B------:R-:W-:Y:S02]  /*5f20*/  @!P6 IADD3 R2, P0, R12, R20, RZ ;  /* 0x000000140c02e210 */ /* 0x000fe40007f1e0ff */
[C---:B------:R-:W-:Y:S02]  /*5f30*/  @!P6 IADD3.X R21, R13.reuse, R21, RZ, P1, !PT ;  /* 0x000000150d15e210 */ /* 0x040fe40000ffe4ff */
[C---:B------:R-:W-:Y:S01]  /*5f40*/  @!P6 IADD3.X R23, R13.reuse, R23, RZ, P0, !PT ;  /* 0x000000170d17e210 */ /* 0x040fe200007fe4ff */
[C---:B------:R-:W-:Y:S01]  /*5f50*/  HMMA.16816.F32.BF16 R8, R32.reuse, R10, RZ ;  /* 0x0000000a2008723c */ /* 0x040fe200000418ff */
[----:B------:R-:W5:Y:S03]  /*5f60*/  LDSM.16.M88.4 R148, [R206] ;  /* 0x00000000ce94783b */ /* 0x000f660000000200 */
[----:B------:R-:W-:Y:S02]  /*5f70*/  @!P6 LEA R160, P0, R22, c[0x0][0x1f8], 0x1 ;  /* 0x00007e0016a0ea11 */ /* 0x000fe400078008ff */
[----:B------:R-:W-:Y:S02]  /*5f80*/  @!P6 IADD3 R0, P1, R12, R222, RZ ;  /* 0x000000de0c00e210 */ /* 0x000fe40007f3e0ff */
[----:B------:R-:W-:Y:S01]  /*5f90*/  @!P6 LEA.HI.X R161, R22, c[0x0][0x1fc], R14, 0x1, P0 ;  /* 0x00007f0016a1ea11 */ /* 0x000fe200000f0c0e */
[----:B------:R-:W1:Y:S03]  /*5fa0*/  LDSM.16.M88.4 R152, [R205] ;  /* 0x00000000cd98783b */ /* 0x000e660000000200 */
[----:B------:R-:W-:Y:S02]  /*5fb0*/  @!P6 IADD3.X R13, R13, R224, RZ, P1, !PT ;  /* 0x000000e00d0de210 */ /* 0x000fe40000ffe4ff */
[----:B------:R-:W-:Y:S02]  /*5fc0*/  @!P6 LEA R100, P1, R0, c[0x0][0x1f8], 0x1 ;  /* 0x00007e000064ea11 */ /* 0x000fe400078208ff */
[----:B------:R-:W-:Y:S01]  /*5fd0*/  @!P6 LEA R28, P0, R2, c[0x0][0x1f8], 0x1 ;  /* 0x00007e00021cea11 */ /* 0x000fe200078008ff */
[----:B------:R-:W1:Y:S01]  /*5fe0*/  LDSM.16.M88.4 R156, [R204] ;  /* 0x00000000cc9c783b */ /* 0x000e620000000200 */
[----:B------:R-:W-:Y:S02]  /*5ff0*/  @!P6 LEA.HI.X R101, R0, c[0x0][0x1fc], R13, 0x1, P1 ;  /* 0x00007f000065ea11 */ /* 0x000fe400008f0c0d */
[C---:B--2---:R-:W-:Y:S01]  /*6000*/  HMMA.16816.F32.BF16 R12, R32.reuse, R16, RZ ;  /* 0x00000010200c723c */ /* 0x044fe200000418ff */
[C---:B------:R-:W-:Y:S04]  /*6010*/  @!P6 LEA R30, P1, R29.reuse, c[0x0][0x1f8], 0x1 ;  /* 0x00007e001d1eea11 */ /* 0x040fe800078208ff */
[----:B------:R-:W-:Y:S01]  /*6020*/  @!PT LDS RZ, [RZ] ;  /* 0x00000000fffff984 */ /* 0x000fe20000000800 */
[----:B------:R-:W-:Y:S01]  /*6030*/  @!PT LDS RZ, [RZ] ;  /* 0x00000000fffff984 */ /* 0x000fe20000000800 */
[----:B------:R-:W-:Y:S01]  /*6040*/  @!PT LDS RZ, [RZ] ;  /* 0x00000000fffff984 */ /* 0x000fe20000000800 */
[----:B------:R2:W-:Y:S01]  /*6050*/  @!P6 LDGSTS.E.BYPASS.LTC128B.128 [R207+0x100], [R162.64], !P5 ;  /* 0x00100000a2cfefae */ /* 0x0005e2000e901d46 */
[----:B------:R-:W-:Y:S02]  /*6060*/  @!P6 LEA.HI.X R31, R29, c[0x0][0x1fc], R21, 0x1, P1 ;  /* 0x00007f001d1fea11 */ /* 0x000fe400008f0c15 */
[C---:B------:R-:W-:Y:S01]  /*6070*/  HMMA.16816.F32.BF16 R16, R32.reuse, R18, RZ ;  /* 0x000000122010723c */ /* 0x040fe200000418ff */
[----:B------:R-:W-:Y:S04]  /*6080*/  @!P6 LEA.HI.X R29, R2, c[0x0][0x1fc], R23, 0x1, P0 ;  /* 0x00007f00021dea11 */ /* 0x000fe800000f0c17 */
[----:B------:R1:W-:Y:S03]  /*6090*/  @!P6 LDGSTS.E.BYPASS.LTC128B.128 [R207+0x2100], [R164.64], !P4 ;  /* 0x02100000a4cfefae */ /* 0x0003e6000e101d46 */
[C---:B---3--:R-:W-:Y:S05]  /*60a0*/  HMMA.16816.F32.BF16 R20, R32.reuse, R24, RZ ;  /* 0x000000182014723c */ /* 0x048fea00000418ff */
[----:B------:R2:W-:Y:S03]  /*60b0*/  @!P6 LDGSTS.E.BYPASS.LTC128B.128 [R207+0x4100], [R160.64], !P3 ;  /* 0x04100000a0cfefae */ /* 0x0005e6000d901d46 */
[C---:B------:R-:W-:Y:S05]  /*60c0*/  HMMA.16816.F32.BF16 R24, R32.reuse, R26, RZ ;  /* 0x0000001a2018723c */ /* 0x040fea00000418ff */
[----:B------:R3:W-:Y:S08]  /*60d0*/  @!P6 LDGSTS.E.BYPASS.LTC128B.128 [R207+0x1100], [R100.64], !P5 ;  /* 0x0110000064cfefae */ /* 0x0007f0000e901d46 */
[----:B------:R4:W-:Y:S08]  /*60e0*/  @!P6 LDGSTS.E.BYPASS.LTC128B.128 [R207+0x3100], [R30.64], !P4 ;  /* 0x031000001ecfefae */ /* 0x0009f0000e101d46 */
[----:B------:R4:W-:Y:S08]  /*60f0*/  @!P6 LDGSTS.E.BYPASS.LTC128B.128 [R207+0x5100], [R28.64], !P3 ;  /* 0x051000001ccfefae */ /* 0x0009f0000d901d46 */
[----:B--2---:R-:W-:Y:S08]  /*6100*/  LDSM.16.M88.4 R160, [R194] ;  /* 0x00000000c2a0783b */ /* 0x004ff00000000200 */
[----:B------:R-:W0:Y:S08]  /*6110*/  LDGDEPBAR ;  /* 0x00000000000079af */ /* 0x000e300000000000 */
[----:B-1----:R-:W1:Y:S01]  /*6120*/  LDSM.16.M88.4 R164, [R190] ;  /* 0x00000000bea4783b */ /* 0x002e620000000200 */
[C---:B----4-:R-:W-:Y:S07]  /*6130*/  HMMA.16816.F32.BF16 R28, R32.reuse, R136, RZ ;  /* 0x00000088201c723c */ /* 0x050fee00000418ff */
[----:B------:R-:W2:Y:S01]  /*6140*/  LDSM.16.M88.4 R168, [R190+0x800] ;  /* 0x00080000bea8783b */ /* 0x000ea20000000200 */
[----:B------:R-:W-:Y:S07]  /*6150*/  HMMA.16816.F32.BF16 R32, R32, R138, RZ ;  /* 0x0000008a2020723c */ /* 0x000fee00000418ff */
[----:B------:R-:W4:Y:S01]  /*6160*/  LDSM.16.M88.4 R136, [R190+0x1000] ;  /* 0x00100000be88783b */ /* 0x000f220000000200 */
[C---:B------:R-:W-:Y:S07]  /*6170*/  HMMA.16816.F32.BF16 R4, R140.reuse, R144, R4 ;  /* 0x000000908c04723c */ /* 0x040fee0000041804 */
[----:B------:R-:W-:Y:S01]  /*6180*/  LDSM.16.M88.4 R172, [R191+0x4000] ;  /* 0x00400000bfac783b */ /* 0x000fe20000000200 */
[C---:B------:R-:W-:Y:S07]  /*6190*/  HMMA.16816.F32.BF16 R8, R140.reuse, R146, R8 ;  /* 0x000000928c08723c */ /* 0x040fee0000041808 */
[----:B------:R-:W1:Y:S01]  /*61a0*/  LDSM.16.M88.4 R144, [R190+0x1800] ;  /* 0x00180000be90783b */ /* 0x000e620000000200 */
[C---:B-----5:R-:W-:Y:S07]  /*61b0*/  HMMA.16816.F32.BF16 R12, R140.reuse, R148, R12 ;  /* 0x000000948c0c723c */ /* 0x060fee000004180c */
[----:B------:R-:W-:Y:S01]  /*61c0*/  LDSM.16.M88.4 R176, [R184+0x2000] ;  /* 0x00200000b8b0783b */ /* 0x000fe20000000200 */
[C---:B------:R-:W-:Y:S07]  /*61d0*/  HMMA.16816.F32.BF16 R16, R140.reuse, R150, R16 ;  /* 0x000000968c10723c */ /* 0x040fee0000041810 */
[----:B------:R-:W-:Y:S01]  /*61e0*/  LDSM.16.M88.4 R148, [R193] ;  /* 0x00000000c194783b */ /* 0x000fe20000000200 */
[C---:B------:R-:W-:Y:S07]  /*61f0*/  HMMA.16816.F32.BF16 R20, R140.reuse, R152, R20 ;  /* 0x000000988c14723c */ /* 0x040fee0000041814 */
[----:B------:R-:W5:Y:S01]  /*6200*/  LDL R181, [R1+0x4] ;  /* 0x0000040001b57983 */ /* 0x000f620000100800 */
[C---:B------:R-:W-:Y:S03]  /*6210*/  HMMA.16816.F32.BF16 R24, R140.reuse, R154, R24 ;  /* 0x0000009a8c18723c */ /* 0x040fe60000041818 */
[----:B------:R-:W3:Y:S05]  /*6220*/  LDSM.16.M88.4 R152, [R187] ;  /* 0x00000000bb98783b */ /* 0x000eea0000000200 */
[C---:B------:R-:W-:Y:S08]  /*6230*/  HMMA.16816.F32.BF16 R28, R140.reuse, R156, R28 ;  /* 0x0000009c8c1c723c */ /* 0x040ff0000004181c */
[----:B------:R-:W-:Y:S01]  /*6240*/  HMMA.16816.F32.BF16 R32, R140, R158, R32 ;  /* 0x0000009e8c20723c */ /* 0x000fe20000041820 */
[----:B------:R-:W3:Y:S07]  /*6250*/  LDSM.16.M88.4 R140, [R187+0x800] ;  /* 0x00080000bb8c783b */ /* 0x000eee0000000200 */
[C---:B-1----:R-:W-:Y:S01]  /*6260*/  HMMA.16816.F32.BF16 R4, R160.reuse, R164, R4 ;  /* 0x000000a4a004723c */ /* 0x042fe20000041804 */
[----:B------:R-:W1:Y:S07]  /*6270*/  LDSM.16.M88.4 R156, [R187+0x1000] ;  /* 0x00100000bb9c783b */ /* 0x000e6e0000000200 */
[C---:B------:R-:W-:Y:S01]  /*6280*/  HMMA.16816.F32.BF16 R8, R160.reuse, R166, R8 ;  /* 0x000000a6a008723c */ /* 0x040fe20000041808 */
[----:B------:R-:W1:Y:S07]  /*6290*/  LDSM.16.M88.4 R164, [R187+0x1800] ;  /* 0x00180000bba4783b */ /* 0x000e6e0000000200 */
[C---:B--2---:R-:W-:Y:S08]  /*62a0*/  HMMA.16816.F32.BF16 R12, R160.reuse, R168, R12 ;  /* 0x000000a8a00c723c */ /* 0x044ff0000004180c */
[C---:B------:R-:W-:Y:S01]  /*62b0*/  HMMA.16816.F32.BF16 R16, R160.reuse, R170, R16 ;  /* 0x000000aaa010723c */ /* 0x040fe20000041810 */
[----:B------:R-:W-:Y:S07]  /*62c0*/  LDSM.16.M88.4 R168, [R191+0x8000] ;  /* 0x00800000bfa8783b */ /* 0x000fee0000000200 */
[C---:B----4-:R-:W-:Y:S08]  /*62d0*/  HMMA.16816.F32.BF16 R20, R160.reuse, R136, R20 ;  /* 0x00000088a014723c */ /* 0x050ff00000041814 */
[C---:B------:R-:W-:Y:S01]  /*62e0*/  HMMA.16816.F32.BF16 R24, R160.reuse, R138, R24 ;  /* 0x0000008aa018723c */ /* 0x040fe20000041818 */
[----:B------:R-:W2:Y:S07]  /*62f0*/  LDSM.16.M88.4 R136, [R184+0x2800] ;  /* 0x00280000b888783b */ /* 0x000eae0000000200 */
[C---:B------:R-:W-:Y:S08]  /*6300*/  HMMA.16816.F32.BF16 R28, R160.reuse, R144, R28 ;  /* 0x00000090a01c723c */ /* 0x040ff0000004181c */
[----:B------:R-:W-:Y:S01]  /*6310*/  HMMA.16816.F32.BF16 R32, R160, R146, R32 ;  /* 0x00000092a020723c */ /* 0x000fe20000041820 */
[----:B------:R-:W4:Y:S07]  /*6320*/  LDSM.16.M88.4 R144, [R184+0x3000] ;  /* 0x00300000b890783b */ /* 0x000f2e0000000200 */
[C---:B---3--:R-:W-:Y:S01]  /*6330*/  HMMA.16816.F32.BF16 R4, R148.reuse, R152, R4 ;  /* 0x000000989404723c */ /* 0x048fe20000041804 */
[----:B------:R-:W-:Y:S07]  /*6340*/  LDSM.16.M88.4 R160, [R201] ;  /* 0x00000000c9a0783b */ /* 0x000fee0000000200 */
[C---:B------:R-:W-:Y:S01]  /*6350*/  HMMA.16816.F32.BF16 R8, R148.reuse, R154, R8 ;  /* 0x0000009a9408723c */ /* 0x040fe20000041808 */
[----:B------:R-:W-:Y:S07]  /*6360*/  LDSM.16.M88.4 R152, [R203] ;  /* 0x00000000cb98783b */ /* 0x000fee0000000200 */
[C---:B------:R-:W-:Y:S08]  /*6370*/  HMMA.16816.F32.BF16 R12, R148.reuse, R140, R12 ;  /* 0x0000008c940c723c */ /* 0x040ff0000004180c */
[C---:B------:R-:W-:Y:S01]  /*6380*/  HMMA.16816.F32.BF16 R16, R148.reuse, R142, R16 ;  /* 0x0000008e9410723c */ /* 0x040fe20000041810 */
[----:B------:R-:W3:Y:S07]  /*6390*/  LDSM.16.M88.4 R140, [R184+0x3800] ;  /* 0x00380000b88c783b */ /* 0x000eee0000000200 */
[C---:B-1----:R-:W-:Y:S08]  /*63a0*/  HMMA.16816.F32.BF16 R20, R148.reuse, R156, R20 ;  /* 0x0000009c9414723c */ /* 0x042ff00000041814 */
[C---:B------:R-:W-:Y:S01]  /*63b0*/  HMMA.16816.F32.BF16 R24, R148.reuse, R158, R24 ;  /* 0x0000009e9418723c */ /* 0x040fe20000041818 */
[----:B------:R-:W-:Y:S07]  /*63c0*/  LDSM.16.M88.4 R156, [R202] ;  /* 0x00000000ca9c783b */ /* 0x000fee0000000200 */
[C---:B------:R-:W-:Y:S08]  /*63d0*/  HMMA.16816.F32.BF16 R28, R148.reuse, R164, R28 ;  /* 0x000000a4941c723c */ /* 0x040ff0000004181c */
[----:B------:R-:W-:Y:S01]  /*63e0*/  HMMA.16816.F32.BF16 R32, R148, R166, R32 ;  /* 0x000000a69420723c */ /* 0x000fe20000041820 */
[----:B------:R-:W1:Y:S07]  /*63f0*/  LDSM.16.M88.4 R148, [R192+0x4000] ;  /* 0x00400000c094783b */ /* 0x000e6e0000000200 */
[C---:B------:R-:W-:Y:S01]  /*6400*/  HMMA.16816.F32.BF16 R4, R172.reuse, R176, R4 ;  /* 0x000000b0ac04723c */ /* 0x040fe20000041804 */
[----:B------:R-:W-:Y:S07]  /*6410*/  LDSM.16.M88.4 R164, [R190+0x2000] ;  /* 0x00200000bea4783b */ /* 0x000fee0000000200 */
[C---:B------:R-:W-:Y:S01]  /*6420*/  HMMA.16816.F32.BF16 R8, R172.reuse, R178, R8 ;  /* 0x000000b2ac08723c */ /* 0x040fe20000041808 */
[----:B------:R-:W-:Y:S07]  /*6430*/  LDSM.16.M88.4 R176, [R184+0x4800] ;  /* 0x00480000b8b0783b */ /* 0x000fee0000000200 */
[C---:B--2---:R-:W-:Y:S08]  /*6440*/  HMMA.16816.F32.BF16 R12, R172.reuse, R136, R12 ;  /* 0x00000088ac0c723c */ /* 0x044ff0000004180c */
[C---:B------:R-:W-:Y:S01]  /*6450*/  HMMA.16816.F32.BF16 R16, R172.reuse, R138, R16 ;  /* 0x0000008aac10723c */ /* 0x040fe20000041810 */
[----:B------:R-:W2:Y:S07]  /*6460*/  LDSM.16.M88.4 R136, [R200] ;  /* 0x00000000c888783b */ /* 0x000eae0000000200 */
[C---:B----4-:R-:W-:Y:S08]  /*6470*/  HMMA.16816.F32.BF16 R20, R172.reuse, R144, R20 ;  /* 0x00000090ac14723c */ /* 0x050ff00000041814 */
[C---:B------:R-:W-:Y:S01]  /*6480*/  HMMA.16816.F32.BF16 R24, R172.reuse, R146, R24 ;  /* 0x00000092ac18723c */ /* 0x040fe20000041818 */
[----:B------:R-:W4:Y:S07]  /*6490*/  LDSM.16.M88.4 R144, [R194+0x4000] ;  /* 0x00400000c290783b */ /* 0x000f2e0000000200 */
[C---:B---3--:R-:W-:Y:S08]  /*64a0*/  HMMA.16816.F32.BF16 R28, R172.reuse, R140, R28 ;  /* 0x0000008cac1c723c */ /* 0x048ff0000004181c */
[----:B------:R-:W-:Y:S01]  /*64b0*/  HMMA.16816.F32.BF16 R32, R172, R142, R32 ;  /* 0x0000008eac20723c */ /* 0x000fe20000041820 */
[----:B------:R-:W3:Y:S07]  /*64c0*/  LDSM.16.M88.4 R140, [R190+0x2800] ;  /* 0x00280000be8c783b */ /* 0x000eee0000000200 */
[C---:B-1----:R-:W-:Y:S01]  /*64d0*/  HMMA.16816.F32.BF16 R4, R148.reuse, R152, R4 ;  /* 0x000000989404723c */ /* 0x042fe20000041804 */
[----:B------:R-:W-:Y:S07]  /*64e0*/  LDSM.16.M88.4 R172, [R184+0x4000] ;  /* 0x00400000b8ac783b */ /* 0x000fee0000000200 */
[C---:B------:R-:W-:Y:S01]  /*64f0*/  HMMA.16816.F32.BF16 R8, R148.reuse, R154, R8 ;  /* 0x0000009a9408723c */ /* 0x040fe20000041808 */
[----:B------:R-:W1:Y:S07]  /*6500*/  LDSM.16.M88.4 R152, [R190+0x3000] ;  /* 0x00300000be98783b */ /* 0x000e6e0000000200 */
[C---:B------:R-:W-:Y:S08]  /*6510*/  HMMA.16816.F32.BF16 R12, R148.reuse, R156, R12 ;  /* 0x0000009c940c723c */ /* 0x040ff0000004180c */
[C---:B------:R-:W-:Y:S01]  /*6520*/  HMMA.16816.F32.BF16 R16, R148.reuse, R158, R16 ;  /* 0x0000009e9410723c */ /* 0x040fe20000041810 */
[----:B------:R-:W-:Y:S07]  /*6530*/  LDSM.16.M88.4 R156, [R187+0x2000] ;  /* 0x00200000bb9c783b */ /* 0x000fee0000000200 */
[C---:B------:R-:W-:Y:S08]  /*6540*/  HMMA.16816.F32.BF16 R20, R148.reuse, R160, R20 ;  /* 0x000000a09414723c */ /* 0x040ff00000041814 */
[C---:B------:R-:W-:Y:S01]  /*6550*/  HMMA.16816.F32.BF16 R24, R148.reuse, R162, R24 ;  /* 0x000000a29418723c */ /* 0x040fe20000041818 */
[----:B------:R-:W-:Y:S07]  /*6560*/  LDSM.16.M88.4 R160, [R187+0x2800] ;  /* 0x00280000bba0783b */ /* 0x000fee0000000200 */
[C---:B--2---:R-:W-:Y:S08]  /*6570*/  HMMA.16816.F32.BF16 R28, R148.reuse, R136, R28 ;  /* 0x00000088941c723c */ /* 0x044ff0000004181c */
[----:B------:R-:W-:Y:S01]  /*6580*/  HMMA.16816.F32.BF16 R32, R148, R138, R32 ;  /* 0x0000008a9420723c */ /* 0x000fe20000041820 */
[----:B------:R-:W2:Y:S07]  /*6590*/  LDSM.16.M88.4 R136, [R190+0x3800] ;  /* 0x00380000be88783b */ /* 0x000eae0000000200 */
[C---:B----4-:R-:W-:Y:S01]  /*65a0*/  HMMA.16816.F32.BF16 R4, R144.reuse, R164, R4 ;  /* 0x000000a49004723c */ /* 0x050fe20000041804 */
[----:B------:R-:W4:Y:S07]  /*65b0*/  LDSM.16.M88.4 R148, [R193+0x4000] ;  /* 0x00400000c194783b */ /* 0x000f2e0000000200 */
[C---:B------:R-:W-:Y:S01]  /*65c0*/  HMMA.16816.F32.BF16 R8, R144.reuse, R166, R8 ;  /* 0x000000a69008723c */ /* 0x040fe20000041808 */
[----:B------:R-:W4:Y:S07]  /*65d0*/  LDSM.16.M88.4 R164, [R187+0x3000] ;  /* 0x00300000bba4783b */ /* 0x000f2e0000000200 */
[C---:B---3--:R-:W-:Y:S08]  /*65e0*/  HMMA.16816.F32.BF16 R12, R144.reuse, R140, R12 ;  /* 0x0000008c900c723c */ /* 0x048ff0000004180c */
[C---:B------:R-:W-:Y:S01]  /*65f0*/  HMMA.16816.F32.BF16 R16, R144.reuse, R142, R16 ;  /* 0x0000008e9010723c */ /* 0x040fe20000041810 */
[----:B------:R-:W3:Y:S07]  /*6600*/  LDSM.16.M88.4 R140, [R187+0x3800] ;  /* 0x00380000bb8c783b */ /* 0x000eee0000000200 */
[C---:B-1----:R-:W-:Y:S08]  /*6610*/  HMMA.16816.F32.BF16 R20, R144.reuse, R152, R20 ;  /* 0x000000989014723c */ /* 0x042ff00000041814 */
[C---:B------:R-:W-:Y:S01]  /*6620*/  HMMA.16816.F32.BF16 R24, R144.reuse, R154, R24 ;  /* 0x0000009a9018723c */ /* 0x040fe20000041818 */
[----:B------:R-:W-:Y:S07]  /*6630*/  LDSM.16.M88.4 R152, [R192+0x8000] ;  /* 0x00800000c098783b */ /* 0x000fee0000000200 */
[C---:B--2---:R-:W-:Y:S08]  /*6640*/  HMMA.16816.F32.BF16 R28, R144.reuse, R136, R28 ;  /* 0x00000088901c723c */ /* 0x044ff0000004181c */
[----:B------:R-:W-:Y:S01]  /*6650*/  HMMA.16816.F32.BF16 R32, R144, R138, R32 ;  /* 0x0000008a9020723c */ /* 0x000fe20000041820 */
[----:B------:R-:W1:Y:S07]  /*6660*/  LDSM.16.M88.4 R136, [R184+0x5000] ;  /* 0x00500000b888783b */ /* 0x000e6e0000000200 */
[C---:B----4-:R-:W-:Y:S01]  /*6670*/  HMMA.16816.F32.BF16 R4, R148.reuse, R156, R4 ;  /* 0x0000009c9404723c */ /* 0x050fe20000041804 */
[----:B------:R-:W2:Y:S07]  /*6680*/  LDSM.16.M88.4 R144, [R184+0x5800] ;  /* 0x00580000b890783b */ /* 0x000eae0000000200 */
[C---:B------:R-:W-:Y:S01]  /*6690*/  HMMA.16816.F32.BF16 R8, R148.reuse, R158, R8 ;  /* 0x0000009e9408723c */ /* 0x040fe20000041808 */
[----:B------:R-:W4:Y:S07]  /*66a0*/  LDSM.16.M88.4 R156, [R199] ;  /* 0x00000000c79c783b */ /* 0x000f2e0000000200 */
[C---:B------:R-:W-:Y:S08]  /*66b0*/  HMMA.16816.F32.BF16 R12, R148.reuse, R160, R12 ;  /* 0x000000a0940c723c */ /* 0x040ff0000004180c */
[C---:B------:R-:W-:Y:S01]  /*66c0*/  HMMA.16816.F32.BF16 R16, R148.reuse, R162, R16 ;  /* 0x000000a29410723c */ /* 0x040fe20000041810 */
[----:B------:R-:W1:Y:S07]  /*66d0*/  LDSM.16.M88.4 R160, [R198] ;  /* 0x00000000c6a0783b */ /* 0x000e6e0000000200 */
[C---:B------:R-:W-:Y:S08]  /*66e0*/  HMMA.16816.F32.BF16 R20, R148.reuse, R164, R20 ;  /* 0x000000a49414723c */ /* 0x040ff00000041814 */
[C---:B------:R-:W-:Y:S01]  /*66f0*/  HMMA.16816.F32.BF16 R24, R148.reuse, R166, R24 ;  /* 0x000000a69418723c */ /* 0x040fe20000041818 */
[----:B------:R-:W-:Y:S07]  /*6700*/  LDSM.16.M88.4 R164, [R194+0x8000] ;  /* 0x00800000c2a4783b */ /* 0x000fee0000000200 */
[C---:B---3--:R-:W-:Y:S08]  /*6710*/  HMMA.16816.F32.BF16 R28, R148.reuse, R140, R28 ;  /* 0x0000008c941c723c */ /* 0x048ff0000004181c */
[----:B------:R-:W-:Y:S01]  /*6720*/  HMMA.16816.F32.BF16 R32, R148, R142, R32 ;  /* 0x0000008e9420723c */ /* 0x000fe20000041820 */
[----:B------:R-:W3:Y:S07]  /*6730*/  LDSM.16.M88.4 R140, [R197] ;  /* 0x00000000c58c783b */ /* 0x000eee0000000200 */
[C---:B------:R-:W-:Y:S01]  /*6740*/  HMMA.16816.F32.BF16 R4, R168.reuse, R172, R4 ;  /* 0x000000aca804723c */ /* 0x040fe20000041804 */
[----:B------:R-:W2:Y:S07]  /*6750*/  LDSM.16.M88.4 R148, [R196] ;  /* 0x00000000c494783b */ /* 0x000eae0000000200 */
[C---:B------:R-:W-:Y:S01]  /*6760*/  HMMA.16816.F32.BF16 R8, R168.reuse, R174, R8 ;  /* 0x000000aea808723c */ /* 0x040fe20000041808 */
[----:B------:R-:W3:Y:S07]  /*6770*/  LDSM.16.M88.4 R172, [R190+0x4000] ;  /* 0x00400000beac783b */ /* 0x000eee0000000200 */
[C---:B------:R-:W-:Y:S08]  /*6780*/  HMMA.16816.F32.BF16 R12, R168.reuse, R176, R12 ;  /* 0x000000b0a80c723c */ /* 0x040ff0000004180c */
[C---:B------:R-:W-:Y:S01]  /*6790*/  HMMA.16816.F32.BF16 R16, R168.reuse, R178, R16 ;  /* 0x000000b2a810723c */ /* 0x040fe20000041810 */
[----:B------:R-:W-:Y:S07]  /*67a0*/  LDSM.16.M88.4 R176, [R187+0x4000] ;  /* 0x00400000bbb0783b */ /* 0x000fee0000000200 */
[C---:B-1----:R-:W-:Y:S08]  /*67b0*/  HMMA.16816.F32.BF16 R20, R168.reuse, R136, R20 ;  /* 0x00000088a814723c */ /* 0x042ff00000041814 */
[C---:B------:R-:W-:Y:S01]  /*67c0*/  HMMA.16816.F32.BF16 R24, R168.reuse, R138, R24 ;  /* 0x0000008aa818723c */ /* 0x040fe20000041818 */
[----:B------:R-:W1:Y:S07]  /*67d0*/  LDSM.16.M88.4 R136, [R190+0x4800] ;  /* 0x00480000be88783b */ /* 0x000e6e0000000200 */
[C---:B--2---:R-:W-:Y:S08]  /*67e0*/  HMMA.16816.F32.BF16 R28, R168.reuse, R144, R28 ;  /* 0x00000090a81c723c */ /* 0x044ff0000004181c */
[----:B------:R-:W-:Y:S01]  /*67f0*/  HMMA.16816.F32.BF16 R32, R168, R146, R32 ;  /* 0x00000092a820723c */ /* 0x000fe20000041820 */
[----:B------:R-:W2:Y:S07]  /*6800*/  LDSM.16.M88.4 R144, [R190+0x5000] ;  /* 0x00500000be90783b */ /* 0x000eae0000000200 */
[C---:B----4-:R-:W-:Y:S01]  /*6810*/  HMMA.16816.F32.BF16 R4, R152.reuse, R156, R4 ;  /* 0x0000009c9804723c */ /* 0x050fe20000041804 */
[----:B------:R-:W-:Y:S07]  /*6820*/  LDSM.16.M88.4 R168, [R193+0x8000] ;  /* 0x00800000c1a8783b */ /* 0x000fee0000000200 */
[C---:B------:R-:W-:Y:S01]  /*6830*/  HMMA.16816.F32.BF16 R8, R152.reuse, R158, R8 ;  /* 0x0000009e9808723c */ /* 0x040fe20000041808 */
[----:B------:R-:W4:Y:S07]  /*6840*/  LDSM.16.M88.4 R156, [R190+0x5800] ;  /* 0x00580000be9c783b */ /* 0x000f2e0000000200 */
[C---:B------:R-:W-:Y:S08]  /*6850*/  HMMA.16816.F32.BF16 R12, R152.reuse, R160, R12 ;  /* 0x000000a0980c723c */ /* 0x040ff0000004180c */
        /* <DEDUP_REMOVED lines=8> */
[C---:B------:R-:W-:Y:S01]  /*68e0*/  HMMA.16816.F32.BF16 R16, R164.reuse, R138, R16 ;  /* 0x0000008aa410723c */ /* 0x040fe20000041810 */
[----:B------:R-:W1:Y:S07]  /*68f0*/  LDSM.16.M88.4 R136, [R187+0x4800] ;  /* 0x00480000bb88783b */ /* 0x000e6e0000000200 */
[C---:B--2---:R-:W-:Y:S08]  /*6900*/  HMMA.16816.F32.BF16 R20, R164.reuse, R144, R20 ;  /* 0x00000090a414723c */ /* 0x044ff00000041814 */
[C---:B------:R-:W-:Y:S08]  /*6910*/  HMMA.16816.F32.BF16 R24, R164.reuse, R146, R24 ;  /* 0x00000092a418723c */ /* 0x040ff00000041818 */
[C---:B----4-:R-:W-:Y:S08]  /*6920*/  HMMA.16816.F32.BF16 R28, R164.reuse, R156, R28 ;  /* 0x0000009ca41c723c */ /* 0x050ff0000004181c */
[----:B------:R-:W-:Y:S08]  /*6930*/  HMMA.16816.F32.BF16 R32, R164, R158, R32 ;  /* 0x0000009ea420723c */ /* 0x000ff00000041820 */
[C---:B------:R-:W-:Y:S08]  /*6940*/  HMMA.16816.F32.BF16 R4, R168.reuse, R176, R4 ;  /* 0x000000b0a804723c */ /* 0x040ff00000041804 */
[C---:B------:R-:W-:Y:S08]  /*6950*/  HMMA.16816.F32.BF16 R8, R168.reuse, R178, R8 ;  /* 0x000000b2a808723c */ /* 0x040ff00000041808 */
[C---:B-1----:R-:W-:Y:S08]  /*6960*/  HMMA.16816.F32.BF16 R12, R168.reuse, R136, R12 ;  /* 0x00000088a80c723c */ /* 0x042ff0000004180c */
[C---:B------:R-:W-:Y:S04]  /*6970*/  HMMA.16816.F32.BF16 R16, R168.reuse, R138, R16 ;  /* 0x0000008aa810723c */ /* 0x040fe80000041810 */
[----:B------:R-:W-:Y:S04]  /*6980*/  FMUL.FTZ R0, R4, c[0x0][0x320] ;  /* 0x0000c80004007a20 */ /* 0x000fe80000410000 */
[----:B------:R1:W2:Y:S01]  /*6990*/  MUFU.TANH R147, R0 ;  /* 0x0000000000937308 */ /* 0x0002a20000002400 */
[----:B------:R-:W-:Y:S09]  /*69a0*/  FMUL.FTZ R2, R11, c[0x0][0x320] ;  /* 0x0000c8000b027a20 */ /* 0x000ff20000410000 */
[----:B------:R-:W-:Y:S01]  /*69b0*/  MUFU.TANH R140, R2 ;  /* 0x00000002008c7308 */ /* 0x000fe20000002400 */
[----:B-1----:R-:W-:Y:S09]  /*69c0*/  FMUL.FTZ R0, R5, c[0x0][0x320] ;  /* 0x0000c80005007a20 */ /* 0x002ff20000410000 */
[----:B------:R1:W3:Y:S02]  /*69d0*/  MUFU.TANH R146, R0 ;  /* 0x0000000000927308 */ /* 0x0002e40000002400 */
[----:B-1----:R-:W-:Y:S08]  /*69e0*/  FMUL.FTZ R0, R6, c[0x0][0x320] ;  /* 0x0000c80006007a20 */ /* 0x002ff00000410000 */
[----:B------:R1:W-:Y:S02]  /*69f0*/  MUFU.TANH R145, R0 ;  /* 0x0000000000917308 */ /* 0x0003e40000002400 */
[----:B-1----:R-:W-:Y:S02]  /*6a00*/  FMUL.FTZ R0, R7, c[0x0][0x320] ;  /* 0x0000c80007007a20 */ /* 0x002fe40000410000 */
[----:B------:R-:W1:Y:S06]  /*6a10*/  LDSM.16.M88.4 R4, [R187+0x5000] ;  /* 0x00500000bb04783b */ /* 0x000e6c0000000200 */
[----:B------:R4:W1:Y:S02]  /*6a20*/  MUFU.TANH R144, R0 ;  /* 0x0000000000907308 */ /* 0x0008640000002400 */
[----:B----4-:R-:W-:Y:S08]  /*6a30*/  FMUL.FTZ R0, R8, c[0x0][0x320] ;  /* 0x0000c80008007a20 */ /* 0x010ff00000410000 */
[----:B------:R4:W-:Y:S01]  /*6a40*/  MUFU.TANH R143, R0 ;  /* 0x00000000008f7308 */ /* 0x0009e20000002400 */
[C---:B-1----:R-:W-:Y:S07]  /*6a50*/  HMMA.16816.F32.BF16 R20, R168.reuse, R4, R20 ;  /* 0x00000004a814723c */ /* 0x042fee0000041814 */
[----:B------:R-:W-:Y:S01]  /*6a60*/  MOV R5, 0xffffffc0 ;  /* 0xffffffc000057802 */ /* 0x000fe20000000f00 */
[C---:B------:R-:W-:Y:S04]  /*6a70*/  HMMA.16816.F32.BF16 R24, R168.reuse, R6, R24 ;  /* 0x00000006a818723c */ /* 0x040fe80000041818 */
[----:B----4-:R-:W-:Y:S04]  /*6a80*/  FMUL.FTZ R0, R9, c[0x0][0x320] ;  /* 0x0000c80009007a20 */ /* 0x010fe80000410000 */
[----:B------:R1:W-:Y:S08]  /*6a90*/  MUFU.TANH R142, R0 ;  /* 0x00000000008e7308 */ /* 0x0003f00000002400 */
[----:B------:R-:W-:Y:S04]  /*6aa0*/  FMUL.FTZ R4, R21, c[0x0][0x320] ;  /* 0x0000c80015047a20 */ /* 0x000fe80000410000 */
[----:B------:R-:W-:Y:S01]  /*6ab0*/  MUFU.TANH R6, R4 ;  /* 0x0000000400067308 */ /* 0x000fe20000002400 */
[----:B-1----:R-:W-:Y:S02]  /*6ac0*/  FMUL.FTZ R0, R10, c[0x0][0x320] ;  /* 0x0000c8000a007a20 */ /* 0x002fe40000410000 */
[----:B------:R-:W1:Y:S01]  /*6ad0*/  LDSM.16.M88.4 R8, [R187+0x5800] ;  /* 0x00580000bb08783b */ /* 0x000e620000000200 */
[----:B------:R-:W-:Y:S06]  /*6ae0*/  DEPBAR.LE SB0, 0x0 ;  /* 0x000080000000791a */ /* 0x000fec0000000000 */
[----:B------:R4:W1:Y:S01]  /*6af0*/  MUFU.TANH R141, R0 ;  /* 0x00000000008d7308 */ /* 0x0008620000002400 */
[----:B------:R-:W-:Y:S01]  /*6b00*/  BAR.SYNC.DEFER_BLOCKING 0x0 ;  /* 0x0000000000007b1d */ /* 0x000fe20000010000 */
[----:B----4-:R-:W-:Y:S08]  /*6b10*/  FMUL.FTZ R0, R12, c[0x0][0x320] ;  /* 0x0000c8000c007a20 */ /* 0x010ff00000410000 */
[----:B------:R4:W-:Y:S01]  /*6b20*/  MUFU.TANH R137, R0 ;  /* 0x0000000000897308 */ /* 0x0009e20000002400 */
[C---:B-1----:R-:W-:Y:S08]  /*6b30*/  HMMA.16816.F32.BF16 R28, R168.reuse, R8, R28 ;  /* 0x00000008a81c723c */ /* 0x042ff0000004181c */
[----:B------:R-:W-:Y:S04]  /*6b40*/  HMMA.16816.F32.BF16 R32, R168, R10, R32 ;  /* 0x0000000aa820723c */ /* 0x000fe80000041820 */
[----:B----4-:R-:W-:Y:S04]  /*6b50*/  FMUL.FTZ R0, R13, c[0x0][0x320] ;  /* 0x0000c8000d007a20 */ /* 0x010fe80000410000 */
[----:B------:R1:W4:Y:S04]  /*6b60*/  MUFU.TANH R136, R0 ;  /* 0x0000000000887308 */ /* 0x0003280000002400 */
[----:B-1----:R-:W-:Y:S06]  /*6b70*/  FMUL.FTZ R0, R14, c[0x0][0x320] ;  /* 0x0000c8000e007a20 */ /* 0x002fec0000410000 */
[----:B------:R1:W-:Y:S02]  /*6b80*/  MUFU.TANH R103, R0 ;  /* 0x0000000000677308 */ /* 0x0003e40000002400 */
[----:B-1----:R-:W-:Y:S08]  /*6b90*/  FMUL.FTZ R0, R15, c[0x0][0x320] ;  /* 0x0000c8000f007a20 */ /* 0x002ff00000410000 */
[----:B------:R1:W-:Y:S02]  /*6ba0*/  MUFU.TANH R101, R0 ;  /* 0x0000000000657308 */ /* 0x0003e40000002400 */
[----:B-1----:R-:W-:Y:S08]  /*6bb0*/  FMUL.FTZ R0, R16, c[0x0][0x320] ;  /* 0x0000c80010007a20 */ /* 0x002ff00000410000 */
[----:B------:R1:W1:Y:S02]  /*6bc0*/  MUFU.TANH R13, R0 ;  /* 0x00000000000d7308 */ /* 0x0002640000002400 */
[----:B-1----:R-:W-:Y:S08]  /*6bd0*/  FMUL.FTZ R0, R17, c[0x0][0x320] ;  /* 0x0000c80011007a20 */ /* 0x002ff00000410000 */
[----:B------:R1:W-:Y:S02]  /*6be0*/  MUFU.TANH R100, R0 ;  /* 0x0000000000647308 */ /* 0x0003e40000002400 */
[----:B-1----:R-:W-:Y:S08]  /*6bf0*/  FMUL.FTZ R0, R18, c[0x0][0x320] ;  /* 0x0000c80012007a20 */ /* 0x002ff00000410000 */
[----:B------:R1:W-:Y:S02]  /*6c00*/  MUFU.TANH R17, R0 ;  /* 0x0000000000117308 */ /* 0x0003e40000002400 */
[----:B-1----:R-:W-:Y:S08]  /*6c10*/  FMUL.FTZ R0, R19, c[0x0][0x320] ;  /* 0x0000c80013007a20 */ /* 0x002ff00000410000 */
[----:B------:R1:W1:Y:S02]  /*6c20*/  MUFU.TANH R16, R0 ;  /* 0x0000000000107308 */ /* 0x0002640000002400 */
[----:B-1----:R-:W-:Y:S08]  /*6c30*/  FMUL.FTZ R0, R20, c[0x0][0x320] ;  /* 0x0000c80014007a20 */ /* 0x002ff00000410000 */
[----:B------:R5:W-:Y:S02]  /*6c40*/  MUFU.TANH R18, R0 ;  /* 0x0000000000127308 */ /* 0x000be40000002400 */
[----:B-----5:R-:W-:Y:S05]  /*6c50*/  IADD3 R0, R181, R233, RZ ;  /* 0x000000e9b5007210 */ /* 0x020fea0007ffe0ff */
[----:B------:R-:W-:Y:S05]  /*6c60*/  @P2 IMAD.HI.U32 R2, R0, c[0x0][0x2c8], RZ ;  /* 0x0000b20000022a27 */ /* 0x000fea00078e00ff */
[----:B------:R-:W-:Y:S01]  /*6c70*/  @P2 SHF.R.U32.HI R0, RZ, c[0x0][0x2cc], R2 ;  /* 0x0000b300ff002a19 */ /* 0x000fe20000011602 */
[----:B------:R-:W-:Y:S04]  /*6c80*/  FMUL.FTZ R2, R22, c[0x0][0x320] ;  /* 0x0000c80016027a20 */ /* 0x000fe80000410000 */
[----:B------:R1:W-:Y:S01]  /*6c90*/  MUFU.TANH R138, R2 ;  /* 0x00000002008a7308 */ /* 0x0003e20000002400 */
[----:B------:R-:W-:Y:S08]  /*6ca0*/  SHFL.IDX PT, R4, R0, 0x1, 0x1c1f ;  /* 0x003c1f0000047f89 */ /* 0x000ff000000e0000 */
[----:B-1----:R1:W5:Y:S02]  /*6cb0*/  SHFL.IDX PT, R2, R0, RZ, 0x1c1f ;  /* 0x001c1fff00027589 */ /* 0x00236400000e0000 */
[----:B-1----:R-:W-:Y:S04]  /*6cc0*/  FMUL.FTZ R0, R23, c[0x0][0x320] ;  /* 0x0000c80017007a20 */ /* 0x002fe80000410000 */
[----:B------:R1:W-:Y:S02]  /*6cd0*/  MUFU.TANH R19, R0 ;  /* 0x0000000000137308 */ /* 0x0003e40000002400 */
[----:B-1----:R-:W-:Y:S02]  /*6ce0*/  IMAD R0, R180, R5, 0x1 ;  /* 0x00000001b4007424 */ /* 0x002fe400078e0205 */
[----:B------:R-:W-:Y:S03]  /*6cf0*/  FMUL.FTZ R5, R24, c[0x0][0x320] ;  /* 0x0000c80018057a20 */ /* 0x000fe60000410000 */
[----:B------:R-:W-:Y:S03]  /*6d00*/  IADD3 R0, R230, R0, -R229 ;  /* 0x00000000e6007210 */ /* 0x000fe60007ffe8e5 */
[----:B------:R1:W1:Y:S01]  /*6d10*/  MUFU.TANH R12, R5 ;  /* 0x00000005000c7308 */ /* 0x0002620000002400 */
[----:B------:R-:W-:Y:S04]  /*6d20*/  IADD3 R0, R0, -R231, RZ ;  /* 0x800000e700007210 */ /* 0x000fe80007ffe0ff */
[C---:B-----5:R-:W-:Y:S02]  /*6d30*/  IADD3 R2, R0.reuse, R2, RZ ;  /* 0x0000000200027210 */ /* 0x060fe40007ffe0ff */
[----:B------:R-:W-:Y:S01]  /*6d40*/  IADD3 R0, R0, R4, RZ ;  /* 0x0000000400007210 */ /* 0x000fe20007ffe0ff */
[----:B------:R-:W-:Y:S01]  /*6d50*/  FMUL.FTZ R4, R26, c[0x0][0x320] ;  /* 0x0000c8001a047a20 */ /* 0x000fe20000410000 */
[C---:B------:R-:W-:Y:S02]  /*6d60*/  ISETP.GT.AND P6, PT, R2.reuse, RZ, PT ;  /* 0x000000ff0200720c */ /* 0x040fe40003fc4270 */
[----:B------:R-:W-:Y:S01]  /*6d70*/  ISETP.GT.AND P1, PT, R2, 0x1, PT ;  /* 0x000000010200780c */ /* 0x000fe20003f24270 */
[----:B------:R5:W-:Y:S01]  /*6d80*/  MUFU.TANH R15, R4 ;  /* 0x00000004000f7308 */ /* 0x000be20000002400 */
[----:B--2---:R-:W-:Y:S02]  /*6d90*/  FSEL R20, R147, -INF , P6 ;  /* 0xff80000093147808 */ /* 0x004fe40003000000 */
[C---:B------:R-:W-:Y:S02]  /*6da0*/  ISETP.GT.AND P6, PT, R0.reuse, 0x1, PT ;  /* 0x000000010000780c */ /* 0x040fe40003fc4270 */
[----:B------:R-:W-:Y:S02]  /*6db0*/  ISETP.GT.AND P0, PT, R0, RZ, PT ;  /* 0x000000ff0000720c */ /* 0x000fe40003f04270 */
[----:B---3--:R-:W-:Y:S02]  /*6dc0*/  FSEL R21, R146, -INF , P1 ;  /* 0xff80000092157808 */ /* 0x008fe40000800000 */
[----:B------:R-:W-:Y:S01]  /*6dd0*/  ISETP.GT.AND P1, PT, R2, 0x8, PT ;  /* 0x000000080200780c */ /* 0x000fe20003f24270 */
[----:B-1----:R-:W-:Y:S01]  /*6de0*/  FMUL.FTZ R5, R25, c[0x0][0x320] ;  /* 0x0000c80019057a20 */ /* 0x002fe20000410000 */
[----:B------:R-:W-:Y:S02]  /*6df0*/  FSEL R25, R144, -INF , P6 ;  /* 0xff80000090197808 */ /* 0x000fe40003000000 */
[----:B------:R-:W-:Y:S01]  /*6e00*/  ISETP.GT.AND P6, PT, R0, 0x8, PT ;  /* 0x000000080000780c */ /* 0x000fe20003fc4270 */
[----:B------:R1:W2:Y:S01]  /*6e10*/  MUFU.TANH R8, R5 ;  /* 0x0000000500087308 */ /* 0x0002a20000002400 */
[----:B------:R-:W-:Y:S02]  /*6e20*/  FSEL R24, R145, -INF , P0 ;  /* 0xff80000091187808 */ /* 0x000fe40000000000 */
[----:B------:R-:W-:Y:S02]  /*6e30*/  FSEL R26, R141, -INF , P6 ;  /* 0xff8000008d1a7808 */ /* 0x000fe40003000000 */
[C---:B------:R-:W-:Y:S02]  /*6e40*/  ISETP.GT.AND P6, PT, R2.reuse, 0x11, PT ;  /* 0x000000110200780c */ /* 0x040fe40003fc4270 */
[----:B------:R-:W-:Y:S02]  /*6e50*/  ISETP.GT.AND P0, PT, R2, 0x9, PT ;  /* 0x000000090200780c */ /* 0x000fe40003f04270 */
[----:B----4-:R-:W-:Y:S01]  /*6e60*/  FSEL R141, R136, -INF , P6 ;  /* 0xff800000888d7808 */ /* 0x010fe20003000000 */
[----:B-----5:R-:W-:Y:S01]  /*6e70*/  FMUL.FTZ R4, R28, c[0x0][0x320] ;  /* 0x0000c8001c047a20 */ /* 0x020fe20000410000 */
[----:B------:R-:W-:Y:S02]  /*6e80*/  ISETP.GT.AND P6, PT, R2, 0x18, PT ;  /* 0x000000180200780c */ /* 0x000fe40003fc4270 */
[----:B------:R-:W-:Y:S01]  /*6e90*/  FSEL R22, R143, -INF , P1 ;  /* 0xff8000008f167808 */ /* 0x000fe20000800000 */
[----:B------:R3:W4:Y:S01]  /*6ea0*/  MUFU.TANH R7, R4 ;  /* 0x0000000400077308 */ /* 0x0007220000002400 */
[----:B------:R-:W-:Y:S02]  /*6eb0*/  FSEL R23, R142, -INF , P0 ;  /* 0xff8000008e177808 */ /* 0x000fe40000000000 */
[----:B------:R-:W-:Y:S02]  /*6ec0*/  ISETP.GT.AND P1, PT, R0, 0x9, PT ;  /* 0x000000090000780c */ /* 0x000fe40003f24270 */
[----:B------:R-:W-:Y:S02]  /*6ed0*/  ISETP.GT.AND P0, PT, R2, 0x10, PT ;  /* 0x000000100200780c */ /* 0x000fe40003f04270 */
[----:B------:R-:W-:Y:S02]  /*6ee0*/  FSEL R142, R13, -INF , P6 ;  /* 0xff8000000d8e7808 */ /* 0x000fe40003000000 */
[----:B------:R-:W-:Y:S01]  /*6ef0*/  ISETP.GT.AND P6, PT, R0, 0x19, PT ;  /* 0x000000190000780c */ /* 0x000fe20003fc4270 */
[----:B-1----:R-:W-:Y:S01]  /*6f00*/  FMUL.FTZ R5, R27, c[0x0][0x320] ;  /* 0x0000c8001b057a20 */ /* 0x002fe20000410000 */
[----:B------:R-:W-:Y:S02]  /*6f10*/  FSEL R27, R140, -INF , P1 ;  /* 0xff8000008c1b7808 */ /* 0x000fe40000800000 */
[----:B------:R-:W-:Y:S01]  /*6f20*/  FSEL R140, R137, -INF , P0 ;  /* 0xff800000898c7808 */ /* 0x000fe20000000000 */
[----:B------:R1:W-:Y:S01]  /*6f30*/  MUFU.TANH R14, R5 ;  /* 0x00000005000e7308 */ /* 0x0003e20000002400 */
[C---:B------:R-:W-:Y:S02]  /*6f40*/  ISETP.GT.AND P0, PT, R0.reuse, 0x11, PT ;  /* 0x000000110000780c */ /* 0x040fe40003f04270 */
[C---:B------:R-:W-:Y:S02]  /*6f50*/  ISETP.GT.AND P1, PT, R0.reuse, 0x10, PT ;  /* 0x000000100000780c */ /* 0x040fe40003f24270 */
[----:B------:R-:W-:Y:S02]  /*6f60*/  FSEL R147, R101, -INF , P0 ;  /* 0xff80000065937808 */ /* 0x000fe40000000000 */
[----:B------:R-:W-:Y:S02]  /*6f70*/  ISETP.GT.AND P0, PT, R0, 0x18, PT ;  /* 0x000000180000780c */ /* 0x000fe40003f04270 */
[----:B------:R-:W-:Y:S02]  /*6f80*/  FSEL R149, R16, -INF , P6 ;  /* 0xff80000010957808 */ /* 0x000fe40003000000 */
[----:B------:R-:W-:Y:S02]  /*6f90*/  FSEL R148, R17, -INF , P0 ;  /* 0xff80000011947808 */ /* 0x000fe40000000000 */
[----:B------:R-:W-:Y:S02]  /*6fa0*/  ISETP.GT.AND P0, PT, R2, 0x21, PT ;  /* 0x000000210200780c */ /* 0x000fe40003f04270 */
[----:B---3--:R-:W-:Y:S02]  /*6fb0*/  FMNMX.FTZ R4, R20, R3, !PT ;  /* 0x0000000314047209 */ /* 0x008fe40007810000 */
[----:B------:R-:W-:Y:S01]  /*6fc0*/  FSEL R154, R6, -INF , P0 ;  /* 0xff800000069a7808 */ /* 0x000fe20000000000 */
[----:B------:R-:W-:Y:S01]  /*6fd0*/  FMUL.FTZ R6, R33, c[0x0][0x320] ;  /* 0x0000c80021067a20 */ /* 0x000fe20000410000 */
[----:B------:R-:W-:Y:S02]  /*6fe0*/  FMNMX.FTZ R4, R21, R4, !PT ;  /* 0x0000000415047209 */ /* 0x000fe40007810000 */
[----:B------:R-:W-:Y:S01]  /*6ff0*/  ISETP.GT.AND P6, PT, R2, 0x28, PT ;  /* 0x000000280200780c */ /* 0x000fe20003fc4270 */
[----:B------:R3:W-:Y:S01]  /*7000*/  MUFU.TANH R11, R6 ;  /* 0x00000006000b7308 */ /* 0x0007e20000002400 */
[----:B------:R-:W-:Y:S01]  /*7010*/  FMNMX.FTZ R4, R22, R4, !PT ;  /* 0x0000000416047209 */ /* 0x000fe20007810000 */
[----:B-1----:R-:W-:Y:S01]  /*7020*/  FMUL.FTZ R5, R29, c[0x0][0x320] ;  /* 0x0000c8001d057a20 */ /* 0x002fe20000410000 */
[----:B------:R-:W-:Y:S02]  /*7030*/  FSEL R146, R103, -INF , P1 ;  /* 0xff80000067927808 */ /* 0x000fe40000800000 */
[----:B------:R-:W-:Y:S02]  /*7040*/  FMNMX.FTZ R4, R23, R4, !PT ;  /* 0x0000000417047209 */ /* 0x000fe40007810000 */
[----:B------:R-:W-:Y:S02]  /*7050*/  ISETP.GT.AND P1, PT, R2, 0x19, PT ;  /* 0x000000190200780c */ /* 0x000fe40003f24270 */
[----:B------:R-:W-:Y:S01]  /*7060*/  FMNMX.FTZ R4, R140, R4, !PT ;  /* 0x000000048c047209 */ /* 0x000fe20007810000 */
[----:B------:R1:W5:Y:S01]  /*7070*/  MUFU.TANH R13, R5 ;  /* 0x00000005000d7308 */ /* 0x0003620000002400 */
[----:B------:R-:W-:Y:S02]  /*7080*/  FSEL R155, R12, -INF , P6 ;  /* 0xff8000000c9b7808 */ /* 0x000fe40003000000 */
[----:B------:R-:W-:Y:S02]  /*7090*/  FMNMX.FTZ R4, R141, R4, !PT ;  /* 0x000000048d047209 */ /* 0x000fe40007810000 */
[----:B------:R-:W-:Y:S02]  /*70a0*/  FSEL R143, R100, -INF , P1 ;  /* 0xff800000648f7808 */ /* 0x000fe40000800000 */
[----:B------:R-:W-:Y:S02]  /*70b0*/  FMNMX.FTZ R4, R142, R4, !PT ;  /* 0x000000048e047209 */ /* 0x000fe40007810000 */
[----:B------:R-:W-:Y:S02]  /*70c0*/  ISETP.GT.AND P1, PT, R2, 0x20, PT ;  /* 0x000000200200780c */ /* 0x000fe40003f24270 */
[----:B------:R-:W-:Y:S02]  /*70d0*/  FMNMX.FTZ R4, R143, R4, !PT ;  /* 0x000000048f047209 */ /* 0x000fe40007810000 */
[----:B------:R-:W-:Y:S01]  /*70e0*/  FSEL R150, R18, -INF , P1 ;  /* 0xff80000012967808 */ /* 0x000fe20000800000 */
[----:B---3--:R-:W-:Y:S01]  /*70f0*/  FMUL.FTZ R6, R30, c[0x0][0x320] ;  /* 0x0000c8001e067a20 */ /* 0x008fe20000410000 */
[----:B------:R-:W-:Y:S02]  /*7100*/  ISETP.GT.AND P1, PT, R2, 0x29, PT ;  /* 0x000000290200780c */ /* 0x000fe40003f24270 */
[----:B------:R-:W-:Y:S01]  /*7110*/  FMNMX.FTZ R4, R150, R4, !PT ;  /* 0x0000000496047209 */ /* 0x000fe20007810000 */
[----:B------:R3:W-:Y:S01]  /*7120*/  MUFU.TANH R12, R6 ;  /* 0x00000006000c7308 */ /* 0x0007e20000002400 */
[----:B------:R-:W-:Y:S02]  /*7130*/  ISETP.GT.AND P0, PT, R2, 0x30, PT ;  /* 0x000000300200780c */ /* 0x000fe40003f04270 */
[----:B--2---:R-:W-:Y:S01]  /*7140*/  FSEL R156, R8, -INF , P1 ;  /* 0xff800000089c7808 */ /* 0x004fe20000800000 */
[----:B------:R-:W-:Y:S01]  /*7150*/  FMUL.FTZ R8, R35, c[0x0][0x320] ;  /* 0x0000c80023087a20 */ /* 0x000fe20000410000 */
[----:B------:R-:W-:Y:S01]  /*7160*/  ISETP.GT.AND P1, PT, R2, 0x38, PT ;  /* 0x000000380200780c */ /* 0x000fe20003f24270 */
[----:B-1----:R-:W-:Y:S01]  /*7170*/  FMUL.FTZ R5, R32, c[0x0][0x320] ;  /* 0x0000c80020057a20 */ /* 0x002fe20000410000 */
[----:B------:R-:W-:Y:S02]  /*7180*/  FMNMX.FTZ R4, R154, R4, !PT ;  /* 0x000000049a047209 */ /* 0x000fe40007810000 */
[----:B----4-:R-:W-:Y:S01]  /*7190*/  FSEL R162, R7, -INF , P0 ;  /* 0xff80000007a27808 */ /* 0x010fe20000000000 */
[----:B------:R1:W2:Y:S01]  /*71a0*/  MUFU.TANH R9, R5 ;  /* 0x0000000500097308 */ /* 0x0002a20000002400 */
[----:B------:R-:W-:Y:S01]  /*71b0*/  FMUL.FTZ R7, R34, c[0x0][0x320] ;  /* 0x0000c80022077a20 */ /* 0x000fe20000410000 */
[C---:B------:R-:W-:Y:S02]  /*71c0*/  ISETP.GT.AND P6, PT, R2.reuse, 0x31, PT ;  /* 0x000000310200780c */ /* 0x040fe40003fc4270 */
[----:B------:R-:W-:Y:S02]  /*71d0*/  ISETP.GT.AND P0, PT, R2, 0x39, PT ;  /* 0x000000390200780c */ /* 0x000fe40003f04270 */
[----:B------:R-:W-:Y:S02]  /*71e0*/  FMNMX.FTZ R2, R155, R4, !PT ;  /* 0x000000049b027209 */ /* 0x000fe40007810000 */
[----:B-----5:R-:W-:Y:S02]  /*71f0*/  FSEL R158, R13, -INF , P6 ;  /* 0xff8000000d9e7808 */ /* 0x020fe40003000000 */
[----:B------:R-:W-:Y:S01]  /*7200*/  FMNMX.FTZ R2, R156, R2, !PT ;  /* 0x000000029c027209 */ /* 0x000fe20007810000 */
[----:B------:R-:W-:Y:S01]  /*7210*/  MUFU.TANH R8, R8 ;  /* 0x0000000800087308 */ /* 0x000fe20000002400 */
[----:B------:R-:W-:Y:S01]  /*7220*/  FSEL R161, R11, -INF , P0 ;  /* 0xff8000000ba17808 */ /* 0x000fe20000000000 */
[----:B---3--:R-:W-:Y:S01]  /*7230*/  FMUL.FTZ R6, R31, c[0x0][0x320] ;  /* 0x0000c8001f067a20 */ /* 0x008fe20000410000 */
[----:B------:R-:W-:Y:S02]  /*7240*/  FMNMX.FTZ R2, R162, R2, !PT ;  /* 0x00000002a2027209 */ /* 0x000fe40007810000 */
[----:B------:R-:W-:Y:S02]  /*7250*/  ISETP.GT.AND P0, PT, R0, 0x21, PT ;  /* 0x000000210000780c */ /* 0x000fe40003f04270 */
[----:B------:R-:W-:Y:S03]  /*7260*/  FMNMX.FTZ R2, R158, R2, !PT ;  /* 0x000000029e027209 */ /* 0x000fe60007810000 */
[----:B------:R-:W3:Y:S01]  /*7270*/  MUFU.TANH R10, R6 ;  /* 0x00000006000a7308 */ /* 0x000ee20000002400 */
[----:B------:R-:W-:Y:S02]  /*7280*/  ISETP.GT.AND P6, PT, R180, R225, PT ;  /* 0x000000e1b400720c */ /* 0x000fe40003fc4270 */
[----:B-1----:R-:W-:Y:S02]  /*7290*/  FMNMX.FTZ R5, R24, R102, !PT ;  /* 0x0000006618057209 */ /* 0x002fe40007810000 */
[----:B--2---:R-:W-:Y:S02]  /*72a0*/  FSEL R160, R9, -INF , P1 ;  /* 0xff80000009a07808 */ /* 0x004fe40000800000 */
[----:B------:R-:W-:Y:S02]  /*72b0*/  FMNMX.FTZ R5, R25, R5, !PT ;  /* 0x0000000519057209 */ /* 0x000fe40007810000 */
[----:B------:R-:W-:Y:S01]  /*72c0*/  ISETP.GT.AND P1, PT, R0, 0x20, PT ;  /* 0x000000200000780c */ /* 0x000fe20003f24270 */
[----:B------:R1:W2:Y:S01]  /*72d0*/  MUFU.TANH R9, R7 ;  /* 0x0000000700097308 */ /* 0x0002a20000002400 */
[----:B------:R-:W-:Y:S02]  /*72e0*/  FMNMX.FTZ R5, R26, R5, !PT ;  /* 0x000000051a057209 */ /* 0x000fe40007810000 */
[----:B------:R-:W-:Y:S02]  /*72f0*/  FMNMX.FTZ R2, R160, R2, !PT ;  /* 0x00000002a0027209 */ /* 0x000fe40007810000 */
[----:B------:R-:W-:Y:S02]  /*7300*/  FMNMX.FTZ R5, R27, R5, !PT ;  /* 0x000000051b057209 */ /* 0x000fe40007810000 */
[----:B------:R-:W-:Y:S02]  /*7310*/  FSEL R151, R138, -INF , P1 ;  /* 0xff8000008a977808 */ /* 0x000fe40000800000 */
[----:B------:R-:W-:Y:S02]  /*7320*/  FMNMX.FTZ R4, R146, R5, !PT ;  /* 0x0000000592047209 */ /* 0x000fe40007810000 */
[----:B------:R-:W-:Y:S02]  /*7330*/  FMNMX.FTZ R2, R161, R2, !PT ;  /* 0x00000002a1027209 */ /* 0x000fe40007810000 */
[----:B------:R-:W-:Y:S02]  /*7340*/  FMNMX.FTZ R4, R147, R4, !PT ;  /* 0x0000000493047209 */ /* 0x000fe40007810000 */
[----:B------:R-:W-:Y:S02]  /*7350*/  FSEL R152, R19, -INF , P0 ;  /* 0xff80000013987808 */ /* 0x000fe40000000000 */
[----:B------:R-:W-:Y:S02]  /*7360*/  FMNMX.FTZ R4, R148, R4, !PT ;  /* 0x0000000494047209 */ /* 0x000fe40007810000 */
[C---:B------:R-:W-:Y:S02]  /*7370*/  ISETP.GT.AND P1, PT, R0.reuse, 0x28, PT ;  /* 0x000000280000780c */ /* 0x040fe40003f24270 */
[----:B------:R-:W-:Y:S02]  /*7380*/  FMNMX.FTZ R4, R149, R4, !PT ;  /* 0x0000000495047209 */ /* 0x000fe40007810000 */
[----:B------:R-:W-:Y:S01]  /*7390*/  FSEL R153, R15, -INF , P1 ;  /* 0xff8000000f997808 */ /* 0x000fe20000800000 */
[----:B-1----:R-:W1:Y:S01]  /*73a0*/  SHFL.BFLY PT, R7, R2, 0x2, 0x1f ;  /* 0x0c401f0002077f89 */ /* 0x002e6200000e0000 */
[----:B------:R-:W-:Y:S02]  /*73b0*/  FMNMX.FTZ R4, R151, R4, !PT ;  /* 0x0000000497047209 */ /* 0x000fe40007810000 */
[----:B------:R-:W-:Y:S02]  /*73c0*/  ISETP.GT.AND P0, PT, R0, 0x29, PT ;  /* 0x000000290000780c */ /* 0x000fe40003f04270 */
[----:B------:R-:W-:Y:S02]  /*73d0*/  FMNMX.FTZ R4, R152, R4, !PT ;  /* 0x0000000498047209 */ /* 0x000fe40007810000 */
[----:B------:R-:W-:Y:S02]  /*73e0*/  FSEL R157, R14, -INF , P0 ;  /* 0xff8000000e9d7808 */ /* 0x000fe40000000000 */
[----:B------:R-:W-:Y:S02]  /*73f0*/  FMNMX.FTZ R4, R153, R4, !PT ;  /* 0x0000000499047209 */ /* 0x000fe40007810000 */
[----:B------:R-:W-:Y:S02]  /*7400*/  ISETP.GT.AND P1, PT, R0, 0x30, PT ;  /* 0x000000300000780c */ /* 0x000fe40003f24270 */
[----:B------:R-:W-:Y:S02]  /*7410*/  FMNMX.FTZ R4, R157, R4, !PT ;  /* 0x000000049d047209 */ /* 0x000fe40007810000 */
[----:B------:R-:W-:Y:S02]  /*7420*/  FSEL R159, R12, -INF , P1 ;  /* 0xff8000000c9f7808 */ /* 0x000fe40000800000 */
[C---:B------:R-:W-:Y:S02]  /*7430*/  ISETP.GT.AND P0, PT, R0.reuse, 0x31, PT ;  /* 0x000000310000780c */ /* 0x040fe40003f04270 */
[----:B------:R-:W-:Y:S02]  /*7440*/  @P6 SHF.R.S32.HI R6, RZ, 0x1f, R208 ;  /* 0x0000001fff066819 */ /* 0x000fe400000114d0 */
[----:B------:R-:W-:Y:S02]  /*7450*/  ISETP.GT.AND P1, PT, R0, 0x38, PT ;  /* 0x000000380000780c */ /* 0x000fe40003f24270 */
[----:B---3--:R-:W-:Y:S01]  /*7460*/  FSEL R209, R10, -INF , P0 ;  /* 0xff8000000ad17808 */ /* 0x008fe20000000000 */
[----:B------:R-:W-:Y:S01]  /*7470*/  @P6 IMAD R6, R6, c[0x0][0x1e0], RZ ;  /* 0x0000780006066a24 */ /* 0x000fe200078e02ff */
[----:B------:R-:W-:Y:S02]  /*7480*/  ISETP.GT.AND P0, PT, R0, 0x39, PT ;  /* 0x000000390000780c */ /* 0x000fe40003f04270 */
[----:B------:R-:W-:Y:S01]  /*7490*/  FMNMX.FTZ R0, R159, R4, !PT ;  /* 0x000000049f007209 */ /* 0x000fe20007810000 */
[C---:B------:R-:W-:Y:S01]  /*74a0*/  @P6 IMAD.WIDE.U32 R4, R208.reuse, c[0x0][0x1e0], RZ ;  /* 0x00007800d0046a25 */ /* 0x040fe200078e00ff */
[----:B--2---:R-:W-:Y:S02]  /*74b0*/  FSEL R210, R9, -INF , P1 ;  /* 0xff80000009d27808 */ /* 0x004fe40000800000 */
[----:B------:R-:W-:Y:S01]  /*74c0*/  FMNMX.FTZ R0, R209, R0, !PT ;  /* 0x00000000d1007209 */ /* 0x000fe20007810000 */
[----:B------:R-:W-:Y:S01]  /*74d0*/  @P6 IMAD R6, R208, c[0x0][0x1e4], R6 ;  /* 0x00007900d0066a24 */ /* 0x000fe200078e0206 */
[----:B------:R-:W-:Y:S02]  /*74e0*/  FSEL R103, R8, -INF , P0 ;  /* 0xff80000008677808 */ /* 0x000fe40000000000 */
[----:B------:R-:W-:Y:S02]  /*74f0*/  FMNMX.FTZ R0, R210, R0, !PT ;  /* 0x00000000d2007209 */ /* 0x000fe40007810000 */
[----:B-1----:R-:W-:Y:S02]  /*7500*/  FMNMX.FTZ R9, R2, R7, !PT ;  /* 0x0000000702097209 */ /* 0x002fe40007810000 */
[----:B------:R-:W-:Y:S02]  /*7510*/  @P6 IADD3 R2, R5, R6, RZ ;  /* 0x0000000605026210 */ /* 0x000fe40007ffe0ff */
[----:B------:R-:W-:Y:S01]  /*7520*/  FMNMX.FTZ R0, R103, R0, !PT ;  /* 0x0000000067007209 */ /* 0x000fe20007810000 */
[----:B------:R-:W-:Y:S01]  /*7530*/  SHFL.BFLY PT, R17, R9, 0x1, 0x1f ;  /* 0x0c201f0009117f89 */ /* 0x000fe200000e0000 */
[C---:B------:R-:W-:Y:S02]  /*7540*/  @P6 SHF.L.U32 R5, R4.reuse, 0x6, RZ ;  /* 0x0000000604056819 */ /* 0x040fe400000006ff */
[----:B------:R-:W-:Y:S02]  /*7550*/  @P6 SHF.L.U64.HI R4, R4, 0x6, R2 ;  /* 0x0000000604046819 */ /* 0x000fe40000010202 */
[C---:B------:R-:W-:Y:S02]  /*7560*/  @P6 IADD3 R8, P1, R5.reuse, R220, RZ ;  /* 0x000000dc05086210 */ /* 0x040fe40007f3e0ff */
[----:B------:R-:W-:Y:S01]  /*7570*/  @P6 MOV R6, c[0x0][0x1e0] ;  /* 0x0000780000066a02 */ /* 0x000fe20000000f00 */
[----:B------:R-:W1:Y:S01]  /*7580*/  SHFL.BFLY PT, R2, R0, 0x2, 0x1f ;  /* 0x0c401f0000027f89 */ /* 0x000e6200000e0000 */
[----:B------:R-:W-:Y:S02]  /*7590*/  @P6 IADD3.X R11, R4, R219, RZ, P1, !PT ;  /* 0x000000db040b6210 */ /* 0x000fe40000ffe4ff */
[----:B------:R-:W-:Y:S02]  /*75a0*/  @P6 LEA R18, P1, R8, c[0x0][0x1c8], 0x1 ;  /* 0x0000720008126a11 */ /* 0x000fe400078208ff */
[----:B------:R-:W-:Y:S02]  /*75b0*/  @P6 MOV R10, c[0x0][0x1e4] ;  /* 0x00007900000a6a02 */ /* 0x000fe40000000f00 */
[----:B------:R-:W-:Y:S02]  /*75c0*/  @P6 LEA R7, P0, R6, R5, 0x5 ;  /* 0x0000000506076211 */ /* 0x000fe400078028ff */
[----:B------:R-:W-:Y:S02]  /*75d0*/  @P6 LEA.HI.X R19, R8, c[0x0][0x1cc], R11, 0x1, P1 ;  /* 0x0000730008136a11 */ /* 0x000fe400008f0c0b */
[----:B------:R-:W-:Y:S02]  /*75e0*/  @P6 IADD3 R11, P1, R220, 0x80, RZ ;  /* 0x00000080dc0b6810 */ /* 0x000fe40007f3e0ff */
[----:B------:R-:W-:Y:S01]  /*75f0*/  @P6 LEA.HI.X R6, R6, R4, R10, 0x5, P0 ;  /* 0x0000000406066211 */ /* 0x000fe200000f2c0a */
[----:B------:R2:W-:Y:S01]  /*7600*/  @P6 LDGSTS.E.BYPASS.LTC128B.128 [R207+0x6100], [R18.64], !P5 ;  /* 0x0610000012cf6fae */ /* 0x0005e2000e901d46 */
[----:B------:R-:W-:Y:S02]  /*7610*/  @P6 IADD3 R10, P0, R220, 0x40, RZ ;  /* 0x00000040dc0a6810 */ /* 0x000fe40007f1e0ff */
[-C--:B------:R-:W-:Y:S02]  /*7620*/  @P6 IADD3.X R13, RZ, R219.reuse, RZ, P1, !PT ;  /* 0x000000dbff0d6210 */ /* 0x080fe40000ffe4ff */
[----:B------:R-:W-:Y:S02]  /*7630*/  @P6 IADD3.X R12, RZ, R219, RZ, P0, !PT ;  /* 0x000000dbff0c6210 */ /* 0x000fe400007fe4ff */
[C---:B------:R-:W-:Y:S02]  /*7640*/  @P6 IADD3 R8, P0, R5.reuse, R10, RZ ;  /* 0x0000000a05086210 */ /* 0x040fe40007f1e0ff */
[----:B------:R-:W-:Y:S02]  /*7650*/  @P6 IADD3 R5, P1, R5, R11, RZ ;  /* 0x0000000b05056210 */ /* 0x000fe40007f3e0ff */
[----:B-1----:R-:W-:Y:S02]  /*7660*/  FMNMX.FTZ R0, R0, R2, !PT ;  /* 0x0000000200007209 */ /* 0x002fe40007810000 */
[----:B------:R-:W-:Y:S02]  /*7670*/  @P6 IADD3.X R15, R4, R12, RZ, P0, !PT ;  /* 0x0000000c040f6210 */ /* 0x000fe400007fe4ff */
[----:B------:R-:W-:Y:S01]  /*7680*/  @P6 LEA R16, P0, R8, c[0x0][0x1c8], 0x1 ;  /* 0x0000720008106a11 */ /* 0x000fe200078008ff */
[----:B------:R-:W1:Y:S01]  /*7690*/  SHFL.BFLY PT, R2, R0, 0x1, 0x1f ;  /* 0x0c201f0000027f89 */ /* 0x000e6200000e0000 */
[----:B------:R-:W-:Y:S02]  /*76a0*/  @P6 IADD3.X R4, R4, R13, RZ, P1, !PT ;  /* 0x0000000d04046210 */ /* 0x000fe40000ffe4ff */
[----:B------:R-:W-:Y:S02]  /*76b0*/  @P6 LEA R14, P1, R5, c[0x0][0x1c8], 0x1 ;  /* 0x00007200050e6a11 */ /* 0x000fe400078208ff */
[----:B------:R-:W-:Y:S02]  /*76c0*/  FMNMX.FTZ R101, R9, R17, !PT ;  /* 0x0000001109657209 */ /* 0x000fe40007810000 */
[----:B------:R-:W-:Y:S02]  /*76d0*/  @P6 LEA.HI.X R17, R8, c[0x0][0x1cc], R15, 0x1, P0 ;  /* 0x0000730008116a11 */ /* 0x000fe400000f0c0f */
[----:B------:R-:W-:Y:S01]  /*76e0*/  @P6 LEA.HI.X R15, R5, c[0x0][0x1cc], R4, 0x1, P1 ;  /* 0x00007300050f6a11 */ /* 0x000fe200008f0c04 */
[----:B------:R-:W-:Y:S01]  /*76f0*/  FMUL.FTZ R8, R101, c[0x0][0x2d0] ;  /* 0x0000b40065087a20 */ /* 0x000fe20000410000 */
[----:B------:R-:W-:Y:S01]  /*7700*/  @P6 IADD3 R4, P0, R7, R10, RZ ;  /* 0x0000000a07046210 */ /* 0x000fe20007f1e0ff */
[----:B------:R3:W-:Y:S01]  /*7710*/  @P6 LDGSTS.E.BYPASS.LTC128B.128 [R207+0x8100], [R16.64], !P4 ;  /* 0x0810000010cf6fae */ /* 0x0007e2000e101d46 */
[----:B------:R-:W-:Y:S02]  /*7720*/  FSETP.NEU.FTZ.AND P1, PT, R101, -INF , PT ;  /* 0xff8000006500780b */ /* 0x000fe40003f3d000 */
[----:B------:R-:W-:Y:S02]  /*7730*/  @P6 IADD3.X R10, R6, R12, RZ, P0, !PT ;  /* 0x0000000c060a6210 */ /* 0x000fe400007fe4ff */
[C---:B------:R-:W-:Y:S02]  /*7740*/  @P6 IADD3 R5, P0, R7.reuse, R11, RZ ;  /* 0x0000000b07056210 */ /* 0x040fe40007f1e0ff */
[----:B------:R-:W-:Y:S01]  /*7750*/  FSEL R144, R8, RZ, P1 ;  /* 0x000000ff08907208 */ /* 0x000fe20000800000 */
[----:B------:R4:W-:Y:S01]  /*7760*/  @P6 LDGSTS.E.BYPASS.LTC128B.128 [R207+0xa100], [R14.64], !P3 ;  /* 0x0a1000000ecf6fae */ /* 0x0009e2000d901d46 */
[----:B------:R-:W-:Y:S02]  /*7770*/  @P6 IADD3.X R11, R6, R13, RZ, P0, !PT ;  /* 0x0000000d060b6210 */ /* 0x000fe400007fe4ff */
[----:B------:R-:W-:Y:S01]  /*7780*/  @P6 IADD3 R7, P0, R7, R220, RZ ;  /* 0x000000dc07076210 */ /* 0x000fe20007f1e0ff */
[--C-:B------:R-:W-:Y:S01]  /*7790*/  FFMA.FTZ R8, R20, c[0x0][0x2d0], -R144.reuse ;  /* 0x0000b40014087a23 */ /* 0x100fe20000010890 */
[----:B-1----:R-:W-:Y:S01]  /*77a0*/  FMNMX.FTZ R100, R0, R2, !PT ;  /* 0x0000000200647209 */ /* 0x002fe20007810000 */
[--C-:B------:R-:W-:Y:S01]  /*77b0*/  FFMA.FTZ R0, R22, c[0x0][0x2d0], -R144.reuse ;  /* 0x0000b40016007a23 */ /* 0x100fe20000010890 */
[----:B------:R-:W-:Y:S01]  /*77c0*/  @P6 IADD3.X R9, R6, R219, RZ, P0, !PT ;  /* 0x000000db06096210 */ /* 0x000fe200007fe4ff */
[----:B------:R1:W-:Y:S01]  /*77d0*/  MUFU.EX2 R217, R8 ;  /* 0x0000000800d97308 */ /* 0x0003e20000000800 */
[----:B------:R-:W-:Y:S01]  /*77e0*/  @P6 LEA R6, P0, R7, c[0x0][0x1c8], 0x1 ;  /* 0x0000720007066a11 */ /* 0x000fe200078008ff */
[--C-:B------:R-:W-:Y:S03]  /*77f0*/  FFMA.FTZ R2, R23, c[0x0][0x2d0], -R144.reuse ;  /* 0x0000b40017027a23 */ /* 0x100fe60000010890 */
[----:B------:R-:W-:Y:S01]  /*7800*/  @P6 LEA.HI.X R7, R7, c[0x0][0x1cc], R9, 0x1, P0 ;  /* 0x0000730007076a11 */ /* 0x000fe200000f0c09 */
[----:B------:R-:W-:Y:S04]  /*7810*/  FFMA.FTZ R9, R21, c[0x0][0x2d0], -R144 ;  /* 0x0000b40015097a23 */ /* 0x000fe80000010890 */
[----:B------:R5:W2:Y:S01]  /*7820*/  MUFU.EX2 R218, R9 ;  /* 0x0000000900da7308 */ /* 0x000aa20000000800 */
[----:B------:R2:W-:Y:S09]  /*7830*/  @P6 LDGSTS.E.BYPASS.LTC128B.128 [R207+0x7100], [R6.64], !P5 ;  /* 0x0710000006cf6fae */ /* 0x0005f2000e901d46 */
[----:B------:R3:W-:Y:S01]  /*7840*/  MUFU.EX2 R216, R0 ;  /* 0x0000000000d87308 */ /* 0x0007e20000000800 */
[C---:B-1----:R-:W-:Y:S09]  /*7850*/  @P6 LEA R8, P0, R4.reuse, c[0x0][0x1c8], 0x1 ;  /* 0x0000720004086a11 */ /* 0x042ff200078008ff */
[----:B------:R1:W1:Y:S01]  /*7860*/  MUFU.EX2 R215, R2 ;  /* 0x0000000200d77308 */ /* 0x0002620000000800 */
[----:B-----5:R-:W-:Y:S02]  /*7870*/  @P6 LEA.HI.X R9, R4, c[0x0][0x1cc], R10, 0x1, P0 ;  /* 0x0000730004096a11 */ /* 0x020fe400000f0c0a */
[C---:B------:R-:W-:Y:S02]  /*7880*/  @P6 LEA R4, P0, R5.reuse, c[0x0][0x1c8], 0x1 ;  /* 0x0000720005046a11 */ /* 0x040fe400078008ff */
[----:B--2---:R-:W-:Y:S01]  /*7890*/  F2FP.BF16.PACK_AB R136, R218, R217 ;  /* 0x000000d9da88723e */ /* 0x004fe200000010ff */
[----:B------:R2:W-:Y:S01]  /*78a0*/  @P6 LDGSTS.E.BYPASS.LTC128B.128 [R207+0x9100], [R8.64], !P4 ;  /* 0x0910000008cf6fae */ /* 0x0005e2000e101d46 */
[----:B------:R-:W-:Y:S02]  /*78b0*/  @P6 LEA.HI.X R5, R5, c[0x0][0x1cc], R11, 0x1, P0 ;  /* 0x0000730005056a11 */ /* 0x000fe400000f0c0b */
[C---:B------:R-:W-:Y:S01]  /*78c0*/  FSETP.NEU.FTZ.AND P0, PT, R100.reuse, -INF , PT ;  /* 0xff8000006400780b */ /* 0x040fe20003f1d000 */
[----:B---3--:R-:W-:Y:S04]  /*78d0*/  FMUL.FTZ R0, R100, c[0x0][0x2d0] ;  /* 0x0000b40064007a20 */ /* 0x008fe80000410000 */
[----:B------:R3:W-:Y:S01]  /*78e0*/  @P6 LDGSTS.E.BYPASS.LTC128B.128 [R207+0xb100], [R4.64], !P3 ;  /* 0x0b10000004cf6fae */ /* 0x0007e2000d901d46 */
[----:B------:R-:W-:Y:S05]  /*78f0*/  FSEL R145, R0, RZ, P0 ;  /* 0x000000ff00917208 */ /* 0x000fea0000000000 */
[--C-:B------:R-:W-:Y:S02]  /*7900*/  FFMA.FTZ R0, R24, c[0x0][0x2d0], -R145.reuse ;  /* 0x0000b40018007a23 */ /* 0x100fe40000010891 */
[----:B----4-:R-:W4:Y:S01]  /*7910*/  LDSM.16.MT88.4 R12, [R185] ;  /* 0x00000000b90c783b */ /* 0x010f220000004200 */
[--C-:B-1----:R-:W-:Y:S01]  /*7920*/  FFMA.FTZ R2, R27, c[0x0][0x2d0], -R145.reuse ;  /* 0x0000b4001b027a23 */ /* 0x102fe20000010891 */
[----:B------:R-:W-:Y:S01]  /*7930*/  F2FP.BF16.PACK_AB R138, R215, R216 ;  /* 0x000000d8d78a723e */ /* 0x000fe200000010ff */
[----:B------:R1:W-:Y:S05]  /*7940*/  MUFU.EX2 R212, R0 ;  /* 0x0000000000d47308 */ /* 0x0003ea0000000800 */
[----:B------:R-:W5:Y:S05]  /*7950*/  LDSM.16.MT88.4 R20, [R186] ;  /* 0x00000000ba14783b */ /* 0x000f6a0000004200 */
[----:B------:R2:W-:Y:S03]  /*7960*/  MUFU.EX2 R211, R2 ;  /* 0x0000000200d37308 */ /* 0x0005e60000000800 */
[----:B------:R-:W3:Y:S08]  /*7970*/  LDSM.16.MT88.4 R28, [R189] ;  /* 0x00000000bd1c783b */ /* 0x000ef00000004200 */
[----:B------:R-:W0:Y:S01]  /*7980*/  LDGDEPBAR ;  /* 0x00000000000079af */ /* 0x000e220000000000 */
[--C-:B-1----:R-:W-:Y:S04]  /*7990*/  FFMA.FTZ R0, R25, c[0x0][0x2d0], -R145.reuse ;  /* 0x0000b40019007a23 */ /* 0x102fe80000010891 */
[----:B------:R1:W1:Y:S01]  /*79a0*/  MUFU.EX2 R214, R0 ;  /* 0x0000000000d67308 */ /* 0x0002620000000800 */
[----:B--2---:R-:W-:Y:S02]  /*79b0*/  FSEL R2, R100, RZ, P0 ;  /* 0x000000ff64027208 */ /* 0x004fe40000000000 */
[----:B------:R-:W-:Y:S02]  /*79c0*/  ISETP.GT.AND P0, PT, R180, R228, PT ;  /* 0x000000e4b400720c */ /* 0x000fe40003f04270 */
[----:B------:R-:W-:Y:S01]  /*79d0*/  MOV R180, R208 ;  /* 0x000000d000b47202 */ /* 0x000fe20000000f00 */
[----:B-1----:R-:W-:Y:S01]  /*79e0*/  FFMA.FTZ R0, R26, c[0x0][0x2d0], -R145 ;  /* 0x0000b4001a007a23 */ /* 0x002fe20000010891 */
[----:B------:R-:W-:Y:S03]  /*79f0*/  F2FP.BF16.PACK_AB R137, R214, R212 ;  /* 0x000000d4d689723e */ /* 0x000fe600000010ff */
[----:B------:R1:W2:Y:S02]  /*7a00*/  MUFU.EX2 R213, R0 ;  /* 0x0000000000d57308 */ /* 0x0002a40000000800 */
[----:B-1----:R-:W-:Y:S02]  /*7a10*/  FSEL R0, R101, RZ, P1 ;  /* 0x000000ff65007208 */ /* 0x002fe40000800000 */
[----:B--2---:R-:W-:Y:S03]  /*7a20*/  F2FP.BF16.PACK_AB R139, R211, R213 ;  /* 0x000000d5d38b723e */ /* 0x004fe600000010ff */
[----:B------:R-:W-:Y:S04]  /*7a30*/  FADD.FTZ R0, -R0, R3 ;  /* 0x0000000300007221 */ /* 0x000fe80000010100 */
[----:B------:R-:W-:Y:S04]  /*7a40*/  FMUL.FTZ R0, R0, c[0x0][0x2d0] ;  /* 0x0000b40000007a20 */ /* 0x000fe80000410000 */
[----:B------:R1:W3:Y:S02]  /*7a50*/  MUFU.EX2 R3, R0 ;  /* 0x0000000000037308 */ /* 0x0002e40000000800 */
[----:B-1----:R-:W-:Y:S02]  /*7a60*/  FADD.FTZ R0, -R2, R102 ;  /* 0x0000006602007221 */ /* 0x002fe40000010100 */
[--C-:B------:R-:W-:Y:S02]  /*7a70*/  FFMA.FTZ R2, R140, c[0x0][0x2d0], -R144.reuse ;  /* 0x0000b4008c027a23 */ /* 0x100fe40000010890 */
[----:B------:R-:W-:Y:S04]  /*7a80*/  FMUL.FTZ R0, R0, c[0x0][0x2d0] ;  /* 0x0000b40000007a20 */ /* 0x000fe80000410000 */
[----:B------:R1:W-:Y:S01]  /*7a90*/  MUFU.EX2 R183, R2 ;  /* 0x0000000200b77308 */ /* 0x0003e20000000800 */
[C---:B---3--:R-:W-:Y:S02]  /*7aa0*/  FMUL.FTZ R4, R3.reuse, R104 ;  /* 0x0000006803047220 */ /* 0x048fe40000410000 */
        /* <DEDUP_REMOVED lines=11> */
[----:B------:R-:W-:Y:S02]  /*7b60*/  FMUL.FTZ R37, R3, R37 ;  /* 0x0000002503257220 */ /* 0x000fe40000410000 */
[--C-:B-1----:R-:W-:Y:S02]  /*7b70*/  FFMA.FTZ R2, R141, c[0x0][0x2d0], -R144.reuse ;  /* 0x0000b4008d027a23 */ /* 0x102fe40000010890 */
[C---:B------:R-:W-:Y:S02]  /*7b80*/  FMUL.FTZ R40, R3.reuse, R40 ;  /* 0x0000002803287220 */ /* 0x040fe40000410000 */
[----:B------:R1:W3:Y:S01]  /*7b90*/  MUFU.EX2 R182, R2 ;  /* 0x0000000200b67308 */ /* 0x0002e20000000800 */
[C---:B------:R-:W-:Y:S02]  /*7ba0*/  FMUL.FTZ R41, R3.reuse, R41 ;  /* 0x0000002903297220 */ /* 0x040fe40000410000 */
[C---:B------:R-:W-:Y:S02]  /*7bb0*/  FMUL.FTZ R44, R3.reuse, R44 ;  /* 0x0000002c032c7220 */ /* 0x040fe40000410000 */
[C---:B--2---:R-:W-:Y:S02]  /*7bc0*/  FMUL.FTZ R6, R0.reuse, R106 ;  /* 0x0000006a00067220 */ /* 0x044fe40000410000 */
[C---:B------:R-:W-:Y:S02]  /*7bd0*/  FMUL.FTZ R7, R0.reuse, R107 ;  /* 0x0000006b00077220 */ /* 0x040fe40000410000 */
[----:B------:R-:W2:Y:S01]  /*7be0*/  LDSM.16.MT88.4 R104, [R188] ;  /* 0x00000000bc68783b */ /* 0x000ea20000004200 */
[C---:B------:R-:W-:Y:S02]  /*7bf0*/  FMUL.FTZ R10, R0.reuse, R110 ;  /* 0x0000006e000a7220 */ /* 0x040fe40000410000 */
[C---:B------:R-:W-:Y:S02]  /*7c00*/  FMUL.FTZ R11, R0.reuse, R111 ;  /* 0x0000006f000b7220 */ /* 0x040fe40000410000 */
[C---:B----4-:R-:W-:Y:S03]  /*7c10*/  HMMA.16816.F32.BF16 R4, R136.reuse, R12, R4 ;  /* 0x0000000c8804723c */ /* 0x050fe60000041804 */
[----:B------:R-:W4:Y:S02]  /*7c20*/  LDSM.16.MT88.4 R108, [R185+0x2000] ;  /* 0x00200000b96c783b */ /* 0x000f240000004200 */
[----:B------:R-:W-:Y:S02]  /*7c30*/  FMUL.FTZ R18, R0, R118 ;  /* 0x0000007600127220 */ /* 0x000fe40000410000 */
[C---:B------:R-:W-:Y:S01]  /*7c40*/  FMUL.FTZ R12, R3.reuse, R112 ;  /* 0x00000070030c7220 */ /* 0x040fe20000410000 */
[C---:B------:R-:W-:Y:S04]  /*7c50*/  HMMA.16816.F32.BF16 R8, R136.reuse, R14, R8 ;  /* 0x0000000e8808723c */ /* 0x040fe80000041808 */
[--C-:B-1----:R-:W-:Y:S02]  /*7c60*/  FFMA.FTZ R2, R142, c[0x0][0x2d0], -R144.reuse ;  /* 0x0000b4008e027a23 */ /* 0x102fe40000010890 */
[C---:B------:R-:W-:Y:S02]  /*7c70*/  FMUL.FTZ R13, R3.reuse, R113 ;  /* 0x00000071030d7220 */ /* 0x040fe40000410000 */
[----:B------:R1:W-:Y:S01]  /*7c80*/  MUFU.EX2 R181, R2 ;  /* 0x0000000200b57308 */ /* 0x0003e20000000800 */
[C---:B------:R-:W-:Y:S03]  /*7c90*/  FMUL.FTZ R14, R0.reuse, R114 ;  /* 0x00000072000e7220 */ /* 0x040fe60000410000 */
[C---:B------:R-:W-:Y:S02]  /*7ca0*/  FMUL.FTZ R15, R0.reuse, R115 ;  /* 0x00000073000f7220 */ /* 0x040fe40000410000 */
[----:B------:R-:W2:Y:S01]  /*7cb0*/  LDSM.16.MT88.4 R112, [R186+0x2000] ;  /* 0x00200000ba70783b */ /* 0x000ea20000004200 */
[C---:B------:R-:W-:Y:S02]  /*7cc0*/  FMUL.FTZ R19, R0.reuse, R119 ;  /* 0x0000007700137220 */ /* 0x040fe40000410000 */
[C---:B------:R-:W-:Y:S02]  /*7cd0*/  FMUL.FTZ R26, R0.reuse, R126 ;  /* 0x0000007e001a7220 */ /* 0x040fe40000410000 */
[C---:B-----5:R-:W-:Y:S03]  /*7ce0*/  HMMA.16816.F32.BF16 R12, R136.reuse, R20, R12 ;  /* 0x00000014880c723c */ /* 0x060fe6000004180c */
[----:B------:R-:W-:Y:S01]  /*7cf0*/  LDSM.16.MT88.4 R116, [R185+0x800] ;  /* 0x00080000b974783b */ /* 0x000fe20000004200 */
[C---:B------:R-:W-:Y:S02]  /*7d00*/  FMUL.FTZ R27, R0.reuse, R127 ;  /* 0x0000007f001b7220 */ /* 0x040fe40000410000 */
[C---:B------:R-:W-:Y:S02]  /*7d10*/  FMUL.FTZ R34, R0.reuse, R134 ;  /* 0x0000008600227220 */ /* 0x040fe40000410000 */
        /* <DEDUP_REMOVED lines=13> */
[C---:B------:R-:W-:Y:S02]  /*7df0*/  FMUL.FTZ R39, R0.reuse, R39 ;  /* 0x0000002700277220 */ /* 0x040fe40000410000 */
[C---:B------:R-:W-:Y:S01]  /*7e00*/  FMUL.FTZ R28, R3.reuse, R128 ;  /* 0x00000080031c7220 */ /* 0x040fe20000410000 */
[C---:B------:R-:W-:Y:S04]  /*7e10*/  HMMA.16816.F32.BF16 R24, R136.reuse, R30, R24 ;  /* 0x0000001e8818723c */ /* 0x040fe80000041818 */
[C---:B------:R-:W-:Y:S01]  /*7e20*/  FMUL.FTZ R29, R3.reuse, R129 ;  /* 0x00000081031d7220 */ /* 0x040fe20000410000 */
[----:B------:R-:W-:Y:S01]  /*7e30*/  LDSM.16.MT88.4 R140, [R189+0x2800] ;  /* 0x00280000bd8c783b */ /* 0x000fe20000004200 */
        /* <DEDUP_REMOVED lines=8> */
[C---:B------:R-:W-:Y:S02]  /*7ec0*/  FMUL.FTZ R45, R3.reuse, R45 ;  /* 0x0000002d032d7220 */ /* 0x040fe40000410000 */
[C---:B------:R-:W-:Y:S02]  /*7ed0*/  FMUL.FTZ R46, R0.reuse, R46 ;  /* 0x0000002e002e7220 */ /* 0x040fe40000410000 */
[C---:B------:R-:W-:Y:S01]  /*7ee0*/  FMUL.FTZ R47, R0.reuse, R47 ;  /* 0x0000002f002f7220 */ /* 0x040fe20000410000 */
[C---:B------:R-:W-:Y:S01]  /*7ef0*/  HMMA.16816.F32.BF16 R32, R136.reuse, R106, R32 ;  /* 0x0000006a8820723c */ /* 0x040fe20000041820 */
[----:B------:R-:W2:Y:S03]  /*7f00*/  LDSM.16.MT88.4 R104, [R189+0x2000] ;  /* 0x00200000bd68783b */ /* 0x000ea60000004200 */
[C---:B------:R-:W-:Y:S02]  /*7f10*/  FMUL.FTZ R48, R3.reuse, R48 ;  /* 0x0000003003307220 */ /* 0x040fe40000410000 */
[----:B------:R-:W-:Y:S02]  /*7f20*/  FMUL.FTZ R49, R3, R49 ;  /* 0x0000003103317220 */ /* 0x000fe40000410000 */
[C---:B----4-:R-:W-:Y:S04]  /*7f30*/  HMMA.16816.F32.BF16 R36, R136.reuse, R108, R36 ;  /* 0x0000006c8824723c */ /* 0x050fe80000041824 */
[C---:B------:R-:W-:Y:S02]  /*7f40*/  FMUL.FTZ R50, R0.reuse, R50 ;  /* 0x0000003200327220 */ /* 0x040fe40000410000 */
[C---:B------:R-:W-:Y:S02]  /*7f50*/  FMUL.FTZ R51, R0.reuse, R51 ;  /* 0x0000003300337220 */ /* 0x040fe40000410000 */
[C---:B------:R-:W-:Y:S01]  /*7f60*/  HMMA.16816.F32.BF16 R40, R136.reuse, R110, R40 ;  /* 0x0000006e8828723c */ /* 0x040fe20000041828 */
[----:B------:R-:W4:Y:S03]  /*7f70*/  LDSM.16.MT88.4 R108, [R188+0x2000] ;  /* 0x00200000bc6c783b */ /* 0x000f260000004200 */
[--C-:B-1----:R-:W-:Y:S02]  /*7f80*/  FFMA.FTZ R2, R147, c[0x0][0x2d0], -R145.reuse ;  /* 0x0000b40093027a23 */ /* 0x102fe40000010891 */
[C---:B------:R-:W-:Y:S02]  /*7f90*/  FMUL.FTZ R52, R3.reuse, R52 ;  /* 0x0000003403347220 */ /* 0x040fe40000410000 */
[C---:B------:R-:W-:Y:S01]  /*7fa0*/  HMMA.16816.F32.BF16 R44, R136.reuse, R112, R44 ;  /* 0x00000070882c723c */ /* 0x040fe2000004182c */
[----:B------:R1:W5:Y:S03]  /*7fb0*/  MUFU.EX2 R177, R2 ;  /* 0x0000000200b17308 */ /* 0x0003660000000800 */
[C---:B------:R-:W-:Y:S02]  /*7fc0*/  FMUL.FTZ R53, R3.reuse, R53 ;  /* 0x0000003503357220 */ /* 0x040fe40000410000 */
[C---:B------:R-:W-:Y:S02]  /*7fd0*/  FMUL.FTZ R54, R0.reuse, R54 ;  /* 0x0000003600367220 */ /* 0x040fe40000410000 */
[C---:B------:R-:W-:Y:S01]  /*7fe0*/  HMMA.16816.F32.BF16 R48, R136.reuse, R114, R48 ;  /* 0x000000728830723c */ /* 0x040fe20000041830 */
[----:B------:R-:W3:Y:S03]  /*7ff0*/  LDSM.16.MT88.4 R112, [R185+0x4000] ;  /* 0x00400000b970783b */ /* 0x000ee60000004200 */
[C---:B------:R-:W-:Y:S02]  /*8000*/  FMUL.FTZ R55, R0.reuse, R55 ;  /* 0x0000003700377220 */ /* 0x040fe40000410000 */
[C---:B------:R-:W-:Y:S02]  /*8010*/  FMUL.FTZ R56, R3.reuse, R56 ;  /* 0x0000003803387220 */ /* 0x040fe40000410000 */
[C---:B------:R-:W-:Y:S03]  /*8020*/  FMUL.FTZ R57, R3.reuse, R57 ;  /* 0x0000003903397220 */ /* 0x040fe60000410000 */
[C---:B--2---:R-:W-:Y:S03]  /*8030*/  HMMA.16816.F32.BF16 R52, R136.reuse, R104, R52 ;  /* 0x000000688834723c */ /* 0x044fe60000041834 */
[C---:B------:R-:W-:Y:S02]  /*8040*/  FMUL.FTZ R58, R0.reuse, R58 ;  /* 0x0000003a003a7220 */ /* 0x040fe40000410000 */
[----:B------:R-:W-:Y:S02]  /*8050*/  FMUL.FTZ R59, R0, R59 ;  /* 0x0000003b003b7220 */ /* 0x000fe40000410000 */
[--C-:B-1----:R-:W-:Y:S02]  /*8060*/  FFMA.FTZ R2, R148, c[0x0][0x2d0], -R145.reuse ;  /* 0x0000b40094027a23 */ /* 0x102fe40000010891 */
[C---:B------:R-:W-:Y:S02]  /*8070*/  FMUL.FTZ R60, R3.reuse, R60 ;  /* 0x0000003c033c7220 */ /* 0x040fe40000410000 */
[----:B------:R1:W-:Y:S01]  /*8080*/  MUFU.EX2 R176, R2 ;  /* 0x0000000200b07308 */ /* 0x0003e20000000800 */
[C---:B------:R-:W-:Y:S01]  /*8090*/  HMMA.16816.F32.BF16 R56, R136.reuse, R106, R56 ;  /* 0x0000006a8838723c */ /* 0x040fe20000041838 */
[----:B------:R-:W2:Y:S02]  /*80a0*/  LDSM.16.MT88.4 R104, [R186+0x4000] ;  /* 0x00400000ba68783b */ /* 0x000ea40000004200 */
[C---:B------:R-:W-:Y:S02]  /*80b0*/  FMUL.FTZ R61, R3.reuse, R61 ;  /* 0x0000003d033d7220 */ /* 0x040fe40000410000 */
[C---:B------:R-:W-:Y:S02]  /*80c0*/  FMUL.FTZ R62, R0.reuse, R62 ;  /* 0x0000003e003e7220 */ /* 0x040fe40000410000 */
[C---:B------:R-:W-:Y:S02]  /*80d0*/  FMUL.FTZ R63, R0.reuse, R63 ;  /* 0x0000003f003f7220 */ /* 0x040fe40000410000 */
[C---:B------:R-:W-:Y:S03]  /*80e0*/  FMUL.FTZ R64, R3.reuse, R64 ;  /* 0x0000004003407220 */ /* 0x040fe60000410000 */
[C---:B------:R-:W-:Y:S02]  /*80f0*/  FMUL.FTZ R65, R3.reuse, R65 ;  /* 0x0000004103417220 */ /* 0x040fe40000410000 */
[C---:B----4-:R-:W-:Y:S03]  /*8100*/  HMMA.16816.F32.BF16 R60, R136.reuse, R108, R60 ;  /* 0x0000006c883c723c */ /* 0x050fe6000004183c */
[C---:B------:R-:W-:Y:S02]  /*8110*/  FMUL.FTZ R66, R0.reuse, R66 ;  /* 0x0000004200427220 */ /* 0x040fe40000410000 */
[C---:B------:R-:W-:Y:S02]  /*8120*/  FMUL.FTZ R67, R0.reuse, R67 ;  /* 0x0000004300437220 */ /* 0x040fe40000410000 */
[----:B------:R-:W-:Y:S02]  /*8130*/  FMUL.FTZ R68, R3, R68 ;  /* 0x0000004403447220 */ /* 0x000fe40000410000 */
[--C-:B-1----:R-:W-:Y:S03]  /*8140*/  FFMA.FTZ R2, R149, c[0x0][0x2d0], -R145.reuse ;  /* 0x0000b40095027a23 */ /* 0x102fe60000010891 */
[C---:B------:R-:W-:Y:S01]  /*8150*/  HMMA.16816.F32.BF16 R64, R136.reuse, R110, R64 ;  /* 0x0000006e8840723c */ /* 0x040fe20000041840 */
[----:B------:R-:W1:Y:S01]  /*8160*/  LDSM.16.MT88.4 R108, [R189+0x4000] ;  /* 0x00400000bd6c783b */ /* 0x000e620000004200 */
[----:B------:R4:W1:Y:S01]  /*8170*/  MUFU.EX2 R175, R2 ;  /* 0x0000000200af7308 */ /* 0x0008620000000800 */
[C---:B------:R-:W-:Y:S02]  /*8180*/  FMUL.FTZ R69, R3.reuse, R69 ;  /* 0x0000004503457220 */ /* 0x040fe40000410000 */
[C---:B------:R-:W-:Y:S02]  /*8190*/  FMUL.FTZ R70, R0.reuse, R70 ;  /* 0x0000004600467220 */ /* 0x040fe40000410000 */
[C---:B------:R-:W-:Y:S02]  /*81a0*/  FMUL.FTZ R71, R0.reuse, R71 ;  /* 0x0000004700477220 */ /* 0x040fe40000410000 */
[C---:B------:R-:W-:Y:S03]  /*81b0*/  FMUL.FTZ R72, R3.reuse, R72 ;  /* 0x0000004803487220 */ /* 0x040fe60000410000 */
[C---:B------:R-:W-:Y:S02]  /*81c0*/  FMUL.FTZ R73, R3.reuse, R73 ;  /* 0x0000004903497220 */ /* 0x040fe40000410000 */
[C---:B---3--:R-:W-:Y:S03]  /*81d0*/  HMMA.16816.F32.BF16 R68, R136.reuse, R112, R68 ;  /* 0x000000708844723c */ /* 0x048fe60000041844 */
[C---:B------:R-:W-:Y:S02]  /*81e0*/  FMUL.FTZ R74, R0.reuse, R74 ;  /* 0x0000004a004a7220 */ /* 0x040fe40000410000 */
[C---:B------:R-:W-:Y:S02]  /*81f0*/  FMUL.FTZ R75, R0.reuse, R75 ;  /* 0x0000004b004b7220 */ /* 0x040fe40000410000 */
[C---:B------:R-:W-:Y:S02]  /*8200*/  FMUL.FTZ R76, R3.reuse, R76 ;  /* 0x0000004c034c7220 */ /* 0x040fe40000410000 */
[C---:B------:R-:W-:Y:S03]  /*8210*/  FMUL.FTZ R77, R3.reuse, R77 ;  /* 0x0000004d034d7220 */ /* 0x040fe60000410000 */
[C---:B------:R-:W-:Y:S01]  /*8220*/  HMMA.16816.F32.BF16 R72, R136.reuse, R114, R72 ;  /* 0x000000728848723c */ /* 0x040fe20000041848 */
[----:B------:R-:W3:Y:S02]  /*8230*/  LDSM.16.MT88.4 R112, [R188+0x4000] ;  /* 0x00400000bc70783b */ /* 0x000ee40000004200 */
[C---:B------:R-:W-:Y:S02]  /*8240*/  FMUL.FTZ R78, R0.reuse, R78 ;  /* 0x0000004e004e7220 */ /* 0x040fe40000410000 */
[----:B------:R-:W-:Y:S02]  /*8250*/  FMUL.FTZ R79, R0, R79 ;  /* 0x0000004f004f7220 */ /* 0x000fe40000410000 */
[--C-:B----4-:R-:W-:Y:S02]  /*8260*/  FFMA.FTZ R2, R150, c[0x0][0x2d0], -R144.reuse ;  /* 0x0000b40096027a23 */ /* 0x110fe40000010890 */
[C---:B------:R-:W-:Y:S02]  /*8270*/  FMUL.FTZ R80, R3.reuse, R80 ;  /* 0x0000005003507220 */ /* 0x040fe40000410000 */
[----:B------:R4:W-:Y:S01]  /*8280*/  MUFU.EX2 R174, R2 ;  /* 0x0000000200ae7308 */ /* 0x0009e20000000800 */
[C---:B--2---:R-:W-:Y:S03]  /*8290*/  HMMA.16816.F32.BF16 R76, R136.reuse, R104, R76 ;  /* 0x00000068884c723c */ /* 0x044fe6000004184c */
[C---:B------:R-:W-:Y:S02]  /*82a0*/  FMUL.FTZ R81, R3.reuse, R81 ;  /* 0x0000005103517220 */ /* 0x040fe40000410000 */
[C---:B------:R-:W-:Y:S02]  /*82b0*/  FMUL.FTZ R82, R0.reuse, R82 ;  /* 0x0000005200527220 */ /* 0x040fe40000410000 */
[----:B------:R-:W-:Y:S01]  /*82c0*/  FMUL.FTZ R83, R0, R83 ;  /* 0x0000005300537220 */ /* 0x000fe20000410000 */
[----:B------:R-:W-:Y:S01]  /*82d0*/  F2FP.BF16.PACK_AB R104, R182, R183 ;  /* 0x000000b7b668723e */ /* 0x000fe200000010ff */
[C---:B------:R-:W-:Y:S03]  /*82e0*/  FMUL.FTZ R84, R3.reuse, R84 ;  /* 0x0000005403547220 */ /* 0x040fe60000410000 */
[----:B------:R-:W-:Y:S01]  /*82f0*/  FMUL.FTZ R85, R3, R85 ;  /* 0x0000005503557220 */ /* 0x000fe20000410000 */
[----:B-----5:R-:W-:Y:S01]  /*8300*/  F2FP.BF16.PACK_AB R105, R177, R178 ;  /* 0x000000b2b169723e */ /* 0x020fe200000010ff */
[C---:B------:R-:W-:Y:S03]  /*8310*/  HMMA.16816.F32.BF16 R80, R136.reuse, R106, R80 ;  /* 0x0000006a8850723c */ /* 0x040fe60000041850 */
[C---:B------:R-:W-:Y:S02]  /*8320*/  FMUL.FTZ R86, R0.reuse, R86 ;  /* 0x0000005600567220 */ /* 0x040fe40000410000 */
[----:B------:R-:W-:Y:S02]  /*8330*/  FMUL.FTZ R87, R0, R87 ;  /* 0x0000005700577220 */ /* 0x000fe40000410000 */
[----:B------:R-:W-:Y:S01]  /*8340*/  FMUL.FTZ R88, R3, R88 ;  /* 0x0000005803587220 */ /* 0x000fe20000410000 */
[----:B------:R-:W-:Y:S01]  /*8350*/  F2FP.BF16.PACK_AB R106, R179, R181 ;  /* 0x000000b5b36a723e */ /* 0x000fe200000010ff */
[--C-:B----4-:R-:W-:Y:S03]  /*8360*/  FFMA.FTZ R2, R154, c[0x0][0x2d0], -R144.reuse ;  /* 0x0000b4009a027a23 */ /* 0x110fe60000010890 */
[C---:B-1----:R-:W-:Y:S01]  /*8370*/  HMMA.16816.F32.BF16 R84, R136.reuse, R108, R84 ;  /* 0x0000006c8854723c */ /* 0x042fe20000041854 */
[----:B------:R1:W-:Y:S02]  /*8380*/  MUFU.EX2 R173, R2 ;  /* 0x0000000200ad7308 */ /* 0x0003e40000000800 */
[----:B------:R-:W-:Y:S01]  /*8390*/  FMUL.FTZ R89, R3, R89 ;  /* 0x0000005903597220 */ /* 0x000fe20000410000 */
[----:B------:R-:W-:Y:S01]  /*83a0*/  F2FP.BF16.PACK_AB R107, R175, R176 ;  /* 0x000000b0af6b723e */ /* 0x000fe200000010ff */
[C---:B------:R-:W-:Y:S02]  /*83b0*/  FMUL.FTZ R90, R0.reuse, R90 ;  /* 0x0000005a005a7220 */ /* 0x040fe40000410000 */
[C---:B------:R-:W-:Y:S02]  /*83c0*/  FMUL.FTZ R91, R0.reuse, R91 ;  /* 0x0000005b005b7220 */ /* 0x040fe40000410000 */
[C---:B------:R-:W-:Y:S03]  /*83d0*/  FMUL.FTZ R92, R3.reuse, R92 ;  /* 0x0000005c035c7220 */ /* 0x040fe60000410000 */
[C---:B------:R-:W-:Y:S02]  /*83e0*/  FMUL.FTZ R93, R3.reuse, R93 ;  /* 0x0000005d035d7220 */ /* 0x040fe40000410000 */
[C---:B------:R-:W-:Y:S01]  /*83f0*/  HMMA.16816.F32.BF16 R88, R136.reuse, R110, R88 ;  /* 0x0000006e8858723c */ /* 0x040fe20000041858 */
[----:B------:R-:W2:Y:S02]  /*8400*/  LDSM.16.MT88.4 R108, [R189+0x800] ;  /* 0x00080000bd6c783b */ /* 0x000ea40000004200 */
[C---:B------:R-:W-:Y:S02]  /*8410*/  FMUL.FTZ R94, R0.reuse, R94 ;  /* 0x0000005e005e7220 */ /* 0x040fe40000410000 */
[C---:B------:R-:W-:Y:S02]  /*8420*/  FMUL.FTZ R95, R0.reuse, R95 ;  /* 0x0000005f005f7220 */ /* 0x040fe40000410000 */
[C---:B------:R-:W-:Y:S02]  /*8430*/  FMUL.FTZ R96, R3.reuse, R96 ;  /* 0x0000006003607220 */ /* 0x040fe40000410000 */
[----:B------:R-:W-:Y:S03]  /*8440*/  FMUL.FTZ R97, R3, R97 ;  /* 0x0000006103617220 */ /* 0x000fe60000410000 */
[C---:B---3--:R-:W-:Y:S03]  /*8450*/  HMMA.16816.F32.BF16 R92, R136.reuse, R112, R92 ;  /* 0x00000070885c723c */ /* 0x048fe6000004185c */
[C---:B------:R-:W-:Y:S02]  /*8460*/  FMUL.FTZ R98, R0.reuse, R98 ;  /* 0x0000006200627220 */ /* 0x040fe40000410000 */
[C---:B------:R-:W-:Y:S02]  /*8470*/  FMUL.FTZ R99, R0.reuse, R99 ;  /* 0x0000006300637220 */ /* 0x040fe40000410000 */
[----:B-1----:R-:W-:Y:S02]  /*8480*/  FFMA.FTZ R2, R155, c[0x0][0x2d0], -R144 ;  /* 0x0000b4009b027a23 */ /* 0x002fe40000010890 */
[----:B------:R-:W-:Y:S02]  /*8490*/  FFMA.FTZ R0, R0, R227, R212 ;  /* 0x000000e300007223 */ /* 0x000fe400000100d4 */
[----:B------:R1:W-:Y:S01]  /*84a0*/  MUFU.EX2 R172, R2 ;  /* 0x0000000200ac7308 */ /* 0x0003e20000000800 */
[----:B------:R-:W-:Y:S01]  /*84b0*/  HMMA.16816.F32.BF16 R96, R136, R114, R96 ;  /* 0x000000728860723c */ /* 0x000fe20000041860 */
[----:B------:R-:W3:Y:S02]  /*84c0*/  LDSM.16.MT88.4 R112, [R188+0x2800] ;  /* 0x00280000bc70783b */ /* 0x000ee40000004200 */
[----:B------:R-:W-:Y:S04]  /*84d0*/  FADD.FTZ R0, R214, R0 ;  /* 0x00000000d6007221 */ /* 0x000fe80000010000 */
[----:B------:R-:W-:Y:S01]  /*84e0*/  FADD.FTZ R0, R213, R0 ;  /* 0x00000000d5007221 */ /* 0x000fe20000010000 */
[C---:B------:R-:W-:Y:S01]  /*84f0*/  HMMA.16816.F32.BF16 R4, R104.reuse, R116, R4 ;  /* 0x000000746804723c */ /* 0x040fe20000041804 */
[----:B------:R-:W-:Y:S04]  /*8500*/  LDSM.16.MT88.4 R136, [R189+0x3000] ;  /* 0x00300000bd88783b */ /* 0x000fe80000004200 */
[----:B------:R-:W-:Y:S03]  /*8510*/  FADD.FTZ R0, R211, R0 ;  /* 0x00000000d3007221 */ /* 0x000fe60000010000 */
[C---:B------:R-:W-:Y:S01]  /*8520*/  HMMA.16816.F32.BF16 R8, R104.reuse, R118, R8 ;  /* 0x000000766808723c */ /* 0x040fe20000041808 */
[----:B------:R-:W-:Y:S03]  /*8530*/  LDSM.16.MT88.4 R116, [R186+0x4800] ;  /* 0x00480000ba74783b */ /* 0x000fe60000004200 */
[----:B------:R-:W-:Y:S02]  /*8540*/  FADD.FTZ R0, R178, R0 ;  /* 0x00000000b2007221 */ /* 0x000fe40000010000 */
[----:B-1----:R-:W-:Y:S02]  /*8550*/  FFMA.FTZ R2, R156, c[0x0][0x2d0], -R144 ;  /* 0x0000b4009c027a23 */ /* 0x002fe40000010890 */
[C---:B------:R-:W-:Y:S02]  /*8560*/  HMMA.16816.F32.BF16 R12, R104.reuse, R120, R12 ;  /* 0x00000078680c723c */ /* 0x040fe4000004180c */
[----:B------:R1:W-:Y:S02]  /*8570*/  MUFU.EX2 R171, R2 ;  /* 0x0000000200ab7308 */ /* 0x0003e40000000800 */
[----:B------:R-:W-:Y:S04]  /*8580*/  FADD.FTZ R0, R177, R0 ;  /* 0x00000000b1007221 */ /* 0x000fe80000010000 */
[C---:B------:R-:W-:Y:S01]  /*8590*/  HMMA.16816.F32.BF16 R16, R104.reuse, R122, R16 ;  /* 0x0000007a6810723c */ /* 0x040fe20000041810 */
[----:B------:R-:W-:Y:S03]  /*85a0*/  LDSM.16.MT88.4 R120, [R189+0x4800] ;  /* 0x00480000bd78783b */ /* 0x000fe60000004200 */
[----:B------:R-:W-:Y:S04]  /*85b0*/  FADD.FTZ R0, R176, R0 ;  /* 0x00000000b0007221 */ /* 0x000fe80000010000 */
[C---:B--2---:R-:W-:Y:S04]  /*85c0*/  HMMA.16816.F32.BF16 R20, R104.reuse, R108, R20 ;  /* 0x0000006c6814723c */ /* 0x044fe80000041814 */
[----:B------:R-:W-:Y:S04]  /*85d0*/  FADD.FTZ R0, R175, R0 ;  /* 0x00000000af007221 */ /* 0x000fe80000010000 */
[C---:B------:R-:W-:Y:S01]  /*85e0*/  HMMA.16816.F32.BF16 R24, R104.reuse, R110, R24 ;  /* 0x0000006e6818723c */ /* 0x040fe20000041818 */
[----:B------:R-:W2:Y:S03]  /*85f0*/  LDSM.16.MT88.4 R108, [R185+0x4800] ;  /* 0x00480000b96c783b */ /* 0x000ea60000004200 */
[--C-:B-1----:R-:W-:Y:S04]  /*8600*/  FFMA.FTZ R2, R151, c[0x0][0x2d0], -R145.reuse ;  /* 0x0000b40097027a23 */ /* 0x102fe80000010891 */
[C---:B------:R-:W-:Y:S01]  /*8610*/  HMMA.16816.F32.BF16 R28, R104.reuse, R124, R28 ;  /* 0x0000007c681c723c */ /* 0x040fe2000004181c */
[----:B------:R-:W-:Y:S01]  /*8620*/  LDSM.16.MT88.4 R148, [R189+0x3800] ;  /* 0x00380000bd94783b */ /* 0x000fe20000004200 */
[----:B------:R1:W4:Y:S06]  /*8630*/  MUFU.EX2 R170, R2 ;  /* 0x0000000200aa7308 */ /* 0x00032c0000000800 */
[C---:B------:R-:W-:Y:S01]  /*8640*/  HMMA.16816.F32.BF16 R32, R104.reuse, R126, R32 ;  /* 0x0000007e6820723c */ /* 0x040fe20000041820 */
[----:B------:R-:W-:Y:S07]  /*8650*/  LDSM.16.MT88.4 R124, [R186+0x1000] ;  /* 0x00100000ba7c783b */ /* 0x000fee0000004200 */
[C---:B------:R-:W-:Y:S08]  /*8660*/  HMMA.16816.F32.BF16 R36, R104.reuse, R128, R36 ;  /* 0x000000806824723c */ /* 0x040ff00000041824 */
[C---:B------:R-:W-:Y:S01]  /*8670*/  HMMA.16816.F32.BF16 R40, R104.reuse, R130, R40 ;  /* 0x000000826828723c */ /* 0x040fe20000041828 */
[----:B------:R-:W-:Y:S03]  /*8680*/  LDSM.16.MT88.4 R128, [R188+0x1000] ;  /* 0x00100000bc80783b */ /* 0x000fe60000004200 */
[--C-:B-1----:R-:W-:Y:S02]  /*8690*/  FFMA.FTZ R2, R152, c[0x0][0x2d0], -R145.reuse ;  /* 0x0000b40098027a23 */ /* 0x102fe40000010891 */
[----:B----4-:R-:W-:Y:S02]  /*86a0*/  FADD.FTZ R0, R170, R0 ;  /* 0x00000000aa007221 */ /* 0x010fe40000010000 */
[C---:B------:R-:W-:Y:S01]  /*86b0*/  HMMA.16816.F32.BF16 R44, R104.reuse, R132, R44 ;  /* 0x00000084682c723c */ /* 0x040fe2000004182c */
[----:B------:R1:W4:Y:S07]  /*86c0*/  MUFU.EX2 R169, R2 ;  /* 0x0000000200a97308 */ /* 0x00032e0000000800 */
[C---:B------:R-:W-:Y:S01]  /*86d0*/  HMMA.16816.F32.BF16 R48, R104.reuse, R134, R48 ;  /* 0x000000866830723c */ /* 0x040fe20000041830 */
[----:B------:R-:W-:Y:S07]  /*86e0*/  LDSM.16.MT88.4 R132, [R186+0x3000] ;  /* 0x00300000ba84783b */ /* 0x000fee0000004200 */
[C---:B------:R-:W-:Y:S08]  /*86f0*/  HMMA.16816.F32.BF16 R52, R104.reuse, R140, R52 ;  /* 0x0000008c6834723c */ /* 0x040ff00000041834 */
[C---:B------:R-:W-:Y:S01]  /*8700*/  HMMA.16816.F32.BF16 R56, R104.reuse, R142, R56 ;  /* 0x0000008e6838723c */ /* 0x040fe20000041838 */
[----:B------:R-:W-:Y:S03]  /*8710*/  LDSM.16.MT88.4 R140, [R185+0x3800] ;  /* 0x00380000b98c783b */ /* 0x000fe60000004200 */
[--C-:B-1----:R-:W-:Y:S02]  /*8720*/  FFMA.FTZ R2, R153, c[0x0][0x2d0], -R145.reuse ;  /* 0x0000b40099027a23 */ /* 0x102fe40000010891 */
[----:B----4-:R-:W-:Y:S02]  /*8730*/  FADD.FTZ R0, R169, R0 ;  /* 0x00000000a9007221 */ /* 0x010fe40000010000 */
[C---:B---3--:R-:W-:Y:S01]  /*8740*/  HMMA.16816.F32.BF16 R60, R104.reuse, R112, R60 ;  /* 0x00000070683c723c */ /* 0x048fe2000004183c */
[----:B------:R-:W-:Y:S01]  /*8750*/  LDSM.16.MT88.4 R152, [R188+0x3800] ;  /* 0x00380000bc98783b */ /* 0x000fe20000004200 */
[----:B------:R1:W3:Y:S06]  /*8760*/  MUFU.EX2 R168, R2 ;  /* 0x0000000200a87308 */ /* 0x0002ec0000000800 */
[C---:B------:R-:W-:Y:S01]  /*8770*/  HMMA.16816.F32.BF16 R64, R104.reuse, R114, R64 ;  /* 0x000000726840723c */ /* 0x040fe20000041840 */
[----:B------:R-:W4:Y:S07]  /*8780*/  LDSM.16.MT88.4 R112, [R188+0x4800] ;  /* 0x00480000bc70783b */ /* 0x000f2e0000004200 */
[C---:B--2---:R-:W-:Y:S08]  /*8790*/  HMMA.16816.F32.BF16 R68, R104.reuse, R108, R68 ;  /* 0x0000006c6844723c */ /* 0x044ff00000041844 */
[C---:B------:R-:W-:Y:S01]  /*87a0*/  HMMA.16816.F32.BF16 R72, R104.reuse, R110, R72 ;  /* 0x0000006e6848723c */ /* 0x040fe20000041848 */
[----:B------:R-:W2:Y:S03]  /*87b0*/  LDSM.16.MT88.4 R108, [R185+0x1000] ;  /* 0x00100000b96c783b */ /* 0x000ea60000004200 */
[--C-:B-1----:R-:W-:Y:S02]  /*87c0*/  FFMA.FTZ R2, R157, c[0x0][0x2d0], -R145.reuse ;  /* 0x0000b4009d027a23 */ /* 0x102fe40000010891 */
[----:B---3--:R-:W-:Y:S02]  /*87d0*/  FADD.FTZ R0, R168, R0 ;  /* 0x00000000a8007221 */ /* 0x008fe40000010000 */
[C---:B------:R-:W-:Y:S01]  /*87e0*/  HMMA.16816.F32.BF16 R76, R104.reuse, R116, R76 ;  /* 0x00000074684c723c */ /* 0x040fe2000004184c */
[----:B------:R1:W3:Y:S07]  /*87f0*/  MUFU.EX2 R167, R2 ;  /* 0x0000000200a77308 */ /* 0x0002ee0000000800 */
[C---:B------:R-:W-:Y:S01]  /*8800*/  HMMA.16816.F32.BF16 R80, R104.reuse, R118, R80 ;  /* 0x000000766850723c */ /* 0x040fe20000041850 */
[----:B------:R-:W5:Y:S07]  /*8810*/  LDSM.16.MT88.4 R116, [R189+0x1000] ;  /* 0x00100000bd74783b */ /* 0x000f6e0000004200 */
[C---:B------:R-:W-:Y:S08]  /*8820*/  HMMA.16816.F32.BF16 R84, R104.reuse, R120, R84 ;  /* 0x000000786854723c */ /* 0x040ff00000041854 */
[C---:B------:R-:W-:Y:S01]  /*8830*/  HMMA.16816.F32.BF16 R88, R104.reuse, R122, R88 ;  /* 0x0000007a6858723c */ /* 0x040fe20000041858 */
[----:B------:R-:W5:Y:S03]  /*8840*/  LDSM.16.MT88.4 R120, [R185+0x3000] ;  /* 0x00300000b978783b */ /* 0x000f660000004200 */
[----:B-1----:R-:W-:Y:S02]  /*8850*/  FFMA.FTZ R2, R162, c[0x0][0x2d0], -R144 ;  /* 0x0000b400a2027a23 */ /* 0x002fe40000010890 */
[----:B---3--:R-:W-:Y:S02]  /*8860*/  FADD.FTZ R0, R167, R0 ;  /* 0x00000000a7007221 */ /* 0x008fe40000010000 */
[C---:B----4-:R-:W-:Y:S01]  /*8870*/  HMMA.16816.F32.BF16 R92, R104.reuse, R112, R92 ;  /* 0x00000070685c723c */ /* 0x050fe2000004185c */
[----:B------:R1:W-:Y:S07]  /*8880*/  MUFU.EX2 R166, R2 ;  /* 0x0000000200a67308 */ /* 0x0003ee0000000800 */
[----:B------:R-:W-:Y:S01]  /*8890*/  HMMA.16816.F32.BF16 R96, R104, R114, R96 ;  /* 0x000000726860723c */ /* 0x000fe20000041860 */
[----:B------:R-:W-:Y:S06]  /*88a0*/  LDSM.16.MT88.4 R112, [R185+0x5000] ;  /* 0x00500000b970783b */ /* 0x000fec0000004200 */
[----:B------:R-:W-:Y:S02]  /*88b0*/  F2FP.BF16.PACK_AB R104, R173, R174 ;  /* 0x000000aead68723e */ /* 0x000fe400000010ff */
[----:B------:R-:W-:Y:S03]  /*88c0*/  F2FP.BF16.PACK_AB R106, R171, R172 ;  /* 0x000000acab6a723e */ /* 0x000fe600000010ff */
[----:B------:R-:W-:Y:S02]  /*88d0*/  F2FP.BF16.PACK_AB R105, R169, R170 ;  /* 0x000000aaa969723e */ /* 0x000fe400000010ff */
[----:B------:R-:W-:Y:S01]  /*88e0*/  F2FP.BF16.PACK_AB R107, R167, R168 ;  /* 0x000000a8a76b723e */ /* 0x000fe200000010ff */
[--C-:B-1----:R-:W-:Y:S06]  /*88f0*/  FFMA.FTZ R2, R158, c[0x0][0x2d0], -R144.reuse ;  /* 0x0000b4009e027a23 */ /* 0x102fec0000010890 */
[C---:B--2---:R-:W-:Y:S01]  /*8900*/  HMMA.16816.F32.BF16 R4, R104.reuse, R108, R4 ;  /* 0x0000006c6804723c */ /* 0x044fe20000041804 */
[----:B------:R1:W2:Y:S07]  /*8910*/  MUFU.EX2 R165, R2 ;  /* 0x0000000200a57308 */ /* 0x0002ae0000000800 */
[C---:B------:R-:W-:Y:S01]  /*8920*/  HMMA.16816.F32.BF16 R8, R104.reuse, R110, R8 ;  /* 0x0000006e6808723c */ /* 0x040fe20000041808 */
[----:B------:R-:W3:Y:S07]  /*8930*/  LDSM.16.MT88.4 R108, [R188+0x3000] ;  /* 0x00300000bc6c783b */ /* 0x000eee0000004200 */
[C---:B------:R-:W-:Y:S08]  /*8940*/  HMMA.16816.F32.BF16 R12, R104.reuse, R124, R12 ;  /* 0x0000007c680c723c */ /* 0x040ff0000004180c */
[C---:B------:R-:W-:Y:S01]  /*8950*/  HMMA.16816.F32.BF16 R16, R104.reuse, R126, R16 ;  /* 0x0000007e6810723c */ /* 0x040fe20000041810 */
[----:B------:R-:W-:Y:S03]  /*8960*/  LDSM.16.MT88.4 R124, [R189+0x1800] ;  /* 0x00180000bd7c783b */ /* 0x000fe60000004200 */
[--C-:B-1----:R-:W-:Y:S02]  /*8970*/  FFMA.FTZ R2, R160, c[0x0][0x2d0], -R144.reuse ;  /* 0x0000b400a0027a23 */ /* 0x102fe40000010890 */
[----:B------:R-:W-:Y:S02]  /*8980*/  FFMA.FTZ R144, R161, c[0x0][0x2d0], -R144 ;  /* 0x0000b400a1907a23 */ /* 0x000fe40000010890 */
[C---:B-----5:R-:W-:Y:S01]  /*8990*/  HMMA.16816.F32.BF16 R20, R104.reuse, R116, R20 ;  /* 0x000000746814723c */ /* 0x060fe20000041814 */
[----:B------:R1:W-:Y:S07]  /*89a0*/  MUFU.EX2 R164, R2 ;  /* 0x0000000200a47308 */ /* 0x0003ee0000000800 */
[C---:B------:R-:W-:Y:S01]  /*89b0*/  HMMA.16816.F32.BF16 R24, R104.reuse, R118, R24 ;  /* 0x000000766818723c */ /* 0x040fe20000041818 */
[----:B------:R-:W4:Y:S02]  /*89c0*/  LDSM.16.MT88.4 R116, [R186+0x5000] ;  /* 0x00500000ba74783b */ /* 0x000f240000004200 */
[----:B------:R-:W5:Y:S05]  /*89d0*/  MUFU.EX2 R163, R144 ;  /* 0x0000009000a37308 */ /* 0x000f6a0000000800 */
[C---:B------:R-:W-:Y:S08]  /*89e0*/  HMMA.16816.F32.BF16 R28, R104.reuse, R128, R28 ;  /* 0x00000080681c723c */ /* 0x040ff0000004181c */
[C---:B------:R-:W-:Y:S04]  /*89f0*/  HMMA.16816.F32.BF16 R32, R104.reuse, R130, R32 ;  /* 0x000000826820723c */ /* 0x040fe80000041820 */
[--C-:B-1----:R-:W-:Y:S02]  /*8a00*/  FFMA.FTZ R2, R159, c[0x0][0x2d0], -R145.reuse ;  /* 0x0000b4009f027a23 */ /* 0x102fe40000010891 */
[----:B------:R-:W-:Y:S02]  /*8a10*/  LDSM.16.MT88.4 R156, [R185+0x5800] ;  /* 0x00580000b99c783b */ /* 0x000fe40000004200 */
[C---:B------:R-:W-:Y:S01]  /*8a20*/  HMMA.16816.F32.BF16 R36, R104.reuse, R120, R36 ;  /* 0x000000786824723c */ /* 0x040fe20000041824 */
[----:B------:R1:W-:Y:S07]  /*8a30*/  MUFU.EX2 R162, R2 ;  /* 0x0000000200a27308 */ /* 0x0003ee0000000800 */
[C---:B------:R-:W-:Y:S01]  /*8a40*/  HMMA.16816.F32.BF16 R40, R104.reuse, R122, R40 ;  /* 0x0000007a6828723c */ /* 0x040fe20000041828 */
[----:B------:R-:W4:Y:S07]  /*8a50*/  LDSM.16.MT88.4 R120, [R189+0x5000] ;  /* 0x00500000bd78783b */ /* 0x000f2e0000004200 */
[C---:B------:R-:W-:Y:S08]  /*8a60*/  HMMA.16816.F32.BF16 R44, R104.reuse, R132, R44 ;  /* 0x00000084682c723c */ /* 0x040ff0000004182c */
[C---:B------:R-:W-:Y:S01]  /*8a70*/  HMMA.16816.F32.BF16 R48, R104.reuse, R134, R48 ;  /* 0x000000866830723c */ /* 0x040fe20000041830 */
[----:B------:R-:W-:Y:S03]  /*8a80*/  LDSM.16.MT88.4 R132, [R188+0x1800] ;  /* 0x00180000bc84783b */ /* 0x000fe60000004200 */
[--C-:B-1----:R-:W-:Y:S04]  /*8a90*/  FFMA.FTZ R2, R209, c[0x0][0x2d0], -R145.reuse ;  /* 0x0000b400d1027a23 */ /* 0x102fe80000010891 */
[C---:B------:R-:W-:Y:S01]  /*8aa0*/  HMMA.16816.F32.BF16 R52, R104.reuse, R136, R52 ;  /* 0x000000886834723c */ /* 0x040fe20000041834 */
[----:B------:R1:W1:Y:S06]  /*8ab0*/  MUFU.EX2 R161, R2 ;  /* 0x0000000200a17308 */ /* 0x00026c0000000800 */
[----:B--2---:R-:W-:Y:S01]  /*8ac0*/  F2FP.BF16.PACK_AB R136, R165, R166 ;  /* 0x000000a6a588723e */ /* 0x004fe200000010ff */
[C---:B------:R-:W-:Y:S07]  /*8ad0*/  HMMA.16816.F32.BF16 R56, R104.reuse, R138, R56 ;  /* 0x0000008a6838723c */ /* 0x040fee0000041838 */
[----:B-----5:R-:W-:Y:S01]  /*8ae0*/  F2FP.BF16.PACK_AB R138, R163, R164 ;  /* 0x000000a4a38a723e */ /* 0x020fe200000010ff */
[C---:B---3--:R-:W-:Y:S08]  /*8af0*/  HMMA.16816.F32.BF16 R60, R104.reuse, R108, R60 ;  /* 0x0000006c683c723c */ /* 0x048ff0000004183c */
[C---:B------:R-:W-:Y:S01]  /*8b00*/  HMMA.16816.F32.BF16 R64, R104.reuse, R110, R64 ;  /* 0x0000006e6840723c */ /* 0x040fe20000041840 */
[----:B------:R-:W2:Y:S03]  /*8b10*/  LDSM.16.MT88.4 R108, [R188+0x5000] ;  /* 0x00500000bc6c783b */ /* 0x000ea60000004200 */
[--C-:B-1----:R-:W-:Y:S01]  /*8b20*/  FFMA.FTZ R2, R210, c[0x0][0x2d0], -R145.reuse ;  /* 0x0000b400d2027a23 */ /* 0x102fe20000010891 */
[----:B------:R-:W-:Y:S01]  /*8b30*/  F2FP.BF16.PACK_AB R137, R161, R162 ;  /* 0x000000a2a189723e */ /* 0x000fe200000010ff */
[----:B------:R-:W-:Y:S02]  /*8b40*/  FFMA.FTZ R145, R103, c[0x0][0x2d0], -R145 ;  /* 0x0000b40067917a23 */ /* 0x000fe40000010891 */
[C---:B------:R-:W-:Y:S01]  /*8b50*/  HMMA.16816.F32.BF16 R68, R104.reuse, R112, R68 ;  /* 0x000000706844723c */ /* 0x040fe20000041844 */
[----:B------:R1:W-:Y:S07]  /*8b60*/  MUFU.EX2 R160, R2 ;  /* 0x0000000200a07308 */ /* 0x0003ee0000000800 */
[C---:B------:R-:W-:Y:S01]  /*8b70*/  HMMA.16816.F32.BF16 R72, R104.reuse, R114, R72 ;  /* 0x000000726848723c */ /* 0x040fe20000041848 */
[----:B------:R-:W3:Y:S02]  /*8b80*/  LDSM.16.MT88.4 R112, [R185+0x1800] ;  /* 0x00180000b970783b */ /* 0x000ee40000004200 */
[----:B------:R5:W2:Y:S05]  /*8b90*/  MUFU.EX2 R102, R145 ;  /* 0x0000009100667308 */ /* 0x000aaa0000000800 */
[C---:B----4-:R-:W-:Y:S08]  /*8ba0*/  HMMA.16816.F32.BF16 R76, R104.reuse, R116, R76 ;  /* 0x00000074684c723c */ /* 0x050ff0000004184c */
[C---:B------:R-:W-:Y:S01]  /*8bb0*/  HMMA.16816.F32.BF16 R80, R104.reuse, R118, R80 ;  /* 0x000000766850723c */ /* 0x040fe20000041850 */
[----:B------:R-:W4:Y:S03]  /*8bc0*/  LDSM.16.MT88.4 R116, [R186+0x1800] ;  /* 0x00180000ba74783b */ /* 0x000f260000004200 */
[----:B-1----:R-:W-:Y:S02]  /*8bd0*/  FFMA.FTZ R2, R3, R226, R217 ;  /* 0x000000e203027223 */ /* 0x002fe400000100d9 */
[----:B------:R-:W-:Y:S02]  /*8be0*/  FADD.FTZ R3, R162, R0 ;  /* 0x00000000a2037221 */ /* 0x000fe40000010000 */
[C---:B------:R-:W-:Y:S01]  /*8bf0*/  HMMA.16816.F32.BF16 R84, R104.reuse, R120, R84 ;  /* 0x000000786854723c */ /* 0x040fe20000041854 */
[----:B-----5:R-:W1:Y:S03]  /*8c00*/  LDSM.16.MT88.4 R144, [R186+0x3800] ;  /* 0x00380000ba90783b */ /* 0x020e660000004200 */
[----:B--2---:R-:W-:Y:S01]  /*8c10*/  F2FP.BF16.PACK_AB R139, R102, R160 ;  /* 0x000000a0668b723e */ /* 0x004fe200000010ff */
[----:B------:R-:W-:Y:S02]  /*8c20*/  FADD.FTZ R2, R218, R2 ;  /* 0x00000002da027221 */ /* 0x000fe40000010000 */
[----:B------:R-:W-:Y:S01]  /*8c30*/  FADD.FTZ R3, R161, R3 ;  /* 0x00000003a1037221 */ /* 0x000fe20000010000 */
[C---:B------:R-:W-:Y:S04]  /*8c40*/  HMMA.16816.F32.BF16 R88, R104.reuse, R122, R88 ;  /* 0x0000007a6858723c */ /* 0x040fe80000041858 */
[----:B------:R-:W-:Y:S04]  /*8c50*/  FADD.FTZ R2, R216, R2 ;  /* 0x00000002d8027221 */ /* 0x000fe80000010000 */
[C---:B------:R-:W-:Y:S04]  /*8c60*/  HMMA.16816.F32.BF16 R92, R104.reuse, R108, R92 ;  /* 0x0000006c685c723c */ /* 0x040fe8000004185c */
[----:B------:R-:W-:Y:S04]  /*8c70*/  FADD.FTZ R2, R215, R2 ;  /* 0x00000002d7027221 */ /* 0x000fe80000010000 */
[----:B------:R-:W-:Y:S04]  /*8c80*/  HMMA.16816.F32.BF16 R96, R104, R110, R96 ;  /* 0x0000006e6860723c */ /* 0x000fe80000041860 */
[----:B------:R-:W-:Y:S04]  /*8c90*/  FADD.FTZ R2, R183, R2 ;  /* 0x00000002b7027221 */ /* 0x000fe80000010000 */
[C---:B---3--:R-:W-:Y:S01]  /*8ca0*/  HMMA.16816.F32.BF16 R104, R136.reuse, R112, R4 ;  /* 0x000000708868723c */ /* 0x048fe20000041804 */
[----:B------:R-:W2:Y:S04]  /*8cb0*/  LDSM.16.MT88.4 R4, [R186+0x5800] ;  /* 0x00580000ba04783b */ /* 0x000ea80000004200 */
[----:B------:R-:W-:Y:S03]  /*8cc0*/  FADD.FTZ R2, R182, R2 ;  /* 0x00000002b6027221 */ /* 0x000fe60000010000 */
[C---:B------:R-:W-:Y:S01]  /*8cd0*/  HMMA.16816.F32.BF16 R108, R136.reuse, R114, R8 ;  /* 0x00000072886c723c */ /* 0x040fe20000041808 */
[----:B------:R-:W3:Y:S03]  /*8ce0*/  LDSM.16.MT88.4 R8, [R189+0x5800] ;  /* 0x00580000bd08783b */ /* 0x000ee60000004200 */
[----:B------:R-:W-:Y:S04]  /*8cf0*/  FADD.FTZ R2, R181, R2 ;  /* 0x00000002b5027221 */ /* 0x000fe80000010000 */
[C---:B----4-:R-:W-:Y:S01]  /*8d00*/  HMMA.16816.F32.BF16 R112, R136.reuse, R116, R12 ;  /* 0x000000748870723c */ /* 0x050fe2000004180c */
[----:B------:R-:W4:Y:S03]  /*8d10*/  LDSM.16.MT88.4 R12, [R188+0x5800] ;  /* 0x00580000bc0c783b */ /* 0x000f260000004200 */
[----:B------:R-:W-:Y:S04]  /*8d20*/  FADD.FTZ R2, R179, R2 ;  /* 0x00000002b3027221 */ /* 0x000fe80000010000 */
[C---:B------:R-:W-:Y:S04]  /*8d30*/  HMMA.16816.F32.BF16 R116, R136.reuse, R118, R16 ;  /* 0x000000768874723c */ /* 0x040fe80000041810 */
        /* <DEDUP_REMOVED lines=12> */
[----:B------:R-:W-:Y:S02]  /*8e00*/  FADD.FTZ R2, R164, R0 ;  /* 0x00000000a4027221 */ /* 0x000fe40000010000 */
[----:B------:R-:W-:Y:S01]  /*8e10*/  FADD.FTZ R0, R160, R3 ;  /* 0x00000003a0007221 */ /* 0x000fe20000010000 */
[----:B------:R-:W-:Y:S01]  /*8e20*/  MOV R3, R101 ;  /* 0x0000006500037202 */ /* 0x000fe20000000f00 */
[C---:B-1----:R-:W-:Y:S04]  /*8e30*/  HMMA.16816.F32.BF16 R44, R136.reuse, R144, R44 ;  /* 0x00000090882c723c */ /* 0x042fe8000004182c */
[----:B------:R-:W-:Y:S02]  /*8e40*/  FADD.FTZ R226, R163, R2 ;  /* 0x00000002a3e27221 */ /* 0x000fe40000010000 */
[----:B------:R-:W-:Y:S01]  /*8e50*/  FADD.FTZ R227, R102, R0 ;  /* 0x0000000066e37221 */ /* 0x000fe20000010000 */
[----:B------:R-:W-:Y:S01]  /*8e60*/  MOV R102, R100 ;  /* 0x0000006400667202 */ /* 0x000fe20000000f00 */
        /* <DEDUP_REMOVED lines=11> */
[C---:B----4-:R-:W-:Y:S08]  /*8f20*/  HMMA.16816.F32.BF16 R92, R136.reuse, R12, R92 ;  /* 0x0000000c885c723c */ /* 0x050ff0000004185c */
[----:B------:R-:W-:Y:S01]  /*8f30*/  HMMA.16816.F32.BF16 R96, R136, R14, R96 ;  /* 0x0000000e8860723c */ /* 0x000fe20000041860 */
[----:B------:R-:W-:-:S07]  /*8f40*/  @P0 BRA `(.L_x_897) ;  /* 0xffffcd6000000947 */ /* 0x000fce000383ffff */
.L_x_896:
[----:B------:R-:W-:-:S13]  /*8f50*/  ISETP.GE.AND P0, PT, R208, R225, PT ;  /* 0x000000e1d000720c */ /* 0x000fda0003f06270 */
[----:B------:R-:W-:Y:S05]  /*8f60*/  @!P0 BRA `(.L_x_898) ;  /* 0x00002d7000008947 */ /* 0x000fea0003800000 */
[----:B------:R-:W-:Y:S02]  /*8f70*/  MOV R103, R100 ;  /* 0x0000006400677202 */ /* 0x000fe40000000f00 */
[----:B------:R-:W-:Y:S02]  /*8f80*/  MOV R102, R101 ;  /* 0x0000006500667202 */ /* 0x000fe40000000f00 */
.L_x_899:
[----:B------:R-:W-:Y:S04]  /*8f90*/  DEPBAR.LE SB0, 0x0 ;  /* 0x000080000000791a */ /* 0x000fe80000000000 */
[----:B------:R-:W-:Y:S01]  /*8fa0*/  WARPSYNC 0xffffffff ;  /* 0xffffffff00007948 */ /* 0x000fe20003800000 */
[----:B------:R-:W-:Y:S01]  /*8fb0*/  BAR.SYNC.DEFER_BLOCKING 0x0 ;  /* 0x0000000000007b1d */ /* 0x000fe20000010000 */
[----:B------:R-:W-:Y:S01]  /*8fc0*/  SHF.R.S32.HI R0, RZ, 0x1f, R208 ;  /* 0x0000001fff007819 */ /* 0x000fe200000114d0 */
[----:B------:R-:W-:Y:S01]  /*8fd0*/  IMAD.WIDE.U32 R2, R208, c[0x0][0x208], RZ ;  /* 0x00008200d0027a25 */ /* 0x000fe200078e00ff */
[----:B------:R-:W-:Y:S02]  /*8fe0*/  MOV R16, c[0x0][0x20c] ;  /* 0x0000830000107a02 */ /* 0x000fe40000000f00 */
        /* <DEDUP_REMOVED lines=8> */
[----:B------:R-:W-:Y:S02]  /*9070*/  MOV R3, c[0x0][0x208] ;  /* 0x0000820000037a02 */ /* 0x000fe40000000f00 */
[----:B------:R-:W-:Y:S02]  /*9080*/  SHF.L.U64.HI R0, R2, 0x6, R0 ;  /* 0x0000000602007819 */ /* 0x000fe40000010200 */
[----:B------:R-:W-:Y:S02]  /*9090*/  LEA R2, P1, R3, R4, 0x5 ;  /* 0x0000000403027211 */ /* 0x000fe400078228ff */
[----:B------:R-:W-:Y:S01]  /*90a0*/  LEA R30, P6, R7, c[0x0][0x1f8], 0x1 ;  /* 0x00007e00071e7a11 */ /* 0x000fe200078c08ff */
[----:B------:R-:W-:Y:S01]  /*90b0*/  LDSM.16.M88.4 R32, [R191] ;  /* 0x00000000bf20783b */ /* 0x000fe20000000200 */
[----:B------:R-:W-:Y:S02]  /*90c0*/  LEA.HI.X R3, R3, R0, R16, 0x5, P1 ;  /* 0x0000000003037211 */ /* 0x000fe400008f2c10 */
[----:B------:R-:W-:Y:S02]  /*90d0*/  IADD3.X R14, R0, R224, RZ, P2, !PT ;  /* 0x000000e0000e7210 */ /* 0x000fe400017fe4ff */
[----:B------:R-:W-:Y:S02]  /*90e0*/  LEA R28, P2, R12, c[0x0][0x1f8], 0x1 ;  /* 0x00007e000c1c7a11 */ /* 0x000fe400078408ff */
[----:B------:R-:W-:Y:S01]  /*90f0*/  LEA.HI.X R31, R7, c[0x0][0x1fc], R14, 0x1, P6 ;  /* 0x00007f00071f7a11 */ /* 0x000fe200030f0c0e */
[----:B------:R-:W1:Y:S01]  /*9100*/  LDSM.16.M88.4 R8, [R184] ;  /* 0x00000000b808783b */ /* 0x000e620000000200 */
[----:B------:R-:W-:Y:S02]  /*9110*/  IADD3.X R15, R0, R13, RZ, P0, !PT ;  /* 0x0000000d000f7210 */ /* 0x000fe400007fe4ff */
[----:B------:R-:W-:Y:S02]  /*9120*/  IADD3 R6, P0, R222, 0x80, RZ ;  /* 0x00000080de067810 */ /* 0x000fe40007f1e0ff */
[----:B------:R-:W-:Y:S02]  /*9130*/  LEA.HI.X R29, R12, c[0x0][0x1fc], R15, 0x1, P2 ;  /* 0x00007f000c1d7a11 */ /* 0x000fe400010f0c0f */
[----:B------:R-:W-:Y:S01]  /*9140*/  IADD3 R4, P6, R4, R6, RZ ;  /* 0x0000000604047210 */ /* 0x000fe20007fde0ff */
[----:B------:R-:W2:Y:S01]  /*9150*/  LDSM.16.M88.4 R16, [R184+0x800] ;  /* 0x00080000b810783b */ /* 0x000ea20000000200 */
[----:B------:R-:W-:Y:S02]  /*9160*/  IADD3.X R7, RZ, R224, RZ, P0, !PT ;  /* 0x000000e0ff077210 */ /* 0x000fe400007fe4ff */
[----:B------:R-:W-:Y:S02]  /*9170*/  IADD3 R5, P2, R2, R5, RZ ;  /* 0x0000000502057210 */ /* 0x000fe40007f5e0ff */
[----:B------:R-:W-:Y:S02]  /*9180*/  IADD3.X R21, R0, R7, RZ, P6, !PT ;  /* 0x0000000700157210 */ /* 0x000fe400037fe4ff */
[----:B------:R-:W-:Y:S01]  /*9190*/  LEA R12, P6, R4, c[0x0][0x1f8], 0x1 ;  /* 0x00007e00040c7a11 */ /* 0x000fe200078c08ff */
[----:B------:R-:W3:Y:S01]  /*91a0*/  LDSM.16.M88.4 R24, [R184+0x1000] ;  /* 0x00100000b818783b */ /* 0x000ee20000000200 */
[C---:B------:R-:W-:Y:S02]  /*91b0*/  IADD3 R6, P0, R2.reuse, R6, RZ ;  /* 0x0000000602067210 */ /* 0x040fe40007f1e0ff */
[----:B------:R-:W-:Y:S02]  /*91c0*/  IADD3 R2, P1, R2, R222, RZ ;  /* 0x000000de02027210 */ /* 0x000fe40007f3e0ff */
[C---:B------:R-:W-:Y:S02]  /*91d0*/  IADD3.X R15, R3.reuse, R13, RZ, P2, !PT ;  /* 0x0000000d030f7210 */ /* 0x040fe400017fe4ff */
[----:B------:R-:W-:Y:S01]  /*91e0*/  LEA.HI.X R13, R4, c[0x0][0x1fc], R21, 0x1, P6 ;  /* 0x00007f00040d7a11 */ /* 0x000fe200030f0c15 */
[----:B------:R-:W4:Y:S01]  /*91f0*/  LDSM.16.M88.4 R136, [R184+0x1800] ;  /* 0x00180000b888783b */ /* 0x000f220000000200 */
[C---:B------:R-:W-:Y:S02]  /*9200*/  LEA R22, P2, R2.reuse, c[0x0][0x1f8], 0x1 ;  /* 0x00007e0002167a11 */ /* 0x040fe400078408ff */
[C---:B------:R-:W-:Y:S02]  /*9210*/  IADD3.X R0, R3.reuse, R7, RZ, P0, !PT ;  /* 0x0000000703007210 */ /* 0x040fe400007fe4ff */
[----:B------:R-:W-:Y:S02]  /*9220*/  IADD3.X R3, R3, R224, RZ, P1, !PT ;  /* 0x000000e003037210 */ /* 0x000fe40000ffe4ff */
[C---:B------:R-:W-:Y:S01]  /*9230*/  LEA R20, P1, R5.reuse, c[0x0][0x1f8], 0x1 ;  /* 0x00007e0005147a11 */ /* 0x040fe200078208ff */
[----:B------:R-:W-:Y:S01]  /*9240*/  LDSM.16.M88.4 R140, [R192] ;  /* 0x00000000c08c783b */ /* 0x000fe20000000200 */
[----:B------:R-:W-:Y:S02]  /*9250*/  LEA.HI.X R23, R2, c[0x0][0x1fc], R3, 0x1, P2 ;  /* 0x00007f0002177a11 */ /* 0x000fe400010f0c03 */
[----:B------:R-:W-:Y:S02]  /*9260*/  LEA.HI.X R21, R5, c[0x0][0x1fc], R15, 0x1, P1 ;  /* 0x00007f0005157a11 */ /* 0x000fe400008f0c0f */
[C---:B------:R-:W-:Y:S03]  /*9270*/  LEA R14, P0, R6.reuse, c[0x0][0x1f8], 0x1 ;  /* 0x00007e00060e7a11 */ /* 0x040fe600078008ff */
[----:B------:R-:W5:Y:S01]  /*9280*/  LDSM.16.M88.4 R144, [R195] ;  /* 0x00000000c390783b */ /* 0x000f620000000200 */
[----:B------:R-:W-:Y:S02]  /*9290*/  LEA.HI.X R15, R6, c[0x0][0x1fc], R0, 0x1, P0 ;  /* 0x00007f00060f7a11 */ /* 0x000fe400000f0c00 */
[C---:B-1----:R-:W-:Y:S03]  /*92a0*/  HMMA.16816.F32.BF16 R4, R32.reuse, R8, RZ ;  /* 0x000000082004723c */ /* 0x042fe600000418ff */
[C---:B------:R-:W-:Y:S02]  /*92b0*/  ISETP.GT.AND P0, PT, R208.reuse, R225, PT ;  /* 0x000000e1d000720c */ /* 0x040fe40003f04270 */
[----:B------:R-:W1:Y:S01]  /*92c0*/  LDSM.16.M88.4 R148, [R206] ;  /* 0x00000000ce94783b */ /* 0x000e620000000200 */
[----:B------:R-:W-:Y:S02]  /*92d0*/  IADD3 R208, R208, -0x1, RZ ;  /* 0xffffffffd0d07810 */ /* 0x000fe40007ffe0ff */
[C---:B------:R-:W-:Y:S05]  /*92e0*/  HMMA.16816.F32.BF16 R8, R32.reuse, R10, RZ ;  /* 0x0000000a2008723c */ /* 0x040fea00000418ff */
[----:B------:R-:W1:Y:S08]  /*92f0*/  LDSM.16.M88.4 R152, [R205] ;  /* 0x00000000cd98783b */ /* 0x000e700000000200 */
[----:B------:R-:W1:Y:S08]  /*9300*/  LDSM.16.M88.4 R156, [R204] ;  /* 0x00000000cc9c783b */ /* 0x000e700000000200 */
[----:B------:R-:W-:Y:S01]  /*9310*/  @!PT LDS RZ, [RZ] ;  /* 0x00000000fffff984 */ /* 0x000fe20000000800 */
[----:B------:R-:W-:Y:S01]  /*9320*/  @!PT LDS RZ, [RZ] ;  /* 0x00000000fffff984 */ /* 0x000fe20000000800 */
[----:B------:R-:W-:Y:S01]  /*9330*/  @!PT LDS RZ, [RZ] ;  /* 0x00000000fffff984 */ /* 0x000fe20000000800 */
[----:B------:R4:W-:Y:S08]  /*9340*/  LDGSTS.E.BYPASS.LTC128B.128 [R207+0x100], [R30.64], !P5 ;  /* 0x001000001ecf7fae */ /* 0x0009f0000e901d46 */
[----:B------:R4:W-:Y:S08]  /*9350*/  LDGSTS.E.BYPASS.LTC128B.128 [R207+0x2100], [R28.64], !P4 ;  /* 0x021000001ccf7fae */ /* 0x0009f0000e101d46 */
[----:B------:R2:W-:Y:S08]  /*9360*/  LDGSTS.E.BYPASS.LTC128B.128 [R207+0x4100], [R12.64], !P3 ;  /* 0x041000000ccf7fae */ /* 0x0005f0000d901d46 */
[----:B------:R3:W-:Y:S08]  /*9370*/  LDGSTS.E.BYPASS.LTC128B.128 [R207+0x1100], [R22.64], !P5 ;  /* 0x0110000016cf7fae */ /* 0x0007f0000e901d46 */
[----:B------:R3:W-:Y:S08]  /*9380*/  LDGSTS.E.BYPASS.LTC128B.128 [R207+0x3100], [R20.64], !P4 ;  /* 0x0310000014cf7fae */ /* 0x0007f0000e101d46 */
[----:B------:R2:W-:Y:S08]  /*9390*/  LDGSTS.E.BYPASS.LTC128B.128 [R207+0x5100], [R14.64], !P3 ;  /* 0x051000000ecf7fae */ /* 0x0005f0000d901d46 */
[----:B------:R-:W-:Y:S08]  /*93a0*/  LDSM.16.M88.4 R160, [R194] ;  /* 0x00000000c2a0783b */ /* 0x000ff00000000200 */
[----:B------:R-:W0:Y:S08]  /*93b0*/  LDGDEPBAR ;  /* 0x00000000000079af */ /* 0x000e300000000000 */
[----:B------:R-:W1:Y:S01]  /*93c0*/  LDSM.16.M88.4 R164, [R190] ;  /* 0x00000000bea4783b */ /* 0x000e620000000200 */
[C---:B--2---:R-:W-:Y:S07]  /*93d0*/  HMMA.16816.F32.BF16 R12, R32.reuse, R16, RZ ;  /* 0x00000010200c723c */ /* 0x044fee00000418ff */
[----:B------:R-:W-:Y:S01]  /*93e0*/  LDSM.16.M88.4 R168, [R190+0x1000] ;  /* 0x00100000bea8783b */ /* 0x000fe20000000200 */
[C---:B------:R-:W-:Y:S07]  /*93f0*/  HMMA.16816.F32.BF16 R16, R32.reuse, R18, RZ ;  /* 0x000000122010723c */ /* 0x040fee00000418ff */
[----:B------:R-:W-:Y:S01]  /*9400*/  LDSM.16.M88.4 R172, [R190+0x1800] ;  /* 0x00180000beac783b */ /* 0x000fe20000000200 */
[C---:B---3--:R-:W-:Y:S07]  /*9410*/  HMMA.16816.F32.BF16 R20, R32.reuse, R24, RZ ;  /* 0x000000182014723c */ /* 0x048fee00000418ff */
[----:B------:R-:W-:Y:S01]  /*9420*/  LDSM.16.M88.4 R176, [R193] ;  /* 0x00000000c1b0783b */ /* 0x000fe20000000200 */
[C---:B------:R-:W-:Y:S07]  /*9430*/  HMMA.16816.F32.BF16 R24, R32.reuse, R26, RZ ;  /* 0x0000001a2018723c */ /* 0x040fee00000418ff */
[----:B------:R-:W-:Y:S01]  /*9440*/  LDSM.16.M88.4 R180, [R187] ;  /* 0x00000000bbb4783b */ /* 0x000fe20000000200 */
[C---:B----4-:R-:W-:Y:S08]  /*9450*/  HMMA.16816.F32.BF16 R28, R32.reuse, R136, RZ ;  /* 0x00000088201c723c */ /* 0x050ff000000418ff */
[----:B------:R-:W-:Y:S01]  /*9460*/  HMMA.16816.F32.BF16 R32, R32, R138, RZ ;  /* 0x0000008a2020723c */ /* 0x000fe200000418ff */
[----:B------:R-:W2:Y:S07]  /*9470*/  LDSM.16.M88.4 R136, [R190+0x800] ;  /* 0x00080000be88783b */ /* 0x000eae0000000200 */
[C---:B-----5:R-:W-:Y:S08]  /*9480*/  HMMA.16816.F32.BF16 R4, R140.reuse, R144, R4 ;  /* 0x000000908c04723c */ /* 0x060ff00000041804 */
[C---:B------:R-:W-:Y:S01]  /*9490*/  HMMA.16816.F32.BF16 R8, R140.reuse, R146, R8 ;  /* 0x000000928c08723c */ /* 0x040fe20000041808 */
[----:B------:R-:W-:Y:S07]  /*94a0*/  LDSM.16.M88.4 R144, [R187+0x1000] ;  /* 0x00100000bb90783b */ /* 0x000fee0000000200 */
        /* <DEDUP_REMOVED lines=10> */
[----:B------:R-:W3:Y:S07]  /*9550*/  LDSM.16.M88.4 R156, [R184+0x2000] ;  /* 0x00200000b89c783b */ /* 0x000eee0000000200 */
        /* <DEDUP_REMOVED lines=62> */
[----:B------:R-:W2:Y:S07]  /*9940*/  LDSM.16.M88.4 R156, [R184+0x5800] ;  /* 0x00580000b89c783b */ /* 0x000eae0000000200 */
[C---:B-----5:R-:W-:Y:S01]  /*9950*/  HMMA.16816.F32.BF16 R4, R160.reuse, R164, R4 ;  /* 0x000000a4a004723c */ /* 0x060fe20000041804 */
[----:B------:R-:W5:Y:S07]  /*9960*/  LDSM.16.M88.4 R176, [R192+0x8000] ;  /* 0x00800000c0b0783b */ /* 0x000f6e0000000200 */
        /* <DEDUP_REMOVED lines=64> */
[----:B------:R-:W-:Y:S01]  /*9d70*/  @P0 IMAD.WIDE.U32 R6, R208, c[0x0][0x1e0], RZ ;  /* 0x00007800d0060a25 */ /* 0x000fe200078e00ff */
[----:B------:R1:W-:Y:S04]  /*9d80*/  MUFU.TANH R142, R0 ;  /* 0x00000000008e7308 */ /* 0x0003e80000002400 */
        /* <DEDUP_REMOVED lines=92> */
[----:B--2---:R-:W-:Y:S02]  /*a350*/  FMNMX.FTZ R101, R4, R5, !PT ;  /* 0x0000000504657209 */ /* 0x004fe40007810000 */
[----:B------:R-:W-:Y:S02]  /*a360*/  @P0 SHF.R.S32.HI R4, RZ, 0x1f, R208 ;  /* 0x0000001fff040819 */ /* 0x000fe400000114d0 */
[----:B------:R-:W-:Y:S01]  /*a370*/  @P0 MOV R5, c[0x0][0x1e0] ;  /* 0x0000780000050a02 */ /* 0x000fe20000000f00 */
[----:B------:R-:W-:Y:S01]  /*a380*/  FADD.FTZ R2, -R101, R102 ;  /* 0x0000006665027221 */ /* 0x000fe20000010100 */
[----:B-1----:R-:W-:Y:S03]  /*a390*/  FMNMX.FTZ R100, R0, R3, !PT ;  /* 0x0000000300647209 */ /* 0x002fe60007810000 */
[----:B------:R-:W-:Y:S02]  /*a3a0*/  FMUL.FTZ R0, R2, c[0x0][0x2d0] ;  /* 0x0000b40002007a20 */ /* 0x000fe40000410000 */
[----:B------:R-:W-:Y:S01]  /*a3b0*/  @P0 IMAD R3, R4, c[0x0][0x1e0], RZ ;  /* 0x0000780004030a24 */ /* 0x000fe200078e02ff */
[----:B------:R-:W-:Y:S01]  /*a3c0*/  @P0 SHF.L.U32 R4, R6, 0x6, RZ ;  /* 0x0000000606040819 */ /* 0x000fe200000006ff */
[----:B------:R1:W2:Y:S02]  /*a3d0*/  MUFU.EX2 R2, R0 ;  /* 0x0000000000027308 */ /* 0x0002a40000000800 */
[----:B------:R-:W-:Y:S05]  /*a3e0*/  @P0 IMAD R3, R208, c[0x0][0x1e4], R3 ;  /* 0x00007900d0030a24 */ /* 0x000fea00078e0203 */
[----:B------:R-:W-:Y:S02]  /*a3f0*/  @P0 IADD3 R3, R7, R3, RZ ;  /* 0x0000000307030210 */ /* 0x000fe40007ffe0ff */
[----:B------:R-:W-:Y:S02]  /*a400*/  @P0 IADD3 R7, P6, R4, R220, RZ ;  /* 0x000000dc04070210 */ /* 0x000fe40007fde0ff */
[----:B------:R-:W-:Y:S02]  /*a410*/  @P0 SHF.L.U64.HI R3, R6, 0x6, R3 ;  /* 0x0000000606030819 */ /* 0x000fe40000010203 */
[----:B------:R-:W-:Y:S02]  /*a420*/  @P0 LEA R6, P1, R5, R4, 0x5 ;  /* 0x0000000405060211 */ /* 0x000fe400078228ff */
[----:B------:R-:W-:Y:S02]  /*a430*/  @P0 LEA R18, P2, R7, c[0x0][0x1c8], 0x1 ;  /* 0x0000720007120a11 */ /* 0x000fe400078408ff */
[----:B------:R-:W-:Y:S02]  /*a440*/  @P0 LEA.HI.X R5, R5, R3, R8, 0x5, P1 ;  /* 0x0000000305050211 */ /* 0x000fe400008f2c08 */
[----:B------:R-:W-:Y:S01]  /*a450*/  @P0 IADD3 R10, P1, R220, 0x40, RZ ;  /* 0x00000040dc0a0810 */ /* 0x000fe20007f3e0ff */
[----:B-1----:R-:W-:Y:S02]  /*a460*/  FADD.FTZ R0, -R100, R103 ;  /* 0x0000006764007221 */ /* 0x002fe40000010100 */
[----:B------:R-:W-:Y:S02]  /*a470*/  FMUL.FTZ R103, R101, c[0x0][0x2d0] ;  /* 0x0000b40065677a20 */ /* 0x000fe40000410000 */
[----:B------:R-:W-:Y:S02]  /*a480*/  FMUL.FTZ R0, R0, c[0x0][0x2d0] ;  /* 0x0000b40000007a20 */ /* 0x000fe40000410000 */
[--C-:B------:R-:W-:Y:S02]  /*a490*/  FFMA.FTZ R9, R140, c[0x0][0x2d0], -R103.reuse ;  /* 0x0000b4008c097a23 */ /* 0x100fe40000010867 */
[--C-:B------:R-:W-:Y:S02]  /*a4a0*/  FFMA.FTZ R11, R141, c[0x0][0x2d0], -R103.reuse ;  /* 0x0000b4008d0b7a23 */ /* 0x100fe40000010867 */
[----:B------:R1:W-:Y:S01]  /*a4b0*/  MUFU.EX2 R214, R9 ;  /* 0x0000000900d67308 */ /* 0x0003e20000000800 */
[--C-:B------:R-:W-:Y:S02]  /*a4c0*/  FFMA.FTZ R15, R143, c[0x0][0x2d0], -R103.reuse ;  /* 0x0000b4008f0f7a23 */ /* 0x100fe40000010867 */
[----:B------:R-:W-:Y:S02]  /*a4d0*/  FFMA.FTZ R102, R138, c[0x0][0x2d0], -R103 ;  /* 0x0000b4008a667a23 */ /* 0x000fe40000010867 */
[C---:B--2---:R-:W-:Y:S02]  /*a4e0*/  FMUL.FTZ R24, R2.reuse, R124 ;  /* 0x0000007c02187220 */ /* 0x044fe40000410000 */
        /* <DEDUP_REMOVED lines=8> */
[----:B------:R3:W-:Y:S01]  /*a570*/  MUFU.EX2 R212, R15 ;  /* 0x0000000f00d47308 */ /* 0x0007e20000000800 */
[C---:B------:R-:W-:Y:S02]  /*a580*/  FMUL.FTZ R44, R2.reuse, R44 ;  /* 0x0000002c022c7220 */ /* 0x040fe40000410000 */
[C---:B------:R-:W-:Y:S01]  /*a590*/  FMUL.FTZ R45, R2.reuse, R45 ;  /* 0x0000002d022d7220 */ /* 0x040fe20000410000 */
[----:B-1----:R-:W-:Y:S01]  /*a5a0*/  @P0 IADD3.X R9, R3, R219, RZ, P6, !PT ;  /* 0x000000db03090210 */ /* 0x002fe200037fe4ff */
[C---:B------:R-:W-:Y:S02]  /*a5b0*/  FMUL.FTZ R48, R2.reuse, R48 ;  /* 0x0000003002307220 */ /* 0x040fe40000410000 */
[C---:B------:R-:W-:Y:S01]  /*a5c0*/  FMUL.FTZ R49, R2.reuse, R49 ;  /* 0x0000003102317220 */ /* 0x040fe20000410000 */
[----:B------:R-:W-:Y:S01]  /*a5d0*/  @P0 LEA.HI.X R19, R7, c[0x0][0x1cc], R9, 0x1, P2 ;  /* 0x0000730007130a11 */ /* 0x000fe200010f0c09 */
[----:B------:R-:W-:Y:S01]  /*a5e0*/  FMUL.FTZ R52, R2, R52 ;  /* 0x0000003402347220 */ /* 0x000fe20000410000 */
[----:B------:R-:W-:Y:S01]  /*a5f0*/  @P0 IADD3 R8, P2, R220, 0x80, RZ ;  /* 0x00000080dc080810 */ /* 0x000fe20007f5e0ff */
[----:B------:R1:W-:Y:S01]  /*a600*/  MUFU.EX2 R210, R102 ;  /* 0x0000006600d27308 */ /* 0x0003e20000000800 */
[----:B------:R-:W-:Y:S01]  /*a610*/  @P0 IADD3 R9, P6, R4, R10, RZ ;  /* 0x0000000a04090210 */ /* 0x000fe20007fde0ff */
[----:B------:R4:W-:Y:S01]  /*a620*/  @P0 LDGSTS.E.BYPASS.LTC128B.128 [R207+0x6100], [R18.64], !P5 ;  /* 0x0610000012cf0fae */ /* 0x0009e2000e901d46 */
[----:B------:R-:W-:Y:S01]  /*a630*/  @P0 IADD3.X R7, RZ, R219, RZ, P1, !PT ;  /* 0x000000dbff070210 */ /* 0x000fe20000ffe4ff */
[C---:B------:R-:W-:Y:S01]  /*a640*/  FMUL.FTZ R53, R2.reuse, R53 ;  /* 0x0000003502357220 */ /* 0x040fe20000410000 */
[----:B--2---:R-:W-:Y:S01]  /*a650*/  @P0 IADD3.X R11, RZ, R219, RZ, P2, !PT ;  /* 0x000000dbff0b0210 */ /* 0x004fe200017fe4ff */
[C---:B------:R-:W-:Y:S01]  /*a660*/  FMUL.FTZ R56, R2.reuse, R56 ;  /* 0x0000003802387220 */ /* 0x040fe20000410000 */
[----:B------:R-:W-:Y:S01]  /*a670*/  @P0 LEA R14, P2, R9, c[0x0][0x1c8], 0x1 ;  /* 0x00007200090e0a11 */ /* 0x000fe200078408ff */
[----:B------:R-:W-:Y:S01]  /*a680*/  FMUL.FTZ R57, R2, R57 ;  /* 0x0000003902397220 */ /* 0x000fe20000410000 */
[----:B------:R-:W-:Y:S01]  /*a690*/  @P0 IADD3.X R13, R3, R7, RZ, P6, !PT ;  /* 0x00000007030d0210 */ /* 0x000fe200037fe4ff */
[----:B------:R-:W4:Y:S01]  /*a6a0*/  MUFU.EX2 R0, R0 ;  /* 0x0000000000007308 */ /* 0x000f220000000800 */
[----:B------:R-:W-:Y:S01]  /*a6b0*/  @P0 IADD3 R4, P1, R4, R8, RZ ;  /* 0x0000000804040210 */ /* 0x000fe20007f3e0ff */
[C---:B------:R-:W-:Y:S01]  /*a6c0*/  FMUL.FTZ R60, R2.reuse, R60 ;  /* 0x0000003c023c7220 */ /* 0x040fe20000410000 */
[----:B---3--:R-:W-:Y:S01]  /*a6d0*/  @P0 LEA.HI.X R15, R9, c[0x0][0x1cc], R13, 0x1, P2 ;  /* 0x00007300090f0a11 */ /* 0x008fe200010f0c0d */
[----:B------:R-:W-:Y:S01]  /*a6e0*/  FMUL.FTZ R61, R2, R61 ;  /* 0x0000003d023d7220 */ /* 0x000fe20000410000 */
[----:B------:R-:W-:Y:S01]  /*a6f0*/  @P0 LEA R12, P6, R4, c[0x0][0x1c8], 0x1 ;  /* 0x00007200040c0a11 */ /* 0x000fe200078c08ff */
[----:B------:R-:W-:Y:S01]  /*a700*/  FMUL.FTZ R64, R2, R64 ;  /* 0x0000004002407220 */ /* 0x000fe20000410000 */
[----:B------:R-:W-:Y:S01]  /*a710*/  @P0 IADD3.X R3, R3, R11, RZ, P1, !PT ;  /* 0x0000000b03030210 */ /* 0x000fe20000ffe4ff */
[----:B------:R2:W-:Y:S01]  /*a720*/  @P0 LDGSTS.E.BYPASS.LTC128B.128 [R207+0x8100], [R14.64], !P4 ;  /* 0x081000000ecf0fae */ /* 0x0005e2000e101d46 */
[----:B------:R-:W-:Y:S01]  /*a730*/  @P0 IADD3 R9, P2, R6, R220, RZ ;  /* 0x000000dc06090210 */ /* 0x000fe20007f5e0ff */
[----:B------:R-:W-:Y:S01]  /*a740*/  FMUL.FTZ R65, R2, R65 ;  /* 0x0000004102417220 */ /* 0x000fe20000410000 */
[----:B------:R-:W-:Y:S01]  /*a750*/  @P0 LEA.HI.X R13, R4, c[0x0][0x1cc], R3, 0x1, P6 ;  /* 0x00007300040d0a11 */ /* 0x000fe200030f0c03 */
[--C-:B------:R-:W-:Y:S01]  /*a760*/  FFMA.FTZ R3, R142, c[0x0][0x2d0], -R103.reuse ;  /* 0x0000b4008e037a23 */ /* 0x100fe20000010867 */
[C---:B------:R-:W-:Y:S01]  /*a770*/  @P0 IADD3 R16, P6, R6.reuse, R10, RZ ;  /* 0x0000000a06100210 */ /* 0x040fe20007fde0ff */
[----:B-1----:R-:W-:Y:S01]  /*a780*/  FFMA.FTZ R102, R139, c[0x0][0x2d0], -R103 ;  /* 0x0000b4008b667a23 */ /* 0x002fe20000010867 */
[----:B------:R-:W-:Y:S01]  /*a790*/  @P0 IADD3 R10, P1, R6, R8, RZ ;  /* 0x00000008060a0210 */ /* 0x000fe20007f3e0ff */
[----:B------:R2:W-:Y:S01]  /*a7a0*/  @P0 LDGSTS.E.BYPASS.LTC128B.128 [R207+0xa100], [R12.64], !P3 ;  /* 0x0a1000000ccf0fae */ /* 0x0005e2000d901d46 */
[----:B------:R-:W-:Y:S01]  /*a7b0*/  @P0 IADD3.X R7, R5, R7, RZ, P6, !PT ;  /* 0x0000000705070210 */ /* 0x000fe200037fe4ff */
[----:B------:R1:W3:Y:S01]  /*a7c0*/  MUFU.EX2 R211, R3 ;  /* 0x0000000300d37308 */ /* 0x0002e20000000800 */
[----:B------:R-:W-:Y:S01]  /*a7d0*/  @P0 LEA R8, P6, R9, c[0x0][0x1c8], 0x1 ;  /* 0x0000720009080a11 */ /* 0x000fe200078c08ff */
[C---:B------:R-:W-:Y:S01]  /*a7e0*/  FMUL.FTZ R68, R2.reuse, R68 ;  /* 0x0000004402447220 */ /* 0x040fe20000410000 */
[C---:B------:R-:W-:Y:S01]  /*a7f0*/  @P0 IADD3.X R17, R5.reuse, R11, RZ, P1, !PT ;  /* 0x0000000b05110210 */ /* 0x040fe20000ffe4ff */
[----:B------:R-:W-:Y:S01]  /*a800*/  FMUL.FTZ R69, R2, R69 ;  /* 0x0000004502457220 */ /* 0x000fe20000410000 */
[----:B------:R-:W-:Y:S01]  /*a810*/  @P0 IADD3.X R5, R5, R219, RZ, P2, !PT ;  /* 0x000000db05050210 */ /* 0x000fe200017fe4ff */
[----:B----4-:R-:W-:Y:S01]  /*a820*/  FMUL.FTZ R18, R0, R118 ;  /* 0x0000007600127220 */ /* 0x010fe20000410000 */
[----:B------:R-:W-:Y:S01]  /*a830*/  @P0 LEA R6, P2, R16, c[0x0][0x1c8], 0x1 ;  /* 0x0000720010060a11 */ /* 0x000fe200078408ff */
[----:B------:R-:W-:Y:S01]  /*a840*/  FMUL.FTZ R19, R0, R119 ;  /* 0x0000007700137220 */ /* 0x000fe20000410000 */
[----:B------:R-:W-:Y:S01]  /*a850*/  @P0 LEA.HI.X R9, R9, c[0x0][0x1cc], R5, 0x1, P6 ;  /* 0x0000730009090a11 */ /* 0x000fe200030f0c05 */
[----:B------:R4:W-:Y:S01]  /*a860*/  MUFU.EX2 R209, R102 ;  /* 0x0000006600d17308 */ /* 0x0009e20000000800 */
[----:B------:R-:W-:Y:S01]  /*a870*/  @P0 LEA.HI.X R7, R16, c[0x0][0x1cc], R7, 0x1, P2 ;  /* 0x0000730010070a11 */ /* 0x000fe200010f0c07 */
[----:B------:R-:W-:Y:S01]  /*a880*/  FMUL.FTZ R16, R2, R116 ;  /* 0x0000007402107220 */ /* 0x000fe20000410000 */
[----:B------:R-:W-:Y:S01]  /*a890*/  @P0 LEA R4, P1, R10, c[0x0][0x1c8], 0x1 ;  /* 0x000072000a040a11 */ /* 0x000fe200078208ff */
[----:B------:R5:W-:Y:S01]  /*a8a0*/  @P0 LDGSTS.E.BYPASS.LTC128B.128 [R207+0x7100], [R8.64], !P5 ;  /* 0x0710000008cf0fae */ /* 0x000be2000e901d46 */
[----:B------:R-:W-:Y:S02]  /*a8b0*/  FMUL.FTZ R26, R0, R126 ;  /* 0x0000007e001a7220 */ /* 0x000fe40000410000 */
[----:B------:R-:W-:Y:S01]  /*a8c0*/  @P0 LEA.HI.X R5, R10, c[0x0][0x1cc], R17, 0x1, P1 ;  /* 0x000073000a050a11 */ /* 0x000fe200008f0c11 */
[----:B------:R-:W-:Y:S02]  /*a8d0*/  FMUL.FTZ R17, R2, R117 ;  /* 0x0000007502117220 */ /* 0x000fe40000410000 */
[C---:B------:R-:W-:Y:S02]  /*a8e0*/  FMUL.FTZ R27, R0.reuse, R127 ;  /* 0x0000007f001b7220 */ /* 0x040fe40000410000 */
[----:B------:R3:W-:Y:S01]  /*a8f0*/  @P0 LDGSTS.E.BYPASS.LTC128B.128 [R207+0x9100], [R6.64], !P4 ;  /* 0x0910000006cf0fae */ /* 0x0007e2000e101d46 */
[----:B------:R-:W-:Y:S02]  /*a900*/  FMUL.FTZ R34, R0, R134 ;  /* 0x0000008600227220 */ /* 0x000fe40000410000 */
[----:B-1----:R-:W-:Y:S02]  /*a910*/  FMUL.FTZ R3, R100, c[0x0][0x2d0] ;  /* 0x0000b40064037a20 */ /* 0x002fe40000410000 */
[----:B------:R-:W-:Y:S02]  /*a920*/  FMUL.FTZ R35, R0, R135 ;  /* 0x0000008700237220 */ /* 0x000fe40000410000 */
[--C-:B------:R-:W-:Y:S01]  /*a930*/  FFMA.FTZ R11, R147, c[0x0][0x2d0], -R3.reuse ;  /* 0x0000b400930b7a23 */ /* 0x100fe20000010803 */
[----:B------:R1:W-:Y:S01]  /*a940*/  @P0 LDGSTS.E.BYPASS.LTC128B.128 [R207+0xb100], [R4.64], !P3 ;  /* 0x0b10000004cf0fae */ /* 0x0003e2000d901d46 */
[--C-:B------:R-:W-:Y:S02]  /*a950*/  FFMA.FTZ R10, R146, c[0x0][0x2d0], -R3.reuse ;  /* 0x0000b400920a7a23 */ /* 0x100fe40000010803 */
[----:B------:R1:W-:Y:S01]  /*a960*/  MUFU.EX2 R177, R11 ;  /* 0x0000000b00b17308 */ /* 0x0003e20000000800 */
[--C-:B----4-:R-:W-:Y:S02]  /*a970*/  FFMA.FTZ R102, R148, c[0x0][0x2d0], -R3.reuse ;  /* 0x0000b40094667a23 */ /* 0x110fe40000010803 */
[C---:B------:R-:W-:Y:S02]  /*a980*/  FMUL.FTZ R38, R0.reuse, R38 ;  /* 0x0000002600267220 */ /* 0x040fe40000410000 */
[----:B--2---:R-:W2:Y:S01]  /*a990*/  LDSM.16.MT88.4 R12, [R185] ;  /* 0x00000000b90c783b */ /* 0x004ea20000004200 */
[----:B------:R-:W-:Y:S02]  /*a9a0*/  FMUL.FTZ R39, R0, R39 ;  /* 0x0000002700277220 */ /* 0x000fe40000410000 */
[--C-:B-----5:R-:W-:Y:S02]  /*a9b0*/  FFMA.FTZ R8, R144, c[0x0][0x2d0], -R3.reuse ;  /* 0x0000b40090087a23 */ /* 0x120fe40000010803 */
[----:B------:R-:W4:Y:S01]  /*a9c0*/  MUFU.EX2 R176, R10 ;  /* 0x0000000a00b07308 */ /* 0x000f220000000800 */
[----:B------:R-:W-:Y:S02]  /*a9d0*/  FMUL.FTZ R9, R2, R109 ;  /* 0x0000006d02097220 */ /* 0x000fe40000410000 */
[----:B------:R-:W5:Y:S01]  /*a9e0*/  LDSM.16.MT88.4 R20, [R186] ;  /* 0x00000000ba14783b */ /* 0x000f620000004200 */
[C---:B------:R-:W-:Y:S02]  /*a9f0*/  FMUL.FTZ R42, R0.reuse, R42 ;  /* 0x0000002a002a7220 */ /* 0x040fe40000410000 */
[C---:B---3--:R-:W-:Y:S01]  /*aa00*/  FMUL.FTZ R6, R0.reuse, R106 ;  /* 0x0000006a00067220 */ /* 0x048fe20000410000 */
[----:B------:R-:W-:Y:S01]  /*aa10*/  F2FP.BF16.PACK_AB R106, R211, R212 ;  /* 0x000000d4d36a723e */ /* 0x000fe200000010ff */
[C---:B------:R-:W-:Y:S02]  /*aa20*/  FMUL.FTZ R7, R0.reuse, R107 ;  /* 0x0000006b00077220 */ /* 0x040fe40000410000 */
[----:B------:R3:W-:Y:S01]  /*aa30*/  MUFU.EX2 R175, R8 ;  /* 0x0000000800af7308 */ /* 0x0007e20000000800 */
[----:B------:R-:W2:Y:S01]  /*aa40*/  LDSM.16.MT88.4 R28, [R189] ;  /* 0x00000000bd1c783b */ /* 0x000ea20000004200 */
[----:B------:R-:W-:Y:S02]  /*aa50*/  FMUL.FTZ R43, R0, R43 ;  /* 0x0000002b002b7220 */ /* 0x000fe40000410000 */
[--C-:B-1----:R-:W-:Y:S02]  /*aa60*/  FFMA.FTZ R4, R145, c[0x0][0x2d0], -R3.reuse ;  /* 0x0000b40091047a23 */ /* 0x102fe40000010803 */
[----:B------:R-:W-:Y:S02]  /*aa70*/  FMUL.FTZ R5, R2, R105 ;  /* 0x0000006902057220 */ /* 0x000fe40000410000 */
[C---:B------:R-:W-:Y:S01]  /*aa80*/  FMUL.FTZ R11, R0.reuse, R111 ;  /* 0x0000006f000b7220 */ /* 0x040fe20000410000 */
[----:B------:R-:W-:Y:S01]  /*aa90*/  LDSM.16.MT88.4 R116, [R186+0x2000] ;  /* 0x00200000ba74783b */ /* 0x000fe20000004200 */
[----:B------:R-:W1:Y:S01]  /*aaa0*/  MUFU.EX2 R174, R4 ;  /* 0x0000000400ae7308 */ /* 0x000e620000000800 */
[C---:B------:R-:W-:Y:S02]  /*aab0*/  FMUL.FTZ R46, R0.reuse, R46 ;  /* 0x0000002e002e7220 */ /* 0x040fe40000410000 */
[----:B------:R-:W-:Y:S01]  /*aac0*/  FMUL.FTZ R47, R0, R47 ;  /* 0x0000002f002f7220 */ /* 0x000fe20000410000 */
[----:B----4-:R-:W-:Y:S01]  /*aad0*/  F2FP.BF16.PACK_AB R105, R176, R177 ;  /* 0x000000b1b069723e */ /* 0x010fe200000010ff */
[C---:B------:R-:W-:Y:S02]  /*aae0*/  FMUL.FTZ R10, R0.reuse, R110 ;  /* 0x0000006e000a7220 */ /* 0x040fe40000410000 */
[----:B------:R-:W-:Y:S01]  /*aaf0*/  LDSM.16.MT88.4 R124, [R188+0x800] ;  /* 0x00080000bc7c783b */ /* 0x000fe20000004200 */
[C---:B------:R-:W-:Y:S02]  /*ab00*/  FMUL.FTZ R50, R0.reuse, R50 ;  /* 0x0000003200327220 */ /* 0x040fe40000410000 */
[----:B------:R4:W4:Y:S01]  /*ab10*/  MUFU.EX2 R173, R102 ;  /* 0x0000006600ad7308 */ /* 0x0009220000000800 */
[C---:B------:R-:W-:Y:S02]  /*ab20*/  FMUL.FTZ R51, R0.reuse, R51 ;  /* 0x0000003300337220 */ /* 0x040fe40000410000 */
[----:B------:R-:W-:Y:S02]  /*ab30*/  FMUL.FTZ R54, R0, R54 ;  /* 0x0000003600367220 */ /* 0x000fe40000410000 */
[----:B---3--:R-:W-:Y:S01]  /*ab40*/  FMUL.FTZ R8, R2, R108 ;  /* 0x0000006c02087220 */ /* 0x008fe20000410000 */
[----:B------:R-:W-:Y:S01]  /*ab50*/  LDSM.16.MT88.4 R132, [R186+0x2800] ;  /* 0x00280000ba84783b */ /* 0x000fe20000004200 */
[C---:B------:R-:W-:Y:S02]  /*ab60*/  FMUL.FTZ R55, R0.reuse, R55 ;  /* 0x0000003700377220 */ /* 0x040fe40000410000 */
[C---:B------:R-:W-:Y:S02]  /*ab70*/  FMUL.FTZ R58, R0.reuse, R58 ;  /* 0x0000003a003a7220 */ /* 0x040fe40000410000 */
[C---:B------:R-:W-:Y:S02]  /*ab80*/  FMUL.FTZ R59, R0.reuse, R59 ;  /* 0x0000003b003b7220 */ /* 0x040fe40000410000 */
[----:B------:R-:W-:Y:S01]  /*ab90*/  FMUL.FTZ R62, R0, R62 ;  /* 0x0000003e003e7220 */ /* 0x000fe20000410000 */
[----:B-1----:R-:W-:Y:S01]  /*aba0*/  F2FP.BF16.PACK_AB R107, R174, R175 ;  /* 0x000000afae6b723e */ /* 0x002fe200000010ff */
[----:B------:R-:W-:Y:S01]  /*abb0*/  FMUL.FTZ R4, R2, R104 ;  /* 0x0000006802047220 */ /* 0x000fe20000410000 */
[----:B------:R-:W-:Y:S01]  /*abc0*/  F2FP.BF16.PACK_AB R104, R213, R214 ;  /* 0x000000d6d568723e */ /* 0x000fe200000010ff */
[----:B------:R-:W1:Y:S01]  /*abd0*/  LDSM.16.MT88.4 R108, [R188] ;  /* 0x00000000bc6c783b */ /* 0x000e620000004200 */
[C---:B------:R-:W-:Y:S02]  /*abe0*/  FMUL.FTZ R63, R0.reuse, R63 ;  /* 0x0000003f003f7220 */ /* 0x040fe40000410000 */
[C---:B------:R-:W-:Y:S02]  /*abf0*/  FMUL.FTZ R66, R0.reuse, R66 ;  /* 0x0000004200427220 */ /* 0x040fe40000410000 */
[----:B------:R-:W-:Y:S01]  /*ac00*/  FMUL.FTZ R67, R0, R67 ;  /* 0x0000004300437220 */ /* 0x000fe20000410000 */
[C---:B--2---:R-:W-:Y:S02]  /*ac10*/  HMMA.16816.F32.BF16 R4, R104.reuse, R12, R4 ;  /* 0x0000000c6804723c */ /* 0x044fe40000041804 */
[----:B------:R-:W-:Y:S03]  /*ac20*/  LDSM.16.MT88.4 R140, [R189+0x2800] ;  /* 0x00280000bd8c783b */ /* 0x000fe60000004200 */
[----:B----4-:R-:W-:Y:S02]  /*ac30*/  FFMA.FTZ R102, R149, c[0x0][0x2d0], -R3 ;  /* 0x0000b40095667a23 */ /* 0x010fe40000010803 */
[C---:B------:R-:W-:Y:S01]  /*ac40*/  FMUL.FTZ R12, R2.reuse, R112 ;  /* 0x00000070020c7220 */ /* 0x040fe20000410000 */
[C---:B------:R-:W-:Y:S01]  /*ac50*/  HMMA.16816.F32.BF16 R8, R104.reuse, R14, R8 ;  /* 0x0000000e6808723c */ /* 0x040fe20000041808 */
[----:B------:R2:W3:Y:S01]  /*ac60*/  MUFU.EX2 R172, R102 ;  /* 0x0000006600ac7308 */ /* 0x0004e20000000800 */
[----:B------:R-:W-:Y:S02]  /*ac70*/  LDSM.16.MT88.4 R144, [R186+0x3800] ;  /* 0x00380000ba90783b */ /* 0x000fe40000004200 */
[----:B------:R-:W-:Y:S02]  /*ac80*/  FMUL.FTZ R13, R2, R113 ;  /* 0x00000071020d7220 */ /* 0x000fe40000410000 */
[C---:B------:R-:W-:Y:S02]  /*ac90*/  FMUL.FTZ R70, R0.reuse, R70 ;  /* 0x0000004600467220 */ /* 0x040fe40000410000 */
[C---:B------:R-:W-:Y:S02]  /*aca0*/  FMUL.FTZ R14, R0.reuse, R114 ;  /* 0x00000072000e7220 */ /* 0x040fe40000410000 */
[----:B------:R-:W0:Y:S02]  /*acb0*/  LDGDEPBAR ;  /* 0x00000000000079af */ /* 0x000e240000000000 */
[C---:B------:R-:W-:Y:S02]  /*acc0*/  FMUL.FTZ R15, R0.reuse, R115 ;  /* 0x00000073000f7220 */ /* 0x040fe40000410000 */
[----:B------:R-:W-:Y:S02]  /*acd0*/  FMUL.FTZ R71, R0, R71 ;  /* 0x0000004700477220 */ /* 0x000fe40000410000 */
[C---:B------:R-:W-:Y:S02]  /*ace0*/  FMUL.FTZ R72, R2.reuse, R72 ;  /* 0x0000004802487220 */ /* 0x040fe40000410000 */
[----:B------:R-:W4:Y:S01]  /*acf0*/  LDSM.16.MT88.4 R112, [R185+0x2000] ;  /* 0x00200000b970783b */ /* 0x000f220000004200 */
[C---:B-----5:R-:W-:Y:S03]  /*ad00*/  HMMA.16816.F32.BF16 R12, R104.reuse, R20, R12 ;  /* 0x00000014680c723c */ /* 0x060fe6000004180c */
[----:B------:R-:W-:Y:S02]  /*ad10*/  FMUL.FTZ R73, R2, R73 ;  /* 0x0000004902497220 */ /* 0x000fe40000410000 */
[----:B------:R-:W-:Y:S02]  /*ad20*/  FMUL.FTZ R74, R0, R74 ;  /* 0x0000004a004a7220 */ /* 0x000fe40000410000 */
[C---:B------:R-:W-:Y:S01]  /*ad30*/  FMUL.FTZ R20, R2.reuse, R120 ;  /* 0x0000007802147220 */ /* 0x040fe20000410000 */
[C---:B------:R-:W-:Y:S04]  /*ad40*/  HMMA.16816.F32.BF16 R16, R104.reuse, R22, R16 ;  /* 0x000000166810723c */ /* 0x040fe80000041810 */
[----:B------:R-:W-:Y:S02]  /*ad50*/  FMUL.FTZ R21, R2, R121 ;  /* 0x0000007902157220 */ /* 0x000fe40000410000 */
[--C-:B--2---:R-:W-:Y:S02]  /*ad60*/  FFMA.FTZ R102, R150, c[0x0][0x2d0], -R103.reuse ;  /* 0x0000b40096667a23 */ /* 0x104fe40000010867 */
[C---:B------:R-:W-:Y:S02]  /*ad70*/  FMUL.FTZ R22, R0.reuse, R122 ;  /* 0x0000007a00167220 */ /* 0x040fe40000410000 */
[----:B------:R2:W5:Y:S02]  /*ad80*/  MUFU.EX2 R183, R102 ;  /* 0x0000006600b77308 */ /* 0x0005640000000800 */
[C---:B------:R-:W-:Y:S02]  /*ad90*/  FMUL.FTZ R23, R0.reuse, R123 ;  /* 0x0000007b00177220 */ /* 0x040fe40000410000 */
[----:B------:R-:W-:Y:S01]  /*ada0*/  LDSM.16.MT88.4 R120, [R189+0x800] ;  /* 0x00080000bd78783b */ /* 0x000fe20000004200 */
[----:B------:R-:W-:Y:S02]  /*adb0*/  FMUL.FTZ R75, R0, R75 ;  /* 0x0000004b004b7220 */ /* 0x000fe40000410000 */
[C---:B------:R-:W-:Y:S02]  /*adc0*/  FMUL.FTZ R76, R2.reuse, R76 ;  /* 0x0000004c024c7220 */ /* 0x040fe40000410000 */
[C---:B------:R-:W-:Y:S03]  /*add0*/  HMMA.16816.F32.BF16 R20, R104.reuse, R28, R20 ;  /* 0x0000001c6814723c */ /* 0x040fe60000041814 */
[----:B------:R-:W-:Y:S02]  /*ade0*/  FMUL.FTZ R77, R2, R77 ;  /* 0x0000004d024d7220 */ /* 0x000fe40000410000 */
        /* <DEDUP_REMOVED lines=8> */
[----:B--2---:R-:W-:Y:S02]  /*ae70*/  FFMA.FTZ R102, R151, c[0x0][0x2d0], -R103 ;  /* 0x0000b40097667a23 */ /* 0x004fe40000010867 */
[C---:B------:R-:W-:Y:S02]  /*ae80*/  FMUL.FTZ R80, R2.reuse, R80 ;  /* 0x0000005002507220 */ /* 0x040fe40000410000 */
[C---:B-1----:R-:W-:Y:S01]  /*ae90*/  HMMA.16816.F32.BF16 R28, R104.reuse, R108, R28 ;  /* 0x0000006c681c723c */ /* 0x042fe2000004181c */
[----:B------:R1:W-:Y:S02]  /*aea0*/  MUFU.EX2 R182, R102 ;  /* 0x0000006600b67308 */ /* 0x0003e40000000800 */
[----:B------:R-:W-:Y:S01]  /*aeb0*/  LDSM.16.MT88.4 R148, [R189+0x3800] ;  /* 0x00380000bd94783b */ /* 0x000fe20000004200 */
[----:B------:R-:W-:Y:S02]  /*aec0*/  FMUL.FTZ R81, R2, R81 ;  /* 0x0000005102517220 */ /* 0x000fe40000410000 */
[C---:B------:R-:W-:Y:S02]  /*aed0*/  FMUL.FTZ R82, R0.reuse, R82 ;  /* 0x0000005200527220 */ /* 0x040fe40000410000 */
[C---:B------:R-:W-:Y:S03]  /*aee0*/  HMMA.16816.F32.BF16 R32, R104.reuse, R110, R32 ;  /* 0x0000006e6820723c */ /* 0x040fe60000041820 */
[----:B------:R-:W2:Y:S01]  /*aef0*/  LDSM.16.MT88.4 R108, [R189+0x2000] ;  /* 0x00200000bd6c783b */ /* 0x000ea20000004200 */
[----:B------:R-:W-:Y:S02]  /*af00*/  FMUL.FTZ R83, R0, R83 ;  /* 0x0000005300537220 */ /* 0x000fe40000410000 */
[C---:B------:R-:W-:Y:S02]  /*af10*/  FMUL.FTZ R84, R2.reuse, R84 ;  /* 0x0000005402547220 */ /* 0x040fe40000410000 */
[C---:B----4-:R-:W-:Y:S04]  /*af20*/  HMMA.16816.F32.BF16 R36, R104.reuse, R112, R36 ;  /* 0x000000706824723c */ /* 0x050fe80000041824 */
[----:B------:R-:W-:Y:S02]  /*af30*/  FMUL.FTZ R85, R2, R85 ;  /* 0x0000005502557220 */ /* 0x000fe40000410000 */
[----:B------:R-:W-:Y:S02]  /*af40*/  FMUL.FTZ R86, R0, R86 ;  /* 0x0000005600567220 */ /* 0x000fe40000410000 */
[C---:B------:R-:W-:Y:S01]  /*af50*/  HMMA.16816.F32.BF16 R40, R104.reuse, R114, R40 ;  /* 0x000000726828723c */ /* 0x040fe20000041828 */
[----:B------:R-:W4:Y:S03]  /*af60*/  LDSM.16.MT88.4 R112, [R188+0x2000] ;  /* 0x00200000bc70783b */ /* 0x000f260000004200 */
[--C-:B-1----:R-:W-:Y:S02]  /*af70*/  FFMA.FTZ R102, R152, c[0x0][0x2d0], -R3.reuse ;  /* 0x0000b40098667a23 */ /* 0x102fe40000010803 */
[----:B------:R-:W-:Y:S02]  /*af80*/  FMUL.FTZ R87, R0, R87 ;  /* 0x0000005700577220 */ /* 0x000fe40000410000 */
[C---:B------:R-:W-:Y:S01]  /*af90*/  HMMA.16816.F32.BF16 R44, R104.reuse, R116, R44 ;  /* 0x00000074682c723c */ /* 0x040fe2000004182c */
[----:B------:R1:W1:Y:S03]  /*afa0*/  MUFU.EX2 R171, R102 ;  /* 0x0000006600ab7308 */ /* 0x0002660000000800 */
[C---:B------:R-:W-:Y:S02]  /*afb0*/  FMUL.FTZ R88, R2.reuse, R88 ;  /* 0x0000005802587220 */ /* 0x040fe40000410000 */
[----:B------:R-:W-:Y:S02]  /*afc0*/  FMUL.FTZ R89, R2, R89 ;  /* 0x0000005902597220 */ /* 0x000fe40000410000 */
[C---:B------:R-:W-:Y:S01]  /*afd0*/  HMMA.16816.F32.BF16 R48, R104.reuse, R118, R48 ;  /* 0x000000766830723c */ /* 0x040fe20000041830 */
[----:B------:R-:W3:Y:S03]  /*afe0*/  LDSM.16.MT88.4 R116, [R185+0x4000] ;  /* 0x00400000b974783b */ /* 0x000ee60000004200 */
[C---:B------:R-:W-:Y:S02]  /*aff0*/  FMUL.FTZ R90, R0.reuse, R90 ;  /* 0x0000005a005a7220 */ /* 0x040fe40000410000 */
[----:B------:R-:W-:Y:S02]  /*b000*/  FMUL.FTZ R91, R0, R91 ;  /* 0x0000005b005b7220 */ /* 0x000fe40000410000 */
[C---:B------:R-:W-:Y:S01]  /*b010*/  FMUL.FTZ R92, R2.reuse, R92 ;  /* 0x0000005c025c7220 */ /* 0x040fe20000410000 */
[C---:B--2---:R-:W-:Y:S03]  /*b020*/  HMMA.16816.F32.BF16 R52, R104.reuse, R108, R52 ;  /* 0x0000006c6834723c */ /* 0x044fe60000041834 */
[----:B------:R-:W-:Y:S02]  /*b030*/  FMUL.FTZ R93, R2, R93 ;  /* 0x0000005d025d7220 */ /* 0x000fe40000410000 */
[C---:B------:R-:W-:Y:S02]  /*b040*/  FMUL.FTZ R94, R0.reuse, R94 ;  /* 0x0000005e005e7220 */ /* 0x040fe40000410000 */
[----:B-1----:R-:W-:Y:S01]  /*b050*/  FFMA.FTZ R102, R153, c[0x0][0x2d0], -R3 ;  /* 0x0000b40099667a23 */ /* 0x002fe20000010803 */
[C---:B------:R-:W-:Y:S01]  /*b060*/  HMMA.16816.F32.BF16 R56, R104.reuse, R110, R56 ;  /* 0x0000006e6838723c */ /* 0x040fe20000041838 */
[----:B------:R-:W1:Y:S02]  /*b070*/  LDSM.16.MT88.4 R108, [R186+0x4000] ;  /* 0x00400000ba6c783b */ /* 0x000e640000004200 */
[----:B------:R2:W1:Y:S01]  /*b080*/  MUFU.EX2 R170, R102 ;  /* 0x0000006600aa7308 */ /* 0x0004620000000800 */
[----:B------:R-:W-:Y:S02]  /*b090*/  FMUL.FTZ R95, R0, R95 ;  /* 0x0000005f005f7220 */ /* 0x000fe40000410000 */
[C---:B------:R-:W-:Y:S02]  /*b0a0*/  FMUL.FTZ R96, R2.reuse, R96 ;  /* 0x0000006002607220 */ /* 0x040fe40000410000 */
[C---:B----4-:R-:W-:Y:S04]  /*b0b0*/  HMMA.16816.F32.BF16 R60, R104.reuse, R112, R60 ;  /* 0x00000070683c723c */ /* 0x050fe8000004183c */
[----:B------:R-:W-:Y:S02]  /*b0c0*/  FMUL.FTZ R97, R2, R97 ;  /* 0x0000006102617220 */ /* 0x000fe40000410000 */
[C---:B------:R-:W-:Y:S02]  /*b0d0*/  FMUL.FTZ R98, R0.reuse, R98 ;  /* 0x0000006200627220 */ /* 0x040fe40000410000 */
[C---:B------:R-:W-:Y:S01]  /*b0e0*/  HMMA.16816.F32.BF16 R64, R104.reuse, R114, R64 ;  /* 0x000000726840723c */ /* 0x040fe20000041840 */
[----:B------:R-:W4:Y:S03]  /*b0f0*/  LDSM.16.MT88.4 R112, [R189+0x4000] ;  /* 0x00400000bd70783b */ /* 0x000f260000004200 */
[----:B------:R-:W-:Y:S02]  /*b100*/  FMUL.FTZ R99, R0, R99 ;  /* 0x0000006300637220 */ /* 0x000fe40000410000 */
[----:B------:R-:W-:Y:S02]  /*b110*/  FFMA.FTZ R2, R2, R226, R214 ;  /* 0x000000e202027223 */ /* 0x000fe400000100d6 */
[C---:B---3--:R-:W-:Y:S04]  /*b120*/  HMMA.16816.F32.BF16 R68, R104.reuse, R116, R68 ;  /* 0x000000746844723c */ /* 0x048fe80000041844 */
[----:B--2---:R-:W-:Y:S02]  /*b130*/  FFMA.FTZ R102, R154, c[0x0][0x2d0], -R103 ;  /* 0x0000b4009a667a23 */ /* 0x004fe40000010867 */
[----:B------:R-:W-:Y:S02]  /*b140*/  FFMA.FTZ R0, R0, R227, R177 ;  /* 0x000000e300007223 */ /* 0x000fe400000100b1 */
[C---:B------:R-:W-:Y:S01]  /*b150*/  HMMA.16816.F32.BF16 R72, R104.reuse, R118, R72 ;  /* 0x000000766848723c */ /* 0x040fe20000041848 */
[----:B------:R-:W2:Y:S01]  /*b160*/  LDSM.16.MT88.4 R116, [R188+0x4000] ;  /* 0x00400000bc74783b */ /* 0x000ea20000004200 */
[----:B------:R3:W2:Y:S02]  /*b170*/  MUFU.EX2 R181, R102 ;  /* 0x0000006600b57308 */ /* 0x0006a40000000800 */
[----:B------:R-:W-:Y:S02]  /*b180*/  FADD.FTZ R2, R213, R2 ;  /* 0x00000002d5027221 */ /* 0x000fe40000010000 */
[----:B------:R-:W-:Y:S02]  /*b190*/  FADD.FTZ R0, R176, R0 ;  /* 0x00000000b0007221 */ /* 0x000fe40000010000 */
[----:B------:R-:W-:Y:S01]  /*b1a0*/  FADD.FTZ R2, R212, R2 ;  /* 0x00000002d4027221 */ /* 0x000fe20000010000 */
[C---:B-1----:R-:W-:Y:S03]  /*b1b0*/  HMMA.16816.F32.BF16 R76, R104.reuse, R108, R76 ;  /* 0x0000006c684c723c */ /* 0x042fe6000004184c */
[----:B------:R-:W-:Y:S02]  /*b1c0*/  FADD.FTZ R0, R175, R0 ;  /* 0x00000000af007221 */ /* 0x000fe40000010000 */
[----:B------:R-:W-:Y:S02]  /*b1d0*/  FADD.FTZ R2, R211, R2 ;  /* 0x00000002d3027221 */ /* 0x000fe40000010000 */
[----:B------:R-:W-:Y:S01]  /*b1e0*/  FADD.FTZ R0, R174, R0 ;  /* 0x00000000ae007221 */ /* 0x000fe20000010000 */
[C---:B------:R-:W-:Y:S01]  /*b1f0*/  HMMA.16816.F32.BF16 R80, R104.reuse, R110, R80 ;  /* 0x0000006e6850723c */ /* 0x040fe20000041850 */
[----:B------:R-:W1:Y:S03]  /*b200*/  LDSM.16.MT88.4 R108, [R185+0x800] ;  /* 0x00080000b96c783b */ /* 0x000e660000004200 */
[----:B------:R-:W-:Y:S02]  /*b210*/  FADD.FTZ R2, R210, R2 ;  /* 0x00000002d2027221 */ /* 0x000fe40000010000 */
[----:B------:R-:W-:Y:S02]  /*b220*/  FADD.FTZ R0, R173, R0 ;  /* 0x00000000ad007221 */ /* 0x000fe40000010000 */
[C---:B----4-:R-:W-:Y:S04]  /*b230*/  HMMA.16816.F32.BF16 R84, R104.reuse, R112, R84 ;  /* 0x000000706854723c */ /* 0x050fe80000041854 */
[----:B---3--:R-:W-:Y:S02]  /*b240*/  FFMA.FTZ R102, R155, c[0x0][0x2d0], -R103 ;  /* 0x0000b4009b667a23 */ /* 0x008fe40000010867 */
[----:B------:R-:W-:Y:S01]  /*b250*/  LDSM.16.MT88.4 R152, [R188+0x3800] ;  /* 0x00380000bc98783b */ /* 0x000fe20000004200 */
[----:B------:R-:W-:Y:S01]  /*b260*/  FADD.FTZ R2, R209, R2 ;  /* 0x00000002d1027221 */ /* 0x000fe20000010000 */
[C---:B------:R-:W-:Y:S01]  /*b270*/  HMMA.16816.F32.BF16 R88, R104.reuse, R114, R88 ;  /* 0x000000726858723c */ /* 0x040fe20000041858 */
[----:B------:R3:W4:Y:S03]  /*b280*/  MUFU.EX2 R180, R102 ;  /* 0x0000006600b47308 */ /* 0x0007260000000800 */
[----:B------:R-:W-:Y:S02]  /*b290*/  FADD.FTZ R0, R172, R0 ;  /* 0x00000000ac007221 */ /* 0x000fe40000010000 */
[----:B------:R-:W1:Y:S01]  /*b2a0*/  LDSM.16.MT88.4 R112, [R186+0x800] ;  /* 0x00080000ba70783b */ /* 0x000e620000004200 */
[----:B-----5:R-:W-:Y:S01]  /*b2b0*/  FADD.FTZ R2, R183, R2 ;  /* 0x00000002b7027221 */ /* 0x020fe20000010000 */
[C---:B--2---:R-:W-:Y:S04]  /*b2c0*/  HMMA.16816.F32.BF16 R92, R104.reuse, R116, R92 ;  /* 0x00000074685c723c */ /* 0x044fe8000004185c */
[----:B------:R-:W-:Y:S02]  /*b2d0*/  FADD.FTZ R0, R171, R0 ;  /* 0x00000000ab007221 */ /* 0x000fe40000010000 */
[----:B------:R-:W-:Y:S02]  /*b2e0*/  FADD.FTZ R2, R182, R2 ;  /* 0x00000002b6027221 */ /* 0x000fe40000010000 */
[----:B------:R-:W-:Y:S01]  /*b2f0*/  HMMA.16816.F32.BF16 R96, R104, R118, R96 ;  /* 0x000000766860723c */ /* 0x000fe20000041860 */
[----:B------:R-:W2:Y:S03]  /*b300*/  LDSM.16.MT88.4 R116, [R188+0x2800] ;  /* 0x00280000bc74783b */ /* 0x000ea60000004200 */
[----:B------:R-:W-:Y:S02]  /*b310*/  FADD.FTZ R0, R170, R0 ;  /* 0x00000000aa007221 */ /* 0x000fe40000010000 */
[----:B------:R-:W-:Y:S01]  /*b320*/  FADD.FTZ R2, R181, R2 ;  /* 0x00000002b5027221 */ /* 0x000fe20000010000 */
[----:B------:R-:W-:Y:S02]  /*b330*/  F2FP.BF16.PACK_AB R104, R209, R210 ;  /* 0x000000d2d168723e */ /* 0x000fe400000010ff */
[----:B------:R-:W-:Y:S03]  /*b340*/  F2FP.BF16.PACK_AB R105, R172, R173 ;  /* 0x000000adac69723e */ /* 0x000fe600000010ff */
[----:B------:R-:W-:Y:S01]  /*b350*/  F2FP.BF16.PACK_AB R106, R182, R183 ;  /* 0x000000b7b66a723e */ /* 0x000fe200000010ff */
[--C-:B---3--:R-:W-:Y:S01]  /*b360*/  FFMA.FTZ R102, R156, c[0x0][0x2d0], -R3.reuse ;  /* 0x0000b4009c667a23 */ /* 0x108fe20000010803 */
[----:B------:R-:W-:Y:S01]  /*b370*/  F2FP.BF16.PACK_AB R107, R170, R171 ;  /* 0x000000abaa6b723e */ /* 0x000fe200000010ff */
[----:B----4-:R-:W-:Y:S02]  /*b380*/  FADD.FTZ R2, R180, R2 ;  /* 0x00000002b4027221 */ /* 0x010fe40000010000 */
[----:B------:R3:W4:Y:S04]  /*b390*/  MUFU.EX2 R165, R102 ;  /* 0x0000006600a57308 */ /* 0x0007280000000800 */
[C---:B-1----:R-:W-:Y:S08]  /*b3a0*/  HMMA.16816.F32.BF16 R4, R104.reuse, R108, R4 ;  /* 0x0000006c6804723c */ /* 0x042ff00000041804 */
[C---:B------:R-:W-:Y:S01]  /*b3b0*/  HMMA.16816.F32.BF16 R8, R104.reuse, R110, R8 ;  /* 0x0000006e6808723c */ /* 0x040fe20000041808 */
[----:B------:R-:W1:Y:S07]  /*b3c0*/  LDSM.16.MT88.4 R108, [R185+0x4800] ;  /* 0x00480000b96c783b */ /* 0x000e6e0000004200 */
[C---:B------:R-:W-:Y:S04]  /*b3d0*/  HMMA.16816.F32.BF16 R12, R104.reuse, R112, R12 ;  /* 0x00000070680c723c */ /* 0x040fe8000004180c */
[----:B---3--:R-:W-:Y:S02]  /*b3e0*/  FFMA.FTZ R102, R157, c[0x0][0x2d0], -R3 ;  /* 0x0000b4009d667a23 */ /* 0x008fe40000010803 */
[----:B----4-:R-:W-:Y:S02]  /*b3f0*/  FADD.FTZ R0, R165, R0 ;  /* 0x00000000a5007221 */ /* 0x010fe40000010000 */
[C---:B------:R-:W-:Y:S01]  /*b400*/  HMMA.16816.F32.BF16 R16, R104.reuse, R114, R16 ;  /* 0x000000726810723c */ /* 0x040fe20000041810 */
[----:B------:R-:W3:Y:S01]  /*b410*/  LDSM.16.MT88.4 R112, [R186+0x4800] ;  /* 0x00480000ba70783b */ /* 0x000ee20000004200 */
[----:B------:R4:W5:Y:S06]  /*b420*/  MUFU.EX2 R164, R102 ;  /* 0x0000006600a47308 */ /* 0x00096c0000000800 */
[C---:B------:R-:W-:Y:S08]  /*b430*/  HMMA.16816.F32.BF16 R20, R104.reuse, R120, R20 ;  /* 0x000000786814723c */ /* 0x040ff00000041814 */
[C---:B------:R-:W-:Y:S01]  /*b440*/  HMMA.16816.F32.BF16 R24, R104.reuse, R122, R24 ;  /* 0x0000007a6818723c */ /* 0x040fe20000041818 */
[----:B------:R-:W-:Y:S07]  /*b450*/  LDSM.16.MT88.4 R120, [R188+0x4800] ;  /* 0x00480000bc78783b */ /* 0x000fee0000004200 */
[C---:B------:R-:W-:Y:S04]  /*b460*/  HMMA.16816.F32.BF16 R28, R104.reuse, R124, R28 ;  /* 0x0000007c681c723c */ /* 0x040fe8000004181c */
[--C-:B----4-:R-:W-:Y:S02]  /*b470*/  FFMA.FTZ R102, R158, c[0x0][0x2d0], -R103.reuse ;  /* 0x0000b4009e667a23 */ /* 0x110fe40000010867 */
[----:B-----5:R-:W-:Y:S02]  /*b480*/  FADD.FTZ R0, R164, R0 ;  /* 0x00000000a4007221 */ /* 0x020fe40000010000 */
[C---:B------:R-:W-:Y:S01]  /*b490*/  HMMA.16816.F32.BF16 R32, R104.reuse, R126, R32 ;  /* 0x0000007e6820723c */ /* 0x040fe20000041820 */
[----:B------:R-:W-:Y:S01]  /*b4a0*/  LDSM.16.MT88.4 R124, [R186+0x1000] ;  /* 0x00100000ba7c783b */ /* 0x000fe20000004200 */
[----:B------:R4:W5:Y:S06]  /*b4b0*/  MUFU.EX2 R179, R102 ;  /* 0x0000006600b37308 */ /* 0x00096c0000000800 */
[C---:B------:R-:W-:Y:S08]  /*b4c0*/  HMMA.16816.F32.BF16 R36, R104.reuse, R128, R36 ;  /* 0x000000806824723c */ /* 0x040ff00000041824 */
[C---:B------:R-:W-:Y:S01]  /*b4d0*/  HMMA.16816.F32.BF16 R40, R104.reuse, R130, R40 ;  /* 0x000000826828723c */ /* 0x040fe20000041828 */
[----:B------:R-:W-:Y:S07]  /*b4e0*/  LDSM.16.MT88.4 R128, [R188+0x1000] ;  /* 0x00100000bc80783b */ /* 0x000fee0000004200 */
[C---:B------:R-:W-:Y:S04]  /*b4f0*/  HMMA.16816.F32.BF16 R44, R104.reuse, R132, R44 ;  /* 0x00000084682c723c */ /* 0x040fe8000004182c */
[----:B----4-:R-:W-:Y:S02]  /*b500*/  FFMA.FTZ R102, R159, c[0x0][0x2d0], -R103 ;  /* 0x0000b4009f667a23 */ /* 0x010fe40000010867 */
[----:B------:R-:W-:Y:S01]  /*b510*/  LDSM.16.MT88.4 R156, [R185+0x5800] ;  /* 0x00580000b99c783b */ /* 0x000fe20000004200 */
[----:B-----5:R-:W-:Y:S01]  /*b520*/  FADD.FTZ R2, R179, R2 ;  /* 0x00000002b3027221 */ /* 0x020fe20000010000 */
[C---:B------:R-:W-:Y:S01]  /*b530*/  HMMA.16816.F32.BF16 R48, R104.reuse, R134, R48 ;  /* 0x000000866830723c */ /* 0x040fe20000041830 */
[----:B------:R4:W5:Y:S05]  /*b540*/  MUFU.EX2 R178, R102 ;  /* 0x0000006600b27308 */ /* 0x00096a0000000800 */
[----:B------:R-:W-:Y:S02]  /*b550*/  LDSM.16.MT88.4 R132, [R188+0x1800] ;  /* 0x00180000bc84783b */ /* 0x000fe40000004200 */
[C---:B------:R-:W-:Y:S08]  /*b560*/  HMMA.16816.F32.BF16 R52, R104.reuse, R140, R52 ;  /* 0x0000008c6834723c */ /* 0x040ff00000041834 */
[C---:B------:R-:W-:Y:S01]  /*b570*/  HMMA.16816.F32.BF16 R56, R104.reuse, R142, R56 ;  /* 0x0000008e6838723c */ /* 0x040fe20000041838 */
[----:B------:R-:W-:Y:S07]  /*b580*/  LDSM.16.MT88.4 R140, [R185+0x3800] ;  /* 0x00380000b98c783b */ /* 0x000fee0000004200 */
[C---:B--2---:R-:W-:Y:S04]  /*b590*/  HMMA.16816.F32.BF16 R60, R104.reuse, R116, R60 ;  /* 0x00000074683c723c */ /* 0x044fe8000004183c */
[--C-:B----4-:R-:W-:Y:S02]  /*b5a0*/  FFMA.FTZ R102, R160, c[0x0][0x2d0], -R3.reuse ;  /* 0x0000b400a0667a23 */ /* 0x110fe40000010803 */
[----:B-----5:R-:W-:Y:S02]  /*b5b0*/  FADD.FTZ R2, R178, R2 ;  /* 0x00000002b2027221 */ /* 0x020fe40000010000 */
[C---:B------:R-:W-:Y:S01]  /*b5c0*/  HMMA.16816.F32.BF16 R64, R104.reuse, R118, R64 ;  /* 0x000000766840723c */ /* 0x040fe20000041840 */
[----:B------:R-:W2:Y:S01]  /*b5d0*/  LDSM.16.MT88.4 R116, [R189+0x4800] ;  /* 0x00480000bd74783b */ /* 0x000ea20000004200 */
[----:B------:R4:W5:Y:S06]  /*b5e0*/  MUFU.EX2 R163, R102 ;  /* 0x0000006600a37308 */ /* 0x00096c0000000800 */
[C---:B-1----:R-:W-:Y:S08]  /*b5f0*/  HMMA.16816.F32.BF16 R68, R104.reuse, R108, R68 ;  /* 0x0000006c6844723c */ /* 0x042ff00000041844 */
[C---:B------:R-:W-:Y:S01]  /*b600*/  HMMA.16816.F32.BF16 R72, R104.reuse, R110, R72 ;  /* 0x0000006e6848723c */ /* 0x040fe20000041848 */
[----:B------:R-:W1:Y:S07]  /*b610*/  LDSM.16.MT88.4 R108, [R185+0x1000] ;  /* 0x00100000b96c783b */ /* 0x000e6e0000004200 */
[C---:B---3--:R-:W-:Y:S04]  /*b620*/  HMMA.16816.F32.BF16 R76, R104.reuse, R112, R76 ;  /* 0x00000070684c723c */ /* 0x048fe8000004184c */
[----:B----4-:R-:W-:Y:S02]  /*b630*/  FFMA.FTZ R102, R161, c[0x0][0x2d0], -R3 ;  /* 0x0000b400a1667a23 */ /* 0x010fe40000010803 */
[----:B-----5:R-:W-:Y:S02]  /*b640*/  FADD.FTZ R0, R163, R0 ;  /* 0x00000000a3007221 */ /* 0x020fe40000010000 */
[C---:B------:R-:W-:Y:S01]  /*b650*/  HMMA.16816.F32.BF16 R80, R104.reuse, R114, R80 ;  /* 0x000000726850723c */ /* 0x040fe20000041850 */
[----:B------:R-:W3:Y:S01]  /*b660*/  LDSM.16.MT88.4 R112, [R189+0x1000] ;  /* 0x00100000bd70783b */ /* 0x000ee20000004200 */
[----:B------:R4:W5:Y:S06]  /*b670*/  MUFU.EX2 R162, R102 ;  /* 0x0000006600a27308 */ /* 0x00096c0000000800 */
[C---:B--2---:R-:W-:Y:S08]  /*b680*/  HMMA.16816.F32.BF16 R84, R104.reuse, R116, R84 ;  /* 0x000000746854723c */ /* 0x044ff00000041854 */
[C---:B------:R-:W-:Y:S01]  /*b690*/  HMMA.16816.F32.BF16 R88, R104.reuse, R118, R88 ;  /* 0x000000766858723c */ /* 0x040fe20000041858 */
[----:B------:R-:W2:Y:S07]  /*b6a0*/  LDSM.16.MT88.4 R116, [R185+0x3000] ;  /* 0x00300000b974783b */ /* 0x000eae0000004200 */
[C---:B------:R-:W-:Y:S04]  /*b6b0*/  HMMA.16816.F32.BF16 R92, R104.reuse, R120, R92 ;  /* 0x00000078685c723c */ /* 0x040fe8000004185c */
[--C-:B----4-:R-:W-:Y:S04]  /*b6c0*/  FFMA.FTZ R102, R166, c[0x0][0x2d0], -R103.reuse ;  /* 0x0000b400a6667a23 */ /* 0x110fe80000010867 */
[----:B------:R-:W-:Y:S01]  /*b6d0*/  HMMA.16816.F32.BF16 R96, R104, R122, R96 ;  /* 0x0000007a6860723c */ /* 0x000fe20000041860 */
[----:B------:R4:W-:Y:S01]  /*b6e0*/  MUFU.EX2 R169, R102 ;  /* 0x0000006600a97308 */ /* 0x0009e20000000800 */
[----:B------:R-:W2:Y:S05]  /*b6f0*/  LDSM.16.MT88.4 R120, [R186+0x3000] ;  /* 0x00300000ba78783b */ /* 0x000eaa0000004200 */
[----:B------:R-:W-:Y:S02]  /*b700*/  F2FP.BF16.PACK_AB R104, R180, R181 ;  /* 0x000000b5b468723e */ /* 0x000fe400000010ff */
[----:B------:R-:W-:Y:S03]  /*b710*/  F2FP.BF16.PACK_AB R105, R164, R165 ;  /* 0x000000a5a469723e */ /* 0x000fe600000010ff */
[----:B------:R-:W-:Y:S02]  /*b720*/  F2FP.BF16.PACK_AB R106, R178, R179 ;  /* 0x000000b3b26a723e */ /* 0x000fe400000010ff */
[----:B-----5:R-:W-:Y:S07]  /*b730*/  F2FP.BF16.PACK_AB R107, R162, R163 ;  /* 0x000000a3a26b723e */ /* 0x020fee00000010ff */
[C---:B-1----:R-:W-:Y:S03]  /*b740*/  HMMA.16816.F32.BF16 R4, R104.reuse, R108, R4 ;  /* 0x0000006c6804723c */ /* 0x042fe60000041804 */
[----:B----4-:R-:W-:Y:S05]  /*b750*/  FFMA.FTZ R102, R167, c[0x0][0x2d0], -R103 ;  /* 0x0000b400a7667a23 */ /* 0x010fea0000010867 */
[C---:B------:R-:W-:Y:S01]  /*b760*/  HMMA.16816.F32.BF16 R8, R104.reuse, R110, R8 ;  /* 0x0000006e6808723c */ /* 0x040fe20000041808 */
[----:B------:R-:W1:Y:S01]  /*b770*/  LDSM.16.MT88.4 R108, [R189+0x3000] ;  /* 0x00300000bd6c783b */ /* 0x000e620000004200 */
[----:B------:R4:W5:Y:S06]  /*b780*/  MUFU.EX2 R168, R102 ;  /* 0x0000006600a87308 */ /* 0x00096c0000000800 */
[C---:B------:R-:W-:Y:S08]  /*b790*/  HMMA.16816.F32.BF16 R12, R104.reuse, R124, R12 ;  /* 0x0000007c680c723c */ /* 0x040ff0000004180c */
[C---:B------:R-:W-:Y:S01]  /*b7a0*/  HMMA.16816.F32.BF16 R16, R104.reuse, R126, R16 ;  /* 0x0000007e6810723c */ /* 0x040fe20000041810 */
[----:B------:R-:W-:Y:S07]  /*b7b0*/  LDSM.16.MT88.4 R124, [R189+0x1800] ;  /* 0x00180000bd7c783b */ /* 0x000fee0000004200 */
[C---:B---3--:R-:W-:Y:S04]  /*b7c0*/  HMMA.16816.F32.BF16 R20, R104.reuse, R112, R20 ;  /* 0x000000706814723c */ /* 0x048fe80000041814 */
[--C-:B----4-:R-:W-:Y:S04]  /*b7d0*/  FFMA.FTZ R102, R215, c[0x0][0x2d0], -R3.reuse ;  /* 0x0000b400d7667a23 */ /* 0x110fe80000010803 */
[C---:B------:R-:W-:Y:S01]  /*b7e0*/  HMMA.16816.F32.BF16 R24, R104.reuse, R114, R24 ;  /* 0x000000726818723c */ /* 0x040fe20000041818 */
[----:B------:R3:W-:Y:S01]  /*b7f0*/  MUFU.EX2 R161, R102 ;  /* 0x0000006600a17308 */ /* 0x0007e20000000800 */
[----:B------:R-:W4:Y:S06]  /*b800*/  LDSM.16.MT88.4 R112, [R188+0x3000] ;  /* 0x00300000bc70783b */ /* 0x000f2c0000004200 */
[C---:B------:R-:W-:Y:S08]  /*b810*/  HMMA.16816.F32.BF16 R28, R104.reuse, R128, R28 ;  /* 0x00000080681c723c */ /* 0x040ff0000004181c */
[C---:B------:R-:W-:Y:S08]  /*b820*/  HMMA.16816.F32.BF16 R32, R104.reuse, R130, R32 ;  /* 0x000000826820723c */ /* 0x040ff00000041820 */
[C---:B--2---:R-:W-:Y:S04]  /*b830*/  HMMA.16816.F32.BF16 R36, R104.reuse, R116, R36 ;  /* 0x000000746824723c */ /* 0x044fe80000041824 */
[----:B---3--:R-:W-:Y:S04]  /*b840*/  FFMA.FTZ R102, R216, c[0x0][0x2d0], -R3 ;  /* 0x0000b400d8667a23 */ /* 0x008fe80000010803 */
[C---:B------:R-:W-:Y:S01]  /*b850*/  HMMA.16816.F32.BF16 R40, R104.reuse, R118, R40 ;  /* 0x000000766828723c */ /* 0x040fe20000041828 */
[----:B------:R2:W3:Y:S01]  /*b860*/  MUFU.EX2 R160, R102 ;  /* 0x0000006600a07308 */ /* 0x0004e20000000800 */
[----:B------:R-:W3:Y:S06]  /*b870*/  LDSM.16.MT88.4 R116, [R185+0x5000] ;  /* 0x00500000b974783b */ /* 0x000eec0000004200 */
[C---:B------:R-:W-:Y:S08]  /*b880*/  HMMA.16816.F32.BF16 R44, R104.reuse, R120, R44 ;  /* 0x00000078682c723c */ /* 0x040ff0000004182c */
[C---:B------:R-:W-:Y:S01]  /*b890*/  HMMA.16816.F32.BF16 R48, R104.reuse, R122, R48 ;  /* 0x0000007a6830723c */ /* 0x040fe20000041830 */
[----:B------:R-:W5:Y:S07]  /*b8a0*/  LDSM.16.MT88.4 R120, [R186+0x5000] ;  /* 0x00500000ba78783b */ /* 0x000f6e0000004200 */
[C---:B-1----:R-:W-:Y:S04]  /*b8b0*/  HMMA.16816.F32.BF16 R52, R104.reuse, R108, R52 ;  /* 0x0000006c6834723c */ /* 0x042fe80000041834 */
[--C-:B--2---:R-:W-:Y:S04]  /*b8c0*/  FFMA.FTZ R102, R217, c[0x0][0x2d0], -R103.reuse ;  /* 0x0000b400d9667a23 */ /* 0x104fe80000010867 */
[C---:B------:R-:W-:Y:S01]  /*b8d0*/  HMMA.16816.F32.BF16 R56, R104.reuse, R110, R56 ;  /* 0x0000006e6838723c */ /* 0x040fe20000041838 */
[----:B------:R1:W-:Y:S01]  /*b8e0*/  MUFU.EX2 R167, R102 ;  /* 0x0000006600a77308 */ /* 0x0003e20000000800 */
[----:B------:R-:W2:Y:S06]  /*b8f0*/  LDSM.16.MT88.4 R108, [R189+0x5000] ;  /* 0x00500000bd6c783b */ /* 0x000eac0000004200 */
[C---:B----4-:R-:W-:Y:S08]  /*b900*/  HMMA.16816.F32.BF16 R60, R104.reuse, R112, R60 ;  /* 0x00000070683c723c */ /* 0x050ff0000004183c */
[C---:B------:R-:W-:Y:S01]  /*b910*/  HMMA.16816.F32.BF16 R64, R104.reuse, R114, R64 ;  /* 0x000000726840723c */ /* 0x040fe20000041840 */
[----:B------:R-:W4:Y:S07]  /*b920*/  LDSM.16.MT88.4 R112, [R188+0x5000] ;  /* 0x00500000bc70783b */ /* 0x000f2e0000004200 */
[C---:B---3--:R-:W-:Y:S04]  /*b930*/  HMMA.16816.F32.BF16 R68, R104.reuse, R116, R68 ;  /* 0x000000746844723c */ /* 0x048fe80000041844 */
[----:B-1----:R-:W-:Y:S04]  /*b940*/  FFMA.FTZ R102, R218, c[0x0][0x2d0], -R103 ;  /* 0x0000b400da667a23 */ /* 0x002fe80000010867 */
[C---:B------:R-:W-:Y:S01]  /*b950*/  HMMA.16816.F32.BF16 R72, R104.reuse, R118, R72 ;  /* 0x000000766848723c */ /* 0x040fe20000041848 */
[----:B------:R1:W3:Y:S01]  /*b960*/  MUFU.EX2 R166, R102 ;  /* 0x0000006600a67308 */ /* 0x0002e20000000800 */
[----:B------:R-:W4:Y:S06]  /*b970*/  LDSM.16.MT88.4 R116, [R185+0x1800] ;  /* 0x00180000b974783b */ /* 0x000f2c0000004200 */
[C---:B-----5:R-:W-:Y:S08]  /*b980*/  HMMA.16816.F32.BF16 R76, R104.reuse, R120, R76 ;  /* 0x00000078684c723c */ /* 0x060ff0000004184c */
[C---:B------:R-:W-:Y:S01]  /*b990*/  HMMA.16816.F32.BF16 R80, R104.reuse, R122, R80 ;  /* 0x0000007a6850723c */ /* 0x040fe20000041850 */
[----:B------:R-:W5:Y:S07]  /*b9a0*/  LDSM.16.MT88.4 R120, [R186+0x1800] ;  /* 0x00180000ba78783b */ /* 0x000f6e0000004200 */
[C---:B--2---:R-:W-:Y:S04]  /*b9b0*/  HMMA.16816.F32.BF16 R84, R104.reuse, R108, R84 ;  /* 0x0000006c6854723c */ /* 0x044fe80000041854 */
[--C-:B-1----:R-:W-:Y:S01]  /*b9c0*/  FFMA.FTZ R102, R136, c[0x0][0x2d0], -R3.reuse ;  /* 0x0000b40088667a23 */ /* 0x102fe20000010803 */
[----:B------:R-:W-:Y:S01]  /*b9d0*/  F2FP.BF16.PACK_AB R136, R168, R169 ;  /* 0x000000a9a888723e */ /* 0x000fe200000010ff */
[----:B------:R-:W-:Y:S01]  /*b9e0*/  FFMA.FTZ R3, R137, c[0x0][0x2d0], -R3 ;  /* 0x0000b40089037a23 */ /* 0x000fe20000010803 */
[----:B------:R-:W-:Y:S01]  /*b9f0*/  F2FP.BF16.PACK_AB R137, R160, R161 ;  /* 0x000000a1a089723e */ /* 0x000fe200000010ff */
[C---:B------:R-:W-:Y:S01]  /*ba00*/  HMMA.16816.F32.BF16 R88, R104.reuse, R110, R88 ;  /* 0x0000006e6858723c */ /* 0x040fe20000041858 */
[----:B------:R-:W-:Y:S03]  /*ba10*/  MUFU.EX2 R103, R102 ;  /* 0x0000006600677308 */ /* 0x000fe60000000800 */
[----:B---3--:R-:W-:Y:S04]  /*ba20*/  F2FP.BF16.PACK_AB R138, R166, R167 ;  /* 0x000000a7a68a723e */ /* 0x008fe800000010ff */
[C---:B----4-:R-:W-:Y:S03]  /*ba30*/  HMMA.16816.F32.BF16 R92, R104.reuse, R112, R92 ;  /* 0x00000070685c723c */ /* 0x050fe6000004185c */
[----:B------:R-:W1:Y:S05]  /*ba40*/  MUFU.EX2 R102, R3 ;  /* 0x0000000300667308 */ /* 0x000e6a0000000800 */
[----:B------:R-:W-:Y:S04]  /*ba50*/  HMMA.16816.F32.BF16 R96, R104, R114, R96 ;  /* 0x000000726860723c */ /* 0x000fe80000041860 */
[----:B-1----:R-:W-:Y:S01]  /*ba60*/  F2FP.BF16.PACK_AB R139, R102, R103 ;  /* 0x00000067668b723e */ /* 0x002fe200000010ff */
[----:B------:R-:W-:Y:S02]  /*ba70*/  FADD.FTZ R3, R162, R0 ;  /* 0x00000000a2037221 */ /* 0x000fe40000010000 */
[----:B------:R-:W-:Y:S02]  /*ba80*/  FADD.FTZ R0, R169, R2 ;  /* 0x00000002a9007221 */ /* 0x000fe40000010000 */
[----:B------:R-:W-:Y:S02]  /*ba90*/  FADD.FTZ R3, R161, R3 ;  /* 0x00000003a1037221 */ /* 0x000fe40000010000 */
[C---:B------:R-:W-:Y:S01]  /*baa0*/  HMMA.16816.F32.BF16 R104, R136.reuse, R116, R4 ;  /* 0x000000748868723c */ /* 0x040fe20000041804 */
[----:B------:R-:W1:Y:S04]  /*bab0*/  LDSM.16.MT88.4 R4, [R186+0x5800] ;  /* 0x00580000ba04783b */ /* 0x000e680000004200 */
[----:B------:R-:W-:Y:S02]  /*bac0*/  FADD.FTZ R0, R168, R0 ;  /* 0x00000000a8007221 */ /* 0x000fe40000010000 */
[----:B------:R-:W-:Y:S01]  /*bad0*/  FADD.FTZ R3, R160, R3 ;  /* 0x00000003a0037221 */ /* 0x000fe20000010000 */
[C---:B------:R-:W-:Y:S01]  /*bae0*/  HMMA.16816.F32.BF16 R108, R136.reuse, R118, R8 ;  /* 0x00000076886c723c */ /* 0x040fe20000041808 */
[----:B------:R-:W2:Y:S03]  /*baf0*/  LDSM.16.MT88.4 R8, [R189+0x5800] ;  /* 0x00580000bd08783b */ /* 0x000ea60000004200 */
[----:B------:R-:W-:Y:S02]  /*bb00*/  FADD.FTZ R2, R167, R0 ;  /* 0x00000000a7027221 */ /* 0x000fe40000010000 */
[----:B------:R-:W-:Y:S01]  /*bb10*/  FADD.FTZ R0, R103, R3 ;  /* 0x0000000367007221 */ /* 0x000fe20000010000 */
[----:B------:R-:W-:Y:S01]  /*bb20*/  MOV R103, R100 ;  /* 0x0000006400677202 */ /* 0x000fe20000000f00 */
[C---:B-----5:R-:W-:Y:S01]  /*bb30*/  HMMA.16816.F32.BF16 R112, R136.reuse, R120, R12 ;  /* 0x000000788870723c */ /* 0x060fe2000004180c */
[----:B------:R-:W3:Y:S03]  /*bb40*/  LDSM.16.MT88.4 R12, [R188+0x5800] ;  /* 0x00580000bc0c783b */ /* 0x000ee60000004200 */
        /* <DEDUP_REMOVED lines=23> */
[----:B------:R-:W-:Y:S01]  /*bcc0*/  HMMA.16816.F32.BF16 R96, R136, R14, R96 ;  /* 0x0000000e8860723c */ /* 0x000fe20000041860 */
[----:B------:R-:W-:-:S07]  /*bcd0*/  @P0 BRA `(.L_x_899) ;  /* 0xffffd2b000000947 */ /* 0x000fce000383ffff */
.L_x_898:
[----:B------:R-:W-:Y:S07]  /*bce0*/  @!UPT UIADD3 URZ, URZ, URZ, URZ ;  /* 0x0000003f3f3ff290 */ /* 0x000fee000fffe03f */
[----:B------:R-:W-:Y:S02]  /*bcf0*/  MOV R7, 0x1f ;  /* 0x0000001f00077802 */ /* 0x000fe40000000f00 */
[----:B------:R-:W-:Y:S01]  /*bd00*/  MOV R6, 0xffffffff ;  /* 0xffffffff00067802 */ /* 0x000fe20000000f00 */
[----:B------:R-:W-:Y:S06]  /*bd10*/  BRA.DIV ~URZ, `(.L_x_900) ;  /* 0x000054627f007947 */ /* 0x000fec000b800000 */
[----:B------:R1:W2:Y:S02]  /*bd20*/  SHFL.BFLY PT, R0, R226, 0x2, 0x1f ;  /* 0x0c401f00e2007f89 */ /* 0x0002a400000e0000 */
.L_x_973:
[----:B--2---:R-:W-:Y:S01]  /*bd30*/  FADD.FTZ R0, R0, R226 ;  /* 0x000000e200007221 */ /* 0x004fe20000010000 */
[----:B------:R-:W-:Y:S05]  /*bd40*/  BRA.DIV ~URZ, `(.L_x_901) ;  /* 0x000054927f007947 */ /* 0x000fea000b800000 */
[----:B------:R-:W2:Y:S04]  /*bd50*/  SHFL.BFLY PT, R2, R227, 0x2, 0x1f ;  /* 0x0c401f00e3027f89 */ /* 0x000ea800000e0000 */
[----:B------:R-:W3:Y:S01]  /*bd60*/  SHFL.BFLY PT, R5, R0, 0x1, 0x1f ;  /* 0x0c201f0000057f89 */ /* 0x000ee200000e0000 */
[----:B--2---:R-:W-:-:S02]  /*bd70*/  FADD.FTZ R4, R2, R227 ;  /* 0x000000e302047221 */ /* 0x004fc40000010000 */
[----:B---3--:R-:W-:-:S03]  /*bd80*/  FADD.FTZ R0, R0, R5 ;  /* 0x0000000500007221 */ /* 0x008fc60000010000 */
[----:B------:R2:W3:Y:S04]  /*bd90*/  SHFL.BFLY PT, R3, R4, 0x1, 0x1f ;  /* 0x0c201f0004037f89 */ /* 0x0004e800000e0000 */
.L_x_974:
[----:B------:R-:W-:Y:S01]  /*bda0*/  FSETP.NE.FTZ.AND P1, PT, R0, RZ, PT ;  /* 0x000000ff0000720b */ /* 0x000fe20003f35000 */
[----:B---3--:R-:W-:Y:S01]  /*bdb0*/  FADD.FTZ R3, R3, R4 ;  /* 0x0000000403037221 */ /* 0x008fe20000010000 */
[----:B------:R-:W-:Y:S02]  /*bdc0*/  MOV R2, RZ ;  /* 0x000000ff00027202 */ /* 0x000fe40000000f00 */
[----:B------:R-:W-:Y:S02]  /*bdd0*/  MOV R21, 0xff800000 ;  /* 0xff80000000157802 */ /* 0x000fe40000000f00 */
[----:B------:R-:W-:Y:S02]  /*bde0*/  FSETP.NE.FTZ.AND P0, PT, R3, RZ, PT ;  /* 0x000000ff0300720b */ /* 0x000fe40003f15000 */
[----:B------:R-:W-:-:S05]  /*bdf0*/  MOV R20, 0xff800000 ;  /* 0xff80000000147802 */ /* 0x000fca0000000f00 */
[----:B------:R-:W3:Y:S01]  /*be00*/  @P1 MUFU.RCP R2, R0 ;  /* 0x0000000000021308 */ /* 0x000ee20000001000 */
[----:B--2---:R-:W-:-:S05]  /*be10*/  @P1 MOV R4, 0x3f317218 ;  /* 0x3f31721800041802 */ /* 0x004fca0000000f00 */
[----:B------:R-:W-:Y:S02]  /*be20*/  @P1 FMUL.FTZ R4, R4, c[0x0][0x2d0] ;  /* 0x0000b40004041a20 */ /* 0x000fe40000410000 */
[----:B------:R2:W4:Y:S01]  /*be30*/  @P1 MUFU.LG2 R5, R0 ;  /* 0x0000000000051308 */ /* 0x0005220000000c00 */
[C---:B---3--:R-:W-:Y:S02]  /*be40*/  FMUL.FTZ R144, R2.reuse, R104 ;  /* 0x0000006802907220 */ /* 0x048fe40000410000 */
[C---:B------:R-:W-:Y:S02]  /*be50*/  FMUL.FTZ R145, R2.reuse, R105 ;  /* 0x0000006902917220 */ /* 0x040fe40000410000 */
[C---:B------:R-:W-:Y:S02]  /*be60*/  FMUL.FTZ R102, R2.reuse, R108 ;  /* 0x0000006c02667220 */ /* 0x040fe40000410000 */
[C---:B------:R-:W-:Y:S01]  /*be70*/  FMUL.FTZ R103, R2.reuse, R109 ;  /* 0x0000006d02677220 */ /* 0x040fe20000410000 */
[----:B--2---:R-:W-:Y:S01]  /*be80*/  MOV R0, RZ ;  /* 0x000000ff00007202 */ /* 0x004fe20000000f00 */
[----:B------:R-:W-:-:S02]  /*be90*/  FMUL.FTZ R146, R2, R68 ;  /* 0x0000004402927220 */ /* 0x000fc40000410000 */
[C---:B------:R-:W-:Y:S02]  /*bea0*/  FMUL.FTZ R147, R2.reuse, R69 ;  /* 0x0000004502937220 */ /* 0x040fe40000410000 */
[C---:B------:R-:W-:Y:S01]  /*beb0*/  FMUL.FTZ R104, R2.reuse, R112 ;  /* 0x0000007002687220 */ /* 0x040fe20000410000 */
[----:B------:R-:W2:Y:S01]  /*bec0*/  @P0 MUFU.RCP R0, R3 ;  /* 0x0000000300000308 */ /* 0x000ea20000001000 */
        /* <DEDUP_REMOVED lines=41> */
[----:B------:R3:W5:Y:S01]  /*c160*/  @P0 MUFU.LG2 R2, R3 ;  /* 0x0000000300020308 */ /* 0x0007620000000c00 */
[----:B----4-:R-:W-:Y:S02]  /*c170*/  @P1 FMUL.FTZ R5, R5, 0.69314718246459960938 ;  /* 0x3f31721805051820 */ /* 0x010fe40000410000 */
[----:B--2---:R-:W-:Y:S02]  /*c180*/  FMUL.FTZ R92, R0, R122 ;  /* 0x0000007a005c7220 */ /* 0x004fe40000410000 */
[----:B------:R-:W-:Y:S01]  /*c190*/  @P1 FFMA.FTZ R21, R4, R101, R5 ;  /* 0x0000006504151223 */ /* 0x000fe20000010005 */
[----:B------:R-:W-:Y:S01]  /*c1a0*/  MOV R4, 0x1 ;  /* 0x0000000100047802 */ /* 0x000fe20000000f00 */
[C---:B------:R-:W-:Y:S02]  /*c1b0*/  FMUL.FTZ R93, R0.reuse, R123 ;  /* 0x0000007b005d7220 */ /* 0x040fe40000410000 */
[----:B------:R-:W-:-:S02]  /*c1c0*/  FMUL.FTZ R160, R0, R106 ;  /* 0x0000006a00a07220 */ /* 0x000fc40000410000 */
[C---:B------:R-:W-:Y:S02]  /*c1d0*/  FMUL.FTZ R161, R0.reuse, R107 ;  /* 0x0000006b00a17220 */ /* 0x040fe40000410000 */
[C---:B------:R-:W-:Y:S02]  /*c1e0*/  FMUL.FTZ R84, R0.reuse, R126 ;  /* 0x0000007e00547220 */ /* 0x040fe40000410000 */
[C---:B------:R-:W-:Y:S01]  /*c1f0*/  FMUL.FTZ R85, R0.reuse, R127 ;  /* 0x0000007f00557220 */ /* 0x040fe20000410000 */
[----:B---3--:R-:W-:Y:S01]  /*c200*/  @P0 MOV R3, 0x3f317218 ;  /* 0x3f31721800030802 */ /* 0x008fe20000000f00 */
[C---:B------:R-:W-:Y:S02]  /*c210*/  FMUL.FTZ R122, R0.reuse, R66 ;  /* 0x00000042007a7220 */ /* 0x040fe40000410000 */
[----:B------:R-:W-:Y:S02]  /*c220*/  FMUL.FTZ R123, R0, R67 ;  /* 0x00000043007b7220 */ /* 0x000fe40000410000 */
[----:B-----5:R-:W-:-:S02]  /*c230*/  @P0 FMUL.FTZ R2, R2, 0.69314718246459960938 ;  /* 0x3f31721802020820 */ /* 0x020fc40000410000 */
        /* <DEDUP_REMOVED lines=43> */
.L_x_881:
        /* <DEDUP_REMOVED lines=17> */
.L_x_903:
[----:B------:R-:W-:Y:S05]  /*c600*/  BSYNC B0 ;  /* 0x0000000000007941 */ /* 0x000fea0003800000 */
.L_x_902:
        /* <DEDUP_REMOVED lines=18> */
[----:B------:R-:W-:Y:S01]  /*c730*/  F2FP.BF16.PACK_AB R4, R153, R152 ;  /* 0x000000989904723e */ /* 0x000fe200000010ff */
        /* <DEDUP_REMOVED lines=67> */
[----:B----4-:R-:W2:Y:S01]  /*cb70*/  LDL R8, [R1+0xc] ;  /* 0x00000c0001087983 */ /* 0x010ea20000100800 */
[----:B------:R-:W-:-:S03]  /*cb80*/  F2FP.BF16.PACK_AB R2, R71, R70 ;  /* 0x000000464702723e */ /* 0x000fc600000010ff */
[----:B------:R1:W-:Y:S04]  /*cb90*/  STS [R12+0x8000], R0 ;  /* 0x008000000c007388 */ /* 0x0003e80000000800 */
[----:B------:R3:W-:Y:S04]  /*cba0*/  STS [R12+0x8400], R4 ;  /* 0x008400040c007388 */ /* 0x0007e80000000800 */
[----:B------:R4:W-:Y:S04]  /*cbb0*/  STS [R9+0x8000], R3 ;  /* 0x0080000309007388 */ /* 0x0009e80000000800 */
[----:B------:R4:W-:Y:S01]  /*cbc0*/  STS [R9+0x8400], R2 ;  /* 0x0084000209007388 */ /* 0x0009e20000000800 */
[----:B-1----:R-:W-:-:S02]  /*cbd0*/  F2FP.BF16.PACK_AB R0, R77, R76 ;  /* 0x0000004c4d00723e */ /* 0x002fc400000010ff */
[----:B---3--:R-:W-:-:S03]  /*cbe0*/  F2FP.BF16.PACK_AB R4, R83, R82 ;  /* 0x000000525304723e */ /* 0x008fc600000010ff */
[----:B------:R1:W-:Y:S01]  /*cbf0*/  STS [R11+0x8000], R0 ;  /* 0x008000000b007388 */ /* 0x0003e20000000800 */
[----:B----4-:R-:W-:-:S03]  /*cc00*/  F2FP.BF16.PACK_AB R3, R149, R148 ;  /* 0x000000949503723e */ /* 0x010fc600000010ff */
[----:B------:R3:W-:Y:S01]  /*cc10*/  STS [R11+0x8400], R4 ;  /* 0x008400040b007388 */ /* 0x0007e20000000800 */
[----:B------:R-:W-:-:S03]  /*cc20*/  F2FP.BF16.PACK_AB R2, R79, R78 ;  /* 0x0000004e4f02723e */ /* 0x000fc600000010ff */
[----:B------:R4:W-:Y:S04]  /*cc30*/  STS [R7+0x8000], R3 ;  /* 0x0080000307007388 */ /* 0x0009e80000000800 */
[----:B------:R4:W-:Y:S01]  /*cc40*/  STS [R7+0x8400], R2 ;  /* 0x0084000207007388 */ /* 0x0009e20000000800 */
[----:B------:R-:W-:Y:S02]  /*cc50*/  ISETP.NE.U32.AND P2, PT, RZ, c[0x0][0x508], PT ;  /* 0x00014200ff007a0c */ /* 0x000fe40003f45070 */
[----:B------:R-:W-:Y:S01]  /*cc60*/  ISETP.NE.U32.AND P1, PT, RZ, c[0x0][0x500], PT ;  /* 0x00014000ff007a0c */ /* 0x000fe20003f25070 */
[----:B------:R-:W2:Y:S01]  /*cc70*/  LDL.LU R9, [R1+0x18] ;  /* 0x0000180001097983 */ /* 0x000ea20000300800 */
[----:B------:R-:W-:Y:S01]  /*cc80*/  ISETP.NE.AND.EX P2, PT, RZ, c[0x0][0x50c], PT, P2 ;  /* 0x00014300ff007a0c */ /* 0x000fe20003f45320 */
[----:B------:R-:W-:Y:S01]  /*cc90*/  IMAD.MOV.U32 R12, RZ, RZ, c[0x0][0x388] ;  /* 0x0000e200ff0c7624 */ /* 0x000fe200078e00ff */
[----:B------:R-:W-:-:S02]  /*cca0*/  ISETP.NE.AND.EX P1, PT, RZ, c[0x0][0x504], PT, P1 ;  /* 0x00014100ff007a0c */ /* 0x000fc40003f25310 */
[----:B-1----:R-:W-:-:S05]  /*ccb0*/  F2FP.BF16.PACK_AB R0, R89, R88 ;  /* 0x000000585900723e */ /* 0x002fca00000010ff */
[----:B------:R1:W-:Y:S04]  /*ccc0*/  STS [R6+0x8000], R0 ;  /* 0x0080000006007388 */ /* 0x0003e80000000800 */
[----:B---3--:R-:W-:Y:S02]  /*ccd0*/  @P2 LEA R4, P0, R243, c[0x0][0x508], 0x2 ;  /* 0x00014200f3042a11 */ /* 0x008fe400078010ff */
[----:B----4-:R-:W-:Y:S02]  /*cce0*/  F2FP.BF16.PACK_AB R3, R75, R74 ;  /* 0x0000004a4b03723e */ /* 0x010fe400000010ff */
[----:B------:R-:W-:-:S03]  /*ccf0*/  F2FP.BF16.PACK_AB R2, R81, R80 ;  /* 0x000000505102723e */ /* 0x000fc600000010ff */
[----:B------:R3:W-:Y:S04]  /*cd00*/  STS [R6+0x8400], R3 ;  /* 0x0084000306007388 */ /* 0x0007e80000000800 */
[----:B------:R4:W-:Y:S01]  /*cd10*/  STS [R5+0x8000], R2 ;  /* 0x0080000205007388 */ /* 0x0009e20000000800 */
[----:B-1----:R-:W-:-:S05]  /*cd20*/  F2FP.BF16.PACK_AB R0, R63, R62 ;  /* 0x0000003e3f00723e */ /* 0x002fca00000010ff */
[----:B------:R1:W-:Y:S01]  /*cd30*/  STS [R5+0x8400], R0 ;  /* 0x0084000005007388 */ /* 0x0003e20000000800 */
[----:B---3--:R-:W-:Y:S01]  /*cd40*/  F2FP.BF16.PACK_AB R3, R57, R56 ;  /* 0x000000383903723e */ /* 0x008fe200000010ff */
[----:B------:R-:W-:Y:S02]  /*cd50*/  IMAD.MOV.U32 R6, RZ, RZ, 0x4 ;  /* 0x00000004ff067424 */ /* 0x000fe400078e00ff */
[----:B----4-:R-:W-:Y:S02]  /*cd60*/  IMAD.MOV.U32 R2, RZ, RZ, RZ ;  /* 0x000000ffff027224 */ /* 0x010fe400078e00ff */
[----:B------:R-:W-:Y:S01]  /*cd70*/  STS [R10+0x8000], R3 ;  /* 0x008000030a007388 */ /* 0x000fe20000000800 */
[----:B------:R-:W-:Y:S01]  /*cd80*/  IMAD.WIDE R6, R243, R6, c[0x0][0x500] ;  /* 0x00014000f3067625 */ /* 0x000fe200078e0206 */
[----:B-1----:R-:W-:-:S05]  /*cd90*/  F2FP.BF16.PACK_AB R0, R59, R58 ;  /* 0x0000003a3b00723e */ /* 0x002fca00000010ff */
[----:B------:R1:W-:Y:S04]  /*cda0*/  STS [R10+0x8400], R0 ;  /* 0x008400000a007388 */ /* 0x0003e80000000800 */
[----:B------:R-:W-:Y:S06]  /*cdb0*/  BAR.SYNC.DEFER_BLOCKING 0x1, 0x100 ;  /* 0x0044000000007b1d */ /* 0x000fec0000010000 */
[----:B------:R3:W5:Y:S01]  /*cdc0*/  @P1 LDG.E R2, [R6.64] ;  /* 0x0000000606021981 */ /* 0x000762000c1e1900 */
[----:B--2---:R-:W-:-:S05]  /*cdd0*/  @P2 LEA.HI.X R5, R243, c[0x0][0x50c], R8, 0x2, P0 ;  /* 0x00014300f3052a11 */ /* 0x004fca00000f1408 */
[----:B------:R3:W5:Y:S01]  /*cde0*/  @P2 LDG.E R12, [R4.64] ;  /* 0x00000006040c2981 */ /* 0x000762000c1e1900 */
[----:B------:R-:W-:-:S04]  /*cdf0*/  ISETP.NE.AND P0, PT, R9, RZ, PT ;  /* 0x000000ff0900720c */ /* 0x000fc80003f05270 */
[----:B-1----:R-:W-:Y:S01]  /*ce00*/  SEL R0, R9, c[0x0][0x3d4], P0 ;  /* 0x0000f50009007a07 */ /* 0x002fe20000000000 */
[----:B------:R-:W-:Y:S05]  /*ce10*/  @P2 BRA `(.L_x_906) ;  /* 0x0000004000002947 */ /* 0x000fea0003800000 */
[----:B---3--:R-:W-:Y:S05]  /*ce20*/  @!P1 BRA `(.L_x_906) ;  /* 0x0000003000009947 */ /* 0x008fea0003800000 */
[----:B-----5:R1:W2:Y:S04]  /*ce30*/  LDG.E R12, [R6.64] ;  /* 0x00000006060c7981 */ /* 0x0202a8000c1e1900 */
[----:B-1----:R-:W2:Y:S02]  /*ce40*/  LDG.E R6, [R6.64+0x4] ;  /* 0x0000040606067981 */ /* 0x002ea4000c1e1900 */
[----:B--2---:R-:W-:Y:S02]  /*ce50*/  IADD3 R12, -R12, R6, RZ ;  /* 0x000000060c0c7210 */ /* 0x004fe40007ffe1ff */
.L_x_906:
[----:B---3--:R-:W2:Y:S04]  /*ce60*/  LDL R3, [R1+0x4] ;  /* 0x0000040001037983 */ /* 0x008ea80000100800 */
[----:B------:R-:W3:Y:S04]  /*ce70*/  LDL R22, [R1] ;  /* 0x0000000001167983 */ /* 0x000ee80000100800 */
[----:B------:R-:W4:Y:S04]  /*ce80*/  LDL R13, [R1+0x1c] ;  /* 0x00001c00010d7983 */ /* 0x000f280000100800 */
[----:B------:R-:W4:Y:S01]  /*ce90*/  LDL R23, [R1+0x48] ;  /* 0x0000480001177983 */ /* 0x000f220000100800 */
[----:B------:R-:W-:Y:S01]  /*cea0*/  IMAD.MOV.U32 R10, RZ, RZ, 0x368 ;  /* 0x00000368ff0a7424 */ /* 0x000fe200078e00ff */
[----:B------:R-:W-:-:S04]  /*ceb0*/  ISETP.GT.AND P3, PT, R0, 0x1, PT ;  /* 0x000000010000780c */ /* 0x000fc80003f64270 */
[----:B------:R-:W-:-:S04]  /*cec0*/  SEL R10, R10, 0x328, P3 ;  /* 0x000003280a0a7807 */ /* 0x000fc80001800000 */
[----:B------:R-:W1:Y:S08]  /*ced0*/  LDC.64 R6, c[0x0][R10+0x170] ;  /* 0x00005c000a067b82 */ /* 0x000e700000000a00 */
[----:B------:R-:W3:Y:S08]  /*cee0*/  LDC.64 R14, c[0x0][R10+0x168] ;  /* 0x00005a000a0e7b82 */ /* 0x000ef00000000a00 */
[----:B------:R1:W2:Y:S08]  /*cef0*/  LDC.64 R18, c[0x0][R10+0x178] ;  /* 0x00005e000a127b82 */ /* 0x0002b00000000a00 */
[----:B------:R1:W2:Y:S01]  /*cf00*/  LDC.64 R16, c[0x0][R10+0x160] ;  /* 0x000058000a107b82 */ /* 0x0002a20000000a00 */
[----:B------:R-:W-:Y:S01]  /*cf10*/  ISETP.NE.U32.AND P0, PT, RZ, c[0x0][0x500], PT ;  /* 0x00014000ff007a0c */ /* 0x000fe20003f05070 */
[----:B------:R-:W-:-:S03]  /*cf20*/  IMAD.MOV.U32 R0, RZ, RZ, c[0x0][0x4e8] ;  /* 0x00013a00ff007624 */ /* 0x000fc600078e00ff */
[----:B------:R-:W-:Y:S02]  /*cf30*/  ISETP.NE.AND.EX P0, PT, RZ, c[0x0][0x504], PT, P0 ;  /* 0x00014100ff007a0c */ /* 0x000fe40003f05300 */
[----:B------:R-:W-:Y:S02]  /*cf40*/  ISETP.NE.AND P2, PT, R0, 0x1, PT ;  /* 0x000000010000780c */ /* 0x000fe40003f45270 */
[----:B------:R-:W-:Y:S02]  /*cf50*/  SEL R0, R243, RZ, !P0 ;  /* 0x000000fff3007207 */ /* 0x000fe40004000000 */
[----:B------:R-:W-:Y:S01]  /*cf60*/  SEL R5, R8, RZ, !P0 ;  /* 0x000000ff08057207 */ /* 0x000fe20004000000 */
[----:B------:R-:W2:Y:S02]  /*cf70*/  S2R R24, SR_TID.X ;  /* 0x0000000000187919 */ /* 0x000ea40000002100 */
[----:B-1----:R-:W-:-:S04]  /*cf80*/  IMAD R4, R7, R0, RZ ;  /* 0x0000000007047224 */ /* 0x002fc800078e02ff */
[C---:B------:R-:W-:Y:S02]  /*cf90*/  IMAD R11, R6.reuse, R5, R4 ;  /* 0x00000005060b7224 */ /* 0x040fe400078e0204 */
[----:B------:R-:W-:-:S04]  /*cfa0*/  IMAD.WIDE.U32 R6, R6, R0, RZ ;  /* 0x0000000006067225 */ /* 0x000fc800078e00ff */
[----:B--2---:R-:W-:-:S04]  /*cfb0*/  IMAD.IADD R3, R3, 0x1, R233 ;  /* 0x0000000103037824 */ /* 0x004fc800078e02e9 */
[----:B------:R-:W-:-:S04]  /*cfc0*/  @P2 IMAD.HI.U32 R5, R3, c[0x0][0x4ec], RZ ;  /* 0x00013b0003052a27 */ /* 0x000fc800078e00ff */
[----:B------:R-:W-:Y:S01]  /*cfd0*/  IMAD.MOV.U32 R4, RZ, RZ, R3 ;  /* 0x000000ffff047224 */ /* 0x000fe200078e0003 */
[----:B------:R-:W-:Y:S01]  /*cfe0*/  @P2 SHF.R.U32.HI R4, RZ, c[0x0][0x4f0], R5 ;  /* 0x00013c00ff042a19 */ /* 0x000fe20000011605 */
[----:B---3--:R-:W-:Y:S01]  /*cff0*/  IMAD.WIDE.U32 R8, R14, R22, RZ ;  /* 0x000000160e087225 */ /* 0x008fe200078e00ff */
[----:B----4-:R-:W-:-:S03]  /*d000*/  SEL R5, R13, RZ, P3 ;  /* 0x000000ff0d057207 */ /* 0x010fc60001800000 */
[----:B------:R-:W-:Y:S02]  /*d010*/  IMAD R10, R15, R22, RZ ;  /* 0x000000160f0a7224 */ /* 0x000fe400078e02ff */
        /* <DEDUP_REMOVED lines=20> */
[----:B------:R-:W-:Y:S01]  /*d160*/  SHF.R.S32.HI R15, RZ, 0x1f, R24 ;  /* 0x0000001fff0f7819 */ /* 0x000fe20000011418 */
[----:B------:R-:W-:Y:S01]  /*d170*/  IMAD.IADD R5, R5, 0x1, R7 ;  /* 0x0000000105057824 */ /* 0x000fe200078e0207 */
[C---:B------:R-:W-:Y:S02]  /*d180*/  LEA R8, P0, R4.reuse, R8, 0x2 ;  /* 0x0000000804087211 */ /* 0x040fe400078010ff */
[----:B------:R-:W-:Y:S02]  /*d190*/  SEL R9, R9, c[0x0][0x454], P3 ;  /* 0x0001150009097a07 */ /* 0x000fe40001800000 */
[----:B------:R-:W-:Y:S02]  /*d1a0*/  LEA.HI R15, R15, R24, RZ, 0x5 ;  /* 0x000000180f0f7211 */ /* 0x000fe400078f28ff */
[----:B------:R-:W-:Y:S02]  /*d1b0*/  LEA.HI.X R4, R4, R9, R5, 0x2, P0 ;  /* 0x0000000904047211 */ /* 0x000fe400000f1405 */
[----:B------:R-:W-:Y:S01]  /*d1c0*/  LOP3.LUT R15, R15, 0xffffffe0, RZ, 0xc0, !PT ;  /* 0xffffffe00f0f7812 */ /* 0x000fe200078ec0ff */
[----:B------:R-:W-:Y:S01]  /*d1d0*/  SHFL.IDX PT, R10, R8, RZ, 0x1c1f ;  /* 0x001c1fff080a7589 */ /* 0x000fe200000e0000 */
[----:B------:R-:W-:-:S03]  /*d1e0*/  IMAD.IADD R5, R23, 0x1, R233 ;  /* 0x0000000117057824 */ /* 0x000fc600078e02e9 */
[----:B------:R-:W1:Y:S01]  /*d1f0*/  SHFL.IDX PT, R11, R4, RZ, 0x1c1f ;  /* 0x001c1fff040b7589 */ /* 0x000e6200000e0000 */
[----:B------:R-:W-:-:S03]  /*d200*/  IMAD.IADD R15, R24, 0x1, -R15 ;  /* 0x00000001180f7824 */ /* 0x000fc600078e0a0f */
        /* <DEDUP_REMOVED lines=62> */
.L_x_975:
[----:B------:R-:W-:Y:S05]  /*d5f0*/  BRA.DIV ~URZ, `(.L_x_909) ;  /* 0x00003d527f007947 */ /* 0x000fea000b800000 */
[----:B------:R3:W4:Y:S02]  /*d600*/  SHFL.IDX PT, R0, R13, RZ, 0x181f ;  /* 0x00181fff0d007589 */ /* 0x00072400000e0000 */
.L_x_976:
[----:B------:R-:W-:Y:S01]  /*d610*/  ISETP.GE.AND P0, PT, R11, R4, PT ;  /* 0x000000040b00720c */ /* 0x000fe20003f06270 */
[----:B------:R-:W-:-:S12]  /*d620*/  BSSY B0, `(.L_x_910) ;  /* 0x0000010000007945 */ /* 0x000fd80003800000 */
[----:B------:R-:W-:Y:S05]  /*d630*/  @P0 BRA `(.L_x_911) ;  /* 0x000000e000000947 */ /* 0x000fea0003800000 */
[----:B------:R-:W5:Y:S04]  /*d640*/  LDL R14, [R1+0x14] ;  /* 0x00001400010e7983 */ /* 0x000f680000100800 */
[----:B---3--:R-:W3:Y:S01]  /*d650*/  LDL R5, [R1+0x10] ;  /* 0x0000100001057983 */ /* 0x008ee20000100800 */
        /* <DEDUP_REMOVED lines=12> */
.L_x_911:
[----:B------:R-:W-:Y:S05]  /*d720*/  BSYNC B0 ;  /* 0x0000000000007941 */ /* 0x000fea0003800000 */
.L_x_910:
[----:B------:R-:W-:Y:S05]  /*d730*/  BRA.DIV ~URZ, `(.L_x_912) ;  /* 0x00003c727f007947 */ /* 0x000fea000b800000 */
[----:B--2---:R2:W1:Y:S04]  /*d740*/  SHFL.IDX PT, R10, R12, 0x1, 0x181f ;  /* 0x00381f000c0a7f89 */ /* 0x00446800000e0000 */
[----:B----4-:R2:W4:Y:S02]  /*d750*/  SHFL.IDX PT, R0, R13, 0x1, 0x181f ;  /* 0x00381f000d007f89 */ /* 0x01052400000e0000 */
.L_x_977:
[----:B------:R-:W-:Y:S01]  /*d760*/  IADD3 R2, R11, 0x20, RZ ;  /* 0x000000200b027810 */ /* 0x000fe20007ffe0ff */
[----:B------:R-:W-:Y:S03]  /*d770*/  BSSY B0, `(.L_x_913) ;  /* 0x0000011000007945 */ /* 0x000fe60003800000 */
[----:B------:R-:W-:-:S13]  /*d780*/  ISETP.GE.AND P0, PT, R2, R4, PT ;  /* 0x000000040200720c */ /* 0x000fda0003f06270 */
[----:B------:R-:W-:Y:S05]  /*d790*/  @P0 BRA `(.L_x_914) ;  /* 0x000000e000000947 */ /* 0x000fea0003800000 */
[----:B------:R-:W5:Y:S04]  /*d7a0*/  LDL R14, [R1+0x14] ;  /* 0x00001400010e7983 */ /* 0x000f680000100800 */
[----:B--2---:R-:W2:Y:S01]  /*d7b0*/  LDL R5, [R1+0x10] ;  /* 0x0000100001057983 */ /* 0x004ea20000100800 */
        /* <DEDUP_REMOVED lines=12> */
.L_x_914:
[----:B------:R-:W-:Y:S05]  /*d880*/  BSYNC B0 ;  /* 0x0000000000007941 */ /* 0x000fea0003800000 */
.L_x_913:
[----:B------:R-:W-:Y:S05]  /*d890*/  BRA.DIV ~URZ, `(.L_x_915) ;  /* 0x00003bd27f007947 */ /* 0x000fea000b800000 */
[----:B-1----:R1:W2:Y:S02]  /*d8a0*/  SHFL.IDX PT, R10, R12, 0x2, 0x181f ;  /* 0x00581f000c0a7f89 */ /* 0x0022a400000e0000 */
.L_x_978:
[----:B------:R-:W-:Y:S05]  /*d8b0*/  BRA.DIV ~URZ, `(.L_x_916) ;  /* 0x00003c227f007947 */ /* 0x000fea000b800000 */
[----:B----4-:R4:W1:Y:S02]  /*d8c0*/  SHFL.IDX PT, R0, R13, 0x2, 0x181f ;  /* 0x00581f000d007f89 */ /* 0x01086400000e0000 */
.L_x_979:
[----:B------:R-:W-:Y:S01]  /*d8d0*/  IADD3 R2, R11, 0x40, RZ ;  /* 0x000000400b027810 */ /* 0x000fe20007ffe0ff */
[----:B------:R-:W-:Y:S03]  /*d8e0*/  BSSY B0, `(.L_x_917) ;  /* 0x0000011000007945 */ /* 0x000fe60003800000 */
[----:B------:R-:W-:-:S13]  /*d8f0*/  ISETP.GE.AND P0, PT, R2, R4, PT ;  /* 0x000000040200720c */ /* 0x000fda0003f06270 */
[----:B------:R-:W-:Y:S05]  /*d900*/  @P0 BRA `(.L_x_918) ;  /* 0x000000e000000947 */ /* 0x000fea0003800000 */
[----:B------:R-:W5:Y:S04]  /*d910*/  LDL R14, [R1+0x14] ;  /* 0x00001400010e7983 */ /* 0x000f680000100800 */
[----:B---3--:R-:W3:Y:S01]  /*d920*/  LDL R5, [R1+0x10] ;  /* 0x0000100001057983 */ /* 0x008ee20000100800 */
        /* <DEDUP_REMOVED lines=12> */
.L_x_918:
[----:B------:R-:W-:Y:S05]  /*d9f0*/  BSYNC B0 ;  /* 0x0000000000007941 */ /* 0x000fea0003800000 */
.L_x_917:
[----:B------:R-:W-:Y:S05]  /*da00*/  BRA.DIV ~URZ, `(.L_x_919) ;  /* 0x00003b327f007947 */ /* 0x000fea000b800000 */
[----:B-1----:R1:W3:Y:S04]  /*da10*/  SHFL.IDX PT, R6, R12, 0x3, 0x181f ;  /* 0x00781f000c067f89 */ /* 0x0022e800000e0000 */
[----:B------:R1:W4:Y:S02]  /*da20*/  SHFL.IDX PT, R0, R13, 0x3, 0x181f ;  /* 0x00781f000d007f89 */ /* 0x00032400000e0000 */
.L_x_980:
        /* <DEDUP_REMOVED lines=14> */
[----:B------:R-:W4:Y:S01]  /*db10*/  LDL R7, [R1+0x10] ;  /* 0x0000100001077983 */ /* 0x000f220000100800 */
[----:B---3--:R-:W-:-:S04]  /*db20*/  LEA R2, P0, R239, R0, 0x1 ;  /* 0x00000000ef027211 */ /* 0x008fc800078008ff */
[----:B----4-:R-:W-:-:S05]  /*db30*/  LEA.HI.X R3, R239, R6, R7, 0x1, P0 ;  /* 0x00000006ef037211 */ /* 0x010fca00000f0c07 */
[----:B------:R3:W-:Y:S01]  /*db40*/  ST.E.128 [R2.64], R60 ;  /* 0x0000003c02007985 */ /* 0x0007e2000c101d06 */
[----:B------:R-:W-:Y:S05]  /*db50*/  BRA `(.L_x_920) ;  /* 0x00001f4000007947 */ /* 0x000fea0003800000 */
.L_x_907:
        /* <DEDUP_REMOVED lines=34> */
.L_x_981:
[----:B------:R-:W-:Y:S05]  /*dd80*/  BRA.DIV ~URZ, `(.L_x_922) ;  /* 0x000038e27f007947 */ /* 0x000fea000b800000 */
[----:B------:R3:W4:Y:S02]  /*dd90*/  SHFL.IDX PT, R0, R33, RZ, 0x1c1f ;  /* 0x001c1fff21007589 */ /* 0x00072400000e0000 */
.L_x_982:
        /* <DEDUP_REMOVED lines=48> */
[----:B------:R-:W-:Y:S02]  /*e0a0*/  ISETP.GE.AND P6, PT, R16, c[0x0][0x3c8], PT ;  /* 0x0000f20010007a0c */ /* 0x000fe40003fc6270 */
[C---:B------:R-:W-:Y:S02]  /*e0b0*/  IADD3 R87, R229.reuse, 0xb0, RZ ;  /* 0x000000b0e5577810 */ /* 0x040fe40007ffe0ff */
[C---:B------:R-:W-:Y:S01]  /*e0c0*/  IADD3 R5, R229.reuse, 0xb8, RZ ;  /* 0x000000b8e5057810 */ /* 0x040fe20007ffe0ff */
[----:B----4-:R-:W-:Y:S01]  /*e0d0*/  @!P4 IMAD.MOV.U32 R6, RZ, RZ, R0 ;  /* 0x000000ffff06c224 */ /* 0x010fe200078e0000 */
[----:B------:R-:W-:Y:S01]  /*e0e0*/  IADD3 R90, R229, 0xb0, RZ ;  /* 0x000000b0e55a7810 */ /* 0x000fe20007ffe0ff */
[----:B--2---:R-:W-:Y:S01]  /*e0f0*/  @!P4 IMAD.MOV.U32 R7, RZ, RZ, R4 ;  /* 0x000000ffff07c224 */ /* 0x004fe200078e0004 */
[----:B------:R-:W-:-:S02]  /*e100*/  @!P2 LEA R2, P3, R13, R0, 0x2 ;  /* 0x000000000d02a211 */ /* 0x000fc400078610ff */
[C---:B------:R-:W-:Y:S01]  /*e110*/  IADD3 R55, R229.reuse, 0xb8, RZ ;  /* 0x000000b8e5377810 */ /* 0x040fe20007ffe0ff */
[----:B------:R-:W-:Y:S01]  /*e120*/  @!P4 IMAD.WIDE R6, R229, 0x4, R6 ;  /* 0x00000004e506c825 */ /* 0x000fe200078e0206 */
[----:B------:R-:W-:Y:S02]  /*e130*/  @!P2 LEA.HI.X R3, R13, R4, R35, 0x2, P3 ;  /* 0x000000040d03a211 */ /* 0x000fe400018f1423 */
[----:B------:R-:W-:Y:S02]  /*e140*/  SHF.R.S32.HI R90, RZ, 0x1f, R90 ;  /* 0x0000001fff5a7819 */ /* 0x000fe4000001145a */
[----:B------:R2:W-:Y:S01]  /*e150*/  @!P4 ST.E.64 [R6.64], R144 ;  /* 0x000000900600c985 */ /* 0x0005e2000c101b06 */
[----:B------:R-:W-:-:S03]  /*e160*/  SHF.R.S32.HI R55, RZ, 0x1f, R55 ;  /* 0x0000001fff377819 */ /* 0x000fc60000011437 */
        /* <DEDUP_REMOVED lines=45> */
[----:B------:R-:W-:Y:S02]  /*e440*/  @!P2 LEA.HI.X R3, R25, R4, R46, 0x2, P3 ;  /* 0x000000041903a211 */ /* 0x000fe400018f142e */
[----:B------:R-:W-:Y:S01]  /*e450*/  ISETP.GE.AND P4, PT, R28, c[0x0][0x3c8], PT ;  /* 0x0000f2001c007a0c */ /* 0x000fe20003f86270 */
[----:B------:R2:W-:Y:S01]  /*e460*/  @!P6 ST.E.64 [R6.64], R140 ;  /* 0x0000008c0600e985 */ /* 0x0005e2000c101b06 */
[----:B------:R-:W-:-:S03]  /*e470*/  ISETP.GE.AND P6, PT, R29, c[0x0][0x3c8], PT ;  /* 0x0000f2001d007a0c */ /* 0x000fc60003fc6270 */
[----:B------:R4:W-:Y:S01]  /*e480*/  @!P2 ST.E.64 [R2.64], R142 ;  /* 0x0000008e0200a985 */ /* 0x0009e2000c101b06 */
[CC--:B--2---:R-:W-:Y:S02]  /*e490*/  @!P5 LEA R6, P3, R26.reuse, R0.reuse, 0x2 ;  /* 0x000000001a06d211 */ /* 0x0c4fe400078610ff */
[C---:B----4-:R-:W-:Y:S02]  /*e4a0*/  @!P1 LEA R2, P2, R27.reuse, R0, 0x2 ;  /* 0x000000001b029211 */ /* 0x050fe400078410ff */
[-C--:B------:R-:W-:Y:S02]  /*e4b0*/  @!P5 LEA.HI.X R7, R26, R4.reuse, R47, 0x2, P3 ;  /* 0x000000041a07d211 */ /* 0x080fe400018f142f */
[----:B------:R-:W-:Y:S02]  /*e4c0*/  ISETP.GE.AND P3, PT, R30, c[0x0][0x3c8], PT ;  /* 0x0000f2001e007a0c */ /* 0x000fe40003f66270 */
[----:B------:R-:W-:Y:S01]  /*e4d0*/  @!P1 LEA.HI.X R3, R27, R4, R48, 0x2, P2 ;  /* 0x000000041b039211 */ /* 0x000fe200010f1430 */
[----:B------:R2:W-:Y:S01]  /*e4e0*/  @!P5 ST.E.64 [R6.64], R60 ;  /* 0x0000003c0600d985 */ /* 0x0005e2000c101b06 */
[----:B------:R-:W-:-:S03]  /*e4f0*/  @!P6 LEA R8, P2, R29, R0, 0x2 ;  /* 0x000000001d08e211 */ /* 0x000fc600078410ff */
[----:B------:R4:W-:Y:S01]  /*e500*/  @!P1 ST.E.64 [R2.64], R64 ;  /* 0x0000004002009985 */ /* 0x0009e2000c101b06 */
[----:B------:R-:W-:Y:S02]  /*e510*/  ISETP.GE.AND P1, PT, R31, c[0x0][0x3c8], PT ;  /* 0x0000f2001f007a0c */ /* 0x000fe40003f26270 */
[----:B------:R-:W-:-:S05]  /*e520*/  @!P6 LEA.HI.X R9, R29, R4, R50, 0x2, P2 ;  /* 0x000000041d09e211 */ /* 0x000fca00010f1432 */
[----:B------:R-:W-:Y:S01]  /*e530*/  @!P6 ST.E.64 [R8.64], R146 ;  /* 0x000000920800e985 */ /* 0x000fe2000c101b06 */
[----:B------:R-:W-:Y:S02]  /*e540*/  ISETP.GE.AND P6, PT, R32, c[0x0][0x3c8], PT ;  /* 0x0000f20020007a0c */ /* 0x000fe40003fc6270 */
[-C--:B--2---:R-:W-:Y:S02]  /*e550*/  @!P3 LEA R6, P2, R30, R0.reuse, 0x2 ;  /* 0x000000001e06b211 */ /* 0x084fe400078410ff */
[----:B----4-:R-:W-:Y:S02]  /*e560*/  @!P4 LEA R2, P5, R28, R0, 0x2 ;  /* 0x000000001c02c211 */ /* 0x010fe400078a10ff */
[-C--:B------:R-:W-:Y:S02]  /*e570*/  @!P3 LEA.HI.X R7, R30, R4.reuse, R51, 0x2, P2 ;  /* 0x000000041e07b211 */ /* 0x080fe400010f1433 */
[----:B------:R-:W-:Y:S02]  /*e580*/  @!P4 LEA.HI.X R3, R28, R4, R49, 0x2, P5 ;  /* 0x000000041c03c211 */ /* 0x000fe400028f1431 */
[----:B------:R-:W-:-:S03]  /*e590*/  ISETP.GE.AND P5, PT, R91, c[0x0][0x3c8], PT ;  /* 0x0000f2005b007a0c */ /* 0x000fc60003fa6270 */
[----:B------:R2:W-:Y:S01]  /*e5a0*/  @!P4 ST.E.64 [R2.64], R68 ;  /* 0x000000440200c985 */ /* 0x0005e2000c101b06 */
[----:B------:R-:W-:-:S03]  /*e5b0*/  ISETP.GE.AND P4, PT, R87, c[0x0][0x3c8], PT ;  /* 0x0000f20057007a0c */ /* 0x000fc60003f86270 */
[----:B------:R4:W-:Y:S01]  /*e5c0*/  @!P3 ST.E.64 [R6.64], R72 ;  /* 0x000000480600b985 */ /* 0x0009e2000c101b06 */
[----:B------:R-:W-:Y:S02]  /*e5d0*/  ISETP.GE.AND P3, PT, R5, c[0x0][0x3c8], PT ;  /* 0x0000f20005007a0c */ /* 0x000fe40003f66270 */
[----:B--2---:R-:W-:-:S04]  /*e5e0*/  @!P1 LEA R2, P2, R31, R0, 0x2 ;  /* 0x000000001f029211 */ /* 0x004fc800078410ff */
[----:B------:R-:W-:Y:S02]  /*e5f0*/  @!P1 LEA.HI.X R3, R31, R4, R52, 0x2, P2 ;  /* 0x000000041f039211 */ /* 0x000fe400010f1434 */
[----:B------:R-:W-:-:S03]  /*e600*/  @!P6 LEA R10, P2, R32, R0, 0x2 ;  /* 0x00000000200ae211 */ /* 0x000fc600078410ff */
[----:B------:R2:W-:Y:S01]  /*e610*/  @!P1 ST.E.64 [R2.64], R76 ;  /* 0x0000004c02009985 */ /* 0x0005e2000c101b06 */
[----:B------:R-:W-:Y:S02]  /*e620*/  @!P5 LEA R8, P1, R91, R0, 0x2 ;  /* 0x000000005b08d211 */ /* 0x000fe400078210ff */
[----:B------:R-:W-:Y:S02]  /*e630*/  @!P6 LEA.HI.X R11, R32, R4, R54, 0x2, P2 ;  /* 0x00000004200be211 */ /* 0x000fe400010f1436 */
[----:B----4-:R-:W-:Y:S02]  /*e640*/  @!P4 LEA R6, P2, R87, R0, 0x2 ;  /* 0x000000005706c211 */ /* 0x010fe400078410ff */
        /* <DEDUP_REMOVED lines=8> */
.L_x_924:
[----:B------:R-:W-:Y:S05]  /*e6d0*/  BSYNC B0 ;  /* 0x0000000000007941 */ /* 0x000fea0003800000 */
.L_x_923:
[----:B------:R-:W-:Y:S05]  /*e6e0*/  BRA.DIV ~URZ, `(.L_x_925) ;  /* 0x00002fe27f007947 */ /* 0x000fea000b800000 */
[----:B--2---:R2:W1:Y:S04]  /*e6f0*/  SHFL.IDX PT, R4, R12, 0x1, 0x1c1f ;  /* 0x003c1f000c047f89 */ /* 0x00446800000e0000 */
[----:B----4-:R2:W4:Y:S02]  /*e700*/  SHFL.IDX PT, R0, R33, 0x1, 0x1c1f ;  /* 0x003c1f0021007f89 */ /* 0x01052400000e0000 */
.L_x_983:
        /* <DEDUP_REMOVED lines=8> */
[CC--:B----4-:R-:W-:Y:S02]  /*e790*/  @!P2 LEA R10, P6, R14.reuse, R0.reuse, 0x2 ;  /* 0x000000000e0aa211 */ /* 0x0d0fe400078c10ff */
[----:B-12---:R-:W-:Y:S02]  /*e7a0*/  @!P3 LEA R12, P0, R13, R0, 0x2 ;  /* 0x000000000d0cb211 */ /* 0x006fe400078010ff */
[----:B------:R-:W-:Y:S01]  /*e7b0*/  @!P2 LEA.HI.X R11, R14, R4, R34, 0x2, P6 ;  /* 0x000000040e0ba211 */ /* 0x000fe200030f1422 */
[----:B------:R-:W-:Y:S01]  /*e7c0*/  @!P4 IMAD.MOV.U32 R14, RZ, RZ, R0 ;  /* 0x000000ffff0ec224 */ /* 0x000fe200078e0000 */
[----:B------:R-:W-:-:S02]  /*e7d0*/  @!P1 LEA R8, P6, R15, R0, 0x2 ;  /* 0x000000000f089211 */ /* 0x000fc400078c10ff */
[-C--:B------:R-:W-:Y:S02]  /*e7e0*/  @!P3 LEA.HI.X R13, R13, R4.reuse, R35, 0x2, P0 ;  /* 0x000000040d0db211 */ /* 0x080fe400000f1423 */
[----:B------:R-:W-:Y:S01]  /*e7f0*/  @!P1 LEA.HI.X R9, R15, R4, R36, 0x2, P6 ;  /* 0x000000040f099211 */ /* 0x000fe200030f1424 */
[----:B------:R-:W-:Y:S01]  /*e800*/  @!P4 IMAD.MOV.U32 R15, RZ, RZ, R4 ;  /* 0x000000ffff0fc224 */ /* 0x000fe200078e0004 */
[----:B------:R-:W-:Y:S02]  /*e810*/  ISETP.GE.AND P0, PT, R17, c[0x0][0x3c8], PT ;  /* 0x0000f20011007a0c */ /* 0x000fe40003f06270 */
[C---:B------:R-:W-:Y:S01]  /*e820*/  @!P5 LEA R6, P6, R16.reuse, R0, 0x2 ;  /* 0x000000001006d211 */ /* 0x040fe200078c10ff */
[C---:B------:R-:W-:Y:S01]  /*e830*/  @!P4 IMAD.WIDE R14, R229.reuse, 0x4, R14 ;  /* 0x00000004e50ec825 */ /* 0x040fe200078e020e */
[----:B---3--:R-:W-:Y:S02]  /*e840*/  IADD3 R33, R229, 0xb0, RZ ;  /* 0x000000b0e5217810 */ /* 0x008fe40007ffe0ff */
[----:B------:R-:W-:-:S02]  /*e850*/  @!P5 LEA.HI.X R7, R16, R4, R37, 0x2, P6 ;  /* 0x000000041007d211 */ /* 0x000fc400030f1425 */
[----:B------:R-:W-:Y:S01]  /*e860*/  @!P4 ST.E.64 [R14.64], R160 ;  /* 0x000000a00e00c985 */ /* 0x000fe2000c101b06 */
[----:B------:R-:W-:Y:S02]  /*e870*/  ISETP.GE.AND P4, PT, R18, c[0x0][0x3c8], PT ;  /* 0x0000f20012007a0c */ /* 0x000fe40003f86270 */
[----:B------:R-:W-:Y:S01]  /*e880*/  SHF.R.S32.HI R33, RZ, 0x1f, R33 ;  /* 0x0000001fff217819 */ /* 0x000fe20000011421 */
[----:B------:R-:W-:Y:S01]  /*e890*/  @!P3 ST.E.64 [R12.64], R154 ;  /* 0x0000009a0c00b985 */ /* 0x000fe2000c101b06 */
[----:B------:R-:W-:Y:S02]  /*e8a0*/  @!P0 LEA R2, P6, R17, R0, 0x2 ;  /* 0x0000000011028211 */ /* 0x000fe400078c10ff */
[----:B------:R-:W-:Y:S01]  /*e8b0*/  ISETP.GE.AND P3, PT, R19, c[0x0][0x3c8], PT ;  /* 0x0000f20013007a0c */ /* 0x000fe20003f66270 */
[----:B------:R-:W-:Y:S01]  /*e8c0*/  @!P2 ST.E.64 [R10.64], R150 ;  /* 0x000000960a00a985 */ /* 0x000fe2000c101b06 */
[----:B------:R-:W-:Y:S02]  /*e8d0*/  ISETP.GE.AND P2, PT, R21, c[0x0][0x3c8], PT ;  /* 0x0000f20015007a0c */ /* 0x000fe40003f46270 */
[----:B------:R-:W-:Y:S01]  /*e8e0*/  @!P0 LEA.HI.X R3, R17, R4, R38, 0x2, P6 ;  /* 0x0000000411038211 */ /* 0x000fe200030f1426 */
[----:B------:R-:W-:Y:S01]  /*e8f0*/  @!P1 ST.E.64 [R8.64], R106 ;  /* 0x0000006a08009985 */ /* 0x000fe2000c101b06 */
[----:B------:R-:W-:-:S03]  /*e900*/  ISETP.GE.AND P1, PT, R20, c[0x0][0x3c8], PT ;  /* 0x0000f20014007a0c */ /* 0x000fc60003f26270 */
[----:B------:R1:W-:Y:S01]  /*e910*/  @!P5 ST.E.64 [R6.64], R92 ;  /* 0x0000005c0600d985 */ /* 0x0003e2000c101b06 */
[----:B------:R-:W-:-:S03]  /*e920*/  ISETP.GE.AND P5, PT, R22, c[0x0][0x3c8], PT ;  /* 0x0000f20016007a0c */ /* 0x000fc60003fa6270 */
[----:B------:R2:W-:Y:S01]  /*e930*/  @!P0 ST.E.64 [R2.64], R84 ;  /* 0x0000005402008985 */ /* 0x0005e2000c101b06 */
        /* <DEDUP_REMOVED lines=72> */
.L_x_905:
[----:B------:R-:W2:Y:S04]  /*edc0*/  LDL.LU R7, [R1+0x18] ;  /* 0x0000180001077983 */ /* 0x000ea80000300800 */
[----:B------:R-:W3:Y:S01]  /*edd0*/  LDL R6, [R1+0xc] ;  /* 0x00000c0001067983 */ /* 0x000ee20000100800 */
[----:B------:R-:W-:Y:S01]  /*ede0*/  ISETP.NE.U32.AND P1, PT, RZ, c[0x0][0x508], PT ;  /* 0x00014200ff007a0c */ /* 0x000fe20003f25070 */
[----:B------:R-:W-:Y:S01]  /*edf0*/  IMAD.MOV.U32 R4, RZ, RZ, 0x4 ;  /* 0x00000004ff047424 */ /* 0x000fe200078e00ff */
[----:B------:R-:W-:Y:S01]  /*ee00*/  ISETP.NE.U32.AND P2, PT, RZ, c[0x0][0x500], PT ;  /* 0x00014000ff007a0c */ /* 0x000fe20003f45070 */
[----:B------:R-:W-:Y:S01]  /*ee10*/  IMAD.MOV.U32 R0, RZ, RZ, RZ ;  /* 0x000000ffff007224 */ /* 0x000fe200078e00ff */
[----:B------:R-:W-:Y:S01]  /*ee20*/  ISETP.NE.AND.EX P1, PT, RZ, c[0x0][0x50c], PT, P1 ;  /* 0x00014300ff007a0c */ /* 0x000fe20003f25310 */
[----:B------:R-:W-:Y:S01]  /*ee30*/  IMAD.MOV.U32 R18, RZ, RZ, c[0x0][0x388] ;  /* 0x0000e200ff127624 */ /* 0x000fe200078e00ff */
[----:B------:R-:W-:Y:S01]  /*ee40*/  ISETP.NE.AND.EX P2, PT, RZ, c[0x0][0x504], PT, P2 ;  /* 0x00014100ff007a0c */ /* 0x000fe20003f45320 */
[----:B-1----:R-:W-:-:S10]  /*ee50*/  IMAD.WIDE R4, R243, R4, c[0x0][0x500] ;  /* 0x00014000f3047625 */ /* 0x002fd400078e0204 */
[C---:B------:R-:W-:Y:S02]  /*ee60*/  @P1 LEA R2, P0, R243.reuse, c[0x0][0x508], 0x2 ;  /* 0x00014200f3021a11 */ /* 0x040fe400078010ff */
[----:B------:R1:W5:Y:S02]  /*ee70*/  @P2 LDG.E R0, [R4.64] ;  /* 0x0000000604002981 */ /* 0x000364000c1e1900 */
[----:B---3--:R-:W-:-:S05]  /*ee80*/  @P1 LEA.HI.X R3, R243, c[0x0][0x50c], R6, 0x2, P0 ;  /* 0x00014300f3031a11 */ /* 0x008fca00000f1406 */
[----:B------:R1:W5:Y:S01]  /*ee90*/  @P1 LDG.E R18, [R2.64] ;  /* 0x0000000602121981 */ /* 0x000362000c1e1900 */
[----:B--2---:R-:W-:-:S04]  /*eea0*/  ISETP.NE.AND P0, PT, R7, RZ, PT ;  /* 0x000000ff0700720c */ /* 0x004fc80003f05270 */
[----:B------:R-:W-:Y:S01]  /*eeb0*/  SEL R17, R7, c[0x0][0x3d4], P0 ;  /* 0x0000f50007117a07 */ /* 0x000fe20000000000 */
[----:B------:R-:W-:Y:S05]  /*eec0*/  @P1 BRA `(.L_x_926) ;  /* 0x0000004000001947 */ /* 0x000fea0003800000 */
[----:B------:R-:W-:Y:S05]  /*eed0*/  @!P2 BRA `(.L_x_926) ;  /* 0x000000300000a947 */ /* 0x000fea0003800000 */
[----:B-1----:R1:W2:Y:S04]  /*eee0*/  LDG.E R2, [R4.64] ;  /* 0x0000000604027981 */ /* 0x0022a8000c1e1900 */
[----:B-1----:R-:W2:Y:S02]  /*eef0*/  LDG.E R4, [R4.64+0x4] ;  /* 0x0000040604047981 */ /* 0x002ea4000c1e1900 */
[----:B--2--5:R-:W-:Y:S02]  /*ef00*/  IADD3 R18, -R2, R4, RZ ;  /* 0x0000000402127210 */ /* 0x024fe40007ffe1ff */
.L_x_926:
        /* <DEDUP_REMOVED lines=8> */
[----:B------:R-:W-:-:S04]  /*ef90*/  IADD3 R9, R233, R3, RZ ;  /* 0x00000003e9097210 */ /* 0x000fc80007ffe0ff */
[----:B------:R-:W-:-:S13]  /*efa0*/  ISETP.GE.AND P0, PT, R9, R2, PT ;  /* 0x000000020900720c */ /* 0x000fda0003f06270 */
[----:B------:R-:W-:Y:S05]  /*efb0*/  @P0 BRA `(.L_x_928) ;  /* 0x000002d000000947 */ /* 0x000fea0003800000 */
[----:B------:R-:W2:Y:S04]  /*efc0*/  LDL R4, [R1] ;  /* 0x0000000001047983 */ /* 0x000ea80000100800 */
[----:B------:R-:W3:Y:S01]  /*efd0*/  LDL.LU R21, [R1+0x1c] ;  /* 0x00001c0001157983 */ /* 0x000ee20000300800 */
[----:B------:R-:W-:Y:S01]  /*efe0*/  IMAD.MOV.U32 R2, RZ, RZ, 0x368 ;  /* 0x00000368ff027424 */ /* 0x000fe200078e00ff */
[----:B------:R-:W-:-:S04]  /*eff0*/  ISETP.GT.AND P2, PT, R17, 0x1, PT ;  /* 0x000000011100780c */ /* 0x000fc80003f44270 */
[----:B------:R-:W-:-:S04]  /*f000*/  SEL R2, R2, 0x328, P2 ;  /* 0x0000032802027807 */ /* 0x000fc80001000000 */
[----:B------:R1:W4:Y:S08]  /*f010*/  LDC.64 R10, c[0x0][R2+0x170] ;  /* 0x00005c00020a7b82 */ /* 0x0003300000000a00 */
[----:B------:R1:W2:Y:S08]  /*f020*/  LDC.64 R6, c[0x0][R2+0x168] ;  /* 0x00005a0002067b82 */ /* 0x0002b00000000a00 */
[----:B------:R1:W5:Y:S08]  /*f030*/  LDC.64 R14, c[0x0][R2+0x178] ;  /* 0x00005e00020e7b82 */ /* 0x0003700000000a00 */
[----:B------:R1:W2:Y:S02]  /*f040*/  LDC.64 R12, c[0x0][R2+0x160] ;  /* 0x00005800020c7b82 */ /* 0x0002a40000000a00 */
[----:B-1----:R-:W-:-:S02]  /*f050*/  IMAD.MOV.U32 R2, RZ, RZ, c[0x0][0x4e8] ;  /* 0x00013a00ff027624 */ /* 0x002fc400078e00ff */
[----:B----4-:R-:W-:-:S03]  /*f060*/  IMAD R3, R11, R8, RZ ;  /* 0x000000080b037224 */ /* 0x010fc600078e02ff */
[----:B------:R-:W-:Y:S02]  /*f070*/  ISETP.NE.AND P0, PT, R2, 0x1, PT ;  /* 0x000000010200780c */ /* 0x000fe40003f05270 */
[----:B------:R-:W-:-:S11]  /*f080*/  MOV R2, R9 ;  /* 0x0000000900027202 */ /* 0x000fd60000000f00 */
[----:B------:R-:W-:-:S05]  /*f090*/  @P0 IMAD.HI.U32 R19, R9, c[0x0][0x4ec], RZ ;  /* 0x00013b0009130a27 */ /* 0x000fca00078e00ff */
[----:B------:R-:W-:Y:S01]  /*f0a0*/  @P0 SHF.R.U32.HI R2, RZ, c[0x0][0x4f0], R19 ;  /* 0x00013c00ff020a19 */ /* 0x000fe20000011613 */
[-C--:B--2---:R-:W-:Y:S02]  /*f0b0*/  IMAD R11, R7, R4.reuse, RZ ;  /* 0x00000004070b7224 */ /* 0x084fe400078e02ff */
[----:B------:R-:W-:-:S04]  /*f0c0*/  IMAD.WIDE.U32 R6, R6, R4, RZ ;  /* 0x0000000406067225 */ /* 0x000fc800078e00ff */
[----:B------:R-:W-:-:S04]  /*f0d0*/  IMAD.WIDE.U32 R4, R10, R8, RZ ;  /* 0x000000080a047225 */ /* 0x000fc800078e00ff */
[----:B------:R-:W-:Y:S01]  /*f0e0*/  IMAD R10, R10, R20, R3 ;  /* 0x000000140a0a7224 */ /* 0x000fe200078e0203 */
[----:B---3--:R-:W-:Y:S01]  /*f0f0*/  SEL R3, R21, RZ, P2 ;  /* 0x000000ff15037207 */ /* 0x008fe20001000000 */
[----:B------:R-:W-:Y:S01]  /*f100*/  IMAD.IADD R11, R7, 0x1, R11 ;  /* 0x00000001070b7824 */ /* 0x000fe200078e020b */
[----:B------:R-:W-:Y:S01]  /*f110*/  IADD3 R19, P1, P0, R4, R6, R0 ;  /* 0x0000000604137210 */ /* 0x000fe2000783e000 */
[----:B------:R-:W-:Y:S01]  /*f120*/  IMAD.MOV R6, RZ, RZ, -R2 ;  /* 0x000000ffff067224 */ /* 0x000fe200078e0a02 */
[----:B------:R-:W-:Y:S01]  /*f130*/  IADD3 R7, R5, R10, RZ ;  /* 0x0000000a05077210 */ /* 0x000fe20007ffe0ff */
        /* <DEDUP_REMOVED lines=21> */
.L_x_928:
[----:B------:R-:W-:Y:S05]  /*f290*/  BSYNC B0 ;  /* 0x0000000000007941 */ /* 0x000fea0003800000 */
.L_x_927:
[----:B------:R-:W-:-:S13]  /*f2a0*/  ISETP.GT.AND P0, PT, R17, 0x1, PT ;  /* 0x000000011100780c */ /* 0x000fda0003f04270 */
[----:B------:R-:W-:Y:S05]  /*f2b0*/  @P0 BRA `(.L_x_920) ;  /* 0x000007e000000947 */ /* 0x000fea0003800000 */
[----:B-1----:R-:W2:Y:S04]  /*f2c0*/  LDL.LU R2, [R1] ;  /* 0x0000000001027983 */ /* 0x002ea80000300800 */
[----:B------:R-:W3:Y:S01]  /*f2d0*/  LDL R5, [R1+0x40] ;  /* 0x0000400001057983 */ /* 0x000ee20000100800 */
[----:B------:R-:W-:-:S03]  /*f2e0*/  IMAD R4, R16, c[0x0][0x3a0], RZ ;  /* 0x0000e80010047a24 */ /* 0x000fc600078e02ff */
[----:B------:R-:W1:Y:S02]  /*f2f0*/  S2R R10, SR_TID.X ;  /* 0x00000000000a7919 */ /* 0x000e640000002100 */
[----:B-1----:R-:W-:-:S04]  /*f300*/  SHF.R.S32.HI R9, RZ, 0x1f, R10 ;  /* 0x0000001fff097819 */ /* 0x002fc8000001140a */
[----:B------:R-:W-:-:S04]  /*f310*/  LEA.HI R9, R9, R10, RZ, 0x3 ;  /* 0x0000000a09097211 */ /* 0x000fc800078f18ff */
[----:B------:R-:W-:-:S04]  /*f320*/  SHF.R.S32.HI R9, RZ, 0x3, R9 ;  /* 0x00000003ff097819 */ /* 0x000fc80000011409 */
[----:B------:R-:W-:Y:S02]  /*f330*/  IADD3 R11, R9, R233, RZ ;  /* 0x000000e9090b7210 */ /* 0x000fe40007ffe0ff */
[----:B--2---:R-:W-:Y:S02]  /*f340*/  MOV R7, R2 ;  /* 0x0000000200077202 */ /* 0x004fe40000000f00 */
[----:B------:R-:W-:-:S04]  /*f350*/  MOV R2, c[0x0][0x4e8] ;  /* 0x00013a0000027a02 */ /* 0x000fc80000000f00 */
[----:B------:R-:W-:Y:S01]  /*f360*/  ISETP.NE.AND P0, PT, R2, 0x1, PT ;  /* 0x000000010200780c */ /* 0x000fe20003f05270 */
[----:B------:R-:W-:-:S04]  /*f370*/  IMAD.WIDE.U32 R2, R0, c[0x0][0x3a0], RZ ;  /* 0x0000e80000027a25 */ /* 0x000fc800078e00ff */
[----:B------:R-:W-:Y:S01]  /*f380*/  IMAD R0, R0, c[0x0][0x3a4], R4 ;  /* 0x0000e90000007a24 */ /* 0x000fe200078e0204 */
[----:B---3--:R-:W-:Y:S01]  /*f390*/  IADD3 R4, R5, R233, RZ ;  /* 0x000000e905047210 */ /* 0x008fe20007ffe0ff */
[----:B------:R-:W-:-:S03]  /*f3a0*/  IMAD R5, R20, c[0x0][0x3f0], RZ ;  /* 0x0000fc0014057a24 */ /* 0x000fc600078e02ff */
[----:B------:R-:W-:Y:S02]  /*f3b0*/  IADD3 R3, R3, R0, RZ ;  /* 0x0000000003037210 */ /* 0x000fe40007ffe0ff */
[----:B------:R-:W-:Y:S01]  /*f3c0*/  MOV R0, R4 ;  /* 0x0000000400007202 */ /* 0x000fe20000000f00 */
[----:B------:R-:W-:-:S04]  /*f3d0*/  @P0 IMAD.HI.U32 R6, R4, c[0x0][0x4ec], RZ ;  /* 0x00013b0004060a27 */ /* 0x000fc800078e00ff */
[----:B------:R-:W-:Y:S01]  /*f3e0*/  IMAD.WIDE.U32 R2, R7, c[0x0][0x3e8], R2 ;  /* 0x0000fa0007027a25 */ /* 0x000fe200078e0002 */
[----:B------:R-:W-:-:S03]  /*f3f0*/  @P0 SHF.R.U32.HI R0, RZ, c[0x0][0x4f0], R6 ;  /* 0x00013c00ff000a19 */ /* 0x000fc60000011606 */
[----:B------:R-:W-:Y:S01]  /*f400*/  IMAD R3, R7, c[0x0][0x3ec], R3 ;  /* 0x0000fb0007037a24 */ /* 0x000fe200078e0203 */
[----:B------:R-:W-:Y:S01]  /*f410*/  SHF.R.S32.HI R6, RZ, 0x1f, R0 ;  /* 0x0000001fff067819 */ /* 0x000fe20000011400 */
[----:B------:R-:W-:Y:S01]  /*f420*/  IMAD R7, R8, c[0x0][0x3f4], R5 ;  /* 0x0000fd0008077a24 */ /* 0x000fe200078e0205 */
[----:B------:R-:W-:Y:S01]  /*f430*/  IADD3 R5, -R0, RZ, RZ ;  /* 0x000000ff00057210 */ /* 0x000fe20007ffe1ff */
[----:B------:R-:W-:-:S04]  /*f440*/  IMAD.WIDE.U32 R2, R8, c[0x0][0x3f0], R2 ;  /* 0x0000fc0008027a25 */ /* 0x000fc800078e0002 */
[----:B------:R-:W-:Y:S01]  /*f450*/  IMAD R6, R6, c[0x0][0x3e0], RZ ;  /* 0x0000f80006067a24 */ /* 0x000fe200078e02ff */
[----:B------:R-:W-:Y:S01]  /*f460*/  IADD3 R3, R3, R7, RZ ;  /* 0x0000000703037210 */ /* 0x000fe20007ffe0ff */
        /* <DEDUP_REMOVED lines=13> */
.L_x_984:
[----:B------:R-:W-:Y:S05]  /*f540*/  BRA.DIV ~URZ, `(.L_x_930) ;  /* 0x000022b27f007947 */ /* 0x000fea000b800000 */
[----:B------:R3:W4:Y:S02]  /*f550*/  SHFL.IDX PT, R0, R12, RZ, 0x181f ;  /* 0x00181fff0c007589 */ /* 0x00072400000e0000 */
.L_x_985:
[----:B------:R-:W-:Y:S01]  /*f560*/  IMAD R10, R18, c[0x0][0x4e8], RZ ;  /* 0x00013a00120a7a24 */ /* 0x000fe200078e02ff */
[----:B------:R-:W-:Y:S04]  /*f570*/  BSSY B0, `(.L_x_931) ;  /* 0x0000011000007945 */ /* 0x000fe80003800000 */
[----:B------:R-:W-:-:S13]  /*f580*/  ISETP.GE.AND P0, PT, R11, R10, PT ;  /* 0x0000000a0b00720c */ /* 0x000fda0003f06270 */
        /* <DEDUP_REMOVED lines=15> */
.L_x_932:
[----:B------:R-:W-:Y:S05]  /*f680*/  BSYNC B0 ;  /* 0x0000000000007941 */ /* 0x000fea0003800000 */
.L_x_931:
[----:B------:R-:W-:Y:S05]  /*f690*/  BRA.DIV ~URZ, `(.L_x_933) ;  /* 0x000021c27f007947 */ /* 0x000fea000b800000 */
[----:B--2---:R2:W1:Y:S04]  /*f6a0*/  SHFL.IDX PT, R8, R9, 0x1, 0x181f ;  /* 0x00381f0009087f89 */ /* 0x00446800000e0000 */
[----:B----4-:R2:W4:Y:S02]  /*f6b0*/  SHFL.IDX PT, R0, R12, 0x1, 0x181f ;  /* 0x00381f000c007f89 */ /* 0x01052400000e0000 */
.L_x_986:
        /* <DEDUP_REMOVED lines=18> */
.L_x_935:
[----:B------:R-:W-:Y:S05]  /*f7e0*/  BSYNC B0 ;  /* 0x0000000000007941 */ /* 0x000fea0003800000 */
.L_x_934:
[----:B------:R-:W-:Y:S05]  /*f7f0*/  BRA.DIV ~URZ, `(.L_x_936) ;  /* 0x000021227f007947 */ /* 0x000fea000b800000 */
[----:B-1----:R1:W2:Y:S02]  /*f800*/  SHFL.IDX PT, R8, R9, 0x2, 0x181f ;  /* 0x00581f0009087f89 */ /* 0x0022a400000e0000 */
.L_x_987:
[----:B------:R-:W-:Y:S05]  /*f810*/  BRA.DIV ~URZ, `(.L_x_937) ;  /* 0x000021727f007947 */ /* 0x000fea000b800000 */
[----:B----4-:R4:W1:Y:S02]  /*f820*/  SHFL.IDX PT, R0, R12, 0x2, 0x181f ;  /* 0x00581f000c007f89 */ /* 0x01086400000e0000 */
.L_x_988:
        /* <DEDUP_REMOVED lines=18> */
.L_x_939:
[----:B------:R-:W-:Y:S05]  /*f950*/  BSYNC B0 ;  /* 0x0000000000007941 */ /* 0x000fea0003800000 */
.L_x_938:
[----:B------:R-:W-:Y:S05]  /*f960*/  BRA.DIV ~URZ, `(.L_x_940) ;  /* 0x000020827f007947 */ /* 0x000fea000b800000 */
[----:B--2---:R2:W3:Y:S04]  /*f970*/  SHFL.IDX PT, R8, R9, 0x3, 0x181f ;  /* 0x00781f0009087f89 */ /* 0x0044e800000e0000 */
[----:B-1----:R2:W1:Y:S02]  /*f980*/  SHFL.IDX PT, R0, R12, 0x3, 0x181f ;  /* 0x00781f000c007f89 */ /* 0x00246400000e0000 */
.L_x_989:
[----:B------:R-:W-:-:S04]  /*f990*/  IADD3 R11, R11, 0x60, RZ ;  /* 0x000000600b0b7810 */ /* 0x000fc80007ffe0ff */
[----:B------:R-:W-:-:S13]  /*f9a0*/  ISETP.GE.AND P0, PT, R11, R10, PT ;  /* 0x0000000a0b00720c */ /* 0x000fda0003f06270 */
[----:B------:R-:W-:Y:S05]  /*f9b0*/  @P0 BRA `(.L_x_920) ;  /* 0x000000e000000947 */ /* 0x000fea0003800000 */
[----:B--234-:R-:W2:Y:S04]  /*f9c0*/  LDL R12, [R1+0x14] ;  /* 0x00001400010c7983 */ /* 0x01cea80000100800 */
[----:B------:R-:W3:Y:S01]  /*f9d0*/  LDL R9, [R1+0x10] ;  /* 0x0000100001097983 */ /* 0x000ee20000100800 */
        /* <DEDUP_REMOVED lines=12> */
.L_x_920:
[----:B------:R-:W-:Y:S05]  /*faa0*/  BSYNC B1 ;  /* 0x0000000000017941 */ /* 0x000fea0003800000 */
.L_x_904:
        /* <DEDUP_REMOVED lines=8> */
[----:B--2---:R-:W-:Y:S01]  /*fb30*/  IMAD.MOV.U32 R7, RZ, RZ, RZ ;  /* 0x000000ffff077224 */ /* 0x004fe200078e00ff */
[----:B----4-:R-:W-:-:S04]  /*fb40*/  LOP3.LUT R14, R0, 0x1f, RZ, 0xc0, !PT ;  /* 0x0000001f000e7812 */ /* 0x010fc800078ec0ff */
[----:B------:R-:W-:Y:S01]  /*fb50*/  ISETP.NE.AND P5, PT, R14, 0x1f, PT ;  /* 0x0000001f0e00780c */ /* 0x000fe20003fa5270 */
[----:B------:R-:W-:Y:S10]  /*fb60*/  BRA.DIV ~URZ, `(.L_x_942) ;  /* 0x00001f427f007947 */ /* 0x000ff4000b800000 */
[----:B------:R2:W4:Y:S02]  /*fb70*/  SHFL.IDX PT, R9, R86, RZ, 0x1f ;  /* 0x00001fff56097589 */ /* 0x00052400000e0000 */
.L_x_990:
[----:B------:R-:W-:Y:S05]  /*fb80*/  BRA.DIV ~URZ, `(.L_x_943) ;  /* 0x00001f927f007947 */ /* 0x000fea000b800000 */
[----:B---3--:R3:W2:Y:S02]  /*fb90*/  SHFL.IDX PT, R8, R86, 0x1, 0x1f ;  /* 0x00201f0056087f89 */ /* 0x0086a400000e0000 */
.L_x_991:
        /* <DEDUP_REMOVED lines=18> */
.L_x_992:
        /* <DEDUP_REMOVED lines=16> */
.L_x_993:
[----:B---3--:R-:W-:Y:S01]  /*fdc0*/  IMAD R0, R0, c[0x0][0x538], RZ ;  /* 0x00014e0000007a24 */ /* 0x008fe200078e02ff */
[----:B------:R-:W-:Y:S04]  /*fdd0*/  BSSY B1, `(.L_x_946) ;  /* 0x00000c5000017945 */ /* 0x000fe80003800000 */
[----:B--2---:R-:W-:-:S04]  /*fde0*/  IADD3 R8, R0, R8, RZ ;  /* 0x0000000800087210 */ /* 0x004fc80007ffe0ff */
[----:B----4-:R-:W-:-:S13]  /*fdf0*/  ISETP.GT.AND P6, PT, R8, R9, PT ;  /* 0x000000090800720c */ /* 0x010fda0003fc4270 */
[----:B------:R-:W-:Y:S05]  /*fe00*/  @P6 BRA `(.L_x_947) ;  /* 0x0000024000006947 */ /* 0x000fea0003800000 */
.L_x_951:
        /* <DEDUP_REMOVED lines=16> */
.L_x_994:
        /* <DEDUP_REMOVED lines=16> */
.L_x_995:
[----:B--2---:R-:W-:-:S05]  /*10010*/  IMAD R0, R0, c[0x0][0x538], RZ ;  /* 0x00014e0000007a24 */ /* 0x004fca00078e02ff */
[----:B------:R-:W-:-:S04]  /*10020*/  IADD3 R8, R0, R8, RZ ;  /* 0x0000000800087210 */ /* 0x000fc80007ffe0ff */
[----:B------:R-:W-:-:S13]  /*10030*/  ISETP.GT.AND P6, PT, R8, R9, PT ;  /* 0x000000090800720c */ /* 0x000fda0003fc4270 */
[----:B-1----:R-:W-:Y:S05]  /*10040*/  @!P6 BRA `(.L_x_951) ;  /* 0xfffffdc00000e947 */ /* 0x002fea000383ffff */
.L_x_947:
[----:B------:R-:W-:-:S05]  /*10050*/  IADD3 R11, -R0, R8, RZ ;  /* 0x00000008000b7210 */ /* 0x000fca0007ffe1ff */
[----:B------:R-:W-:-:S05]  /*10060*/  IMAD R0, R4, c[0x0][0x538], R11 ;  /* 0x00014e0004007a24 */ /* 0x000fca00078e020b */
[----:B------:R-:W-:Y:S01]  /*10070*/  ISETP.GT.AND P0, PT, R0, R9, PT ;  /* 0x000000090000720c */ /* 0x000fe20003f04270 */
[----:B------:R-:W-:-:S12]  /*10080*/  BRA.DIV ~URZ, `(.L_x_952) ;  /* 0x00001ed27f007947 */ /* 0x000fd8000b800000 */
[----:B------:R-:W-:-:S04]  /*10090*/  VOTE.ANY R12, PT, !P0 ;  /* 0x00000000000c7806 */ /* 0x000fc800040e0100 */
.L_x_996:
[----:B------:R-:W2:Y:S02]  /*100a0*/  POPC R8, R12 ;  /* 0x0000000c00087309 */ /* 0x000ea40000000000 */
[----:B--2---:R-:W-:Y:S01]  /*100b0*/  IADD3 R235, R8, R235, RZ ;  /* 0x000000eb08eb7210 */ /* 0x004fe20007ffe0ff */
[----:B------:R-:W-:Y:S05]  /*100c0*/  BRA.DIV ~URZ, `(.L_x_953) ;  /* 0x00001ee27f007947 */ /* 0x000fea000b800000 */
[----:B------:R2:W3:Y:S04]  /*100d0*/  SHFL.IDX PT, R10, R6, R8, 0x1f ;  /* 0x00001f08060a7589 */ /* 0x0004e800000e0000 */
[----:B------:R2:W4:Y:S02]  /*100e0*/  SHFL.IDX PT, R7, R7, R8, 0x1f ;  /* 0x00001f0807077589 */ /* 0x00052400000e0000 */
.L_x_997:
[----:B------:R-:W-:Y:S01]  /*100f0*/  ISETP.NE.AND P0, PT, R12, RZ, PT ;  /* 0x000000ff0c00720c */ /* 0x000fe20003f05270 */
[----:B------:R-:W-:-:S12]  /*10100*/  BSSY B0, `(.L_x_954) ;  /* 0x0000005000007945 */ /* 0x000fd80003800000 */
[----:B------:R-:W-:Y:S05]  /*10110*/  @!P0 BRA `(.L_x_955) ;  /* 0x0000003000008947 */ /* 0x000fea0003800000 */
[----:B------:R-:W-:Y:S01]  /*10120*/  IADD3 R3, R8, -0x1, RZ ;  /* 0xffffffff08037810 */ /* 0x000fe20007ffe0ff */
[----:B------:R-:W-:Y:S05]  /*10130*/  BRA.DIV ~URZ, `(.L_x_956) ;  /* 0x00001f427f007947 */ /* 0x000fea000b800000 */
[----:B------:R1:W2:Y:S02]  /*10140*/  SHFL.IDX PT, R13, R4, R3, 0x1f ;  /* 0x00001f03040d7589 */ /* 0x0002a400000e0000 */
.L_x_955:
[----:B------:R-:W-:Y:S05]  /*10150*/  BSYNC B0 ;  /* 0x0000000000007941 */ /* 0x000fea0003800000 */
.L_x_954:
        /* <DEDUP_REMOVED lines=66> */
.L_x_958:
        /* <DEDUP_REMOVED lines=66> */
.L_x_959:
[----:B------:R-:W-:Y:S05]  /*109a0*/  BSYNC B0 ;  /* 0x0000000000007941 */ /* 0x000fea0003800000 */
.L_x_957:
[----:B------:R-:W-:-:S04]  /*109b0*/  LOP3.LUT R2, RZ, R2, RZ, 0x33, !PT ;  /* 0x00000002ff027212 */ /* 0x000fc800078e33ff */
[----:B------:R-:W-:Y:S01]  /*109c0*/  IADD3 R233, R2, R10, RZ ;  /* 0x0000000a02e97210 */ /* 0x000fe20007ffe0ff */
[----:B------:R-:W-:Y:S05]  /*109d0*/  BRA `(.L_x_960) ;  /* 0x0000004000007947 */ /* 0x000fea0003800000 */
.L_x_948:
[----:B------:R-:W-:Y:S01]  /*109e0*/  IMAD.MOV.U32 R232, RZ, RZ, R9 ;  /* 0x000000ffffe87224 */ /* 0x000fe200078e0009 */
[----:B------:R-:W-:Y:S01]  /*109f0*/  MOV R234, RZ ;  /* 0x000000ff00ea7202 */ /* 0x000fe20000000f00 */
[----:B------:R-:W-:Y:S01]  /*10a00*/  IMAD.MOV.U32 R233, RZ, RZ, RZ ;  /* 0x000000ffffe97224 */ /* 0x000fe200078e00ff */
[----:B------:R-:W-:Y:S02]  /*10a10*/  MOV R235, c[0x0][0x53c] ;  /* 0x00014f0000eb7a02 */ /* 0x000fe40000000f00 */
.L_x_960:
[----:B------:R-:W-:Y:S05]  /*10a20*/  BSYNC B1 ;  /* 0x0000000000017941 */ /* 0x000fea0003800000 */
.L_x_946:
[----:B------:R-:W-:Y:S01]  /*10a30*/  WARPSYNC 0xffffffff ;  /* 0xffffffff00007948 */ /* 0x000fe20003800000 */
[----:B------:R-:W-:Y:S01]  /*10a40*/  BAR.SYNC.DEFER_BLOCKING 0x4, 0x100 ;  /* 0x0104000000007b1d */ /* 0x000fe20000010000 */
[----:B------:R-:W-:-:S13]  /*10a50*/  ISETP.NE.AND P0, PT, R14, RZ, PT ;  /* 0x000000ff0e00720c */ /* 0x000fda0003f05270 */
[----:B------:R2:W-:Y:S04]  /*10a60*/  @!P0 STS.128 [0x18100], R232 ;  /* 0x018100e8ff008388 */ /* 0x0005e80000000c00 */
[----:B------:R-:W-:Y:S06]  /*10a70*/  BAR.ARV 0x5, 0x100 ;  /* 0x0144000000007b1d */ /* 0x000fec0000002000 */
.L_x_941:
[----:B-1----:R-:W-:-:S13]  /*10a80*/  ISETP.GE.AND P0, PT, R235, c[0x0][0x53c], PT ;  /* 0x00014f00eb007a0c */ /* 0x002fda0003f06270 */
[----:B--23--:R-:W-:Y:S01]  /*10a90*/  @P0 CALL.REL.NOINC `(.L_x_961) ;  /* 0x0000001000000944 */ /* 0x00cfe20003c00000 */
[----:B------:R-:W-:Y:S05]  /*10aa0*/  BRA `(.L_x_962) ;  /* 0xffff0e7000007947 */ /* 0x000fea000383ffff */
.L_x_961:
[----:B------:R-:W-:Y:S05]  /*10ab0*/  EXIT ;  /* 0x000000000000794d */ /* 0x000fea0003800000 */
.L_x_864:
[----:B------:R-:W-:Y:S01]  /*10ac0*/  IMAD.MOV.U32 R0, RZ, RZ, R5 ;  /* 0x000000ffff007224 */ /* 0x000fe200078e0005 */
[----:B------:R-:W-:Y:S02]  /*10ad0*/  MOV R2, 0x1 ;  /* 0x0000000100027802 */ /* 0x000fe40000000f00 */
[----:B------:R-:W-:Y:S02]  /*10ae0*/  MOV R3, 0x10b00 ;  /* 0x00010b0000037802 */ /* 0x000fe40000000f00 */
[----:B--2---:R-:W-:Y:S05]  /*10af0*/  CALL.REL.NOINC `($__internal_20_$__cuda_sm70_shflsync_up_p) ;  /* 0x0000168000007944 */ /* 0x004fea0003c00000 */
[----:B------:R-:W-:Y:S01]  /*10b00*/  MOV R0, R4 ;  /* 0x0000000400007202 */ /* 0x000fe20000000f00 */
[----:B------:R-:W-:Y:S05]  /*10b10*/  BRA `(.L_x_963) ;  /* 0xfffef92000007947 */ /* 0x000fea000383ffff */
.L_x_865:
[----:B------:R-:W-:Y:S01]  /*10b20*/  IMAD.MOV.U32 R0, RZ, RZ, R5 ;  /* 0x000000ffff007224 */ /* 0x000fe200078e0005 */
[----:B------:R-:W-:Y:S02]  /*10b30*/  MOV R2, 0x2 ;  /* 0x0000000200027802 */ /* 0x000fe40000000f00 */
[----:B------:R-:W-:Y:S02]  /*10b40*/  MOV R3, 0x10b60 ;  /* 0x00010b6000037802 */ /* 0x000fe40000000f00 */
[----:B--2---:R-:W-:Y:S05]  /*10b50*/  CALL.REL.NOINC `($__internal_20_$__cuda_sm70_shflsync_up_p) ;  /* 0x0000162000007944 */ /* 0x004fea0003c00000 */
[----:B------:R-:W-:Y:S01]  /*10b60*/  SEL R0, R4, RZ, P4 ;  /* 0x000000ff04007207 */ /* 0x000fe20002000000 */
[----:B------:R-:W-:Y:S01]  /*10b70*/  IMAD.MOV.U32 R2, RZ, RZ, 0x4 ;  /* 0x00000004ff027424 */ /* 0x000fe200078e00ff */
[----:B------:R-:W-:-:S03]  /*10b80*/  MOV R3, 0x10bb0 ;  /* 0x00010bb000037802 */ /* 0x000fc60000000f00 */
[----:B------:R-:W-:Y:S02]  /*10b90*/  IMAD.IADD R0, R5, 0x1, R0 ;  /* 0x0000000105007824 */ /* 0x000fe400078e0200 */
[----:B------:R-:W-:Y:S05]  /*10ba0*/  CALL.REL.NOINC `($__internal_20_$__cuda_sm70_shflsync_up_p) ;  /* 0x000015d000007944 */ /* 0x000fea0003c00000 */
        /* <DEDUP_REMOVED lines=13> */
[----:B------:R-:W-:Y:S01]  /*10c80*/  IMAD.IADD R4, R0, 0x1, R4 ;  /* 0x0000000100047824 */ /* 0x000fe200078e0204 */
[----:B------:R-:W-:-:S03]  /*10c90*/  MOV R0, 0x1f ;  /* 0x0000001f00007802 */ /* 0x000fc60000000f00 */
[----:B------:R-:W-:Y:S02]  /*10ca0*/  IMAD.MOV.U32 R5, RZ, RZ, R4 ;  /* 0x000000ffff057224 */ /* 0x000fe400078e0004 */
[----:B------:R-:W-:Y:S05]  /*10cb0*/  CALL.REL.NOINC `($__internal_19_$__cuda_sm70_shflsync_idx_p) ;  /* 0x0000147000007944 */ /* 0x000fea0003c00000 */
[----:B------:R-:W-:Y:S05]  /*10cc0*/  BRA `(.L_x_964) ;  /* 0xfffef87000007947 */ /* 0x000fea000383ffff */
.L_x_867:
[----:B------:R-:W-:Y:S02]  /*10cd0*/  SEL R0, RZ, 0x1, P0 ;  /* 0x00000001ff007807 */ /* 0x000fe40000000000 */
[----:B------:R-:W-:Y:S02]  /*10ce0*/  MOV R2, 0x10d00 ;  /* 0x00010d0000027802 */ /* 0x000fe40000000f00 */
[----:B------:R-:W-:Y:S05]  /*10cf0*/  CALL.REL.NOINC `($__internal_21_$__cuda_sm70_votesync_ballot) ;  /* 0x000014f000007944 */ /* 0x000fea0003c00000 */
[----:B------:R-:W-:Y:S01]  /*10d00*/  MOV R10, R0 ;  /* 0x00000000000a7202 */ /* 0x000fe20000000f00 */
[----:B------:R-:W-:Y:S05]  /*10d10*/  BRA `(.L_x_965) ;  /* 0xfffef8b000007947 */ /* 0x000fea000383ffff */
.L_x_868:
[----:B------:R-:W-:Y:S01]  /*10d20*/  IMAD.MOV.U32 R5, RZ, RZ, R9 ;  /* 0x000000ffff057224 */ /* 0x000fe200078e0009 */
[----:B------:R-:W-:Y:S01]  /*10d30*/  MOV R3, R7 ;  /* 0x0000000700037202 */ /* 0x000fe20000000f00 */
[----:B------:R-:W-:Y:S01]  /*10d40*/  IMAD.MOV.U32 R0, RZ, RZ, 0x1f ;  /* 0x0000001fff007424 */ /* 0x000fe200078e00ff */
[----:B------:R-:W-:Y:S02]  /*10d50*/  MOV R2, 0x10d70 ;  /* 0x00010d7000027802 */ /* 0x000fe40000000f00 */
[----:B------:R-:W-:Y:S05]  /*10d60*/  CALL.REL.NOINC `($__internal_19_$__cuda_sm70_shflsync_idx_p) ;  /* 0x000013c000007944 */ /* 0x000fea0003c00000 */
[----:B------:R-:W-:Y:S01]  /*10d70*/  IMAD.MOV.U32 R233, RZ, RZ, R0 ;  /* 0x000000ffffe97224 */ /* 0x000fe200078e0000 */
[----:B------:R-:W-:Y:S01]  /*10d80*/  MOV R5, R8 ;  /* 0x0000000800057202 */ /* 0x000fe20000000f00 */
[----:B------:R-:W-:Y:S01]  /*10d90*/  IMAD.MOV.U32 R6, RZ, RZ, RZ ;  /* 0x000000ffff067224 */ /* 0x000fe200078e00ff */
[----:B------:R-:W-:Y:S01]  /*10da0*/  MOV R3, R7 ;  /* 0x0000000700037202 */ /* 0x000fe20000000f00 */
[----:B------:R-:W-:Y:S01]  /*10db0*/  IMAD.MOV.U32 R0, RZ, RZ, 0x1f ;  /* 0x0000001fff007424 */ /* 0x000fe200078e00ff */
[----:B------:R-:W-:-:S02]  /*10dc0*/  MOV R2, 0x10de0 ;  /* 0x00010de000027802 */ /* 0x000fc40000000f00 */
[----:B------:R-:W-:Y:S05]  /*10dd0*/  CALL.REL.NOINC `($__internal_19_$__cuda_sm70_shflsync_idx_p) ;  /* 0x0000135000007944 */ /* 0x000fea0003c00000 */
[----:B------:R-:W-:Y:S01]  /*10de0*/  MOV R9, R0 ;  /* 0x0000000000097202 */ /* 0x000fe20000000f00 */
[----:B------:R-:W-:Y:S05]  /*10df0*/  BRA `(.L_x_966) ;  /* 0xfffef83000007947 */ /* 0x000fea000383ffff */
.L_x_871:
[----:B------:R-:W-:Y:S01]  /*10e00*/  IMAD.MOV.U32 R5, RZ, RZ, R4 ;  /* 0x000000ffff057224 */ /* 0x000fe200078e0004 */
[----:B------:R-:W-:-:S02]  /*10e10*/  MOV R0, 0x1f ;  /* 0x0000001f00007802 */ /* 0x000fc40000000f00 */
[----:B------:R-:W-:Y:S02]  /*10e20*/  MOV R2, 0x10e40 ;  /* 0x00010e4000027802 */ /* 0x000fe40000000f00 */
[----:B-123--:R-:W-:Y:S05]  /*10e30*/  CALL.REL.NOINC `($__internal_19_$__cuda_sm70_shflsync_idx_p) ;  /* 0x000012f000007944 */ /* 0x00efea0003c00000 */
[----:B------:R-:W-:Y:S01]  /*10e40*/  MOV R6, R0 ;  /* 0x0000000000067202 */ /* 0x000fe20000000f00 */
[----:B------:R-:W-:Y:S05]  /*10e50*/  BRA `(.L_x_870) ;  /* 0xfffef83000007947 */ /* 0x000fea000383ffff */
.L_x_882:
[----:B------:R-:W-:Y:S01]  /*10e60*/  IMAD.MOV.U32 R5, RZ, RZ, R11 ;  /* 0x000000ffff057224 */ /* 0x000fe200078e000b */
[----:B------:R-:W-:Y:S01]  /*10e70*/  MOV R3, RZ ;  /* 0x000000ff00037202 */ /* 0x000fe20000000f00 */
[----:B------:R-:W-:Y:S01]  /*10e80*/  IMAD.MOV.U32 R0, RZ, RZ, 0x181f ;  /* 0x0000181fff007424 */ /* 0x000fe200078e00ff */
[----:B------:R-:W-:Y:S02]  /*10e90*/  MOV R2, 0x10eb0 ;  /* 0x00010eb000027802 */ /* 0x000fe40000000f00 */
[----:B------:R-:W-:Y:S05]  /*10ea0*/  CALL.REL.NOINC `($__internal_19_$__cuda_sm70_shflsync_idx_p) ;  /* 0x0000128000007944 */ /* 0x000fea0003c00000 */
[----:B------:R-:W-:Y:S01]  /*10eb0*/  MOV R8, R0 ;  /* 0x0000000000087202 */ /* 0x000fe20000000f00 */
[----:B------:R-:W-:Y:S05]  /*10ec0*/  BRA `(.L_x_967) ;  /* 0xffff1a4000007947 */ /* 0x000fea000383ffff */
.L_x_883:
[----:B------:R-:W-:Y:S01]  /*10ed0*/  IMAD.MOV.U32 R5, RZ, RZ, R14 ;  /* 0x000000ffff057224 */ /* 0x000fe200078e000e */
[----:B------:R-:W-:Y:S01]  /*10ee0*/  MOV R3, RZ ;  /* 0x000000ff00037202 */ /* 0x000fe20000000f00 */
[----:B------:R-:W-:Y:S01]  /*10ef0*/  IMAD.MOV.U32 R0, RZ, RZ, 0x181f ;  /* 0x0000181fff007424 */ /* 0x000fe200078e00ff */
[----:B------:R-:W-:Y:S02]  /*10f00*/  MOV R2, 0x10f20 ;  /* 0x00010f2000027802 */ /* 0x000fe40000000f00 */
[----:B-12---:R-:W-:Y:S05]  /*10f10*/  CALL.REL.NOINC `($__internal_19_$__cuda_sm70_shflsync_idx_p) ;  /* 0x0000121000007944 */ /* 0x006fea0003c00000 */
[----:B------:R-:W-:Y:S05]  /*10f20*/  BRA `(.L_x_968) ;  /* 0xffff1a0000007947 */ /* 0x000fea000383ffff */
.L_x_886:
[----:B--2---:R-:W-:Y:S01]  /*10f30*/  IMAD.MOV.U32 R5, RZ, RZ, R11 ;  /* 0x000000ffff057224 */ /* 0x004fe200078e000b */
[----:B------:R-:W-:Y:S01]  /*10f40*/  MOV R3, 0x1 ;  /* 0x0000000100037802 */ /* 0x000fe20000000f00 */
[----:B----4-:R-:W-:Y:S01]  /*10f50*/  IMAD.MOV.U32 R0, RZ, RZ, 0x181f ;  /* 0x0000181fff007424 */ /* 0x010fe200078e00ff */
[----:B------:R-:W-:-:S02]  /*10f60*/  MOV R2, 0x10f80 ;  /* 0x00010f8000027802 */ /* 0x000fc40000000f00 */
[----:B-1-3--:R-:W-:Y:S05]  /*10f70*/  CALL.REL.NOINC `($__internal_19_$__cuda_sm70_shflsync_idx_p) ;  /* 0x000011b000007944 */ /* 0x00afea0003c00000 */
[----:B------:R-:W-:Y:S01]  /*10f80*/  IMAD.MOV.U32 R8, RZ, RZ, R0 ;  /* 0x000000ffff087224 */ /* 0x000fe200078e0000 */
[----:B------:R-:W-:Y:S01]  /*10f90*/  MOV R3, 0x1 ;  /* 0x0000000100037802 */ /* 0x000fe20000000f00 */
[----:B------:R-:W-:Y:S01]  /*10fa0*/  IMAD.MOV.U32 R5, RZ, RZ, R14 ;  /* 0x000000ffff057224 */ /* 0x000fe200078e000e */
[----:B------:R-:W-:-:S02]  /*10fb0*/  MOV R0, 0x181f ;  /* 0x0000181f00007802 */ /* 0x000fc40000000f00 */
[----:B------:R-:W-:Y:S02]  /*10fc0*/  MOV R2, 0x10fe0 ;  /* 0x00010fe000027802 */ /* 0x000fe40000000f00 */
[----:B------:R-:W-:Y:S05]  /*10fd0*/  CALL.REL.NOINC `($__internal_19_$__cuda_sm70_shflsync_idx_p) ;  /* 0x0000115000007944 */ /* 0x000fea0003c00000 */
[----:B------:R-:W-:Y:S05]  /*10fe0*/  BRA `(.L_x_969) ;  /* 0xffff1ac000007947 */ /* 0x000fea000383ffff */
.L_x_889:
[----:B-1----:R-:W-:Y:S01]  /*10ff0*/  IMAD.MOV.U32 R5, RZ, RZ, R11 ;  /* 0x000000ffff057224 */ /* 0x002fe200078e000b */
[----:B------:R-:W-:Y:S01]  /*11000*/  MOV R3, 0x2 ;  /* 0x0000000200037802 */ /* 0x000fe20000000f00 */
[----:B----4-:R-:W-:Y:S01]  /*11010*/  IMAD.MOV.U32 R0, RZ, RZ, 0x181f ;  /* 0x0000181fff007424 */ /* 0x010fe200078e00ff */
[----:B------:R-:W-:Y:S02]  /*11020*/  MOV R2, 0x11040 ;  /* 0x0001104000027802 */ /* 0x000fe40000000f00 */
[----:B--23--:R-:W-:Y:S05]  /*11030*/  CALL.REL.NOINC `($__internal_19_$__cuda_sm70_shflsync_idx_p) ;  /* 0x000010f000007944 */ /* 0x00cfea0003c00000 */
[----:B------:R-:W-:Y:S01]  /*11040*/  MOV R8, R0 ;  /* 0x0000000000087202 */ /* 0x000fe20000000f00 */
[----:B------:R-:W-:Y:S05]  /*11050*/  BRA `(.L_x_970) ;  /* 0xffff1bc000007947 */ /* 0x000fea000383ffff */
.L_x_890:
[----:B------:R-:W-:Y:S01]  /*11060*/  IMAD.MOV.U32 R5, RZ, RZ, R14 ;  /* 0x000000ffff057224 */ /* 0x000fe200078e000e */
[----:B------:R-:W-:Y:S01]  /*11070*/  MOV R3, 0x2 ;  /* 0x0000000200037802 */ /* 0x000fe20000000f00 */
[----:B----4-:R-:W-:Y:S01]  /*11080*/  IMAD.MOV.U32 R0, RZ, RZ, 0x181f ;  /* 0x0000181fff007424 */ /* 0x010fe200078e00ff */
[----:B------:R-:W-:Y:S02]  /*11090*/  MOV R2, 0x110b0 ;  /* 0x000110b000027802 */ /* 0x000fe40000000f00 */
[----:B-123--:R-:W-:Y:S05]  /*110a0*/  CALL.REL.NOINC `($__internal_19_$__cuda_sm70_shflsync_idx_p) ;  /* 0x0000108000007944 */ /* 0x00efea0003c00000 */
[----:B------:R-:W-:Y:S05]  /*110b0*/  BRA `(.L_x_971) ;  /* 0xffff1b8000007947 */ /* 0x000fea000383ffff */
.L_x_893:
[----:B-1----:R-:W-:Y:S01]  /*110c0*/  IMAD.MOV.U32 R5, RZ, RZ, R11 ;  /* 0x000000ffff057224 */ /* 0x002fe200078e000b */
[----:B------:R-:W-:Y:S01]  /*110d0*/  MOV R3, 0x3 ;  /* 0x0000000300037802 */ /* 0x000fe20000000f00 */
[----:B------:R-:W-:Y:S01]  /*110e0*/  IMAD.MOV.U32 R0, RZ, RZ, 0x181f ;  /* 0x0000181fff007424 */ /* 0x000fe200078e00ff */
[----:B------:R-:W-:-:S02]  /*110f0*/  MOV R2, 0x11110 ;  /* 0x0001111000027802 */ /* 0x000fc40000000f00 */
[----:B--234-:R-:W-:Y:S05]  /*11100*/  CALL.REL.NOINC `($__internal_19_$__cuda_sm70_shflsync_idx_p) ;  /* 0x0000102000007944 */ /* 0x01cfea0003c00000 */
[----:B------:R-:W-:Y:S01]  /*11110*/  IMAD.MOV.U32 R6, RZ, RZ, R0 ;  /* 0x000000ffff067224 */ /* 0x000fe200078e0000 */
[----:B------:R-:W-:Y:S01]  /*11120*/  MOV R3, 0x3 ;  /* 0x0000000300037802 */ /* 0x000fe20000000f00 */
[----:B------:R-:W-:Y:S01]  /*11130*/  IMAD.MOV.U32 R5, RZ, RZ, R14 ;  /* 0x000000ffff057224 */ /* 0x000fe200078e000e */
[----:B------:R-:W-:-:S02]  /*11140*/  MOV R0, 0x181f ;  /* 0x0000181f00007802 */ /* 0x000fc40000000f00 */
[----:B------:R-:W-:Y:S02]  /*11150*/  MOV R2, 0x11170 ;  /* 0x0001117000027802 */ /* 0x000fe40000000f00 */
[----:B------:R-:W-:Y:S05]  /*11160*/  CALL.REL.NOINC `($__internal_19_$__cuda_sm70_shflsync_idx_p) ;  /* 0x00000fc000007944 */ /* 0x000fea0003c00000 */
[----:B------:R-:W-:Y:S05]  /*11170*/  BRA `(.L_x_972) ;  /* 0xffff1c4000007947 */ /* 0x000fea000383ffff */
.L_x_900:
[----:B------:R-:W-:Y:S01]  /*11180*/  IMAD.MOV.U32 R2, RZ, RZ, R226 ;  /* 0x000000ffff027224 */ /* 0x000fe200078e00e2 */
[----:B------:R-:W-:Y:S02]  /*11190*/  MOV R5, 0x2 ;  /* 0x0000000200057802 */ /* 0x000fe40000000f00 */
[----:B------:R-:W-:Y:S02]  /*111a0*/  MOV R3, 0x111c0 ;  /* 0x000111c000037802 */ /* 0x000fe40000000f00 */
[----:B------:R-:W-:Y:S05]  /*111b0*/  CALL.REL.NOINC `($__internal_18_$__cuda_sm70_shflsync_bfly_p) ;  /* 0x00000f2000007944 */ /* 0x000fea0003c00000 */
[----:B------:R-:W-:Y:S01]  /*111c0*/  MOV R0, R5 ;  /* 0x0000000500007202 */ /* 0x000fe20000000f00 */
[----:B------:R-:W-:Y:S05]  /*111d0*/  BRA `(.L_x_973) ;  /* 0xffffab5000007947 */ /* 0x000fea000383ffff */
.L_x_901:
[----:B------:R-:W-:Y:S01]  /*111e0*/  IMAD.MOV.U32 R2, RZ, RZ, R0 ;  /* 0x000000ffff027224 */ /* 0x000fe200078e0000 */
[----:B------:R-:W-:Y:S02]  /*111f0*/  MOV R5, 0x1 ;  /* 0x0000000100057802 */ /* 0x000fe40000000f00 */
[----:B------:R-:W-:Y:S02]  /*11200*/  MOV R3, 0x11220 ;  /* 0x0001122000037802 */ /* 0x000fe40000000f00 */
[----:B-1----:R-:W-:Y:S05]  /*11210*/  CALL.REL.NOINC `($__internal_18_$__cuda_sm70_shflsync_bfly_p) ;  /* 0x00000ec000007944 */ /* 0x002fea0003c00000 */
[----:B------:R-:W-:Y:S01]  /*11220*/  FADD.FTZ R0, R0, R5 ;  /* 0x0000000500007221 */ /* 0x000fe20000010000 */
[----:B------:R-:W-:Y:S02]  /*11230*/  MOV R2, R227 ;  /* 0x000000e300027202 */ /* 0x000fe40000000f00 */
[----:B------:R-:W-:-:S02]  /*11240*/  MOV R5, 0x2 ;  /* 0x0000000200057802 */ /* 0x000fc40000000f00 */
[----:B------:R-:W-:Y:S02]  /*11250*/  MOV R3, 0x11270 ;  /* 0x0001127000037802 */ /* 0x000fe40000000f00 */
[----:B------:R-:W-:Y:S05]  /*11260*/  CALL.REL.NOINC `($__internal_18_$__cuda_sm70_shflsync_bfly_p) ;  /* 0x00000e7000007944 */ /* 0x000fea0003c00000 */
[----:B------:R-:W-:Y:S01]  /*11270*/  FADD.FTZ R4, R227, R5 ;  /* 0x00000005e3047221 */ /* 0x000fe20000010000 */
[----:B------:R-:W-:Y:S02]  /*11280*/  MOV R5, 0x1 ;  /* 0x0000000100057802 */ /* 0x000fe40000000f00 */
[----:B------:R-:W-:Y:S02]  /*11290*/  MOV R3, 0x112c0 ;  /* 0x000112c000037802 */ /* 0x000fe40000000f00 */
[----:B------:R-:W-:Y:S02]  /*112a0*/  MOV R2, R4 ;  /* 0x0000000400027202 */ /* 0x000fe40000000f00 */
[----:B------:R-:W-:Y:S05]  /*112b0*/  CALL.REL.NOINC `($__internal_18_$__cuda_sm70_shflsync_bfly_p) ;  /* 0x00000e2000007944 */ /* 0x000fea0003c00000 */
[----:B------:R-:W-:Y:S01]  /*112c0*/  MOV R3, R5 ;  /* 0x0000000500037202 */ /* 0x000fe20000000f00 */
[----:B------:R-:W-:Y:S05]  /*112d0*/  BRA `(.L_x_974) ;  /* 0xffffaac000007947 */ /* 0x000fea000383ffff */
.L_x_908:
[----:B-1-34-:R-:W-:Y:S01]  /*112e0*/  IMAD.MOV.U32 R5, RZ, RZ, R12 ;  /* 0x000000ffff057224 */ /* 0x01afe200078e000c */
[----:B------:R-:W-:Y:S01]  /*112f0*/  MOV R3, RZ ;  /* 0x000000ff00037202 */ /* 0x000fe20000000f00 */
[----:B------:R-:W-:Y:S01]  /*11300*/  IMAD.MOV.U32 R0, RZ, RZ, 0x181f ;  /* 0x0000181fff007424 */ /* 0x000fe200078e00ff */
[----:B------:R-:W-:Y:S02]  /*11310*/  MOV R2, 0x11330 ;  /* 0x0001133000027802 */ /* 0x000fe40000000f00 */
[----:B------:R-:W-:Y:S05]  /*11320*/  CALL.REL.NOINC `($__internal_19_$__cuda_sm70_shflsync_idx_p) ;  /* 0x00000e0000007944 */ /* 0x000fea0003c00000 */
[----:B------:R-:W-:Y:S01]  /*11330*/  MOV R10, R0 ;  /* 0x00000000000a7202 */ /* 0x000fe20000000f00 */
[----:B------:R-:W-:Y:S05]  /*11340*/  BRA `(.L_x_975) ;  /* 0xffffc2a000007947 */ /* 0x000fea000383ffff */
.L_x_909:
[----:B------:R-:W-:Y:S01]  /*11350*/  IMAD.MOV.U32 R5, RZ, RZ, R13 ;  /* 0x000000ffff057224 */ /* 0x000fe200078e000d */
[----:B------:R-:W-:Y:S01]  /*11360*/  MOV R3, RZ ;  /* 0x000000ff00037202 */ /* 0x000fe20000000f00 */
[----:B------:R-:W-:Y:S01]  /*11370*/  IMAD.MOV.U32 R0, RZ, RZ, 0x181f ;  /* 0x0000181fff007424 */ /* 0x000fe200078e00ff */
[----:B------:R-:W-:-:S02]  /*11380*/  MOV R2, 0x113a0 ;  /* 0x000113a000027802 */ /* 0x000fc40000000f00 */
[----:B-12---:R-:W-:Y:S05]  /*11390*/  CALL.REL.NOINC `($__internal_19_$__cuda_sm70_shflsync_idx_p) ;  /* 0x00000d9000007944 */ /* 0x006fea0003c00000 */
[----:B------:R-:W-:Y:S05]  /*113a0*/  BRA `(.L_x_976) ;  /* 0xffffc26000007947 */ /* 0x000fea000383ffff */
.L_x_912:
[----:B------:R-:W-:Y:S01]  /*113b0*/  IMAD.MOV.U32 R5, RZ, RZ, R12 ;  /* 0x000000ffff057224 */ /* 0x000fe200078e000c */
[----:B--2---:R-:W-:Y:S01]  /*113c0*/  MOV R3, 0x1 ;  /* 0x0000000100037802 */ /* 0x004fe20000000f00 */
        /* <DEDUP_REMOVED lines=10> */
.L_x_915:
[----:B------:R-:W-:Y:S01]  /*11470*/  IMAD.MOV.U32 R5, RZ, RZ, R12 ;  /* 0x000000ffff057224 */ /* 0x000fe200078e000c */
[----:B-1----:R-:W-:Y:S01]  /*11480*/  MOV R3, 0x2 ;  /* 0x0000000200037802 */ /* 0x002fe20000000f00 */
[----:B----4-:R-:W-:Y:S01]  /*11490*/  IMAD.MOV.U32 R0, RZ, RZ, 0x181f ;  /* 0x0000181fff007424 */ /* 0x010fe200078e00ff */
[----:B------:R-:W-:Y:S02]  /*114a0*/  MOV R2, 0x114c0 ;  /* 0x000114c000027802 */ /* 0x000fe40000000f00 */
[----:B--23--:R-:W-:Y:S05]  /*114b0*/  CALL.REL.NOINC `($__internal_19_$__cuda_sm70_shflsync_idx_p) ;  /* 0x00000c7000007944 */ /* 0x00cfea0003c00000 */
[----:B------:R-:W-:Y:S01]  /*114c0*/  MOV R10, R0 ;  /* 0x00000000000a7202 */ /* 0x000fe20000000f00 */
[----:B------:R-:W-:Y:S05]  /*114d0*/  BRA `(.L_x_978) ;  /* 0xffffc3d000007947 */ /* 0x000fea000383ffff */
.L_x_916:
[----:B------:R-:W-:Y:S01]  /*114e0*/  IMAD.MOV.U32 R5, RZ, RZ, R13 ;  /* 0x000000ffff057224 */ /* 0x000fe200078e000d */
[----:B------:R-:W-:Y:S01]  /*114f0*/  MOV R3, 0x2 ;  /* 0x0000000200037802 */ /* 0x000fe20000000f00 */
[----:B----4-:R-:W-:Y:S01]  /*11500*/  IMAD.MOV.U32 R0, RZ, RZ, 0x181f ;  /* 0x0000181fff007424 */ /* 0x010fe200078e00ff */
[----:B------:R-:W-:Y:S02]  /*11510*/  MOV R2, 0x11530 ;  /* 0x0001153000027802 */ /* 0x000fe40000000f00 */
[----:B-123--:R-:W-:Y:S05]  /*11520*/  CALL.REL.NOINC `($__internal_19_$__cuda_sm70_shflsync_idx_p) ;  /* 0x00000c0000007944 */ /* 0x00efea0003c00000 */
[----:B------:R-:W-:Y:S05]  /*11530*/  BRA `(.L_x_979) ;  /* 0xffffc39000007947 */ /* 0x000fea000383ffff */
.L_x_919:
[----:B------:R-:W-:Y:S01]  /*11540*/  IMAD.MOV.U32 R5, RZ, RZ, R12 ;  /* 0x000000ffff057224 */ /* 0x000fe200078e000c */
[----:B-1----:R-:W-:Y:S01]  /*11550*/  MOV R3, 0x3 ;  /* 0x0000000300037802 */ /* 0x002fe20000000f00 */
        /* <DEDUP_REMOVED lines=10> */
.L_x_921:
[----:B------:R-:W-:Y:S01]  /*11600*/  IMAD.MOV.U32 R5, RZ, RZ, R12 ;  /* 0x000000ffff057224 */ /* 0x000fe200078e000c */
[----:B------:R-:W-:Y:S01]  /*11610*/  MOV R3, RZ ;  /* 0x000000ff00037202 */ /* 0x000fe20000000f00 */
[----:B------:R-:W-:Y:S01]  /*11620*/  IMAD.MOV.U32 R0, RZ, RZ, 0x1c1f ;  /* 0x00001c1fff007424 */ /* 0x000fe200078e00ff */
[----:B------:R-:W-:Y:S02]  /*11630*/  MOV R2, 0x11650 ;  /* 0x0001165000027802 */ /* 0x000fe40000000f00 */
[----:B------:R-:W-:Y:S05]  /*11640*/  CALL.REL.NOINC `($__internal_19_$__cuda_sm70_shflsync_idx_p) ;  /* 0x00000ae000007944 */ /* 0x000fea0003c00000 */
[----:B------:R-:W-:Y:S01]  /*11650*/  MOV R4, R0 ;  /* 0x0000000000047202 */ /* 0x000fe20000000f00 */
[----:B------:R-:W-:Y:S05]  /*11660*/  BRA `(.L_x_981) ;  /* 0xffffc71000007947 */ /* 0x000fea000383ffff */
.L_x_922:
[----:B------:R-:W-:Y:S01]  /*11670*/  IMAD.MOV.U32 R5, RZ, RZ, R33 ;  /* 0x000000ffff057224 */ /* 0x000fe200078e0021 */
[----:B------:R-:W-:Y:S01]  /*11680*/  MOV R3, RZ ;  /* 0x000000ff00037202 */ /* 0x000fe20000000f00 */
[----:B------:R-:W-:Y:S01]  /*11690*/  IMAD.MOV.U32 R0, RZ, RZ, 0x1c1f ;  /* 0x00001c1fff007424 */ /* 0x000fe200078e00ff */
[----:B------:R-:W-:Y:S02]  /*116a0*/  MOV R2, 0x116c0 ;  /* 0x000116c000027802 */ /* 0x000fe40000000f00 */
[----:B-12---:R-:W-:Y:S05]  /*116b0*/  CALL.REL.NOINC `($__internal_19_$__cuda_sm70_shflsync_idx_p) ;  /* 0x00000a7000007944 */ /* 0x006fea0003c00000 */
[----:B------:R-:W-:Y:S05]  /*116c0*/  BRA `(.L_x_982) ;  /* 0xffffc6d000007947 */ /* 0x000fea000383ffff */
.L_x_925:
[----:B------:R-:W-:Y:S01]  /*116d0*/  IMAD.MOV.U32 R5, RZ, RZ, R12 ;  /* 0x000000ffff057224 */ /* 0x000fe200078e000c */
[----:B----4-:R-:W-:Y:S01]  /*116e0*/  MOV R3, 0x1 ;  /* 0x0000000100037802 */ /* 0x010fe20000000f00 */
[----:B------:R-:W-:Y:S01]  /*116f0*/  IMAD.MOV.U32 R0, RZ, RZ, 0x1c1f ;  /* 0x00001c1fff007424 */ /* 0x000fe200078e00ff */
[----:B------:R-:W-:-:S02]  /*11700*/  MOV R2, 0x11720 ;  /* 0x0001172000027802 */ /* 0x000fc40000000f00 */
[----:B-123--:R-:W-:Y:S05]  /*11710*/  CALL.REL.NOINC `($__internal_19_$__cuda_sm70_shflsync_idx_p) ;  /* 0x00000a1000007944 */ /* 0x00efea0003c00000 */
[----:B------:R-:W-:Y:S01]  /*11720*/  IMAD.MOV.U32 R4, RZ, RZ, R0 ;  /* 0x000000ffff047224 */ /* 0x000fe200078e0000 */
[----:B------:R-:W-:Y:S01]  /*11730*/  MOV R3, 0x1 ;  /* 0x0000000100037802 */ /* 0x000fe20000000f00 */
[----:B------:R-:W-:Y:S01]  /*11740*/  IMAD.MOV.U32 R5, RZ, RZ, R33 ;  /* 0x000000ffff057224 */ /* 0x000fe200078e0021 */
[----:B------:R-:W-:-:S02]  /*11750*/  MOV R0, 0x1c1f ;  /* 0x00001c1f00007802 */ /* 0x000fc40000000f00 */
[----:B------:R-:W-:Y:S02]  /*11760*/  MOV R2, 0x11780 ;  /* 0x0001178000027802 */ /* 0x000fe40000000f00 */
[----:B------:R-:W-:Y:S05]  /*11770*/  CALL.REL.NOINC `($__internal_19_$__cuda_sm70_shflsync_idx_p) ;  /* 0x000009b000007944 */ /* 0x000fea0003c00000 */
[----:B------:R-:W-:Y:S05]  /*11780*/  BRA `(.L_x_983) ;  /* 0xffffcf8000007947 */ /* 0x000fea000383ffff */
.L_x_929:
[----:B------:R-:W-:Y:S01]  /*11790*/  IMAD.MOV.U32 R5, RZ, RZ, R9 ;  /* 0x000000ffff057224 */ /* 0x000fe200078e0009 */
[----:B------:R-:W-:Y:S01]  /*117a0*/  MOV R3, RZ ;  /* 0x000000ff00037202 */ /* 0x000fe20000000f00 */
[----:B------:R-:W-:Y:S01]  /*117b0*/  IMAD.MOV.U32 R0, RZ, RZ, 0x181f ;  /* 0x0000181fff007424 */ /* 0x000fe200078e00ff */
[----:B------:R-:W-:Y:S02]  /*117c0*/  MOV R2, 0x117e0 ;  /* 0x000117e000027802 */ /* 0x000fe40000000f00 */
[----:B------:R-:W-:Y:S05]  /*117d0*/  CALL.REL.NOINC `($__internal_19_$__cuda_sm70_shflsync_idx_p) ;  /* 0x0000095000007944 */ /* 0x000fea0003c00000 */
[----:B------:R-:W-:Y:S01]  /*117e0*/  MOV R8, R0 ;  /* 0x0000000000087202 */ /* 0x000fe20000000f00 */
[----:B------:R-:W-:Y:S05]  /*117f0*/  BRA `(.L_x_984) ;  /* 0xffffdd4000007947 */ /* 0x000fea000383ffff */
.L_x_930:
[----:B------:R-:W-:Y:S01]  /*11800*/  IMAD.MOV.U32 R5, RZ, RZ, R12 ;  /* 0x000000ffff057224 */ /* 0x000fe200078e000c */
[----:B------:R-:W-:Y:S01]  /*11810*/  MOV R3, RZ ;  /* 0x000000ff00037202 */ /* 0x000fe20000000f00 */
[----:B------:R-:W-:Y:S01]  /*11820*/  IMAD.MOV.U32 R0, RZ, RZ, 0x181f ;  /* 0x0000181fff007424 */ /* 0x000fe200078e00ff */
[----:B------:R-:W-:Y:S02]  /*11830*/  MOV R2, 0x11850 ;  /* 0x0001185000027802 */ /* 0x000fe40000000f00 */
[----:B-12---:R-:W-:Y:S05]  /*11840*/  CALL.REL.NOINC `($__internal_19_$__cuda_sm70_shflsync_idx_p) ;  /* 0x000008e000007944 */ /* 0x006fea0003c00000 */
[----:B------:R-:W-:Y:S05]  /*11850*/  BRA `(.L_x_985) ;  /* 0xffffdd0000007947 */ /* 0x000fea000383ffff */
.L_x_933:
        /* <DEDUP_REMOVED lines=12> */
.L_x_936:
[----:B-1----:R-:W-:Y:S01]  /*11920*/  IMAD.MOV.U32 R5, RZ, RZ, R9 ;  /* 0x000000ffff057224 */ /* 0x002fe200078e0009 */
[----:B------:R-:W-:Y:S01]  /*11930*/  MOV R3, 0x2 ;  /* 0x0000000200037802 */ /* 0x000fe20000000f00 */
[----:B----4-:R-:W-:Y:S01]  /*11940*/  IMAD.MOV.U32 R0, RZ, RZ, 0x181f ;  /* 0x0000181fff007424 */ /* 0x010fe200078e00ff */
[----:B------:R-:W-:Y:S02]  /*11950*/  MOV R2, 0x11970 ;  /* 0x0001197000027802 */ /* 0x000fe40000000f00 */
[----:B--23--:R-:W-:Y:S05]  /*11960*/  CALL.REL.NOINC `($__internal_19_$__cuda_sm70_shflsync_idx_p) ;  /* 0x000007c000007944 */ /* 0x00cfea0003c00000 */
[----:B------:R-:W-:Y:S01]  /*11970*/  MOV R8, R0 ;  /* 0x0000000000087202 */ /* 0x000fe20000000f00 */
[----:B------:R-:W-:Y:S05]  /*11980*/  BRA `(.L_x_987) ;  /* 0xffffde8000007947 */ /* 0x000fea000383ffff */
.L_x_937:
[----:B------:R-:W-:Y:S01]  /*11990*/  IMAD.MOV.U32 R5, RZ, RZ, R12 ;  /* 0x000000ffff057224 */ /* 0x000fe200078e000c */
[----:B------:R-:W-:Y:S01]  /*119a0*/  MOV R3, 0x2 ;  /* 0x0000000200037802 */ /* 0x000fe20000000f00 */
[----:B----4-:R-:W-:Y:S01]  /*119b0*/  IMAD.MOV.U32 R0, RZ, RZ, 0x181f ;  /* 0x0000181fff007424 */ /* 0x010fe200078e00ff */
[----:B------:R-:W-:Y:S02]  /*119c0*/  MOV R2, 0x119e0 ;  /* 0x000119e000027802 */ /* 0x000fe40000000f00 */
[----:B-123--:R-:W-:Y:S05]  /*119d0*/  CALL.REL.NOINC `($__internal_19_$__cuda_sm70_shflsync_idx_p) ;  /* 0x0000075000007944 */ /* 0x00efea0003c00000 */
[----:B------:R-:W-:Y:S05]  /*119e0*/  BRA `(.L_x_988) ;  /* 0xffffde4000007947 */ /* 0x000fea000383ffff */
.L_x_940:
        /* <DEDUP_REMOVED lines=12> */
.L_x_942:
[----:B---3--:R-:W-:Y:S01]  /*11ab0*/  IMAD.MOV.U32 R5, RZ, RZ, R86 ;  /* 0x000000ffff057224 */ /* 0x008fe200078e0056 */
[----:B------:R-:W-:Y:S01]  /*11ac0*/  MOV R3, RZ ;  /* 0x000000ff00037202 */ /* 0x000fe20000000f00 */
[----:B------:R-:W-:Y:S01]  /*11ad0*/  IMAD.MOV.U32 R0, RZ, RZ, 0x1f ;  /* 0x0000001fff007424 */ /* 0x000fe200078e00ff */
[----:B------:R-:W-:Y:S02]  /*11ae0*/  MOV R2, 0x11b00 ;  /* 0x00011b0000027802 */ /* 0x000fe40000000f00 */
[----:B-1----:R-:W-:Y:S05]  /*11af0*/  CALL.REL.NOINC `($__internal_19_$__cuda_sm70_shflsync_idx_p) ;  /* 0x0000063000007944 */ /* 0x002fea0003c00000 */
[----:B------:R-:W-:Y:S01]  /*11b00*/  MOV R9, R0 ;  /* 0x0000000000097202 */ /* 0x000fe20000000f00 */
[----:B------:R-:W-:Y:S05]  /*11b10*/  BRA `(.L_x_990) ;  /* 0xffffe06000007947 */ /* 0x000fea000383ffff */
.L_x_943:
[----:B---3--:R-:W-:Y:S01]  /*11b20*/  IMAD.MOV.U32 R5, RZ, RZ, R86 ;  /* 0x000000ffff057224 */ /* 0x008fe200078e0056 */
[----:B------:R-:W-:Y:S01]  /*11b30*/  MOV R3, 0x1 ;  /* 0x0000000100037802 */ /* 0x000fe20000000f00 */
[----:B------:R-:W-:Y:S01]  /*11b40*/  IMAD.MOV.U32 R0, RZ, RZ, 0x1f ;  /* 0x0000001fff007424 */ /* 0x000fe200078e00ff */
[----:B------:R-:W-:Y:S02]  /*11b50*/  MOV R2, 0x11b70 ;  /* 0x00011b7000027802 */ /* 0x000fe40000000f00 */
[----:B-12-4-:R-:W-:Y:S05]  /*11b60*/  CALL.REL.NOINC `($__internal_19_$__cuda_sm70_shflsync_idx_p) ;  /* 0x000005c000007944 */ /* 0x016fea0003c00000 */
[----:B------:R-:W-:Y:S01]  /*11b70*/  MOV R8, R0 ;  /* 0x0000000000087202 */ /* 0x000fe20000000f00 */
[----:B------:R-:W-:Y:S05]  /*11b80*/  BRA `(.L_x_991) ;  /* 0xffffe01000007947 */ /* 0x000fea000383ffff */
.L_x_944:
[----:B------:R-:W-:Y:S02]  /*11b90*/  MOV R2, 0x1 ;  /* 0x0000000100027802 */ /* 0x000fe40000000f00 */
[----:B------:R-:W-:-:S02]  /*11ba0*/  MOV R3, 0x11bc0 ;  /* 0x00011bc000037802 */ /* 0x000fc40000000f00 */
[----:B--234-:R-:W-:Y:S05]  /*11bb0*/  CALL.REL.NOINC `($__internal_20_$__cuda_sm70_shflsync_up_p) ;  /* 0x000005c000007944 */ /* 0x01cfea0003c00000 */
[----:B------:R-:W-:Y:S05]  /*11bc0*/  BRA `(.L_x_992) ;  /* 0xffffe0f000007947 */ /* 0x000fea000383ffff */
.L_x_945:
[----:B------:R-:W-:Y:S02]  /*11bd0*/  MOV R2, 0x2 ;  /* 0x0000000200027802 */ /* 0x000fe40000000f00 */
[----:B------:R-:W-:-:S02]  /*11be0*/  MOV R3, 0x11c00 ;  /* 0x00011c0000037802 */ /* 0x000fc40000000f00 */
[----:B--2-4-:R-:W-:Y:S05]  /*11bf0*/  CALL.REL.NOINC `($__internal_20_$__cuda_sm70_shflsync_up_p) ;  /* 0x0000058000007944 */ /* 0x014fea0003c00000 */
[----:B------:R-:W-:Y:S01]  /*11c00*/  SEL R3, R4, RZ, P1 ;  /* 0x000000ff04037207 */ /* 0x000fe20000800000 */
[----:B------:R-:W-:-:S04]  /*11c10*/  IMAD.MOV.U32 R2, RZ, RZ, 0x4 ;  /* 0x00000004ff027424 */ /* 0x000fc800078e00ff */
[----:B------:R-:W-:Y:S01]  /*11c20*/  IMAD.IADD R0, R0, 0x1, R3 ;  /* 0x0000000100007824 */ /* 0x000fe200078e0203 */
[----:B------:R-:W-:Y:S02]  /*11c30*/  MOV R3, 0x11c50 ;  /* 0x00011c5000037802 */ /* 0x000fe40000000f00 */
        /* <DEDUP_REMOVED lines=19> */
.L_x_949:
[----:B------:R-:W-:Y:S02]  /*11d70*/  MOV R2, 0x1 ;  /* 0x0000000100027802 */ /* 0x000fe40000000f00 */
[----:B------:R-:W-:Y:S02]  /*11d80*/  MOV R3, 0x11da0 ;  /* 0x00011da000037802 */ /* 0x000fe40000000f00 */
[----:B------:R-:W-:Y:S05]  /*11d90*/  CALL.REL.NOINC `($__internal_20_$__cuda_sm70_shflsync_up_p) ;  /* 0x000003e000007944 */ /* 0x000fea0003c00000 */
[----:B------:R-:W-:Y:S01]  /*11da0*/  MOV R2, R4 ;  /* 0x0000000400027202 */ /* 0x000fe20000000f00 */
[----:B------:R-:W-:Y:S05]  /*11db0*/  BRA `(.L_x_994) ;  /* 0xffffe15000007947 */ /* 0x000fea000383ffff */
.L_x_950:
[----:B------:R-:W-:Y:S02]  /*11dc0*/  MOV R2, 0x2 ;  /* 0x0000000200027802 */ /* 0x000fe40000000f00 */
        /* <DEDUP_REMOVED lines=25> */
.L_x_952:
[----:B------:R-:W-:Y:S02]  /*11f60*/  SEL R0, RZ, 0x1, P0 ;  /* 0x00000001ff007807 */ /* 0x000fe40000000000 */
[----:B------:R-:W-:Y:S02]  /*11f70*/  MOV R2, 0x11f90 ;  /* 0x00011f9000027802 */ /* 0x000fe40000000f00 */
[----:B-1----:R-:W-:Y:S05]  /*11f80*/  CALL.REL.NOINC `($__internal_21_$__cuda_sm70_votesync_ballot) ;  /* 0x0000026000007944 */ /* 0x002fea0003c00000 */
[----:B------:R-:W-:Y:S01]  /*11f90*/  MOV R12, R0 ;  /* 0x00000000000c7202 */ /* 0x000fe20000000f00 */
[----:B------:R-:W-:Y:S05]  /*11fa0*/  BRA `(.L_x_996) ;  /* 0xffffe0f000007947 */ /* 0x000fea000383ffff */
.L_x_953:
[----:B------:R-:W-:Y:S01]  /*11fb0*/  IMAD.MOV.U32 R5, RZ, RZ, R6 ;  /* 0x000000ffff057224 */ /* 0x000fe200078e0006 */
[----:B------:R-:W-:Y:S01]  /*11fc0*/  MOV R3, R8 ;  /* 0x0000000800037202 */ /* 0x000fe20000000f00 */
[----:B------:R-:W-:Y:S01]  /*11fd0*/  IMAD.MOV.U32 R0, RZ, RZ, 0x1f ;  /* 0x0000001fff007424 */ /* 0x000fe200078e00ff */
[----:B------:R-:W-:Y:S02]  /*11fe0*/  MOV R2, 0x12000 ;  /* 0x0001200000027802 */ /* 0x000fe40000000f00 */
[----:B-1----:R-:W-:Y:S05]  /*11ff0*/  CALL.REL.NOINC `($__internal_19_$__cuda_sm70_shflsync_idx_p) ;  /* 0x0000013000007944 */ /* 0x002fea0003c00000 */
[----:B------:R-:W-:Y:S01]  /*12000*/  IMAD.MOV.U32 R10, RZ, RZ, R0 ;  /* 0x000000ffff0a7224 */ /* 0x000fe200078e0000 */
[----:B------:R-:W-:Y:S01]  /*12010*/  MOV R3, R8 ;  /* 0x0000000800037202 */ /* 0x000fe20000000f00 */
[----:B------:R-:W-:Y:S01]  /*12020*/  IMAD.MOV.U32 R5, RZ, RZ, R7 ;  /* 0x000000ffff057224 */ /* 0x000fe200078e0007 */
[----:B------:R-:W-:Y:S02]  /*12030*/  MOV R0, 0x1f ;  /* 0x0000001f00007802 */ /* 0x000fe40000000f00 */
[----:B------:R-:W-:-:S02]  /*12040*/  MOV R2, 0x12060 ;  /* 0x0001206000027802 */ /* 0x000fc40000000f00 */
[----:B------:R-:W-:Y:S05]  /*12050*/  CALL.REL.NOINC `($__internal_19_$__cuda_sm70_shflsync_idx_p) ;  /* 0x000000d000007944 */ /* 0x000fea0003c00000 */
[----:B------:R-:W-:Y:S01]  /*12060*/  MOV R7, R0 ;  /* 0x0000000000077202 */ /* 0x000fe20000000f00 */
[----:B------:R-:W-:Y:S05]  /*12070*/  BRA `(.L_x_997) ;  /* 0xffffe07000007947 */ /* 0x000fea000383ffff */
.L_x_956:
[----:B------:R-:W-:Y:S01]  /*12080*/  IMAD.MOV.U32 R5, RZ, RZ, R4 ;  /* 0x000000ffff057224 */ /* 0x000fe200078e0004 */
[----:B------:R-:W-:-:S02]  /*12090*/  MOV R0, 0x1f ;  /* 0x0000001f00007802 */ /* 0x000fc40000000f00 */
[----:B------:R-:W-:Y:S02]  /*120a0*/  MOV R2, 0x120c0 ;  /* 0x000120c000027802 */ /* 0x000fe40000000f00 */
[----:B-1234-:R-:W-:Y:S05]  /*120b0*/  CALL.REL.NOINC `($__internal_19_$__cuda_sm70_shflsync_idx_p) ;  /* 0x0000007000007944 */ /* 0x01efea0003c00000 */
[----:B------:R-:W-:Y:S01]  /*120c0*/  MOV R13, R0 ;  /* 0x00000000000d7202 */ /* 0x000fe20000000f00 */
[----:B------:R-:W-:Y:S05]  /*120d0*/  BRA `(.L_x_955) ;  /* 0xffffe07000007947 */ /* 0x000fea000383ffff */
        .weak           $__internal_18_$__cuda_sm70_shflsync_bfly_p
        .type           $__internal_18_$__cuda_sm70_shflsync_bfly_p,@function
        .size           $__internal_18_$__cuda_sm70_shflsync_bfly_p,($__internal_19_$__cuda_sm70_shflsync_idx_p - $__internal_18_$__cuda_sm70_shflsync_bfly_p)
$__internal_18_$__cuda_sm70_shflsync_bfly_p:
[----:B------:R-:W-:Y:S04]  /*120e0*/  WARPSYNC R6 ;  /* 0x0000000600007348 */ /* 0x000fe80003800000 */
[----:B------:R1:W2:Y:S02]  /*120f0*/  SHFL.BFLY PT, R5, R2, R5, R7 ;  /* 0x0c00000502057389 */ /* 0x0002a400000e0007 */
[----:B-1----:R-:W-:Y:S02]  /*12100*/  MOV R2, R3 ;  /* 0x0000000300027202 */ /* 0x002fe40000000f00 */
[----:B------:R-:W-:-:S04]  /*12110*/  MOV R3, 0x0 ;  /* 0x0000000000037802 */ /* 0x000fc80000000f00 */
[----:B--2---:R-:W-:Y:S05]  /*12120*/  RET.REL.NODEC R2 `(_ZN7cutlass13device_kernelIN5flash19enable_sm80_to_sm89INS1_16FlashAttnFwdSm80INS1_25CollectiveMainloopFwdSm80ILi8ELi1ELb0EN4cute5tupleIJNS5_1CILi128EEENS7_ILi64EEENS7_ILi192EEEEEELi192ENS_10bfloat16_tEfNS_4arch4Sm80ELb1ELb0ELb1ELb1ELb0ELb0ELb1ELb1EEENS1_21CollectiveEpilogueFwdINS6_IJS8_SA_S9_EEENS6_IJNS7_ILi1EEESI_SI_EEESC_SE_Li256ELb1ELb1ELb1ELb0EEENS1_36VarlenDynamicPersistentTileSchedulerILi128ELi64ELi256ELi256ELb1ELb1ELb0ELb1ELb1ELb1EEEEEEEEEvNT_6ParamsE) ;  /* 0xfffeded002007950 */ /* 0x004fea0003c3ffff */
        .weak           $__internal_19_$__cuda_sm70_shflsync_idx_p
        .type           $__internal_19_$__cuda_sm70_shflsync_idx_p,@function
        .size           $__internal_19_$__cuda_sm70_shflsync_idx_p,($__internal_20_$__cuda_sm70_shflsync_up_p - $__internal_19_$__cuda_sm70_shflsync_idx_p)
$__internal_19_$__cuda_sm70_shflsync_idx_p:
[----:B------:R-:W-:-:S04]  /*12130*/  MOV R87, 0xffffffff ;  /* 0xffffffff00577802 */ /* 0x000fc80000000f00 */
[----:B------:R-:W-:Y:S04]  /*12140*/  WARPSYNC R87 ;  /* 0x0000005700007348 */ /* 0x000fe80003800000 */
[----:B------:R1:W2:Y:S02]  /*12150*/  SHFL.IDX PT, R0, R5, R3, R0 ;  /* 0x0000000305007389 */ /* 0x0002a400000e0000 */
[----:B-1----:R-:W-:-:S04]  /*12160*/  MOV R3, 0x0 ;  /* 0x0000000000037802 */ /* 0x002fc80000000f00 */
[----:B--2---:R-:W-:Y:S05]  /*12170*/  RET.REL.NODEC R2 `(_ZN7cutlass13device_kernelIN5flash19enable_sm80_to_sm89INS1_16FlashAttnFwdSm80INS1_25CollectiveMainloopFwdSm80ILi8ELi1ELb0EN4cute5tupleIJNS5_1CILi128EEENS7_ILi64EEENS7_ILi192EEEEEELi192ENS_10bfloat16_tEfNS_4arch4Sm80ELb1ELb0ELb1ELb1ELb0ELb0ELb1ELb1EEENS1_21CollectiveEpilogueFwdINS6_IJS8_SA_S9_EEENS6_IJNS7_ILi1EEESI_SI_EEESC_SE_Li256ELb1ELb1ELb1ELb0EEENS1_36VarlenDynamicPersistentTileSchedulerILi128ELi64ELi256ELi256ELb1ELb1ELb0ELb1ELb1ELb1EEEEEEEEEvNT_6ParamsE) ;  /* 0xfffede8002007950 */ /* 0x004fea0003c3ffff */
        .weak           $__internal_20_$__cuda_sm70_shflsync_up_p
        .type           $__internal_20_$__cuda_sm70_shflsync_up_p,@function
        .size           $__internal_20_$__cuda_sm70_shflsync_up_p,($__internal_21_$__cuda_sm70_votesync_ballot - $__internal_20_$__cuda_sm70_shflsync_up_p)
$__internal_20_$__cuda_sm70_shflsync_up_p:
[----:B------:R-:W-:Y:S02]  /*12180*/  IMAD.MOV.U32 R4, RZ, RZ, RZ ;  /* 0x000000ffff047224 */ /* 0x000fe400078e00ff */
[----:B------:R-:W-:-:S04]  /*12190*/  IMAD.MOV.U32 R10, RZ, RZ, -0x1 ;  /* 0xffffffffff0a7424 */ /* 0x000fc800078e00ff */
[----:B------:R-:W-:Y:S04]  /*121a0*/  WARPSYNC R10 ;  /* 0x0000000a00007348 */ /* 0x000fe80003800000 */
[----:B------:R1:W2:Y:S02]  /*121b0*/  SHFL.UP PT, R4, R0, R2, R4 ;  /* 0x0400000200047389 */ /* 0x0002a400000e0004 */
[----:B-1----:R-:W-:Y:S02]  /*121c0*/  MOV R2, R3 ;  /* 0x0000000300027202 */ /* 0x002fe40000000f00 */
[----:B------:R-:W-:-:S04]  /*121d0*/  MOV R3, 0x0 ;  /* 0x0000000000037802 */ /* 0x000fc80000000f00 */
[----:B--2---:R-:W-:Y:S05]  /*121e0*/  RET.REL.NODEC R2 `(_ZN7cutlass13device_kernelIN5flash19enable_sm80_to_sm89INS1_16FlashAttnFwdSm80INS1_25CollectiveMainloopFwdSm80ILi8ELi1ELb0EN4cute5tupleIJNS5_1CILi128EEENS7_ILi64EEENS7_ILi192EEEEEELi192ENS_10bfloat16_tEfNS_4arch4Sm80ELb1ELb0ELb1ELb1ELb0ELb0ELb1ELb1EEENS1_21CollectiveEpilogueFwdINS6_IJS8_SA_S9_EEENS6_IJNS7_ILi1EEESI_SI_EEESC_SE_Li256ELb1ELb1ELb1ELb0EEENS1_36VarlenDynamicPersistentTileSchedulerILi128ELi64ELi256ELi256ELb1ELb1ELb0ELb1ELb1ELb1EEEEEEEEEvNT_6ParamsE) ;  /* 0xfffede1002007950 */ /* 0x004fea0003c3ffff */
        .weak           $__internal_21_$__cuda_sm70_votesync_ballot
        .type           $__internal_21_$__cuda_sm70_votesync_ballot,@function
        .size           $__internal_21_$__cuda_sm70_votesync_ballot,(.L_x_2492 - $__internal_21_$__cuda_sm70_votesync_ballot)
$__internal_21_$__cuda_sm70_votesync_ballot:
[----:B------:R-:W-:Y:S01]  /*121f0*/  ISETP.NE.U32.AND P0, PT, R0, 0x1, PT ;  /* 0x000000010000780c */ /* 0x000fe20003f05070 */
[----:B------:R-:W-:-:S04]  /*12200*/  IMAD.MOV.U32 R3, RZ, RZ, -0x1 ;  /* 0xffffffffff037424 */ /* 0x000fc800078e00ff */
[----:B------:R-:W-:Y:S08]  /*12210*/  WARPSYNC R3 ;  /* 0x0000000300007348 */ /* 0x000ff00003800000 */
[----:B------:R-:W-:-:S04]  /*12220*/  VOTE.ANY R0, PT, !P0 ;  /* 0x0000000000007806 */ /* 0x000fc800040e0100 */
[----:B------:R-:W-:Y:S01]  /*12230*/  LOP3.LUT R0, R0, R3, RZ, 0xc0, !PT ;  /* 0x0000000300007212 */ /* 0x000fe200078ec0ff */
[----:B------:R-:W-:-:S04]  /*12240*/  IMAD.MOV.U32 R3, RZ, RZ, 0x0 ;  /* 0x00000000ff037424 */ /* 0x000fc800078e00ff */
[----:B------:R-:W-:Y:S05]  /*12250*/  RET.REL.NODEC R2 `(_ZN7cutlass13device_kernelIN5flash19enable_sm80_to_sm89INS1_16FlashAttnFwdSm80INS1_25CollectiveMainloopFwdSm80ILi8ELi1ELb0EN4cute5tupleIJNS5_1CILi128EEENS7_ILi64EEENS7_ILi192EEEEEELi192ENS_10bfloat16_tEfNS_4arch4Sm80ELb1ELb0ELb1ELb1ELb0ELb0ELb1ELb1EEENS1_21CollectiveEpilogueFwdINS6_IJS8_SA_S9_EEENS6_IJNS7_ILi1EEESI_SI_EEESC_SE_Li256ELb1ELb1ELb1ELb0EEENS1_36VarlenDynamicPersistentTileSchedulerILi128ELi64ELi256ELi256ELb1ELb1ELb0ELb1ELb1ELb1EEEEEEEEEvNT_6ParamsE) ;  /* 0xfffedda002007950 */ /* 0x000fea0003c3ffff */
.L_x_998:
        /* <DEDUP_REMOVED lines=10> */
.L_x_2492:


//--------------------- .text._ZN7cutlass13device_kernelIN5flash19enable_sm80_to_sm89INS1_16FlashAttnFwdSm80INS1_25CollectiveMainloopFwdSm80ILi8ELi1ELb0EN4cute5tupleIJNS5_1CILi128EEENS7_ILi64EEENS7_ILi192EEEEEELi192ENS_10bfloat16_tEfNS_4arch4Sm80ELb1ELb0ELb1ELb1ELb0ELb1ELb1ELb1EEENS1_21CollectiveEpilogueFwdINS6_IJS8_SA_S9_EEENS6_IJNS7_ILi1EEESI_SI_EEESC_SE_Li256ELb1ELb1ELb1ELb0EEENS1_36VarlenDynamicPersistentTileSchedulerILi128ELi64ELi256ELi256ELb1ELb1ELb0ELb1ELb1ELb1EEEEEEEEEvNT_6ParamsE --------------------------
	.section	.text._ZN7cutlass13device_kernelIN5flash19enable_sm80_to_sm89INS1_16FlashAttnFwdSm80INS1_25CollectiveMainloopFwdSm80ILi8ELi1ELb0EN4cute5tupleIJNS5_1CILi128EEENS7_ILi64EEENS7_ILi192EEEEEELi192ENS_10bfloat16_tEfNS_4arch4Sm80ELb1ELb0ELb1ELb1ELb0ELb1ELb1ELb1EEENS1_21CollectiveEpilogueFwdINS6_IJS8_SA_S9_EEENS6_IJNS7_ILi1EEESI_SI_EEESC_SE_Li256ELb1ELb1ELb1ELb0EEENS1_36VarlenDynamicPersistentTileSchedulerILi128ELi64ELi256ELi256ELb1ELb1ELb0ELb1ELb1ELb1EEEEEEEEEvNT_6ParamsE,"ax",@progbits
	.sectioninfo	@"SHI_REGISTERS=255"
	.align	128
.text._ZN7cutlass13device_kernelIN5flash19enable_sm80_to_sm89INS1_16FlashAttnFwdSm80INS1_25CollectiveMainloopFwdSm80ILi8ELi1ELb0EN4cute5tupleIJNS5_1CILi128EEENS7_ILi64EEENS7_ILi192EEEEEELi192ENS_10bfloat16_tEfNS_4arch4Sm80ELb1ELb0ELb1ELb1ELb0ELb1ELb1ELb1EEENS1_21CollectiveEpilogueFwdINS6_IJS8_SA_S9_EEENS6_IJNS7_ILi1EEESI_SI_EEESC_SE_Li256ELb1ELb1ELb1ELb0EEENS1_36VarlenDynamicPersistentTileSchedulerILi128ELi64ELi256ELi256ELb1ELb1ELb0ELb1ELb1ELb1EEEEEEEEEvNT_6ParamsE:
        .type           _ZN7cutlass13device_kernelIN5flash19enable_sm80_to_sm89INS1_16FlashAttnFwdSm80INS1_25CollectiveMainloopFwdSm80ILi8ELi1ELb0EN4cute5tupleIJNS5_1CILi128EEENS7_ILi64EEENS7_ILi192EEEEEELi192ENS_10bfloat16_tEfNS_4arch4Sm80ELb1ELb0ELb1ELb1ELb0ELb1ELb1ELb1EEENS1_21CollectiveEpilogueFwdINS6_IJS8_SA_S9_EEENS6_IJNS7_ILi1EEESI_SI_EEESC_SE_Li256ELb1ELb1ELb1ELb0EEENS1_36VarlenDynamicPersistentTileSchedulerILi128ELi64ELi256ELi256ELb1ELb1ELb0ELb1ELb1ELb1EEEEEEEEEvNT_6ParamsE,@function
        .size           _ZN7cutlass13device_kernelIN5flash19enable_sm80_to_sm89INS1_16FlashAttnFwdSm80INS1_25CollectiveMainloopFwdSm80ILi8ELi1ELb0EN4cute5tupleIJNS5_1CILi128EEENS7_ILi64EEENS7_ILi192EEEEEELi192ENS_10bfloat16_tEfNS_4arch4Sm80ELb1ELb0ELb1ELb1ELb0ELb1ELb1ELb1EEENS1_21CollectiveEpilogueFwdINS6_IJS8_SA_S9_EEENS6_IJNS7_ILi1EEESI_SI_EEESC_SE_Li256ELb1ELb1ELb1ELb0EEENS1_36VarlenDynamicPersistentTileSchedulerILi128ELi64ELi256ELi256ELb1ELb1ELb0ELb1ELb1ELb1EEEEEEEEEvNT_6ParamsE,(.L_x_2497 - _ZN7cutlass13device_kernelIN5flash19enable_sm80_to_sm89INS1_16FlashAttnFwdSm80INS1_25CollectiveMainloopFwdSm80ILi8ELi1ELb0EN4cute5tupleIJNS5_1CILi128EEENS7_ILi64EEENS7_ILi192EEEEEELi192ENS_10bfloat16_tEfNS_4arch4Sm80ELb1ELb0ELb1ELb1ELb0ELb1ELb1ELb1EEENS1_21CollectiveEpilogueFwdINS6_IJS8_SA_S9_EEENS6_IJNS7_ILi1EEESI_SI_EEESC_SE_Li256ELb1ELb1ELb1ELb0EEENS1_36VarlenDynamicPersistentTileSchedulerILi128ELi64ELi256ELi256ELb1ELb1ELb0ELb1ELb1ELb1EEEEEEEEEvNT_6ParamsE)
        .other          _ZN7cutlass13device_kernelIN5flash19enable_sm80_to_sm89INS1_16FlashAttnFwdSm80INS1_25CollectiveMainloopFwdSm80ILi8ELi1ELb0EN4cute5tupleIJNS5_1CILi128EEENS7_ILi64EEENS7_ILi192EEEEEELi192ENS_10bfloat16_tEfNS_4arch4Sm80ELb1ELb0ELb1ELb1ELb0ELb1ELb1ELb1EEENS1_21CollectiveEpilogueFwdINS6_IJS8_SA_S9_EEENS6_IJNS7_ILi1EEESI_SI_EEESC_SE_Li256ELb1ELb1ELb1ELb0EEENS1_36VarlenDynamicPersistentTileSchedulerILi128ELi64ELi256ELi256ELb1ELb1ELb0ELb1ELb1ELb1EEEEEEEEEvNT_6ParamsE,@"STO_CUDA_ENTRY STV_DEFAULT"
_ZN7cutlass13device_kernelIN5flash19enable_sm80_to_sm89INS1_16FlashAttnFwdSm80INS1_25CollectiveMainloopFwdSm80ILi8ELi1ELb0EN4cute5tupleIJNS5_1CILi128EEENS7_ILi64EEENS7_ILi192EEEEEELi192ENS_10bfloat16_tEfNS_4arch4Sm80ELb1ELb0ELb1ELb1ELb0ELb1ELb1ELb1EEENS1_21CollectiveEpilogueFwdINS6_IJS8_SA_S9_EEENS6_IJNS7_ILi1EEESI_SI_EEESC_SE_Li256ELb1ELb1ELb1ELb0EEENS1_36VarlenDynamicPersistentTileSchedulerILi128ELi64ELi256ELi256ELb1ELb1ELb0ELb1ELb1ELb1EEEEEEEEEvNT_6ParamsE:
        /* <DEDUP_REMOVED lines=53> */
.L_x_1004:
        /* <DEDUP_REMOVED lines=17> */
.L_x_1173:
        /* <DEDUP_REMOVED lines=16> */
.L_x_1174:
[----:B---3--:R-:W-:-:S05]  /*0560*/  IMAD R0, R0, c[0x0][0x538], RZ ;  /* 0x00014e0000007a24 */ /* 0x008fca00078e02ff */
[----:B------:R-:W-:-:S04]  /*0570*/  IADD3 R7, R0, R7, RZ ;  /* 0x0000000700077210 */ /* 0x000fc80007ffe0ff */
[----:B------:R-:W-:-:S13]  /*0580*/  ISETP.GT.AND P0, PT, R7, UR4, PT ;  /* 0x0000000407007c0c */ /* 0x000fda000bf04270 */
[----:B-12---:R-:W-:Y:S05]  /*0590*/  @!P0 BRA `(.L_x_1004) ;  /* 0xfffffdb000008947 */ /* 0x006fea000383ffff */
.L_x_1000:
[----:B------:R-:W-:-:S05]  /*05a0*/  IADD3 R11, -R0, R7, RZ ;  /* 0x00000007000b7210 */ /* 0x000fca0007ffe1ff */
[----:B------:R-:W-:-:S05]  /*05b0*/  IMAD R0, R4, c[0x0][0x538], R11 ;  /* 0x00014e0004007a24 */ /* 0x000fca00078e020b */
[----:B------:R-:W-:Y:S01]  /*05c0*/  ISETP.GT.AND P0, PT, R0, UR4, PT ;  /* 0x0000000400007c0c */ /* 0x000fe2000bf04270 */
[----:B------:R-:W-:-:S12]  /*05d0*/  BRA.DIV ~URZ, `(.L_x_1005) ;  /* 0x0001ce627f007947 */ /* 0x000fd8000b800000 */
[----:B------:R-:W-:-:S04]  /*05e0*/  VOTE.ANY R7, PT, !P0 ;  /* 0x0000000000077806 */ /* 0x000fc800040e0100 */
.L_x_1175:
[----:B------:R-:W1:Y:S02]  /*05f0*/  POPC R0, R7 ;  /* 0x0000000700007309 */ /* 0x000e640000000000 */
[----:B-12---:R-:W-:Y:S01]  /*0600*/  IADD3 R251, R0, R6, RZ ;  /* 0x0000000600fb7210 */ /* 0x006fe20007ffe0ff */
[----:B------:R-:W-:Y:S05]  /*0610*/  BRA.DIV ~URZ, `(.L_x_1006) ;  /* 0x0001ce727f007947 */ /* 0x000fea000b800000 */
[----:B------:R1:W2:Y:S01]  /*0620*/  SHFL.IDX PT, R12, R10, R0, 0x1f ;  /* 0x00001f000a0c7589 */ /* 0x0002a200000e0000 */
[----:B------:R-:W-:-:S03]  /*0630*/  MOV R6, RZ ;  /* 0x000000ff00067202 */ /* 0x000fc60000000f00 */
[----:B------:R1:W3:Y:S04]  /*0640*/  SHFL.IDX PT, R10, R8, R0, 0x1f ;  /* 0x00001f00080a7589 */ /* 0x0002e800000e0000 */
.L_x_1176:
[----:B------:R-:W-:Y:S01]  /*0650*/  ISETP.NE.AND P0, PT, R7, RZ, PT ;  /* 0x000000ff0700720c */ /* 0x000fe20003f05270 */
[----:B------:R-:W-:-:S12]  /*0660*/  BSSY B0, `(.L_x_1007) ;  /* 0x0000005000007945 */ /* 0x000fd80003800000 */
[----:B------:R-:W-:Y:S05]  /*0670*/  @!P0 BRA `(.L_x_1008) ;  /* 0x0000003000008947 */ /* 0x000fea0003800000 */
[----:B------:R-:W-:Y:S01]  /*0680*/  IADD3 R5, R0, -0x1, RZ ;  /* 0xffffffff00057810 */ /* 0x000fe20007ffe0ff */
[----:B------:R-:W-:Y:S05]  /*0690*/  BRA.DIV ~URZ, `(.L_x_1009) ;  /* 0x0001ced27f007947 */ /* 0x000fea000b800000 */
[----:B------:R4:W1:Y:S02]  /*06a0*/  SHFL.IDX PT, R6, R4, R5, 0x1f ;  /* 0x00001f0504067589 */ /* 0x00086400000e0000 */
.L_x_1008:
[----:B------:R-:W-:Y:S05]  /*06b0*/  BSYNC B0 ;  /* 0x0000000000007941 */ /* 0x000fea0003800000 */
.L_x_1007:
[----:B---3--:R-:W-:Y:S01]  /*06c0*/  ISETP.NE.AND P0, PT, R10, 0x1, PT ;  /* 0x000000010a00780c */ /* 0x008fe20003f05270 */
[----:B-1----:R-:W-:Y:S01]  /*06d0*/  IMAD R248, R6, c[0x0][0x538], R11 ;  /* 0x00014e0006f87a24 */ /* 0x002fe200078e020b */
[----:B------:R-:W-:Y:S04]  /*06e0*/  BSSY B0, `(.L_x_1010) ;  /* 0x0000085000007945 */ /* 0x000fe80003800000 */
[----:B------:R-:W-:-:S07]  /*06f0*/  IADD3 R9, -R248, UR4, RZ ;  /* 0x00000004f8097c10 */ /* 0x000fce000fffe1ff */
[----:B------:R-:W-:Y:S05]  /*0700*/  @!P0 BRA `(.L_x_1011) ;  /* 0x000003e000008947 */ /* 0x000fea0003800000 */
[-C--:B--2---:R-:W-:Y:S02]  /*0710*/  IABS R0, R12.reuse ;  /* 0x0000000c00007213 */ /* 0x084fe40000000000 */
[----:B------:R-:W-:-:S03]  /*0720*/  IABS R6, R12 ;  /* 0x0000000c00067213 */ /* 0x000fc60000000000 */
[----:B----4-:R-:W-:Y:S01]  /*0730*/  IMAD.MOV.U32 R5, RZ, RZ, R0 ;  /* 0x000000ffff057224 */ /* 0x010fe200078e0000 */
        /* <DEDUP_REMOVED lines=59> */
.L_x_1011:
[----:B------:R-:W-:-:S04]  /*0af0*/  IMAD.MOV.U32 R2, RZ, RZ, 0x4 ;  /* 0x00000004ff027424 */ /* 0x000fc800078e00ff */
[----:B------:R-:W-:-:S05]  /*0b00*/  IMAD.WIDE R2, R251, R2, c[0x0][0x590] ;  /* 0x00016400fb027625 */ /* 0x000fca00078e0202 */
        /* <DEDUP_REMOVED lines=12> */
[----:B----4-:R-:W-:Y:S01]  /*0bd0*/  IMAD R4, R2, R6, RZ ;  /* 0x0000000602047224 */ /* 0x010fe200078e02ff */
        /* <DEDUP_REMOVED lines=53> */
.L_x_1012:
[----:B------:R-:W-:Y:S05]  /*0f30*/  BSYNC B0 ;  /* 0x0000000000007941 */ /* 0x000fea0003800000 */
.L_x_1010:
[----:B------:R-:W-:-:S04]  /*0f40*/  LOP3.LUT R0, RZ, R0, RZ, 0x33, !PT ;  /* 0x00000000ff007212 */ /* 0x000fc800078e33ff */
[----:B------:R-:W-:Y:S01]  /*0f50*/  IADD3 R249, R0, R12, RZ ;  /* 0x0000000c00f97210 */ /* 0x000fe20007ffe0ff */
[----:B------:R-:W-:Y:S05]  /*0f60*/  BRA `(.L_x_1013) ;  /* 0x0000004000007947 */ /* 0x000fea0003800000 */
.L_x_1001:
[----:B--2---:R-:W-:Y:S01]  /*0f70*/  IMAD.MOV.U32 R249, RZ, RZ, RZ ;  /* 0x000000fffff97224 */ /* 0x004fe200078e00ff */
[----:B------:R-:W-:Y:S01]  /*0f80*/  MOV R250, RZ ;  /* 0x000000ff00fa7202 */ /* 0x000fe20000000f00 */
[----:B------:R-:W-:Y:S01]  /*0f90*/  IMAD.U32 R248, RZ, RZ, UR4 ;  /* 0x00000004fff87e24 */ /* 0x000fe2000f8e00ff */
[----:B------:R-:W-:Y:S02]  /*0fa0*/  MOV R251, c[0x0][0x53c] ;  /* 0x00014f0000fb7a02 */ /* 0x000fe40000000f00 */
.L_x_1013:
[----:B------:R-:W-:Y:S01]  /*0fb0*/  ISETP.NE.AND P0, PT, R13, RZ, PT ;  /* 0x000000ff0d00720c */ /* 0x000fe20003f05270 */
[----:B------:R-:W-:-:S12]  /*0fc0*/  WARPSYNC 0xffffffff ;  /* 0xffffffff00007948 */ /* 0x000fd80003800000 */
[----:B------:R1:W-:Y:S04]  /*0fd0*/  @!P0 STS.128 [0x18100], R248 ;  /* 0x018100f8ff008388 */ /* 0x0003e80000000c00 */
[----:B------:R-:W-:Y:S06]  /*0fe0*/  BAR.ARV 0x5, 0x100 ;  /* 0x0144000000007b1d */ /* 0x000fec0000002000 */
.L_x_999:
[----:B-12---:R-:W-:-:S13]  /*0ff0*/  ISETP.GE.AND P0, PT, R251, c[0x0][0x53c], PT ;  /* 0x00014f00fb007a0c */ /* 0x006fda0003f06270 */
[----:B------:R-:W-:Y:S05]  /*1000*/  @P0 EXIT ;  /* 0x000000000000094d */ /* 0x000fea0003800000 */
[----:B------:R-:W1:Y:S02]  /*1010*/  S2R R18, SR_TID.X ;  /* 0x0000000000127919 */ /* 0x000e640000002100 */
[----:B-1----:R-:W-:-:S04]  /*1020*/  SHF.R.S32.HI R13, RZ, 0x1f, R18 ;  /* 0x0000001fff0d7819 */ /* 0x002fc80000011412 */
[CC--:B------:R-:W-:Y:S02]  /*1030*/  LEA.HI R0, R13.reuse, R18.reuse, RZ, 0x4 ;  /* 0x000000120d007211 */ /* 0x0c0fe400078f20ff */
[-C--:B------:R-:W-:Y:S02]  /*1040*/  LEA.HI R10, R13, R18.reuse, RZ, 0x3 ;  /* 0x000000120d0a7211 */ /* 0x080fe400078f18ff */
[----:B------:R-:W-:Y:S02]  /*1050*/  LOP3.LUT R2, R0, 0xfffffff0, RZ, 0xc0, !PT ;  /* 0xfffffff000027812 */ /* 0x000fe400078ec0ff */
[----:B------:R-:W-:Y:S02]  /*1060*/  SHF.R.S32.HI R19, RZ, 0x3, R10 ;  /* 0x00000003ff137819 */ /* 0x000fe4000001140a */
[----:B------:R-:W-:Y:S01]  /*1070*/  LOP3.LUT R3, R10, 0xfffffff8, RZ, 0xc0, !PT ;  /* 0xfffffff80a037812 */ /* 0x000fe200078ec0ff */
[C---:B------:R-:W-:Y:S01]  /*1080*/  IMAD.IADD R2, R18.reuse, 0x1, -R2 ;  /* 0x0000000112027824 */ /* 0x040fe200078e0a02 */
[----:B------:R-:W-:Y:S01]  /*1090*/  SHF.R.S32.HI R4, RZ, 0x4, R0 ;  /* 0x00000004ff047819 */ /* 0x000fe20000011400 */
[----:B------:R-:W-:Y:S01]  /*10a0*/  IMAD.SHL.U32 R5, R19, 0x40, RZ ;  /* 0x0000004013057824 */ /* 0x000fe200078e00ff */
[----:B------:R-:W-:Y:S01]  /*10b0*/  LEA.HI R14, R13, R18, RZ, 0x2 ;  /* 0x000000120d0e7211 */ /* 0x000fe200078f10ff */
[----:B------:R-:W-:Y:S01]  /*10c0*/  IMAD.IADD R9, R18, 0x1, -R3 ;  /* 0x0000000112097824 */ /* 0x000fe200078e0a03 */
[----:B------:R-:W-:-:S02]  /*10d0*/  LEA.HI R0, R0, R4, RZ, 0x1 ;  /* 0x0000000400007211 */ /* 0x000fc400078f08ff */
[----:B------:R-:W-:Y:S01]  /*10e0*/  SHF.R.S32.HI R6, RZ, 0x1f, R2 ;  /* 0x0000001fff067819 */ /* 0x000fe20000011402 */
[C---:B------:R-:W-:Y:S01]  /*10f0*/  IMAD.SHL.U32 R242, R9.reuse, 0x8, RZ ;  /* 0x0000000809f27824 */ /* 0x040fe200078e00ff */
[----:B------:R-:W-:Y:S01]  /*1100*/  LOP3.LUT R3, R0, 0xfffffffe, RZ, 0xc0, !PT ;  /* 0xfffffffe00037812 */ /* 0x000fe200078ec0ff */
[----:B------:R-:W-:Y:S01]  /*1110*/  IMAD.SHL.U32 R8, R9, 0x40, RZ ;  /* 0x0000004009087824 */ /* 0x000fe200078e00ff */
[----:B------:R-:W-:Y:S02]  /*1120*/  LOP3.LUT R0, R5, 0x1c0, RZ, 0xc0, !PT ;  /* 0x000001c005007812 */ /* 0x000fe400078ec0ff */
[----:B------:R-:W-:Y:S01]  /*1130*/  LEA.HI R11, R6, R2, RZ, 0x3 ;  /* 0x00000002060b7211 */ /* 0x000fe200078f18ff */
[----:B------:R-:W-:Y:S01]  /*1140*/  IMAD.IADD R12, R4, 0x1, -R3 ;  /* 0x00000001040c7824 */ /* 0x000fe200078e0a03 */
[----:B------:R-:W-:Y:S02]  /*1150*/  SHF.R.U32.HI R7, RZ, 0x3, R0 ;  /* 0x00000003ff077819 */ /* 0x000fe40000011600 */
[----:B------:R-:W-:-:S02]  /*1160*/  LOP3.LUT R6, R0, 0x38, R242, 0xf8, !PT ;  /* 0x0000003800067812 */ /* 0x000fc400078ef8f2 */
[----:B------:R-:W-:Y:S02]  /*1170*/  LOP3.LUT R5, R11, 0xfffffff8, RZ, 0xc0, !PT ;  /* 0xfffffff80b057812 */ /* 0x000fe400078ec0ff */
[----:B------:R-:W-:Y:S02]  /*1180*/  LOP3.LUT R0, R8, 0x1c0, RZ, 0xc0, !PT ;  /* 0x000001c008007812 */ /* 0x000fe400078ec0ff */
[----:B------:R-:W-:Y:S01]  /*1190*/  LOP3.LUT R8, R6, R7, RZ, 0x3c, !PT ;  /* 0x0000000706087212 */ /* 0x000fe200078e3cff */
[----:B------:R-:W-:Y:S01]  /*11a0*/  IMAD.IADD R6, R2, 0x1, -R5 ;  /* 0x0000000102067824 */ /* 0x000fe200078e0a05 */
[----:B------:R-:W-:Y:S02]  /*11b0*/  LOP3.LUT R2, R0, 0x8, R10, 0xf8, !PT ;  /* 0x0000000800027812 */ /* 0x000fe400078ef80a */
[----:B------:R-:W-:Y:S02]  /*11c0*/  SHF.R.U32.HI R0, RZ, 0x3, R0 ;  /* 0x00000003ff007819 */ /* 0x000fe40000011600 */
[----:B------:R-:W-:-:S02]  /*11d0*/  LEA.HI R3, R13, R18, RZ, 0x5 ;  /* 0x000000120d037211 */ /* 0x000fc400078f28ff */
[--C-:B------:R-:W-:Y:S02]  /*11e0*/  SHF.R.S32.HI R239, RZ, 0x2, R14.reuse ;  /* 0x00000002ffef7819 */ /* 0x100fe4000001140e */
[----:B------:R-:W-:Y:S02]  /*11f0*/  SHF.R.S32.HI R4, RZ, 0x1f, R14 ;  /* 0x0000001fff047819 */ /* 0x000fe4000001140e */
[----:B------:R-:W-:Y:S02]  /*1200*/  LOP3.LUT R15, R2, R0, RZ, 0x3c, !PT ;  /* 0x00000000020f7212 */ /* 0x000fe400078e3cff */
[----:B------:R-:W-:Y:S02]  /*1210*/  LOP3.LUT R0, R3, 0xffffffe0, RZ, 0xc0, !PT ;  /* 0xffffffe003007812 */ /* 0x000fe400078ec0ff */
[--C-:B------:R-:W-:Y:S02]  /*1220*/  SHF.R.S32.HI R7, RZ, 0x5, R3.reuse ;  /* 0x00000005ff077819 */ /* 0x100fe40000011403 */
[----:B------:R-:W-:Y:S01]  /*1230*/  LEA.HI R2, R4, R239, RZ, 0x3 ;  /* 0x000000ef04027211 */ /* 0x000fe200078f18ff */
[----:B------:R-:W-:Y:S01]  /*1240*/  IMAD.IADD R17, R18, 0x1, -R0 ;  /* 0x0000000112117824 */ /* 0x000fe200078e0a00 */
[----:B------:R-:W-:-:S02]  /*1250*/  SHF.R.S32.HI R3, RZ, 0x1f, R3 ;  /* 0x0000001fff037819 */ /* 0x000fc40000011403 */
[----:B------:R-:W-:Y:S01]  /*1260*/  LEA.HI R4, R13, R18, RZ, 0x6 ;  /* 0x000000120d047211 */ /* 0x000fe200078f30ff */
[----:B------:R-:W-:Y:S01]  /*1270*/  IMAD.MOV.U32 R13, RZ, RZ, 0x20 ;  /* 0x00000020ff0d7424 */ /* 0x000fe200078e00ff */
[----:B------:R-:W-:Y:S02]  /*1280*/  LOP3.LUT R2, R2, 0xfffffff8, RZ, 0xc0, !PT ;  /* 0xfffffff802027812 */ /* 0x000fe400078ec0ff */
[----:B------:R-:W-:Y:S01]  /*1290*/  LEA.HI R0, R3, R7, RZ, 0x3 ;  /* 0x0000000703007211 */ /* 0x000fe200078f18ff */
[----:B------:R-:W-:Y:S01]  /*12a0*/  IMAD.SHL.U32 R4, R4, 0x8, RZ ;  /* 0x0000000804047824 */ /* 0x000fe200078e00ff */
[----:B------:R-:W-:Y:S01]  /*12b0*/  SHF.R.S32.HI R10, RZ, 0x1f, R17 ;  /* 0x0000001fff0a7819 */ /* 0x000fe20000011411 */
[----:B------:R-:W-:Y:S01]  /*12c0*/  IMAD.IADD R3, R239, 0x1, -R2 ;  /* 0x00000001ef037824 */ /* 0x000fe200078e0a02 */
[----:B------:R-:W-:Y:S02]  /*12d0*/  LOP3.LUT R0, R0, 0xffffff8, RZ, 0xc0, !PT ;  /* 0x0ffffff800007812 */ /* 0x000fe400078ec0ff */
[----:B------:R-:W-:-:S02]  /*12e0*/  LEA.HI R10, R10, R17, RZ, 0x2 ;  /* 0x000000110a0a7211 */ /* 0x000fc400078f10ff */
[----:B------:R-:W-:Y:S01]  /*12f0*/  LOP3.LUT R212, R8, 0x7ffffe00, R4, 0xf8, !PT ;  /* 0x7ffffe0008d47812 */ /* 0x000fe200078ef804 */
[----:B------:R-:W-:Y:S01]  /*1300*/  IMAD.IADD R5, R7, 0x1, -R0 ;  /* 0x0000000107057824 */ /* 0x000fe200078e0a00 */
[----:B------:R-:W-:Y:S01]  /*1310*/  LOP3.LUT R2, R3, 0x1, RZ, 0xc0, !PT ;  /* 0x0000000103027812 */ /* 0x000fe200078ec0ff */
[----:B------:R-:W-:Y:S01]  /*1320*/  IMAD.SHL.U32 R0, R6, 0x40, RZ ;  /* 0x0000004006007824 */ /* 0x000fe200078e00ff */
[----:B------:R-:W-:Y:S01]  /*1330*/  SHF.R.S32.HI R4, RZ, 0x2, R10 ;  /* 0x00000002ff047819 */ /* 0x000fe2000001140a */
[----:B------:R-:W-:Y:S01]  /*1340*/  IMAD.SHL.U32 R212, R212, 0x2, RZ ;  /* 0x00000002d4d47824 */ /* 0x000fe200078e00ff */
[----:B------:R-:W-:Y:S01]  /*1350*/  ISETP.NE.U32.AND P0, PT, R2, 0x1, PT ;  /* 0x000000010200780c */ /* 0x000fe20003f05070 */
[----:B------:R-:W-:Y:S01]  /*1360*/  IMAD.SHL.U32 R2, R12, 0x8, RZ ;  /* 0x000000080c027824 */ /* 0x000fe200078e00ff */
[----:B------:R-:W-:Y:S01]  /*1370*/  LOP3.LUT R0, R0, 0x1c0, RZ, 0xc0, !PT ;  /* 0x000001c000007812 */ /* 0x000fe200078ec0ff */
[----:B------:R-:W-:Y:S01]  /*1380*/  IMAD R16, R5, 0x10, R4 ;  /* 0x0000001005107824 */ /* 0x000fe200078e0204 */
[----:B------:R-:W-:-:S02]  /*1390*/  LOP3.LUT R5, R14, 0xfffffffc, RZ, 0xc0, !PT ;  /* 0xfffffffc0e057812 */ /* 0x000fc400078ec0ff */
[----:B------:R-:W-:Y:S02]  /*13a0*/  LOP3.LUT R4, R0, 0x8, R2, 0xf8, !PT ;  /* 0x0000000800047812 */ /* 0x000fe400078ef802 */
[----:B------:R-:W-:Y:S01]  /*13b0*/  SHF.R.U32.HI R2, RZ, 0x3, R0 ;  /* 0x00000003ff027819 */ /* 0x000fe20000011600 */
[C---:B------:R-:W-:Y:S01]  /*13c0*/  IMAD.SHL.U32 R0, R3.reuse, 0x40, RZ ;  /* 0x0000004003007824 */ /* 0x040fe200078e00ff */
[----:B------:R-:W-:Y:S01]  /*13d0*/  R2P PR, R3, 0x6 ;  /* 0x0000000603007804 */ /* 0x000fe20000000000 */
[----:B------:R-:W-:Y:S01]  /*13e0*/  IMAD.IADD R18, R18, 0x1, -R5 ;  /* 0x0000000112127824 */ /* 0x000fe200078e0a05 */
[C---:B------:R-:W-:Y:S01]  /*13f0*/  LOP3.LUT P6, RZ, R6.reuse, 0x2, RZ, 0xc0, !PT ;  /* 0x0000000206ff7812 */ /* 0x040fe200078cc0ff */
[----:B------:R-:W-:Y:S01]  /*1400*/  STL [R1+0x4c], R16 ;  /* 0x00004c1001007387 */ /* 0x000fe20000100800 */
[----:B------:R-:W-:Y:S01]  /*1410*/  LOP3.LUT P5, RZ, R6, 0x4, RZ, 0xc0, !PT ;  /* 0x0000000406ff7812 */ /* 0x000fe200078ac0ff */
[----:B------:R-:W-:Y:S01]  /*1420*/  IMAD.SHL.U32 R102, R18, 0x8, RZ ;  /* 0x0000000812667824 */ /* 0x000fe200078e00ff */
[----:B------:R-:W-:Y:S01]  /*1430*/  LOP3.LUT R6, R4, R2, RZ, 0x3c, !PT ;  /* 0x0000000204067212 */ /* 0x000fe200078e3cff */
[----:B------:R-:W-:Y:S01]  /*1440*/  IMAD.SHL.U32 R2, R11, 0x40, RZ ;  /* 0x000000400b027824 */ /* 0x000fe200078e00ff */
[----:B------:R-:W-:Y:S01]  /*1450*/  LOP3.LUT R8, R0, 0x1c0, RZ, 0xc0, !PT ;  /* 0x000001c000087812 */ /* 0x000fe200078ec0ff */
[----:B------:R-:W-:Y:S01]  /*1460*/  IMAD.SHL.U32 R0, R7, 0x400, RZ ;  /* 0x0000040007007824 */ /* 0x000fe200078e00ff */
[----:B------:R-:W-:Y:S01]  /*1470*/  IADD3 R14, R239, 0x40, RZ ;  /* 0x00000040ef0e7810 */ /* 0x000fe20007ffe0ff */
[----:B------:R-:W-:Y:S01]  /*1480*/  IMAD.SHL.U32 R7, R7, 0x200, RZ ;  /* 0x0000020007077824 */ /* 0x000fe200078e00ff */
[----:B------:R-:W-:Y:S01]  /*1490*/  SHF.R.U32.HI R3, RZ, 0x3, R8 ;  /* 0x00000003ff037819 */ /* 0x000fe20000011608 */
[----:B------:R-:W-:Y:S01]  /*14a0*/  IMAD R11, R18, 0x2, R0 ;  /* 0x00000002120b7824 */ /* 0x000fe200078e0200 */
[----:B------:R-:W-:Y:S01]  /*14b0*/  LOP3.LUT R4, R8, 0x18, R102, 0xf8, !PT ;  /* 0x0000001808047812 */ /* 0x000fe200078ef866 */
[----:B------:R1:W-:Y:S01]  /*14c0*/  STL [R1+0x14], R8 ;  /* 0x0000140801007387 */ /* 0x0003e20000100800 */
[----:B------:R-:W-:Y:S01]  /*14d0*/  LOP3.LUT R5, R2, 0xfffffe00, RZ, 0xc0, !PT ;  /* 0xfffffe0002057812 */ /* 0x000fe200078ec0ff */
[----:B------:R-:W-:Y:S01]  /*14e0*/  IMAD R2, R12, 0x200, R15 ;  /* 0x000002000c027824 */ /* 0x000fe200078e020f */
[----:B------:R-:W-:Y:S01]  /*14f0*/  LOP3.LUT R234, R7, R4, R3, 0xf6, !PT ;  /* 0x0000000407ea7212 */ /* 0x000fe200078ef603 */
[----:B------:R-:W-:Y:S01]  /*1500*/  IMAD.MOV.U32 R12, RZ, RZ, 0x40 ;  /* 0x00000040ff0c7424 */ /* 0x000fe200078e00ff */
[-C--:B------:R-:W-:Y:S01]  /*1510*/  IADD3 R4, R6, R5.reuse, R0 ;  /* 0x0000000506047210 */ /* 0x080fe20007ffe000 */
[C---:B------:R-:W-:Y:S01]  /*1520*/  IMAD R0, R9.reuse, 0x20, R19 ;  /* 0x0000002009007824 */ /* 0x040fe200078e0213 */
[----:B------:R-:W-:Y:S01]  /*1530*/  LOP3.LUT P4, RZ, R9, 0x2, RZ, 0xc0, !PT ;  /* 0x0000000209ff7812 */ /* 0x000fe2000788c0ff */
[----:B------:R-:W-:Y:S01]  /*1540*/  IMAD.SHL.U32 R142, R18, 0x4, RZ ;  /* 0x00000004128e7824 */ /* 0x000fe200078e00ff */
[----:B------:R-:W-:-:S02]  /*1550*/  LOP3.LUT R5, R6, R5, RZ, 0xfc, !PT ;  /* 0x0000000506057212 */ /* 0x000fc400078efcff */
[----:B------:R2:W-:Y:S01]  /*1560*/  STL [R1+0x44], R0 ;  /* 0x0000440001007387 */ /* 0x0005e20000100800 */
[----:B------:R-:W-:Y:S02]  /*1570*/  SHF.R.S32.HI R7, RZ, 0x1f, R14 ;  /* 0x0000001fff077819 */ /* 0x000fe4000001140e */
[----:B------:R-:W-:Y:S02]  /*1580*/  LEA R149, R2, 0x6100, 0x1 ;  /* 0x0000610002957811 */ /* 0x000fe400078e08ff */
[----:B------:R-:W-:Y:S02]  /*1590*/  LOP3.LUT P3, RZ, R9, 0x4, RZ, 0xc0, !PT ;  /* 0x0000000409ff7812 */ /* 0x000fe4000786c0ff */
[C---:B------:R-:W-:Y:S02]  /*15a0*/  IADD3 R200, R149.reuse, 0x20, RZ ;  /* 0x0000002095c87810 */ /* 0x040fe40007ffe0ff */
[----:B------:R-:W-:Y:S02]  /*15b0*/  @P4 IADD3 R200, R149, -0x20, RZ ;  /* 0xffffffe095c84810 */ /* 0x000fe40007ffe0ff */
[----:B------:R-:W-:-:S02]  /*15c0*/  LEA R196, R4, 0xc100, 0x1 ;  /* 0x0000c10004c47811 */ /* 0x000fc400078e08ff */
[----:B------:R-:W-:Y:S02]  /*15d0*/  LEA R150, R5, 0x100, 0x1 ;  /* 0x0000010005967811 */ /* 0x000fe400078e08ff */
[----:B-1----:R-:W-:Y:S02]  /*15e0*/  LOP3.LUT R8, R3, R8, RZ, 0xfc, !PT ;  /* 0x0000000803087212 */ /* 0x002fe400078efcff */
[----:B------:R-:W-:Y:S02]  /*15f0*/  LEA.HI R3, R18, R18, RZ, 0x1 ;  /* 0x0000001212037211 */ /* 0x000fe400078f08ff */
[C---:B------:R-:W-:Y:S01]  /*1600*/  IADD3 R145, R142.reuse, 0x20, RZ ;  /* 0x000000208e917810 */ /* 0x040fe20007ffe0ff */
[----:B------:R-:W-:Y:S01]  /*1610*/  IMAD.IADD R11, R11, 0x1, R8 ;  /* 0x000000010b0b7824 */ /* 0x000fe200078e0208 */
[----:B------:R-:W-:Y:S02]  /*1620*/  LOP3.LUT R6, R3, 0x1ffffffe, RZ, 0xc0, !PT ;  /* 0x1ffffffe03067812 */ /* 0x000fe400078ec0ff */
[----:B------:R-:W-:Y:S01]  /*1630*/  LEA.HI R3, R7, R14, RZ, 0x3 ;  /* 0x0000000e07037211 */ /* 0x000fe200078f18ff */
[----:B------:R-:W-:Y:S01]  /*1640*/  IMAD.IADD R107, R142, 0x1, R145 ;  /* 0x000000018e6b7824 */ /* 0x000fe200078e0291 */
[----:B------:R-:W-:Y:S01]  /*1650*/  LOP3.LUT R7, R10, 0x7ffffffc, RZ, 0xc0, !PT ;  /* 0x7ffffffc0a077812 */ /* 0x000fe200078ec0ff */
[----:B--2---:R-:W-:Y:S01]  /*1660*/  IMAD.SHL.U32 R0, R14, 0x40, RZ ;  /* 0x000000400e007824 */ /* 0x004fe200078e00ff */
[----:B------:R-:W-:Y:S01]  /*1670*/  IADD3 R144, R142, 0x40, RZ ;  /* 0x000000408e907810 */ /* 0x000fe20007ffe0ff */
[----:B------:R-:W-:Y:S01]  /*1680*/  IMAD.IADD R6, R18, 0x1, -R6 ;  /* 0x0000000112067824 */ /* 0x000fe200078e0a06 */
[----:B------:R-:W-:Y:S01]  /*1690*/  LEA R234, R234, 0x100, 0x1 ;  /* 0x00000100eaea7811 */ /* 0x000fe200078e08ff */
[----:B------:R-:W-:Y:S01]  /*16a0*/  IMAD.SHL.U32 R3, R3, 0x40, RZ ;  /* 0x0000004003037824 */ /* 0x000fe200078e00ff */
[----:B------:R-:W-:Y:S01]  /*16b0*/  LOP3.LUT R8, R0, 0x1c0, RZ, 0xc0, !PT ;  /* 0x000001c000087812 */ /* 0x000fe200078ec0ff */
[----:B------:R-:W-:Y:S01]  /*16c0*/  IMAD R2, R6, 0x8, R16 ;  /* 0x0000000806027824 */ /* 0x000fe200078e0210 */
[----:B------:R-:W-:Y:S01]  /*16d0*/  SEL R0, R12, 0xffffffc0, !P3 ;  /* 0xffffffc00c007807 */ /* 0x000fe20005800000 */
[----:B------:R-:W-:Y:S01]  /*16e0*/  IMAD.IADD R241, R17, 0x1, -R7 ;  /* 0x0000000111f17824 */ /* 0x000fe200078e0a07 */
[----:B------:R-:W-:Y:S01]  /*16f0*/  SHF.R.U32.HI R8, RZ, 0x3, R8 ;  /* 0x00000003ff087819 */ /* 0x000fe20000011608 */
[----:B------:R-:W-:Y:S01]  /*1700*/  IMAD.IADD R106, R142, 0x1, R144 ;  /* 0x000000018e6a7824 */ /* 0x000fe200078e0290 */
[----:B------:R-:W-:Y:S01]  /*1710*/  SEL R8, R13, 0xffffffe0, !P1 ;  /* 0xffffffe00d087807 */ /* 0x000fe20004800000 */
[----:B------:R-:W-:Y:S01]  /*1720*/  IMAD.IADD R195, R149, 0x1, R0 ;  /* 0x0000000195c37824 */ /* 0x000fe200078e0200 */
[----:B------:R-:W-:Y:S01]  /*1730*/  LEA R6, R11, 0x80, 0x1 ;  /* 0x000000800b067811 */ /* 0x000fe200078e08ff */
[----:B------:R-:W-:Y:S01]  /*1740*/  IMAD.IADD R192, R0, 0x1, R200 ;  /* 0x0000000100c07824 */ /* 0x000fe200078e02c8 */
[----:B------:R-:W-:Y:S01]  /*1750*/  SEL R7, R12, 0xffffffc0, !P2 ;  /* 0xffffffc00c077807 */ /* 0x000fe20005000000 */
[----:B------:R-:W-:Y:S01]  /*1760*/  IMAD.SHL.U32 R241, R241, 0x2, RZ ;  /* 0x00000002f1f17824 */ /* 0x000fe200078e00ff */
[----:B------:R-:W-:Y:S01]  /*1770*/  LOP3.LUT R3, R3, 0xfffffe00, RZ, 0xc0, !PT ;  /* 0xfffffe0003037812 */ /* 0x000fe200078ec0ff */
[C---:B------:R-:W-:Y:S01]  /*1780*/  IMAD.IADD R10, R6.reuse, 0x1, R8 ;  /* 0x00000001060a7824 */ /* 0x040fe200078e0208 */
[C---:B------:R-:W-:Y:S01]  /*1790*/  IADD3 R9, R6.reuse, -0x10, RZ ;  /* 0xfffffff006097810 */ /* 0x040fe20007ffe0ff */
[C-C-:B------:R-:W-:Y:S01]  /*17a0*/  IMAD.IADD R0, R6.reuse, 0x1, R7.reuse ;  /* 0x0000000106007824 */ /* 0x140fe200078e0207 */
[----:B------:R-:W-:Y:S01]  /*17b0*/  @P0 IADD3 R9, R6, 0x10, RZ ;  /* 0x0000001006090810 */ /* 0x000fe20007ffe0ff */
[----:B------:R1:W-:Y:S01]  /*17c0*/  STL [R1+0x40], R3 ;  /* 0x0000400301007387 */ /* 0x0003e20000100800 */
[----:B------:R-:W-:Y:S01]  /*17d0*/  IADD3 R148, R142, 0x10, RZ ;  /* 0x000000108e947810 */ /* 0x000fe20007ffe0ff */
[----:B------:R-:W-:Y:S01]  /*17e0*/  IMAD.IADD R235, R234, 0x1, R7 ;  /* 0x00000001eaeb7824 */ /* 0x000fe200078e0207 */
[C---:B------:R-:W-:Y:S01]  /*17f0*/  IADD3 R147, R142.reuse, 0x30, RZ ;  /* 0x000000308e937810 */ /* 0x040fe20007ffe0ff */
[----:B------:R2:W-:Y:S01]  /*1800*/  STL [R1+0x10], R2 ;  /* 0x0000100201007387 */ /* 0x0005e20000100800 */
[----:B------:R-:W-:-:S02]  /*1810*/  IADD3 R146, R142, 0x50, RZ ;  /* 0x000000508e927810 */ /* 0x000fc40007ffe0ff */
[C---:B------:R-:W-:Y:S01]  /*1820*/  IADD3 R211, R200.reuse, 0x800, RZ ;  /* 0x00000800c8d37810 */ /* 0x040fe20007ffe0ff */
        /* <DEDUP_REMOVED lines=8> */
[C---:B------:R-:W-:Y:S02]  /*18b0*/  IADD3 R205, R200.reuse, 0x3800, RZ ;  /* 0x00003800c8cd7810 */ /* 0x040fe40007ffe0ff */
[C---:B------:R-:W-:Y:S02]  /*18c0*/  IADD3 R204, R200.reuse, 0x4000, RZ ;  /* 0x00004000c8cc7810 */ /* 0x040fe40007ffe0ff */
[C---:B------:R-:W-:Y:S02]  /*18d0*/  IADD3 R203, R200.reuse, 0x4800, RZ ;  /* 0x00004800c8cb7810 */ /* 0x040fe40007ffe0ff */
[----:B-1----:R-:W-:Y:S02]  /*18e0*/  SEL R3, R13, 0xffffffe0, !P6 ;  /* 0xffffffe00d037807 */ /* 0x002fe40007000000 */
[----:B------:R-:W-:Y:S02]  /*18f0*/  IADD3 R202, R200, 0x5000, RZ ;  /* 0x00005000c8ca7810 */ /* 0x000fe40007ffe0ff */
[----:B--2---:R-:W-:Y:S01]  /*1900*/  SEL R2, R12, 0xffffffc0, !P5 ;  /* 0xffffffc00c027807 */ /* 0x004fe20006800000 */
[----:B------:R-:W-:Y:S01]  /*1910*/  IMAD.IADD R197, R196, 0x1, R3 ;  /* 0x00000001c4c57824 */ /* 0x000fe200078e0203 */
[----:B------:R-:W-:Y:S01]  /*1920*/  IADD3 R201, R200, 0x5800, RZ ;  /* 0x00005800c8c97810 */ /* 0x000fe20007ffe0ff */
[----:B------:R-:W-:-:S02]  /*1930*/  IMAD.IADD R151, R3, 0x1, R150 ;  /* 0x0000000103977824 */ /* 0x000fc400078e0296 */
[C---:B------:R-:W-:Y:S02]  /*1940*/  IMAD.IADD R3, R7.reuse, 0x1, R9 ;  /* 0x0000000107037824 */ /* 0x040fe400078e0209 */
[----:B------:R-:W-:Y:S02]  /*1950*/  IMAD.IADD R199, R196, 0x1, R2 ;  /* 0x00000001c4c77824 */ /* 0x000fe400078e0202 */
[----:B---3--:R-:W-:Y:S02]  /*1960*/  IMAD.IADD R0, R7, 0x1, R10 ;  /* 0x0000000107007824 */ /* 0x008fe400078e020a */
[C---:B------:R-:W-:Y:S02]  /*1970*/  IMAD.IADD R194, R2.reuse, 0x1, R150 ;  /* 0x0000000102c27824 */ /* 0x040fe400078e0296 */
[----:B------:R-:W-:Y:S01]  /*1980*/  IMAD.IADD R198, R197, 0x1, R2 ;  /* 0x00000001c5c67824 */ /* 0x000fe200078e0202 */
[----:B------:R1:W-:Y:S01]  /*1990*/  STL [R1+0x38], R0 ;  /* 0x0000380001007387 */ /* 0x0003e20000100800 */
[----:B------:R-:W-:-:S02]  /*19a0*/  IMAD.IADD R193, R2, 0x1, R151 ;  /* 0x0000000102c17824 */ /* 0x000fc400078e0297 */
[----:B-1----:R-:W-:-:S05]  /*19b0*/  IMAD.IADD R0, R8, 0x1, R9 ;  /* 0x0000000108007824 */ /* 0x002fca00078e0209 */
[----:B------:R1:W-:Y:S04]  /*19c0*/  STL [R1+0x28], R0 ;  /* 0x0000280001007387 */ /* 0x0003e80000100800 */
[----:B------:R2:W-:Y:S01]  /*19d0*/  STL [R1+0x34], R3 ;  /* 0x0000340301007387 */ /* 0x0005e20000100800 */
[----:B-1----:R-:W-:-:S05]  /*19e0*/  IMAD.IADD R0, R7, 0x1, R0 ;  /* 0x0000000107007824 */ /* 0x002fca00078e0200 */
[----:B------:R2:W-:Y:S02]  /*19f0*/  STL [R1+0x30], R0 ;  /* 0x0000300001007387 */ /* 0x0005e40000100800 */
.L_x_1172:
[----:B------:R-:W-:-:S04]  /*1a00*/  IMAD.MOV.U32 R13, RZ, RZ, 0x4 ;  /* 0x00000004ff0d7424 */ /* 0x000fc800078e00ff */
[----:B--2---:R-:W-:-:S05]  /*1a10*/  IMAD.WIDE R2, R251, R13, c[0x0][0x588] ;  /* 0x00016200fb027625 */ /* 0x004fca00078e020d */
[----:B------:R-:W2:Y:S01]  /*1a20*/  LDG.E R14, [R2.64] ;  /* 0x00000006020e7981 */ /* 0x000ea2000c1e1900 */
[----:B------:R-:W-:Y:S01]  /*1a30*/  ISETP.NE.U32.AND P4, PT, RZ, c[0x0][0x360], PT ;  /* 0x0000d800ff007a0c */ /* 0x000fe20003f85070 */
[----:B------:R-:W-:Y:S01]  /*1a40*/  CS2R R132, SRZ ;  /* 0x0000000000847805 */ /* 0x000fe2000001ff00 */
        /* <DEDUP_REMOVED lines=8> */
[----:B------:R-:W-:Y:S01]  /*1ad0*/  IMAD.MOV.U32 R12, RZ, RZ, RZ ;  /* 0x000000ffff0c7224 */ /* 0x000fe200078e00ff */
[----:B--2---:R-:W-:Y:S01]  /*1ae0*/  SHF.R.S32.HI R168, RZ, 0x1f, R14 ;  /* 0x0000001fffa87819 */ /* 0x004fe2000001140e */
[----:B------:R1:W-:Y:S01]  /*1af0*/  STL [R1], R14 ;  /* 0x0000000e01007387 */ /* 0x0003e20000100800 */
[C---:B------:R-:W-:Y:S02]  /*1b00*/  @P4 LEA R2, P0, R14.reuse, c[0x0][0x360], 0x2 ;  /* 0x0000d8000e024a11 */ /* 0x040fe400078010ff */
[----:B------:R-:W-:-:S02]  /*1b10*/  @P2 LEA R4, P1, R14, c[0x0][0x370], 0x2 ;  /* 0x0000dc000e042a11 */ /* 0x000fc400078210ff */
[C-C-:B------:R-:W-:Y:S02]  /*1b20*/  @P4 LEA.HI.X R3, R14.reuse, c[0x0][0x364], R168.reuse, 0x2, P0 ;  /* 0x0000d9000e034a11 */ /* 0x140fe400000f14a8 */
[----:B------:R-:W-:-:S03]  /*1b30*/  @P2 LEA.HI.X R5, R14, c[0x0][0x374], R168, 0x2, P1 ;  /* 0x0000dd000e052a11 */ /* 0x000fc600008f14a8 */
[----:B------:R2:W3:Y:S01]  /*1b40*/  @P4 LDG.E R0, [R2.64] ;  /* 0x0000000602004981 */ /* 0x0004e2000c1e1900 */
[----:B------:R-:W-:-:S03]  /*1b50*/  ISETP.NE.U32.AND P0, PT, RZ, c[0x0][0x350], PT ;  /* 0x0000d400ff007a0c */ /* 0x000fc60003f05070 */
[----:B------:R4:W5:Y:S01]  /*1b60*/  @P2 LDG.E R133, [R4.64] ;  /* 0x0000000604852981 */ /* 0x000962000c1e1900 */
[----:B------:R-:W-:Y:S02]  /*1b70*/  ISETP.NE.AND.EX P6, PT, RZ, c[0x0][0x354], PT, P0 ;  /* 0x0000d500ff007a0c */ /* 0x000fe40003fc5300 */
[----:B------:R-:W-:-:S04]  /*1b80*/  LEA R6, P2, R14, c[0x0][0x348], 0x2 ;  /* 0x0000d2000e067a11 */ /* 0x000fc800078410ff */
[----:B------:R-:W-:-:S05]  /*1b90*/  LEA.HI.X R7, R14, c[0x0][0x34c], R168, 0x2, P2 ;  /* 0x0000d3000e077a11 */ /* 0x000fca00010f14a8 */
[----:B------:R1:W5:Y:S01]  /*1ba0*/  @P3 LDG.E R185, [R6.64] ;  /* 0x0000000606b93981 */ /* 0x000362000c1e1900 */
[C---:B--2---:R-:W-:Y:S02]  /*1bb0*/  LEA R2, P0, R14.reuse, c[0x0][0x358], 0x2 ;  /* 0x0000d6000e027a11 */ /* 0x044fe400078010ff */
[C---:B----4-:R-:W-:Y:S02]  /*1bc0*/  LEA R4, P1, R14.reuse, c[0x0][0x350], 0x2 ;  /* 0x0000d4000e047a11 */ /* 0x050fe400078210ff */
[C-C-:B------:R-:W-:Y:S02]  /*1bd0*/  LEA.HI.X R3, R14.reuse, c[0x0][0x35c], R168.reuse, 0x2, P0 ;  /* 0x0000d7000e037a11 */ /* 0x140fe400000f14a8 */
[----:B------:R-:W-:-:S03]  /*1be0*/  LEA.HI.X R5, R14, c[0x0][0x354], R168, 0x2, P1 ;  /* 0x0000d5000e057a11 */ /* 0x000fc600008f14a8 */
[----:B------:R1:W5:Y:S04]  /*1bf0*/  @P5 LDG.E R12, [R2.64] ;  /* 0x00000006020c5981 */ /* 0x000368000c1e1900 */
[----:B------:R1:W5:Y:S01]  /*1c00*/  @P6 LDG.E R132, [R4.64] ;  /* 0x0000000604846981 */ /* 0x000362000c1e1900 */
[----:B------:R-:W-:-:S05]  /*1c10*/  LOP3.LUT R20, R250, 0xffff, RZ, 0xc0, !PT ;  /* 0x0000fffffa147812 */ /* 0x000fca00078ec0ff */
[----:B------:R1:W-:Y:S01]  /*1c20*/  STL [R1+0xc], R20 ;  /* 0x00000c1401007387 */ /* 0x0003e20000100800 */
[----:B------:R-:W-:Y:S03]  /*1c30*/  YIELD ;  /* 0x0000000000007946 */ /* 0x000fe60003800000 */
[----:B---3--:R1:W-:Y:S01]  /*1c40*/  @P4 STL [R1+0x8], R0 ;  /* 0x0000080001004387 */ /* 0x0083e20000100800 */
[----:B------:R-:W-:Y:S05]  /*1c50*/  @P4 BRA `(.L_x_1014) ;  /* 0x0000007000004947 */ /* 0x000fea0003800000 */
[----:B-1----:R-:W-:-:S05]  /*1c60*/  MOV R0, c[0x0][0x168] ;  /* 0x00005a0000007a02 */ /* 0x002fca0000000f00 */
[----:B------:R1:W-:Y:S01]  /*1c70*/  STL [R1+0x8], R0 ;  /* 0x0000080001007387 */ /* 0x0003e20000100800 */
[----:B------:R-:W-:Y:S05]  /*1c80*/  @!P3 BRA `(.L_x_1014) ;  /* 0x000000400000b947 */ /* 0x000fea0003800000 */
[----:B------:R-:W2:Y:S04]  /*1c90*/  LDG.E R8, [R6.64] ;  /* 0x0000000606087981 */ /* 0x000ea8000c1e1900 */
[----:B-1----:R-:W2:Y:S02]  /*1ca0*/  LDG.E R0, [R6.64+0x4] ;  /* 0x0000040606007981 */ /* 0x002ea4000c1e1900 */
[----:B--2---:R-:W-:-:S05]  /*1cb0*/  IADD3 R0, -R8, R0, RZ ;  /* 0x0000000008007210 */ /* 0x004fca0007ffe1ff */
[----:B------:R1:W-:Y:S02]  /*1cc0*/  STL [R1+0x8], R0 ;  /* 0x0000080001007387 */ /* 0x0003e40000100800 */
.L_x_1014:
[----:B------:R-:W-:-:S04]  /*1cd0*/  ISETP.NE.U32.AND P0, PT, RZ, c[0x0][0x368], PT ;  /* 0x0000da00ff007a0c */ /* 0x000fc80003f05070 */
[----:B------:R-:W-:-:S13]  /*1ce0*/  ISETP.NE.AND.EX P0, PT, RZ, c[0x0][0x36c], PT, P0 ;  /* 0x0000db00ff007a0c */ /* 0x000fda0003f05300 */
[----:B------:R-:W-:Y:S05]  /*1cf0*/  @!P0 BRA `(.L_x_1015) ;  /* 0x0000004000008947 */ /* 0x000fea0003800000 */
[----:B-1----:R-:W-:-:S04]  /*1d00*/  LEA R6, P0, R14, c[0x0][0x368], 0x2 ;  /* 0x0000da000e067a11 */ /* 0x002fc800078010ff */
[----:B------:R-:W-:-:S05]  /*1d10*/  LEA.HI.X R7, R14, c[0x0][0x36c], R168, 0x2, P0 ;  /* 0x0000db000e077a11 */ /* 0x000fca00000f14a8 */
[----:B------:R1:W5:Y:S01]  /*1d20*/  LDG.E R6, [R6.64] ;  /* 0x0000000606067981 */ /* 0x000362000c1e1900 */
[----:B------:R-:W-:Y:S05]  /*1d30*/  BRA `(.L_x_1016) ;  /* 0x0000005000007947 */ /* 0x000fea0003800000 */
.L_x_1015:
[----:B-1----:R-:W-:Y:S01]  /*1d40*/  MOV R6, c[0x0][0x1d0] ;  /* 0x0000740000067a02 */ /* 0x002fe20000000f00 */
[----:B------:R-:W-:Y:S05]  /*1d50*/  @!P6 BRA `(.L_x_1016) ;  /* 0x000000300000e947 */ /* 0x000fea0003800000 */
[----:B------:R-:W2:Y:S04]  /*1d60*/  LDG.E R6, [R4.64] ;  /* 0x0000000604067981 */ /* 0x000ea8000c1e1900 */
[----:B------:R-:W2:Y:S02]  /*1d70*/  LDG.E R0, [R4.64+0x4] ;  /* 0x0000040604007981 */ /* 0x000ea4000c1e1900 */
[----:B--2---:R-:W-:Y:S02]  /*1d80*/  IADD3 R6, -R6, R0, RZ ;  /* 0x0000000006067210 */ /* 0x004fe40007ffe1ff */
.L_x_1016:
[----:B------:R2:W3:Y:S04]  /*1d90*/  @P5 LDG.E R5, [R2.64] ;  /* 0x0000000602055981 */ /* 0x0004e8000c1e1900 */
[----:B------:R2:W3:Y:S04]  /*1da0*/  @P5 LDG.E R4, [R2.64+0x4] ;  /* 0x0000040602045981 */ /* 0x0004e8000c1e1900 */
[----:B-1----:R-:W4:Y:S01]  /*1db0*/  LDL R7, [R1+0x8] ;  /* 0x0000080001077983 */ /* 0x002f220000100800 */
[----:B------:R-:W-:-:S04]  /*1dc0*/  ISETP.NE.U32.AND P0, PT, RZ, c[0x0][0x378], PT ;  /* 0x0000de00ff007a0c */ /* 0x000fc80003f05070 */
[----:B------:R-:W-:Y:S01]  /*1dd0*/  ISETP.NE.AND.EX P1, PT, RZ, c[0x0][0x37c], PT, P0 ;  /* 0x0000df00ff007a0c */ /* 0x000fe20003f25300 */
[----:B------:R-:W-:Y:S02]  /*1de0*/  IMAD.MOV.U32 R0, RZ, RZ, c[0x0][0x2c4] ;  /* 0x0000b100ff007624 */ /* 0x000fe400078e00ff */
[----:B------:R-:W-:Y:S02]  /*1df0*/  IMAD.SHL.U32 R249, R249, 0x80, RZ ;  /* 0x00000080f9f97824 */ /* 0x000fe400078e00ff */
[----:B-----5:R-:W-:-:S08]  /*1e00*/  IMAD.MOV.U32 R131, RZ, RZ, R6 ;  /* 0x000000ffff837224 */ /* 0x020fd000078e0006 */
[----:B--2---:R-:W-:-:S04]  /*1e10*/  @P1 LEA R2, P0, R14, c[0x0][0x378], 0x2 ;  /* 0x0000de000e021a11 */ /* 0x004fc800078010ff */
[----:B------:R-:W-:Y:S02]  /*1e20*/  @P1 LEA.HI.X R3, R14, c[0x0][0x37c], R168, 0x2, P0 ;  /* 0x0000df000e031a11 */ /* 0x000fe400000f14a8 */
[----:B------:R-:W-:Y:S01]  /*1e30*/  ISETP.NE.AND P0, PT, R0, 0x1, PT ;  /* 0x000000010000780c */ /* 0x000fe20003f05270 */
[----:B------:R-:W-:Y:S01]  /*1e40*/  IMAD.MOV.U32 R76, RZ, RZ, c[0x0][0x228] ;  /* 0x00008a00ff4c7624 */ /* 0x000fe200078e00ff */
[----:B------:R-:W-:Y:S01]  /*1e50*/  IADD3 R0, R249, 0x7f, RZ ;  /* 0x0000007ff9007810 */ /* 0x000fe20007ffe0ff */
[----:B------:R-:W-:Y:S01]  /*1e60*/  IMAD.IADD R8, R6, 0x1, -R133 ;  /* 0x0000000106087824 */ /* 0x000fe200078e0a85 */
[----:B------:R1:W5:Y:S09]  /*1e70*/  @P1 LDG.E R131, [R2.64] ;  /* 0x0000000602831981 */ /* 0x000372000c1e1900 */
[----:B-1----:R-:W-:-:S05]  /*1e80*/  @P0 IMAD.HI.U32 R2, R0, c[0x0][0x2c8], RZ ;  /* 0x0000b20000020a27 */ /* 0x002fca00078e00ff */
[----:B------:R-:W-:Y:S01]  /*1e90*/  @P0 SHF.R.U32.HI R0, RZ, c[0x0][0x2cc], R2 ;  /* 0x0000b300ff000a19 */ /* 0x000fe20000011602 */
[----:B------:R-:W-:Y:S01]  /*1ea0*/  BSSY B0, `(.L_x_1017) ;  /* 0x0000037000007945 */ /* 0x000fe20003800000 */
[----:B---3--:R-:W-:-:S04]  /*1eb0*/  @P5 IMAD.IADD R76, R4, 0x1, -R5 ;  /* 0x00000001044c5824 */ /* 0x008fc800078e0a05 */
[----:B------:R-:W-:-:S05]  /*1ec0*/  IMAD.IADD R3, R8, 0x1, R76 ;  /* 0x0000000108037824 */ /* 0x000fca00078e024c */
[C---:B----4-:R-:W-:Y:S01]  /*1ed0*/  IADD3 R140, R3.reuse, 0x40, -R7 ;  /* 0x00000040038c7810 */ /* 0x050fe20007ffe807 */
[----:B------:R1:W-:Y:S01]  /*1ee0*/  STL [R1+0x4], R3 ;  /* 0x0000040301007387 */ /* 0x0003e20000100800 */
[----:B------:R-:W-:-:S03]  /*1ef0*/  IADD3 R2, R3, 0x3f, RZ ;  /* 0x0000003f03027810 */ /* 0x000fc60007ffe0ff */
[----:B------:R-:W-:Y:S01]  /*1f00*/  IMAD.IADD R0, R140, 0x1, R0 ;  /* 0x000000018c007824 */ /* 0x000fe200078e0200 */
[----:B------:R-:W-:Y:S02]  /*1f10*/  LOP3.LUT R7, R250, 0xff0000, RZ, 0xc0, !PT ;  /* 0x00ff0000fa077812 */ /* 0x000fe400078ec0ff */
[----:B------:R-:W-:Y:S02]  /*1f20*/  SHF.R.S32.HI R4, RZ, 0x1f, R2 ;  /* 0x0000001fff047819 */ /* 0x000fe40000011402 */
[----:B------:R-:W-:Y:S02]  /*1f30*/  SHF.R.S32.HI R5, RZ, 0x1f, R0 ;  /* 0x0000001fff057819 */ /* 0x000fe40000011400 */
[----:B------:R-:W-:Y:S02]  /*1f40*/  LEA.HI R2, R4, R2, RZ, 0x6 ;  /* 0x0000000204027211 */ /* 0x000fe400078f30ff */
[----:B------:R-:W-:Y:S02]  /*1f50*/  LEA.HI R0, R5, R0, RZ, 0x6 ;  /* 0x0000000005007211 */ /* 0x000fe400078f30ff */
[----:B-1----:R-:W-:-:S04]  /*1f60*/  LOP3.LUT R3, R250, 0xff000000, RZ, 0xc0, !PT ;  /* 0xff000000fa037812 */ /* 0x002fc800078ec0ff */
[----:B------:R-:W-:-:S04]  /*1f70*/  SHF.R.U32.HI R3, RZ, 0x8, R3 ;  /* 0x00000008ff037819 */ /* 0x000fc80000011603 */
[----:B------:R-:W-:-:S04]  /*1f80*/  LEA.HI R3, R7, R3, RZ, 0x10 ;  /* 0x0000000307037211 */ /* 0x000fc800078f80ff */
[----:B------:R-:W-:Y:S02]  /*1f90*/  SHF.R.U32.HI R9, RZ, 0x10, R3 ;  /* 0x00000010ff097819 */ /* 0x000fe40000011603 */
[----:B------:R-:W-:Y:S02]  /*1fa0*/  LOP3.LUT R15, R3, 0xff, RZ, 0xc0, !PT ;  /* 0x000000ff030f7812 */ /* 0x000fe400078ec0ff */
[----:B------:R-:W-:Y:S02]  /*1fb0*/  SHF.R.S32.HI R139, RZ, 0x6, R2 ;  /* 0x00000006ff8b7819 */ /* 0x000fe40000011402 */
[----:B------:R-:W-:Y:S01]  /*1fc0*/  SHF.R.S32.HI R0, RZ, 0x6, R0 ;  /* 0x00000006ff007819 */ /* 0x000fe20000011400 */
[----:B------:R1:W-:Y:S03]  /*1fd0*/  STL [R1+0x1c], R9 ;  /* 0x00001c0901007387 */ /* 0x0003e60000100800 */
[----:B------:R-:W-:Y:S01]  /*1fe0*/  IMNMX R7, R139, R0, PT ;  /* 0x000000008b077217 */ /* 0x000fe20003800200 */
[----:B------:R1:W-:Y:S03]  /*1ff0*/  STL [R1+0x20], R15 ;  /* 0x0000200f01007387 */ /* 0x0003e60000100800 */
[----:B------:R-:W-:-:S02]  /*2000*/  ISETP.GE.AND P0, PT, R7, 0x1, PT ;  /* 0x000000010700780c */ /* 0x000fc40003f06270 */
[----:B------:R-:W-:Y:S01]  /*2010*/  ISETP.NE.AND P1, PT, R9, RZ, PT ;  /* 0x000000ff0900720c */ /* 0x000fe20003f25270 */
[----:B------:R-:W-:-:S03]  /*2020*/  IMAD.MOV.U32 R0, RZ, RZ, RZ ;  /* 0x000000ffff007224 */ /* 0x000fc600078e00ff */
[----:B------:R-:W-:-:S07]  /*2030*/  SEL R130, R9, c[0x0][0x338], P1 ;  /* 0x0000ce0009827a07 */ /* 0x000fce0000800000 */
[----:B------:R-:W-:Y:S05]  /*2040*/  @!P0 BRA `(.L_x_1018) ;  /* 0x000001c000008947 */ /* 0x000fea0003800000 */
[----:B------:R-:W-:Y:S01]  /*2050*/  IABS R2, R130 ;  /* 0x0000008200027213 */ /* 0x000fe20000000000 */
[----:B------:R-:W-:Y:S01]  /*2060*/  IMAD.MOV.U32 R4, RZ, RZ, RZ ;  /* 0x000000ffff047224 */ /* 0x000fe200078e00ff */
[----:B-1----:R-:W-:Y:S02]  /*2070*/  IADD3 R9, R130, -0x1, R7 ;  /* 0xffffffff82097810 */ /* 0x002fe40007ffe007 */
        /* <DEDUP_REMOVED lines=25> */
.L_x_1018:
[----:B------:R-:W-:Y:S05]  /*2210*/  BSYNC B0 ;  /* 0x0000000000007941 */ /* 0x000fea0003800000 */
.L_x_1017:
[----:B------:R-:W2:Y:S01]  /*2220*/  LDL R27, [R1+0x14] ;  /* 0x00001400011b7983 */ /* 0x000ea20000100800 */
[----:B------:R-:W-:Y:S01]  /*2230*/  IMAD R2, R15, R0, RZ ;  /* 0x000000000f027224 */ /* 0x000fe200078e02ff */
[----:B------:R-:W-:Y:S02]  /*2240*/  IADD3 R134, R242, 0x40, RZ ;  /* 0x00000040f2867810 */ /* 0x000fe40007ffe0ff */
[----:B------:R-:W3:Y:S01]  /*2250*/  S2R R4, SR_TID.X ;  /* 0x0000000000047919 */ /* 0x000ee20000002100 */
[----:B------:R-:W-:Y:S01]  /*2260*/  IMAD.IADD R0, R2, 0x1, R0 ;  /* 0x0000000102007824 */ /* 0x000fe200078e0200 */
[----:B------:R-:W-:Y:S01]  /*2270*/  IADD3 R135, R242, 0x80, RZ ;  /* 0x00000080f2877810 */ /* 0x000fe20007ffe0ff */
        /* <DEDUP_REMOVED lines=11> */
[----:B---3--:R-:W-:Y:S02]  /*2330*/  SHF.R.S32.HI R3, RZ, 0x1f, R4 ;  /* 0x0000001fff037819 */ /* 0x008fe40000011404 */
[----:B------:R-:W-:Y:S02]  /*2340*/  @P0 SHF.R.S32.HI R0, RZ, 0x6, R2 ;  /* 0x00000006ff000819 */ /* 0x000fe40000011402 */
[----:B------:R-:W-:Y:S02]  /*2350*/  LEA.HI R2, R3, R4, RZ, 0x5 ;  /* 0x0000000403027211 */ /* 0x000fe400078f28ff */
[----:B------:R-:W-:Y:S02]  /*2360*/  ISETP.GT.AND P0, PT, R0, R125, PT ;  /* 0x0000007d0000720c */ /* 0x000fe40003f04270 */
[----:B------:R-:W-:-:S05]  /*2370*/  SHF.R.S32.HI R2, RZ, 0x5, R2 ;  /* 0x00000005ff027819 */ /* 0x000fca0000011402 */
[----:B------:R-:W-:Y:S01]  /*2380*/  IMAD.SHL.U32 R184, R2, 0x200, RZ ;  /* 0x0000020002b87824 */ /* 0x000fe200078e00ff */
[----:B--2---:R-:W-:-:S05]  /*2390*/  SHF.R.U32.HI R169, RZ, 0x3, R27 ;  /* 0x00000003ffa97819 */ /* 0x004fca000001161b */
[----:B------:R-:W-:Y:S05]  /*23a0*/  @!P0 BRA `(.L_x_1019) ;  /* 0x00004e8000008947 */ /* 0x000fea0003800000 */
[----:B------:R-:W-:Y:S02]  /*23b0*/  ISETP.NE.U32.AND P0, PT, RZ, c[0x0][0x340], PT ;  /* 0x0000d000ff007a0c */ /* 0x000fe40003f05070 */
[----:B------:R-:W-:Y:S02]  /*23c0*/  SHF.R.S32.HI R5, RZ, 0x1f, R4 ;  /* 0x0000001fff057819 */ /* 0x000fe40000011404 */
[----:B------:R-:W-:Y:S02]  /*23d0*/  ISETP.NE.AND.EX P2, PT, RZ, c[0x0][0x344], PT, P0 ;  /* 0x0000d100ff007a0c */ /* 0x000fe40003f45300 */
[----:B------:R-:W-:-:S04]  /*23e0*/  LEA.HI R5, R5, R4, RZ, 0x3 ;  /* 0x0000000405057211 */ /* 0x000fc800078f18ff */
[----:B------:R-:W-:-:S07]  /*23f0*/  SHF.R.S32.HI R5, RZ, 0x3, R5 ;  /* 0x00000003ff057819 */ /* 0x000fce0000011405 */
[----:B------:R-:W-:-:S05]  /*2400*/  @P2 IMAD.WIDE R2, R14, R13, c[0x0][0x340] ;  /* 0x0000d0000e022625 */ /* 0x000fca00078e020d */
[----:B------:R2:W3:Y:S01]  /*2410*/  @P2 LDG.E R8, [R2.64] ;  /* 0x0000000602082981 */ /* 0x0004e2000c1e1900 */
[----:B------:R-:W-:Y:S01]  /*2420*/  IADD3 R124, P0, R5, R12, RZ ;  /* 0x0000000c057c7210 */ /* 0x000fe20007f1e0ff */
[----:B------:R-:W-:Y:S01]  /*2430*/  IMAD.MOV.U32 R13, RZ, RZ, c[0x0][0x238] ;  /* 0x00008e00ff0d7624 */ /* 0x000fe200078e00ff */
[----:B------:R-:W-:Y:S01]  /*2440*/  SHF.R.S32.HI R243, RZ, 0x1f, R242 ;  /* 0x0000001ffff37819 */ /* 0x000fe200000114f2 */
[----:B------:R-:W-:Y:S01]  /*2450*/  IMAD.MOV.U32 R138, RZ, RZ, 0x6 ;  /* 0x00000006ff8a7424 */ /* 0x000fe200078e00ff */
[----:B------:R-:W-:Y:S01]  /*2460*/  IADD3 R57, R0, -0x1, RZ ;  /* 0xffffffff00397810 */ /* 0x000fe20007ffe0ff */
[----:B------:R-:W-:Y:S01]  /*2470*/  IMAD.SHL.U32 R156, R13, 0x40, RZ ;  /* 0x000000400d9c7824 */ /* 0x000fe200078e00ff */
[----:B------:R-:W-:Y:S01]  /*2480*/  IADD3 R100, -R5, R76, RZ ;  /* 0x0000004c05647210 */ /* 0x000fe20007ffe1ff */
[----:B------:R-:W-:Y:S01]  /*2490*/  IMAD.SHL.U32 R157, R13, 0x20, RZ ;  /* 0x000000200d9d7824 */ /* 0x000fe200078e00ff */
[----:B------:R-:W-:Y:S01]  /*24a0*/  SEL R10, R168, RZ, !P5 ;  /* 0x000000ffa80a7207 */ /* 0x000fe20006800000 */
[----:B------:R-:W-:Y:S01]  /*24b0*/  IMAD.WIDE.U32 R158, R239, c[0x0][0x1e0], RZ ;  /* 0x00007800ef9e7a25 */ /* 0x000fe200078e00ff */
[----:B------:R-:W-:-:S02]  /*24c0*/  SEL R11, R14, RZ, !P5 ;  /* 0x000000ff0e0b7207 */ /* 0x000fc40006800000 */
[----:B------:R-:W-:Y:S01]  /*24d0*/  SHF.L.U64.HI R152, R13, R138, c[0x0][0x23c] ;  /* 0x00008f000d987619 */ /* 0x000fe2000001028a */
[----:B------:R-:W-:Y:S01]  /*24e0*/  IMAD R7, R57, -0x40, R100 ;  /* 0xffffffc039077824 */ /* 0x000fe200078e0264 */
[----:B------:R-:W-:Y:S01]  /*24f0*/  ISETP.GE.AND P5, PT, R242, c[0x0][0x1d4], PT ;  /* 0x00007500f2007a0c */ /* 0x000fe20003fa6270 */
[----:B------:R-:W-:Y:S01]  /*2500*/  IMAD R0, R10, c[0x0][0x248], RZ ;  /* 0x000092000a007a24 */ /* 0x000fe200078e02ff */
[----:B------:R-:W-:Y:S01]  /*2510*/  ISETP.GE.AND P4, PT, R134, c[0x0][0x1d4], PT ;  /* 0x0000750086007a0c */ /* 0x000fe20003f86270 */
[----:B------:R-:W-:Y:S01]  /*2520*/  IMAD.MOV.U32 R160, RZ, RZ, c[0x0][0x27c] ;  /* 0x00009f00ffa07624 */ /* 0x000fe200078e00ff */
[----:B------:R-:W-:Y:S02]  /*2530*/  ISETP.GE.AND P1, PT, R7, 0x1, PT ;  /* 0x000000010700780c */ /* 0x000fe40003f26270 */
[----:B------:R-:W-:Y:S02]  /*2540*/  ISETP.GE.AND P3, PT, R135, c[0x0][0x1d4], PT ;  /* 0x0000750087007a0c */ /* 0x000fe40003f66270 */
[----:B------:R-:W-:-:S02]  /*2550*/  MOV R141, 0x5 ;  /* 0x00000005008d7802 */ /* 0x000fc40000000f00 */
[----:B--2---:R-:W-:Y:S02]  /*2560*/  SHF.R.S32.HI R2, RZ, 0x1f, R5 ;  /* 0x0000001fff027819 */ /* 0x004fe40000011405 */
[----:B------:R-:W-:Y:S02]  /*2570*/  SHF.L.U64.HI R141, R13, R141, c[0x0][0x23c] ;  /* 0x00008f000d8d7619 */ /* 0x000fe4000001028d */
[----:B------:R-:W-:Y:S01]  /*2580*/  LEA.HI.X.SX32 R127, R12, R2, 0x1, P0 ;  /* 0x000000020c7f7211 */ /* 0x000fe200000f0eff */
[----:B------:R-:W-:Y:S01]  /*2590*/  IMAD.WIDE.U32 R2, R124, c[0x0][0x238], R242 ;  /* 0x00008e007c027a25 */ /* 0x000fe200078e00f2 */
[----:B------:R-:W-:Y:S02]  /*25a0*/  SHF.R.S32.HI R103, RZ, 0x1f, R102 ;  /* 0x0000001fff677819 */ /* 0x000fe40000011466 */
[----:B------:R-:W-:Y:S01]  /*25b0*/  SHF.R.S32.HI R143, RZ, 0x1f, R142 ;  /* 0x0000001fff8f7819 */ /* 0x000fe2000001148e */
[----:B------:R-:W-:Y:S01]  /*25c0*/  IMAD R4, R127, c[0x0][0x238], RZ ;  /* 0x00008e007f047a24 */ /* 0x000fe200078e02ff */
[----:B-----5:R-:W-:-:S03]  /*25d0*/  SHF.R.S32.HI R23, RZ, 0x1f, R131 ;  /* 0x0000001fff177819 */ /* 0x020fc60000011483 */
[----:B------:R-:W-:-:S04]  /*25e0*/  IMAD R4, R124, c[0x0][0x23c], R4 ;  /* 0x00008f007c047a24 */ /* 0x000fc800078e0204 */
[----:B------:R-:W-:Y:S02]  /*25f0*/  IMAD.IADD R3, R3, 0x1, R4 ;  /* 0x0000000103037824 */ /* 0x000fe400078e0204 */
[----:B------:R-:W-:Y:S02]  /*2600*/  IMAD R4, R11, c[0x0][0x24c], R0 ;  /* 0x000093000b047a24 */ /* 0x000fe400078e0200 */
[----:B------:R-:W-:-:S04]  /*2610*/  IMAD.WIDE.U32 R2, R20, c[0x0][0x240], R2 ;  /* 0x0000900014027a25 */ /* 0x000fc800078e0002 */
[----:B------:R-:W-:Y:S02]  /*2620*/  IMAD R3, R20, c[0x0][0x244], R3 ;  /* 0x0000910014037a24 */ /* 0x000fe400078e0203 */
[----:B------:R-:W-:Y:S02]  /*2630*/  IMAD R0, R152, R57, RZ ;  /* 0x0000003998007224 */ /* 0x000fe400078e02ff */
[----:B------:R-:W-:Y:S01]  /*2640*/  IMAD.WIDE.U32 R94, R11, c[0x0][0x248], R2 ;  /* 0x000092000b5e7a25 */ /* 0x000fe200078e0002 */
[----:B------:R-:W-:-:S03]  /*2650*/  SHF.R.S32.HI R2, RZ, 0x1f, R57 ;  /* 0x0000001fff027819 */ /* 0x000fc60000011439 */
[----:B------:R-:W-:Y:S02]  /*2660*/  IMAD.IADD R85, R95, 0x1, R4 ;  /* 0x000000015f557824 */ /* 0x000fe400078e0204 */
[----:B------:R-:W-:Y:S02]  /*2670*/  IMAD.MOV.U32 R84, RZ, RZ, R94 ;  /* 0x000000ffff547224 */ /* 0x000fe400078e005e */
[----:B------:R-:W-:Y:S01]  /*2680*/  IMAD R2, R2, R156, R0 ;  /* 0x0000009c02027224 */ /* 0x000fe200078e0200 */
[----:B------:R-:W-:Y:S01]  /*2690*/  IADD3 R0, R6, R132, RZ ;  /* 0x0000008406007210 */ /* 0x000fe20007ffe0ff */
[----:B------:R-:W-:-:S03]  /*26a0*/  IMAD.WIDE.U32 R4, R57, R156, R84 ;  /* 0x0000009c39047225 */ /* 0x000fc600078e0054 */
[----:B------:R-:W-:Y:S01]  /*26b0*/  SHF.R.S32.HI R12, RZ, 0x1f, R0 ;  /* 0x0000001fff0c7819 */ /* 0x000fe20000011400 */
[----:B-1----:R-:W-:Y:S01]  /*26c0*/  IMAD.IADD R9, R5, 0x1, R2 ;  /* 0x0000000105097824 */ /* 0x002fe200078e0202 */
[----:B------:R-:W-:-:S03]  /*26d0*/  @P1 LEA R2, P0, R4, c[0x0][0x220], 0x1 ;  /* 0x0000880004021a11 */ /* 0x000fc600078008ff */
[----:B------:R-:W-:Y:S01]  /*26e0*/  IMAD R5, R12, c[0x0][0x1e0], RZ ;  /* 0x000078000c057a24 */ /* 0x000fe200078e02ff */
[----:B------:R-:W-:Y:S02]  /*26f0*/  @P1 LEA.HI.X R3, R4, c[0x0][0x224], R9, 0x1, P0 ;  /* 0x0000890004031a11 */ /* 0x000fe400000f0c09 */
[----:B------:R-:W-:Y:S01]  /*2700*/  ISETP.GT.AND P0, PT, R7, 0x20, PT ;  /* 0x000000200700780c */ /* 0x000fe20003f04270 */
[C---:B------:R-:W-:Y:S02]  /*2710*/  IMAD.WIDE.U32 R6, R0.reuse, c[0x0][0x1e0], RZ ;  /* 0x0000780000067a25 */ /* 0x040fe400078e00ff */
[----:B------:R-:W-:Y:S01]  /*2720*/  @!PT LDS RZ, [RZ] ;  /* 0x00000000fffff984 */ /* 0x000fe20000000800 */
[----:B------:R-:W-:Y:S01]  /*2730*/  @!PT LDS RZ, [RZ] ;  /* 0x00000000fffff984 */ /* 0x000fe20000000800 */
[----:B------:R-:W-:Y:S01]  /*2740*/  @!PT LDS RZ, [RZ] ;  /* 0x00000000fffff984 */ /* 0x000fe20000000800 */
[----:B------:R1:W-:Y:S02]  /*2750*/  @P1 LDGSTS.E.BYPASS.LTC128B.128 [R212+0x6100], [R2.64], !P5 ;  /* 0x0610000002d41fae */ /* 0x0003e4000e901d46 */
[----:B------:R-:W-:Y:S02]  /*2760*/  IMAD R5, R0, c[0x0][0x1e4], R5 ;  /* 0x0000790000057a24 */ /* 0x000fe400078e0205 */
[----:B------:R1:W-:Y:S02]  /*2770*/  @P1 LDGSTS.E.BYPASS.LTC128B.128 [R212+0x8100], [R2.64+0x80], !P4 ;  /* 0x0810008002d41fae */ /* 0x0003e4000e101d46 */
[----:B------:R-:W-:Y:S01]  /*2780*/  IMAD.IADD R5, R7, 0x1, R5 ;  /* 0x0000000107057824 */ /* 0x000fe200078e0205 */
[----:B------:R-:W-:Y:S01]  /*2790*/  SHF.R.S32.HI R7, RZ, 0x1f, R239 ;  /* 0x0000001fff077819 */ /* 0x000fe200000114ef */
[----:B------:R1:W-:Y:S02]  /*27a0*/  @P1 LDGSTS.E.BYPASS.LTC128B.128 [R212+0xa100], [R2.64+0x100], !P3 ;  /* 0x0a10010002d41fae */ /* 0x0003e4000d901d46 */
[----:B-1----:R-:W-:-:S02]  /*27b0*/  @P0 IADD3 R3, P1, R157, R4, RZ ;  /* 0x000000049d030210 */ /* 0x002fc40007f3e0ff */
[----:B------:R-:W-:-:S03]  /*27c0*/  MOV R4, R6 ;  /* 0x0000000600047202 */ /* 0x000fc60000000f00 */
[----:B------:R-:W-:Y:S01]  /*27d0*/  @P0 IMAD.X R6, R9, 0x1, R141, P1 ;  /* 0x0000000109060824 */ /* 0x000fe200008e068d */
[----:B------:R-:W-:Y:S01]  /*27e0*/  @P0 LEA R2, P1, R3, c[0x0][0x220], 0x1 ;  /* 0x0000880003020a11 */ /* 0x000fe200078208ff */
[----:B------:R-:W-:-:S03]  /*27f0*/  IMAD.WIDE.U32 R4, R20, c[0x0][0x1e8], R4 ;  /* 0x00007a0014047a25 */ /* 0x000fc600078e0004 */
[----:B------:R-:W-:Y:S01]  /*2800*/  @P0 LEA.HI.X R3, R3, c[0x0][0x224], R6, 0x1, P1 ;  /* 0x0000890003030a11 */ /* 0x000fe200008f0c06 */
[----:B------:R-:W-:-:S04]  /*2810*/  IMAD R5, R20, c[0x0][0x1ec], R5 ;  /* 0x00007b0014057a24 */ /* 0x000fc800078e0205 */
[----:B------:R1:W-:Y:S04]  /*2820*/  @P0 LDGSTS.E.BYPASS.LTC128B.128 [R212+0x7100], [R2.64], !P5 ;  /* 0x0710000002d40fae */ /* 0x0003e8000e901d46 */
[----:B------:R1:W-:Y:S04]  /*2830*/  @P0 LDGSTS.E.BYPASS.LTC128B.128 [R212+0x9100], [R2.64+0x80], !P4 ;  /* 0x0910008002d40fae */ /* 0x0003e8000e101d46 */
[----:B------:R1:W-:Y:S04]  /*2840*/  @P0 LDGSTS.E.BYPASS.LTC128B.128 [R212+0xb100], [R2.64+0x100], !P3 ;  /* 0x0b10010002d40fae */ /* 0x0003e8000d901d46 */
[----:B------:R-:W0:Y:S01]  /*2850*/  LDGDEPBAR ;  /* 0x00000000000079af */ /* 0x000e220000000000 */
[----:B------:R-:W-:Y:S01]  /*2860*/  WARPSYNC 0xffffffff ;  /* 0xffffffff00007948 */ /* 0x000fe20003800000 */
[----:B-1----:R-:W-:-:S04]  /*2870*/  IMAD R2, R7, c[0x0][0x1e0], RZ ;  /* 0x0000780007027a24 */ /* 0x002fc800078e02ff */
[----:B------:R-:W-:-:S05]  /*2880*/  IMAD R2, R239, c[0x0][0x1e4], R2 ;  /* 0x00007900ef027a24 */ /* 0x000fca00078e0202 */
[----:B------:R-:W-:Y:S02]  /*2890*/  IADD3 R126, R159, R2, RZ ;  /* 0x000000029f7e7210 */ /* 0x000fe40007ffe0ff */
[----:B---3--:R-:W-:Y:S01]  /*28a0*/  @P2 SHF.R.S32.HI R6, RZ, 0x1f, R8 ;  /* 0x0000001fff062819 */ /* 0x008fe20000011408 */
[----:B------:R-:W-:Y:S01]  /*28b0*/  @!P2 IMAD.MOV.U32 R6, RZ, RZ, R168 ;  /* 0x000000ffff06a224 */ /* 0x000fe200078e00a8 */
[----:B------:R-:W-:Y:S02]  /*28c0*/  @!P2 MOV R8, R14 ;  /* 0x0000000e0008a202 */ /* 0x000fe40000000f00 */
[----:B------:R-:W-:Y:S02]  /*28d0*/  ISETP.GE.AND P2, PT, R102, c[0x0][0x27c], PT ;  /* 0x00009f0066007a0c */ /* 0x000fe40003f46270 */
[----:B------:R-:W-:Y:S02]  /*28e0*/  SEL R19, R6, RZ, !P6 ;  /* 0x000000ff06137207 */ /* 0x000fe40007000000 */
[----:B------:R-:W-:-:S03]  /*28f0*/  SEL R18, R8, RZ, !P6 ;  /* 0x000000ff08127207 */ /* 0x000fc60007000000 */
[----:B------:R-:W-:Y:S02]  /*2900*/  IMAD R3, R19, c[0x0][0x1f0], RZ ;  /* 0x00007c0013037a24 */ /* 0x000fe400078e02ff */
[----:B------:R-:W-:-:S04]  /*2910*/  IMAD.WIDE.U32 R72, R18, c[0x0][0x1f0], R4 ;  /* 0x00007c0012487a25 */ /* 0x000fc800078e0004 */
[----:B------:R-:W-:Y:S02]  /*2920*/  IMAD R3, R18, c[0x0][0x1f4], R3 ;  /* 0x00007d0012037a24 */ /* 0x000fe400078e0203 */
[----:B------:R-:W-:Y:S02]  /*2930*/  IMAD.SHL.U32 R4, R160, 0x2, RZ ;  /* 0x00000002a0047824 */ /* 0x000fe400078e00ff */
[----:B------:R-:W-:Y:S02]  /*2940*/  IMAD.IADD R74, R73, 0x1, R3 ;  /* 0x00000001494a7824 */ /* 0x000fe400078e0203 */
[----:B------:R-:W-:Y:S01]  /*2950*/  IADD3 R129, P0, R239, R0, RZ ;  /* 0x00000000ef817210 */ /* 0x000fe20007f1e0ff */
[----:B------:R-:W-:Y:S01]  /*2960*/  IMAD.WIDE.U32 R2, R20, c[0x0][0x260], R242 ;  /* 0x0000980014027a25 */ /* 0x000fe200078e00f2 */
[----:B------:R-:W-:Y:S01]  /*2970*/  ISETP.GE.AND P1, PT, R160, 0x1, PT ;  /* 0x00000001a000780c */ /* 0x000fe20003f26270 */
[----:B------:R-:W-:Y:S01]  /*2980*/  BAR.SYNC.DEFER_BLOCKING 0x0 ;  /* 0x0000000000007b1d */ /* 0x000fe20000010000 */
[----:B------:R-:W-:Y:S01]  /*2990*/  ISETP.GE.AND P1, PT, R107, c[0x0][0x27c], PT ;  /* 0x00009f006b007a0c */ /* 0x000fe20003f26270 */
[----:B------:R-:W-:Y:S01]  /*29a0*/  IMAD R0, R10, c[0x0][0x268], RZ ;  /* 0x00009a000a007a24 */ /* 0x000fe200078e02ff */
[----:B------:R-:W-:Y:S01]  /*29b0*/  IADD3 R17, -R4, c[0x0][0x1d4], RZ ;  /* 0x0000750004117a10 */ /* 0x000fe20007ffe1ff */
[----:B------:R-:W-:Y:S01]  /*29c0*/  IMAD.X R128, R12, 0x1, R7, P0 ;  /* 0x000000010c807824 */ /* 0x000fe200000e0607 */
[----:B------:R-:W-:Y:S01]  /*29d0*/  ISETP.GE.AND P0, PT, R106, c[0x0][0x27c], PT ;  /* 0x00009f006a007a0c */ /* 0x000fe20003f06270 */
[----:B------:R-:W-:Y:S01]  /*29e0*/  IMAD R3, R20, c[0x0][0x264], R3 ;  /* 0x0000990014037a24 */ /* 0x000fe200078e0203 */
[CC--:B------:R-:W-:Y:S01]  /*29f0*/  SEL R16, R4.reuse, R17.reuse, !P2 ;  /* 0x0000001104107207 */ /* 0x0c0fe20005000000 */
[----:B------:R-:W-:Y:S01]  /*2a00*/  IMAD R26, R11, c[0x0][0x26c], R0 ;  /* 0x00009b000b1a7a24 */ /* 0x000fe200078e0200 */
[CC--:B------:R-:W-:Y:S01]  /*2a10*/  SEL R14, R4.reuse, R17.reuse, !P1 ;  /* 0x00000011040e7207 */ /* 0x0c0fe20004800000 */
[----:B------:R-:W-:Y:S01]  /*2a20*/  IMAD R0, R7, c[0x0][0x280], RZ ;  /* 0x0000a00007007a24 */ /* 0x000fe200078e02ff */
[----:B------:R-:W-:Y:S01]  /*2a30*/  SEL R17, R4, R17, !P0 ;  /* 0x0000001104117207 */ /* 0x000fe20004000000 */
[----:B------:R-:W-:Y:S01]  /*2a40*/  IMAD.WIDE.U32 R78, R11, c[0x0][0x268], R2 ;  /* 0x00009a000b4e7a25 */ /* 0x000fe200078e0002 */
[----:B------:R-:W-:Y:S01]  /*2a50*/  SEL R15, RZ, c[0x0][0x27c], !P2 ;  /* 0x00009f00ff0f7a07 */ /* 0x000fe20005000000 */
[----:B------:R-:W-:-:S02]  /*2a60*/  ULDC.U8 UR4, c[0x0][0x298] ;  /* 0x0000a60000047ab9 */ /* 0x000fc40000000000 */
[----:B------:R-:W-:Y:S01]  /*2a70*/  IMAD.WIDE.U32 R2, R20, c[0x0][0x210], R102 ;  /* 0x0000840014027a25 */ /* 0x000fe200078e0066 */
[----:B------:R-:W-:-:S03]  /*2a80*/  ISETP.NE.AND P6, PT, RZ, UR4, PT ;  /* 0x00000004ff007c0c */ /* 0x000fc6000bfc5270 */
[----:B------:R-:W-:Y:S02]  /*2a90*/  IMAD R8, R7, c[0x0][0x290], RZ ;  /* 0x0000a40007087a24 */ /* 0x000fe400078e02ff */
[----:B------:R-:W-:-:S04]  /*2aa0*/  IMAD.WIDE.U32 R4, R239, c[0x0][0x280], R142 ;  /* 0x0000a000ef047a25 */ /* 0x000fc800078e008e */
[C---:B------:R-:W-:Y:S02]  /*2ab0*/  IMAD R0, R239.reuse, c[0x0][0x284], R0 ;  /* 0x0000a100ef007a24 */ /* 0x040fe400078e0200 */
[----:B------:R-:W-:-:S04]  /*2ac0*/  IMAD.WIDE.U32 R12, R239, c[0x0][0x280], R102 ;  /* 0x0000a000ef0c7a25 */ /* 0x000fc800078e0066 */
[----:B------:R-:W-:Y:S01]  /*2ad0*/  IMAD R11, R20, c[0x0][0x214], R3 ;  /* 0x00008500140b7a24 */ /* 0x000fe200078e0203 */
[----:B------:R-:W-:Y:S01]  /*2ae0*/  SHF.R.S32.HI R20, RZ, 0x1f, R16 ;  /* 0x0000001fff147819 */ /* 0x000fe20000011410 */
[----:B------:R-:W-:Y:S02]  /*2af0*/  IMAD.MOV.U32 R10, RZ, RZ, R2 ;  /* 0x000000ffff0a7224 */ /* 0x000fe400078e0002 */
[----:B------:R-:W-:Y:S01]  /*2b00*/  IMAD.WIDE.U32 R6, R239, c[0x0][0x290], R142 ;  /* 0x0000a400ef067a25 */ /* 0x000fe200078e008e */
[----:B------:R-:W-:-:S03]  /*2b10*/  LEA.HI R22, R20, R16, RZ, 0x4 ;  /* 0x0000001014167211 */ /* 0x000fc600078f20ff */
[C---:B------:R-:W-:Y:S02]  /*2b20*/  IMAD R8, R239.reuse, c[0x0][0x294], R8 ;  /* 0x0000a500ef087a24 */ /* 0x040fe400078e0208 */
[----:B------:R-:W-:-:S04]  /*2b30*/  IMAD.WIDE.U32 R2, R239, c[0x0][0x290], R102 ;  /* 0x0000a400ef027a25 */ /* 0x000fc800078e0066 */
[----:B------:R-:W-:Y:S02]  /*2b40*/  IMAD.IADD R9, R5, 0x1, R0 ;  /* 0x0000000105097824 */ /* 0x000fe400078e0200 */
[----:B------:R-:W-:Y:S01]  /*2b50*/  IMAD.IADD R5, R0, 0x1, R13 ;  /* 0x0000000100057824 */ /* 0x000fe200078e020d */
[----:B------:R-:W-:Y:S01]  /*2b60*/  SHF.R.S32.HI R13, RZ, 0x1f, R14 ;  /* 0x0000001fff0d7819 */ /* 0x000fe2000001140e */
[----:B------:R-:W-:Y:S02]  /*2b70*/  IMAD.IADD R0, R102, 0x1, R15 ;  /* 0x0000000166007824 */ /* 0x000fe400078e020f */
[----:B------:R-:W-:Y:S01]  /*2b80*/  IMAD.IADD R7, R7, 0x1, R8 ;  /* 0x0000000107077824 */ /* 0x000fe200078e0208 */
[----:B------:R-:W-:Y:S01]  /*2b90*/  LEA.HI R20, R13, R14, RZ, 0x4 ;  /* 0x0000000e0d147211 */ /* 0x000fe200078f20ff */
[----:B------:R-:W-:Y:S01]  /*2ba0*/  IMAD.IADD R3, R8, 0x1, R3 ;  /* 0x0000000108037824 */ /* 0x000fe200078e0203 */
[----:B------:R-:W-:Y:S01]  /*2bb0*/  SEL R13, RZ, c[0x0][0x27c], !P0 ;  /* 0x00009f00ff0d7a07 */ /* 0x000fe20004000000 */
[----:B------:R-:W-:-:S02]  /*2bc0*/  IMAD.MOV.U32 R8, RZ, RZ, R4 ;  /* 0x000000ffff087224 */ /* 0x000fc400078e0004 */
[----:B------:R-:W-:Y:S01]  /*2bd0*/  IMAD.MOV.U32 R4, RZ, RZ, R12 ;  /* 0x000000ffff047224 */ /* 0x000fe200078e000c */
[----:B------:R-:W-:Y:S01]  /*2be0*/  SHF.R.S32.HI R12, RZ, 0x1f, R0 ;  /* 0x0000001fff0c7819 */ /* 0x000fe20000011400 */
[----:B------:R-:W-:Y:S02]  /*2bf0*/  IMAD R14, R19, c[0x0][0x218], RZ ;  /* 0x00008600130e7a24 */ /* 0x000fe400078e02ff */
[----:B------:R-:W-:Y:S01]  /*2c00*/  IMAD.IADD R13, R106, 0x1, R13 ;  /* 0x000000016a0d7824 */ /* 0x000fe200078e020d */
[-C--:B------:R-:W-:Y:S01]  /*2c10*/  LEA.HI R15, R12, R0.reuse, RZ, 0x3 ;  /* 0x000000000c0f7211 */ /* 0x080fe200078f18ff */
[----:B------:R-:W-:Y:S01]  /*2c20*/  IMAD R25, R18, c[0x0][0x21c], R14 ;  /* 0x0000870012197a24 */ /* 0x000fe200078e020e */
[----:B------:R-:W-:Y:S01]  /*2c30*/  LEA.HI R21, R12, R0, RZ, 0x6 ;  /* 0x000000000c157211 */ /* 0x000fe200078f30ff */
[----:B------:R-:W-:Y:S01]  /*2c40*/  IMAD.WIDE.U32 R96, R18, c[0x0][0x218], R10 ;  /* 0x0000860012607a25 */ /* 0x000fe200078e000a */
[----:B------:R-:W-:Y:S02]  /*2c50*/  SEL R0, RZ, c[0x0][0x27c], !P1 ;  /* 0x00009f00ff007a07 */ /* 0x000fe40004800000 */
[----:B------:R-:W-:Y:S01]  /*2c60*/  SHF.R.S32.HI R12, RZ, 0x1f, R17 ;  /* 0x0000001fff0c7819 */ /* 0x000fe20000011411 */
[----:B------:R-:W-:Y:S01]  /*2c70*/  IMAD.SHL.U32 R11, R21, 0x40, RZ ;  /* 0x00000040150b7824 */ /* 0x000fe200078e00ff */
[----:B------:R-:W-:Y:S01]  /*2c80*/  SHF.R.S32.HI R10, RZ, 0x1f, R13 ;  /* 0x0000001fff0a7819 */ /* 0x000fe2000001140d */
[----:B------:R-:W-:Y:S01]  /*2c90*/  IMAD.IADD R0, R107, 0x1, R0 ;  /* 0x000000016b007824 */ /* 0x000fe200078e0200 */
[----:B------:R-:W-:Y:S01]  /*2ca0*/  LEA.HI R19, R12, R17, RZ, 0x4 ;  /* 0x000000110c137211 */ /* 0x000fe200078f20ff */
[----:B------:R-:W-:Y:S01]  /*2cb0*/  IMAD.MOV.U32 R153, RZ, RZ, c[0x0][0x1e0] ;  /* 0x00007800ff997624 */ /* 0x000fe200078e00ff */
[----:B------:R-:W-:Y:S01]  /*2cc0*/  LOP3.LUT R17, R11, 0x7ffff000, RZ, 0xc0, !PT ;  /* 0x7ffff0000b117812 */ /* 0x000fe200078ec0ff */
[----:B------:R-:W-:Y:S01]  /*2cd0*/  IMAD.MOV.U32 R154, RZ, RZ, c[0x0][0x280] ;  /* 0x0000a000ff9a7624 */ /* 0x000fe200078e00ff */
[----:B------:R-:W-:Y:S01]  /*2ce0*/  SHF.R.S32.HI R12, RZ, 0x1f, R0 ;  /* 0x0000001fff0c7819 */ /* 0x000fe20000011400 */
[----:B------:R-:W-:Y:S01]  /*2cf0*/  IMAD.MOV.U32 R155, RZ, RZ, c[0x0][0x290] ;  /* 0x0000a400ff9b7624 */ /* 0x000fe200078e00ff */
[----:B------:R-:W-:Y:S01]  /*2d00*/  LEA.HI R18, R10, R13, RZ, 0x6 ;  /* 0x0000000d0a127211 */ /* 0x000fe200078f30ff */
[----:B------:R-:W-:Y:S01]  /*2d10*/  IMAD.WIDE.U32 R92, R131, c[0x0][0x280], R8 ;  /* 0x0000a000835c7a25 */ /* 0x000fe200078e0008 */
[----:B------:R-:W-:-:S02]  /*2d20*/  LEA.HI R14, R12, R0, RZ, 0x3 ;  /* 0x000000000c0e7211 */ /* 0x000fc400078f18ff */
[----:B------:R-:W-:Y:S01]  /*2d30*/  LEA.HI R0, R12, R0, RZ, 0x6 ;  /* 0x000000000c007211 */ /* 0x000fe200078f30ff */
[----:B------:R-:W-:Y:S01]  /*2d40*/  IMAD.WIDE.U32 R90, R131, c[0x0][0x290], R6 ;  /* 0x0000a400835a7a25 */ /* 0x000fe200078e0006 */
[C---:B------:R-:W-:Y:S02]  /*2d50*/  LOP3.LUT R11, R27.reuse, 0x38, R14, 0xf8, !PT ;  /* 0x000000381b0b7812 */ /* 0x040fe400078ef80e */
[----:B------:R-:W-:Y:S01]  /*2d60*/  LEA.HI R12, R10, R13, RZ, 0x3 ;  /* 0x0000000d0a0c7211 */ /* 0x000fe200078f18ff */
[----:B------:R-:W-:Y:S01]  /*2d70*/  IMAD.SHL.U32 R0, R0, 0x40, RZ ;  /* 0x0000004000007824 */ /* 0x000fe200078e00ff */
[----:B------:R-:W-:Y:S01]  /*2d80*/  LOP3.LUT R16, R27, 0x38, R15, 0xf8, !PT ;  /* 0x000000381b107812 */ /* 0x000fe200078ef80f */
[C---:B------:R-:W-:Y:S01]  /*2d90*/  IMAD.WIDE.U32 R88, R131.reuse, c[0x0][0x280], R4 ;  /* 0x0000a00083587a25 */ /* 0x040fe200078e0004 */
[----:B------:R-:W-:Y:S02]  /*2da0*/  SHF.R.S32.HI R13, RZ, 0x4, R20 ;  /* 0x00000004ff0d7819 */ /* 0x000fe40000011414 */
[----:B------:R-:W-:Y:S01]  /*2db0*/  LOP3.LUT R10, R0, 0x7ffff000, RZ, 0xc0, !PT ;  /* 0x7ffff000000a7812 */ /* 0x000fe200078ec0ff */
[----:B------:R-:W-:Y:S01]  /*2dc0*/  IMAD.WIDE.U32 R86, R131, c[0x0][0x290], R2 ;  /* 0x0000a40083567a25 */ /* 0x000fe200078e0002 */
[----:B------:R-:W-:-:S02]  /*2dd0*/  LOP3.LUT R0, R11, R169, RZ, 0x3c, !PT ;  /* 0x000000a90b007212 */ /* 0x000fc400078e3cff */
[----:B------:R-:W-:Y:S01]  /*2de0*/  SHF.R.S32.HI R11, RZ, 0x4, R22 ;  /* 0x00000004ff0b7819 */ /* 0x000fe20000011416 */
[----:B------:R-:W-:Y:S01]  /*2df0*/  IMAD.IADD R82, R79, 0x1, R26 ;  /* 0x000000014f527824 */ /* 0x000fe200078e021a */
[----:B------:R-:W-:Y:S01]  /*2e00*/  LOP3.LUT R16, R16, R169, RZ, 0x3c, !PT ;  /* 0x000000a910107212 */ /* 0x000fe200078e3cff */
[----:B------:R-:W-:Y:S01]  /*2e10*/  IMAD.IADD R121, R97, 0x1, R25 ;  /* 0x0000000161797824 */ /* 0x000fe200078e0219 */
[--C-:B------:R-:W-:Y:S02]  /*2e20*/  IADD3 R22, R0, R10, R184.reuse ;  /* 0x0000000a00167210 */ /* 0x100fe40007ffe0b8 */
[----:B------:R-:W-:Y:S02]  /*2e30*/  SHF.R.S32.HI R0, RZ, 0x4, R19 ;  /* 0x00000004ff007819 */ /* 0x000fe40000011413 */
[----:B------:R-:W-:Y:S01]  /*2e40*/  IADD3 R24, R16, R17, R184 ;  /* 0x0000001110187210 */ /* 0x000fe20007ffe0b8 */
[----:B------:R-:W-:Y:S01]  /*2e50*/  IMAD.SHL.U32 R16, R18, 0x40, RZ ;  /* 0x0000004012107824 */ /* 0x000fe200078e00ff */
[----:B------:R-:W-:Y:S01]  /*2e60*/  LEA.HI.SX32 R11, R15, R11, 0x1d ;  /* 0x0000000b0f0b7211 */ /* 0x000fe200078feaff */
[----:B------:R-:W-:Y:S01]  /*2e70*/  IMAD.SHL.U32 R116, R22, 0x2, RZ ;  /* 0x0000000216747824 */ /* 0x000fe200078e00ff */
[----:B------:R-:W-:Y:S01]  /*2e80*/  LEA.HI.SX32 R10, R14, R13, 0x1d ;  /* 0x0000000d0e0a7211 */ /* 0x000fe200078feaff */
[----:B------:R-:W-:Y:S01]  /*2e90*/  IMAD.SHL.U32 R117, R24, 0x2, RZ ;  /* 0x0000000218757824 */ /* 0x000fe200078e00ff */
[----:B------:R-:W-:Y:S01]  /*2ea0*/  LEA.HI.SX32 R0, R12, R0, 0x1d ;  /* 0x000000000c007211 */ /* 0x000fe200078feaff */
[----:B------:R-:W-:Y:S01]  /*2eb0*/  IMAD.SHL.U32 R80, R11, 0x8, RZ ;  /* 0x000000080b507824 */ /* 0x000fe200078e00ff */
[----:B------:R-:W-:Y:S01]  /*2ec0*/  SHF.R.S32.HI R13, RZ, 0x1f, R11 ;  /* 0x0000001fff0d7819 */ /* 0x000fe2000001140b */
[----:B------:R-:W-:Y:S01]  /*2ed0*/  IMAD.SHL.U32 R77, R10, 0x8, RZ ;  /* 0x000000080a4d7824 */ /* 0x000fe200078e00ff */
[----:B------:R-:W-:Y:S01]  /*2ee0*/  SHF.R.S32.HI R17, RZ, 0x1f, R0 ;  /* 0x0000001fff117819 */ /* 0x000fe20000011400 */
[----:B------:R-:W-:Y:S01]  /*2ef0*/  IMAD.SHL.U32 R81, R0, 0x8, RZ ;  /* 0x0000000800517824 */ /* 0x000fe200078e00ff */
[----:B------:R-:W-:-:S02]  /*2f00*/  LOP3.LUT R21, R16, 0x7ffff000, RZ, 0xc0, !PT ;  /* 0x7ffff00010157812 */ /* 0x000fc400078ec0ff */
[----:B------:R-:W-:Y:S02]  /*2f10*/  SHF.R.S32.HI R16, RZ, 0x1f, R10 ;  /* 0x0000001fff107819 */ /* 0x000fe4000001140a */
[----:B------:R-:W-:Y:S02]  /*2f20*/  LEA.HI R19, R13, R11, RZ, 0x3 ;  /* 0x0000000b0d137211 */ /* 0x000fe400078f18ff */
[----:B------:R-:W-:Y:S02]  /*2f30*/  LOP3.LUT R18, R27, 0x38, R12, 0xf8, !PT ;  /* 0x000000381b127812 */ /* 0x000fe400078ef80c */
[----:B------:R-:W-:Y:S02]  /*2f40*/  LEA.HI R11, R17, R0, RZ, 0x3 ;  /* 0x00000000110b7211 */ /* 0x000fe400078f18ff */
[----:B------:R-:W-:Y:S02]  /*2f50*/  LOP3.LUT R0, R27, 0x38, R77, 0xf8, !PT ;  /* 0x000000381b007812 */ /* 0x000fe400078ef84d */
[----:B------:R-:W-:-:S02]  /*2f60*/  LEA.HI R16, R16, R10, RZ, 0x3 ;  /* 0x0000000a10107211 */ /* 0x000fc400078f18ff */
[-C--:B------:R-:W-:Y:S01]  /*2f70*/  LOP3.LUT R20, R18, R169.reuse, RZ, 0x3c, !PT ;  /* 0x000000a912147212 */ /* 0x080fe200078e3cff */
[----:B------:R-:W-:Y:S01]  /*2f80*/  IMAD.SHL.U32 R18, R19, 0x200, RZ ;  /* 0x0000020013127824 */ /* 0x000fe200078e00ff */
[C---:B------:R-:W-:Y:S01]  /*2f90*/  LOP3.LUT R10, R27.reuse, 0x38, R80, 0xf8, !PT ;  /* 0x000000381b0a7812 */ /* 0x040fe200078ef850 */
[----:B------:R-:W-:Y:S01]  /*2fa0*/  IMAD.SHL.U32 R16, R16, 0x200, RZ ;  /* 0x0000020010107824 */ /* 0x000fe200078e00ff */
[----:B------:R-:W-:Y:S02]  /*2fb0*/  LOP3.LUT R13, R27, 0x38, R81, 0xf8, !PT ;  /* 0x000000381b0d7812 */ /* 0x000fe400078ef851 */
[-C--:B------:R-:W-:Y:S01]  /*2fc0*/  LOP3.LUT R17, R0, R169.reuse, RZ, 0x3c, !PT ;  /* 0x000000a900117212 */ /* 0x080fe200078e3cff */
[----:B------:R-:W-:Y:S01]  /*2fd0*/  IMAD.SHL.U32 R0, R11, 0x200, RZ ;  /* 0x000002000b007824 */ /* 0x000fe200078e00ff */
[-C--:B------:R-:W-:Y:S02]  /*2fe0*/  LOP3.LUT R19, R10, R169.reuse, RZ, 0x3c, !PT ;  /* 0x000000a90a137212 */ /* 0x080fe400078e3cff */
        /* <DEDUP_REMOVED lines=10> */
[C---:B------:R-:W-:Y:S01]  /*3090*/  IMAD R10, R131.reuse, c[0x0][0x284], R0 ;  /* 0x0000a100830a7a24 */ /* 0x040fe200078e0200 */
[----:B------:R-:W-:Y:S01]  /*30a0*/  IADD3 R123, P1, P0, R72, R158, R102 ;  /* 0x0000009e487b7210 */ /* 0x000fe2000783e066 */
[----:B------:R-:W-:Y:S01]  /*30b0*/  IMAD R0, R131, c[0x0][0x294], R11 ;  /* 0x0000a50083007a24 */ /* 0x000fe200078e020b */
[----:B------:R-:W-:Y:S01]  /*30c0*/  LOP3.LUT R99, R15, 0xfffffff8, RZ, 0xc0, !PT ;  /* 0xfffffff80f637812 */ /* 0x000fe200078ec0ff */
[----:B------:R-:W-:Y:S01]  /*30d0*/  IMAD.IADD R120, R93, 0x1, R10 ;  /* 0x000000015d787824 */ /* 0x000fe200078e020a */
[----:B------:R-:W-:Y:S01]  /*30e0*/  LOP3.LUT R98, R14, 0xfffffff8, RZ, 0xc0, !PT ;  /* 0xfffffff80e627812 */ /* 0x000fe200078ec0ff */
[----:B------:R-:W-:Y:S01]  /*30f0*/  IMAD.IADD R118, R10, 0x1, R89 ;  /* 0x000000010a767824 */ /* 0x000fe200078e0259 */
[----:B------:R-:W-:Y:S01]  /*3100*/  LOP3.LUT R83, R12, 0xfffffff8, RZ, 0xc0, !PT ;  /* 0xfffffff80c537812 */ /* 0x000fe200078ec0ff */
[----:B------:R-:W-:Y:S01]  /*3110*/  IMAD.IADD R119, R91, 0x1, R0 ;  /* 0x000000015b777824 */ /* 0x000fe200078e0200 */
[CC--:B------:R-:W-:Y:S01]  /*3120*/  SHF.L.U64.HI R136, R153.reuse, R138.reuse, c[0x0][0x1e4] ;  /* 0x0000790099887619 */ /* 0x0c0fe2000001028a */
[----:B------:R-:W-:Y:S01]  /*3130*/  IMAD.SHL.U32 R153, R153, 0x40, RZ ;  /* 0x0000004099997824 */ /* 0x000fe200078e00ff */
[CC--:B------:R-:W-:Y:S01]  /*3140*/  SHF.L.U64.HI R137, R154.reuse, R138.reuse, c[0x0][0x284] ;  /* 0x0000a1009a897619 */ /* 0x0c0fe2000001028a */
[----:B------:R-:W-:Y:S01]  /*3150*/  IMAD.SHL.U32 R154, R154, 0x40, RZ ;  /* 0x000000409a9a7824 */ /* 0x000fe200078e00ff */
[C---:B------:R-:W-:Y:S01]  /*3160*/  SHF.L.U64.HI R138, R155.reuse, R138, c[0x0][0x294] ;  /* 0x0000a5009b8a7619 */ /* 0x040fe2000001028a */
[----:B------:R-:W-:Y:S01]  /*3170*/  IMAD.SHL.U32 R155, R155, 0x40, RZ ;  /* 0x000000409b9b7824 */ /* 0x000fe200078e00ff */
[----:B------:R-:W-:Y:S01]  /*3180*/  IADD3.X R122, R74, R126, R103, P1, P0 ;  /* 0x0000007e4a7a7210 */ /* 0x000fe20000fe0467 */
[----:B------:R-:W-:Y:S01]  /*3190*/  IMAD.IADD R109, R0, 0x1, R87 ;  /* 0x00000001006d7824 */ /* 0x000fe200078e0257 */
[----:B------:R-:W-:Y:S01]  /*31a0*/  SHF.R.S32.HI R115, RZ, 0x1f, R99 ;  /* 0x0000001fff737819 */ /* 0x000fe20000011463 */
[----:B------:R-:W-:Y:S01]  /*31b0*/  IMAD.SHL.U32 R108, R20, 0x2, RZ ;  /* 0x00000002146c7824 */ /* 0x000fe200078e00ff */
[----:B------:R-:W-:Y:S01]  /*31c0*/  SHF.R.S32.HI R114, RZ, 0x1f, R98 ;  /* 0x0000001fff727819 */ /* 0x000fe20000011462 */
[----:B------:R-:W-:Y:S01]  /*31d0*/  IMAD.SHL.U32 R105, R18, 0x2, RZ ;  /* 0x0000000212697824 */ /* 0x000fe200078e00ff */
[----:B------:R-:W-:Y:S01]  /*31e0*/  SHF.R.S32.HI R113, RZ, 0x1f, R83 ;  /* 0x0000001fff717819 */ /* 0x000fe20000011453 */
[----:B------:R-:W-:Y:S01]  /*31f0*/  IMAD.SHL.U32 R104, R16, 0x2, RZ ;  /* 0x0000000210687824 */ /* 0x000fe200078e00ff */
[----:B------:R-:W-:Y:S01]  /*3200*/  SHF.R.S32.HI R112, RZ, 0x1f, R80 ;  /* 0x0000001fff707819 */ /* 0x000fe20000011450 */
[----:B------:R-:W-:Y:S01]  /*3210*/  IMAD.SHL.U32 R101, R13, 0x2, RZ ;  /* 0x000000020d657824 */ /* 0x000fe200078e00ff */
[----:B------:R-:W-:-:S02]  /*3220*/  SHF.R.S32.HI R111, RZ, 0x1f, R77 ;  /* 0x0000001fff6f7819 */ /* 0x000fc4000001144d */
[----:B------:R-:W-:Y:S02]  /*3230*/  SHF.R.S32.HI R110, RZ, 0x1f, R81 ;  /* 0x0000001fff6e7819 */ /* 0x000fe40000011451 */
.L_x_1044:
        /* <DEDUP_REMOVED lines=85> */
.L_x_1024:
[----:B------:R-:W-:Y:S05]  /*3790*/  BSYNC B0 ;  /* 0x0000000000007941 */ /* 0x000fea0003800000 */
.L_x_1023:
        /* <DEDUP_REMOVED lines=89> */
.L_x_1027:
[----:B------:R-:W-:Y:S05]  /*3d30*/  BSYNC B0 ;  /* 0x0000000000007941 */ /* 0x000fea0003800000 */
.L_x_1026:
        /* <DEDUP_REMOVED lines=56> */
.L_x_1029:
[----:B------:R-:W-:Y:S05]  /*40c0*/  BSYNC B0 ;  /* 0x0000000000007941 */ /* 0x000fea0003800000 */
.L_x_1028:
        /* <DEDUP_REMOVED lines=56> */
.L_x_1031:
[----:B------:R-:W-:Y:S05]  /*4450*/  BSYNC B0 ;  /* 0x0000000000007941 */ /* 0x000fea0003800000 */
.L_x_1030:
        /* <DEDUP_REMOVED lines=57> */
.L_x_1033:
[----:B------:R-:W-:Y:S05]  /*47f0*/  BSYNC B0 ;  /* 0x0000000000007941 */ /* 0x000fea0003800000 */
.L_x_1032:
        /* <DEDUP_REMOVED lines=57> */
.L_x_1035:
[----:B------:R-:W-:Y:S05]  /*4b90*/  BSYNC B0 ;  /* 0x0000000000007941 */ /* 0x000fea0003800000 */
.L_x_1034:
        /* <DEDUP_REMOVED lines=57> */
.L_x_1022:
        /* <DEDUP_REMOVED lines=47> */
.L_x_1037:
[----:B------:R-:W-:Y:S05]  /*5220*/  BSYNC B0 ;  /* 0x0000000000007941 */ /* 0x000fea0003800000 */
.L_x_1036:
        /* <DEDUP_REMOVED lines=149> */
.L_x_1039:
[----:B------:R-:W-:Y:S05]  /*5b80*/  BSYNC B0 ;  /* 0x0000000000007941 */ /* 0x000fea0003800000 */
.L_x_1038:
        /* <DEDUP_REMOVED lines=115> */
.L_x_1041:
[----:B------:R-:W-:Y:S05]  /*62c0*/  BSYNC B0 ;  /* 0x0000000000007941 */ /* 0x000fea0003800000 */
.L_x_1040:
[----:B------:R-:W-:Y:S11]  /*62d0*/  ISETP.GE.AND P0, PT, R106, c[0x0][0x1d4], PT ;  /* 0x000075006a007a0c */ /* 0x000ff60003f06270 */
[----:B------:R-:W-:Y:S02]  /*62e0*/  @!UPT UIADD3 URZ, URZ, URZ, URZ ;  /* 0x0000003f3f3ff290 */ /* 0x000fe4000fffe03f */
[----:B------:R-:W-:-:S05]  /*62f0*/  @P0 BRA `(.L_x_1025) ;  /* 0x000008a000000947 */ /* 0x000fca0003800000 */
[----:B------:R-:W-:Y:S01]  /*6300*/  IADD3 R9, P1, P0, R72, R65, R83 ;  /* 0x0000004148097210 */ /* 0x000fe2000783e053 */
[----:B-1----:R-:W1:Y:S03]  /*6310*/  LDS.128 R12, [R101+0x6100] ;  /* 0x00610000650c7984 */ /* 0x002e660000000c00 */
[----:B------:R-:W-:Y:S02]  /*6320*/  IADD3.X R10, R74, R64, R113, P1, P0 ;  /* 0x000000404a0a7210 */ /* 0x000fe40000fe0471 */
[----:B------:R-:W-:Y:S02]  /*6330*/  ISETP.GE.AND P0, PT, R106, c[0x0][0x27c], PT ;  /* 0x00009f006a007a0c */ /* 0x000fe40003f06270 */
[C---:B------:R-:W-:Y:S01]  /*6340*/  LEA R44, P1, R9.reuse, c[0x0][0x1c8], 0x1 ;  /* 0x00007200092c7a11 */ /* 0x040fe200078208ff */
[----:B------:R-:W2:Y:S03]  /*6350*/  LDS.128 R36, [R108+0x6100] ;  /* 0x006100006c247984 */ /* 0x000ea60000000c00 */
        /* <DEDUP_REMOVED lines=10> */
[--C-:B------:R-:W-:Y:S02]  /*6400*/  @!P0 SHF.R.U32.HI R3, RZ, 0x10, R53.reuse ;  /* 0x00000010ff038819 */ /* 0x100fe40000011635 */
[----:B------:R-:W-:Y:S02]  /*6410*/  @!P0 SHF.R.U64 R6, R52, 0x10, R53 ;  /* 0x0000001034068819 */ /* 0x000fe40000001235 */
[C---:B------:R-:W-:Y:S02]  /*6420*/  @!P0 PRMT R24, R43.reuse, 0x5410, R3 ;  /* 0x000054102b188816 */ /* 0x040fe40000000003 */
[----:B------:R-:W-:Y:S01]  /*6430*/  @!P0 PRMT R6, R43, 0x5432, R6 ;  /* 0x000054322b068816 */ /* 0x000fe20000000006 */
[----:B-1----:R-:W-:Y:S01]  /*6440*/  @!P0 IMAD.U32 R3, R13, 0x10000, RZ ;  /* 0x000100000d038824 */ /* 0x002fe200078e00ff */
[----:B------:R-:W-:Y:S01]  /*6450*/  @!P0 SHF.R.U32.HI R7, RZ, 0x10, R55 ;  /* 0x00000010ff078819 */ /* 0x000fe20000011637 */
[----:B------:R-:W-:Y:S01]  /*6460*/  @!P0 IMAD.U32 R22, R24, 0x10000, RZ ;  /* 0x0001000018168824 */ /* 0x000fe200078e00ff */
[C---:B------:R-:W-:Y:S01]  /*6470*/  @!P0 LOP3.LUT R20, R6.reuse, 0xffff0000, RZ, 0xc0, !PT ;  /* 0xffff000006148812 */ /* 0x040fe200078ec0ff */
[----:B------:R-:W-:Y:S01]  /*6480*/  @!P0 IMAD.U32 R18, R6, 0x10000, RZ ;  /* 0x0001000006128824 */ /* 0x000fe200078e00ff */
[----:B------:R-:W-:Y:S01]  /*6490*/  @!P0 PRMT R16, R56, 0x5410, R7 ;  /* 0x0000541038108816 */ /* 0x000fe20000000007 */
[----:B------:R-:W-:Y:S01]  /*64a0*/  @!P0 FMUL.FTZ R7, R3, R22 ;  /* 0x0000001603078220 */ /* 0x000fe20000410000 */
[----:B------:R-:W-:Y:S01]  /*64b0*/  @!P0 PRMT R10, R26, 0x5410, R5 ;  /* 0x000054101a0a8816 */ /* 0x000fe20000000005 */
[----:B--2---:R-:W-:Y:S01]  /*64c0*/  @!P0 IMAD.U32 R23, R37, 0x10000, RZ ;  /* 0x0001000025178824 */ /* 0x004fe200078e00ff */
[C---:B------:R-:W-:Y:S01]  /*64d0*/  @!P0 SHF.L.U32 R19, R36.reuse, 0x10, RZ ;  /* 0x0000001024138819 */ /* 0x040fe200000006ff */
[-C--:B------:R-:W-:Y:S01]  /*64e0*/  @!P0 FMUL.FTZ R3, R3, R0.reuse ;  /* 0x0000000003038220 */ /* 0x080fe20000410000 */
[----:B------:R-:W-:Y:S01]  /*64f0*/  @!P0 LOP3.LUT R21, R36, 0xffff0000, RZ, 0xc0, !PT ;  /* 0xffff000024158812 */ /* 0x000fe200078ec0ff */
[----:B------:R-:W-:Y:S01]  /*6500*/  @!P0 FFMA.FTZ R49, R23, R0, -R7 ;  /* 0x0000000017318223 */ /* 0x000fe20000010807 */
[----:B------:R-:W-:Y:S01]  /*6510*/  @!P0 LOP3.LUT R25, R37, 0xffff0000, RZ, 0xc0, !PT ;  /* 0xffff000025198812 */ /* 0x000fe200078ec0ff */
[----:B------:R-:W-:Y:S01]  /*6520*/  @!P0 IMAD.U32 R0, R12, 0x10000, RZ ;  /* 0x000100000c008824 */ /* 0x000fe200078e00ff */
[----:B------:R-:W-:Y:S01]  /*6530*/  @!P0 LOP3.LUT R29, R38, 0xffff0000, RZ, 0xc0, !PT ;  /* 0xffff0000261d8812 */ /* 0x000fe200078ec0ff */
[----:B------:R-:W-:Y:S01]  /*6540*/  @!P0 IMAD.U32 R6, R2, 0x10000, RZ ;  /* 0x0001000002068824 */ /* 0x000fe200078e00ff */
[C---:B------:R-:W-:Y:S01]  /*6550*/  @!P0 SHF.L.U32 R31, R39.reuse, 0x10, RZ ;  /* 0x00000010271f8819 */ /* 0x040fe200000006ff */
[----:B------:R-:W-:Y:S01]  /*6560*/  @!P0 IMAD.U32 R27, R38, 0x10000, RZ ;  /* 0x00010000261b8824 */ /* 0x000fe200078e00ff */
[----:B------:R-:W-:Y:S02]  /*6570*/  @!P0 LOP3.LUT R33, R39, 0xffff0000, RZ, 0xc0, !PT ;  /* 0xffff000027218812 */ /* 0x000fe400078ec0ff */
[----:B------:R-:W-:Y:S01]  /*6580*/  @!P0 LOP3.LUT R5, R2, 0xffff0000, RZ, 0xc0, !PT ;  /* 0xffff000002058812 */ /* 0x000fe200078ec0ff */
[----:B------:R-:W-:Y:S01]  /*6590*/  @!P0 FMUL.FTZ R2, R0, R18 ;  /* 0x0000001200028220 */ /* 0x000fe20000410000 */
[----:B------:R-:W-:Y:S01]  /*65a0*/  @!P0 SHF.L.U32 R30, R16, 0x10, RZ ;  /* 0x00000010101e8819 */ /* 0x000fe200000006ff */
[-C--:B------:R-:W-:Y:S01]  /*65b0*/  @!P0 FMUL.FTZ R0, R0, R6.reuse ;  /* 0x0000000600008220 */ /* 0x080fe20000410000 */
[----:B------:R-:W-:Y:S01]  /*65c0*/  @!P0 LOP3.LUT R24, R24, 0xffff0000, RZ, 0xc0, !PT ;  /* 0xffff000018188812 */ /* 0x000fe200078ec0ff */
[----:B------:R-:W-:Y:S01]  /*65d0*/  @!P0 FFMA.FTZ R48, R19, R6, -R2 ;  /* 0x0000000613308223 */ /* 0x000fe20000010802 */
[----:B------:R-:W-:Y:S01]  /*65e0*/  @!P0 LOP3.LUT R6, R14, 0xffff0000, RZ, 0xc0, !PT ;  /* 0xffff00000e068812 */ /* 0x000fe200078ec0ff */
[----:B------:R-:W-:Y:S01]  /*65f0*/  @!P0 FFMA.FTZ R0, R18, R19, R0 ;  /* 0x0000001312008223 */ /* 0x000fe20000010000 */
[----:B------:R-:W-:Y:S02]  /*6600*/  @!P0 LOP3.LUT R9, R15, 0xffff0000, RZ, 0xc0, !PT ;  /* 0xffff00000f098812 */ /* 0x000fe400078ec0ff */
[----:B------:R-:W-:Y:S02]  /*6610*/  @!P0 LOP3.LUT R32, R16, 0xffff0000, RZ, 0xc0, !PT ;  /* 0xffff000010208812 */ /* 0x000fe400078ec0ff */
[----:B------:R-:W-:Y:S02]  /*6620*/  @!P0 LOP3.LUT R16, R10, 0xffff0000, RZ, 0xc0, !PT ;  /* 0xffff00000a108812 */ /* 0x000fe400078ec0ff */
[----:B------:R-:W-:Y:S01]  /*6630*/  @!P0 SHF.R.U64 R8, R54, 0x10, R55 ;  /* 0x0000001036088819 */ /* 0x000fe20000001237 */
[----:B------:R-:W-:Y:S03]  /*6640*/  @!P0 FMUL.FTZ R34, R9, R32 ;  /* 0x0000002009228220 */ /* 0x000fe60000410000 */
[----:B------:R-:W-:Y:S01]  /*6650*/  @!P0 PRMT R17, R56, 0x5432, R8 ;  /* 0x0000543238118816 */ /* 0x000fe20000000008 */
[----:B------:R-:W-:Y:S01]  /*6660*/  @!P0 FFMA.FTZ R34, R33, R16, -R34 ;  /* 0x0000001021228223 */ /* 0x000fe20000010822 */
[----:B------:R-:W-:Y:S02]  /*6670*/  @!P0 PRMT R8, R26, 0x5432, R4 ;  /* 0x000054321a088816 */ /* 0x000fe40000000004 */
[C---:B------:R-:W-:Y:S01]  /*6680*/  @!P0 LOP3.LUT R28, R17.reuse, 0xffff0000, RZ, 0xc0, !PT ;  /* 0xffff0000111c8812 */ /* 0x040fe200078ec0ff */
[----:B------:R-:W-:Y:S01]  /*6690*/  @!P0 IMAD.U32 R26, R17, 0x10000, RZ ;  /* 0x00010000111a8824 */ /* 0x000fe200078e00ff */
[----:B------:R-:W-:Y:S01]  /*66a0*/  @!P0 LOP3.LUT R4, R12, 0xffff0000, RZ, 0xc0, !PT ;  /* 0xffff00000c048812 */ /* 0x000fe200078ec0ff */
[----:B------:R-:W-:Y:S02]  /*66b0*/  @!P0 IMAD.U32 R17, R10, 0x10000, RZ ;  /* 0x000100000a118824 */ /* 0x000fe400078e00ff */
[C---:B------:R-:W-:Y:S01]  /*66c0*/  @!P0 IMAD.U32 R10, R8.reuse, 0x10000, RZ ;  /* 0x00010000080a8824 */ /* 0x040fe200078e00ff */
[----:B------:R-:W-:Y:S01]  /*66d0*/  @!P0 LOP3.LUT R8, R8, 0xffff0000, RZ, 0xc0, !PT ;  /* 0xffff000008088812 */ /* 0x000fe200078ec0ff */
[C---:B------:R-:W-:Y:S02]  /*66e0*/  @!P0 FMUL.FTZ R7, R4.reuse, R20 ;  /* 0x0000001404078220 */ /* 0x040fe40000410000 */
[-C--:B------:R-:W-:Y:S01]  /*66f0*/  @!P0 FMUL.FTZ R2, R4, R5.reuse ;  /* 0x0000000504028220 */ /* 0x080fe20000410000 */
[----:B------:R-:W-:Y:S01]  /*6700*/  @!P0 LOP3.LUT R4, R13, 0xffff0000, RZ, 0xc0, !PT ;  /* 0xffff00000d048812 */ /* 0x000fe200078ec0ff */
[----:B------:R-:W-:Y:S02]  /*6710*/  @!P0 FFMA.FTZ R47, R21, R5, -R7 ;  /* 0x00000005152f8223 */ /* 0x000fe40000010807 */
[----:B------:R-:W-:Y:S02]  /*6720*/  @!P0 IMAD.U32 R5, R14, 0x10000, RZ ;  /* 0x000100000e058824 */ /* 0x000fe400078e00ff */
[----:B------:R-:W-:Y:S02]  /*6730*/  @!P0 IMAD.U32 R7, R15, 0x10000, RZ ;  /* 0x000100000f078824 */ /* 0x000fe400078e00ff */
        /* <DEDUP_REMOVED lines=18> */
[----:B------:R-:W-:Y:S02]  /*6860*/  @!P0 FMUL.FTZ R5, R5, R10 ;  /* 0x0000000a05058220 */ /* 0x000fe40000410000 */
[----:B------:R-:W-:Y:S02]  /*6870*/  @!P0 FFMA.FTZ R3, R22, R23, R3 ;  /* 0x0000001716038223 */ /* 0x000fe40000010003 */
[----:B------:R-:W-:Y:S01]  /*6880*/  @!P0 FMUL.FTZ R6, R6, R8 ;  /* 0x0000000806068220 */ /* 0x000fe20000410000 */
[----:B------:R1:W-:Y:S01]  /*6890*/  STG.E.128 [R44.64], R36 ;  /* 0x000000242c007986 */ /* 0x0003e2000c101d06 */
        /* <DEDUP_REMOVED lines=22> */
.L_x_1021:
[----:B------:R-:W-:Y:S05]  /*6a00*/  IMAD R0, R57, -0x40, R76 ;  /* 0xffffffc039007824 */ /* 0x000fea00078e024c */
[----:B------:R-:W-:Y:S04]  /*6a10*/  IMNMX R0, R0, 0x40, PT ;  /* 0x0000004000007817 */ /* 0x000fe80003800200 */
[----:B------:R-:W-:Y:S11]  /*6a20*/  ISETP.GE.AND P0, PT, R239, R0, PT ;  /* 0x00000000ef00720c */ /* 0x000ff60003f06270 */
[----:B------:R-:W-:Y:S02]  /*6a30*/  @!UPT UIADD3 URZ, URZ, URZ, URZ ;  /* 0x0000003f3f3ff290 */ /* 0x000fe4000fffe03f */
[----:B------:R-:W-:-:S05]  /*6a40*/  @P0 BRA `(.L_x_1025) ;  /* 0x0000015000000947 */ /* 0x000fca0003800000 */
[C---:B------:R-:W-:Y:S02]  /*6a50*/  ISETP.GE.AND P0, PT, R102.reuse, c[0x0][0x1d4], PT ;  /* 0x0000750066007a0c */ /* 0x040fe40003f06270 */
        /* <DEDUP_REMOVED lines=20> */
.L_x_1025:
[----:B------:R-:W-:Y:S05]  /*6ba0*/  BSYNC B1 ;  /* 0x0000000000017941 */ /* 0x000fea0003800000 */
.L_x_1020:
        /* <DEDUP_REMOVED lines=77> */
.L_x_1043:
[----:B-1----:R-:W-:Y:S05]  /*7080*/  BSYNC B0 ;  /* 0x0000000000007941 */ /* 0x002fea0003800000 */
.L_x_1042:
        /* <DEDUP_REMOVED lines=26> */
.L_x_1019:
[----:B------:R-:W-:Y:S01]  /*7230*/  IMAD.MOV.U32 R0, RZ, RZ, c[0x0][0x2c4] ;  /* 0x0000b100ff007624 */ /* 0x000fe200078e00ff */
[----:B------:R-:W-:Y:S01]  /*7240*/  LOP3.LUT R240, R240, 0xfffffffd, RZ, 0xc0, !PT ;  /* 0xfffffffdf0f07812 */ /* 0x000fe200078ec0ff */
[----:B------:R-:W-:Y:S01]  /*7250*/  BSSY B0, `(.L_x_1045) ;  /* 0x000002b000007945 */ /* 0x000fe20003800000 */
[----:B------:R-:W-:-:S02]  /*7260*/  IMAD.IADD R10, R132, 0x1, R133 ;  /* 0x00000001840a7824 */ /* 0x000fc400078e0285 */
[----:B------:R-:W-:Y:S02]  /*7270*/  ISETP.NE.AND P3, PT, R0, 0x1, PT ;  /* 0x000000010000780c */ /* 0x000fe40003f65270 */
[----:B------:R-:W-:-:S11]  /*7280*/  IADD3 R0, R249, 0x7f, RZ ;  /* 0x0000007ff9007810 */ /* 0x000fd60007ffe0ff */
[----:B-1----:R-:W-:Y:S01]  /*7290*/  @P3 IMAD.HI.U32 R2, R0, c[0x0][0x2c8], RZ ;  /* 0x0000b20000023a27 */ /* 0x002fe200078e00ff */
[----:B------:R-:W-:-:S04]  /*72a0*/  @P3 LOP3.LUT R240, R240, 0x2, RZ, 0xfc, !PT ;  /* 0x00000002f0f03812 */ /* 0x000fc800078efcff */
[----:B------:R-:W-:-:S05]  /*72b0*/  @P3 SHF.R.U32.HI R0, RZ, c[0x0][0x2cc], R2 ;  /* 0x0000b300ff003a19 */ /* 0x000fca0000011602 */
[----:B------:R-:W-:-:S05]  /*72c0*/  IMAD.IADD R0, R140, 0x1, R0 ;  /* 0x000000018c007824 */ /* 0x000fca00078e0200 */
[----:B------:R-:W-:-:S04]  /*72d0*/  SHF.R.S32.HI R2, RZ, 0x1f, R0 ;  /* 0x0000001fff027819 */ /* 0x000fc80000011400 */
[----:B------:R-:W-:-:S04]  /*72e0*/  LEA.HI R0, R2, R0, RZ, 0x6 ;  /* 0x0000000002007211 */ /* 0x000fc800078f30ff */
[----:B------:R-:W-:-:S04]  /*72f0*/  SHF.R.S32.HI R0, RZ, 0x6, R0 ;  /* 0x00000006ff007819 */ /* 0x000fc80000011400 */
[----:B------:R-:W-:Y:S01]  /*7300*/  IMNMX R6, R139, R0, PT ;  /* 0x000000008b067217 */ /* 0x000fe20003800200 */
[----:B------:R-:W-:-:S03]  /*7310*/  IMAD.MOV.U32 R0, RZ, RZ, RZ ;  /* 0x000000ffff007224 */ /* 0x000fc600078e00ff */
[----:B------:R-:W-:-:S13]  /*7320*/  ISETP.GE.AND P0, PT, R6, 0x1, PT ;  /* 0x000000010600780c */ /* 0x000fda0003f06270 */
[----:B------:R-:W-:Y:S05]  /*7330*/  @!P0 BRA `(.L_x_1046) ;  /* 0x000001c000008947 */ /* 0x000fea0003800000 */
[----:B------:R-:W-:Y:S01]  /*7340*/  IABS R2, R130 ;  /* 0x0000008200027213 */ /* 0x000fe20000000000 */
        /* <DEDUP_REMOVED lines=27> */
.L_x_1046:
[----:B------:R-:W-:Y:S05]  /*7500*/  BSYNC B0 ;  /* 0x0000000000007941 */ /* 0x000fea0003800000 */
.L_x_1045:
        /* <DEDUP_REMOVED lines=53> */
[----:B------:R-:W-:-:S04]  /*7860*/  IMNMX R18, R6, R2, PT ;  /* 0x0000000206127217 */ /* 0x000fc80003800200 */
[----:B------:R-:W-:Y:S01]  /*7870*/  ISETP.GT.AND P0, PT, R18, R238, PT ;  /* 0x000000ee1200720c */ /* 0x000fe20003f04270 */
[----:B------:R1:W-:-:S12]  /*7880*/  STL [R1+0x18], R18 ;  /* 0x0000181201007387 */ /* 0x0003d80000100800 */
[----:B------:R-:W-:Y:S05]  /*7890*/  @!P0 BRA `(.L_x_1047) ;  /* 0x000113a000008947 */ /* 0x000fea0003800000 */
[----:B------:R-:W2:Y:S04]  /*78a0*/  LDL R19, [R1] ;  /* 0x0000000001137983 */ /* 0x000ea80000100800 */
[----:B------:R-:W3:Y:S04]  /*78b0*/  LDL R7, [R1+0x44] ;  /* 0x0000440001077983 */ /* 0x000ee80000100800 */
[----:B------:R-:W4:Y:S01]  /*78c0*/  LDL R20, [R1+0xc] ;  /* 0x00000c0001147983 */ /* 0x000f220000100800 */
[----:B------:R-:W-:-:S04]  /*78d0*/  ISETP.NE.U32.AND P0, PT, RZ, c[0x0][0x340], PT ;  /* 0x0000d000ff007a0c */ /* 0x000fc80003f05070 */
[----:B------:R-:W-:-:S13]  /*78e0*/  ISETP.NE.AND.EX P1, PT, RZ, c[0x0][0x344], PT, P0 ;  /* 0x0000d100ff007a0c */ /* 0x000fda0003f25300 */
[----:B------:R-:W-:Y:S01]  /*78f0*/  @P1 IMAD.MOV.U32 R2, RZ, RZ, 0x4 ;  /* 0x00000004ff021424 */ /* 0x000fe200078e00ff */
[----:B------:R-:W1:Y:S01]  /*7900*/  S2R R4, SR_TID.X ;  /* 0x0000000000047919 */ /* 0x000e620000002100 */
[----:B------:R-:W-:Y:S02]  /*7910*/  SHF.R.S32.HI R0, RZ, 0x1f, R185 ;  /* 0x0000001fff007819 */ /* 0x000fe400000114b9 */
[----:B------:R-:W-:-:S03]  /*7920*/  ISETP.NE.U32.AND P2, PT, RZ, c[0x0][0x348], PT ;  /* 0x0000d200ff007a0c */ /* 0x000fc60003f45070 */
[----:B------:R-:W-:-:S04]  /*7930*/  IMAD R0, R0, c[0x0][0x178], RZ ;  /* 0x00005e0000007a24 */ /* 0x000fc800078e02ff */
[----:B------:R-:W-:Y:S01]  /*7940*/  IMAD R0, R185, c[0x0][0x17c], R0 ;  /* 0x00005f00b9007a24 */ /* 0x000fe200078e0200 */
[----:B-1----:R-:W-:-:S04]  /*7950*/  SHF.R.S32.HI R17, RZ, 0x1f, R4 ;  /* 0x0000001fff117819 */ /* 0x002fc80000011404 */
[----:B------:R-:W-:Y:S01]  /*7960*/  LEA.HI R17, R17, R4, RZ, 0x3 ;  /* 0x0000000411117211 */ /* 0x000fe200078f18ff */
[----:B--2---:R-:W-:-:S05]  /*7970*/  @P1 IMAD.WIDE R2, R19, R2, c[0x0][0x340] ;  /* 0x0000d00013021625 */ /* 0x004fca00078e0202 */
[----:B------:R1:W2:Y:S01]  /*7980*/  @P1 LDG.E R14, [R2.64] ;  /* 0x00000006020e1981 */ /* 0x0002a2000c1e1900 */
[----:B------:R-:W-:Y:S01]  /*7990*/  SHF.R.S32.HI R17, RZ, 0x3, R17 ;  /* 0x00000003ff117819 */ /* 0x000fe20000011411 */
[----:B------:R-:W-:Y:S01]  /*79a0*/  IMAD.WIDE.U32 R4, R185, c[0x0][0x178], RZ ;  /* 0x00005e00b9047a25 */ /* 0x000fe200078e00ff */
[----:B---3--:R-:W-:-:S03]  /*79b0*/  IADD3 R12, R7, R249, RZ ;  /* 0x000000f9070c7210 */ /* 0x008fc60007ffe0ff */
[----:B------:R-:W-:Y:S02]  /*79c0*/  IMAD.IADD R5, R5, 0x1, R0 ;  /* 0x0000000105057824 */ /* 0x000fe400078e0200 */
[----:B------:R-:W-:-:S04]  /*79d0*/  @P3 IMAD.HI.U32 R9, R12, c[0x0][0x2c8], RZ ;  /* 0x0000b2000c093a27 */ /* 0x000fc800078e00ff */
[----:B----4-:R-:W-:Y:S01]  /*79e0*/  IMAD.WIDE.U32 R4, R20, c[0x0][0x1b8], R4 ;  /* 0x00006e0014047a25 */ /* 0x010fe200078e0004 */
[----:B-1----:R-:W-:Y:S02]  /*79f0*/  SHF.R.S32.HI R3, RZ, 0x1f, R17 ;  /* 0x0000001fff037819 */ /* 0x002fe40000011411 */
[----:B------:R-:W-:-:S04]  /*7a00*/  IADD3 R2, P0, R17, R10, RZ ;  /* 0x0000000a11027210 */ /* 0x000fc80007f1e0ff */
[----:B------:R-:W-:Y:S02]  /*7a10*/  LEA.HI.X.SX32 R8, R10, R3, 0x1, P0 ;  /* 0x000000030a087211 */ /* 0x000fe400000f0eff */
[----:B------:R-:W-:-:S04]  /*7a20*/  ISETP.NE.AND.EX P0, PT, RZ, c[0x0][0x34c], PT, P2 ;  /* 0x0000d300ff007a0c */ /* 0x000fc80003f05320 */
[----:B------:R-:W-:Y:S01]  /*7a30*/  SEL R6, R168, RZ, !P0 ;  /* 0x000000ffa8067207 */ /* 0x000fe20004000000 */
[----:B------:R-:W-:Y:S01]  /*7a40*/  IMAD R5, R20, c[0x0][0x1bc], R5 ;  /* 0x00006f0014057a24 */ /* 0x000fe200078e0205 */
[----:B------:R-:W-:Y:S01]  /*7a50*/  SEL R3, R19, RZ, !P0 ;  /* 0x000000ff13037207 */ /* 0x000fe20004000000 */
[----:B------:R-:W-:Y:S02]  /*7a60*/  IMAD.MOV.U32 R0, RZ, RZ, R12 ;  /* 0x000000ffff007224 */ /* 0x000fe400078e000c */
[----:B------:R-:W-:Y:S01]  /*7a70*/  IMAD R6, R6, c[0x0][0x1c0], RZ ;  /* 0x0000700006067a24 */ /* 0x000fe200078e02ff */
[----:B------:R-:W-:Y:S01]  /*7a80*/  @P3 SHF.R.U32.HI R0, RZ, c[0x0][0x2cc], R9 ;  /* 0x0000b300ff003a19 */ /* 0x000fe20000011609 */
[----:B------:R-:W-:Y:S01]  /*7a90*/  IMAD.WIDE.U32 R4, R3, c[0x0][0x1c0], R4 ;  /* 0x0000700003047a25 */ /* 0x000fe200078e0004 */
[----:B------:R-:W-:-:S03]  /*7aa0*/  SHF.R.S32.HI R7, RZ, 0x1f, R242 ;  /* 0x0000001fff077819 */ /* 0x000fc600000114f2 */
[----:B------:R-:W-:Y:S01]  /*7ab0*/  IMAD R10, R3, c[0x0][0x1c4], R6 ;  /* 0x00007100030a7a24 */ /* 0x000fe200078e0206 */
[----:B------:R-:W-:Y:S01]  /*7ac0*/  SHF.R.S32.HI R13, RZ, 0x1f, R0 ;  /* 0x0000001fff0d7819 */ /* 0x000fe20000011400 */
[----:B------:R-:W-:Y:S02]  /*7ad0*/  IMAD.MOV.U32 R6, RZ, RZ, R242 ;  /* 0x000000ffff067224 */ /* 0x000fe400078e00f2 */
[C---:B------:R-:W-:Y:S02]  /*7ae0*/  IMAD R16, R8.reuse, c[0x0][0x1e0], RZ ;  /* 0x0000780008107a24 */ /* 0x040fe400078e02ff */
[----:B------:R-:W-:Y:S01]  /*7af0*/  IMAD R15, R8, c[0x0][0x208], RZ ;  /* 0x00008200080f7a24 */ /* 0x000fe200078e02ff */
[----:B------:R-:W-:Y:S01]  /*7b00*/  IADD3 R3, R5, R10, RZ ;  /* 0x0000000a05037210 */ /* 0x000fe20007ffe0ff */
[----:B------:R-:W-:-:S04]  /*7b10*/  IMAD.WIDE.U32 R8, R2, c[0x0][0x1e0], R6 ;  /* 0x0000780002087a25 */ /* 0x000fc800078e0006 */
[----:B------:R-:W-:-:S04]  /*7b20*/  IMAD.WIDE.U32 R10, R2, c[0x0][0x208], R6 ;  /* 0x00008200020a7a25 */ /* 0x000fc800078e0006 */
[C---:B------:R-:W-:Y:S02]  /*7b30*/  IMAD R16, R2.reuse, c[0x0][0x1e4], R16 ;  /* 0x0000790002107a24 */ /* 0x040fe400078e0210 */
[----:B------:R-:W-:Y:S02]  /*7b40*/  IMAD R15, R2, c[0x0][0x20c], R15 ;  /* 0x00008300020f7a24 */ /* 0x000fe400078e020f */
[----:B------:R-:W-:Y:S01]  /*7b50*/  IMAD.MOV.U32 R2, RZ, RZ, R4 ;  /* 0x000000ffff027224 */ /* 0x000fe200078e0004 */
[C---:B------:R-:W-:Y:S01]  /*7b60*/  IADD3 R4, -R0.reuse, RZ, RZ ;  /* 0x000000ff00047210 */ /* 0x040fe20007ffe1ff */
[----:B------:R-:W-:Y:S02]  /*7b70*/  IMAD R5, R13, c[0x0][0x1b0], RZ ;  /* 0x00006c000d057a24 */ /* 0x000fe400078e02ff */
[----:B------:R-:W-:-:S04]  /*7b80*/  IMAD.WIDE.U32 R2, R0, c[0x0][0x1b0], R2 ;  /* 0x00006c0000027a25 */ /* 0x000fc800078e0002 */
[----:B------:R-:W-:Y:S02]  /*7b90*/  IMAD R13, R0, c[0x0][0x1b4], R5 ;  /* 0x00006d00000d7a24 */ /* 0x000fe400078e0205 */
[----:B------:R-:W-:Y:S02]  /*7ba0*/  IMAD R0, R4, c[0x0][0x2c4], R12 ;  /* 0x0000b10004007a24 */ /* 0x000fe400078e020c */
[----:B------:R-:W-:Y:S01]  /*7bb0*/  IMAD.IADD R5, R9, 0x1, R16 ;  /* 0x0000000109057824 */ /* 0x000fe200078e0210 */
[----:B------:R-:W-:Y:S02]  /*7bc0*/  IADD3 R9, R11, R15, RZ ;  /* 0x0000000f0b097210 */ /* 0x000fe40007ffe0ff */
[----:B------:R-:W-:Y:S02]  /*7bd0*/  SHF.R.S32.HI R11, RZ, 0x1f, R0 ;  /* 0x0000001fff0b7819 */ /* 0x000fe40000011400 */
[----:B------:R-:W-:Y:S02]  /*7be0*/  ISETP.GE.AND P0, PT, R242, c[0x0][0x1d4], PT ;  /* 0x00007500f2007a0c */ /* 0x000fe40003f06270 */
[----:B------:R-:W-:Y:S01]  /*7bf0*/  ISETP.GE.AND P6, PT, R134, c[0x0][0x1d4], PT ;  /* 0x0000750086007a0c */ /* 0x000fe20003fc6270 */
[----:B------:R-:W-:Y:S01]  /*7c00*/  IMAD.IADD R3, R3, 0x1, R13 ;  /* 0x0000000103037824 */ /* 0x000fe200078e020d */
[----:B------:R-:W-:Y:S01]  /*7c10*/  MOV R4, R8 ;  /* 0x0000000800047202 */ /* 0x000fe20000000f00 */
[----:B------:R-:W-:Y:S01]  /*7c20*/  IMAD R12, R11, c[0x0][0x1a8], RZ ;  /* 0x00006a000b0c7a24 */ /* 0x000fe200078e02ff */
[----:B------:R-:W-:Y:S01]  /*7c30*/  SEL R13, RZ, 0xffffffff, P6 ;  /* 0xffffffffff0d7807 */ /* 0x000fe20003000000 */
[----:B------:R-:W-:Y:S01]  /*7c40*/  IMAD.MOV.U32 R8, RZ, RZ, R10 ;  /* 0x000000ffff087224 */ /* 0x000fe200078e000a */
[----:B------:R-:W-:Y:S01]  /*7c50*/  LOP3.LUT R240, R240, 0xfffffffe, RZ, 0xc0, !PT ;  /* 0xfffffffef0f07812 */ /* 0x000fe200078ec0ff */
[C---:B------:R-:W-:Y:S01]  /*7c60*/  IMAD R12, R0.reuse, c[0x0][0x1ac], R12 ;  /* 0x00006b00000c7a24 */ /* 0x040fe200078e020c */
[----:B------:R-:W-:Y:S01]  /*7c70*/  SEL R15, RZ, 0x1, P0 ;  /* 0x00000001ff0f7807 */ /* 0x000fe20000000000 */
[----:B------:R-:W-:Y:S01]  /*7c80*/  IMAD.WIDE.U32 R2, R0, c[0x0][0x1a8], R2 ;  /* 0x00006a0000027a25 */ /* 0x000fe200078e0002 */
[----:B------:R-:W-:-:S03]  /*7c90*/  SHF.L.U32 R13, R13, 0x1, RZ ;  /* 0x000000010d0d7819 */ /* 0x000fc600000006ff */
[----:B------:R-:W-:Y:S01]  /*7ca0*/  IMAD.WIDE.U32 R10, R20, c[0x0][0x1e8], R4 ;  /* 0x00007a00140a7a25 */ /* 0x000fe200078e0004 */
[----:B------:R-:W-:-:S03]  /*7cb0*/  @P0 LOP3.LUT R240, R240, 0x1, RZ, 0xfc, !PT ;  /* 0x00000001f0f00812 */ /* 0x000fc600078efcff */
[----:B------:R-:W-:Y:S01]  /*7cc0*/  IMAD.WIDE.U32 R4, R20, c[0x0][0x210], R8 ;  /* 0x0000840014047a25 */ /* 0x000fe200078e0008 */
[----:B------:R-:W-:Y:S02]  /*7cd0*/  LOP3.LUT R8, R13, 0x2, R15, 0xe2, !PT ;  /* 0x000000020d087812 */ /* 0x000fe400078ee20f */
[----:B------:R-:W-:Y:S01]  /*7ce0*/  LEA R15, P0, R2, c[0x0][0x160], 0x1 ;  /* 0x00005800020f7a11 */ /* 0x000fe200078008ff */
[----:B------:R-:W-:Y:S01]  /*7cf0*/  IMAD.IADD R3, R3, 0x1, R12 ;  /* 0x0000000103037824 */ /* 0x000fe200078e020c */
[----:B------:R-:W-:-:S04]  /*7d00*/  ISETP.NE.U32.AND P2, PT, RZ, c[0x0][0x350], PT ;  /* 0x0000d400ff007a0c */ /* 0x000fc80003f45070 */
[----:B------:R-:W-:Y:S02]  /*7d10*/  LEA.HI.X R13, R2, c[0x0][0x164], R3, 0x1, P0 ;  /* 0x00005900020d7a11 */ /* 0x000fe400000f0c03 */
[----:B------:R-:W-:Y:S01]  /*7d20*/  ISETP.NE.AND.EX P0, PT, RZ, c[0x0][0x354], PT, P2 ;  /* 0x0000d500ff007a0c */ /* 0x000fe20003f05320 */
[C---:B------:R-:W-:Y:S02]  /*7d30*/  IMAD R11, R20.reuse, c[0x0][0x1ec], R11 ;  /* 0x00007b00140b7a24 */ /* 0x040fe400078e020b */
[----:B------:R-:W-:Y:S01]  /*7d40*/  IMAD R5, R20, c[0x0][0x214], R5 ;  /* 0x0000850014057a24 */ /* 0x000fe200078e0205 */
[----:B------:R-:W-:-:S04]  /*7d50*/  ISETP.GE.AND P5, PT, R135, c[0x0][0x1d4], PT ;  /* 0x0000750087007a0c */ /* 0x000fc80003fa6270 */
[----:B------:R-:W-:Y:S02]  /*7d60*/  SEL R3, RZ, 0x4, P5 ;  /* 0x00000004ff037807 */ /* 0x000fe40002800000 */
[----:B------:R-:W-:Y:S02]  /*7d70*/  ISETP.GE.AND P3, PT, R242, c[0x0][0x198], PT ;  /* 0x00006600f2007a0c */ /* 0x000fe40003f66270 */
[----:B------:R-:W-:Y:S02]  /*7d80*/  ISETP.GE.AND P2, PT, R134, c[0x0][0x198], PT ;  /* 0x0000660086007a0c */ /* 0x000fe40003f46270 */
[----:B------:R-:W-:Y:S02]  /*7d90*/  ISETP.GE.AND P4, PT, R135, c[0x0][0x198], PT ;  /* 0x0000660087007a0c */ /* 0x000fe40003f86270 */
[----:B------:R-:W-:Y:S02]  /*7da0*/  LOP3.LUT R105, R8, R3, RZ, 0xfc, !PT ;  /* 0x0000000308697212 */ /* 0x000fe400078efcff */
[----:B------:R-:W-:-:S02]  /*7db0*/  IADD3 R101, R18, -0x1, RZ ;  /* 0xffffffff12657810 */ /* 0x000fc40007ffe0ff */
[----:B--2---:R-:W-:Y:S02]  /*7dc0*/  @P1 SHF.R.S32.HI R0, RZ, 0x1f, R14 ;  /* 0x0000001fff001819 */ /* 0x004fe4000001140e */
[----:B------:R-:W-:Y:S01]  /*7dd0*/  @!P1 MOV R0, R168 ;  /* 0x000000a800009202 */ /* 0x000fe20000000f00 */
[----:B------:R-:W-:-:S03]  /*7de0*/  @!P1 IMAD.MOV.U32 R14, RZ, RZ, R19 ;  /* 0x000000ffff0e9224 */ /* 0x000fc600078e0013 */
[----:B------:R-:W-:Y:S02]  /*7df0*/  SEL R2, R0, RZ, !P0 ;  /* 0x000000ff00027207 */ /* 0x000fe40004000000 */
[----:B------:R-:W-:-:S03]  /*7e00*/  SEL R0, R14, RZ, !P0 ;  /* 0x000000ff0e007207 */ /* 0x000fc60004000000 */
[C---:B------:R-:W-:Y:S02]  /*7e10*/  IMAD R12, R2.reuse, c[0x0][0x1f0], RZ ;  /* 0x00007c00020c7a24 */ /* 0x040fe400078e02ff */
[----:B------:R-:W-:Y:S02]  /*7e20*/  IMAD R9, R2, c[0x0][0x218], RZ ;  /* 0x0000860002097a24 */ /* 0x000fe400078e02ff */
[----:B------:R-:W-:-:S04]  /*7e30*/  IMAD.WIDE.U32 R226, R0, c[0x0][0x1f0], R10 ;  /* 0x00007c0000e27a25 */ /* 0x000fc800078e000a */
[----:B------:R-:W-:-:S04]  /*7e40*/  IMAD.WIDE.U32 R230, R0, c[0x0][0x218], R4 ;  /* 0x0000860000e67a25 */ /* 0x000fc800078e0004 */
[C---:B------:R-:W-:Y:S02]  /*7e50*/  IMAD R2, R0.reuse, c[0x0][0x1f4], R12 ;  /* 0x00007d0000027a24 */ /* 0x040fe400078e020c */
[----:B------:R-:W-:Y:S01]  /*7e60*/  IMAD R0, R0, c[0x0][0x21c], R9 ;  /* 0x0000870000007a24 */ /* 0x000fe200078e0209 */
[----:B------:R-:W-:Y:S01]  /*7e70*/  IADD3 R11, R17, R249, RZ ;  /* 0x000000f9110b7210 */ /* 0x000fe20007ffe0ff */
[----:B------:R-:W-:-:S03]  /*7e80*/  IMAD.IADD R232, R227, 0x1, R2 ;  /* 0x00000001e3e87824 */ /* 0x000fc600078e0202 */
[----:B------:R-:W-:Y:S01]  /*7e90*/  IADD3 R233, R231, R0, RZ ;  /* 0x00000000e7e97210 */ /* 0x000fe20007ffe0ff */
[----:B------:R-:W-:Y:S05]  /*7ea0*/  BRA.DIV ~URZ, `(.L_x_1048) ;  /* 0x000157227f007947 */ /* 0x000fea000b800000 */
[----:B------:R1:W2:Y:S02]  /*7eb0*/  SHFL.IDX PT, R10, R13, RZ, 0x181f ;  /* 0x00181fff0d0a7589 */ /* 0x0002a400000e0000 */
.L_x_1177:
[----:B------:R-:W-:Y:S05]  /*7ec0*/  BRA.DIV ~URZ, `(.L_x_1049) ;  /* 0x000157727f007947 */ /* 0x000fea000b800000 */
[----:B------:R3:W4:Y:S02]  /*7ed0*/  SHFL.IDX PT, R0, R15, RZ, 0x181f ;  /* 0x00181fff0f007589 */ /* 0x00072400000e0000 */
.L_x_1178:
[----:B---3--:R-:W3:Y:S01]  /*7ee0*/  LDL R2, [R1+0x8] ;  /* 0x0000080001027983 */ /* 0x008ee20000100800 */
[----:B------:R-:W-:Y:S01]  /*7ef0*/  BSSY B0, `(.L_x_1050) ;  /* 0x0000012000007945 */ /* 0x000fe20003800000 */
[----:B------:R-:W-:Y:S02]  /*7f00*/  SHF.R.S32.HI R12, RZ, 0x1f, R134 ;  /* 0x0000001fff0c7819 */ /* 0x000fe40000011486 */
[----:B------:R-:W-:Y:S01]  /*7f10*/  SHF.R.S32.HI R14, RZ, 0x1f, R135 ;  /* 0x0000001fff0e7819 */ /* 0x000fe20000011487 */
[----:B---3--:R-:W-:-:S05]  /*7f20*/  IMAD R30, R2, c[0x0][0x2c4], RZ ;  /* 0x0000b100021e7a24 */ /* 0x008fca00078e02ff */
        /* <DEDUP_REMOVED lines=14> */
.L_x_1051:
[----:B------:R-:W-:Y:S05]  /*8010*/  BSYNC B0 ;  /* 0x0000000000007941 */ /* 0x000fea0003800000 */
.L_x_1050:
[----:B------:R-:W-:Y:S05]  /*8020*/  BRA.DIV ~URZ, `(.L_x_1052) ;  /* 0x000156827f007947 */ /* 0x000fea000b800000 */
[----:B--2---:R2:W3:Y:S04]  /*8030*/  SHFL.IDX PT, R10, R13, 0x1, 0x181f ;  /* 0x00381f000d0a7f89 */ /* 0x0044e800000e0000 */
[----:B----4-:R2:W4:Y:S02]  /*8040*/  SHFL.IDX PT, R0, R15, 0x1, 0x181f ;  /* 0x00381f000f007f89 */ /* 0x01052400000e0000 */
.L_x_1179:
[----:B------:R-:W-:Y:S01]  /*8050*/  IADD3 R2, R11, 0x20, RZ ;  /* 0x000000200b027810 */ /* 0x000fe20007ffe0ff */
[----:B------:R-:W-:Y:S03]  /*8060*/  BSSY B0, `(.L_x_1053) ;  /* 0x000000f000007945 */ /* 0x000fe60003800000 */
[----:B------:R-:W-:-:S13]  /*8070*/  ISETP.GE.AND P0, PT, R2, R30, PT ;  /* 0x0000001e0200720c */ /* 0x000fda0003f06270 */
[----:B------:R-:W-:Y:S05]  /*8080*/  @P0 BRA `(.L_x_1054) ;  /* 0x000000c000000947 */ /* 0x000fea0003800000 */
[----:B----4-:R-:W-:-:S04]  /*8090*/  LEA R8, P0, R242, R0, 0x1 ;  /* 0x00000000f2087211 */ /* 0x010fc800078008ff */
[----:B---3--:R-:W-:Y:S02]  /*80a0*/  LEA.HI.X R9, R242, R10, R7, 0x1, P0 ;  /* 0x0000000af2097211 */ /* 0x008fe400000f0c07 */
        /* <DEDUP_REMOVED lines=10> */
.L_x_1054:
[----:B------:R-:W-:Y:S05]  /*8150*/  BSYNC B0 ;  /* 0x0000000000007941 */ /* 0x000fea0003800000 */
.L_x_1053:
[----:B------:R-:W-:Y:S05]  /*8160*/  BRA.DIV ~URZ, `(.L_x_1055) ;  /* 0x000156127f007947 */ /* 0x000fea000b800000 */
[----:B---3--:R3:W1:Y:S02]  /*8170*/  SHFL.IDX PT, R10, R13, 0x2, 0x181f ;  /* 0x00581f000d0a7f89 */ /* 0x00866400000e0000 */
.L_x_1180:
[----:B------:R-:W-:Y:S05]  /*8180*/  BRA.DIV ~URZ, `(.L_x_1056) ;  /* 0x000156627f007947 */ /* 0x000fea000b800000 */
[----:B----4-:R4:W2:Y:S02]  /*8190*/  SHFL.IDX PT, R0, R15, 0x2, 0x181f ;  /* 0x00581f000f007f89 */ /* 0x0108a400000e0000 */
.L_x_1181:
[----:B------:R-:W-:Y:S01]  /*81a0*/  IADD3 R2, R11, 0x40, RZ ;  /* 0x000000400b027810 */ /* 0x000fe20007ffe0ff */
[----:B------:R-:W-:Y:S03]  /*81b0*/  BSSY B0, `(.L_x_1057) ;  /* 0x000000f000007945 */ /* 0x000fe60003800000 */
[----:B------:R-:W-:-:S13]  /*81c0*/  ISETP.GE.AND P0, PT, R2, R30, PT ;  /* 0x0000001e0200720c */ /* 0x000fda0003f06270 */
[----:B------:R-:W-:Y:S05]  /*81d0*/  @P0 BRA `(.L_x_1058) ;  /* 0x000000c000000947 */ /* 0x000fea0003800000 */
[----:B--2---:R-:W-:-:S04]  /*81e0*/  LEA R8, P0, R242, R0, 0x1 ;  /* 0x00000000f2087211 */ /* 0x004fc800078008ff */
        /* <DEDUP_REMOVED lines=11> */
.L_x_1058:
[----:B------:R-:W-:Y:S05]  /*82a0*/  BSYNC B0 ;  /* 0x0000000000007941 */ /* 0x000fea0003800000 */
.L_x_1057:
[----:B------:R-:W-:Y:S05]  /*82b0*/  BRA.DIV ~URZ, `(.L_x_1059) ;  /* 0x000155a27f007947 */ /* 0x000fea000b800000 */
[----:B-1----:R1:W3:Y:S04]  /*82c0*/  SHFL.IDX PT, R8, R13, 0x3, 0x181f ;  /* 0x00781f000d087f89 */ /* 0x0022e800000e0000 */
[----:B--2---:R1:W2:Y:S02]  /*82d0*/  SHFL.IDX PT, R0, R15, 0x3, 0x181f ;  /* 0x00781f000f007f89 */ /* 0x0042a400000e0000 */
.L_x_1182:
[----:B----4-:R-:W4:Y:S01]  /*82e0*/  LDL R126, [R1+0x4] ;  /* 0x00000400017e7983 */ /* 0x010f220000100800 */
[----:B------:R-:W-:Y:S01]  /*82f0*/  IADD3 R2, R11, 0x60, RZ ;  /* 0x000000600b027810 */ /* 0x000fe20007ffe0ff */
[----:B------:R-:W-:Y:S01]  /*8300*/  IMAD.MOV.U32 R10, RZ, RZ, c[0x0][0x2c4] ;  /* 0x0000b100ff0a7624 */ /* 0x000fe200078e00ff */
[----:B------:R-:W-:Y:S01]  /*8310*/  SHF.R.S32.HI R108, RZ, 0x1f, R101 ;  /* 0x0000001fff6c7819 */ /* 0x000fe20000011465 */
[----:B------:R-:W1:Y:S01]  /*8320*/  S2R R9, SR_TID.X ;  /* 0x0000000000097919 */ /* 0x000e620000002100 */
[----:B------:R-:W-:-:S03]  /*8330*/  ISETP.GE.AND P0, PT, R2, R30, PT ;  /* 0x0000001e0200720c */ /* 0x000fc60003f06270 */
[----:B------:R-:W-:-:S04]  /*8340*/  IMAD R6, R108, c[0x0][0x1e0], RZ ;  /* 0x000078006c067a24 */ /* 0x000fc800078e02ff */
[----:B------:R-:W-:-:S06]  /*8350*/  IMAD R6, R101, c[0x0][0x1e4], R6 ;  /* 0x0000790065067a24 */ /* 0x000fcc00078e0206 */
[----:B--2---:R-:W-:-:S04]  /*8360*/  @!P0 LEA R4, P1, R242, R0, 0x1 ;  /* 0x00000000f2048211 */ /* 0x004fc800078208ff */
[----:B---3--:R-:W-:Y:S02]  /*8370*/  @!P0 LEA.HI.X R5, R242, R8, R7, 0x1, P1 ;  /* 0x00000008f2058211 */ /* 0x008fe400008f0c07 */
[----:B------:R-:W-:-:S03]  /*8380*/  @!P0 LEA R2, P1, R134, R0, 0x1 ;  /* 0x0000000086028211 */ /* 0x000fc600078208ff */
[----:B------:R-:W-:Y:S01]  /*8390*/  @!PT LDS RZ, [RZ] ;  /* 0x00000000fffff984 */ /* 0x000fe20000000800 */
[----:B------:R-:W-:Y:S01]  /*83a0*/  @!PT LDS RZ, [RZ] ;  /* 0x00000000fffff984 */ /* 0x000fe20000000800 */
[----:B------:R-:W-:Y:S01]  /*83b0*/  @!PT LDS RZ, [RZ] ;  /* 0x00000000fffff984 */ /* 0x000fe20000000800 */
[----:B------:R4:W-:Y:S01]  /*83c0*/  @!P0 LDGSTS.E.BYPASS.LTC128B.128 [R212+0xf100], [R4.64], !P3 ;  /* 0x0f10000004d48fae */ /* 0x0009e2000d901d46 */
[----:B-1----:R-:W-:Y:S02]  /*83d0*/  SHF.R.S32.HI R109, RZ, 0x1f, R9 ;  /* 0x0000001fff6d7819 */ /* 0x002fe40000011409 */
[----:B------:R-:W-:Y:S02]  /*83e0*/  @!P0 LEA.HI.X R3, R134, R8, R12, 0x1, P1 ;  /* 0x0000000886038211 */ /* 0x000fe400008f0c0c */
[----:B------:R-:W-:Y:S02]  /*83f0*/  LEA.HI R109, R109, R9, RZ, 0x3 ;  /* 0x000000096d6d7211 */ /* 0x000fe400078f18ff */
[----:B------:R-:W-:Y:S01]  /*8400*/  LOP3.LUT P3, RZ, R240, 0x1, RZ, 0xc0, !PT ;  /* 0x00000001f0ff7812 */ /* 0x000fe2000786c0ff */
[----:B------:R1:W-:Y:S01]  /*8410*/  @!P0 LDGSTS.E.BYPASS.LTC128B.128 [R212+0x13100], [R2.64], !P2 ;  /* 0x1310000002d48fae */ /* 0x0003e2000d101d46 */
[----:B------:R-:W-:Y:S02]  /*8420*/  SHF.R.S32.HI R109, RZ, 0x3, R109 ;  /* 0x00000003ff6d7819 */ /* 0x000fe4000001146d */
[----:B-1----:R-:W-:-:S04]  /*8430*/  @!P0 LEA R2, P1, R135, R0, 0x1 ;  /* 0x0000000087028211 */ /* 0x002fc800078208ff */
[----:B------:R-:W-:-:S05]  /*8440*/  @!P0 LEA.HI.X R3, R135, R8, R14, 0x1, P1 ;  /* 0x0000000887038211 */ /* 0x000fca00008f0c0e */
[----:B------:R1:W-:Y:S01]  /*8450*/  @!P0 LDGSTS.E.BYPASS.LTC128B.128 [R212+0x17100], [R2.64], !P4 ;  /* 0x1710000002d48fae */ /* 0x0003e2000e101d46 */
[----:B------:R-:W-:-:S03]  /*8460*/  ISETP.NE.AND P4, PT, R10, 0x1, PT ;  /* 0x000000010a00780c */ /* 0x000fc60003f85270 */
[----:B------:R-:W0:Y:S01]  /*8470*/  LDGDEPBAR ;  /* 0x00000000000079af */ /* 0x000e220000000000 */
[----:B------:R-:W-:Y:S01]  /*8480*/  WARPSYNC 0xffffffff ;  /* 0xffffffff00007948 */ /* 0x000fe20003800000 */
[----:B-1----:R-:W-:Y:S02]  /*8490*/  IMAD.MOV.U32 R3, RZ, RZ, 0x20 ;  /* 0x00000020ff037424 */ /* 0x002fe400078e00ff */
[----:B------:R-:W-:Y:S01]  /*84a0*/  BAR.SYNC.DEFER_BLOCKING 0x0 ;  /* 0x0000000000007b1d */ /* 0x000fe20000010000 */
[----:B----4-:R-:W-:-:S04]  /*84b0*/  IMAD.IADD R4, R126, 0x1, -R109 ;  /* 0x000000017e047824 */ /* 0x010fc800078e0a6d */
[C---:B------:R-:W-:Y:S02]  /*84c0*/  IMAD R0, R101.reuse, -0x40, R4 ;  /* 0xffffffc065007824 */ /* 0x040fe400078e0204 */
[----:B------:R-:W-:-:S03]  /*84d0*/  IMAD.WIDE.U32 R4, R101, c[0x0][0x1e0], RZ ;  /* 0x0000780065047a25 */ /* 0x000fc600078e00ff */
[C---:B------:R-:W-:Y:S01]  /*84e0*/  ISETP.GE.AND P1, PT, R0.reuse, 0x1, PT ;  /* 0x000000010000780c */ /* 0x040fe20003f26270 */
[----:B------:R-:W-:Y:S01]  /*84f0*/  IMAD.IADD R2, R5, 0x1, R6 ;  /* 0x0000000105027824 */ /* 0x000fe200078e0206 */
[----:B------:R-:W-:Y:S01]  /*8500*/  ISETP.GE.AND P0, PT, R0, 0x21, PT ;  /* 0x000000210000780c */ /* 0x000fe20003f06270 */
[----:B------:R-:W-:Y:S01]  /*8510*/  IMAD.WIDE.U32 R6, R3, c[0x0][0x1e0], RZ ;  /* 0x0000780003067a25 */ /* 0x000fe200078e00ff */
[----:B------:R-:W-:-:S03]  /*8520*/  LEA R0, P2, R4, R226, 0x6 ;  /* 0x000000e204007211 */ /* 0x000fc600078430ff */
[----:B------:R-:W-:Y:S01]  /*8530*/  IMAD R3, R3, c[0x0][0x1e4], RZ ;  /* 0x0000790003037a24 */ /* 0x000fe200078e02ff */
[----:B------:R-:W-:-:S05]  /*8540*/  LEA.HI.X R2, R4, R232, R2, 0x6, P2 ;  /* 0x000000e804027211 */ /* 0x000fca00010f3402 */
[----:B------:R-:W-:-:S04]  /*8550*/  @P1 LEA R4, P2, R0, c[0x0][0x1c8], 0x1 ;  /* 0x0000720000041a11 */ /* 0x000fc800078408ff */
        /* <DEDUP_REMOVED lines=19> */
.L_x_1060:
        /* <DEDUP_REMOVED lines=8> */
[----:B------:R-:W-:Y:S01]  /*8710*/  IMAD R2, R0, c[0x0][0x280], RZ ;  /* 0x0000a00000027a24 */ /* 0x000fe200078e02ff */
[----:B------:R-:W-:Y:S01]  /*8720*/  LOP3.LUT R110, R110, 0xfffffffc, RZ, 0xc0, !PT ;  /* 0xfffffffc6e6e7812 */ /* 0x000fe200078ec0ff */
[----:B------:R-:W-:-:S02]  /*8730*/  IMAD R0, R0, c[0x0][0x290], RZ ;  /* 0x0000a40000007a24 */ /* 0x000fc400078e02ff */
[C---:B------:R-:W-:Y:S01]  /*8740*/  IMAD R7, R131.reuse, c[0x0][0x284], R2 ;  /* 0x0000a10083077a24 */ /* 0x040fe200078e0202 */
[----:B------:R-:W-:Y:S01]  /*8750*/  IADD3 R110, -R110, R9, RZ ;  /* 0x000000096e6e7210 */ /* 0x000fe20007ffe1ff */
[C---:B------:R-:W-:Y:S02]  /*8760*/  IMAD R6, R131.reuse, c[0x0][0x294], R0 ;  /* 0x0000a50083067a24 */ /* 0x040fe400078e0200 */
[----:B------:R-:W-:Y:S01]  /*8770*/  IMAD.WIDE.U32 R2, R131, c[0x0][0x290], RZ ;  /* 0x0000a40083027a25 */ /* 0x000fe200078e00ff */
[----:B------:R-:W-:-:S03]  /*8780*/  IADD3 R7, R7, R5, RZ ;  /* 0x0000000507077210 */ /* 0x000fc60007ffe0ff */
[----:B------:R-:W-:Y:S02]  /*8790*/  IMAD R0, R110, 0x40, R26 ;  /* 0x000000406e007824 */ /* 0x000fe400078e021a */
[----:B------:R-:W-:Y:S01]  /*87a0*/  IMAD.IADD R6, R6, 0x1, R3 ;  /* 0x0000000106067824 */ /* 0x000fe200078e0203 */
[----:B------:R-:W-:Y:S05]  /*87b0*/  @!P0 BRA `(.L_x_1062) ;  /* 0x0000368000008947 */ /* 0x000fea0003800000 */
[----:B------:R-:W-:Y:S01]  /*87c0*/  @P4 IMAD.HI.U32 R3, R0, c[0x0][0x2c8], RZ ;  /* 0x0000b20000034a27 */ /* 0x000fe200078e00ff */
[----:B------:R-:W-:Y:S01]  /*87d0*/  BSSY B0, `(.L_x_1063) ;  /* 0x0000068000007945 */ /* 0x000fe20003800000 */
[----:B------:R-:W-:Y:S01]  /*87e0*/  SHF.R.S32.HI R46, RZ, 0x1f, R145 ;  /* 0x0000001fff2e7819 */ /* 0x000fe20000011491 */
[----:B------:R-:W-:Y:S01]  /*87f0*/  CS2R R66, SRZ ;  /* 0x0000000000427805 */ /* 0x000fe2000001ff00 */
[----:B------:R-:W-:Y:S01]  /*8800*/  IMAD.MOV.U32 R5, RZ, RZ, R7 ;  /* 0x000000ffff057224 */ /* 0x000fe200078e0007 */
[----:B------:R-:W-:Y:S01]  /*8810*/  @P4 SHF.R.U32.HI R0, RZ, c[0x0][0x2cc], R3 ;  /* 0x0000b300ff004a19 */ /* 0x000fe20000011603 */
[----:B------:R-:W-:Y:S01]  /*8820*/  IMAD.MOV.U32 R7, RZ, RZ, R6 ;  /* 0x000000ffff077224 */ /* 0x000fe200078e0006 */
[----:B------:R-:W-:Y:S01]  /*8830*/  SHF.R.S32.HI R47, RZ, 0x1f, R147 ;  /* 0x0000001fff2f7819 */ /* 0x000fe20000011493 */
[----:B------:R-:W-:Y:S01]  /*8840*/  IMAD.MOV.U32 R6, RZ, RZ, R2 ;  /* 0x000000ffff067224 */ /* 0x000fe200078e0002 */
[----:B------:R-:W-:Y:S01]  /*8850*/  SHF.R.S32.HI R3, RZ, 0x1f, R0 ;  /* 0x0000001fff037819 */ /* 0x000fe20000011400 */
[----:B------:R-:W-:Y:S01]  /*8860*/  IMAD.WIDE.U32 R4, R0, c[0x0][0x280], R4 ;  /* 0x0000a00000047a25 */ /* 0x000fe200078e0004 */
[----:B------:R-:W-:Y:S01]  /*8870*/  SHF.R.S32.HI R52, RZ, 0x1f, R144 ;  /* 0x0000001fff347819 */ /* 0x000fe20000011490 */
[----:B------:R-:W-:Y:S01]  /*8880*/  CS2R R42, SRZ ;  /* 0x00000000002a7805 */ /* 0x000fe2000001ff00 */
[----:B------:R-:W-:Y:S01]  /*8890*/  SHF.R.S32.HI R53, RZ, 0x1f, R146 ;  /* 0x0000001fff357819 */ /* 0x000fe20000011492 */
[C---:B------:R-:W-:Y:S01]  /*88a0*/  IMAD R8, R3.reuse, c[0x0][0x280], RZ ;  /* 0x0000a00003087a24 */ /* 0x040fe200078e02ff */
[----:B------:R-:W-:Y:S01]  /*88b0*/  LEA R39, P0, R4, c[0x0][0x270], 0x1 ;  /* 0x00009c0004277a11 */ /* 0x000fe200078008ff */
[----:B------:R-:W-:Y:S01]  /*88c0*/  IMAD R9, R3, c[0x0][0x290], RZ ;  /* 0x0000a40003097a24 */ /* 0x000fe200078e02ff */
[----:B------:R-:W-:Y:S01]  /*88d0*/  SHF.R.S32.HI R38, RZ, 0x1f, R148 ;  /* 0x0000001fff267819 */ /* 0x000fe20000011494 */
[C---:B------:R-:W-:Y:S01]  /*88e0*/  IMAD R8, R0.reuse, c[0x0][0x284], R8 ;  /* 0x0000a10000087a24 */ /* 0x040fe200078e0208 */
[----:B------:R-:W-:Y:S01]  /*88f0*/  CS2R R34, SRZ ;  /* 0x0000000000227805 */ /* 0x000fe2000001ff00 */
[----:B------:R-:W-:Y:S01]  /*8900*/  IMAD.WIDE.U32 R2, R0, c[0x0][0x290], R6 ;  /* 0x0000a40000027a25 */ /* 0x000fe200078e0006 */
[----:B------:R-:W-:Y:S01]  /*8910*/  CS2R R28, SRZ ;  /* 0x00000000001c7805 */ /* 0x000fe2000001ff00 */
[----:B------:R-:W-:Y:S01]  /*8920*/  CS2R R22, SRZ ;  /* 0x0000000000167805 */ /* 0x000fe2000001ff00 */
[----:B------:R-:W-:Y:S01]  /*8930*/  CS2R R12, SRZ ;  /* 0x00000000000c7805 */ /* 0x000fe2000001ff00 */
[----:B------:R-:W-:Y:S01]  /*8940*/  IMAD.IADD R5, R5, 0x1, R8 ;  /* 0x0000000105057824 */ /* 0x000fe200078e0208 */
[----:B------:R-:W-:Y:S01]  /*8950*/  LEA R40, P1, R2, c[0x0][0x288], 0x1 ;  /* 0x0000a20002287a11 */ /* 0x000fe200078208ff */
[----:B------:R-:W-:Y:S01]  /*8960*/  IMAD R0, R0, c[0x0][0x294], R9 ;  /* 0x0000a50000007a24 */ /* 0x000fe200078e0209 */
[----:B------:R-:W-:Y:S01]  /*8970*/  CS2R R10, SRZ ;  /* 0x00000000000a7805 */ /* 0x000fe2000001ff00 */
[----:B------:R-:W-:Y:S01]  /*8980*/  CS2R R44, SRZ ;  /* 0x00000000002c7805 */ /* 0x000fe2000001ff00 */
[----:B------:R-:W-:Y:S01]  /*8990*/  LEA.HI.X R31, R4, c[0x0][0x274], R5, 0x1, P0 ;  /* 0x00009d00041f7a11 */ /* 0x000fe200000f0c05 */
[----:B------:R-:W-:Y:S01]  /*89a0*/  IMAD.IADD R0, R3, 0x1, R0 ;  /* 0x0000000103007824 */ /* 0x000fe200078e0200 */
[----:B------:R-:W-:Y:S01]  /*89b0*/  ISETP.GE.AND P0, PT, R26, R30, PT ;  /* 0x0000001e1a00720c */ /* 0x000fe20003f06270 */
[----:B------:R1:W2:Y:S01]  /*89c0*/  SHFL.IDX PT, R4, R39, RZ, 0x1c1f ;  /* 0x001c1fff27047589 */ /* 0x0002a200000e0000 */
[----:B------:R-:W-:Y:S01]  /*89d0*/  CS2R R36, SRZ ;  /* 0x0000000000247805 */ /* 0x000fe2000001ff00 */
[----:B------:R-:W-:Y:S01]  /*89e0*/  CS2R R32, SRZ ;  /* 0x0000000000207805 */ /* 0x000fe2000001ff00 */
[----:B------:R-:W-:Y:S01]  /*89f0*/  LEA.HI.X R27, R2, c[0x0][0x28c], R0, 0x1, P1 ;  /* 0x0000a300021b7a11 */ /* 0x000fe200008f0c00 */
[----:B------:R1:W3:Y:S01]  /*8a00*/  SHFL.IDX PT, R5, R31, RZ, 0x1c1f ;  /* 0x001c1fff1f057589 */ /* 0x0002e200000e0000 */
[----:B------:R-:W-:Y:S01]  /*8a10*/  CS2R R24, SRZ ;  /* 0x0000000000187805 */ /* 0x000fe2000001ff00 */
[----:B------:R-:W-:Y:S01]  /*8a20*/  CS2R R8, SRZ ;  /* 0x0000000000087805 */ /* 0x000fe2000001ff00 */
[----:B------:R-:W-:Y:S01]  /*8a30*/  CS2R R6, SRZ ;  /* 0x0000000000067805 */ /* 0x000fe2000001ff00 */
[----:B------:R1:W4:Y:S04]  /*8a40*/  SHFL.IDX PT, R2, R40, RZ, 0x1c1f ;  /* 0x001c1fff28027589 */ /* 0x00032800000e0000 */
[----:B------:R1:W1:Y:S01]  /*8a50*/  SHFL.IDX PT, R3, R27, RZ, 0x1c1f ;  /* 0x001c1fff1b037589 */ /* 0x00026200000e0000 */
[----:B------:R-:W-:Y:S05]  /*8a60*/  @P0 BRA `(.L_x_1064) ;  /* 0x000003e000000947 */ /* 0x000fea0003800000 */
[----:B------:R-:W-:Y:S01]  /*8a70*/  ISETP.GE.AND P0, PT, R148, c[0x0][0x27c], PT ;  /* 0x00009f0094007a0c */ /* 0x000fe20003f06270 */
[----:B------:R-:W-:Y:S01]  /*8a80*/  CS2R R12, SRZ ;  /* 0x00000000000c7805 */ /* 0x000fe2000001ff00 */
[----:B------:R-:W-:Y:S01]  /*8a90*/  ISETP.GE.AND P2, PT, R145, c[0x0][0x27c], PT ;  /* 0x00009f0091007a0c */ /* 0x000fe20003f46270 */
[----:B------:R-:W-:-:S10]  /*8aa0*/  CS2R R8, SRZ ;  /* 0x0000000000087805 */ /* 0x000fd4000001ff00 */
[C---:B------:R-:W-:Y:S01]  /*8ab0*/  @!P0 IMAD.SHL.U32 R0, R148.reuse, 0x2, RZ ;  /* 0x0000000294008824 */ /* 0x040fe200078e00ff */
[----:B------:R-:W-:-:S04]  /*8ac0*/  @!P0 SHF.L.U64.HI R7, R148, 0x1, R38 ;  /* 0x0000000194078819 */ /* 0x000fc80000010226 */
[----:B--2---:R-:W-:-:S05]  /*8ad0*/  @!P0 IADD3 R10, P1, R4, R0, RZ ;  /* 0x00000000040a8210 */ /* 0x004fca0007f3e0ff */
[----:B---3--:R-:W-:Y:S01]  /*8ae0*/  @!P0 IMAD.X R11, R5, 0x1, R7, P1 ;  /* 0x00000001050b8824 */ /* 0x008fe200008e0607 */
[----:B----4-:R-:W-:Y:S01]  /*8af0*/  @!P0 IADD3 R6, P1, R2, R0, RZ ;  /* 0x0000000002068210 */ /* 0x010fe20007f3e0ff */
[----:B------:R-:W-:-:S03]  /*8b00*/  @!P2 IMAD.SHL.U32 R14, R145, 0x2, RZ ;  /* 0x00000002910ea824 */ /* 0x000fc600078e00ff */
[----:B------:R2:W5:Y:S01]  /*8b10*/  @!P0 LD.E.64 R12, [R10.64] ;  /* 0x000000060a0c8980 */ /* 0x000562000c101b00 */
[----:B-1----:R-:W-:Y:S01]  /*8b20*/  @!P0 IMAD.X R7, R3, 0x1, R7, P1 ;  /* 0x0000000103078824 */ /* 0x002fe200008e0607 */
[----:B------:R-:W-:-:S04]  /*8b30*/  @!P2 SHF.L.U64.HI R0, R145, 0x1, R46 ;  /* 0x000000019100a819 */ /* 0x000fc8000001022e */
[----:B------:R1:W5:Y:S01]  /*8b40*/  @!P0 LD.E.64 R8, [R6.64] ;  /* 0x0000000606088980 */ /* 0x000362000c101b00 */
[----:B------:R-:W-:Y:S01]  /*8b50*/  ISETP.GE.AND P0, PT, R147, c[0x0][0x27c], PT ;  /* 0x00009f0093007a0c */ /* 0x000fe20003f06270 */
[----:B------:R-:W-:Y:S01]  /*8b60*/  CS2R R22, SRZ ;  /* 0x0000000000167805 */ /* 0x000fe2000001ff00 */
[----:B------:R-:W-:Y:S01]  /*8b70*/  CS2R R24, SRZ ;  /* 0x0000000000187805 */ /* 0x000fe2000001ff00 */
[----:B--2---:R-:W-:-:S05]  /*8b80*/  @!P2 IADD3 R10, P1, R4, R14, RZ ;  /* 0x0000000e040aa210 */ /* 0x004fca0007f3e0ff */
[----:B------:R-:W-:Y:S01]  /*8b90*/  @!P2 IMAD.X R11, R5, 0x1, R0, P1 ;  /* 0x00000001050ba824 */ /* 0x000fe200008e0600 */
[----:B-1----:R-:W-:-:S04]  /*8ba0*/  @!P2 IADD3 R6, P1, R2, R14, RZ ;  /* 0x0000000e0206a210 */ /* 0x002fc80007f3e0ff */
[----:B------:R-:W-:Y:S01]  /*8bb0*/  @!P0 IMAD.SHL.U32 R14, R147, 0x2, RZ ;  /* 0x00000002930e8824 */ /* 0x000fe200078e00ff */
[----:B------:R1:W5:Y:S01]  /*8bc0*/  @!P2 LD.E.64 R22, [R10.64] ;  /* 0x000000060a16a980 */ /* 0x000362000c101b00 */
[----:B------:R-:W-:Y:S01]  /*8bd0*/  @!P2 IMAD.X R7, R3, 0x1, R0, P1 ;  /* 0x000000010307a824 */ /* 0x000fe200008e0600 */
[----:B------:R-:W-:Y:S02]  /*8be0*/  ISETP.GE.AND P1, PT, R144, c[0x0][0x27c], PT ;  /* 0x00009f0090007a0c */ /* 0x000fe40003f26270 */
[----:B------:R-:W-:Y:S02]  /*8bf0*/  @!P0 SHF.L.U64.HI R0, R147, 0x1, R47 ;  /* 0x0000000193008819 */ /* 0x000fe4000001022f */
[----:B------:R2:W5:Y:S01]  /*8c00*/  @!P2 LD.E.64 R24, [R6.64] ;  /* 0x000000060618a980 */ /* 0x000562000c101b00 */
[----:B------:R-:W-:Y:S01]  /*8c10*/  CS2R R28, SRZ ;  /* 0x00000000001c7805 */ /* 0x000fe2000001ff00 */
[----:B------:R-:W-:Y:S01]  /*8c20*/  CS2R R32, SRZ ;  /* 0x0000000000207805 */ /* 0x000fe2000001ff00 */
[----:B-1----:R-:W-:-:S05]  /*8c30*/  @!P0 IADD3 R10, P2, R4, R14, RZ ;  /* 0x0000000e040a8210 */ /* 0x002fca0007f5e0ff */
[----:B------:R-:W-:Y:S01]  /*8c40*/  @!P0 IMAD.X R11, R5, 0x1, R0, P2 ;  /* 0x00000001050b8824 */ /* 0x000fe200010e0600 */
[----:B--2---:R-:W-:Y:S01]  /*8c50*/  @!P0 IADD3 R6, P2, R2, R14, RZ ;  /* 0x0000000e02068210 */ /* 0x004fe20007f5e0ff */
[----:B------:R-:W-:-:S03]  /*8c60*/  @!P1 IMAD.SHL.U32 R14, R144, 0x2, RZ ;  /* 0x00000002900e9824 */ /* 0x000fc600078e00ff */
[----:B------:R1:W5:Y:S01]  /*8c70*/  @!P0 LD.E.64 R28, [R10.64] ;  /* 0x000000060a1c8980 */ /* 0x000362000c101b00 */
[----:B------:R-:W-:Y:S01]  /*8c80*/  @!P0 IMAD.X R7, R3, 0x1, R0, P2 ;  /* 0x0000000103078824 */ /* 0x000fe200010e0600 */
[-C--:B------:R-:W-:Y:S02]  /*8c90*/  @!P1 IADD3 R16, P3, R4, R14.reuse, RZ ;  /* 0x0000000e04109210 */ /* 0x080fe40007f7e0ff */
[----:B------:R-:W-:Y:S02]  /*8ca0*/  @!P1 SHF.L.U64.HI R0, R144, 0x1, R52 ;  /* 0x0000000190009819 */ /* 0x000fe40000010234 */
[----:B------:R2:W5:Y:S01]  /*8cb0*/  @!P0 LD.E.64 R32, [R6.64] ;  /* 0x0000000606208980 */ /* 0x000562000c101b00 */
[----:B------:R-:W-:Y:S02]  /*8cc0*/  @!P1 IADD3 R14, P0, R2, R14, RZ ;  /* 0x0000000e020e9210 */ /* 0x000fe40007f1e0ff */
[----:B------:R-:W-:-:S03]  /*8cd0*/  ISETP.GE.AND P2, PT, R142, c[0x0][0x27c], PT ;  /* 0x00009f008e007a0c */ /* 0x000fc60003f46270 */
[--C-:B------:R-:W-:Y:S01]  /*8ce0*/  @!P1 IMAD.X R15, R3, 0x1, R0.reuse, P0 ;  /* 0x00000001030f9824 */ /* 0x100fe200000e0600 */
[----:B------:R-:W-:Y:S01]  /*8cf0*/  ISETP.GE.AND P0, PT, R146, c[0x0][0x27c], PT ;  /* 0x00009f0092007a0c */ /* 0x000fe20003f06270 */
[----:B------:R-:W-:-:S08]  /*8d00*/  @!P1 IMAD.X R17, R5, 0x1, R0, P3 ;  /* 0x0000000105119824 */ /* 0x000fd000018e0600 */
[----:B------:R-:W-:Y:S01]  /*8d10*/  @!P2 IMAD.WIDE R20, R142, 0x2, R4 ;  /* 0x000000028e14a825 */ /* 0x000fe200078e0204 */
[----:B-1----:R-:W-:-:S03]  /*8d20*/  CS2R R10, SRZ ;  /* 0x00000000000a7805 */ /* 0x002fc6000001ff00 */
[----:B------:R-:W-:Y:S01]  /*8d30*/  @!P2 IMAD.WIDE R18, R142, 0x2, R2 ;  /* 0x000000028e12a825 */ /* 0x000fe200078e0202 */
[----:B--2---:R-:W-:-:S03]  /*8d40*/  CS2R R6, SRZ ;  /* 0x0000000000067805 */ /* 0x004fc6000001ff00 */
[----:B------:R-:W-:Y:S01]  /*8d50*/  @!P0 IMAD.SHL.U32 R0, R146, 0x2, RZ ;  /* 0x0000000292008824 */ /* 0x000fe200078e00ff */
[----:B------:R1:W5:Y:S04]  /*8d60*/  @!P2 LD.E.64 R10, [R20.64] ;  /* 0x00000006140aa980 */ /* 0x000368000c101b00 */
[----:B------:R2:W5:Y:S01]  /*8d70*/  @!P2 LD.E.64 R6, [R18.64] ;  /* 0x000000061206a980 */ /* 0x000562000c101b00 */
[----:B------:R-:W-:Y:S01]  /*8d80*/  @!P0 IADD3 R4, P2, R4, R0, RZ ;  /* 0x0000000004048210 */ /* 0x000fe20007f5e0ff */
[----:B------:R-:W-:Y:S01]  /*8d90*/  CS2R R34, SRZ ;  /* 0x0000000000227805 */ /* 0x000fe2000001ff00 */
[----:B------:R-:W-:Y:S01]  /*8da0*/  CS2R R36, SRZ ;  /* 0x0000000000247805 */ /* 0x000fe2000001ff00 */
[----:B------:R-:W-:Y:S01]  /*8db0*/  CS2R R42, SRZ ;  /* 0x00000000002a7805 */ /* 0x000fe2000001ff00 */
[----:B------:R-:W-:-:S03]  /*8dc0*/  CS2R R44, SRZ ;  /* 0x00000000002c7805 */ /* 0x000fc6000001ff00 */
[----:B------:R1:W5:Y:S04]  /*8dd0*/  @!P1 LD.E.64 R34, [R16.64] ;  /* 0x0000000610229980 */ /* 0x000368000c101b00 */
[----:B------:R1:W5:Y:S01]  /*8de0*/  @!P1 LD.E.64 R36, [R14.64] ;  /* 0x000000060e249980 */ /* 0x000362000c101b00 */
[----:B--2---:R-:W-:-:S05]  /*8df0*/  @!P0 SHF.L.U64.HI R18, R146, 0x1, R53 ;  /* 0x0000000192128819 */ /* 0x004fca0000010235 */
[----:B------:R-:W-:Y:S01]  /*8e00*/  @!P0 IMAD.X R5, R5, 0x1, R18, P2 ;  /* 0x0000000105058824 */ /* 0x000fe200010e0612 */
[----:B------:R-:W-:-:S04]  /*8e10*/  @!P0 IADD3 R2, P2, R2, R0, RZ ;  /* 0x0000000002028210 */ /* 0x000fc80007f5e0ff */
[----:B------:R1:W5:Y:S01]  /*8e20*/  @!P0 LD.E.64 R42, [R4.64] ;  /* 0x00000006042a8980 */ /* 0x000362000c101b00 */
[----:B------:R-:W-:-:S05]  /*8e30*/  @!P0 IMAD.X R3, R3, 0x1, R18, P2 ;  /* 0x0000000103038824 */ /* 0x000fca00010e0612 */
[----:B------:R1:W5:Y:S03]  /*8e40*/  @!P0 LD.E.64 R44, [R2.64] ;  /* 0x00000006022c8980 */ /* 0x000366000c101b00 */
.L_x_1064:
[----:B------:R-:W-:Y:S05]  /*8e50*/  BSYNC B0 ;  /* 0x0000000000007941 */ /* 0x000fea0003800000 */
.L_x_1063:
[----:B------:R-:W-:Y:S01]  /*8e60*/  IADD3 R0, R26, 0x40, RZ ;  /* 0x000000401a007810 */ /* 0x000fe20007ffe0ff */
[----:B-1--45:R-:W-:Y:S01]  /*8e70*/  IMAD.MOV.U32 R2, RZ, RZ, R34 ;  /* 0x000000ffff027224 */ /* 0x032fe200078e0022 */
[----:B------:R-:W-:Y:S01]  /*8e80*/  MOV R14, R6 ;  /* 0x00000006000e7202 */ /* 0x000fe20000000f00 */
[----:B--2---:R-:W-:Y:S01]  /*8e90*/  IMAD.MOV.U32 R4, RZ, RZ, R42 ;  /* 0x000000ffff047224 */ /* 0x004fe200078e002a */
[----:B------:R-:W-:Y:S01]  /*8ea0*/  ISETP.GE.AND P0, PT, R0, R30, PT ;  /* 0x0000001e0000720c */ /* 0x000fe20003f06270 */
[----:B------:R-:W-:Y:S01]  /*8eb0*/  IMAD.MOV.U32 R0, RZ, RZ, R35 ;  /* 0x000000ffff007224 */ /* 0x000fe200078e0023 */
[----:B---3--:R1:W2:Y:S01]  /*8ec0*/  SHFL.IDX PT, R5, R31, 0x1, 0x1c1f ;  /* 0x003c1f001f057f89 */ /* 0x0082a200000e0000 */
        /* <DEDUP_REMOVED lines=38> */
[----:B------:R3:W4:Y:S01]  /*9130*/  SHFL.IDX PT, R2, R40, 0x1, 0x1c1f ;  /* 0x003c1f0028027f89 */ /* 0x00072200000e0000 */
[----:B------:R-:W-:Y:S01]  /*9140*/  CS2R R56, SRZ ;  /* 0x0000000000387805 */ /* 0x000fe2000001ff00 */
[----:B------:R-:W-:Y:S01]  /*9150*/  CS2R R50, SRZ ;  /* 0x0000000000327805 */ /* 0x000fe2000001ff00 */
[----:B-1----:R-:W-:Y:S01]  /*9160*/  PRMT R31, R0, 0x5410, R14 ;  /* 0x00005410001f7816 */ /* 0x002fe2000000000e */
[----:B------:R1:W2:Y:S04]  /*9170*/  SHFL.IDX PT, R4, R39, 0x1, 0x1c1f ;  /* 0x003c1f0027047f89 */ /* 0x0002a800000e0000 */
[----:B------:R2:W4:Y:S01]  /*9180*/  SHFL.IDX PT, R3, R27, 0x1, 0x1c1f ;  /* 0x003c1f001b037f89 */ /* 0x00052200000e0000 */
[----:B---3--:R-:W-:Y:S01]  /*9190*/  CS2R R40, SRZ ;  /* 0x0000000000287805 */ /* 0x008fe2000001ff00 */
[----:B-1----:R-:W-:Y:S01]  /*91a0*/  PRMT R39, R15, 0x5410, R16 ;  /* 0x000054100f277816 */ /* 0x002fe20000000010 */
[----:B--2---:R-:W-:Y:S01]  /*91b0*/  CS2R R26, SRZ ;  /* 0x00000000001a7805 */ /* 0x004fe2000001ff00 */
[----:B------:R-:W-:Y:S05]  /*91c0*/  @P0 BRA `(.L_x_1066) ;  /* 0x000003e000000947 */ /* 0x000fea0003800000 */
[----:B----4-:R-:W-:Y:S01]  /*91d0*/  ISETP.GE.AND P0, PT, R148, c[0x0][0x27c], PT ;  /* 0x00009f0094007a0c */ /* 0x010fe20003f06270 */
[----:B------:R-:W-:Y:S01]  /*91e0*/  CS2R R48, SRZ ;  /* 0x0000000000307805 */ /* 0x000fe2000001ff00 */
[----:B------:R-:W-:Y:S01]  /*91f0*/  ISETP.GE.AND P2, PT, R145, c[0x0][0x27c], PT ;  /* 0x00009f0091007a0c */ /* 0x000fe20003f46270 */
[----:B------:R-:W-:-:S10]  /*9200*/  CS2R R50, SRZ ;  /* 0x0000000000327805 */ /* 0x000fd4000001ff00 */
[C---:B------:R-:W-:Y:S01]  /*9210*/  @!P0 IMAD.SHL.U32 R0, R148.reuse, 0x2, RZ ;  /* 0x0000000294008824 */ /* 0x040fe200078e00ff */
[----:B------:R-:W-:-:S04]  /*9220*/  @!P0 SHF.L.U64.HI R15, R148, 0x1, R38 ;  /* 0x00000001940f8819 */ /* 0x000fc80000010226 */
[----:B------:R-:W-:-:S05]  /*9230*/  @!P0 IADD3 R16, P1, R4, R0, RZ ;  /* 0x0000000004108210 */ /* 0x000fca0007f3e0ff */
        /* <DEDUP_REMOVED lines=8> */
[----:B------:R-:W-:Y:S01]  /*92c0*/  CS2R R56, SRZ ;  /* 0x0000000000387805 */ /* 0x000fe2000001ff00 */
[----:B-1----:R-:W-:Y:S02]  /*92d0*/  @!P2 IADD3 R16, P1, R4, R0, RZ ;  /* 0x000000000410a210 */ /* 0x002fe40007f3e0ff */
[----:B--2---:R-:W-:-:S05]  /*92e0*/  @!P2 SHF.L.U64.HI R15, R145, 0x1, R46 ;  /* 0x00000001910fa819 */ /* 0x004fca000001022e */
[--C-:B------:R-:W-:Y:S01]  /*92f0*/  @!P2 IMAD.X R17, R5, 0x1, R15.reuse, P1 ;  /* 0x000000010511a824 */ /* 0x100fe200008e060f */
[----:B------:R-:W-:Y:S02]  /*9300*/  @!P2 IADD3 R14, P1, R2, R0, RZ ;  /* 0x00000000020ea210 */ /* 0x000fe40007f3e0ff */
[----:B------:R-:W-:Y:S02]  /*9310*/  @!P0 IMAD.SHL.U32 R0, R147, 0x2, RZ ;  /* 0x0000000293008824 */ /* 0x000fe400078e00ff */
[----:B------:R1:W5:Y:S01]  /*9320*/  @!P2 LD.E.64 R54, [R16.64] ;  /* 0x000000061036a980 */ /* 0x000362000c101b00 */
[----:B------:R-:W-:Y:S01]  /*9330*/  @!P2 IMAD.X R15, R3, 0x1, R15, P1 ;  /* 0x00000001030fa824 */ /* 0x000fe200008e060f */
[----:B------:R-:W-:-:S04]  /*9340*/  ISETP.GE.AND P1, PT, R144, c[0x0][0x27c], PT ;  /* 0x00009f0090007a0c */ /* 0x000fc80003f26270 */
[----:B------:R2:W5:Y:S01]  /*9350*/  @!P2 LD.E.64 R56, [R14.64] ;  /* 0x000000060e38a980 */ /* 0x000562000c101b00 */
[----:B------:R-:W-:Y:S01]  /*9360*/  CS2R R58, SRZ ;  /* 0x00000000003a7805 */ /* 0x000fe2000001ff00 */
[----:B------:R-:W-:Y:S01]  /*9370*/  CS2R R60, SRZ ;  /* 0x00000000003c7805 */ /* 0x000fe2000001ff00 */
[----:B-1----:R-:W-:Y:S02]  /*9380*/  @!P0 IADD3 R16, P2, R4, R0, RZ ;  /* 0x0000000004108210 */ /* 0x002fe40007f5e0ff */
[----:B--2---:R-:W-:-:S05]  /*9390*/  @!P0 SHF.L.U64.HI R15, R147, 0x1, R47 ;  /* 0x00000001930f8819 */ /* 0x004fca000001022f */
[----:B------:R-:W-:Y:S01]  /*93a0*/  @!P0 IMAD.X R17, R5, 0x1, R15, P2 ;  /* 0x0000000105118824 */ /* 0x000fe200010e060f */
[----:B------:R-:W-:Y:S01]  /*93b0*/  @!P0 IADD3 R14, P2, R2, R0, RZ ;  /* 0x00000000020e8210 */ /* 0x000fe20007f5e0ff */
        /* <DEDUP_REMOVED lines=8> */
[----:B--2---:R-:W-:-:S05]  /*9440*/  @!P1 IADD3 R14, P0, R2, R18, RZ ;  /* 0x00000012020e9210 */ /* 0x004fca0007f1e0ff */
[----:B------:R-:W-:Y:S01]  /*9450*/  @!P1 IMAD.X R15, R3, 0x1, R0, P0 ;  /* 0x00000001030f9824 */ /* 0x000fe200000e0600 */
[----:B------:R-:W-:Y:S02]  /*9460*/  ISETP.GE.AND P0, PT, R146, c[0x0][0x27c], PT ;  /* 0x00009f0092007a0c */ /* 0x000fe40003f06270 */
[----:B-1----:R-:W-:Y:S02]  /*9470*/  @!P1 IADD3 R16, P3, R4, R18, RZ ;  /* 0x0000001204109210 */ /* 0x002fe40007f7e0ff */
[----:B------:R-:W-:-:S04]  /*9480*/  @!P2 IMAD.WIDE R20, R142, 0x2, R4 ;  /* 0x000000028e14a825 */ /* 0x000fc800078e0204 */
[----:B------:R-:W-:Y:S01]  /*9490*/  @!P1 IMAD.X R17, R5, 0x1, R0, P3 ;  /* 0x0000000105119824 */ /* 0x000fe200018e0600 */
[----:B------:R1:W5:Y:S01]  /*94a0*/  @!P2 LD.E.64 R26, [R20.64] ;  /* 0x00000006141aa980 */ /* 0x000362000c101b00 */
[----:B------:R-:W-:-:S04]  /*94b0*/  @!P2 IMAD.WIDE R18, R142, 0x2, R2 ;  /* 0x000000028e12a825 */ /* 0x000fc800078e0202 */
[----:B------:R-:W-:Y:S01]  /*94c0*/  @!P0 IMAD.SHL.U32 R0, R146, 0x2, RZ ;  /* 0x0000000292008824 */ /* 0x000fe200078e00ff */
[----:B------:R2:W5:Y:S04]  /*94d0*/  @!P2 LD.E.64 R40, [R18.64] ;  /* 0x000000061228a980 */ /* 0x000568000c101b00 */
[----:B------:R-:W-:Y:S01]  /*94e0*/  @!P0 IADD3 R4, P2, R4, R0, RZ ;  /* 0x0000000004048210 */ /* 0x000fe20007f5e0ff */
[----:B------:R-:W-:Y:S01]  /*94f0*/  CS2R R62, SRZ ;  /* 0x00000000003e7805 */ /* 0x000fe2000001ff00 */
[----:B------:R-:W-:Y:S01]  /*9500*/  CS2R R66, SRZ ;  /* 0x0000000000427805 */ /* 0x000fe2000001ff00 */
[----:B------:R-:W-:-:S04]  /*9510*/  CS2R R64, SRZ ;  /* 0x0000000000407805 */ /* 0x000fc8000001ff00 */
[----:B------:R3:W5:Y:S01]  /*9520*/  @!P1 LD.E.64 R62, [R14.64] ;  /* 0x000000060e3e9980 */ /* 0x000762000c101b00 */
[----:B--2---:R-:W-:-:S05]  /*9530*/  @!P0 SHF.L.U64.HI R18, R146, 0x1, R53 ;  /* 0x0000000192128819 */ /* 0x004fca0000010235 */
[----:B------:R-:W-:Y:S01]  /*9540*/  @!P0 IMAD.X R5, R5, 0x1, R18, P2 ;  /* 0x0000000105058824 */ /* 0x000fe200010e0612 */
[----:B------:R-:W-:Y:S01]  /*9550*/  @!P0 IADD3 R2, P2, R2, R0, RZ ;  /* 0x0000000002028210 */ /* 0x000fe20007f5e0ff */
[----:B-1----:R-:W-:-:S03]  /*9560*/  CS2R R20, SRZ ;  /* 0x0000000000147805 */ /* 0x002fc6000001ff00 */
[----:B------:R3:W5:Y:S01]  /*9570*/  @!P0 LD.E.64 R66, [R4.64] ;  /* 0x0000000604428980 */ /* 0x000762000c101b00 */
[----:B------:R-:W-:-:S03]  /*9580*/  @!P0 IMAD.X R3, R3, 0x1, R18, P2 ;  /* 0x0000000103038824 */ /* 0x000fc600010e0612 */
[----:B------:R3:W5:Y:S04]  /*9590*/  @!P1 LD.E.64 R20, [R16.64] ;  /* 0x0000000610149980 */ /* 0x000768000c101b00 */
[----:B------:R3:W5:Y:S02]  /*95a0*/  @!P0 LD.E.64 R64, [R2.64] ;  /* 0x0000000602408980 */ /* 0x000764000c101b00 */
.L_x_1066:
[----:B----4-:R-:W-:Y:S05]  /*95b0*/  BSYNC B0 ;  /* 0x0000000000007941 */ /* 0x010fea0003800000 */
.L_x_1065:
[----:B-----5:R-:W-:Y:S01]  /*95c0*/  IMAD.MOV.U32 R0, RZ, RZ, R66 ;  /* 0x000000ffff007224 */ /* 0x020fe200078e0042 */
[----:B------:R-:W-:-:S04]  /*95d0*/  DEPBAR.LE SB0, 0x1 ;  /* 0x000080400000791a */ /* 0x000fc80000000000 */
[----:B---3--:R-:W-:Y:S01]  /*95e0*/  IMAD.MOV.U32 R4, RZ, RZ, R67 ;  /* 0x000000ffff047224 */ /* 0x008fe200078e0043 */
        /* <DEDUP_REMOVED lines=54> */
[----:B------:R-:W-:Y:S02]  /*9950*/  PRMT R10, R31, 0x5432, R4 ;  /* 0x000054321f0a7816 */ /* 0x000fe40000000004 */
[----:B------:R-:W-:Y:S02]  /*9960*/  LOP3.LUT R31, R0, 0xffff0000, RZ, 0xc0, !PT ;  /* 0xffff0000001f7812 */ /* 0x000fe400078ec0ff */
        /* <DEDUP_REMOVED lines=37> */
.L_x_1070:
[----:B------:R-:W-:Y:S05]  /*9bc0*/  BSYNC B0 ;  /* 0x0000000000007941 */ /* 0x000fea0003800000 */
.L_x_1069:
        /* <DEDUP_REMOVED lines=8> */
[C---:B------:R-:W-:Y:S02]  /*9c50*/  PRMT R0, R39.reuse, 0x5410, R2 ;  /* 0x0000541027007816 */ /* 0x040fe40000000002 */
        /* <DEDUP_REMOVED lines=40> */
.L_x_1072:
[----:B------:R-:W-:Y:S05]  /*9ee0*/  BSYNC B0 ;  /* 0x0000000000007941 */ /* 0x000fea0003800000 */
.L_x_1071:
        /* <DEDUP_REMOVED lines=49> */
.L_x_1074:
[----:B------:R-:W-:Y:S05]  /*a200*/  BSYNC B0 ;  /* 0x0000000000007941 */ /* 0x000fea0003800000 */
.L_x_1073:
        /* <DEDUP_REMOVED lines=49> */
.L_x_1076:
[----:B------:R-:W-:Y:S05]  /*a520*/  BSYNC B0 ;  /* 0x0000000000007941 */ /* 0x000fea0003800000 */
.L_x_1075:
        /* <DEDUP_REMOVED lines=49> */
.L_x_1078:
[----:B------:R-:W-:Y:S05]  /*a840*/  BSYNC B0 ;  /* 0x0000000000007941 */ /* 0x000fea0003800000 */
.L_x_1077:
        /* <DEDUP_REMOVED lines=48> */
.L_x_1068:
[----:B------:R-:W-:Y:S05]  /*ab50*/  BSYNC B1 ;  /* 0x0000000000017941 */ /* 0x000fea0003800000 */
.L_x_1067:
[----:B------:R-:W-:-:S04]  /*ab60*/  IADD3 R0, R239, 0x40, RZ ;  /* 0x00000040ef007810 */ /* 0x000fc80007ffe0ff */
        /* <DEDUP_REMOVED lines=51> */
.L_x_1081:
[----:B------:R-:W-:Y:S05]  /*aea0*/  BSYNC B0 ;  /* 0x0000000000007941 */ /* 0x000fea0003800000 */
.L_x_1080:
        /* <DEDUP_REMOVED lines=49> */
.L_x_1083:
[----:B------:R-:W-:Y:S05]  /*b1c0*/  BSYNC B0 ;  /* 0x0000000000007941 */ /* 0x000fea0003800000 */
.L_x_1082:
        /* <DEDUP_REMOVED lines=49> */
.L_x_1085:
[----:B------:R-:W-:Y:S05]  /*b4e0*/  BSYNC B0 ;  /* 0x0000000000007941 */ /* 0x000fea0003800000 */
.L_x_1084:
        /* <DEDUP_REMOVED lines=49> */
.L_x_1087:
[----:B------:R-:W-:Y:S05]  /*b800*/  BSYNC B0 ;  /* 0x0000000000007941 */ /* 0x000fea0003800000 */
.L_x_1086:
        /* <DEDUP_REMOVED lines=49> */
.L_x_1089:
[----:B------:R-:W-:Y:S05]  /*bb20*/  BSYNC B0 ;  /* 0x0000000000007941 */ /* 0x000fea0003800000 */
.L_x_1088:
        /* <DEDUP_REMOVED lines=49> */
.L_x_1062:
[----:B------:R-:W-:Y:S01]  /*be40*/  @P4 IMAD.HI.U32 R3, R0, c[0x0][0x2c8], RZ ;  /* 0x0000b20000034a27 */ /* 0x000fe200078e00ff */
[----:B------:R-:W-:Y:S01]  /*be50*/  SHF.R.S32.HI R84, RZ, 0x1f, R106 ;  /* 0x0000001fff547819 */ /* 0x000fe2000001146a */
[----:B------:R-:W-:Y:S01]  /*be60*/  BSSY B0, `(.L_x_1090) ;  /* 0x000004c000007945 */ /* 0x000fe20003800000 */
[----:B------:R-:W-:Y:S01]  /*be70*/  SHF.R.S32.HI R80, RZ, 0x1f, R107 ;  /* 0x0000001fff507819 */ /* 0x000fe2000001146b */
[----:B------:R-:W-:Y:S01]  /*be80*/  IMAD.MOV.U32 R5, RZ, RZ, R7 ;  /* 0x000000ffff057224 */ /* 0x000fe200078e0007 */
[----:B------:R-:W-:Y:S01]  /*be90*/  @P4 SHF.R.U32.HI R0, RZ, c[0x0][0x2cc], R3 ;  /* 0x0000b300ff004a19 */ /* 0x000fe20000011603 */
[----:B------:R-:W-:Y:S01]  /*bea0*/  IMAD.MOV.U32 R7, RZ, RZ, R6 ;  /* 0x000000ffff077224 */ /* 0x000fe200078e0006 */
[----:B------:R-:W-:Y:S01]  /*beb0*/  LEA.HI R85, R84, R106, RZ, 0x3 ;  /* 0x0000006a54557211 */ /* 0x000fe200078f18ff */
[----:B------:R-:W-:Y:S01]  /*bec0*/  IMAD.MOV.U32 R6, RZ, RZ, R2 ;  /* 0x000000ffff067224 */ /* 0x000fe200078e0002 */
[----:B------:R-:W-:Y:S01]  /*bed0*/  SHF.R.S32.HI R3, RZ, 0x1f, R0 ;  /* 0x0000001fff037819 */ /* 0x000fe20000011400 */
[----:B------:R-:W-:Y:S01]  /*bee0*/  IMAD.WIDE.U32 R4, R0, c[0x0][0x280], R4 ;  /* 0x0000a00000047a25 */ /* 0x000fe200078e0004 */
[----:B------:R-:W-:Y:S01]  /*bef0*/  LEA.HI R81, R80, R107, RZ, 0x3 ;  /* 0x0000006b50517211 */ /* 0x000fe200078f18ff */
[----:B------:R-:W-:Y:S01]  /*bf00*/  CS2R R74, SRZ ;  /* 0x00000000004a7805 */ /* 0x000fe2000001ff00 */
[----:B------:R-:W-:Y:S01]  /*bf10*/  SHF.R.S32.HI R29, RZ, 0x1f, R102 ;  /* 0x0000001fff1d7819 */ /* 0x000fe20000011466 */
[C---:B------:R-:W-:Y:S01]  /*bf20*/  IMAD R8, R3.reuse, c[0x0][0x280], RZ ;  /* 0x0000a00003087a24 */ /* 0x040fe200078e02ff */
[----:B------:R-:W-:Y:S01]  /*bf30*/  LEA R31, P0, R4, c[0x0][0x270], 0x1 ;  /* 0x00009c00041f7a11 */ /* 0x000fe200078008ff */
[----:B------:R-:W-:Y:S01]  /*bf40*/  IMAD R9, R3, c[0x0][0x290], RZ ;  /* 0x0000a40003097a24 */ /* 0x000fe200078e02ff */
[----:B------:R-:W-:Y:S01]  /*bf50*/  CS2R R46, SRZ ;  /* 0x00000000002e7805 */ /* 0x000fe2000001ff00 */
[C---:B------:R-:W-:Y:S01]  /*bf60*/  IMAD R8, R0.reuse, c[0x0][0x284], R8 ;  /* 0x0000a10000087a24 */ /* 0x040fe200078e0208 */
[----:B------:R-:W-:Y:S01]  /*bf70*/  CS2R R44, SRZ ;  /* 0x00000000002c7805 */ /* 0x000fe2000001ff00 */
[----:B------:R-:W-:Y:S01]  /*bf80*/  IMAD.WIDE.U32 R2, R0, c[0x0][0x290], R6 ;  /* 0x0000a40000027a25 */ /* 0x000fe200078e0006 */
[----:B------:R1:W2:Y:S01]  /*bf90*/  SHFL.IDX PT, R20, R31, RZ, 0x1c1f ;  /* 0x001c1fff1f147589 */ /* 0x0002a200000e0000 */
        /* <DEDUP_REMOVED lines=10> */
[----:B------:R-:W-:Y:S01]  /*c040*/  CS2R R42, SRZ ;  /* 0x00000000002a7805 */ /* 0x000fe2000001ff00 */
[----:B------:R-:W-:Y:S01]  /*c050*/  CS2R R40, SRZ ;  /* 0x0000000000287805 */ /* 0x000fe2000001ff00 */
[----:B------:R1:W3:Y:S01]  /*c060*/  SHFL.IDX PT, R21, R28, RZ, 0x1c1f ;  /* 0x001c1fff1c157589 */ /* 0x0002e200000e0000 */
[----:B------:R-:W-:Y:S01]  /*c070*/  LEA.HI.X R27, R2, c[0x0][0x28c], R0, 0x1, P1 ;  /* 0x0000a300021b7a11 */ /* 0x000fe200008f0c00 */
[----:B------:R-:W-:Y:S01]  /*c080*/  CS2R R10, SRZ ;  /* 0x00000000000a7805 */ /* 0x000fe2000001ff00 */
[----:B------:R-:W-:Y:S01]  /*c090*/  CS2R R8, SRZ ;  /* 0x0000000000087805 */ /* 0x000fe2000001ff00 */
[----:B------:R1:W4:Y:S01]  /*c0a0*/  SHFL.IDX PT, R2, R32, RZ, 0x1c1f ;  /* 0x001c1fff20027589 */ /* 0x00032200000e0000 */
[----:B------:R-:W-:Y:S01]  /*c0b0*/  CS2R R6, SRZ ;  /* 0x0000000000067805 */ /* 0x000fe2000001ff00 */
[----:B------:R-:W-:Y:S01]  /*c0c0*/  CS2R R4, SRZ ;  /* 0x0000000000047805 */ /* 0x000fe2000001ff00 */
[----:B------:R-:W-:Y:S01]  /*c0d0*/  SHF.R.S32.HI R77, RZ, 0x3, R85 ;  /* 0x00000003ff4d7819 */ /* 0x000fe20000011455 */
[----:B------:R1:W1:Y:S01]  /*c0e0*/  SHFL.IDX PT, R3, R27, RZ, 0x1c1f ;  /* 0x001c1fff1b037589 */ /* 0x00026200000e0000 */
[----:B------:R-:W-:Y:S01]  /*c0f0*/  SHF.R.S32.HI R59, RZ, 0x3, R81 ;  /* 0x00000003ff3b7819 */ /* 0x000fe20000011451 */
[----:B------:R-:W-:Y:S05]  /*c100*/  @P0 BRA `(.L_x_1091) ;  /* 0x0000021000000947 */ /* 0x000fea0003800000 */
[----:B------:R-:W-:Y:S01]  /*c110*/  ISETP.GE.AND P0, PT, R102, c[0x0][0x27c], PT ;  /* 0x00009f0066007a0c */ /* 0x000fe20003f06270 */
[----:B------:R-:W-:Y:S01]  /*c120*/  CS2R R18, SRZ ;  /* 0x0000000000127805 */ /* 0x000fe2000001ff00 */
[----:B------:R-:W-:Y:S01]  /*c130*/  ISETP.GE.AND P2, PT, R107, c[0x0][0x27c], PT ;  /* 0x00009f006b007a0c */ /* 0x000fe20003f46270 */
[----:B------:R-:W-:Y:S01]  /*c140*/  CS2R R16, SRZ ;  /* 0x0000000000107805 */ /* 0x000fe2000001ff00 */
[----:B------:R-:W-:Y:S01]  /*c150*/  CS2R R10, SRZ ;  /* 0x00000000000a7805 */ /* 0x000fe2000001ff00 */
[----:B------:R-:W-:Y:S01]  /*c160*/  CS2R R8, SRZ ;  /* 0x0000000000087805 */ /* 0x000fe2000001ff00 */
[----:B------:R-:W-:Y:S01]  /*c170*/  CS2R R46, SRZ ;  /* 0x00000000002e7805 */ /* 0x000fe2000001ff00 */
[----:B------:R-:W-:-:S06]  /*c180*/  CS2R R44, SRZ ;  /* 0x00000000002c7805 */ /* 0x000fcc000001ff00 */
[C---:B------:R-:W-:Y:S01]  /*c190*/  @!P0 IMAD.SHL.U32 R4, R102.reuse, 0x2, RZ ;  /* 0x0000000266048824 */ /* 0x040fe200078e00ff */
[----:B------:R-:W-:-:S04]  /*c1a0*/  @!P0 SHF.L.U64.HI R0, R102, 0x1, R29 ;  /* 0x0000000166008819 */ /* 0x000fc8000001021d */
[-C--:B--2---:R-:W-:Y:S02]  /*c1b0*/  @!P0 IADD3 R24, P1, R20, R4.reuse, RZ ;  /* 0x0000000414188210 */ /* 0x084fe40007f3e0ff */
[----:B----4-:R-:W-:Y:S02]  /*c1c0*/  @!P0 IADD3 R22, P3, R2, R4, RZ ;  /* 0x0000000402168210 */ /* 0x010fe40007f7e0ff */
[----:B---3--:R-:W-:Y:S02]  /*c1d0*/  @!P0 IADD3.X R25, R21, R0, RZ, P1, !PT ;  /* 0x0000000015198210 */ /* 0x008fe40000ffe4ff */
[----:B------:R-:W-:Y:S01]  /*c1e0*/  ISETP.GE.AND P1, PT, R106, c[0x0][0x27c], PT ;  /* 0x00009f006a007a0c */ /* 0x000fe20003f26270 */
[----:B-1----:R-:W-:Y:S01]  /*c1f0*/  @!P0 IMAD.X R23, R3, 0x1, R0, P3 ;  /* 0x0000000103178824 */ /* 0x002fe200018e0600 */
[----:B------:R-:W-:-:S05]  /*c200*/  @!P2 SHF.L.U32 R4, R59, 0x3, RZ ;  /* 0x000000033b04a819 */ /* 0x000fca00000006ff */
[----:B------:R-:W-:-:S04]  /*c210*/  @!P2 IMAD.WIDE R12, R4, 0x2, R20 ;  /* 0x00000002040ca825 */ /* 0x000fc800078e0214 */
[----:B------:R-:W-:Y:S01]  /*c220*/  @!P2 IMAD.WIDE R6, R4, 0x2, R2 ;  /* 0x000000020406a825 */ /* 0x000fe200078e0202 */
[----:B------:R1:W5:Y:S03]  /*c230*/  @!P2 LD.E.128 R16, [R12.64] ;  /* 0x000000060c10a980 */ /* 0x000366000c101d00 */
[----:B------:R-:W-:Y:S01]  /*c240*/  @!P1 IMAD.SHL.U32 R0, R77, 0x8, RZ ;  /* 0x000000084d009824 */ /* 0x000fe200078e00ff */
[----:B------:R2:W5:Y:S03]  /*c250*/  @!P2 LD.E.128 R8, [R6.64] ;  /* 0x000000060608a980 */ /* 0x000566000c101d00 */
[C---:B------:R-:W-:Y:S01]  /*c260*/  @!P1 IMAD.WIDE R4, R0.reuse, 0x2, R20 ;  /* 0x0000000200049825 */ /* 0x040fe200078e0214 */
[----:B------:R-:W-:Y:S01]  /*c270*/  CS2R R42, SRZ ;  /* 0x00000000002a7805 */ /* 0x000fe2000001ff00 */
[----:B------:R-:W-:Y:S01]  /*c280*/  CS2R R40, SRZ ;  /* 0x0000000000287805 */ /* 0x000fe2000001ff00 */
[----:B------:R-:W-:Y:S01]  /*c290*/  CS2R R14, SRZ ;  /* 0x00000000000e7805 */ /* 0x000fe2000001ff00 */
[----:B------:R-:W-:Y:S01]  /*c2a0*/  @!P1 IMAD.WIDE R2, R0, 0x2, R2 ;  /* 0x0000000200029825 */ /* 0x000fe200078e0202 */
[----:B------:R3:W5:Y:S04]  /*c2b0*/  @!P1 LD.E.128 R44, [R4.64] ;  /* 0x00000006042c9980 */ /* 0x000768000c101d00 */
[----:B------:R4:W5:Y:S01]  /*c2c0*/  @!P1 LD.E.128 R40, [R2.64] ;  /* 0x0000000602289980 */ /* 0x000962000c101d00 */
[----:B-1----:R-:W-:Y:S01]  /*c2d0*/  CS2R R12, SRZ ;  /* 0x00000000000c7805 */ /* 0x002fe2000001ff00 */
[----:B--2---:R-:W-:-:S05]  /*c2e0*/  CS2R R6, SRZ ;  /* 0x0000000000067805 */ /* 0x004fca000001ff00 */
[----:B------:R4:W5:Y:S01]  /*c2f0*/  @!P0 LD.E.128 R12, [R24.64] ;  /* 0x00000006180c8980 */ /* 0x000962000c101d00 */
[----:B---3--:R-:W-:-:S06]  /*c300*/  CS2R R4, SRZ ;  /* 0x0000000000047805 */ /* 0x008fcc000001ff00 */
[----:B------:R4:W5:Y:S02]  /*c310*/  @!P0 LD.E.128 R4, [R22.64] ;  /* 0x0000000616048980 */ /* 0x000964000c101d00 */
.L_x_1091:
[----:B------:R-:W-:Y:S05]  /*c320*/  BSYNC B0 ;  /* 0x0000000000007941 */ /* 0x000fea0003800000 */
.L_x_1090:
[----:B------:R-:W-:Y:S01]  /*c330*/  IADD3 R0, R26, 0x40, RZ ;  /* 0x000000401a007810 */ /* 0x000fe20007ffe0ff */
[----:B----45:R-:W-:Y:S01]  /*c340*/  IMAD.MOV.U32 R2, RZ, RZ, R44 ;  /* 0x000000ffff027224 */ /* 0x030fe200078e002c */
[----:B------:R-:W-:Y:S01]  /*c350*/  MOV R23, R7 ;  /* 0x0000000700177202 */ /* 0x000fe20000000f00 */
[----:B--2---:R-:W-:Y:S01]  /*c360*/  IMAD.MOV.U32 R20, RZ, RZ, R46 ;  /* 0x000000ffff147224 */ /* 0x004fe200078e002e */
[----:B------:R-:W-:Y:S01]  /*c370*/  ISETP.GE.AND P0, PT, R0, R30, PT ;  /* 0x0000001e0000720c */ /* 0x000fe20003f06270 */
[----:B------:R-:W-:Y:S01]  /*c380*/  IMAD.MOV.U32 R0, RZ, RZ, R45 ;  /* 0x000000ffff007224 */ /* 0x000fe200078e002d */
[----:B---3--:R-:W2:Y:S01]  /*c390*/  SHFL.IDX PT, R21, R28, 0x1, 0x1c1f ;  /* 0x003c1f001c157f89 */ /* 0x008ea200000e0000 */
[----:B-1----:R-:W-:Y:S01]  /*c3a0*/  IMAD.MOV.U32 R3, RZ, RZ, R47 ;  /* 0x000000ffff037224 */ /* 0x002fe200078e002f */
        /* <DEDUP_REMOVED lines=37> */
[----:B------:R-:W1:Y:S01]  /*c600*/  SHFL.IDX PT, R2, R32, 0x1, 0x1c1f ;  /* 0x003c1f0020027f89 */ /* 0x000e6200000e0000 */
        /* <DEDUP_REMOVED lines=21> */
[----:B------:R-:W-:Y:S02]  /*c760*/  @!P0 SHF.L.U64.HI R23, R102, 0x1, R29 ;  /* 0x0000000166178819 */ /* 0x000fe4000001021d */
[----:B------:R-:W-:Y:S02]  /*c770*/  @!P2 SHF.L.U32 R26, R59, 0x3, RZ ;  /* 0x000000033b1aa819 */ /* 0x000fe400000006ff */
[-C--:B------:R-:W-:Y:S02]  /*c780*/  @!P0 IADD3 R24, P1, R20, R0.reuse, RZ ;  /* 0x0000000014188210 */ /* 0x080fe40007f3e0ff */
[----:B-1----:R-:W-:Y:S01]  /*c790*/  @!P0 IADD3 R22, P3, R2, R0, RZ ;  /* 0x0000000002168210 */ /* 0x002fe20007f7e0ff */
[----:B------:R-:W-:Y:S01]  /*c7a0*/  @!P2 IMAD.WIDE R28, R26, 0x2, R20 ;  /* 0x000000021a1ca825 */ /* 0x000fe200078e0214 */
[----:B------:R-:W-:Y:S02]  /*c7b0*/  @!P0 IADD3.X R25, R21, R23, RZ, P1, !PT ;  /* 0x0000001715198210 */ /* 0x000fe40000ffe4ff */
[----:B------:R-:W-:Y:S01]  /*c7c0*/  ISETP.GE.AND P1, PT, R106, c[0x0][0x27c], PT ;  /* 0x00009f006a007a0c */ /* 0x000fe20003f26270 */
[----:B------:R-:W-:Y:S01]  /*c7d0*/  @!P0 IMAD.X R23, R3, 0x1, R23, P3 ;  /* 0x0000000103178824 */ /* 0x000fe200018e0617 */
[----:B------:R-:W-:Y:S01]  /*c7e0*/  CS2R R70, SRZ ;  /* 0x0000000000467805 */ /* 0x000fe2000001ff00 */
[----:B------:R-:W-:Y:S01]  /*c7f0*/  @!P2 IMAD.WIDE R26, R26, 0x2, R2 ;  /* 0x000000021a1aa825 */ /* 0x000fe200078e0202 */
[----:B------:R-:W-:Y:S01]  /*c800*/  CS2R R68, SRZ ;  /* 0x0000000000447805 */ /* 0x000fe2000001ff00 */
[----:B------:R-:W-:Y:S01]  /*c810*/  CS2R R50, SRZ ;  /* 0x0000000000327805 */ /* 0x000fe2000001ff00 */
[----:B------:R-:W-:Y:S01]  /*c820*/  CS2R R48, SRZ ;  /* 0x0000000000307805 */ /* 0x000fe2000001ff00 */
[----:B------:R-:W-:Y:S01]  /*c830*/  CS2R R54, SRZ ;  /* 0x0000000000367805 */ /* 0x000fe2000001ff00 */
[----:B------:R-:W-:Y:S01]  /*c840*/  CS2R R52, SRZ ;  /* 0x0000000000347805 */ /* 0x000fe2000001ff00 */
[----:B------:R1:W5:Y:S04]  /*c850*/  @!P2 LD.E.128 R60, [R28.64] ;  /* 0x000000061c3ca980 */ /* 0x000368000c101d00 */
[----:B------:R-:W-:Y:S01]  /*c860*/  @!P1 IMAD.SHL.U32 R0, R77, 0x8, RZ ;  /* 0x000000084d009824 */ /* 0x000fe200078e00ff */
[----:B------:R1:W5:Y:S03]  /*c870*/  @!P2 LD.E.128 R64, [R26.64] ;  /* 0x000000061a40a980 */ /* 0x000366000c101d00 */
[C---:B------:R-:W-:Y:S01]  /*c880*/  @!P1 IMAD.WIDE R20, R0.reuse, 0x2, R20 ;  /* 0x0000000200149825 */ /* 0x040fe200078e0214 */
[----:B------:R1:W5:Y:S03]  /*c890*/  @!P0 LD.E.128 R48, [R24.64] ;  /* 0x0000000618308980 */ /* 0x000366000c101d00 */
[----:B------:R-:W-:Y:S01]  /*c8a0*/  @!P1 IMAD.WIDE R2, R0, 0x2, R2 ;  /* 0x0000000200029825 */ /* 0x000fe200078e0202 */
[----:B------:R1:W5:Y:S04]  /*c8b0*/  @!P1 LD.E.128 R72, [R20.64] ;  /* 0x0000000614489980 */ /* 0x000368000c101d00 */
[----:B------:R1:W5:Y:S04]  /*c8c0*/  @!P1 LD.E.128 R68, [R2.64] ;  /* 0x0000000602449980 */ /* 0x000368000c101d00 */
[----:B------:R1:W5:Y:S02]  /*c8d0*/  @!P0 LD.E.128 R52, [R22.64] ;  /* 0x0000000616348980 */ /* 0x000364000c101d00 */
.L_x_1093:
[----:B--2-4-:R-:W-:Y:S05]  /*c8e0*/  BSYNC B0 ;  /* 0x0000000000007941 */ /* 0x014fea0003800000 */
.L_x_1092:
        /* <DEDUP_REMOVED lines=157> */
.L_x_1097:
[----:B------:R-:W-:Y:S05]  /*d2c0*/  BSYNC B0 ;  /* 0x0000000000007941 */ /* 0x000fea0003800000 */
.L_x_1096:
        /* <DEDUP_REMOVED lines=113> */
.L_x_1099:
[----:B------:R-:W-:Y:S05]  /*d9e0*/  BSYNC B0 ;  /* 0x0000000000007941 */ /* 0x000fea0003800000 */
.L_x_1098:
[----:B------:R-:W-:-:S13]  /*d9f0*/  ISETP.GE.AND P0, PT, R106, c[0x0][0x27c], PT ;  /* 0x00009f006a007a0c */ /* 0x000fda0003f06270 */
        /* <DEDUP_REMOVED lines=111> */
.L_x_1095:
[----:B------:R-:W-:Y:S05]  /*e0f0*/  BSYNC B1 ;  /* 0x0000000000017941 */ /* 0x000fea0003800000 */
.L_x_1094:
[----:B------:R-:W-:-:S04]  /*e100*/  IADD3 R0, R239, 0x40, RZ ;  /* 0x00000040ef007810 */ /* 0x000fc80007ffe0ff */
[----:B------:R-:W-:-:S13]  /*e110*/  ISETP.GE.AND P0, PT, R0, R76, PT ;  /* 0x0000004c0000720c */ /* 0x000fda0003f06270 */
[----:B------:R-:W-:Y:S05]  /*e120*/  @P0 BRA `(.L_x_1079) ;  /* 0x0000158000000947 */ /* 0x000fea0003800000 */
[----:B------:R3:W5:Y:S01]  /*e130*/  LDL R35, [R1+0x40] ;  /* 0x0000400001237983 */ /* 0x0007620000100800 */
[----:B------:R-:W-:Y:S01]  /*e140*/  ISETP.GE.AND P0, PT, R102, c[0x0][0x27c], PT ;  /* 0x00009f0066007a0c */ /* 0x000fe20003f06270 */
[----:B------:R-:W-:Y:S01]  /*e150*/  BSSY B0, `(.L_x_1100) ;  /* 0x0000073000007945 */ /* 0x000fe20003800000 */
[C---:B------:R-:W-:Y:S02]  /*e160*/  IADD3 R36, R239.reuse, 0x40, RZ ;  /* 0x00000040ef247810 */ /* 0x040fe40007ffe0ff */
[----:B------:R-:W-:-:S03]  /*e170*/  IADD3 R37, R239, 0x40, RZ ;  /* 0x00000040ef257810 */ /* 0x000fc60007ffe0ff */
[----:B------:R-:W-:Y:S02]  /*e180*/  IMAD.SHL.U32 R36, R36, 0x40, RZ ;  /* 0x0000004024247824 */ /* 0x000fe400078e00ff */
[----:B------:R-:W-:-:S03]  /*e190*/  IMAD.SHL.U32 R37, R37, 0x40, RZ ;  /* 0x0000004025257824 */ /* 0x000fc600078e00ff */
[----:B------:R-:W-:Y:S02]  /*e1a0*/  LOP3.LUT R36, R36, 0x1c0, RZ, 0xc0, !PT ;  /* 0x000001c024247812 */ /* 0x000fe400078ec0ff */
[----:B------:R-:W-:Y:S02]  /*e1b0*/  LOP3.LUT R37, R37, 0x1c0, RZ, 0xc0, !PT ;  /* 0x000001c025257812 */ /* 0x000fe400078ec0ff */
[----:B------:R-:W-:Y:S01]  /*e1c0*/  SHF.R.U32.HI R36, RZ, 0x3, R36 ;  /* 0x00000003ff247819 */ /* 0x000fe20000011624 */
[----:B------:R-:W-:Y:S05]  /*e1d0*/  @P0 BRA `(.L_x_1101) ;  /* 0x000006a000000947 */ /* 0x000fea0003800000 */
[----:B------:R-:W-:Y:S01]  /*e1e0*/  IMAD.MOV.U32 R3, RZ, RZ, c[0x0][0x27c] ;  /* 0x00009f00ff037624 */ /* 0x000fe200078e00ff */
[----:B------:R-:W-:Y:S02]  /*e1f0*/  LOP3.LUT R0, R37, 0x38, R102, 0xf8, !PT ;  /* 0x0000003825007812 */ /* 0x000fe400078ef866 */
[----:B--2---:R-:W-:Y:S02]  /*e200*/  SHF.R.U64 R13, R52, 0x10, R53 ;  /* 0x00000010340d7819 */ /* 0x004fe40000001235 */
[----:B------:R-:W-:-:S02]  /*e210*/  LEA.HI R3, R3, R110, RZ, 0x1d ;  /* 0x0000006e03037211 */ /* 0x000fc400078fe8ff */
[----:B-----5:R-:W-:Y:S02]  /*e220*/  LOP3.LUT R0, R35, R0, R36, 0xf6, !PT ;  /* 0x0000000023007212 */ /* 0x020fe400078ef624 */
[----:B------:R-:W-:Y:S01]  /*e230*/  SHF.R.S32.HI R4, RZ, 0x1f, R3 ;  /* 0x0000001fff047819 */ /* 0x000fe20000011403 */
[----:B------:R-:W-:Y:S01]  /*e240*/  IMAD.SHL.U32 R2, R3, 0x8, RZ ;  /* 0x0000000803027824 */ /* 0x000fe200078e00ff */
[----:B------:R-:W-:Y:S02]  /*e250*/  LEA R29, R0, 0xc100, 0x1 ;  /* 0x0000c100001d7811 */ /* 0x000fe400078e08ff */
[----:B------:R-:W-:Y:S02]  /*e260*/  LEA.HI R3, R4, R3, RZ, 0x3 ;  /* 0x0000000304037211 */ /* 0x000fe400078f18ff */
[----:B------:R-:W-:Y:S01]  /*e270*/  LOP3.LUT R2, R37, 0x38, R2, 0xf8, !PT ;  /* 0x0000003825027812 */ /* 0x000fe200078ef802 */
[----:B------:R-:W2:Y:S01]  /*e280*/  LDS.128 R8, [R29] ;  /* 0x000000001d087984 */ /* 0x000ea20000000c00 */
[----:B------:R-:W-:Y:S01]  /*e290*/  PRMT R16, R90, 0x5432, R13 ;  /* 0x000054325a107816 */ /* 0x000fe2000000000d */
[----:B------:R-:W-:Y:S01]  /*e2a0*/  IMAD.SHL.U32 R3, R3, 0x400, RZ ;  /* 0x0000040003037824 */ /* 0x000fe200078e00ff */
[----:B------:R-:W-:-:S02]  /*e2b0*/  LOP3.LUT R2, R2, R36, RZ, 0x3c, !PT ;  /* 0x0000002402027212 */ /* 0x000fc400078e3cff */
[--C-:B------:R-:W-:Y:S02]  /*e2c0*/  SHF.R.U64 R14, R54, 0x10, R55.reuse ;  /* 0x00000010360e7819 */ /* 0x100fe40000001237 */
[----:B------:R-:W-:Y:S02]  /*e2d0*/  LOP3.LUT R0, R3, 0x7fffe000, RZ, 0xc0, !PT ;  /* 0x7fffe00003007812 */ /* 0x000fe400078ec0ff */
[----:B------:R-:W-:Y:S02]  /*e2e0*/  SHF.R.U32.HI R19, RZ, 0x10, R55 ;  /* 0x00000010ff137819 */ /* 0x000fe40000011637 */
[----:B------:R-:W-:Y:S02]  /*e2f0*/  IADD3 R0, R2, R0, R35 ;  /* 0x0000000002007210 */ /* 0x000fe40007ffe023 */
[----:B------:R-:W-:Y:S02]  /*e300*/  SHF.R.U64 R3, R50, 0x10, R51 ;  /* 0x0000001032037819 */ /* 0x000fe40000001233 */
[----:B------:R-:W-:Y:S01]  /*e310*/  SHF.R.U32.HI R15, RZ, 0x10, R53 ;  /* 0x00000010ff0f7819 */ /* 0x000fe20000011635 */
[----:B------:R-:W-:Y:S01]  /*e320*/  IMAD.SHL.U32 R28, R0, 0x2, RZ ;  /* 0x00000002001c7824 */ /* 0x000fe200078e00ff */
[----:B------:R-:W-:-:S02]  /*e330*/  SHF.R.U64 R0, R48, 0x10, R49 ;  /* 0x0000001030007819 */ /* 0x000fc40000001231 */
[----:B------:R-:W-:Y:S02]  /*e340*/  SHF.L.U32 R30, R16, 0x10, RZ ;  /* 0x00000010101e7819 */ /* 0x000fe400000006ff */
[----:B------:R-:W4:Y:S01]  /*e350*/  LDS.128 R4, [R28+0xc100] ;  /* 0x00c100001c047984 */ /* 0x000f220000000c00 */
[----:B------:R-:W-:Y:S02]  /*e360*/  PRMT R18, R92, 0x5432, R0 ;  /* 0x000054325c127816 */ /* 0x000fe40000000000 */
[----:B------:R-:W-:Y:S02]  /*e370*/  SHF.R.U32.HI R2, RZ, 0x10, R49 ;  /* 0x00000010ff027819 */ /* 0x000fe40000011631 */
[----:B------:R-:W-:Y:S01]  /*e380*/  SHF.R.U32.HI R12, RZ, 0x10, R51 ;  /* 0x00000010ff0c7819 */ /* 0x000fe20000011633 */
[----:B------:R-:W-:Y:S01]  /*e390*/  IMAD.U32 R31, R18, 0x10000, RZ ;  /* 0x00010000121f7824 */ /* 0x000fe200078e00ff */
[C---:B------:R-:W-:Y:S02]  /*e3a0*/  PRMT R23, R91.reuse, 0x5432, R14 ;  /* 0x000054325b177816 */ /* 0x040fe4000000000e */
[----:B------:R-:W-:-:S02]  /*e3b0*/  PRMT R22, R91, 0x5410, R19 ;  /* 0x000054105b167816 */ /* 0x000fc40000000013 */
[C---:B------:R-:W-:Y:S02]  /*e3c0*/  PRMT R25, R93.reuse, 0x5432, R3 ;  /* 0x000054325d197816 */ /* 0x040fe40000000003 */
        /* <DEDUP_REMOVED lines=10> */
[----:B------:R-:W-:Y:S01]  /*e470*/  SHF.L.U32 R32, R22, 0x10, RZ ;  /* 0x0000001016207819 */ /* 0x000fe200000006ff */
[----:B------:R-:W-:Y:S01]  /*e480*/  IMAD.U32 R12, R11, 0x10000, RZ ;  /* 0x000100000b0c7824 */ /* 0x000fe200078e00ff */
[----:B------:R-:W-:-:S02]  /*e490*/  LOP3.LUT R34, R16, 0xffff0000, RZ, 0xc0, !PT ;  /* 0xffff000010227812 */ /* 0x000fc400078ec0ff */
[----:B------:R-:W-:Y:S02]  /*e4a0*/  LOP3.LUT R15, R15, 0xffff0000, RZ, 0xc0, !PT ;  /* 0xffff00000f0f7812 */ /* 0x000fe400078ec0ff */
[----:B------:R-:W-:Y:S01]  /*e4b0*/  LOP3.LUT R11, R11, 0xffff0000, RZ, 0xc0, !PT ;  /* 0xffff00000b0b7812 */ /* 0x000fe200078ec0ff */
[C---:B----4-:R-:W-:Y:S01]  /*e4c0*/  IMAD.U32 R10, R4.reuse, 0x10000, RZ ;  /* 0x00010000040a7824 */ /* 0x050fe200078e00ff */
[----:B------:R-:W-:Y:S01]  /*e4d0*/  LOP3.LUT R9, R4, 0xffff0000, RZ, 0xc0, !PT ;  /* 0xffff000004097812 */ /* 0x000fe200078ec0ff */
[C---:B------:R-:W-:Y:S01]  /*e4e0*/  IMAD.U32 R4, R6.reuse, 0x10000, RZ ;  /* 0x0001000006047824 */ /* 0x040fe200078e00ff */
[----:B------:R-:W-:Y:S01]  /*e4f0*/  LOP3.LUT R3, R6, 0xffff0000, RZ, 0xc0, !PT ;  /* 0xffff000006037812 */ /* 0x000fe200078ec0ff */
[C---:B------:R-:W-:Y:S01]  /*e500*/  FMUL.FTZ R27, R10.reuse, R30 ;  /* 0x0000001e0a1b7220 */ /* 0x040fe20000410000 */
[----:B------:R-:W-:Y:S01]  /*e510*/  LOP3.LUT R0, R7, 0xffff0000, RZ, 0xc0, !PT ;  /* 0xffff000007007812 */ /* 0x000fe200078ec0ff */
[-C--:B------:R-:W-:Y:S02]  /*e520*/  FMUL.FTZ R6, R10, R31.reuse ;  /* 0x0000001f0a067220 */ /* 0x080fe40000410000 */
[C---:B------:R-:W-:Y:S01]  /*e530*/  IMAD.U32 R8, R5.reuse, 0x10000, RZ ;  /* 0x0001000005087824 */ /* 0x040fe200078e00ff */
[----:B------:R-:W-:Y:S01]  /*e540*/  LOP3.LUT R5, R5, 0xffff0000, RZ, 0xc0, !PT ;  /* 0xffff000005057812 */ /* 0x000fe200078ec0ff */
[----:B------:R-:W-:-:S02]  /*e550*/  FFMA.FTZ R31, R21, R31, -R27 ;  /* 0x0000001f151f7223 */ /* 0x000fc4000001081b */
[----:B------:R-:W-:Y:S02]  /*e560*/  IMAD.U32 R2, R7, 0x10000, RZ ;  /* 0x0001000007027824 */ /* 0x000fe400078e00ff */
[C---:B------:R-:W-:Y:S01]  /*e570*/  IMAD.U32 R27, R17.reuse, 0x10000, RZ ;  /* 0x00010000111b7824 */ /* 0x040fe200078e00ff */
[----:B------:R-:W-:Y:S01]  /*e580*/  LOP3.LUT R17, R17, 0xffff0000, RZ, 0xc0, !PT ;  /* 0xffff000011117812 */ /* 0x000fe200078ec0ff */
[----:B------:R-:W-:Y:S02]  /*e590*/  FFMA.FTZ R30, R21, R30, R6 ;  /* 0x0000001e151e7223 */ /* 0x000fe40000010006 */
[----:B------:R-:W-:Y:S02]  /*e5a0*/  IMAD.U32 R21, R24, 0x10000, RZ ;  /* 0x0001000018157824 */ /* 0x000fe400078e00ff */
[C---:B------:R-:W-:Y:S02]  /*e5b0*/  FMUL.FTZ R10, R8.reuse, R33 ;  /* 0x00000021080a7220 */ /* 0x040fe40000410000 */
[----:B------:R-:W-:-:S02]  /*e5c0*/  FMUL.FTZ R7, R8, R27 ;  /* 0x0000001b08077220 */ /* 0x000fc40000410000 */
[CC--:B------:R-:W-:Y:S02]  /*e5d0*/  FMUL.FTZ R6, R2.reuse, R32.reuse ;  /* 0x0000002002067220 */ /* 0x0c0fe40000410000 */
[----:B------:R-:W-:Y:S02]  /*e5e0*/  FMUL.FTZ R2, R2, R21 ;  /* 0x0000001502027220 */ /* 0x000fe40000410000 */
[C---:B------:R-:W-:Y:S02]  /*e5f0*/  FFMA.FTZ R27, R19.reuse, R27, -R10 ;  /* 0x0000001b131b7223 */ /* 0x040fe4000001080a */
[----:B------:R-:W-:Y:S01]  /*e600*/  FFMA.FTZ R19, R19, R33, R7 ;  /* 0x0000002113137223 */ /* 0x000fe20000010007 */
[----:B------:R-:W-:Y:S01]  /*e610*/  LOP3.LUT R7, R18, 0xffff0000, RZ, 0xc0, !PT ;  /* 0xffff000012077812 */ /* 0x000fe200078ec0ff */
[----:B------:R-:W-:Y:S02]  /*e620*/  FFMA.FTZ R16, R12, R32, R2 ;  /* 0x000000200c107223 */ /* 0x000fe40000010002 */
[----:B------:R-:W-:-:S02]  /*e630*/  FMUL.FTZ R2, R9, R34 ;  /* 0x0000002209027220 */ /* 0x000fc40000410000 */
        /* <DEDUP_REMOVED lines=36> */
.L_x_1101:
[----:B------:R-:W-:Y:S05]  /*e880*/  BSYNC B0 ;  /* 0x0000000000007941 */ /* 0x000fea0003800000 */
.L_x_1100:
[----:B------:R-:W-:Y:S01]  /*e890*/  ISETP.GE.AND P0, PT, R107, c[0x0][0x27c], PT ;  /* 0x00009f006b007a0c */ /* 0x000fe20003f06270 */
[----:B------:R-:W-:-:S12]  /*e8a0*/  BSSY B0, `(.L_x_1102) ;  /* 0x0000070000007945 */ /* 0x000fd80003800000 */
[----:B------:R-:W-:Y:S05]  /*e8b0*/  @P0 BRA `(.L_x_1103) ;  /* 0x000006e000000947 */ /* 0x000fea0003800000 */
[----:B------:R-:W-:Y:S01]  /*e8c0*/  IMAD.MOV.U32 R0, RZ, RZ, c[0x0][0x27c] ;  /* 0x00009f00ff007624 */ /* 0x000fe200078e00ff */
[----:B------:R-:W-:Y:S02]  /*e8d0*/  LEA.HI R3, R80, R107, RZ, 0x6 ;  /* 0x0000006b50037211 */ /* 0x000fe400078f30ff */
[----:B------:R-:W-:Y:S02]  /*e8e0*/  LOP3.LUT R2, R37, 0x38, R81, 0xf8, !PT ;  /* 0x0000003825027812 */ /* 0x000fe400078ef851 */
[----:B------:R-:W-:Y:S01]  /*e8f0*/  LEA.HI R0, R0, R59, RZ, 0x1d ;  /* 0x0000003b00007211 */ /* 0x000fe200078fe8ff */
[----:B--2---:R-:W-:Y:S01]  /*e900*/  IMAD.SHL.U32 R5, R3, 0x80, RZ ;  /* 0x0000008003057824 */ /* 0x004fe200078e00ff */
[----:B------:R-:W-:Y:S02]  /*e910*/  LOP3.LUT R2, R2, R36, RZ, 0x3c, !PT ;  /* 0x0000002402027212 */ /* 0x000fe400078e3cff */
[----:B------:R-:W-:Y:S01]  /*e920*/  SHF.R.S32.HI R3, RZ, 0x1f, R0 ;  /* 0x0000001fff037819 */ /* 0x000fe20000011400 */
[----:B------:R-:W-:Y:S01]  /*e930*/  IMAD.SHL.U32 R4, R0, 0x8, RZ ;  /* 0x0000000800047824 */ /* 0x000fe200078e00ff */
[----:B------:R-:W-:-:S02]  /*e940*/  LOP3.LUT R5, R5, 0xffffe000, RZ, 0xc0, !PT ;  /* 0xffffe00005057812 */ /* 0x000fc400078ec0ff */
[----:B------:R-:W-:Y:S02]  /*e950*/  LEA.HI R3, R3, R0, RZ, 0x3 ;  /* 0x0000000003037211 */ /* 0x000fe400078f18ff */
[----:B-----5:R-:W-:Y:S02]  /*e960*/  IADD3 R0, R2, R5, R35 ;  /* 0x0000000502007210 */ /* 0x020fe40007ffe023 */
        /* <DEDUP_REMOVED lines=14> */
[----:B------:R-:W4:Y:S01]  /*ea50*/  LDS.128 R4, [R28+0xc100] ;  /* 0x00c100001c047984 */ /* 0x000f220000000c00 */
[----:B------:R-:W-:-:S02]  /*ea60*/  PRMT R18, R96, 0x5432, R0 ;  /* 0x0000543260127816 */ /* 0x000fc40000000000 */
[----:B------:R-:W-:Y:S02]  /*ea70*/  SHF.R.U64 R3, R62, 0x10, R63 ;  /* 0x000000103e037819 */ /* 0x000fe4000000123f */
[----:B------:R-:W-:Y:S01]  /*ea80*/  SHF.R.U32.HI R15, RZ, 0x10, R65 ;  /* 0x00000010ff0f7819 */ /* 0x000fe20000011641 */
[----:B------:R-:W-:Y:S01]  /*ea90*/  IMAD.U32 R31, R18, 0x10000, RZ ;  /* 0x00010000121f7824 */ /* 0x000fe200078e00ff */
[----:B------:R-:W-:Y:S02]  /*eaa0*/  SHF.R.U32.HI R2, RZ, 0x10, R61 ;  /* 0x00000010ff027819 */ /* 0x000fe4000001163d */
[----:B------:R-:W-:Y:S02]  /*eab0*/  SHF.R.U32.HI R12, RZ, 0x10, R63 ;  /* 0x00000010ff0c7819 */ /* 0x000fe4000001163f */
[C---:B------:R-:W-:Y:S02]  /*eac0*/  PRMT R23, R95.reuse, 0x5432, R14 ;  /* 0x000054325f177816 */ /* 0x040fe4000000000e */
[----:B------:R-:W-:-:S02]  /*ead0*/  PRMT R22, R95, 0x5410, R19 ;  /* 0x000054105f167816 */ /* 0x000fc40000000013 */
[C---:B------:R-:W-:Y:S02]  /*eae0*/  PRMT R25, R97.reuse, 0x5432, R3 ;  /* 0x0000543261197816 */ /* 0x040fe40000000003 */
[----:B------:R-:W-:Y:S01]  /*eaf0*/  PRMT R15, R94, 0x5410, R15 ;  /* 0x000054105e0f7816 */ /* 0x000fe2000000000f */
[----:B------:R-:W-:Y:S01]  /*eb00*/  IMAD.U32 R32, R22, 0x10000, RZ ;  /* 0x0001000016207824 */ /* 0x000fe200078e00ff */
[----:B------:R-:W-:Y:S02]  /*eb10*/  PRMT R17, R96, 0x5410, R2 ;  /* 0x0000541060117816 */ /* 0x000fe40000000002 */
[----:B------:R-:W-:Y:S01]  /*eb20*/  PRMT R24, R97, 0x5410, R12 ;  /* 0x0000541061187816 */ /* 0x000fe2000000000c */
[C---:B------:R-:W-:Y:S01]  /*eb30*/  IMAD.U32 R33, R15.reuse, 0x10000, RZ ;  /* 0x000100000f217824 */ /* 0x040fe200078e00ff */
[----:B------:R-:W-:Y:S02]  /*eb40*/  LOP3.LUT R34, R16, 0xffff0000, RZ, 0xc0, !PT ;  /* 0xffff000010227812 */ /* 0x000fe400078ec0ff */
        /* <DEDUP_REMOVED lines=9> */
[C---:B----4-:R-:W-:Y:S01]  /*ebe0*/  IMAD.U32 R10, R4.reuse, 0x10000, RZ ;  /* 0x00010000040a7824 */ /* 0x050fe200078e00ff */
        /* <DEDUP_REMOVED lines=59> */
.L_x_1103:
[----:B------:R-:W-:Y:S05]  /*efa0*/  BSYNC B0 ;  /* 0x0000000000007941 */ /* 0x000fea0003800000 */
.L_x_1102:
[----:B------:R-:W-:-:S13]  /*efb0*/  ISETP.GE.AND P0, PT, R106, c[0x0][0x27c], PT ;  /* 0x00009f006a007a0c */ /* 0x000fda0003f06270 */
        /* <DEDUP_REMOVED lines=35> */
[----:B------:R-:W-:Y:S02]  /*f1f0*/  PRMT R25, R104, 0x5432, R3 ;  /* 0x0000543268197816 */ /* 0x000fe40000000003 */
        /* <DEDUP_REMOVED lines=75> */
.L_x_1079:
[----:B------:R-:W-:Y:S05]  /*f6b0*/  BSYNC B2 ;  /* 0x0000000000027941 */ /* 0x000fea0003800000 */
.L_x_1061:
[----:B------:R-:W-:Y:S01]  /*f6c0*/  IMAD R0, R108, c[0x0][0x208], RZ ;  /* 0x000082006c007a24 */ /* 0x000fe200078e02ff */
[----:B------:R-:W-:-:S04]  /*f6d0*/  DEPBAR.LE SB0, 0x0 ;  /* 0x000080000000791a */ /* 0x000fc80000000000 */
[C---:B-12---:R-:W-:Y:S01]  /*f6e0*/  IMAD.WIDE.U32 R4, R101.reuse, c[0x0][0x208], RZ ;  /* 0x0000820065047a25 */ /* 0x046fe200078e00ff */
[----:B------:R-:W-:Y:S03]  /*f6f0*/  BAR.SYNC.DEFER_BLOCKING 0x0 ;  /* 0x0000000000007b1d */ /* 0x000fe60000010000 */
[C---:B------:R-:W-:Y:S01]  /*f700*/  IMAD R2, R101.reuse, c[0x0][0x20c], R0 ;  /* 0x0000830065027a24 */ /* 0x040fe200078e0200 */
[----:B------:R-:W-:Y:S01]  /*f710*/  LEA R0, P1, R4, R230, 0x6 ;  /* 0x000000e604007211 */ /* 0x000fe200078230ff */
[----:B------:R-:W-:Y:S01]  /*f720*/  IMAD R100, R101, -0x40, R126 ;  /* 0xffffffc065647824 */ /* 0x000fe200078e027e */
        /* <DEDUP_REMOVED lines=14> */
[C---:B------:R-:W-:Y:S02]  /*f810*/  ISETP.LT.OR P0, PT, R0.reuse, 0x1, P2 ;  /* 0x000000010000780c */ /* 0x040fe40001701670 */
[----:B------:R-:W-:Y:S01]  /*f820*/  LOP3.LUT P1, RZ, R105, 0x2, RZ, 0xc0, !PT ;  /* 0x0000000269ff7812 */ /* 0x000fe2000782c0ff */
[----:B------:R-:W4:Y:S04]  /*f830*/  LDSM.16.M88.4 R16, [R149+0x800] ;  /* 0x000800009510783b */ /* 0x000f280000000200 */
[----:B------:R-:W3:Y:S04]  /*f840*/  LDSM.16.M88.4 R24, [R149+0x1000] ;  /* 0x001000009518783b */ /* 0x000ee80000000200 */
[----:B-----5:R-:W1:Y:S04]  /*f850*/  LDSM.16.M88.4 R32, [R149+0x1800] ;  /* 0x001800009520783b */ /* 0x020e680000000200 */
        /* <DEDUP_REMOVED lines=17> */
[C---:B----4-:R-:W-:Y:S02]  /*f970*/  HMMA.16816.F32.BF16 R40, R8.reuse, R16, RZ ;  /* 0x000000100828723c */ /* 0x050fe400000418ff */
[----:B------:R2:W-:Y:S04]  /*f980*/  LDGSTS.E.BYPASS.LTC128B.128 [R212+0x4100], [R2.64+0x100], !P3 ;  /* 0x0410010002d47fae */ /* 0x0005e8000d901d46 */
[----:B------:R4:W-:Y:S02]  /*f990*/  LDGSTS.E.BYPASS.LTC128B.128 [R212+0x1100], [R12.64], !P2 ;  /* 0x011000000cd47fae */ /* 0x0009e4000d101d46 */
[C---:B------:R-:W-:Y:S02]  /*f9a0*/  HMMA.16816.F32.BF16 R36, R8.reuse, R22, RZ ;  /* 0x000000160824723c */ /* 0x040fe400000418ff */
[----:B------:R4:W-:Y:S04]  /*f9b0*/  LDGSTS.E.BYPASS.LTC128B.128 [R212+0x3100], [R12.64+0x80], !P1 ;  /* 0x031000800cd47fae */ /* 0x0009e8000c901d46 */
[----:B------:R4:W-:Y:S02]  /*f9c0*/  LDGSTS.E.BYPASS.LTC128B.128 [R212+0x5100], [R12.64+0x100], !P0 ;  /* 0x051001000cd47fae */ /* 0x0009e4000c101d46 */
[C---:B---3--:R-:W-:Y:S02]  /*f9d0*/  HMMA.16816.F32.BF16 R48, R8.reuse, R24, RZ ;  /* 0x000000180830723c */ /* 0x048fe400000418ff */
[----:B------:R-:W-:Y:S04]  /*f9e0*/  LDSM.16.M88.4 R20, [R199] ;  /* 0x00000000c714783b */ /* 0x000fe80000000200 */
[----:B------:R-:W3:Y:S02]  /*f9f0*/  LDSM.16.M88.4 R64, [R195] ;  /* 0x00000000c340783b */ /* 0x000ee40000000200 */
        /* <DEDUP_REMOVED lines=9> */
[----:B----4-:R-:W-:Y:S08]  /*fa90*/  HMMA.16816.F32.BF16 R12, R8, R34, RZ ;  /* 0x00000022080c723c */ /* 0x010ff000000418ff */
[C---:B------:R-:W-:Y:S08]  /*faa0*/  HMMA.16816.F32.BF16 R8, R4.reuse, R44, R28 ;  /* 0x0000002c0408723c */ /* 0x040ff0000004181c */
[C---:B------:R-:W-:Y:S08]  /*fab0*/  HMMA.16816.F32.BF16 R32, R4.reuse, R56, R40 ;  /* 0x000000380420723c */ /* 0x040ff00000041828 */
[C---:B------:R-:W-:Y:S08]  /*fac0*/  HMMA.16816.F32.BF16 R28, R4.reuse, R46, R36 ;  /* 0x0000002e041c723c */ /* 0x040ff00000041824 */
[C---:B------:R-:W-:Y:S01]  /*fad0*/  HMMA.16816.F32.BF16 R40, R4.reuse, R60, R48 ;  /* 0x0000003c0428723c */ /* 0x040fe20000041830 */
[----:B------:R-:W1:Y:S07]  /*fae0*/  LDSM.16.M88.4 R48, [R195+0x1800] ;  /* 0x00180000c330783b */ /* 0x000e6e0000000200 */
[C---:B------:R-:W-:Y:S01]  /*faf0*/  HMMA.16816.F32.BF16 R36, R4.reuse, R58, R16 ;  /* 0x0000003a0424723c */ /* 0x040fe20000041810 */
[----:B------:R-:W-:Y:S04]  /*fb00*/  LDSM.16.M88.4 R16, [R198] ;  /* 0x00000000c610783b */ /* 0x000fe80000000200 */
[----:B------:R-:W4:Y:S03]  /*fb10*/  LDSM.16.M88.4 R56, [R192] ;  /* 0x00000000c038783b */ /* 0x000f260000000200 */
[C---:B------:R-:W-:Y:S01]  /*fb20*/  HMMA.16816.F32.BF16 R44, R4.reuse, R62, R24 ;  /* 0x0000003e042c723c */ /* 0x040fe20000041818 */
[----:B------:R-:W1:Y:S07]  /*fb30*/  LDSM.16.M88.4 R60, [R192+0x1800] ;  /* 0x00180000c03c783b */ /* 0x000e6e0000000200 */
[C---:B------:R-:W-:Y:S08]  /*fb40*/  HMMA.16816.F32.BF16 R52, R4.reuse, R68, R52 ;  /* 0x000000440434723c */ /* 0x040ff00000041834 */
[----:B------:R-:W-:Y:S01]  /*fb50*/  HMMA.16816.F32.BF16 R24, R4, R70, R12 ;  /* 0x000000460418723c */ /* 0x000fe2000004180c */
[----:B------:R-:W-:Y:S04]  /*fb60*/  LDSM.16.M88.4 R12, [R196+0x4000] ;  /* 0x00400000c40c783b */ /* 0x000fe80000000200 */
[----:B------:R-:W1:Y:S03]  /*fb70*/  LDSM.16.M88.4 R68, [R149+0x2000] ;  /* 0x002000009544783b */ /* 0x000e660000000200 */
[C---:B---3--:R-:W-:Y:S08]  /*fb80*/  HMMA.16816.F32.BF16 R8, R20.reuse, R64, R8 ;  /* 0x000000401408723c */ /* 0x048ff00000041808 */
        /* <DEDUP_REMOVED lines=10> */
[C---:B----4-:R-:W-:Y:S01]  /*fc30*/  HMMA.16816.F32.BF16 R24, R16.reuse, R56, R8 ;  /* 0x000000381018723c */ /* 0x050fe20000041808 */
        /* <DEDUP_REMOVED lines=198> */
.L_x_1105:
[----:B--234-:R-:W-:Y:S05]  /*108a0*/  BSYNC B0 ;  /* 0x0000000000007941 */ /* 0x01cfea0003800000 */
.L_x_1104:
[----:B-1----:R-:W2:Y:S04]  /*108b0*/  LDL R0, [R1+0x10] ;  /* 0x0000100001007983 */ /* 0x002ea80000100800 */
[----:B------:R-:W3:Y:S01]  /*108c0*/  LDL R188, [R1+0x8] ;  /* 0x0000080001bc7983 */ /* 0x000ee20000100800 */
[----:B------:R-:W-:-:S03]  /*108d0*/  IMAD.IADD R3, R100, 0x1, -R241 ;  /* 0x0000000164037824 */ /* 0x000fc600078e0af1 */
[----:B------:R-:W-:Y:S04]  /*108e0*/  LDSM.16.MT88.4 R28, [R150] ;  /* 0x00000000961c783b */ /* 0x000fe80000004200 */
[----:B------:R-:W-:Y:S04]  /*108f0*/  LDSM.16.MT88.4 R32, [R194+0x2000] ;  /* 0x00200000c220783b */ /* 0x000fe80000004200 */
[----:B------:R-:W-:Y:S04]  /*10900*/  LDSM.16.MT88.4 R36, [R193+0x2000] ;  /* 0x00200000c124783b */ /* 0x000fe80000004200 */
[----:B------:R-:W0:Y:S01]  /*10910*/  LDGDEPBAR ;  /* 0x00000000000079af */ /* 0x000e220000000000 */
[----:B--2---:R-:W-:-:S04]  /*10920*/  IMAD.IADD R0, R0, 0x1, R249 ;  /* 0x0000000100007824 */ /* 0x004fc800078e02f9 */
[----:B------:R-:W-:-:S05]  /*10930*/  @P4 IMAD.HI.U32 R2, R0, c[0x0][0x2c8], RZ ;  /* 0x0000b20000024a27 */ /* 0x000fca00078e00ff */
[----:B------:R-:W-:-:S05]  /*10940*/  @P4 SHF.R.U32.HI R0, RZ, c[0x0][0x2cc], R2 ;  /* 0x0000b300ff004a19 */ /* 0x000fca0000011602 */
[----:B------:R-:W1:Y:S04]  /*10950*/  SHFL.IDX PT, R2, R0, RZ, 0x1c1f ;  /* 0x001c1fff00027589 */ /* 0x000e6800000e0000 */
[----:B------:R2:W4:Y:S02]  /*10960*/  SHFL.IDX PT, R4, R0, 0x1, 0x1c1f ;  /* 0x003c1f0000047f89 */ /* 0x00052400000e0000 */
[----:B--2---:R-:W-:-:S04]  /*10970*/  IMAD.MOV.U32 R0, RZ, RZ, -0x40 ;  /* 0xffffffc0ff007424 */ /* 0x004fc800078e00ff */
[----:B------:R-:W-:-:S05]  /*10980*/  IMAD R0, R101, R0, 0x1 ;  /* 0x0000000165007424 */ /* 0x000fca00078e0200 */
[----:B------:R-:W-:-:S05]  /*10990*/  IADD3 R0, -R241, R0, R126 ;  /* 0x00000000f1007210 */ /* 0x000fca0007ffe17e */
[----:B---3--:R-:W-:-:S04]  /*109a0*/  IMAD.IADD R0, R0, 0x1, -R188 ;  /* 0x0000000100007824 */ /* 0x008fc800078e0abc */
[C---:B-1----:R-:W-:Y:S02]  /*109b0*/  IMAD.IADD R2, R0.reuse, 0x1, R2 ;  /* 0x0000000100027824 */ /* 0x042fe400078e0202 */
[----:B----4-:R-:W-:-:S03]  /*109c0*/  IMAD.IADD R0, R0, 0x1, R4 ;  /* 0x0000000100007824 */ /* 0x010fc600078e0204 */
[C---:B------:R-:W-:Y:S02]  /*109d0*/  IMNMX R2, R3.reuse, R2, PT ;  /* 0x0000000203027217 */ /* 0x040fe40003800200 */
[----:B------:R-:W-:Y:S02]  /*109e0*/  IMNMX R0, R3, R0, PT ;  /* 0x0000000003007217 */ /* 0x000fe40003800200 */
[C---:B------:R-:W-:Y:S02]  /*109f0*/  ISETP.GT.AND P0, PT, R2.reuse, RZ, PT ;  /* 0x000000ff0200720c */ /* 0x040fe40003f04270 */
[C---:B------:R-:W-:Y:S02]  /*10a00*/  ISETP.GT.AND P1, PT, R2.reuse, 0x1, PT ;  /* 0x000000010200780c */ /* 0x040fe40003f24270 */
[----:B------:R-:W-:Y:S02]  /*10a10*/  FSEL R6, R81, -INF , P0 ;  /* 0xff80000051067808 */ /* 0x000fe40000000000 */
[----:B------:R-:W-:-:S02]  /*10a20*/  ISETP.GT.AND P0, PT, R2, 0x9, PT ;  /* 0x000000090200780c */ /* 0x000fc40003f04270 */
        /* <DEDUP_REMOVED lines=16> */
[----:B------:R-:W-:Y:S02]  /*10b30*/  ISETP.GT.AND P2, PT, R2, 0x28, PT ;  /* 0x000000280200780c */ /* 0x000fe40003f44270 */
[----:B------:R-:W-:-:S02]  /*10b40*/  FSEL R116, R24, -INF , P0 ;  /* 0xff80000018747808 */ /* 0x000fc40000000000 */
[C---:B------:R-:W-:Y:S02]  /*10b50*/  ISETP.GT.AND P1, PT, R2.reuse, 0x30, PT ;  /* 0x000000300200780c */ /* 0x040fe40003f24270 */
[----:B------:R-:W-:Y:S02]  /*10b60*/  ISETP.GT.AND P0, PT, R2, 0x31, PT ;  /* 0x000000310200780c */ /* 0x000fe40003f04270 */
[----:B------:R-:W-:Y:S02]  /*10b70*/  FMNMX.FTZ R3, R12, R3, !PT ;  /* 0x000000030c037209 */ /* 0x000fe40007810000 */
[----:B------:R-:W-:Y:S02]  /*10b80*/  FSEL R104, R25, -INF , P3 ;  /* 0xff80000019687808 */ /* 0x000fe40001800000 */
[----:B------:R-:W-:Y:S02]  /*10b90*/  ISETP.GT.AND P3, PT, R2, 0x29, PT ;  /* 0x000000290200780c */ /* 0x000fe40003f64270 */
[----:B------:R-:W-:-:S02]  /*10ba0*/  FSEL R124, R18, -INF , P2 ;  /* 0xff800000127c7808 */ /* 0x000fc40001000000 */
[----:B------:R-:W-:Y:S02]  /*10bb0*/  FSEL R236, R16, -INF , P1 ;  /* 0xff80000010ec7808 */ /* 0x000fe40000800000 */
[----:B------:R-:W-:Y:S02]  /*10bc0*/  ISETP.GT.AND P2, PT, R2, 0x39, PT ;  /* 0x000000390200780c */ /* 0x000fe40003f44270 */
[----:B------:R-:W-:Y:S02]  /*10bd0*/  FSEL R244, R10, -INF , P0 ;  /* 0xff8000000af47808 */ /* 0x000fe40000000000 */
[C---:B------:R-:W-:Y:S02]  /*10be0*/  ISETP.GT.AND P1, PT, R0.reuse, RZ, PT ;  /* 0x000000ff0000720c */ /* 0x040fe40003f24270 */
[----:B------:R-:W-:Y:S02]  /*10bf0*/  ISETP.GT.AND P0, PT, R0, 0x1, PT ;  /* 0x000000010000780c */ /* 0x000fe40003f04270 */
[----:B------:R-:W-:-:S02]  /*10c00*/  FMNMX.FTZ R3, R41, R3, !PT ;  /* 0x0000000329037209 */ /* 0x000fc40007810000 */
[----:B------:R-:W-:Y:S02]  /*10c10*/  FSEL R125, R17, -INF , P3 ;  /* 0xff800000117d7808 */ /* 0x000fe40001800000 */
[----:B------:R-:W-:Y:S02]  /*10c20*/  ISETP.GT.AND P3, PT, R2, 0x38, PT ;  /* 0x000000380200780c */ /* 0x000fe40003f64270 */
[----:B------:R-:W-:Y:S02]  /*10c30*/  FSEL R246, R8, -INF , P2 ;  /* 0xff80000008f67808 */ /* 0x000fe40001000000 */
[----:B------:R-:W-:Y:S02]  /*10c40*/  ISETP.GT.AND P2, PT, R0, 0x8, PT ;  /* 0x000000080000780c */ /* 0x000fe40003f44270 */
[----:B------:R-:W-:Y:S02]  /*10c50*/  FSEL R8, R80, -INF , P1 ;  /* 0xff80000050087808 */ /* 0x000fe40000800000 */
[----:B------:R-:W-:-:S02]  /*10c60*/  FSEL R10, R72, -INF , P0 ;  /* 0xff800000480a7808 */ /* 0x000fc40000000000 */
[----:B------:R-:W-:Y:S02]  /*10c70*/  FMNMX.FTZ R3, R42, R3, !PT ;  /* 0x000000032a037209 */ /* 0x000fe40007810000 */
[----:B------:R-:W-:Y:S02]  /*10c80*/  FSEL R245, R9, -INF , P3 ;  /* 0xff80000009f57808 */ /* 0x000fe40001800000 */
        /* <DEDUP_REMOVED lines=45> */
[C---:B------:R-:W-:Y:S01]  /*10f60*/  ISETP.GT.AND P1, PT, R0.reuse, 0x38, PT ;  /* 0x000000380000780c */ /* 0x040fe20003f24270 */
        /* <DEDUP_REMOVED lines=59> */
[----:B------:R-:W5:Y:S07]  /*11320*/  LDSM.16.MT88.4 R8, [R193+0x4000] ;  /* 0x00400000c108783b */ /* 0x000f6e0000004200 */
[----:B------:R-:W-:Y:S01]  /*11330*/  HMMA.16816.F32.BF16 R112, R4, R16, RZ ;  /* 0x000000100470723c */ /* 0x000fe200000418ff */
[----:B-1----:R-:W-:-:S07]  /*11340*/  FFMA.FTZ R3, R47, c[0x0][0x2d0], -R2 ;  /* 0x0000b4002f037a23 */ /* 0x002fce0000010802 */
        /* <DEDUP_REMOVED lines=10> */
[----:B------:R-:W-:Y:S01]  /*113f0*/  LDSM.16.MT88.4 R28, [R194+0x800] ;  /* 0x00080000c21c783b */ /* 0x000fe20000004200 */
[----:B--2---:R-:W-:-:S06]  /*11400*/  FFMA.FTZ R3, R43, c[0x0][0x2d0], -R0 ;  /* 0x0000b4002b037a23 */ /* 0x004fcc0000010800 */
[C---:B------:R-:W-:Y:S01]  /*11410*/  HMMA.16816.F32.BF16 R56, R4.reuse, R32, RZ ;  /* 0x000000200438723c */ /* 0x040fe200000418ff */
[----:B------:R2:W1:Y:S07]  /*11420*/  MUFU.EX2 R252, R3 ;  /* 0x0000000300fc7308 */ /* 0x00046e0000000800 */
[C---:B------:R-:W-:Y:S01]  /*11430*/  HMMA.16816.F32.BF16 R52, R4.reuse, R34, RZ ;  /* 0x000000220434723c */ /* 0x040fe200000418ff */
[----:B------:R-:W1:Y:S07]  /*11440*/  LDSM.16.MT88.4 R32, [R151+0x800] ;  /* 0x000800009720783b */ /* 0x000e6e0000004200 */
[----:B---3--:R-:W-:Y:S01]  /*11450*/  HMMA.16816.F32.BF16 R96, R4, R20, RZ ;  /* 0x000000140460723c */ /* 0x008fe200000418ff */
[----:B--2---:R-:W-:-:S04]  /*11460*/  FFMA.FTZ R3, R45, c[0x0][0x2d0], -R0 ;  /* 0x0000b4002d037a23 */ /* 0x004fc80000010800 */
[----:B------:R2:W-:Y:S03]  /*11470*/  MUFU.EX2 R250, R3 ;  /* 0x0000000300fa7308 */ /* 0x0005e60000000800 */
[C---:B------:R-:W-:Y:S01]  /*11480*/  HMMA.16816.F32.BF16 R128, R4.reuse, R22, RZ ;  /* 0x000000160480723c */ /* 0x040fe200000418ff */
[----:B------:R-:W3:Y:S07]  /*11490*/  LDSM.16.MT88.4 R20, [R193+0x800] ;  /* 0x00080000c114783b */ /* 0x000eee0000004200 */
[----:B----4-:R-:W-:Y:S01]  /*114a0*/  HMMA.16816.F32.BF16 R136, R4, R12, RZ ;  /* 0x0000000c0488723c */ /* 0x010fe200000418ff */
[----:B--2---:R-:W-:-:S07]  /*114b0*/  FFMA.FTZ R3, R44, c[0x0][0x2d0], -R0 ;  /* 0x0000b4002c037a23 */ /* 0x004fce0000010800 */
[C---:B------:R-:W-:Y:S01]  /*114c0*/  HMMA.16816.F32.BF16 R156, R4.reuse, R14, RZ ;  /* 0x0000000e049c723c */ /* 0x040fe200000418ff */
[----:B------:R-:W2:Y:S01]  /*114d0*/  LDSM.16.MT88.4 R12, [R151+0x2800] ;  /* 0x00280000970c783b */ /* 0x000ea20000004200 */
[----:B------:R4:W1:Y:S06]  /*114e0*/  MUFU.EX2 R189, R3 ;  /* 0x0000000300bd7308 */ /* 0x00086c0000000800 */
[C---:B-----5:R-:W-:Y:S08]  /*114f0*/  HMMA.16816.F32.BF16 R160, R4.reuse, R8, RZ ;  /* 0x0000000804a0723c */ /* 0x060ff000000418ff */
[----:B------:R-:W-:Y:S01]  /*11500*/  HMMA.16816.F32.BF16 R152, R4, R10, RZ ;  /* 0x0000000a0498723c */ /* 0x000fe200000418ff */
[----:B------:R-:W5:Y:S01]  /*11510*/  LDSM.16.MT88.4 R8, [R194+0x2800] ;  /* 0x00280000c208783b */ /* 0x000f620000004200 */
[----:B----4-:R-:W-:-:S04]  /*11520*/  FFMA.FTZ R3, R104, c[0x0][0x2d0], -R2 ;  /* 0x0000b40068037a23 */ /* 0x010fc80000010802 */
[----:B------:R4:W-:Y:S02]  /*11530*/  MUFU.EX2 R224, R3 ;  /* 0x0000000300e07308 */ /* 0x0009e40000000800 */
[C---:B------:R-:W-:Y:S08]  /*11540*/  HMMA.16816.F32.BF16 R48, R4.reuse, R36, RZ ;  /* 0x000000240430723c */ /* 0x040ff000000418ff */
[----:B------:R-:W-:Y:S01]  /*11550*/  HMMA.16816.F32.BF16 R36, R4, R38, RZ ;  /* 0x000000260424723c */ /* 0x000fe200000418ff */
[----:B----4-:R-:W-:-:S07]  /*11560*/  FFMA.FTZ R3, R116, c[0x0][0x2d0], -R2 ;  /* 0x0000b40074037a23 */ /* 0x010fce0000010802 */
[C---:B-1----:R-:W-:Y:S01]  /*11570*/  HMMA.16816.F32.BF16 R40, R4.reuse, R16, RZ ;  /* 0x000000100428723c */ /* 0x042fe200000418ff */
[----:B------:R1:W4:Y:S07]  /*11580*/  MUFU.EX2 R215, R3 ;  /* 0x0000000300d77308 */ /* 0x00032e0000000800 */
        /* <DEDUP_REMOVED lines=10> */
[----:B------:R-:W2:Y:S01]  /*11630*/  LDSM.16.MT88.4 R24, [R193+0x2800] ;  /* 0x00280000c118783b */ /* 0x000ea20000004200 */
[----:B-1----:R-:W-:-:S04]  /*11640*/  FFMA.FTZ R3, R125, c[0x0][0x2d0], -R2 ;  /* 0x0000b4007d037a23 */ /* 0x002fc80000010802 */
[----:B------:R1:W-:Y:S01]  /*11650*/  MUFU.EX2 R213, R3 ;  /* 0x0000000300d57308 */ /* 0x0003e20000000800 */
[----:B------:R-:W-:Y:S01]  /*11660*/  IMAD.MOV.U32 R71, RZ, RZ, R167 ;  /* 0x000000ffff477224 */ /* 0x000fe200078e00a7 */
[----:B------:R-:W-:Y:S01]  /*11670*/  HMMA.16816.F32.BF16 R180, R4, R34, R92 ;  /* 0x0000002204b4723c */ /* 0x000fe2000004185c */
[----:B------:R-:W-:Y:S02]  /*11680*/  IMAD.MOV.U32 R70, RZ, RZ, R166 ;  /* 0x000000ffff467224 */ /* 0x000fe400078e00a6 */
[----:B------:R-:W-:Y:S02]  /*11690*/  IMAD.MOV.U32 R69, RZ, RZ, R165 ;  /* 0x000000ffff457224 */ /* 0x000fe400078e00a5 */
[----:B------:R-:W-:-:S03]  /*116a0*/  IMAD.MOV.U32 R68, RZ, RZ, R164 ;  /* 0x000000ffff447224 */ /* 0x000fc600078e00a4 */
[----:B------:R-:W-:Y:S01]  /*116b0*/  HMMA.16816.F32.BF16 R120, R4, R28, R120 ;  /* 0x0000001c0478723c */ /* 0x000fe20000041878 */
[----:B-1----:R-:W-:-:S07]  /*116c0*/  FFMA.FTZ R3, R105, c[0x0][0x2d0], -R0 ;  /* 0x0000b40069037a23 */ /* 0x002fce0000010800 */
        /* <DEDUP_REMOVED lines=8> */
[C---:B-----5:R-:W-:Y:S08]  /*11750*/  HMMA.16816.F32.BF16 R84, R4.reuse, R8, R56 ;  /* 0x000000080454723c */ /* 0x060ff00000041838 */
[C---:B------:R-:W-:Y:S01]  /*11760*/  HMMA.16816.F32.BF16 R64, R4.reuse, R10, R52 ;  /* 0x0000000a0440723c */ /* 0x040fe20000041834 */
[----:B------:R-:W5:Y:S07]  /*11770*/  LDSM.16.MT88.4 R8, [R193+0x4800] ;  /* 0x00480000c108783b */ /* 0x000f6e0000004200 */
[C---:B------:R-:W-:Y:S08]  /*11780*/  HMMA.16816.F32.BF16 R52, R4.reuse, R24, R48 ;  /* 0x000000180434723c */ /* 0x040ff00000041830 */
[C---:B------:R-:W-:Y:S01]  /*11790*/  HMMA.16816.F32.BF16 R56, R4.reuse, R26, R36 ;  /* 0x0000001a0438723c */ /* 0x040fe20000041824 */
[----:B------:R-:W4:Y:S07]  /*117a0*/  LDSM.16.MT88.4 R24, [R194+0x1000] ;  /* 0x00100000c218783b */ /* 0x000f2e0000004200 */
[C---:B-1----:R-:W-:Y:S07]  /*117b0*/  HMMA.16816.F32.BF16 R36, R4.reuse, R30, R128 ;  /* 0x0000001e0424723c */ /* 0x042fee0000041880 */
[----:B------:R-:W-:Y:S01]  /*117c0*/  IMAD.MOV.U32 R129, RZ, RZ, R141 ;  /* 0x000000ffff817224 */ /* 0x000fe200078e008d */
[----:B---3--:R-:W-:Y:S01]  /*117d0*/  HMMA.16816.F32.BF16 R44, R4, R20, R40 ;  /* 0x00000014042c723c */ /* 0x008fe20000041828 */
[----:B------:R1:W-:Y:S01]  /*117e0*/  MUFU.EX2 R141, R3 ;  /* 0x00000003008d7308 */ /* 0x0003e20000000800 */
[----:B------:R-:W-:-:S02]  /*117f0*/  IMAD.MOV.U32 R128, RZ, RZ, R140 ;  /* 0x000000ffff807224 */ /* 0x000fc400078e008c */
[----:B------:R-:W-:Y:S02]  /*11800*/  IMAD.MOV.U32 R130, RZ, RZ, R127 ;  /* 0x000000ffff827224 */ /* 0x000fe400078e007f */
[----:B------:R-:W-:Y:S02]  /*11810*/  IMAD.MOV.U32 R131, RZ, RZ, R190 ;  /* 0x000000ffff837224 */ /* 0x000fe400078e00be */
[C---:B------:R-:W-:Y:S01]  /*11820*/  HMMA.16816.F32.BF16 R48, R4.reuse, R28, R96 ;  /* 0x0000001c0430723c */ /* 0x040fe20000041860 */
[----:B------:R-:W-:Y:S06]  /*11830*/  LDSM.16.MT88.4 R28, [R151+0x1000] ;  /* 0x00100000971c783b */ /* 0x000fec0000004200 */
[----:B------:R-:W-:Y:S01]  /*11840*/  IMAD.MOV.U32 R99, RZ, RZ, R70 ;  /* 0x000000ffff637224 */ /* 0x000fe200078e0046 */
[----:B--2---:R-:W-:Y:S01]  /*11850*/  HMMA.16816.F32.BF16 R40, R4, R12, R136 ;  /* 0x0000000c0428723c */ /* 0x004fe20000041888 */
[----:B-1----:R-:W-:-:S02]  /*11860*/  FFMA.FTZ R3, R117, c[0x0][0x2d0], -R0 ;  /* 0x0000b40075037a23 */ /* 0x002fc40000010800 */
[----:B------:R-:W-:Y:S02]  /*11870*/  IMAD.MOV.U32 R97, RZ, RZ, R223 ;  /* 0x000000ffff617224 */ /* 0x000fe400078e00df */
[----:B------:R1:W2:Y:S01]  /*11880*/  MUFU.EX2 R140, R3 ;  /* 0x00000003008c7308 */ /* 0x0002a20000000800 */
[----:B------:R-:W-:Y:S02]  /*11890*/  IMAD.MOV.U32 R98, RZ, RZ, R222 ;  /* 0x000000ffff627224 */ /* 0x000fe400078e00de */
[----:B------:R-:W-:Y:S01]  /*118a0*/  HMMA.16816.F32.BF16 R216, R4, R16, R108 ;  /* 0x0000001004d8723c */ /* 0x000fe2000004186c */
[----:B------:R-:W-:Y:S02]  /*118b0*/  IMAD.MOV.U32 R139, RZ, RZ, R68 ;  /* 0x000000ffff8b7224 */ /* 0x000fe400078e0044 */
[----:B------:R-:W-:Y:S02]  /*118c0*/  IMAD.MOV.U32 R138, RZ, RZ, R69 ;  /* 0x000000ffff8a7224 */ /* 0x000fe400078e0045 */
[----:B------:R-:W-:-:S02]  /*118d0*/  IMAD.MOV.U32 R137, RZ, RZ, R71 ;  /* 0x000000ffff897224 */ /* 0x000fc400078e0047 */
[----:B------:R-:W-:Y:S01]  /*118e0*/  IMAD.MOV.U32 R136, RZ, RZ, R221 ;  /* 0x000000ffff887224 */ /* 0x000fe200078e00dd */
[----:B------:R-:W-:Y:S01]  /*118f0*/  HMMA.16816.F32.BF16 R112, R4, R18, R80 ;  /* 0x000000120470723c */ /* 0x000fe20000041850 */
[----:B------:R-:W3:Y:S01]  /*11900*/  LDSM.16.MT88.4 R16, [R150+0x1000] ;  /* 0x001000009610783b */ /* 0x000ee20000004200 */
[----:B------:R-:W-:Y:S02]  /*11910*/  IMAD.MOV.U32 R96, RZ, RZ, R220 ;  /* 0x000000ffff607224 */ /* 0x000fe400078e00dc */
[----:B-1----:R-:W-:-:S04]  /*11920*/  FFMA.FTZ R3, R118, c[0x0][0x2d0], -R0 ;  /* 0x0000b40076037a23 */ /* 0x002fc80000010800 */
[C---:B------:R-:W-:Y:S01]  /*11930*/  HMMA.16816.F32.BF16 R68, R4.reuse, R14, R156 ;  /* 0x0000000e0444723c */ /* 0x040fe2000004189c */
[----:B------:R-:W1:Y:S01]  /*11940*/  LDSM.16.MT88.4 R12, [R193+0x1000] ;  /* 0x00100000c10c783b */ /* 0x000e620000004200 */
[----:B------:R2:W-:Y:S05]  /*11950*/  MUFU.EX2 R105, R3 ;  /* 0x0000000300697308 */ /* 0x0005ea0000000800 */
[----:B------:R-:W-:Y:S01]  /*11960*/  IMAD.MOV.U32 R156, RZ, RZ, R126 ;  /* 0x000000ffff9c7224 */ /* 0x000fe200078e007e */
[----:B------:R-:W-:Y:S01]  /*11970*/  HMMA.16816.F32.BF16 R164, R4, R32, R60 ;  /* 0x0000002004a4723c */ /* 0x000fe2000004183c */
[----:B------:R-:W-:Y:S02]  /*11980*/  IMAD.MOV.U32 R159, RZ, RZ, R191 ;  /* 0x000000ffff9f7224 */ /* 0x000fe400078e00bf */
[----:B------:R-:W-:-:S02]  /*11990*/  IMAD.MOV.U32 R158, RZ, RZ, R189 ;  /* 0x000000ffff9e7224 */ /* 0x000fc400078e00bd */
[----:B------:R-:W-:-:S03]  /*119a0*/  IMAD.MOV.U32 R157, RZ, RZ, R188 ;  /* 0x000000ffff9d7224 */ /* 0x000fc600078e00bc */
[----:B-----5:R-:W-:Y:S01]  /*119b0*/  HMMA.16816.F32.BF16 R72, R4, R8, R160 ;  /* 0x000000080448723c */ /* 0x020fe200000418a0 */
[----:B--2---:R-:W-:-:S04]  /*119c0*/  FFMA.FTZ R3, R119, c[0x0][0x2d0], -R0 ;  /* 0x0000b40077037a23 */ /* 0x004fc80000010800 */
[----:B------:R2:W5:Y:S03]  /*119d0*/  MUFU.EX2 R104, R3 ;  /* 0x0000000300687308 */ /* 0x0005660000000800 */
[C---:B------:R-:W-:Y:S01]  /*119e0*/  HMMA.16816.F32.BF16 R60, R4.reuse, R10, R152 ;  /* 0x0000000a043c723c */ /* 0x040fe20000041898 */
[----:B------:R-:W1:Y:S07]  /*119f0*/  LDSM.16.MT88.4 R8, [R150+0x3000] ;  /* 0x003000009608783b */ /* 0x000e6e0000004200 */
[----:B------:R-:W-:Y:S01]  /*11a00*/  HMMA.16816.F32.BF16 R32, R4, R22, R132 ;  /* 0x000000160420723c */ /* 0x000fe20000041884 */
[----:B------:R-:W-:Y:S01]  /*11a10*/  LDSM.16.MT88.4 R20, [R194+0x3000] ;  /* 0x00300000c214783b */ /* 0x000fe20000004200 */
[----:B--2---:R-:W-:-:S05]  /*11a20*/  FFMA.FTZ R3, R236, c[0x0][0x2d0], -R2 ;  /* 0x0000b400ec037a23 */ /* 0x004fca0000010802 */
[----:B----4-:R-:W-:Y:S01]  /*11a30*/  F2FP.BF16.PACK_AB R4, R215, R224 ;  /* 0x000000e0d704723e */ /* 0x010fe200000010ff */
[----:B------:R-:W-:Y:S01]  /*11a40*/  IMAD.MOV.U32 R236, RZ, RZ, R156 ;  /* 0x000000ffffec7224 */ /* 0x000fe200078e009c */
[----:B------:R-:W-:Y:S02]  /*11a50*/  F2FP.BF16.PACK_AB R5, R140, R141 ;  /* 0x0000008d8c05723e */ /* 0x000fe400000010ff */
[----:B------:R-:W-:Y:S02]  /*11a60*/  F2FP.BF16.PACK_AB R6, R213, R214 ;  /* 0x000000d6d506723e */ /* 0x000fe400000010ff */
[----:B-----5:R-:W-:-:S07]  /*11a70*/  F2FP.BF16.PACK_AB R7, R104, R105 ;  /* 0x000000696807723e */ /* 0x020fce00000010ff */
[C---:B------:R-:W-:Y:S01]  /*11a80*/  HMMA.16816.F32.BF16 R124, R4.reuse, R24, R120 ;  /* 0x00000018047c723c */ /* 0x040fe20000041878 */
[----:B------:R-:W-:Y:S07]  /*11a90*/  LDSM.16.MT88.4 R120, [R151+0x1800] ;  /* 0x001800009778783b */ /* 0x000fee0000004200 */
[C---:B------:R-:W-:Y:S01]  /*11aa0*/  HMMA.16816.F32.BF16 R80, R4.reuse, R26, R176 ;  /* 0x0000001a0450723c */ /* 0x040fe200000418b0 */
[----:B------:R-:W2:Y:S07]  /*11ab0*/  LDSM.16.MT88.4 R24, [R193+0x3000] ;  /* 0x00300000c118783b */ /* 0x000eae0000004200 */
[C---:B---3--:R-:W-:Y:S08]  /*11ac0*/  HMMA.16816.F32.BF16 R108, R4.reuse, R16, R168 ;  /* 0x00000010046c723c */ /* 0x048ff000000418a8 */
[C---:B------:R-:W-:Y:S01]  /*11ad0*/  HMMA.16816.F32.BF16 R76, R4.reuse, R18, R76 ;  /* 0x00000012044c723c */ /* 0x040fe2000004184c */
[----:B------:R-:W3:Y:S07]  /*11ae0*/  LDSM.16.MT88.4 R16, [R151+0x3000] ;  /* 0x003000009710783b */ /* 0x000eee0000004200 */
[C---:B-1----:R-:W-:Y:S08]  /*11af0*/  HMMA.16816.F32.BF16 R132, R4.reuse, R12, R184 ;  /* 0x0000000c0484723c */ /* 0x042ff000000418b8 */
[C---:B------:R-:W-:Y:S01]  /*11b00*/  HMMA.16816.F32.BF16 R172, R4.reuse, R14, R172 ;  /* 0x0000000e04ac723c */ /* 0x040fe200000418ac */
[----:B------:R-:W1:Y:S07]  /*11b10*/  LDSM.16.MT88.4 R12, [R150+0x5000] ;  /* 0x00500000960c783b */ /* 0x000e6e0000004200 */
[C---:B------:R-:W-:Y:S08]  /*11b20*/  HMMA.16816.F32.BF16 R216, R4.reuse, R8, R216 ;  /* 0x0000000804d8723c */ /* 0x040ff000000418d8 */
[C---:B------:R-:W-:Y:S01]  /*11b30*/  HMMA.16816.F32.BF16 R220, R4.reuse, R10, R112 ;  /* 0x0000000a04dc723c */ /* 0x040fe20000041870 */
[----:B------:R-:W4:Y:S04]  /*11b40*/  LDSM.16.MT88.4 R8, [R151+0x5000] ;  /* 0x005000009708783b */ /* 0x000f280000004200 */
[----:B------:R-:W-:Y:S03]  /*11b50*/  LDSM.16.MT88.4 R112, [R150+0x1800] ;  /* 0x001800009670783b */ /* 0x000fe60000004200 */
[C---:B--2---:R-:W-:Y:S01]  /*11b60*/  HMMA.16816.F32.BF16 R176, R4.reuse, R24, R52 ;  /* 0x0000001804b0723c */ /* 0x044fe20000041834 */
[----:B------:R2:W-:Y:S06]  /*11b70*/  MUFU.EX2 R24, R3 ;  /* 0x0000000300187308 */ /* 0x0005ec0000000800 */
[----:B------:R-:W-:Y:S01]  /*11b80*/  IMAD.MOV.U32 R25, RZ, RZ, R139 ;  /* 0x000000ffff197224 */ /* 0x000fe200078e008b */
[C---:B------:R-:W-:Y:S01]  /*11b90*/  HMMA.16816.F32.BF16 R168, R4.reuse, R26, R56 ;  /* 0x0000001a04a8723c */ /* 0x040fe20000041838 */
[----:B------:R-:W-:Y:S06]  /*11ba0*/  LDSM.16.MT88.4 R56, [R194+0x3800] ;  /* 0x00380000c238783b */ /* 0x000fec0000004200 */
[----:B------:R-:W-:Y:S01]  /*11bb0*/  IMAD.MOV.U32 R27, RZ, RZ, R157 ;  /* 0x000000ffff1b7224 */ /* 0x000fe200078e009d */
[----:B---3--:R-:W-:Y:S01]  /*11bc0*/  HMMA.16816.F32.BF16 R188, R4, R16, R92 ;  /* 0x0000001004bc723c */ /* 0x008fe2000004185c */
[----:B--2---:R-:W-:-:S02]  /*11bd0*/  FFMA.FTZ R3, R244, c[0x0][0x2d0], -R2 ;  /* 0x0000b400f4037a23 */ /* 0x004fc40000010802 */
[----:B------:R-:W-:Y:S02]  /*11be0*/  IMAD.MOV.U32 R26, RZ, RZ, R158 ;  /* 0x000000ffff1a7224 */ /* 0x000fe400078e009e */
[----:B------:R-:W-:-:S03]  /*11bf0*/  IMAD.MOV.U32 R244, RZ, RZ, R159 ;  /* 0x000000fffff47224 */ /* 0x000fc600078e009f */
[C---:B------:R-:W-:Y:S01]  /*11c00*/  HMMA.16816.F32.BF16 R88, R4.reuse, R18, R88 ;  /* 0x000000120458723c */ /* 0x040fe20000041858 */
[----:B------:R-:W2:Y:S07]  /*11c10*/  LDSM.16.MT88.4 R16, [R194+0x5000] ;  /* 0x00500000c210783b */ /* 0x000eae0000004200 */
[C---:B------:R-:W-:Y:S08]  /*11c20*/  HMMA.16816.F32.BF16 R116, R4.reuse, R28, R164 ;  /* 0x0000001c0474723c */ /* 0x040ff000000418a4 */
[C---:B-1----:R-:W-:Y:S01]  /*11c30*/  HMMA.16816.F32.BF16 R156, R4.reuse, R12, R48 ;  /* 0x0000000c049c723c */ /* 0x042fe20000041830 */
[----:B------:R-:W-:Y:S07]  /*11c40*/  LDSM.16.MT88.4 R48, [R151+0x3800] ;  /* 0x003800009730783b */ /* 0x000fee0000004200 */
[C---:B------:R-:W-:Y:S01]  /*11c50*/  HMMA.16816.F32.BF16 R92, R4.reuse, R14, R36 ;  /* 0x0000000e045c723c */ /* 0x040fe20000041824 */
[----:B------:R-:W1:Y:S07]  /*11c60*/  LDSM.16.MT88.4 R12, [R193+0x5000] ;  /* 0x00500000c10c783b */ /* 0x000e6e0000004200 */
[C---:B------:R-:W-:Y:S08]  /*11c70*/  HMMA.16816.F32.BF16 R28, R4.reuse, R30, R180 ;  /* 0x0000001e041c723c */ /* 0x040ff000000418b4 */
[C---:B------:R-:W-:Y:S01]  /*11c80*/  HMMA.16816.F32.BF16 R180, R4.reuse, R22, R64 ;  /* 0x0000001604b4723c */ /* 0x040fe20000041840 */
[----:B------:R3:W5:Y:S01]  /*11c90*/  MUFU.EX2 R23, R3 ;  /* 0x0000000300177308 */ /* 0x0007620000000800 */
[----:B------:R-:W-:Y:S06]  /*11ca0*/  LDSM.16.MT88.4 R64, [R193+0x3800] ;  /* 0x00380000c140783b */ /* 0x000fec0000004200 */
[C---:B------:R-:W-:Y:S08]  /*11cb0*/  HMMA.16816.F32.BF16 R184, R4.reuse, R20, R84 ;  /* 0x0000001404b8723c */ /* 0x040ff00000041854 */
[----:B----4-:R-:W-:Y:S01]  /*11cc0*/  HMMA.16816.F32.BF16 R32, R4, R10, R32 ;  /* 0x0000000a0420723c */ /* 0x010fe20000041820 */
[----:B---3--:R-:W-:-:S02]  /*11cd0*/  FFMA.FTZ R3, R245, c[0x0][0x2d0], -R2 ;  /* 0x0000b400f5037a23 */ /* 0x008fc40000010802 */
[----:B------:R-:W-:Y:S02]  /*11ce0*/  FFMA.FTZ R2, R246, c[0x0][0x2d0], -R2 ;  /* 0x0000b400f6027a23 */ /* 0x000fe40000010802 */
[----:B------:R3:W-:Y:S01]  /*11cf0*/  MUFU.EX2 R22, R3 ;  /* 0x0000000300167308 */ /* 0x0007e20000000800 */
[----:B------:R-:W-:Y:S02]  /*11d00*/  IMAD.MOV.U32 R246, RZ, RZ, R138 ;  /* 0x000000fffff67224 */ /* 0x000fe400078e008a */
[----:B------:R-:W-:Y:S01]  /*11d10*/  IMAD.MOV.U32 R11, RZ, RZ, R129 ;  /* 0x000000ffff0b7224 */ /* 0x000fe200078e0081 */
[----:B------:R-:W-:Y:S01]  /*11d20*/  HMMA.16816.F32.BF16 R84, R4, R8, R44 ;  /* 0x000000080454723c */ /* 0x000fe2000004182c */
[----:B------:R-:W-:-:S03]  /*11d30*/  IMAD.MOV.U32 R245, RZ, RZ, R136 ;  /* 0x000000fffff57224 */ /* 0x000fc600078e0088 */
[----:B------:R4:W1:Y:S04]  /*11d40*/  MUFU.EX2 R21, R2 ;  /* 0x0000000200157308 */ /* 0x0008680000000800 */
[----:B--2---:R-:W-:Y:S01]  /*11d50*/  HMMA.16816.F32.BF16 R152, R4, R16, R40 ;  /* 0x000000100498723c */ /* 0x004fe20000041828 */
[----:B------:R-:W-:Y:S01]  /*11d60*/  LDSM.16.MT88.4 R40, [R150+0x3800] ;  /* 0x003800009628783b */ /* 0x000fe20000004200 */
[----:B---3--:R-:W-:-:S03]  /*11d70*/  IMAD.MOV.U32 R3, RZ, RZ, R137 ;  /* 0x000000ffff037224 */ /* 0x008fc600078e0089 */
[----:B------:R-:W-:Y:S03]  /*11d80*/  LDSM.16.MT88.4 R136, [R193+0x1800] ;  /* 0x00180000c188783b */ /* 0x000fe60000004200 */
[C---:B------:R-:W-:Y:S01]  /*11d90*/  HMMA.16816.F32.BF16 R16, R4.reuse, R18, R68 ;  /* 0x000000120410723c */ /* 0x040fe20000041844 */
[----:B----4-:R-:W-:Y:S02]  /*11da0*/  FFMA.FTZ R2, R225, c[0x0][0x2d0], -R0 ;  /* 0x0000b400e1027a23 */ /* 0x010fe40000010800 */
[----:B------:R-:W-:Y:S02]  /*11db0*/  IMAD.MOV.U32 R225, RZ, RZ, R128 ;  /* 0x000000ffffe17224 */ /* 0x000fe400078e0080 */
[----:B------:R2:W-:Y:S03]  /*11dc0*/  MUFU.EX2 R20, R2 ;  /* 0x0000000200147308 */ /* 0x0005e60000000800 */
[C---:B-1----:R-:W-:Y:S01]  /*11dd0*/  HMMA.16816.F32.BF16 R164, R4.reuse, R12, R72 ;  /* 0x0000000c04a4723c */ /* 0x042fe20000041848 */
[----:B------:R-:W-:Y:S07]  /*11de0*/  LDSM.16.MT88.4 R72, [R150+0x5800] ;  /* 0x005800009648783b */ /* 0x000fee0000004200 */
[----:B------:R-:W-:Y:S01]  /*11df0*/  HMMA.16816.F32.BF16 R160, R4, R14, R60 ;  /* 0x0000000e04a0723c */ /* 0x000fe2000004183c */
[----:B------:R-:W-:Y:S01]  /*11e00*/  LDSM.16.MT88.4 R12, [R193+0x5800] ;  /* 0x00580000c10c783b */ /* 0x000fe20000004200 */
[----:B--2---:R-:W-:-:S02]  /*11e10*/  FFMA.FTZ R2, R228, c[0x0][0x2d0], -R0 ;  /* 0x0000b400e4027a23 */ /* 0x004fc40000010800 */
[----:B------:R-:W-:Y:S02]  /*11e20*/  IMAD.MOV.U32 R228, RZ, RZ, R130 ;  /* 0x000000ffffe47224 */ /* 0x000fe400078e0082 */
[----:B------:R1:W2:Y:S01]  /*11e30*/  MUFU.EX2 R10, R2 ;  /* 0x00000002000a7308 */ /* 0x0002a20000000800 */
[----:B------:R-:W-:Y:S02]  /*11e40*/  IMAD.MOV.U32 R7, RZ, RZ, R99 ;  /* 0x000000ffff077224 */ /* 0x000fe400078e0063 */
[----:B------:R-:W-:-:S04]  /*11e50*/  @P4 IMAD.HI.U32 R4, R249, c[0x0][0x2c8], RZ ;  /* 0x0000b200f9044a27 */ /* 0x000fc800078e00ff */
[--C-:B-1----:R-:W-:Y:S02]  /*11e60*/  FFMA.FTZ R2, R229, c[0x0][0x2d0], -R0.reuse ;  /* 0x0000b400e5027a23 */ /* 0x102fe40000010800 */
[----:B------:R-:W-:Y:S02]  /*11e70*/  IMAD.MOV.U32 R229, RZ, RZ, R131 ;  /* 0x000000ffffe57224 */ /* 0x000fe400078e0083 */
[----:B------:R-:W1:Y:S01]  /*11e80*/  LDSM.16.MT88.4 R128, [R194+0x1800] ;  /* 0x00180000c280783b */ /* 0x000e620000004200 */
[----:B------:R-:W-:Y:S01]  /*11e90*/  FFMA.FTZ R0, R237, c[0x0][0x2d0], -R0 ;  /* 0x0000b400ed007a23 */ /* 0x000fe20000010800 */
[----:B------:R3:W-:Y:S01]  /*11ea0*/  MUFU.EX2 R9, R2 ;  /* 0x0000000200097308 */ /* 0x0007e20000000800 */
[----:B------:R-:W-:Y:S01]  /*11eb0*/  IMAD.MOV.U32 R237, RZ, RZ, R96 ;  /* 0x000000ffffed7224 */ /* 0x000fe200078e0060 */
[----:B-----5:R-:W-:-:S06]  /*11ec0*/  F2FP.BF16.PACK_AB R96, R23, R24 ;  /* 0x000000181760723e */ /* 0x020fcc00000010ff */
[----:B------:R4:W5:Y:S01]  /*11ed0*/  MUFU.EX2 R8, R0 ;  /* 0x0000000000087308 */ /* 0x0009620000000800 */
[----:B---3--:R-:W-:Y:S01]  /*11ee0*/  IMAD.MOV.U32 R2, RZ, RZ, R98 ;  /* 0x000000ffff027224 */ /* 0x008fe200078e0062 */
[----:B------:R-:W-:-:S03]  /*11ef0*/  F2FP.BF16.PACK_AB R98, R21, R22 ;  /* 0x000000161562723e */ /* 0x000fc600000010ff */
[----:B------:R-:W-:Y:S02]  /*11f00*/  FADD.FTZ R2, R2, R7 ;  /* 0x0000000702027221 */ /* 0x000fe40000010000 */
[----:B----4-:R-:W-:Y:S01]  /*11f10*/  IMAD.MOV.U32 R0, RZ, RZ, R97 ;  /* 0x000000ffff007224 */ /* 0x010fe200078e0061 */
[----:B--2---:R-:W-:Y:S01]  /*11f20*/  F2FP.BF16.PACK_AB R97, R10, R20 ;  /* 0x000000140a61723e */ /* 0x004fe200000010ff */
[----:B------:R-:W-:Y:S01]  /*11f30*/  FADD.FTZ R2, R229, R2 ;  /* 0x00000002e5027221 */ /* 0x000fe20000010000 */
[----:B-----5:R-:W-:Y:S01]  /*11f40*/  F2FP.BF16.PACK_AB R99, R8, R9 ;  /* 0x000000090863723e */ /* 0x020fe200000010ff */
        /* <DEDUP_REMOVED lines=9> */
[----:B-1----:R-:W-:Y:S01]  /*11fe0*/  HMMA.16816.F32.BF16 R124, R96, R128, R124 ;  /* 0x00000080607c723c */ /* 0x002fe2000004187c */
[----:B------:R-:W-:-:S02]  /*11ff0*/  FADD.FTZ R2, R252, R0 ;  /* 0x00000000fc027221 */ /* 0x000fc40000010000 */
[----:B------:R-:W-:Y:S01]  /*12000*/  IMAD.MOV.U32 R0, RZ, RZ, R249 ;  /* 0x000000ffff007224 */ /* 0x000fe200078e00f9 */
[----:B------:R-:W-:Y:S01]  /*12010*/  @P4 SHF.R.U32.HI R0, RZ, c[0x0][0x2cc], R4 ;  /* 0x0000b300ff004a19 */ /* 0x000fe20000011604 */
[----:B------:R-:W-:Y:S02]  /*12020*/  FADD.FTZ R2, R250, R2 ;  /* 0x00000002fa027221 */ /* 0x000fe40000010000 */
[----:B------:R-:W-:Y:S01]  /*12030*/  FADD.FTZ R3, R244, R3 ;  /* 0x00000003f4037221 */ /* 0x000fe20000010000 */
[C---:B------:R-:W-:Y:S01]  /*12040*/  HMMA.16816.F32.BF16 R128, R96.reuse, R130, R80 ;  /* 0x000000826080723c */ /* 0x040fe20000041850 */
[----:B------:R-:W1:Y:S01]  /*12050*/  LDSM.16.MT88.4 R80, [R151+0x5800] ;  /* 0x005800009750783b */ /* 0x000e620000004200 */
[----:B------:R-:W-:Y:S01]  /*12060*/  FADD.FTZ R2, R26, R2 ;  /* 0x000000021a027221 */ /* 0x000fe20000010000 */
[----:B------:R-:W-:Y:S01]  /*12070*/  IADD3 R0, R0, R236, -R27 ;  /* 0x000000ec00007210 */ /* 0x000fe20007ffe81b */
[----:B------:R-:W-:Y:S02]  /*12080*/  FADD.FTZ R3, R224, R3 ;  /* 0x00000003e0037221 */ /* 0x000fe40000010000 */
[----:B------:R-:W-:Y:S01]  /*12090*/  FADD.FTZ R2, R141, R2 ;  /* 0x000000028d027221 */ /* 0x000fe20000010000 */
[----:B------:R-:W-:Y:S01]  /*120a0*/  SHF.R.S32.HI R4, RZ, 0x1f, R0 ;  /* 0x0000001fff047819 */ /* 0x000fe20000011400 */
[----:B------:R-:W-:Y:S01]  /*120b0*/  HMMA.16816.F32.BF16 R48, R96, R50, R88 ;  /* 0x000000326030723c */ /* 0x000fe20000041858 */
[----:B------:R-:W2:Y:S01]  /*120c0*/  LDSM.16.MT88.4 R88, [R194+0x5800] ;  /* 0x00580000c258783b */ /* 0x000ea20000004200 */
[----:B------:R-:W-:Y:S01]  /*120d0*/  FADD.FTZ R3, R215, R3 ;  /* 0x00000003d7037221 */ /* 0x000fe20000010000 */
[----:B------:R-:W-:Y:S01]  /*120e0*/  LEA.HI R4, R4, R0, RZ, 0x6 ;  /* 0x0000000004047211 */ /* 0x000fe200078f30ff */
[----:B------:R-:W-:-:S02]  /*120f0*/  FADD.FTZ R2, R140, R2 ;  /* 0x000000028c027221 */ /* 0x000fc40000010000 */
[----:B------:R-:W-:Y:S02]  /*12100*/  FADD.FTZ R3, R214, R3 ;  /* 0x00000003d6037221 */ /* 0x000fe40000010000 */
[----:B------:R-:W-:Y:S01]  /*12110*/  FADD.FTZ R0, R105, R2 ;  /* 0x0000000269007221 */ /* 0x000fe20000010000 */
[C---:B------:R-:W-:Y:S01]  /*12120*/  HMMA.16816.F32.BF16 R108, R96.reuse, R112, R108 ;  /* 0x00000070606c723c */ /* 0x040fe2000004186c */
[----:B------:R-:W-:Y:S01]  /*12130*/  FADD.FTZ R2, R213, R3 ;  /* 0x00000003d5027221 */ /* 0x000fe20000010000 */
[----:B------:R-:W-:Y:S01]  /*12140*/  SHF.R.S32.HI R3, RZ, 0x6, R4 ;  /* 0x00000006ff037819 */ /* 0x000fe20000011404 */
[----:B------:R-:W-:Y:S01]  /*12150*/  FADD.FTZ R0, R104, R0 ;  /* 0x0000000068007221 */ /* 0x000fe20000010000 */
[----:B------:R-:W-:Y:S01]  /*12160*/  IADD3 R213, R25, -0x2, RZ ;  /* 0xfffffffe19d57810 */ /* 0x000fe20007ffe0ff */
        /* <DEDUP_REMOVED lines=12> */
[C---:B-1----:R-:W-:Y:S08]  /*12230*/  HMMA.16816.F32.BF16 R76, R96.reuse, R80, R84 ;  /* 0x00000050604c723c */ /* 0x042ff00000041854 */
        /* <DEDUP_REMOVED lines=16> */
[----:B------:R-:W-:Y:S01]  /*12340*/  @!UPT UIADD3 URZ, URZ, URZ, URZ ;  /* 0x0000003f3f3ff290 */ /* 0x000fe2000fffe03f */
[----:B------:R-:W-:Y:S11]  /*12350*/  @!P0 BRA `(.L_x_1106) ;  /* 0x0000332000008947 */ /* 0x000ff60003800000 */
[----:B------:R-:W-:Y:S02]  /*12360*/  MOV R104, R100 ;  /* 0x0000006400687202 */ /* 0x000fe40000000f00 */
[----:B------:R-:W-:-:S02]  /*12370*/  MOV R3, R101 ;  /* 0x0000006500037202 */ /* 0x000fc40000000f00 */
[----:B------:R-:W-:-:S07]  /*12380*/  MOV R188, R213 ;  /* 0x000000d500bc7202 */ /* 0x000fce0000000f00 */
.L_x_1107:
[----:B------:R-:W-:Y:S04]  /*12390*/  DEPBAR.LE SB0, 0x0 ;  /* 0x000080000000791a */ /* 0x000fe80000000000 */
[----:B------:R-:W-:Y:S01]  /*123a0*/  WARPSYNC 0xffffffff ;  /* 0xffffffff00007948 */ /* 0x000fe20003800000 */
[----:B------:R-:W-:Y:S01]  /*123b0*/  BAR.SYNC.DEFER_BLOCKING 0x0 ;  /* 0x0000000000007b1d */ /* 0x000fe20000010000 */
[----:B------:R-:W-:Y:S02]  /*123c0*/  ISETP.GT.AND P0, PT, R238, R188, PT ;  /* 0x000000bcee00720c */ /* 0x000fe40003f04270 */
[----:B------:R-:W-:Y:S02]  /*123d0*/  LOP3.LUT P4, RZ, R240, 0x1, RZ, 0xc0, !PT ;  /* 0x00000001f0ff7812 */ /* 0x000fe4000788c0ff */
[----:B------:R-:W-:Y:S09]  /*123e0*/  MOV R191, c[0x0][0x2c4] ;  /* 0x0000b10000bf7a02 */ /* 0x000ff20000000f00 */
[----:B------:R-:W-:Y:S01]  /*123f0*/  @!P0 SHF.R.S32.HI R0, RZ, 0x1f, R188 ;  /* 0x0000001fff008819 */ /* 0x000fe200000114bc */
[----:B------:R-:W-:Y:S01]  /*12400*/  @!P0 IMAD.WIDE.U32 R12, R188, c[0x0][0x208], RZ ;  /* 0x00008200bc0c8a25 */ /* 0x000fe200078e00ff */
[----:B------:R-:W-:Y:S03]  /*12410*/  @!P0 IADD3 R140, P2, R230, 0x40, RZ ;  /* 0x00000040e68c8810 */ /* 0x000fe60007f5e0ff */
[----:B------:R-:W-:Y:S01]  /*12420*/  @!P0 IMAD R0, R0, c[0x0][0x208], RZ ;  /* 0x0000820000008a24 */ /* 0x000fe200078e02ff */
[----:B------:R-:W-:Y:S03]  /*12430*/  @!P0 IADD3.X R31, RZ, R233, RZ, P2, !PT ;  /* 0x000000e9ff1f8210 */ /* 0x000fe600017fe4ff */
[----:B------:R-:W-:Y:S01]  /*12440*/  @!P0 IMAD R0, R188, c[0x0][0x20c], R0 ;  /* 0x00008300bc008a24 */ /* 0x000fe200078e0200 */
[----:B------:R-:W-:Y:S04]  /*12450*/  LDSM.16.M88.4 R32, [R196] ;  /* 0x00000000c420783b */ /* 0x000fe80000000200 */
[----:B------:R-:W-:Y:S02]  /*12460*/  @!P0 IADD3 R2, R13, R0, RZ ;  /* 0x000000000d028210 */ /* 0x000fe40007ffe0ff */
[----:B------:R-:W-:Y:S02]  /*12470*/  @!P0 SHF.L.U32 R0, R12, 0x6, RZ ;  /* 0x000000060c008819 */ /* 0x000fe400000006ff */
[----:B------:R-:W1:Y:S01]  /*12480*/  LDSM.16.M88.4 R8, [R149] ;  /* 0x000000009508783b */ /* 0x000e620000000200 */
[----:B------:R-:W-:Y:S02]  /*12490*/  @!P0 MOV R13, c[0x0][0x208] ;  /* 0x00008200000d8a02 */ /* 0x000fe40000000f00 */
[----:B------:R-:W-:Y:S02]  /*124a0*/  @!P0 IADD3 R100, P2, R0, R140, RZ ;  /* 0x0000008c00648210 */ /* 0x000fe40007f5e0ff */
[C---:B------:R-:W-:Y:S02]  /*124b0*/  @!P0 LEA R28, P1, R13.reuse, R0, 0x5 ;  /* 0x000000000d1c8211 */ /* 0x040fe400078228ff */
[----:B------:R-:W-:Y:S01]  /*124c0*/  @!P0 SHF.L.U64.HI R2, R12, 0x6, R2 ;  /* 0x000000060c028819 */ /* 0x000fe20000010202 */
[----:B------:R-:W2:Y:S01]  /*124d0*/  LDSM.16.M88.4 R16, [R149+0x800] ;  /* 0x000800009510783b */ /* 0x000ea20000000200 */
[----:B------:R-:W-:Y:S02]  /*124e0*/  @!P0 MOV R12, c[0x0][0x20c] ;  /* 0x00008300000c8a02 */ /* 0x000fe40000000f00 */
[----:B------:R-:W-:Y:S02]  /*124f0*/  @!P0 IADD3.X R141, R2, R31, RZ, P2, !PT ;  /* 0x0000001f028d8210 */ /* 0x000fe400017fe4ff */
[C---:B------:R-:W-:Y:S02]  /*12500*/  @!P0 LEA R180, P2, R100.reuse, c[0x0][0x1f8], 0x1 ;  /* 0x00007e0064b48a11 */ /* 0x040fe400078408ff */
[----:B------:R-:W-:Y:S01]  /*12510*/  @!P0 LEA.HI.X R29, R13, R2, R12, 0x5, P1 ;  /* 0x000000020d1d8211 */ /* 0x000fe200008f2c0c */
[----:B------:R-:W3:Y:S01]  /*12520*/  LDSM.16.M88.4 R24, [R149+0x1000] ;  /* 0x001000009518783b */ /* 0x000ee20000000200 */
[----:B------:R-:W-:Y:S02]  /*12530*/  @!P0 LEA.HI.X R181, R100, c[0x0][0x1fc], R141, 0x1, P2 ;  /* 0x00007f0064b58a11 */ /* 0x000fe400010f0c8d */
[----:B------:R-:W-:Y:S02]  /*12540*/  @!P0 IADD3 R20, P1, R0, R230, RZ ;  /* 0x000000e600148210 */ /* 0x000fe40007f3e0ff */
[----:B------:R-:W-:Y:S02]  /*12550*/  @!P0 IADD3 R141, P2, R28, R140, RZ ;  /* 0x0000008c1c8d8210 */ /* 0x000fe40007f5e0ff */
[----:B------:R-:W-:Y:S01]  /*12560*/  @!P0 IADD3.X R21, R2, R233, RZ, P1, !PT ;  /* 0x000000e902158210 */ /* 0x000fe20000ffe4ff */
[----:B------:R-:W4:Y:S01]  /*12570*/  LDSM.16.M88.4 R152, [R149+0x1800] ;  /* 0x001800009598783b */ /* 0x000f220000000200 */
[----:B------:R-:W-:Y:S02]  /*12580*/  @!P0 IADD3.X R184, R29, R31, RZ, P2, !PT ;  /* 0x0000001f1db88210 */ /* 0x000fe400017fe4ff */
[C---:B------:R-:W-:Y:S04]  /*12590*/  @!P0 LEA R182, P1, R20.reuse, c[0x0][0x1f8], 0x1 ;  /* 0x00007e0014b68a11 */ /* 0x040fe800078208ff */
[----:B------:R-:W-:Y:S01]  /*125a0*/  @!P0 LEA.HI.X R183, R20, c[0x0][0x1fc], R21, 0x1, P1 ;  /* 0x00007f0014b78a11 */ /* 0x000fe200008f0c15 */
[----:B------:R-:W-:Y:S01]  /*125b0*/  LDSM.16.M88.4 R156, [R197] ;  /* 0x00000000c59c783b */ /* 0x000fe20000000200 */
[----:B------:R-:W-:Y:S04]  /*125c0*/  @!P0 IADD3 R30, P1, R230, 0x80, RZ ;  /* 0x00000080e61e8810 */ /* 0x000fe80007f3e0ff */
[----:B------:R-:W-:Y:S02]  /*125d0*/  @!P0 IADD3.X R105, RZ, R233, RZ, P1, !PT ;  /* 0x000000e9ff698210 */ /* 0x000fe40000ffe4ff */
[-C--:B------:R-:W-:Y:S01]  /*125e0*/  @!P0 IADD3 R101, P1, R0, R30.reuse, RZ ;  /* 0x0000001e00658210 */ /* 0x080fe20007f3e0ff */
[C---:B-1----:R-:W-:Y:S01]  /*125f0*/  HMMA.16816.F32.BF16 R4, R32.reuse, R8, RZ ;  /* 0x000000082004723c */ /* 0x042fe200000418ff */
[----:B------:R-:W1:Y:S02]  /*12600*/  LDSM.16.M88.4 R160, [R200] ;  /* 0x00000000c8a0783b */ /* 0x000e640000000200 */
[C---:B------:R-:W-:Y:S02]  /*12610*/  @!P0 LEA R176, P3, R101.reuse, c[0x0][0x1f8], 0x1 ;  /* 0x00007e0065b08a11 */ /* 0x040fe400078608ff */
[-C--:B------:R-:W-:Y:S02]  /*12620*/  @!P0 IADD3.X R140, R2, R105.reuse, RZ, P1, !PT ;  /* 0x00000069028c8210 */ /* 0x080fe40000ffe4ff */
[C---:B------:R-:W-:Y:S01]  /*12630*/  @!P0 IADD3 R2, P1, R28.reuse, R30, RZ ;  /* 0x0000001e1c028210 */ /* 0x040fe20007f3e0ff */
[C---:B------:R-:W-:Y:S01]  /*12640*/  HMMA.16816.F32.BF16 R8, R32.reuse, R10, RZ ;  /* 0x0000000a2008723c */ /* 0x040fe200000418ff */
[----:B------:R-:W5:Y:S03]  /*12650*/  LDSM.16.M88.4 R164, [R211] ;  /* 0x00000000d3a4783b */ /* 0x000f660000000200 */
[----:B------:R-:W-:Y:S02]  /*12660*/  @!P0 LEA.HI.X R177, R101, c[0x0][0x1fc], R140, 0x1, P3 ;  /* 0x00007f0065b18a11 */ /* 0x000fe400018f0c8c */
[----:B------:R-:W-:Y:S02]  /*12670*/  @!P0 IADD3 R0, P2, R28, R230, RZ ;  /* 0x000000e61c008210 */ /* 0x000fe40007f5e0ff */
[C---:B--2---:R-:W-:Y:S01]  /*12680*/  HMMA.16816.F32.BF16 R12, R32.reuse, R16, RZ ;  /* 0x00000010200c723c */ /* 0x044fe200000418ff */
[----:B------:R-:W2:Y:S01]  /*12690*/  LDSM.16.M88.4 R168, [R210] ;  /* 0x00000000d2a8783b */ /* 0x000ea20000000200 */
[----:B------:R-:W-:Y:S02]  /*126a0*/  ISETP.NE.AND P3, PT, R191, 0x1, PT ;  /* 0x00000001bf00780c */ /* 0x000fe40003f65270 */
[C---:B------:R-:W-:Y:S02]  /*126b0*/  @!P0 IADD3.X R105, R29.reuse, R105, RZ, P1, !PT ;  /* 0x000000691d698210 */ /* 0x040fe40000ffe4ff */
[C---:B------:R-:W-:Y:S02]  /*126c0*/  @!P0 LEA R178, P1, R0.reuse, c[0x0][0x1f8], 0x1 ;  /* 0x00007e0000b28a11 */ /* 0x040fe400078208ff */
[C---:B------:R-:W-:Y:S01]  /*126d0*/  HMMA.16816.F32.BF16 R16, R32.reuse, R18, RZ ;  /* 0x000000122010723c */ /* 0x040fe200000418ff */
[----:B------:R-:W2:Y:S03]  /*126e0*/  LDSM.16.M88.4 R172, [R209] ;  /* 0x00000000d1ac783b */ /* 0x000ea60000000200 */
[----:B------:R-:W-:Y:S02]  /*126f0*/  @!P0 IADD3.X R100, R29, R233, RZ, P2, !PT ;  /* 0x000000e91d648210 */ /* 0x000fe400017fe4ff */
[C---:B------:R-:W-:Y:S02]  /*12700*/  @!P0 LEA R140, P2, R141.reuse, c[0x0][0x1f8], 0x1 ;  /* 0x00007e008d8c8a11 */ /* 0x040fe400078408ff */
[C---:B---3--:R-:W-:Y:S01]  /*12710*/  HMMA.16816.F32.BF16 R20, R32.reuse, R24, RZ ;  /* 0x000000182014723c */ /* 0x048fe200000418ff */
[----:B------:R-:W-:Y:S01]  /*12720*/  @!PT LDS RZ, [RZ] ;  /* 0x00000000fffff984 */ /* 0x000fe20000000800 */
[----:B------:R-:W-:Y:S01]  /*12730*/  @!PT LDS RZ, [RZ] ;  /* 0x00000000fffff984 */ /* 0x000fe20000000800 */
[----:B------:R-:W-:Y:S01]  /*12740*/  @!PT LDS RZ, [RZ] ;  /* 0x00000000fffff984 */ /* 0x000fe20000000800 */
[----:B------:R2:W-:Y:S03]  /*12750*/  @!P0 LDGSTS.E.BYPASS.LTC128B.128 [R212+0x100], [R182.64], !P4 ;  /* 0x00100000b6d48fae */ /* 0x0005e6000e101d46 */
[----:B------:R-:W-:Y:S02]  /*12760*/  @!P0 LEA.HI.X R179, R0, c[0x0][0x1fc], R100, 0x1, P1 ;  /* 0x00007f0000b38a11 */ /* 0x000fe400008f0c64 */
[----:B------:R-:W-:Y:S02]  /*12770*/  @!P0 LEA.HI.X R141, R141, c[0x0][0x1fc], R184, 0x1, P2 ;  /* 0x00007f008d8d8a11 */ /* 0x000fe400010f0cb8 */
[C---:B------:R-:W-:Y:S01]  /*12780*/  HMMA.16816.F32.BF16 R24, R32.reuse, R26, RZ ;  /* 0x0000001a2018723c */ /* 0x040fe200000418ff */
[----:B------:R2:W-:Y:S03]  /*12790*/  @!P0 LDGSTS.E.BYPASS.LTC128B.128 [R212+0x2100], [R180.64], !P6 ;  /* 0x02100000b4d48fae */ /* 0x0005e6000f101d46 */
[C---:B------:R-:W-:Y:S04]  /*127a0*/  @!P0 LEA R100, P1, R2.reuse, c[0x0][0x1f8], 0x1 ;  /* 0x00007e0002648a11 */ /* 0x040fe800078208ff */
[C---:B----4-:R-:W-:Y:S01]  /*127b0*/  HMMA.16816.F32.BF16 R28, R32.reuse, R152, RZ ;  /* 0x00000098201c723c */ /* 0x050fe200000418ff */
[----:B------:R4:W-:Y:S03]  /*127c0*/  @!P0 LDGSTS.E.BYPASS.LTC128B.128 [R212+0x4100], [R176.64], !P5 ;  /* 0x04100000b0d48fae */ /* 0x0009e6000e901d46 */
[----:B------:R-:W-:Y:S04]  /*127d0*/  @!P0 LEA.HI.X R101, R2, c[0x0][0x1fc], R105, 0x1, P1 ;  /* 0x00007f0002658a11 */ /* 0x000fe800008f0c69 */
[----:B------:R-:W-:Y:S01]  /*127e0*/  HMMA.16816.F32.BF16 R32, R32, R154, RZ ;  /* 0x0000009a2020723c */ /* 0x000fe200000418ff */
[----:B------:R4:W-:Y:S07]  /*127f0*/  @!P0 LDGSTS.E.BYPASS.LTC128B.128 [R212+0x1100], [R178.64], !P4 ;  /* 0x01100000b2d48fae */ /* 0x0009ee000e101d46 */
[C---:B-1----:R-:W-:Y:S01]  /*12800*/  HMMA.16816.F32.BF16 R4, R156.reuse, R160, R4 ;  /* 0x000000a09c04723c */ /* 0x042fe20000041804 */
[----:B------:R-:W3:Y:S04]  /*12810*/  LDL R213, [R1+0x10] ;  /* 0x0000100001d57983 */ /* 0x000ee80000100800 */
[----:B------:R-:W3:Y:S03]  /*12820*/  LDL R190, [R1+0x4] ;  /* 0x0000040001be7983 */ /* 0x000ee60000100800 */
[C---:B------:R-:W-:Y:S01]  /*12830*/  HMMA.16816.F32.BF16 R8, R156.reuse, R162, R8 ;  /* 0x000000a29c08723c */ /* 0x040fe20000041808 */
[----:B------:R1:W-:Y:S07]  /*12840*/  @!P0 LDGSTS.E.BYPASS.LTC128B.128 [R212+0x3100], [R140.64], !P6 ;  /* 0x031000008cd48fae */ /* 0x0003ee000f101d46 */
[C---:B-----5:R-:W-:Y:S01]  /*12850*/  HMMA.16816.F32.BF16 R12, R156.reuse, R164, R12 ;  /* 0x000000a49c0c723c */ /* 0x060fe2000004180c */
[----:B------:R5:W-:Y:S07]  /*12860*/  @!P0 LDGSTS.E.BYPASS.LTC128B.128 [R212+0x5100], [R100.64], !P5 ;  /* 0x0510000064d48fae */ /* 0x000bee000e901d46 */
[C---:B------:R-:W-:Y:S01]  /*12870*/  HMMA.16816.F32.BF16 R16, R156.reuse, R166, R16 ;  /* 0x000000a69c10723c */ /* 0x040fe20000041810 */
[----:B------:R-:W-:Y:S07]  /*12880*/  LDSM.16.M88.4 R152, [R199] ;  /* 0x00000000c798783b */ /* 0x000fee0000000200 */
[C---:B--2---:R-:W-:Y:S01]  /*12890*/  HMMA.16816.F32.BF16 R20, R156.reuse, R168, R20 ;  /* 0x000000a89c14723c */ /* 0x044fe20000041814 */
[----:B----4-:R-:W2:Y:S07]  /*128a0*/  LDSM.16.M88.4 R176, [R195] ;  /* 0x00000000c3b0783b */ /* 0x010eae0000000200 */
[C---:B------:R-:W-:Y:S01]  /*128b0*/  HMMA.16816.F32.BF16 R24, R156.reuse, R170, R24 ;  /* 0x000000aa9c18723c */ /* 0x040fe20000041818 */
[----:B------:R-:W4:Y:S07]  /*128c0*/  LDSM.16.M88.4 R180, [R195+0x800] ;  /* 0x00080000c3b4783b */ /* 0x000f2e0000000200 */
[C---:B------:R-:W-:Y:S01]  /*128d0*/  HMMA.16816.F32.BF16 R28, R156.reuse, R172, R28 ;  /* 0x000000ac9c1c723c */ /* 0x040fe2000004181c */
[----:B------:R-:W0:Y:S07]  /*128e0*/  LDGDEPBAR ;  /* 0x00000000000079af */ /* 0x000e2e0000000000 */
[----:B------:R-:W-:Y:S01]  /*128f0*/  HMMA.16816.F32.BF16 R32, R156, R174, R32 ;  /* 0x000000ae9c20723c */ /* 0x000fe20000041820 */
[----:B------:R-:W1:Y:S08]  /*12900*/  LDSM.16.M88.4 R184, [R195+0x1000] ;  /* 0x00100000c3b8783b */ /* 0x000e700000000200 */
[----:B------:R-:W1:Y:S01]  /*12910*/  LDSM.16.M88.4 R160, [R195+0x1800] ;  /* 0x00180000c3a0783b */ /* 0x000e620000000200 */
[C---:B--2---:R-:W-:Y:S07]  /*12920*/  HMMA.16816.F32.BF16 R4, R152.reuse, R176, R4 ;  /* 0x000000b09804723c */ /* 0x044fee0000041804 */
[----:B------:R-:W-:Y:S01]  /*12930*/  LDSM.16.M88.4 R164, [R198] ;  /* 0x00000000c6a4783b */ /* 0x000fe20000000200 */
[C---:B------:R-:W-:Y:S07]  /*12940*/  HMMA.16816.F32.BF16 R8, R152.reuse, R178, R8 ;  /* 0x000000b29808723c */ /* 0x040fee0000041808 */
[----:B------:R-:W2:Y:S01]  /*12950*/  LDSM.16.M88.4 R168, [R192] ;  /* 0x00000000c0a8783b */ /* 0x000ea20000000200 */
[C---:B----4-:R-:W-:Y:S07]  /*12960*/  HMMA.16816.F32.BF16 R12, R152.reuse, R180, R12 ;  /* 0x000000b4980c723c */ /* 0x050fee000004180c */
[----:B------:R-:W4:Y:S01]  /*12970*/  LDSM.16.M88.4 R156, [R192+0x800] ;  /* 0x00080000c09c783b */ /* 0x000f220000000200 */
[C---:B------:R-:W-:Y:S07]  /*12980*/  HMMA.16816.F32.BF16 R16, R152.reuse, R182, R16 ;  /* 0x000000b69810723c */ /* 0x040fee0000041810 */
[----:B------:R-:W4:Y:S01]  /*12990*/  LDSM.16.M88.4 R172, [R192+0x1000] ;  /* 0x00100000c0ac783b */ /* 0x000f220000000200 */
[C---:B-1----:R-:W-:Y:S07]  /*129a0*/  HMMA.16816.F32.BF16 R20, R152.reuse, R184, R20 ;  /* 0x000000b89814723c */ /* 0x042fee0000041814 */
[----:B------:R-:W1:Y:S01]  /*129b0*/  LDSM.16.M88.4 R176, [R192+0x1800] ;  /* 0x00180000c0b0783b */ /* 0x000e620000000200 */
[C---:B------:R-:W-:Y:S07]  /*129c0*/  HMMA.16816.F32.BF16 R24, R152.reuse, R186, R24 ;  /* 0x000000ba9818723c */ /* 0x040fee0000041818 */
[----:B------:R-:W-:Y:S01]  /*129d0*/  LDSM.16.M88.4 R180, [R196+0x4000] ;  /* 0x00400000c4b4783b */ /* 0x000fe20000000200 */
[C---:B------:R-:W-:Y:S07]  /*129e0*/  HMMA.16816.F32.BF16 R28, R152.reuse, R160, R28 ;  /* 0x000000a0981c723c */ /* 0x040fee000004181c */
[----:B------:R-:W1:Y:S01]  /*129f0*/  LDSM.16.M88.4 R184, [R149+0x2000] ;  /* 0x0020000095b8783b */ /* 0x000e620000000200 */
[----:B------:R-:W-:Y:S07]  /*12a00*/  HMMA.16816.F32.BF16 R32, R152, R162, R32 ;  /* 0x000000a29820723c */ /* 0x000fee0000041820 */
[----:B------:R-:W1:Y:S01]  /*12a10*/  LDSM.16.M88.4 R152, [R149+0x2800] ;  /* 0x002800009598783b */ /* 0x000e620000000200 */
[C---:B--2---:R-:W-:Y:S07]  /*12a20*/  HMMA.16816.F32.BF16 R4, R164.reuse, R168, R4 ;  /* 0x000000a8a404723c */ /* 0x044fee0000041804 */
[----:B------:R-:W2:Y:S01]  /*12a30*/  LDSM.16.M88.4 R160, [R149+0x3000] ;  /* 0x0030000095a0783b */ /* 0x000ea20000000200 */
[C---:B------:R-:W-:Y:S07]  /*12a40*/  HMMA.16816.F32.BF16 R8, R164.reuse, R170, R8 ;  /* 0x000000aaa408723c */ /* 0x040fee0000041808 */
[----:B------:R-:W-:Y:S01]  /*12a50*/  LDSM.16.M88.4 R168, [R197+0x4000] ;  /* 0x00400000c5a8783b */ /* 0x000fe20000000200 */
[C---:B----4-:R-:W-:Y:S07]  /*12a60*/  HMMA.16816.F32.BF16 R12, R164.reuse, R156, R12 ;  /* 0x0000009ca40c723c */ /* 0x050fee000004180c */
[----:B------:R-:W4:Y:S01]  /*12a70*/  LDL R189, [R1+0x8] ;  /* 0x0000080001bd7983 */ /* 0x000f220000100800 */
[C---:B------:R-:W-:Y:S03]  /*12a80*/  HMMA.16816.F32.BF16 R16, R164.reuse, R158, R16 ;  /* 0x0000009ea410723c */ /* 0x040fe60000041810 */
[----:B------:R-:W2:Y:S05]  /*12a90*/  LDSM.16.M88.4 R156, [R149+0x3800] ;  /* 0x00380000959c783b */ /* 0x000eaa0000000200 */
[C---:B------:R-:W-:Y:S08]  /*12aa0*/  HMMA.16816.F32.BF16 R20, R164.reuse, R172, R20 ;  /* 0x000000aca414723c */ /* 0x040ff00000041814 */
[C---:B------:R-:W-:Y:S01]  /*12ab0*/  HMMA.16816.F32.BF16 R24, R164.reuse, R174, R24 ;  /* 0x000000aea418723c */ /* 0x040fe20000041818 */
[----:B------:R-:W2:Y:S07]  /*12ac0*/  LDSM.16.M88.4 R172, [R208] ;  /* 0x00000000d0ac783b */ /* 0x000eae0000000200 */
[C---:B-1----:R-:W-:Y:S08]  /*12ad0*/  HMMA.16816.F32.BF16 R28, R164.reuse, R176, R28 ;  /* 0x000000b0a41c723c */ /* 0x042ff0000004181c */
[----:B------:R-:W-:Y:S01]  /*12ae0*/  HMMA.16816.F32.BF16 R32, R164, R178, R32 ;  /* 0x000000b2a420723c */ /* 0x000fe20000041820 */
[----:B------:R-:W-:Y:S07]  /*12af0*/  LDSM.16.M88.4 R164, [R206] ;  /* 0x00000000cea4783b */ /* 0x000fee0000000200 */
[C---:B------:R-:W-:Y:S01]  /*12b00*/  HMMA.16816.F32.BF16 R4, R180.reuse, R184, R4 ;  /* 0x000000b8b404723c */ /* 0x040fe20000041804 */
[----:B------:R-:W-:Y:S07]  /*12b10*/  LDSM.16.M88.4 R176, [R199+0x4000] ;  /* 0x00400000c7b0783b */ /* 0x000fee0000000200 */
[C---:B------:R-:W-:Y:S01]  /*12b20*/  HMMA.16816.F32.BF16 R8, R180.reuse, R186, R8 ;  /* 0x000000bab408723c */ /* 0x040fe20000041808 */
[----:B------:R-:W-:Y:S07]  /*12b30*/  LDSM.16.M88.4 R184, [R195+0x2000] ;  /* 0x00200000c3b8783b */ /* 0x000fee0000000200 */
[C---:B------:R-:W-:Y:S08]  /*12b40*/  HMMA.16816.F32.BF16 R12, R180.reuse, R152, R12 ;  /* 0x00000098b40c723c */ /* 0x040ff0000004180c */
[C---:B------:R-:W-:Y:S01]  /*12b50*/  HMMA.16816.F32.BF16 R16, R180.reuse, R154, R16 ;  /* 0x0000009ab410723c */ /* 0x040fe20000041810 */
[----:B------:R-:W1:Y:S07]  /*12b60*/  LDSM.16.M88.4 R152, [R207] ;  /* 0x00000000cf98783b */ /* 0x000e6e0000000200 */
[C---:B--2---:R-:W-:Y:S08]  /*12b70*/  HMMA.16816.F32.BF16 R20, R180.reuse, R160, R20 ;  /* 0x000000a0b414723c */ /* 0x044ff00000041814 */
[C---:B------:R-:W-:Y:S01]  /*12b80*/  HMMA.16816.F32.BF16 R24, R180.reuse, R162, R24 ;  /* 0x000000a2b418723c */ /* 0x040fe20000041818 */
[----:B------:R-:W2:Y:S07]  /*12b90*/  LDSM.16.M88.4 R160, [R205] ;  /* 0x00000000cda0783b */ /* 0x000eae0000000200 */
[C---:B------:R-:W-:Y:S08]  /*12ba0*/  HMMA.16816.F32.BF16 R28, R180.reuse, R156, R28 ;  /* 0x0000009cb41c723c */ /* 0x040ff0000004181c */
[----:B------:R-:W-:Y:S01]  /*12bb0*/  HMMA.16816.F32.BF16 R32, R180, R158, R32 ;  /* 0x0000009eb420723c */ /* 0x000fe20000041820 */
[----:B------:R-:W2:Y:S07]  /*12bc0*/  LDSM.16.M88.4 R156, [R195+0x2800] ;  /* 0x00280000c39c783b */ /* 0x000eae0000000200 */
[C---:B------:R-:W-:Y:S01]  /*12bd0*/  HMMA.16816.F32.BF16 R4, R168.reuse, R172, R4 ;  /* 0x000000aca804723c */ /* 0x040fe20000041804 */
[----:B------:R-:W2:Y:S07]  /*12be0*/  LDSM.16.M88.4 R180, [R195+0x3000] ;  /* 0x00300000c3b4783b */ /* 0x000eae0000000200 */
        /* <DEDUP_REMOVED lines=8> */
[C---:B--2---:R-:W-:Y:S08]  /*12c70*/  HMMA.16816.F32.BF16 R28, R168.reuse, R160, R28 ;  /* 0x000000a0a81c723c */ /* 0x044ff0000004181c */
[----:B------:R-:W-:Y:S01]  /*12c80*/  HMMA.16816.F32.BF16 R32, R168, R162, R32 ;  /* 0x000000a2a820723c */ /* 0x000fe20000041820 */
[----:B------:R-:W1:Y:S07]  /*12c90*/  LDSM.16.M88.4 R160, [R192+0x2000] ;  /* 0x00200000c0a0783b */ /* 0x000e6e0000000200 */
[C---:B------:R-:W-:Y:S01]  /*12ca0*/  HMMA.16816.F32.BF16 R4, R176.reuse, R184, R4 ;  /* 0x000000b8b004723c */ /* 0x040fe20000041804 */
[----:B------:R-:W2:Y:S07]  /*12cb0*/  LDSM.16.M88.4 R168, [R192+0x3000] ;  /* 0x00300000c0a8783b */ /* 0x000eae0000000200 */
[C---:B------:R-:W-:Y:S01]  /*12cc0*/  HMMA.16816.F32.BF16 R8, R176.reuse, R186, R8 ;  /* 0x000000bab008723c */ /* 0x040fe20000041808 */
[----:B------:R-:W1:Y:S07]  /*12cd0*/  LDSM.16.M88.4 R184, [R192+0x3800] ;  /* 0x00380000c0b8783b */ /* 0x000e6e0000000200 */
[C---:B------:R-:W-:Y:S08]  /*12ce0*/  HMMA.16816.F32.BF16 R12, R176.reuse, R156, R12 ;  /* 0x0000009cb00c723c */ /* 0x040ff0000004180c */
[C---:B------:R-:W-:Y:S01]  /*12cf0*/  HMMA.16816.F32.BF16 R16, R176.reuse, R158, R16 ;  /* 0x0000009eb010723c */ /* 0x040fe20000041810 */
[----:B------:R-:W-:Y:S07]  /*12d00*/  LDSM.16.M88.4 R156, [R196+0x8000] ;  /* 0x00800000c49c783b */ /* 0x000fee0000000200 */
[C---:B------:R-:W-:Y:S08]  /*12d10*/  HMMA.16816.F32.BF16 R20, R176.reuse, R180, R20 ;  /* 0x000000b4b014723c */ /* 0x040ff00000041814 */
[C---:B------:R-:W-:Y:S01]  /*12d20*/  HMMA.16816.F32.BF16 R24, R176.reuse, R182, R24 ;  /* 0x000000b6b018723c */ /* 0x040fe20000041818 */
[----:B------:R-:W2:Y:S07]  /*12d30*/  LDSM.16.M88.4 R180, [R149+0x4000] ;  /* 0x0040000095b4783b */ /* 0x000eae0000000200 */
[C---:B---3--:R-:W-:Y:S08]  /*12d40*/  HMMA.16816.F32.BF16 R28, R176.reuse, R172, R28 ;  /* 0x000000acb01c723c */ /* 0x048ff0000004181c */
[----:B------:R-:W-:Y:S01]  /*12d50*/  HMMA.16816.F32.BF16 R32, R176, R174, R32 ;  /* 0x000000aeb020723c */ /* 0x000fe20000041820 */
[----:B------:R-:W3:Y:S07]  /*12d60*/  LDSM.16.M88.4 R172, [R149+0x4800] ;  /* 0x0048000095ac783b */ /* 0x000eee0000000200 */
[C---:B-1----:R-:W-:Y:S01]  /*12d70*/  HMMA.16816.F32.BF16 R4, R152.reuse, R160, R4 ;  /* 0x000000a09804723c */ /* 0x042fe20000041804 */
[----:B------:R-:W1:Y:S07]  /*12d80*/  LDSM.16.M88.4 R176, [R149+0x5000] ;  /* 0x0050000095b0783b */ /* 0x000e6e0000000200 */
[C---:B------:R-:W-:Y:S01]  /*12d90*/  HMMA.16816.F32.BF16 R8, R152.reuse, R162, R8 ;  /* 0x000000a29808723c */ /* 0x040fe20000041808 */
[----:B------:R-:W1:Y:S07]  /*12da0*/  LDSM.16.M88.4 R160, [R149+0x5800] ;  /* 0x0058000095a0783b */ /* 0x000e6e0000000200 */
[C---:B------:R-:W-:Y:S08]  /*12db0*/  HMMA.16816.F32.BF16 R12, R152.reuse, R164, R12 ;  /* 0x000000a4980c723c */ /* 0x040ff0000004180c */
[C---:B------:R-:W-:Y:S01]  /*12dc0*/  HMMA.16816.F32.BF16 R16, R152.reuse, R166, R16 ;  /* 0x000000a69810723c */ /* 0x040fe20000041810 */
[----:B------:R-:W-:Y:S07]  /*12dd0*/  LDSM.16.M88.4 R164, [R197+0x8000] ;  /* 0x00800000c5a4783b */ /* 0x000fee0000000200 */
[C---:B--2---:R-:W-:Y:S08]  /*12de0*/  HMMA.16816.F32.BF16 R20, R152.reuse, R168, R20 ;  /* 0x000000a89814723c */ /* 0x044ff00000041814 */
[C---:B------:R-:W-:Y:S01]  /*12df0*/  HMMA.16816.F32.BF16 R24, R152.reuse, R170, R24 ;  /* 0x000000aa9818723c */ /* 0x040fe20000041818 */
[----:B------:R-:W2:Y:S07]  /*12e00*/  LDSM.16.M88.4 R168, [R204] ;  /* 0x00000000cca8783b */ /* 0x000eae0000000200 */
[C---:B------:R-:W-:Y:S08]  /*12e10*/  HMMA.16816.F32.BF16 R28, R152.reuse, R184, R28 ;  /* 0x000000b8981c723c */ /* 0x040ff0000004181c */
[----:B------:R-:W-:Y:S01]  /*12e20*/  HMMA.16816.F32.BF16 R32, R152, R186, R32 ;  /* 0x000000ba9820723c */ /* 0x000fe20000041820 */
[----:B------:R-:W2:Y:S07]  /*12e30*/  LDSM.16.M88.4 R152, [R203] ;  /* 0x00000000cb98783b */ /* 0x000eae0000000200 */
[C---:B------:R-:W-:Y:S01]  /*12e40*/  HMMA.16816.F32.BF16 R4, R156.reuse, R180, R4 ;  /* 0x000000b49c04723c */ /* 0x040fe20000041804 */
[----:B------:R-:W2:Y:S07]  /*12e50*/  LDSM.16.M88.4 R184, [R202] ;  /* 0x00000000cab8783b */ /* 0x000eae0000000200 */
[C---:B------:R-:W-:Y:S01]  /*12e60*/  HMMA.16816.F32.BF16 R8, R156.reuse, R182, R8 ;  /* 0x000000b69c08723c */ /* 0x040fe20000041808 */
[----:B------:R-:W-:Y:S07]  /*12e70*/  LDSM.16.M88.4 R180, [R195+0x4000] ;  /* 0x00400000c3b4783b */ /* 0x000fee0000000200 */
[C---:B---3--:R-:W-:Y:S08]  /*12e80*/  HMMA.16816.F32.BF16 R12, R156.reuse, R172, R12 ;  /* 0x000000ac9c0c723c */ /* 0x048ff0000004180c */
[C---:B------:R-:W-:Y:S01]  /*12e90*/  HMMA.16816.F32.BF16 R16, R156.reuse, R174, R16 ;  /* 0x000000ae9c10723c */ /* 0x040fe20000041810 */
[----:B------:R-:W3:Y:S07]  /*12ea0*/  LDSM.16.M88.4 R172, [R201] ;  /* 0x00000000c9ac783b */ /* 0x000eee0000000200 */
[C---:B-1----:R-:W-:Y:S08]  /*12eb0*/  HMMA.16816.F32.BF16 R20, R156.reuse, R176, R20 ;  /* 0x000000b09c14723c */ /* 0x042ff00000041814 */
[C---:B------:R-:W-:Y:S01]  /*12ec0*/  HMMA.16816.F32.BF16 R24, R156.reuse, R178, R24 ;  /* 0x000000b29c18723c */ /* 0x040fe20000041818 */
[----:B------:R-:W1:Y:S07]  /*12ed0*/  LDSM.16.M88.4 R176, [R199+0x8000] ;  /* 0x00800000c7b0783b */ /* 0x000e6e0000000200 */
[C---:B------:R-:W-:Y:S08]  /*12ee0*/  HMMA.16816.F32.BF16 R28, R156.reuse, R160, R28 ;  /* 0x000000a09c1c723c */ /* 0x040ff0000004181c */
[----:B------:R-:W-:Y:S01]  /*12ef0*/  HMMA.16816.F32.BF16 R32, R156, R162, R32 ;  /* 0x000000a29c20723c */ /* 0x000fe20000041820 */
[----:B------:R-:W-:Y:S07]  /*12f00*/  LDSM.16.M88.4 R156, [R195+0x5000] ;  /* 0x00500000c39c783b */ /* 0x000fee0000000200 */
[C---:B--2---:R-:W-:Y:S01]  /*12f10*/  HMMA.16816.F32.BF16 R4, R164.reuse, R168, R4 ;  /* 0x000000a8a404723c */ /* 0x044fe20000041804 */
[----:B------:R-:W-:Y:S07]  /*12f20*/  LDSM.16.M88.4 R160, [R195+0x5800] ;  /* 0x00580000c3a0783b */ /* 0x000fee0000000200 */
[C---:B------:R-:W-:Y:S01]  /*12f30*/  HMMA.16816.F32.BF16 R8, R164.reuse, R170, R8 ;  /* 0x000000aaa408723c */ /* 0x040fe20000041808 */
[----:B------:R-:W-:Y:S07]  /*12f40*/  LDSM.16.M88.4 R168, [R198+0x8000] ;  /* 0x00800000c6a8783b */ /* 0x000fee0000000200 */
[C---:B------:R-:W-:Y:S08]  /*12f50*/  HMMA.16816.F32.BF16 R12, R164.reuse, R152, R12 ;  /* 0x00000098a40c723c */ /* 0x040ff0000004180c */
[C---:B------:R-:W-:Y:S01]  /*12f60*/  HMMA.16816.F32.BF16 R16, R164.reuse, R154, R16 ;  /* 0x0000009aa410723c */ /* 0x040fe20000041810 */
[----:B------:R-:W2:Y:S07]  /*12f70*/  LDSM.16.M88.4 R152, [R195+0x4800] ;  /* 0x00480000c398783b */ /* 0x000eae0000000200 */
[C---:B------:R-:W-:Y:S08]  /*12f80*/  HMMA.16816.F32.BF16 R20, R164.reuse, R184, R20 ;  /* 0x000000b8a414723c */ /* 0x040ff00000041814 */
[C---:B------:R-:W-:Y:S01]  /*12f90*/  HMMA.16816.F32.BF16 R24, R164.reuse, R186, R24 ;  /* 0x000000baa418723c */ /* 0x040fe20000041818 */
[----:B------:R-:W4:Y:S07]  /*12fa0*/  LDSM.16.M88.4 R184, [R192+0x4000] ;  /* 0x00400000c0b8783b */ /* 0x000f2e0000000200 */
[C---:B---3--:R-:W-:Y:S08]  /*12fb0*/  HMMA.16816.F32.BF16 R28, R164.reuse, R172, R28 ;  /* 0x000000aca41c723c */ /* 0x048ff0000004181c */
[----:B------:R-:W-:Y:S08]  /*12fc0*/  HMMA.16816.F32.BF16 R32, R164, R174, R32 ;  /* 0x000000aea420723c */ /* 0x000ff00000041820 */
[C---:B-1----:R-:W-:Y:S08]  /*12fd0*/  HMMA.16816.F32.BF16 R4, R176.reuse, R180, R4 ;  /* 0x000000b4b004723c */ /* 0x042ff00000041804 */
[C---:B------:R-:W-:Y:S08]  /*12fe0*/  HMMA.16816.F32.BF16 R8, R176.reuse, R182, R8 ;  /* 0x000000b6b008723c */ /* 0x040ff00000041808 */
[C---:B--2---:R-:W-:Y:S08]  /*12ff0*/  HMMA.16816.F32.BF16 R12, R176.reuse, R152, R12 ;  /* 0x00000098b00c723c */ /* 0x044ff0000004180c */
[C---:B------:R-:W-:Y:S01]  /*13000*/  HMMA.16816.F32.BF16 R16, R176.reuse, R154, R16 ;  /* 0x0000009ab010723c */ /* 0x040fe20000041810 */
[----:B------:R-:W1:Y:S07]  /*13010*/  LDSM.16.M88.4 R152, [R192+0x4800] ;  /* 0x00480000c098783b */ /* 0x000e6e0000000200 */
[C---:B------:R-:W-:Y:S08]  /*13020*/  HMMA.16816.F32.BF16 R20, R176.reuse, R156, R20 ;  /* 0x0000009cb014723c */ /* 0x040ff00000041814 */
[C---:B------:R-:W-:Y:S08]  /*13030*/  HMMA.16816.F32.BF16 R24, R176.reuse, R158, R24 ;  /* 0x0000009eb018723c */ /* 0x040ff00000041818 */
[C---:B------:R-:W-:Y:S08]  /*13040*/  HMMA.16816.F32.BF16 R28, R176.reuse, R160, R28 ;  /* 0x000000a0b01c723c */ /* 0x040ff0000004181c */
[----:B------:R-:W-:Y:S08]  /*13050*/  HMMA.16816.F32.BF16 R32, R176, R162, R32 ;  /* 0x000000a2b020723c */ /* 0x000ff00000041820 */
[C---:B----4-:R-:W-:Y:S08]  /*13060*/  HMMA.16816.F32.BF16 R4, R168.reuse, R184, R4 ;  /* 0x000000b8a804723c */ /* 0x050ff00000041804 */
[C---:B------:R-:W-:Y:S08]  /*13070*/  HMMA.16816.F32.BF16 R8, R168.reuse, R186, R8 ;  /* 0x000000baa808723c */ /* 0x040ff00000041808 */
[C---:B-1----:R-:W-:Y:S08]  /*13080*/  HMMA.16816.F32.BF16 R12, R168.reuse, R152, R12 ;  /* 0x00000098a80c723c */ /* 0x042ff0000004180c */
[C---:B------:R-:W-:Y:S04]  /*13090*/  HMMA.16816.F32.BF16 R16, R168.reuse, R154, R16 ;  /* 0x0000009aa810723c */ /* 0x040fe80000041810 */
[----:B------:R-:W-:Y:S04]  /*130a0*/  FMUL.FTZ R0, R4, c[0x0][0x320] ;  /* 0x0000c80004007a20 */ /* 0x000fe80000410000 */
[----:B------:R1:W-:Y:S01]  /*130b0*/  MUFU.TANH R161, R0 ;  /* 0x0000000000a17308 */ /* 0x0003e20000002400 */
[----:B------:R-:W-:Y:S09]  /*130c0*/  FMUL.FTZ R2, R11, c[0x0][0x320] ;  /* 0x0000c8000b027a20 */ /* 0x000ff20000410000 */
[----:B------:R-:W-:Y:S01]  /*130d0*/  MUFU.TANH R152, R2 ;  /* 0x0000000200987308 */ /* 0x000fe20000002400 */
[----:B-1----:R-:W-:Y:S09]  /*130e0*/  FMUL.FTZ R0, R5, c[0x0][0x320] ;  /* 0x0000c80005007a20 */ /* 0x002ff20000410000 */
[----:B------:R1:W2:Y:S02]  /*130f0*/  MUFU.TANH R160, R0 ;  /* 0x0000000000a07308 */ /* 0x0002a40000002400 */
[----:B-1----:R-:W-:Y:S08]  /*13100*/  FMUL.FTZ R0, R6, c[0x0][0x320] ;  /* 0x0000c80006007a20 */ /* 0x002ff00000410000 */
[----:B------:R1:W-:Y:S02]  /*13110*/  MUFU.TANH R159, R0 ;  /* 0x00000000009f7308 */ /* 0x0003e40000002400 */
[----:B-1----:R-:W-:Y:S02]  /*13120*/  FMUL.FTZ R0, R7, c[0x0][0x320] ;  /* 0x0000c80007007a20 */ /* 0x002fe40000410000 */
[----:B------:R-:W1:Y:S06]  /*13130*/  LDSM.16.M88.4 R4, [R192+0x5000] ;  /* 0x00500000c004783b */ /* 0x000e6c0000000200 */
[----:B------:R3:W-:Y:S02]  /*13140*/  MUFU.TANH R158, R0 ;  /* 0x00000000009e7308 */ /* 0x0007e40000002400 */
[----:B---3--:R-:W-:Y:S08]  /*13150*/  FMUL.FTZ R0, R8, c[0x0][0x320] ;  /* 0x0000c80008007a20 */ /* 0x008ff00000410000 */
[----:B------:R3:W4:Y:S01]  /*13160*/  MUFU.TANH R157, R0 ;  /* 0x00000000009d7308 */ /* 0x0007220000002400 */
[C---:B-1----:R-:W-:Y:S07]  /*13170*/  HMMA.16816.F32.BF16 R20, R168.reuse, R4, R20 ;  /* 0x00000004a814723c */ /* 0x042fee0000041814 */
[----:B------:R-:W-:Y:S01]  /*13180*/  MOV R5, 0xffffffc0 ;  /* 0xffffffc000057802 */ /* 0x000fe20000000f00 */
[C---:B------:R-:W-:Y:S04]  /*13190*/  HMMA.16816.F32.BF16 R24, R168.reuse, R6, R24 ;  /* 0x00000006a818723c */ /* 0x040fe80000041818 */
[----:B---3--:R-:W-:Y:S04]  /*131a0*/  FMUL.FTZ R0, R9, c[0x0][0x320] ;  /* 0x0000c80009007a20 */ /* 0x008fe80000410000 */
[----:B------:R1:W3:Y:S08]  /*131b0*/  MUFU.TANH R156, R0 ;  /* 0x00000000009c7308 */ /* 0x0002f00000002400 */
[----:B------:R-:W-:Y:S04]  /*131c0*/  FMUL.FTZ R4, R21, c[0x0][0x320] ;  /* 0x0000c80015047a20 */ /* 0x000fe80000410000 */
[----:B------:R-:W-:Y:S01]  /*131d0*/  MUFU.TANH R6, R4 ;  /* 0x0000000400067308 */ /* 0x000fe20000002400 */
[----:B-1----:R-:W-:Y:S02]  /*131e0*/  FMUL.FTZ R0, R10, c[0x0][0x320] ;  /* 0x0000c8000a007a20 */ /* 0x002fe40000410000 */
[----:B------:R-:W1:Y:S01]  /*131f0*/  LDSM.16.M88.4 R8, [R192+0x5800] ;  /* 0x00580000c008783b */ /* 0x000e620000000200 */
[----:B------:R-:W-:Y:S06]  /*13200*/  DEPBAR.LE SB0, 0x0 ;  /* 0x000080000000791a */ /* 0x000fec0000000000 */
[----:B------:R2:W-:Y:S01]  /*13210*/  MUFU.TANH R153, R0 ;  /* 0x0000000000997308 */ /* 0x0005e20000002400 */
[----:B------:R-:W-:Y:S01]  /*13220*/  BAR.SYNC.DEFER_BLOCKING 0x0 ;  /* 0x0000000000007b1d */ /* 0x000fe20000010000 */
[----:B--2---:R-:W-:Y:S08]  /*13230*/  FMUL.FTZ R0, R12, c[0x0][0x320] ;  /* 0x0000c8000c007a20 */ /* 0x004ff00000410000 */
[----:B------:R2:W2:Y:S01]  /*13240*/  MUFU.TANH R141, R0 ;  /* 0x00000000008d7308 */ /* 0x0004a20000002400 */
[C---:B-1----:R-:W-:Y:S08]  /*13250*/  HMMA.16816.F32.BF16 R28, R168.reuse, R8, R28 ;  /* 0x00000008a81c723c */ /* 0x042ff0000004181c */
[----:B------:R-:W-:Y:S04]  /*13260*/  HMMA.16816.F32.BF16 R32, R168, R10, R32 ;  /* 0x0000000aa820723c */ /* 0x000fe80000041820 */
[----:B--2---:R-:W-:Y:S04]  /*13270*/  FMUL.FTZ R0, R13, c[0x0][0x320] ;  /* 0x0000c8000d007a20 */ /* 0x004fe80000410000 */
[----:B------:R1:W-:Y:S04]  /*13280*/  MUFU.TANH R140, R0 ;  /* 0x00000000008c7308 */ /* 0x0003e80000002400 */
[----:B-1----:R-:W-:Y:S06]  /*13290*/  FMUL.FTZ R0, R14, c[0x0][0x320] ;  /* 0x0000c8000e007a20 */ /* 0x002fec0000410000 */
[----:B------:R1:W-:Y:S02]  /*132a0*/  MUFU.TANH R105, R0 ;  /* 0x0000000000697308 */ /* 0x0003e40000002400 */
[----:B-1----:R-:W-:Y:S08]  /*132b0*/  FMUL.FTZ R0, R15, c[0x0][0x320] ;  /* 0x0000c8000f007a20 */ /* 0x002ff00000410000 */
[----:B-----5:R1:W-:Y:S02]  /*132c0*/  MUFU.TANH R101, R0 ;  /* 0x0000000000657308 */ /* 0x0203e40000002400 */
[----:B-1----:R-:W-:Y:S08]  /*132d0*/  FMUL.FTZ R0, R16, c[0x0][0x320] ;  /* 0x0000c80010007a20 */ /* 0x002ff00000410000 */
[----:B------:R1:W2:Y:S02]  /*132e0*/  MUFU.TANH R13, R0 ;  /* 0x00000000000d7308 */ /* 0x0002a40000002400 */
[----:B-1----:R-:W-:Y:S08]  /*132f0*/  FMUL.FTZ R0, R17, c[0x0][0x320] ;  /* 0x0000c80011007a20 */ /* 0x002ff00000410000 */
[----:B------:R1:W-:Y:S02]  /*13300*/  MUFU.TANH R100, R0 ;  /* 0x0000000000647308 */ /* 0x0003e40000002400 */
[----:B-1----:R-:W-:Y:S08]  /*13310*/  FMUL.FTZ R0, R18, c[0x0][0x320] ;  /* 0x0000c80012007a20 */ /* 0x002ff00000410000 */
[----:B------:R1:W5:Y:S02]  /*13320*/  MUFU.TANH R17, R0 ;  /* 0x0000000000117308 */ /* 0x0003640000002400 */
[----:B-1----:R-:W-:Y:S08]  /*13330*/  FMUL.FTZ R0, R19, c[0x0][0x320] ;  /* 0x0000c80013007a20 */ /* 0x002ff00000410000 */
[----:B------:R1:W1:Y:S02]  /*13340*/  MUFU.TANH R16, R0 ;  /* 0x0000000000107308 */ /* 0x0002640000002400 */
[----:B-1----:R-:W-:Y:S08]  /*13350*/  FMUL.FTZ R0, R20, c[0x0][0x320] ;  /* 0x0000c80014007a20 */ /* 0x002ff00000410000 */
[----:B------:R1:W-:Y:S02]  /*13360*/  MUFU.TANH R18, R0 ;  /* 0x0000000000127308 */ /* 0x0003e40000002400 */
[----:B-1----:R-:W-:Y:S02]  /*13370*/  IADD3 R0, R213, R249, RZ ;  /* 0x000000f9d5007210 */ /* 0x002fe40007ffe0ff */
[----:B------:R-:W-:Y:S03]  /*13380*/  IADD3 R213, R188, -0x1, RZ ;  /* 0xffffffffbcd57810 */ /* 0x000fe60007ffe0ff */
[----:B------:R-:W-:Y:S05]  /*13390*/  @P3 IMAD.HI.U32 R2, R0, c[0x0][0x2c8], RZ ;  /* 0x0000b20000023a27 */ /* 0x000fea00078e00ff */
[----:B------:R-:W-:Y:S01]  /*133a0*/  @P3 SHF.R.U32.HI R0, RZ, c[0x0][0x2cc], R2 ;  /* 0x0000b300ff003a19 */ /* 0x000fe20000011602 */
[----:B------:R-:W-:Y:S04]  /*133b0*/  FMUL.FTZ R2, R22, c[0x0][0x320] ;  /* 0x0000c80016027a20 */ /* 0x000fe80000410000 */
[----:B------:R1:W-:Y:S01]  /*133c0*/  MUFU.TANH R154, R2 ;  /* 0x00000002009a7308 */ /* 0x0003e20000002400 */
[----:B------:R-:W-:Y:S08]  /*133d0*/  SHFL.IDX PT, R4, R0, 0x1, 0x1c1f ;  /* 0x003c1f0000047f89 */ /* 0x000ff000000e0000 */
[----:B-1----:R1:W2:Y:S02]  /*133e0*/  SHFL.IDX PT, R2, R0, RZ, 0x1c1f ;  /* 0x001c1fff00027589 */ /* 0x0022a400000e0000 */
[----:B-1----:R-:W-:Y:S04]  /*133f0*/  FMUL.FTZ R0, R23, c[0x0][0x320] ;  /* 0x0000c80017007a20 */ /* 0x002fe80000410000 */
[----:B------:R1:W-:Y:S02]  /*13400*/  MUFU.TANH R19, R0 ;  /* 0x0000000000137308 */ /* 0x0003e40000002400 */
[----:B-1----:R-:W-:Y:S02]  /*13410*/  IMAD R0, R188, R5, 0x1 ;  /* 0x00000001bc007424 */ /* 0x002fe400078e0205 */
[----:B------:R-:W-:Y:S03]  /*13420*/  FMUL.FTZ R5, R24, c[0x0][0x320] ;  /* 0x0000c80018057a20 */ /* 0x000fe60000410000 */
[----:B------:R-:W-:Y:S03]  /*13430*/  IADD3 R0, R190, R0, -R241 ;  /* 0x00000000be007210 */ /* 0x000fe60007ffe8f1 */
[----:B------:R1:W1:Y:S02]  /*13440*/  MUFU.TANH R12, R5 ;  /* 0x00000005000c7308 */ /* 0x0002640000002400 */
[----:B------:R-:W-:Y:S05]  /*13450*/  IMAD.IADD R0, R0, 0x1, -R189 ;  /* 0x0000000100007824 */ /* 0x000fea00078e0abd */
[C---:B--2---:R-:W-:Y:S02]  /*13460*/  IADD3 R2, R0.reuse, R2, RZ ;  /* 0x0000000200027210 */ /* 0x044fe40007ffe0ff */
[----:B------:R-:W-:Y:S01]  /*13470*/  IADD3 R0, R0, R4, RZ ;  /* 0x0000000400007210 */ /* 0x000fe20007ffe0ff */
[----:B------:R-:W-:Y:S01]  /*13480*/  FMUL.FTZ R4, R26, c[0x0][0x320] ;  /* 0x0000c8001a047a20 */ /* 0x000fe20000410000 */
[C---:B------:R-:W-:Y:S02]  /*13490*/  ISETP.GT.AND P2, PT, R2.reuse, 0x1, PT ;  /* 0x000000010200780c */ /* 0x040fe40003f44270 */
[----:B------:R-:W-:Y:S01]  /*134a0*/  ISETP.GT.AND P3, PT, R2, 0x8, PT ;  /* 0x000000080200780c */ /* 0x000fe20003f64270 */
[----:B------:R2:W-:Y:S01]  /*134b0*/  MUFU.TANH R15, R4 ;  /* 0x00000004000f7308 */ /* 0x0005e20000002400 */
[----:B------:R-:W-:Y:S02]  /*134c0*/  FSEL R21, R160, -INF , P2 ;  /* 0xff800000a0157808 */ /* 0x000fe40001000000 */
[----:B----4-:R-:W-:Y:S02]  /*134d0*/  FSEL R22, R157, -INF , P3 ;  /* 0xff8000009d167808 */ /* 0x010fe40001800000 */
[C---:B------:R-:W-:Y:S02]  /*134e0*/  ISETP.GT.AND P0, PT, R2.reuse, RZ, PT ;  /* 0x000000ff0200720c */ /* 0x040fe40003f04270 */
[C---:B------:R-:W-:Y:S01]  /*134f0*/  ISETP.GT.AND P2, PT, R2.reuse, 0x9, PT ;  /* 0x000000090200780c */ /* 0x040fe20003f44270 */
[----:B-1----:R-:W-:Y:S01]  /*13500*/  FMUL.FTZ R5, R25, c[0x0][0x320] ;  /* 0x0000c80019057a20 */ /* 0x002fe20000410000 */
[----:B------:R-:W-:Y:S02]  /*13510*/  ISETP.GT.AND P3, PT, R2, 0x10, PT ;  /* 0x000000100200780c */ /* 0x000fe40003f64270 */
[----:B------:R-:W-:Y:S01]  /*13520*/  ISETP.GT.AND P1, PT, R0, RZ, PT ;  /* 0x000000ff0000720c */ /* 0x000fe20003f24270 */
[----:B------:R1:W-:Y:S01]  /*13530*/  MUFU.TANH R8, R5 ;  /* 0x0000000500087308 */ /* 0x0003e20000002400 */
[----:B------:R-:W-:Y:S02]  /*13540*/  FSEL R20, R161, -INF , P0 ;  /* 0xff800000a1147808 */ /* 0x000fe40000000000 */
[----:B---3--:R-:W-:Y:S02]  /*13550*/  FSEL R23, R156, -INF , P2 ;  /* 0xff8000009c177808 */ /* 0x008fe40001000000 */
[----:B------:R-:W-:Y:S02]  /*13560*/  FSEL R156, R141, -INF , P3 ;  /* 0xff8000008d9c7808 */ /* 0x000fe40001800000 */
[----:B------:R-:W-:Y:S02]  /*13570*/  ISETP.GT.AND P3, PT, R2, 0x18, PT ;  /* 0x000000180200780c */ /* 0x000fe40003f64270 */
[----:B------:R-:W-:Y:S02]  /*13580*/  ISETP.GT.AND P0, PT, R0, 0x1, PT ;  /* 0x000000010000780c */ /* 0x000fe40003f04270 */
[----:B------:R-:W-:Y:S01]  /*13590*/  FSEL R26, R159, -INF , P1 ;  /* 0xff8000009f1a7808 */ /* 0x000fe20000800000 */
[----:B--2---:R-:W-:Y:S01]  /*135a0*/  FMUL.FTZ R4, R28, c[0x0][0x320] ;  /* 0x0000c8001c047a20 */ /* 0x004fe20000410000 */
[----:B------:R-:W-:Y:S02]  /*135b0*/  ISETP.GT.AND P1, PT, R0, 0x8, PT ;  /* 0x000000080000780c */ /* 0x000fe40003f24270 */
[----:B------:R-:W-:Y:S01]  /*135c0*/  FSEL R25, R158, -INF , P0 ;  /* 0xff8000009e197808 */ /* 0x000fe20000000000 */
[----:B------:R2:W3:Y:S01]  /*135d0*/  MUFU.TANH R7, R4 ;  /* 0x0000000400077308 */ /* 0x0004e20000002400 */
[----:B------:R-:W-:Y:S02]  /*135e0*/  FSEL R158, R13, -INF , P3 ;  /* 0xff8000000d9e7808 */ /* 0x000fe40001800000 */
[----:B------:R-:W-:Y:S02]  /*135f0*/  FSEL R24, R153, -INF , P1 ;  /* 0xff80000099187808 */ /* 0x000fe40000800000 */
[C---:B------:R-:W-:Y:S02]  /*13600*/  ISETP.GT.AND P1, PT, R0.reuse, 0x10, PT ;  /* 0x000000100000780c */ /* 0x040fe40003f24270 */
[C---:B------:R-:W-:Y:S01]  /*13610*/  ISETP.GT.AND P0, PT, R0.reuse, 0x9, PT ;  /* 0x000000090000780c */ /* 0x040fe20003f04270 */
[----:B-1----:R-:W-:Y:S01]  /*13620*/  FMUL.FTZ R5, R27, c[0x0][0x320] ;  /* 0x0000c8001b057a20 */ /* 0x002fe20000410000 */
[----:B------:R-:W-:Y:S02]  /*13630*/  FSEL R160, R105, -INF , P1 ;  /* 0xff80000069a07808 */ /* 0x000fe40000800000 */
[----:B------:R-:W-:Y:S01]  /*13640*/  ISETP.GT.AND P1, PT, R0, 0x18, PT ;  /* 0x000000180000780c */ /* 0x000fe20003f24270 */
[----:B------:R1:W-:Y:S01]  /*13650*/  MUFU.TANH R14, R5 ;  /* 0x00000005000e7308 */ /* 0x0003e20000002400 */
[----:B------:R-:W-:Y:S02]  /*13660*/  FSEL R27, R152, -INF , P0 ;  /* 0xff800000981b7808 */ /* 0x000fe40000000000 */
[----:B-----5:R-:W-:Y:S02]  /*13670*/  FSEL R162, R17, -INF , P1 ;  /* 0xff80000011a27808 */ /* 0x020fe40000800000 */
[----:B------:R-:W-:Y:S02]  /*13680*/  ISETP.GT.AND P1, PT, R2, 0x21, PT ;  /* 0x000000210200780c */ /* 0x000fe40003f24270 */
[----:B------:R-:W-:Y:S02]  /*13690*/  ISETP.GT.AND P0, PT, R0, 0x11, PT ;  /* 0x000000110000780c */ /* 0x000fe40003f04270 */
[----:B------:R-:W-:Y:S01]  /*136a0*/  FSEL R168, R6, -INF , P1 ;  /* 0xff80000006a87808 */ /* 0x000fe20000800000 */
[----:B------:R-:W-:Y:S01]  /*136b0*/  FMUL.FTZ R6, R33, c[0x0][0x320] ;  /* 0x0000c80021067a20 */ /* 0x000fe20000410000 */
[----:B------:R-:W-:Y:S02]  /*136c0*/  ISETP.GT.AND P2, PT, R2, 0x11, PT ;  /* 0x000000110200780c */ /* 0x000fe40003f44270 */
[----:B--2---:R-:W-:Y:S01]  /*136d0*/  FMNMX.FTZ R4, R20, R3, !PT ;  /* 0x0000000314047209 */ /* 0x004fe20007810000 */
[----:B------:R2:W-:Y:S01]  /*136e0*/  MUFU.TANH R11, R6 ;  /* 0x00000006000b7308 */ /* 0x0005e20000002400 */
[----:B------:R-:W-:Y:S02]  /*136f0*/  FSEL R161, R101, -INF , P0 ;  /* 0xff80000065a17808 */ /* 0x000fe40000000000 */
[----:B------:R-:W-:Y:S02]  /*13700*/  FMNMX.FTZ R4, R21, R4, !PT ;  /* 0x0000000415047209 */ /* 0x000fe40007810000 */
[----:B------:R-:W-:Y:S02]  /*13710*/  ISETP.GT.AND P0, PT, R0, 0x19, PT ;  /* 0x000000190000780c */ /* 0x000fe40003f04270 */
[----:B------:R-:W-:Y:S02]  /*13720*/  FMNMX.FTZ R4, R22, R4, !PT ;  /* 0x0000000416047209 */ /* 0x000fe40007810000 */
[----:B------:R-:W-:Y:S01]  /*13730*/  FSEL R157, R140, -INF , P2 ;  /* 0xff8000008c9d7808 */ /* 0x000fe20001000000 */
[----:B-1----:R-:W-:Y:S01]  /*13740*/  FMUL.FTZ R5, R29, c[0x0][0x320] ;  /* 0x0000c8001d057a20 */ /* 0x002fe20000410000 */
[----:B------:R-:W-:Y:S02]  /*13750*/  FMNMX.FTZ R4, R23, R4, !PT ;  /* 0x0000000417047209 */ /* 0x000fe40007810000 */
[----:B------:R-:W-:Y:S01]  /*13760*/  FSEL R163, R16, -INF , P0 ;  /* 0xff80000010a37808 */ /* 0x000fe20000000000 */
[----:B------:R1:W4:Y:S01]  /*13770*/  MUFU.TANH R13, R5 ;  /* 0x00000005000d7308 */ /* 0x0003220000002400 */
[----:B------:R-:W-:Y:S02]  /*13780*/  FMNMX.FTZ R4, R156, R4, !PT ;  /* 0x000000049c047209 */ /* 0x000fe40007810000 */
[C---:B------:R-:W-:Y:S02]  /*13790*/  ISETP.GT.AND P0, PT, R2.reuse, 0x28, PT ;  /* 0x000000280200780c */ /* 0x040fe40003f04270 */
[----:B------:R-:W-:Y:S02]  /*137a0*/  FMNMX.FTZ R4, R157, R4, !PT ;  /* 0x000000049d047209 */ /* 0x000fe40007810000 */
[----:B------:R-:W-:Y:S02]  /*137b0*/  ISETP.GT.AND P2, PT, R2, 0x19, PT ;  /* 0x000000190200780c */ /* 0x000fe40003f44270 */
[----:B------:R-:W-:Y:S01]  /*137c0*/  FSEL R169, R12, -INF , P0 ;  /* 0xff8000000ca97808 */ /* 0x000fe20000000000 */
[----:B--2---:R-:W-:Y:S01]  /*137d0*/  FMUL.FTZ R6, R30, c[0x0][0x320] ;  /* 0x0000c8001e067a20 */ /* 0x004fe20000410000 */
[----:B------:R-:W-:Y:S02]  /*137e0*/  FSEL R159, R100, -INF , P2 ;  /* 0xff800000649f7808 */ /* 0x000fe40001000000 */
[----:B------:R-:W-:Y:S01]  /*137f0*/  FMNMX.FTZ R4, R158, R4, !PT ;  /* 0x000000049e047209 */ /* 0x000fe20007810000 */
[----:B------:R2:W-:Y:S01]  /*13800*/  MUFU.TANH R12, R6 ;  /* 0x00000006000c7308 */ /* 0x0005e20000002400 */
[----:B------:R-:W-:Y:S02]  /*13810*/  ISETP.GT.AND P2, PT, R2, 0x20, PT ;  /* 0x000000200200780c */ /* 0x000fe40003f44270 */
[----:B------:R-:W-:Y:S02]  /*13820*/  FMNMX.FTZ R4, R159, R4, !PT ;  /* 0x000000049f047209 */ /* 0x000fe40007810000 */
[----:B------:R-:W-:Y:S02]  /*13830*/  FSEL R164, R18, -INF , P2 ;  /* 0xff80000012a47808 */ /* 0x000fe40001000000 */
[----:B------:R-:W-:Y:S02]  /*13840*/  ISETP.GT.AND P1, PT, R2, 0x30, PT ;  /* 0x000000300200780c */ /* 0x000fe40003f24270 */
[----:B------:R-:W-:Y:S01]  /*13850*/  FMNMX.FTZ R4, R164, R4, !PT ;  /* 0x00000004a4047209 */ /* 0x000fe20007810000 */
[----:B-1----:R-:W-:Y:S01]  /*13860*/  FMUL.FTZ R5, R32, c[0x0][0x320] ;  /* 0x0000c80020057a20 */ /* 0x002fe20000410000 */
[C---:B------:R-:W-:Y:S02]  /*13870*/  ISETP.GT.AND P3, PT, R2.reuse, 0x38, PT ;  /* 0x000000380200780c */ /* 0x040fe40003f64270 */
[----:B------:R-:W-:Y:S01]  /*13880*/  ISETP.GT.AND P2, PT, R2, 0x29, PT ;  /* 0x000000290200780c */ /* 0x000fe20003f44270 */
[----:B------:R1:W5:Y:S01]  /*13890*/  MUFU.TANH R9, R5 ;  /* 0x0000000500097308 */ /* 0x0003620000002400 */
[----:B------:R-:W-:Y:S02]  /*138a0*/  FMNMX.FTZ R4, R168, R4, !PT ;  /* 0x00000004a8047209 */ /* 0x000fe40007810000 */
[----:B---3--:R-:W-:Y:S01]  /*138b0*/  FSEL R190, R7, -INF , P1 ;  /* 0xff80000007be7808 */ /* 0x008fe20000800000 */
[----:B------:R-:W-:Y:S01]  /*138c0*/  FMUL.FTZ R7, R34, c[0x0][0x320] ;  /* 0x0000c80022077a20 */ /* 0x000fe20000410000 */
[----:B------:R-:W-:Y:S01]  /*138d0*/  FSEL R170, R8, -INF , P2 ;  /* 0xff80000008aa7808 */ /* 0x000fe20001000000 */
[----:B------:R-:W-:Y:S01]  /*138e0*/  FMUL.FTZ R8, R35, c[0x0][0x320] ;  /* 0x0000c80023087a20 */ /* 0x000fe20000410000 */
[C---:B------:R-:W-:Y:S02]  /*138f0*/  ISETP.GT.AND P0, PT, R2.reuse, 0x31, PT ;  /* 0x000000310200780c */ /* 0x040fe40003f04270 */
[----:B------:R-:W-:Y:S01]  /*13900*/  ISETP.GT.AND P1, PT, R2, 0x39, PT ;  /* 0x000000390200780c */ /* 0x000fe20003f24270 */
[----:B--2---:R-:W-:Y:S01]  /*13910*/  FMUL.FTZ R6, R31, c[0x0][0x320] ;  /* 0x0000c8001f067a20 */ /* 0x004fe20000410000 */
[----:B------:R-:W-:Y:S01]  /*13920*/  FMNMX.FTZ R2, R169, R4, !PT ;  /* 0x00000004a9027209 */ /* 0x000fe20007810000 */
[----:B------:R-:W-:Y:S01]  /*13930*/  MUFU.TANH R8, R8 ;  /* 0x0000000800087308 */ /* 0x000fe20000002400 */
[----:B----4-:R-:W-:Y:S02]  /*13940*/  FSEL R187, R13, -INF , P0 ;  /* 0xff8000000dbb7808 */ /* 0x010fe40000000000 */
[----:B------:R-:W-:Y:S02]  /*13950*/  FMNMX.FTZ R2, R170, R2, !PT ;  /* 0x00000002aa027209 */ /* 0x000fe40007810000 */
[----:B------:R-:W-:Y:S02]  /*13960*/  ISETP.GT.AND P0, PT, R0, 0x20, PT ;  /* 0x000000200000780c */ /* 0x000fe40003f04270 */
[----:B------:R-:W-:Y:S02]  /*13970*/  FMNMX.FTZ R2, R190, R2, !PT ;  /* 0x00000002be027209 */ /* 0x000fe40007810000 */
[----:B------:R-:W-:Y:S01]  /*13980*/  FSEL R214, R11, -INF , P1 ;  /* 0xff8000000bd67808 */ /* 0x000fe20000800000 */
[----:B------:R-:W2:Y:S01]  /*13990*/  MUFU.TANH R10, R6 ;  /* 0x00000006000a7308 */ /* 0x000ea20000002400 */
[----:B------:R-:W-:Y:S02]  /*139a0*/  FMNMX.FTZ R2, R187, R2, !PT ;  /* 0x00000002bb027209 */ /* 0x000fe40007810000 */
[----:B-1----:R-:W-:Y:S02]  /*139b0*/  FMNMX.FTZ R5, R26, R104, !PT ;  /* 0x000000681a057209 */ /* 0x002fe40007810000 */
[----:B-----5:R-:W-:Y:S02]  /*139c0*/  FSEL R191, R9, -INF , P3 ;  /* 0xff80000009bf7808 */ /* 0x020fe40001800000 */
[----:B------:R-:W-:Y:S02]  /*139d0*/  FMNMX.FTZ R5, R25, R5, !PT ;  /* 0x0000000519057209 */ /* 0x000fe40007810000 */
[----:B------:R-:W-:Y:S01]  /*139e0*/  FMNMX.FTZ R2, R191, R2, !PT ;  /* 0x00000002bf027209 */ /* 0x000fe20007810000 */
[----:B------:R1:W3:Y:S01]  /*139f0*/  MUFU.TANH R9, R7 ;  /* 0x0000000700097308 */ /* 0x0002e20000002400 */
[----:B------:R-:W-:Y:S02]  /*13a00*/  FMNMX.FTZ R5, R24, R5, !PT ;  /* 0x0000000518057209 */ /* 0x000fe40007810000 */
[----:B------:R-:W-:Y:S02]  /*13a10*/  ISETP.GT.AND P1, PT, R0, 0x21, PT ;  /* 0x000000210000780c */ /* 0x000fe40003f24270 */
[----:B------:R-:W-:Y:S02]  /*13a20*/  FMNMX.FTZ R5, R27, R5, !PT ;  /* 0x000000051b057209 */ /* 0x000fe40007810000 */
[----:B------:R-:W-:Y:S02]  /*13a30*/  FSEL R165, R154, -INF , P0 ;  /* 0xff8000009aa57808 */ /* 0x000fe40000000000 */
[----:B------:R-:W-:Y:S02]  /*13a40*/  FMNMX.FTZ R4, R160, R5, !PT ;  /* 0x00000005a0047209 */ /* 0x000fe40007810000 */
[----:B------:R-:W-:Y:S02]  /*13a50*/  FMNMX.FTZ R2, R214, R2, !PT ;  /* 0x00000002d6027209 */ /* 0x000fe40007810000 */
[----:B------:R-:W-:Y:S02]  /*13a60*/  FMNMX.FTZ R4, R161, R4, !PT ;  /* 0x00000004a1047209 */ /* 0x000fe40007810000 */
[----:B------:R-:W-:Y:S02]  /*13a70*/  ISETP.GT.AND P2, PT, R188, R238, PT ;  /* 0x000000eebc00720c */ /* 0x000fe40003f44270 */
[----:B------:R-:W-:Y:S02]  /*13a80*/  FMNMX.FTZ R4, R162, R4, !PT ;  /* 0x00000004a2047209 */ /* 0x000fe40007810000 */
[----:B------:R-:W-:Y:S02]  /*13a90*/  FSEL R166, R19, -INF , P1 ;  /* 0xff80000013a67808 */ /* 0x000fe40000800000 */
[----:B------:R-:W-:Y:S02]  /*13aa0*/  FMNMX.FTZ R4, R163, R4, !PT ;  /* 0x00000004a3047209 */ /* 0x000fe40007810000 */
[C---:B------:R-:W-:Y:S01]  /*13ab0*/  ISETP.GT.AND P0, PT, R0.reuse, 0x28, PT ;  /* 0x000000280000780c */ /* 0x040fe20003f04270 */
[----:B-1----:R-:W1:Y:S01]  /*13ac0*/  SHFL.BFLY PT, R7, R2, 0x2, 0x1f ;  /* 0x0c401f0002077f89 */ /* 0x002e6200000e0000 */
[----:B------:R-:W-:Y:S02]  /*13ad0*/  FMNMX.FTZ R4, R165, R4, !PT ;  /* 0x00000004a5047209 */ /* 0x000fe40007810000 */
[----:B------:R-:W-:Y:S02]  /*13ae0*/  FSEL R167, R15, -INF , P0 ;  /* 0xff8000000fa77808 */ /* 0x000fe40000000000 */
[----:B------:R-:W-:Y:S02]  /*13af0*/  ISETP.GT.AND P1, PT, R0, 0x29, PT ;  /* 0x000000290000780c */ /* 0x000fe40003f24270 */
[----:B------:R-:W-:Y:S02]  /*13b00*/  FMNMX.FTZ R4, R166, R4, !PT ;  /* 0x00000004a6047209 */ /* 0x000fe40007810000 */
[----:B------:R-:W-:Y:S02]  /*13b10*/  FSEL R178, R14, -INF , P1 ;  /* 0xff8000000eb27808 */ /* 0x000fe40000800000 */
[----:B------:R-:W-:Y:S02]  /*13b20*/  ISETP.GT.AND P0, PT, R0, 0x30, PT ;  /* 0x000000300000780c */ /* 0x000fe40003f04270 */
[----:B------:R-:W-:Y:S02]  /*13b30*/  FMNMX.FTZ R4, R167, R4, !PT ;  /* 0x00000004a7047209 */ /* 0x000fe40007810000 */
[----:B------:R-:W-:Y:S02]  /*13b40*/  FSEL R189, R12, -INF , P0 ;  /* 0xff8000000cbd7808 */ /* 0x000fe40000000000 */
[----:B------:R-:W-:Y:S02]  /*13b50*/  ISETP.GT.AND P3, PT, R0, 0x31, PT ;  /* 0x000000310000780c */ /* 0x000fe40003f64270 */
[----:B------:R-:W-:Y:S02]  /*13b60*/  FMNMX.FTZ R4, R178, R4, !PT ;  /* 0x00000004b2047209 */ /* 0x000fe40007810000 */
[----:B------:R-:W-:Y:S02]  /*13b70*/  @P2 SHF.R.S32.HI R6, RZ, 0x1f, R213 ;  /* 0x0000001fff062819 */ /* 0x000fe400000114d5 */
[----:B--2---:R-:W-:Y:S02]  /*13b80*/  FSEL R215, R10, -INF , P3 ;  /* 0xff8000000ad77808 */ /* 0x004fe40001800000 */
[----:B------:R-:W-:Y:S01]  /*13b90*/  ISETP.GT.AND P1, PT, R0, 0x38, PT ;  /* 0x000000380000780c */ /* 0x000fe20003f24270 */
[----:B------:R-:W-:Y:S01]  /*13ba0*/  @P2 IMAD R6, R6, c[0x0][0x1e0], RZ ;  /* 0x0000780006062a24 */ /* 0x000fe200078e02ff */
[----:B------:R-:W-:Y:S02]  /*13bb0*/  ISETP.GT.AND P0, PT, R0, 0x39, PT ;  /* 0x000000390000780c */ /* 0x000fe40003f04270 */
[----:B------:R-:W-:Y:S01]  /*13bc0*/  FMNMX.FTZ R0, R189, R4, !PT ;  /* 0x00000004bd007209 */ /* 0x000fe20007810000 */
[----:B------:R-:W-:Y:S01]  /*13bd0*/  @P2 IMAD.WIDE.U32 R4, R213, c[0x0][0x1e0], RZ ;  /* 0x00007800d5042a25 */ /* 0x000fe200078e00ff */
[----:B---3--:R-:W-:Y:S02]  /*13be0*/  FSEL R216, R9, -INF , P1 ;  /* 0xff80000009d87808 */ /* 0x008fe40000800000 */
[----:B------:R-:W-:Y:S01]  /*13bf0*/  FMNMX.FTZ R0, R215, R0, !PT ;  /* 0x00000000d7007209 */ /* 0x000fe20007810000 */
[----:B------:R-:W-:Y:S01]  /*13c00*/  @P2 IMAD R6, R213, c[0x0][0x1e4], R6 ;  /* 0x00007900d5062a24 */ /* 0x000fe200078e0206 */
[----:B------:R-:W-:Y:S02]  /*13c10*/  FSEL R105, R8, -INF , P0 ;  /* 0xff80000008697808 */ /* 0x000fe40000000000 */
[----:B------:R-:W-:Y:S02]  /*13c20*/  FMNMX.FTZ R0, R216, R0, !PT ;  /* 0x00000000d8007209 */ /* 0x000fe40007810000 */
[----:B-1----:R-:W-:Y:S02]  /*13c30*/  FMNMX.FTZ R9, R2, R7, !PT ;  /* 0x0000000702097209 */ /* 0x002fe40007810000 */
[----:B------:R-:W-:Y:S02]  /*13c40*/  @P2 IADD3 R2, R5, R6, RZ ;  /* 0x0000000605022210 */ /* 0x000fe40007ffe0ff */
[----:B------:R-:W-:Y:S01]  /*13c50*/  FMNMX.FTZ R0, R105, R0, !PT ;  /* 0x0000000069007209 */ /* 0x000fe20007810000 */
[----:B------:R-:W1:Y:S01]  /*13c60*/  SHFL.BFLY PT, R17, R9, 0x1, 0x1f ;  /* 0x0c201f0009117f89 */ /* 0x000e6200000e0000 */
[C---:B------:R-:W-:Y:S02]  /*13c70*/  @P2 SHF.L.U32 R5, R4.reuse, 0x6, RZ ;  /* 0x0000000604052819 */ /* 0x040fe400000006ff */
[----:B------:R-:W-:Y:S02]  /*13c80*/  @P2 SHF.L.U64.HI R4, R4, 0x6, R2 ;  /* 0x0000000604042819 */ /* 0x000fe40000010202 */
[----:B------:R-:W-:Y:S02]  /*13c90*/  @P2 MOV R6, c[0x0][0x1e0] ;  /* 0x0000780000062a02 */ /* 0x000fe40000000f00 */
[C---:B------:R-:W-:Y:S01]  /*13ca0*/  @P2 IADD3 R8, P1, R5.reuse, R226, RZ ;  /* 0x000000e205082210 */ /* 0x040fe20007f3e0ff */
[----:B------:R-:W2:Y:S01]  /*13cb0*/  SHFL.BFLY PT, R2, R0, 0x2, 0x1f ;  /* 0x0c401f0000027f89 */ /* 0x000ea200000e0000 */
[----:B------:R-:W-:Y:S02]  /*13cc0*/  @P2 MOV R10, c[0x0][0x1e4] ;  /* 0x00007900000a2a02 */ /* 0x000fe40000000f00 */
[----:B------:R-:W-:Y:S02]  /*13cd0*/  @P2 LEA R7, P0, R6, R5, 0x5 ;  /* 0x0000000506072211 */ /* 0x000fe400078028ff */
[----:B------:R-:W-:Y:S02]  /*13ce0*/  @P2 IADD3.X R11, R4, R232, RZ, P1, !PT ;  /* 0x000000e8040b2210 */ /* 0x000fe40000ffe4ff */
[----:B------:R-:W-:Y:S02]  /*13cf0*/  @P2 LEA R18, P1, R8, c[0x0][0x1c8], 0x1 ;  /* 0x0000720008122a11 */ /* 0x000fe400078208ff */
[----:B------:R-:W-:Y:S02]  /*13d00*/  @P2 LEA.HI.X R6, R6, R4, R10, 0x5, P0 ;  /* 0x0000000406062211 */ /* 0x000fe400000f2c0a */
[----:B------:R-:W-:Y:S02]  /*13d10*/  @P2 IADD3 R10, P0, R226, 0x40, RZ ;  /* 0x00000040e20a2810 */ /* 0x000fe40007f1e0ff */
[----:B------:R-:W-:Y:S02]  /*13d20*/  @P2 LEA.HI.X R19, R8, c[0x0][0x1cc], R11, 0x1, P1 ;  /* 0x0000730008132a11 */ /* 0x000fe400008f0c0b */
[----:B------:R-:W-:Y:S02]  /*13d30*/  @P2 IADD3.X R12, RZ, R232, RZ, P0, !PT ;  /* 0x000000e8ff0c2210 */ /* 0x000fe400007fe4ff */
[----:B------:R-:W-:Y:S01]  /*13d40*/  @P2 IADD3 R8, P1, R5, R10, RZ ;  /* 0x0000000a05082210 */ /* 0x000fe20007f3e0ff */
[----:B------:R3:W-:Y:S01]  /*13d50*/  @P2 LDGSTS.E.BYPASS.LTC128B.128 [R212+0x6100], [R18.64], !P4 ;  /* 0x0610000012d42fae */ /* 0x0007e2000e101d46 */
[----:B------:R-:W-:Y:S02]  /*13d60*/  @P2 IADD3 R11, P3, R226, 0x80, RZ ;  /* 0x00000080e20b2810 */ /* 0x000fe40007f7e0ff */
[----:B-1----:R-:W-:Y:S02]  /*13d70*/  FMNMX.FTZ R101, R9, R17, !PT ;  /* 0x0000001109657209 */ /* 0x002fe40007810000 */
[----:B------:R-:W-:Y:S01]  /*13d80*/  @P2 IADD3.X R15, R4, R12, RZ, P1, !PT ;  /* 0x0000000c040f2210 */ /* 0x000fe20000ffe4ff */
[----:B------:R-:W-:Y:S01]  /*13d90*/  @P2 IMAD.X R13, RZ, RZ, R232, P3 ;  /* 0x000000ffff0d2224 */ /* 0x000fe200018e06e8 */
[----:B--2---:R-:W-:Y:S02]  /*13da0*/  FMNMX.FTZ R0, R0, R2, !PT ;  /* 0x0000000200007209 */ /* 0x004fe40007810000 */
[C---:B------:R-:W-:Y:S02]  /*13db0*/  @P2 LEA R16, P1, R8.reuse, c[0x0][0x1c8], 0x1 ;  /* 0x0000720008102a11 */ /* 0x040fe400078208ff */
[----:B------:R-:W-:Y:S01]  /*13dc0*/  @P2 IADD3 R5, P0, R5, R11, RZ ;  /* 0x0000000b05052210 */ /* 0x000fe20007f1e0ff */
[----:B------:R-:W1:Y:S01]  /*13dd0*/  SHFL.BFLY PT, R2, R0, 0x1, 0x1f ;  /* 0x0c201f0000027f89 */ /* 0x000e6200000e0000 */
[----:B------:R-:W-:Y:S01]  /*13de0*/  @P2 LEA.HI.X R17, R8, c[0x0][0x1cc], R15, 0x1, P1 ;  /* 0x0000730008112a11 */ /* 0x000fe200008f0c0f */
[C---:B------:R-:W-:Y:S01]  /*13df0*/  FMUL.FTZ R8, R101.reuse, c[0x0][0x2d0] ;  /* 0x0000b40065087a20 */ /* 0x040fe20000410000 */
[----:B------:R-:W-:Y:S02]  /*13e00*/  FSETP.NEU.FTZ.AND P1, PT, R101, -INF , PT ;  /* 0xff8000006500780b */ /* 0x000fe40003f3d000 */
[----:B------:R-:W-:Y:S02]  /*13e10*/  @P2 IADD3.X R4, R4, R13, RZ, P0, !PT ;  /* 0x0000000d04042210 */ /* 0x000fe400007fe4ff */
[C---:B------:R-:W-:Y:S01]  /*13e20*/  @P2 LEA R14, P0, R5.reuse, c[0x0][0x1c8], 0x1 ;  /* 0x00007200050e2a11 */ /* 0x040fe200078008ff */
[----:B------:R2:W-:Y:S01]  /*13e30*/  @P2 LDGSTS.E.BYPASS.LTC128B.128 [R212+0x8100], [R16.64], !P6 ;  /* 0x0810000010d42fae */ /* 0x0005e2000f101d46 */
[----:B------:R-:W-:Y:S02]  /*13e40*/  FSEL R140, R8, RZ, P1 ;  /* 0x000000ff088c7208 */ /* 0x000fe40000800000 */
[----:B------:R-:W-:Y:S02]  /*13e50*/  @P2 LEA.HI.X R15, R5, c[0x0][0x1cc], R4, 0x1, P0 ;  /* 0x00007300050f2a11 */ /* 0x000fe400000f0c04 */
[C---:B------:R-:W-:Y:S01]  /*13e60*/  @P2 IADD3 R4, P0, R7.reuse, R10, RZ ;  /* 0x0000000a07042210 */ /* 0x040fe20007f1e0ff */
[--C-:B------:R-:W-:Y:S02]  /*13e70*/  FFMA.FTZ R8, R20, c[0x0][0x2d0], -R140.reuse ;  /* 0x0000b40014087a23 */ /* 0x100fe4000001088c */
[----:B------:R4:W-:Y:S01]  /*13e80*/  @P2 LDGSTS.E.BYPASS.LTC128B.128 [R212+0xa100], [R14.64], !P5 ;  /* 0x0a1000000ed42fae */ /* 0x0009e2000e901d46 */
[C---:B------:R-:W-:Y:S01]  /*13e90*/  @P2 IADD3.X R10, R6.reuse, R12, RZ, P0, !PT ;  /* 0x0000000c060a2210 */ /* 0x040fe200007fe4ff */
[----:B------:R5:W-:Y:S01]  /*13ea0*/  MUFU.EX2 R223, R8 ;  /* 0x0000000800df7308 */ /* 0x000be20000000800 */
[C---:B------:R-:W-:Y:S04]  /*13eb0*/  @P2 IADD3 R5, P0, R7.reuse, R11, RZ ;  /* 0x0000000b07052210 */ /* 0x040fe80007f1e0ff */
[----:B------:R-:W-:Y:S02]  /*13ec0*/  @P2 IADD3.X R11, R6, R13, RZ, P0, !PT ;  /* 0x0000000d060b2210 */ /* 0x000fe400007fe4ff */
[----:B-1----:R-:W-:Y:S01]  /*13ed0*/  FMNMX.FTZ R100, R0, R2, !PT ;  /* 0x0000000200647209 */ /* 0x002fe20007810000 */
[--C-:B------:R-:W-:Y:S01]  /*13ee0*/  FFMA.FTZ R0, R22, c[0x0][0x2d0], -R140.reuse ;  /* 0x0000b40016007a23 */ /* 0x100fe2000001088c */
[----:B------:R-:W-:Y:S03]  /*13ef0*/  @P2 IADD3 R7, P0, R7, R226, RZ ;  /* 0x000000e207072210 */ /* 0x000fe60007f1e0ff */
[----:B------:R1:W-:Y:S01]  /*13f00*/  MUFU.EX2 R222, R0 ;  /* 0x0000000000de7308 */ /* 0x0003e20000000800 */
[----:B------:R-:W-:Y:S01]  /*13f10*/  @P2 IADD3.X R9, R6, R232, RZ, P0, !PT ;  /* 0x000000e806092210 */ /* 0x000fe200007fe4ff */
[----:B------:R-:W-:Y:S01]  /*13f20*/  FMUL.FTZ R2, R100, c[0x0][0x2d0] ;  /* 0x0000b40064027a20 */ /* 0x000fe20000410000 */
[C---:B------:R-:W-:Y:S04]  /*13f30*/  @P2 LEA R6, P0, R7.reuse, c[0x0][0x1c8], 0x1 ;  /* 0x0000720007062a11 */ /* 0x040fe800078008ff */
[----:B------:R-:W-:Y:S01]  /*13f40*/  @P2 LEA.HI.X R7, R7, c[0x0][0x1cc], R9, 0x1, P0 ;  /* 0x0000730007072a11 */ /* 0x000fe200000f0c09 */
[--C-:B------:R-:W-:Y:S04]  /*13f50*/  FFMA.FTZ R9, R21, c[0x0][0x2d0], -R140.reuse ;  /* 0x0000b40015097a23 */ /* 0x100fe8000001088c */
[----:B------:R2:W2:Y:S01]  /*13f60*/  MUFU.EX2 R224, R9 ;  /* 0x0000000900e07308 */ /* 0x0004a20000000800 */
[C---:B-----5:R-:W-:Y:S01]  /*13f70*/  @P2 LEA R8, P0, R4.reuse, c[0x0][0x1c8], 0x1 ;  /* 0x0000720004082a11 */ /* 0x060fe200078008ff */
[----:B------:R5:W-:Y:S01]  /*13f80*/  @P2 LDGSTS.E.BYPASS.LTC128B.128 [R212+0x7100], [R6.64], !P4 ;  /* 0x0710000006d42fae */ /* 0x000be2000e101d46 */
[----:B-1----:R-:W-:Y:S07]  /*13f90*/  FFMA.FTZ R0, R23, c[0x0][0x2d0], -R140 ;  /* 0x0000b40017007a23 */ /* 0x002fee000001088c */
[----:B------:R-:W1:Y:S01]  /*13fa0*/  MUFU.EX2 R221, R0 ;  /* 0x0000000000dd7308 */ /* 0x000e620000000800 */
[----:B--2---:R-:W-:Y:S02]  /*13fb0*/  @P2 LEA.HI.X R9, R4, c[0x0][0x1cc], R10, 0x1, P0 ;  /* 0x0000730004092a11 */ /* 0x004fe400000f0c0a */
[C---:B------:R-:W-:Y:S02]  /*13fc0*/  @P2 LEA R4, P0, R5.reuse, c[0x0][0x1c8], 0x1 ;  /* 0x0000720005042a11 */ /* 0x040fe400078008ff */
[----:B------:R-:W-:Y:S01]  /*13fd0*/  F2FP.BF16.PACK_AB R152, R224, R223 ;  /* 0x000000dfe098723e */ /* 0x000fe200000010ff */
[----:B------:R2:W-:Y:S01]  /*13fe0*/  @P2 LDGSTS.E.BYPASS.LTC128B.128 [R212+0x9100], [R8.64], !P6 ;  /* 0x0910000008d42fae */ /* 0x0005e2000f101d46 */
[----:B------:R-:W-:Y:S02]  /*13ff0*/  @P2 LEA.HI.X R5, R5, c[0x0][0x1cc], R11, 0x1, P0 ;  /* 0x0000730005052a11 */ /* 0x000fe400000f0c0b */
[----:B------:R-:W-:Y:S04]  /*14000*/  FSETP.NEU.FTZ.AND P0, PT, R100, -INF , PT ;  /* 0xff8000006400780b */ /* 0x000fe80003f1d000 */
[----:B------:R-:W-:Y:S01]  /*14010*/  FSEL R141, R2, RZ, P0 ;  /* 0x000000ff028d7208 */ /* 0x000fe20000000000 */
[----:B------:R2:W-:Y:S01]  /*14020*/  @P2 LDGSTS.E.BYPASS.LTC128B.128 [R212+0xb100], [R4.64], !P5 ;  /* 0x0b10000004d42fae */ /* 0x0005e2000e901d46 */
[----:B-1----:R-:W-:Y:S03]  /*14030*/  F2FP.BF16.PACK_AB R154, R221, R222 ;  /* 0x000000dedd9a723e */ /* 0x002fe600000010ff */
[--C-:B------:R-:W-:Y:S02]  /*14040*/  FFMA.FTZ R0, R26, c[0x0][0x2d0], -R141.reuse ;  /* 0x0000b4001a007a23 */ /* 0x100fe4000001088d */
[--C-:B------:R-:W-:Y:S02]  /*14050*/  FFMA.FTZ R2, R27, c[0x0][0x2d0], -R141.reuse ;  /* 0x0000b4001b027a23 */ /* 0x100fe4000001088d */
[----:B------:R1:W-:Y:S01]  /*14060*/  MUFU.EX2 R218, R0 ;  /* 0x0000000000da7308 */ /* 0x0003e20000000800 */
[----:B----4-:R-:W4:Y:S08]  /*14070*/  LDSM.16.MT88.4 R12, [R150] ;  /* 0x00000000960c783b */ /* 0x010f300000004200 */
[----:B------:R-:W2:Y:S01]  /*14080*/  LDSM.16.MT88.4 R20, [R151] ;  /* 0x000000009714783b */ /* 0x000ea20000004200 */
[----:B------:R3:W-:Y:S07]  /*14090*/  MUFU.EX2 R217, R2 ;  /* 0x0000000200d97308 */ /* 0x0007ee0000000800 */
[----:B------:R-:W2:Y:S01]  /*140a0*/  LDSM.16.MT88.4 R28, [R194] ;  /* 0x00000000c21c783b */ /* 0x000ea20000004200 */
[--C-:B-1----:R-:W-:Y:S07]  /*140b0*/  FFMA.FTZ R0, R25, c[0x0][0x2d0], -R141.reuse ;  /* 0x0000b40019007a23 */ /* 0x102fee000001088d */
[----:B------:R-:W0:Y:S01]  /*140c0*/  LDGDEPBAR ;  /* 0x00000000000079af */ /* 0x000e220000000000 */
[----:B------:R1:W1:Y:S01]  /*140d0*/  MUFU.EX2 R220, R0 ;  /* 0x0000000000dc7308 */ /* 0x0002620000000800 */
[----:B---3--:R-:W-:Y:S02]  /*140e0*/  FSEL R2, R100, RZ, P0 ;  /* 0x000000ff64027208 */ /* 0x008fe40000000000 */
[----:B------:R-:W-:Y:S02]  /*140f0*/  ISETP.GT.AND P0, PT, R188, R225, PT ;  /* 0x000000e1bc00720c */ /* 0x000fe40003f04270 */
[----:B------:R-:W-:Y:S01]  /*14100*/  MOV R188, R213 ;  /* 0x000000d500bc7202 */ /* 0x000fe20000000f00 */
[----:B-1----:R-:W-:Y:S01]  /*14110*/  FFMA.FTZ R0, R24, c[0x0][0x2d0], -R141 ;  /* 0x0000b40018007a23 */ /* 0x002fe2000001088d */
[----:B------:R-:W-:Y:S03]  /*14120*/  F2FP.BF16.PACK_AB R153, R220, R218 ;  /* 0x000000dadc99723e */ /* 0x000fe600000010ff */
[----:B------:R1:W3:Y:S02]  /*14130*/  MUFU.EX2 R219, R0 ;  /* 0x0000000000db7308 */ /* 0x0002e40000000800 */
[----:B-1----:R-:W-:Y:S02]  /*14140*/  FSEL R0, R101, RZ, P1 ;  /* 0x000000ff65007208 */ /* 0x002fe40000800000 */
[----:B---3--:R-:W-:Y:S03]  /*14150*/  F2FP.BF16.PACK_AB R155, R217, R219 ;  /* 0x000000dbd99b723e */ /* 0x008fe600000010ff */
[----:B------:R-:W-:Y:S04]  /*14160*/  FADD.FTZ R0, -R0, R3 ;  /* 0x0000000300007221 */ /* 0x000fe80000010100 */
[----:B------:R-:W-:Y:S04]  /*14170*/  FMUL.FTZ R0, R0, c[0x0][0x2d0] ;  /* 0x0000b40000007a20 */ /* 0x000fe80000410000 */
[----:B------:R1:W2:Y:S02]  /*14180*/  MUFU.EX2 R3, R0 ;  /* 0x0000000000037308 */ /* 0x0002a40000000800 */
[----:B-1----:R-:W-:Y:S02]  /*14190*/  FADD.FTZ R0, -R2, R104 ;  /* 0x0000006802007221 */ /* 0x002fe40000010100 */
[C---:B--2---:R-:W-:Y:S02]  /*141a0*/  FMUL.FTZ R4, R3.reuse, R108 ;  /* 0x0000006c03047220 */ /* 0x044fe40000410000 */
[----:B------:R-:W-:Y:S02]  /*141b0*/  FMUL.FTZ R0, R0, c[0x0][0x2d0] ;  /* 0x0000b40000007a20 */ /* 0x000fe40000410000 */
[C---:B------:R-:W-:Y:S02]  /*141c0*/  FMUL.FTZ R5, R3.reuse, R109 ;  /* 0x0000006d03057220 */ /* 0x040fe40000410000 */
[C---:B------:R-:W-:Y:S02]  /*141d0*/  FMUL.FTZ R8, R3.reuse, R112 ;  /* 0x0000007003087220 */ /* 0x040fe40000410000 */
[----:B------:R-:W5:Y:S01]  /*141e0*/  MUFU.EX2 R0, R0 ;  /* 0x0000000000007308 */ /* 0x000f620000000800 */
[C---:B------:R-:W-:Y:S02]  /*141f0*/  FMUL.FTZ R9, R3.reuse, R113 ;  /* 0x0000007103097220 */ /* 0x040fe40000410000 */
[--C-:B------:R-:W-:Y:S02]  /*14200*/  FFMA.FTZ R2, R156, c[0x0][0x2d0], -R140.reuse ;  /* 0x0000b4009c027a23 */ /* 0x100fe4000001088c */
        /* <DEDUP_REMOVED lines=8> */
[C---:B------:R-:W-:Y:S02]  /*14290*/  FMUL.FTZ R37, R3.reuse, R37 ;  /* 0x0000002503257220 */ /* 0x040fe40000410000 */
[C---:B------:R-:W-:Y:S02]  /*142a0*/  FMUL.FTZ R40, R3.reuse, R40 ;  /* 0x0000002803287220 */ /* 0x040fe40000410000 */
[C---:B------:R-:W-:Y:S02]  /*142b0*/  FMUL.FTZ R41, R3.reuse, R41 ;  /* 0x0000002903297220 */ /* 0x040fe40000410000 */
[C---:B-----5:R-:W-:Y:S02]  /*142c0*/  FMUL.FTZ R6, R0.reuse, R110 ;  /* 0x0000006e00067220 */ /* 0x060fe40000410000 */
[C---:B------:R-:W-:Y:S02]  /*142d0*/  FMUL.FTZ R7, R0.reuse, R111 ;  /* 0x0000006f00077220 */ /* 0x040fe40000410000 */
[----:B------:R-:W2:Y:S01]  /*142e0*/  LDSM.16.MT88.4 R108, [R193] ;  /* 0x00000000c16c783b */ /* 0x000ea20000004200 */
[C---:B------:R-:W-:Y:S02]  /*142f0*/  FMUL.FTZ R10, R0.reuse, R114 ;  /* 0x00000072000a7220 */ /* 0x040fe40000410000 */
[C---:B------:R-:W-:Y:S02]  /*14300*/  FMUL.FTZ R11, R0.reuse, R115 ;  /* 0x00000073000b7220 */ /* 0x040fe40000410000 */
[C---:B----4-:R-:W-:Y:S03]  /*14310*/  HMMA.16816.F32.BF16 R4, R152.reuse, R12, R4 ;  /* 0x0000000c9804723c */ /* 0x050fe60000041804 */
[----:B------:R-:W3:Y:S02]  /*14320*/  LDSM.16.MT88.4 R112, [R150+0x2000] ;  /* 0x002000009670783b */ /* 0x000ee40000004200 */
[C---:B------:R-:W-:Y:S02]  /*14330*/  FMUL.FTZ R18, R0.reuse, R122 ;  /* 0x0000007a00127220 */ /* 0x040fe40000410000 */
[C---:B------:R-:W-:Y:S01]  /*14340*/  FMUL.FTZ R12, R3.reuse, R116 ;  /* 0x00000074030c7220 */ /* 0x040fe20000410000 */
[C---:B------:R-:W-:Y:S04]  /*14350*/  HMMA.16816.F32.BF16 R8, R152.reuse, R14, R8 ;  /* 0x0000000e9808723c */ /* 0x040fe80000041808 */
[----:B------:R-:W-:Y:S02]  /*14360*/  FMUL.FTZ R13, R3, R117 ;  /* 0x00000075030d7220 */ /* 0x000fe40000410000 */
[C---:B------:R-:W-:Y:S02]  /*14370*/  FMUL.FTZ R19, R0.reuse, R123 ;  /* 0x0000007b00137220 */ /* 0x040fe40000410000 */
[C---:B------:R-:W-:Y:S01]  /*14380*/  FMUL.FTZ R14, R0.reuse, R118 ;  /* 0x00000076000e7220 */ /* 0x040fe20000410000 */
[----:B------:R-:W-:Y:S03]  /*14390*/  LDSM.16.MT88.4 R120, [R194+0x800] ;  /* 0x00080000c278783b */ /* 0x000fe60000004200 */
[C---:B------:R-:W-:Y:S02]  /*143a0*/  FMUL.FTZ R15, R0.reuse, R119 ;  /* 0x00000077000f7220 */ /* 0x040fe40000410000 */
[--C-:B-1----:R-:W-:Y:S02]  /*143b0*/  FFMA.FTZ R2, R157, c[0x0][0x2d0], -R140.reuse ;  /* 0x0000b4009d027a23 */ /* 0x102fe4000001088c */
[C---:B------:R-:W-:Y:S01]  /*143c0*/  FMUL.FTZ R26, R0.reuse, R130 ;  /* 0x00000082001a7220 */ /* 0x040fe20000410000 */
[----:B------:R-:W1:Y:S01]  /*143d0*/  LDSM.16.MT88.4 R116, [R151+0x2000] ;  /* 0x002000009774783b */ /* 0x000e620000004200 */
[C---:B------:R-:W-:Y:S01]  /*143e0*/  FMUL.FTZ R27, R0.reuse, R131 ;  /* 0x00000083001b7220 */ /* 0x040fe20000410000 */
[C---:B------:R-:W-:Y:S01]  /*143f0*/  HMMA.16816.F32.BF16 R12, R152.reuse, R20, R12 ;  /* 0x00000014980c723c */ /* 0x040fe2000004180c */
[----:B------:R4:W5:Y:S02]  /*14400*/  MUFU.EX2 R185, R2 ;  /* 0x0000000200b97308 */ /* 0x0009640000000800 */
[C---:B------:R-:W-:Y:S02]  /*14410*/  FMUL.FTZ R34, R0.reuse, R138 ;  /* 0x0000008a00227220 */ /* 0x040fe40000410000 */
[C---:B------:R-:W-:Y:S01]  /*14420*/  FMUL.FTZ R35, R0.reuse, R139 ;  /* 0x0000008b00237220 */ /* 0x040fe20000410000 */
[----:B------:R-:W-:Y:S01]  /*14430*/  LDSM.16.MT88.4 R128, [R150+0x2800] ;  /* 0x002800009680783b */ /* 0x000fe20000004200 */
[C---:B------:R-:W-:Y:S01]  /*14440*/  FMUL.FTZ R20, R3.reuse, R124 ;  /* 0x0000007c03147220 */ /* 0x040fe20000410000 */
[C---:B------:R-:W-:Y:S04]  /*14450*/  HMMA.16816.F32.BF16 R16, R152.reuse, R22, R16 ;  /* 0x000000169810723c */ /* 0x040fe80000041810 */
[C---:B------:R-:W-:Y:S02]  /*14460*/  FMUL.FTZ R21, R3.reuse, R125 ;  /* 0x0000007d03157220 */ /* 0x040fe40000410000 */
[C---:B------:R-:W-:Y:S01]  /*14470*/  FMUL.FTZ R38, R0.reuse, R38 ;  /* 0x0000002600267220 */ /* 0x040fe20000410000 */
[----:B------:R-:W-:Y:S01]  /*14480*/  LDSM.16.MT88.4 R136, [R194+0x2800] ;  /* 0x00280000c288783b */ /* 0x000fe20000004200 */
[C---:B------:R-:W-:Y:S04]  /*14490*/  FMUL.FTZ R22, R0.reuse, R126 ;  /* 0x0000007e00167220 */ /* 0x040fe80000410000 */
[C---:B------:R-:W-:Y:S02]  /*144a0*/  FMUL.FTZ R23, R0.reuse, R127 ;  /* 0x0000007f00177220 */ /* 0x040fe40000410000 */
[C---:B------:R-:W-:Y:S01]  /*144b0*/  FMUL.FTZ R39, R0.reuse, R39 ;  /* 0x0000002700277220 */ /* 0x040fe20000410000 */
[----:B------:R-:W-:Y:S01]  /*144c0*/  LDSM.16.MT88.4 R124, [R193+0x800] ;  /* 0x00080000c17c783b */ /* 0x000fe20000004200 */
[----:B------:R-:W-:Y:S02]  /*144d0*/  FMUL.FTZ R42, R0, R42 ;  /* 0x0000002a002a7220 */ /* 0x000fe40000410000 */
[--C-:B----4-:R-:W-:Y:S01]  /*144e0*/  FFMA.FTZ R2, R158, c[0x0][0x2d0], -R140.reuse ;  /* 0x0000b4009e027a23 */ /* 0x110fe2000001088c */
[C---:B------:R-:W-:Y:S03]  /*144f0*/  HMMA.16816.F32.BF16 R20, R152.reuse, R28, R20 ;  /* 0x0000001c9814723c */ /* 0x040fe60000041814 */
[----:B------:R4:W-:Y:S01]  /*14500*/  MUFU.EX2 R184, R2 ;  /* 0x0000000200b87308 */ /* 0x0009e20000000800 */
[C---:B------:R-:W-:Y:S02]  /*14510*/  FMUL.FTZ R43, R0.reuse, R43 ;  /* 0x0000002b002b7220 */ /* 0x040fe40000410000 */
[C---:B------:R-:W-:Y:S02]  /*14520*/  FMUL.FTZ R44, R3.reuse, R44 ;  /* 0x0000002c032c7220 */ /* 0x040fe40000410000 */
[C---:B------:R-:W-:Y:S04]  /*14530*/  HMMA.16816.F32.BF16 R24, R152.reuse, R30, R24 ;  /* 0x0000001e9818723c */ /* 0x040fe80000041818 */
[C---:B------:R-:W-:Y:S02]  /*14540*/  FMUL.FTZ R28, R3.reuse, R132 ;  /* 0x00000084031c7220 */ /* 0x040fe40000410000 */
[C---:B------:R-:W-:Y:S02]  /*14550*/  FMUL.FTZ R29, R3.reuse, R133 ;  /* 0x00000085031d7220 */ /* 0x040fe40000410000 */
[C---:B------:R-:W-:Y:S04]  /*14560*/  FMUL.FTZ R30, R0.reuse, R134 ;  /* 0x00000086001e7220 */ /* 0x040fe80000410000 */
[C---:B------:R-:W-:Y:S02]  /*14570*/  FMUL.FTZ R31, R0.reuse, R135 ;  /* 0x00000087001f7220 */ /* 0x040fe40000410000 */
[----:B------:R-:W-:Y:S01]  /*14580*/  LDSM.16.MT88.4 R132, [R151+0x2800] ;  /* 0x002800009784783b */ /* 0x000fe20000004200 */
[----:B------:R-:W-:Y:S02]  /*14590*/  FMUL.FTZ R45, R3, R45 ;  /* 0x0000002d032d7220 */ /* 0x000fe40000410000 */
[C---:B------:R-:W-:Y:S02]  /*145a0*/  FMUL.FTZ R46, R0.reuse, R46 ;  /* 0x0000002e002e7220 */ /* 0x040fe40000410000 */
[C---:B--2---:R-:W-:Y:S03]  /*145b0*/  HMMA.16816.F32.BF16 R28, R152.reuse, R108, R28 ;  /* 0x0000006c981c723c */ /* 0x044fe6000004181c */
[--C-:B----4-:R-:W-:Y:S02]  /*145c0*/  FFMA.FTZ R2, R159, c[0x0][0x2d0], -R140.reuse ;  /* 0x0000b4009f027a23 */ /* 0x110fe4000001088c */
[----:B------:R-:W-:Y:S01]  /*145d0*/  LDSM.16.MT88.4 R156, [R150+0x3800] ;  /* 0x00380000969c783b */ /* 0x000fe20000004200 */
[C---:B------:R-:W-:Y:S01]  /*145e0*/  FMUL.FTZ R47, R0.reuse, R47 ;  /* 0x0000002f002f7220 */ /* 0x040fe20000410000 */
[----:B------:R2:W-:Y:S01]  /*145f0*/  MUFU.EX2 R183, R2 ;  /* 0x0000000200b77308 */ /* 0x0005e20000000800 */
[C---:B------:R-:W-:Y:S04]  /*14600*/  HMMA.16816.F32.BF16 R32, R152.reuse, R110, R32 ;  /* 0x0000006e9820723c */ /* 0x040fe80000041820 */
[C---:B------:R-:W-:Y:S01]  /*14610*/  FMUL.FTZ R48, R3.reuse, R48 ;  /* 0x0000003003307220 */ /* 0x040fe20000410000 */
[----:B------:R-:W4:Y:S01]  /*14620*/  LDSM.16.MT88.4 R108, [R194+0x2000] ;  /* 0x00200000c26c783b */ /* 0x000f220000004200 */
[C---:B------:R-:W-:Y:S02]  /*14630*/  FMUL.FTZ R49, R3.reuse, R49 ;  /* 0x0000003103317220 */ /* 0x040fe40000410000 */
[C---:B---3--:R-:W-:Y:S04]  /*14640*/  HMMA.16816.F32.BF16 R36, R152.reuse, R112, R36 ;  /* 0x000000709824723c */ /* 0x048fe80000041824 */
[C---:B------:R-:W-:Y:S02]  /*14650*/  FMUL.FTZ R50, R0.reuse, R50 ;  /* 0x0000003200327220 */ /* 0x040fe40000410000 */
[----:B------:R-:W-:Y:S02]  /*14660*/  FMUL.FTZ R51, R0, R51 ;  /* 0x0000003300337220 */ /* 0x000fe40000410000 */
[C---:B------:R-:W-:Y:S01]  /*14670*/  HMMA.16816.F32.BF16 R40, R152.reuse, R114, R40 ;  /* 0x000000729828723c */ /* 0x040fe20000041828 */
[----:B------:R-:W3:Y:S03]  /*14680*/  LDSM.16.MT88.4 R112, [R193+0x2000] ;  /* 0x00200000c170783b */ /* 0x000ee60000004200 */
[C---:B------:R-:W-:Y:S02]  /*14690*/  FMUL.FTZ R52, R3.reuse, R52 ;  /* 0x0000003403347220 */ /* 0x040fe40000410000 */
[C---:B------:R-:W-:Y:S02]  /*146a0*/  FMUL.FTZ R53, R3.reuse, R53 ;  /* 0x0000003503357220 */ /* 0x040fe40000410000 */
[C---:B-1----:R-:W-:Y:S04]  /*146b0*/  HMMA.16816.F32.BF16 R44, R152.reuse, R116, R44 ;  /* 0x00000074982c723c */ /* 0x042fe8000004182c */
[--C-:B--2---:R-:W-:Y:S02]  /*146c0*/  FFMA.FTZ R2, R160, c[0x0][0x2d0], -R141.reuse ;  /* 0x0000b400a0027a23 */ /* 0x104fe4000001088d */
[C---:B------:R-:W-:Y:S02]  /*146d0*/  FMUL.FTZ R54, R0.reuse, R54 ;  /* 0x0000003600367220 */ /* 0x040fe40000410000 */
[C---:B------:R-:W-:Y:S01]  /*146e0*/  HMMA.16816.F32.BF16 R48, R152.reuse, R118, R48 ;  /* 0x000000769830723c */ /* 0x040fe20000041830 */
[----:B------:R-:W1:Y:S01]  /*146f0*/  LDSM.16.MT88.4 R116, [R150+0x4000] ;  /* 0x004000009674783b */ /* 0x000e620000004200 */
[----:B------:R2:W-:Y:S02]  /*14700*/  MUFU.EX2 R182, R2 ;  /* 0x0000000200b67308 */ /* 0x0005e40000000800 */
[C---:B------:R-:W-:Y:S02]  /*14710*/  FMUL.FTZ R55, R0.reuse, R55 ;  /* 0x0000003700377220 */ /* 0x040fe40000410000 */
[C---:B------:R-:W-:Y:S02]  /*14720*/  FMUL.FTZ R56, R3.reuse, R56 ;  /* 0x0000003803387220 */ /* 0x040fe40000410000 */
[C---:B------:R-:W-:Y:S04]  /*14730*/  FMUL.FTZ R57, R3.reuse, R57 ;  /* 0x0000003903397220 */ /* 0x040fe80000410000 */
[C---:B------:R-:W-:Y:S01]  /*14740*/  FMUL.FTZ R58, R0.reuse, R58 ;  /* 0x0000003a003a7220 */ /* 0x040fe20000410000 */
[C---:B----4-:R-:W-:Y:S03]  /*14750*/  HMMA.16816.F32.BF16 R52, R152.reuse, R108, R52 ;  /* 0x0000006c9834723c */ /* 0x050fe60000041834 */
[C---:B------:R-:W-:Y:S02]  /*14760*/  FMUL.FTZ R59, R0.reuse, R59 ;  /* 0x0000003b003b7220 */ /* 0x040fe40000410000 */
[C---:B------:R-:W-:Y:S02]  /*14770*/  FMUL.FTZ R60, R3.reuse, R60 ;  /* 0x0000003c033c7220 */ /* 0x040fe40000410000 */
[----:B------:R-:W-:Y:S02]  /*14780*/  FMUL.FTZ R61, R3, R61 ;  /* 0x0000003d033d7220 */ /* 0x000fe40000410000 */
[C---:B------:R-:W-:Y:S01]  /*14790*/  FMUL.FTZ R62, R0.reuse, R62 ;  /* 0x0000003e003e7220 */ /* 0x040fe20000410000 */
[C---:B------:R-:W-:Y:S01]  /*147a0*/  HMMA.16816.F32.BF16 R56, R152.reuse, R110, R56 ;  /* 0x0000006e9838723c */ /* 0x040fe20000041838 */
[----:B------:R-:W4:Y:S02]  /*147b0*/  LDSM.16.MT88.4 R108, [R151+0x4000] ;  /* 0x00400000976c783b */ /* 0x000f240000004200 */
[C---:B------:R-:W-:Y:S02]  /*147c0*/  FMUL.FTZ R63, R0.reuse, R63 ;  /* 0x0000003f003f7220 */ /* 0x040fe40000410000 */
[--C-:B--2---:R-:W-:Y:S02]  /*147d0*/  FFMA.FTZ R2, R161, c[0x0][0x2d0], -R141.reuse ;  /* 0x0000b400a1027a23 */ /* 0x104fe4000001088d */
[C---:B------:R-:W-:Y:S02]  /*147e0*/  FMUL.FTZ R64, R3.reuse, R64 ;  /* 0x0000004003407220 */ /* 0x040fe40000410000 */
[C---:B------:R-:W-:Y:S01]  /*147f0*/  FMUL.FTZ R65, R3.reuse, R65 ;  /* 0x0000004103417220 */ /* 0x040fe20000410000 */
[C---:B---3--:R-:W-:Y:S01]  /*14800*/  HMMA.16816.F32.BF16 R60, R152.reuse, R112, R60 ;  /* 0x00000070983c723c */ /* 0x048fe2000004183c */
[----:B------:R2:W3:Y:S02]  /*14810*/  MUFU.EX2 R181, R2 ;  /* 0x0000000200b57308 */ /* 0x0004e40000000800 */
[C---:B------:R-:W-:Y:S02]  /*14820*/  FMUL.FTZ R66, R0.reuse, R66 ;  /* 0x0000004200427220 */ /* 0x040fe40000410000 */
[C---:B------:R-:W-:Y:S02]  /*14830*/  FMUL.FTZ R67, R0.reuse, R67 ;  /* 0x0000004300437220 */ /* 0x040fe40000410000 */
[C---:B------:R-:W-:Y:S02]  /*14840*/  FMUL.FTZ R68, R3.reuse, R68 ;  /* 0x0000004403447220 */ /* 0x040fe40000410000 */
[C---:B------:R-:W-:Y:S03]  /*14850*/  FMUL.FTZ R69, R3.reuse, R69 ;  /* 0x0000004503457220 */ /* 0x040fe60000410000 */
[C---:B------:R-:W-:Y:S01]  /*14860*/  HMMA.16816.F32.BF16 R64, R152.reuse, R114, R64 ;  /* 0x000000729840723c */ /* 0x040fe20000041840 */
[----:B------:R-:W3:Y:S02]  /*14870*/  LDSM.16.MT88.4 R112, [R194+0x4000] ;  /* 0x00400000c270783b */ /* 0x000ee40000004200 */
[C---:B------:R-:W-:Y:S02]  /*14880*/  FMUL.FTZ R70, R0.reuse, R70 ;  /* 0x0000004600467220 */ /* 0x040fe40000410000 */
[C---:B------:R-:W-:Y:S02]  /*14890*/  FMUL.FTZ R71, R0.reuse, R71 ;  /* 0x0000004700477220 */ /* 0x040fe40000410000 */
[C---:B------:R-:W-:Y:S02]  /*148a0*/  FMUL.FTZ R72, R3.reuse, R72 ;  /* 0x0000004803487220 */ /* 0x040fe40000410000 */
[C---:B------:R-:W-:Y:S03]  /*148b0*/  FMUL.FTZ R73, R3.reuse, R73 ;  /* 0x0000004903497220 */ /* 0x040fe60000410000 */
[C---:B-1----:R-:W-:Y:S03]  /*148c0*/  HMMA.16816.F32.BF16 R68, R152.reuse, R116, R68 ;  /* 0x000000749844723c */ /* 0x042fe60000041844 */
[C---:B------:R-:W-:Y:S02]  /*148d0*/  FMUL.FTZ R74, R0.reuse, R74 ;  /* 0x0000004a004a7220 */ /* 0x040fe40000410000 */
[----:B------:R-:W-:Y:S02]  /*148e0*/  FMUL.FTZ R75, R0, R75 ;  /* 0x0000004b004b7220 */ /* 0x000fe40000410000 */
[--C-:B--2---:R-:W-:Y:S02]  /*148f0*/  FFMA.FTZ R2, R162, c[0x0][0x2d0], -R141.reuse ;  /* 0x0000b400a2027a23 */ /* 0x104fe4000001088d */
[C---:B------:R-:W-:Y:S02]  /*14900*/  FMUL.FTZ R76, R3.reuse, R76 ;  /* 0x0000004c034c7220 */ /* 0x040fe40000410000 */
[----:B------:R1:W-:Y:S01]  /*14910*/  MUFU.EX2 R180, R2 ;  /* 0x0000000200b47308 */ /* 0x0003e20000000800 */
[C---:B------:R-:W-:Y:S01]  /*14920*/  HMMA.16816.F32.BF16 R72, R152.reuse, R118, R72 ;  /* 0x000000769848723c */ /* 0x040fe20000041848 */
[----:B------:R-:W-:Y:S02]  /*14930*/  LDSM.16.MT88.4 R116, [R151+0x800] ;  /* 0x000800009774783b */ /* 0x000fe40000004200 */
        /* <DEDUP_REMOVED lines=9> */
[--C-:B-1----:R-:W-:Y:S02]  /*149d0*/  FFMA.FTZ R2, R163, c[0x0][0x2d0], -R141.reuse ;  /* 0x0000b400a3027a23 */ /* 0x102fe4000001088d */
[----:B------:R-:W-:Y:S01]  /*149e0*/  LDSM.16.MT88.4 R160, [R151+0x3800] ;  /* 0x0038000097a0783b */ /* 0x000fe20000004200 */
[C---:B------:R-:W-:Y:S01]  /*149f0*/  HMMA.16816.F32.BF16 R80, R152.reuse, R110, R80 ;  /* 0x0000006e9850723c */ /* 0x040fe20000041850 */
[----:B------:R1:W2:Y:S02]  /*14a00*/  MUFU.EX2 R179, R2 ;  /* 0x0000000200b37308 */ /* 0x0002a40000000800 */
[C---:B------:R-:W-:Y:S02]  /*14a10*/  FMUL.FTZ R85, R3.reuse, R85 ;  /* 0x0000005503557220 */ /* 0x040fe40000410000 */
[C---:B------:R-:W-:Y:S02]  /*14a20*/  FMUL.FTZ R86, R0.reuse, R86 ;  /* 0x0000005600567220 */ /* 0x040fe40000410000 */
[----:B------:R-:W4:Y:S01]  /*14a30*/  LDSM.16.MT88.4 R108, [R193+0x4000] ;  /* 0x00400000c16c783b */ /* 0x000f220000004200 */
[C---:B------:R-:W-:Y:S04]  /*14a40*/  FMUL.FTZ R87, R0.reuse, R87 ;  /* 0x0000005700577220 */ /* 0x040fe80000410000 */
[C---:B------:R-:W-:Y:S02]  /*14a50*/  FMUL.FTZ R88, R3.reuse, R88 ;  /* 0x0000005803587220 */ /* 0x040fe40000410000 */
[C---:B------:R-:W-:Y:S01]  /*14a60*/  FMUL.FTZ R89, R3.reuse, R89 ;  /* 0x0000005903597220 */ /* 0x040fe20000410000 */
        /* <DEDUP_REMOVED lines=10> */
[----:B------:R-:W-:Y:S03]  /*14b10*/  FMUL.FTZ R97, R3, R97 ;  /* 0x0000006103617220 */ /* 0x000fe60000410000 */
[C---:B------:R-:W-:Y:S02]  /*14b20*/  FMUL.FTZ R98, R0.reuse, R98 ;  /* 0x0000006200627220 */ /* 0x040fe40000410000 */
[----:B------:R-:W-:Y:S02]  /*14b30*/  FMUL.FTZ R99, R0, R99 ;  /* 0x0000006300637220 */ /* 0x000fe40000410000 */
[----:B-1----:R-:W-:Y:S02]  /*14b40*/  FFMA.FTZ R2, R164, c[0x0][0x2d0], -R140 ;  /* 0x0000b400a4027a23 */ /* 0x002fe4000001088c */
[--C-:B------:R-:W-:Y:S01]  /*14b50*/  FFMA.FTZ R104, R165, c[0x0][0x2d0], -R141.reuse ;  /* 0x0000b400a5687a23 */ /* 0x100fe2000001088d */
[C---:B----4-:R-:W-:Y:S01]  /*14b60*/  HMMA.16816.F32.BF16 R92, R152.reuse, R108, R92 ;  /* 0x0000006c985c723c */ /* 0x050fe2000004185c */
[----:B------:R1:W-:Y:S02]  /*14b70*/  MUFU.EX2 R177, R2 ;  /* 0x0000000200b17308 */ /* 0x0003e40000000800 */
[----:B------:R-:W-:Y:S04]  /*14b80*/  FFMA.FTZ R0, R0, R237, R218 ;  /* 0x000000ed00007223 */ /* 0x000fe800000100da */
[----:B-----5:R-:W-:Y:S01]  /*14b90*/  F2FP.BF16.PACK_AB R108, R185, R186 ;  /* 0x000000bab96c723e */ /* 0x020fe200000010ff */
[----:B------:R-:W-:Y:S03]  /*14ba0*/  HMMA.16816.F32.BF16 R96, R152, R110, R96 ;  /* 0x0000006e9860723c */ /* 0x000fe60000041860 */
[----:B------:R-:W4:Y:S01]  /*14bb0*/  MUFU.EX2 R173, R104 ;  /* 0x0000006800ad7308 */ /* 0x000f220000000800 */
[----:B------:R-:W-:Y:S01]  /*14bc0*/  F2FP.BF16.PACK_AB R109, R181, R182 ;  /* 0x000000b6b56d723e */ /* 0x000fe200000010ff */
[----:B------:R-:W-:Y:S02]  /*14bd0*/  FADD.FTZ R0, R220, R0 ;  /* 0x00000000dc007221 */ /* 0x000fe40000010000 */
[----:B------:R-:W-:Y:S02]  /*14be0*/  F2FP.BF16.PACK_AB R110, R183, R184 ;  /* 0x000000b8b76e723e */ /* 0x000fe400000010ff */
[----:B--2---:R-:W-:Y:S03]  /*14bf0*/  F2FP.BF16.PACK_AB R111, R179, R180 ;  /* 0x000000b4b36f723e */ /* 0x004fe600000010ff */
[----:B------:R-:W-:Y:S04]  /*14c00*/  FADD.FTZ R0, R219, R0 ;  /* 0x00000000db007221 */ /* 0x000fe80000010000 */
[C---:B---3--:R-:W-:Y:S05]  /*14c10*/  HMMA.16816.F32.BF16 R4, R108.reuse, R112, R4 ;  /* 0x000000706c04723c */ /* 0x048fea0000041804 */
[----:B-1----:R-:W-:Y:S02]  /*14c20*/  FFMA.FTZ R2, R168, c[0x0][0x2d0], -R140 ;  /* 0x0000b400a8027a23 */ /* 0x002fe4000001088c */
[----:B------:R-:W-:Y:S01]  /*14c30*/  FADD.FTZ R0, R217, R0 ;  /* 0x00000000d9007221 */ /* 0x000fe20000010000 */
[C---:B------:R-:W-:Y:S01]  /*14c40*/  HMMA.16816.F32.BF16 R8, R108.reuse, R114, R8 ;  /* 0x000000726c08723c */ /* 0x040fe20000041808 */
[----:B------:R-:W1:Y:S01]  /*14c50*/  LDSM.16.MT88.4 R112, [R193+0x2800] ;  /* 0x00280000c170783b */ /* 0x000e620000004200 */
[----:B------:R2:W-:Y:S02]  /*14c60*/  MUFU.EX2 R176, R2 ;  /* 0x0000000200b07308 */ /* 0x0005e40000000800 */
[----:B------:R-:W-:Y:S04]  /*14c70*/  FADD.FTZ R0, R182, R0 ;  /* 0x00000000b6007221 */ /* 0x000fe80000010000 */
[C---:B------:R-:W-:Y:S04]  /*14c80*/  HMMA.16816.F32.BF16 R12, R108.reuse, R116, R12 ;  /* 0x000000746c0c723c */ /* 0x040fe8000004180c */
[----:B------:R-:W-:Y:S04]  /*14c90*/  FADD.FTZ R0, R181, R0 ;  /* 0x00000000b5007221 */ /* 0x000fe80000010000 */
[C---:B------:R-:W-:Y:S01]  /*14ca0*/  HMMA.16816.F32.BF16 R16, R108.reuse, R118, R16 ;  /* 0x000000766c10723c */ /* 0x040fe20000041810 */
[----:B------:R-:W3:Y:S03]  /*14cb0*/  LDSM.16.MT88.4 R116, [R150+0x4800] ;  /* 0x004800009674783b */ /* 0x000ee60000004200 */
[----:B------:R-:W-:Y:S04]  /*14cc0*/  FADD.FTZ R0, R180, R0 ;  /* 0x00000000b4007221 */ /* 0x000fe80000010000 */
[C---:B------:R-:W-:Y:S04]  /*14cd0*/  HMMA.16816.F32.BF16 R20, R108.reuse, R120, R20 ;  /* 0x000000786c14723c */ /* 0x040fe80000041814 */
[----:B--2---:R-:W-:Y:S02]  /*14ce0*/  FFMA.FTZ R2, R169, c[0x0][0x2d0], -R140 ;  /* 0x0000b400a9027a23 */ /* 0x004fe4000001088c */
[----:B------:R-:W-:Y:S02]  /*14cf0*/  FADD.FTZ R0, R179, R0 ;  /* 0x00000000b3007221 */ /* 0x000fe40000010000 */
[C---:B------:R-:W-:Y:S01]  /*14d00*/  HMMA.16816.F32.BF16 R24, R108.reuse, R122, R24 ;  /* 0x0000007a6c18723c */ /* 0x040fe20000041818 */
[----:B------:R-:W2:Y:S01]  /*14d10*/  LDSM.16.MT88.4 R120, [R151+0x4800] ;  /* 0x004800009778783b */ /* 0x000ea20000004200 */
[----:B------:R5:W-:Y:S02]  /*14d20*/  MUFU.EX2 R175, R2 ;  /* 0x0000000200af7308 */ /* 0x000be40000000800 */
[----:B----4-:R-:W-:Y:S04]  /*14d30*/  FADD.FTZ R0, R173, R0 ;  /* 0x00000000ad007221 */ /* 0x010fe80000010000 */
[C---:B------:R-:W-:Y:S08]  /*14d40*/  HMMA.16816.F32.BF16 R28, R108.reuse, R124, R28 ;  /* 0x0000007c6c1c723c */ /* 0x040ff0000004181c */
[C---:B------:R-:W-:Y:S01]  /*14d50*/  HMMA.16816.F32.BF16 R32, R108.reuse, R126, R32 ;  /* 0x0000007e6c20723c */ /* 0x040fe20000041820 */
[----:B------:R-:W4:Y:S07]  /*14d60*/  LDSM.16.MT88.4 R124, [R194+0x4800] ;  /* 0x00480000c27c783b */ /* 0x000f2e0000004200 */
[C---:B------:R-:W-:Y:S04]  /*14d70*/  HMMA.16816.F32.BF16 R36, R108.reuse, R128, R36 ;  /* 0x000000806c24723c */ /* 0x040fe80000041824 */
[----:B-----5:R-:W-:Y:S04]  /*14d80*/  FFMA.FTZ R2, R170, c[0x0][0x2d0], -R140 ;  /* 0x0000b400aa027a23 */ /* 0x020fe8000001088c */
[C---:B------:R-:W-:Y:S01]  /*14d90*/  HMMA.16816.F32.BF16 R40, R108.reuse, R130, R40 ;  /* 0x000000826c28723c */ /* 0x040fe20000041828 */
[----:B------:R-:W-:Y:S01]  /*14da0*/  LDSM.16.MT88.4 R128, [R194+0x1000] ;  /* 0x00100000c280783b */ /* 0x000fe20000004200 */
[----:B------:R5:W-:Y:S06]  /*14db0*/  MUFU.EX2 R174, R2 ;  /* 0x0000000200ae7308 */ /* 0x000bec0000000800 */
[C---:B------:R-:W-:Y:S08]  /*14dc0*/  HMMA.16816.F32.BF16 R44, R108.reuse, R132, R44 ;  /* 0x000000846c2c723c */ /* 0x040ff0000004182c */
[C---:B------:R-:W-:Y:S01]  /*14dd0*/  HMMA.16816.F32.BF16 R48, R108.reuse, R134, R48 ;  /* 0x000000866c30723c */ /* 0x040fe20000041830 */
[----:B------:R-:W-:Y:S07]  /*14de0*/  LDSM.16.MT88.4 R132, [R150+0x3000] ;  /* 0x003000009684783b */ /* 0x000fee0000004200 */
[C---:B------:R-:W-:Y:S04]  /*14df0*/  HMMA.16816.F32.BF16 R52, R108.reuse, R136, R52 ;  /* 0x000000886c34723c */ /* 0x040fe80000041834 */
[--C-:B-----5:R-:W-:Y:S04]  /*14e00*/  FFMA.FTZ R2, R166, c[0x0][0x2d0], -R141.reuse ;  /* 0x0000b400a6027a23 */ /* 0x120fe8000001088d */
[C---:B------:R-:W-:Y:S01]  /*14e10*/  HMMA.16816.F32.BF16 R56, R108.reuse, R138, R56 ;  /* 0x0000008a6c38723c */ /* 0x040fe20000041838 */
[----:B------:R5:W2:Y:S01]  /*14e20*/  MUFU.EX2 R172, R2 ;  /* 0x0000000200ac7308 */ /* 0x000aa20000000800 */
[----:B------:R-:W-:Y:S06]  /*14e30*/  LDSM.16.MT88.4 R136, [R151+0x3000] ;  /* 0x003000009788783b */ /* 0x000fec0000004200 */
[C---:B-1----:R-:W-:Y:S08]  /*14e40*/  HMMA.16816.F32.BF16 R60, R108.reuse, R112, R60 ;  /* 0x000000706c3c723c */ /* 0x042ff0000004183c */
[C---:B------:R-:W-:Y:S01]  /*14e50*/  HMMA.16816.F32.BF16 R64, R108.reuse, R114, R64 ;  /* 0x000000726c40723c */ /* 0x040fe20000041840 */
[----:B------:R-:W1:Y:S07]  /*14e60*/  LDSM.16.MT88.4 R112, [R193+0x4800] ;  /* 0x00480000c170783b */ /* 0x000e6e0000004200 */
[C---:B---3--:R-:W-:Y:S04]  /*14e70*/  HMMA.16816.F32.BF16 R68, R108.reuse, R116, R68 ;  /* 0x000000746c44723c */ /* 0x048fe80000041844 */
[--C-:B-----5:R-:W-:Y:S02]  /*14e80*/  FFMA.FTZ R2, R167, c[0x0][0x2d0], -R141.reuse ;  /* 0x0000b400a7027a23 */ /* 0x120fe4000001088d */
[----:B--2---:R-:W-:Y:S02]  /*14e90*/  FADD.FTZ R0, R172, R0 ;  /* 0x00000000ac007221 */ /* 0x004fe40000010000 */
[C---:B------:R-:W-:Y:S01]  /*14ea0*/  HMMA.16816.F32.BF16 R72, R108.reuse, R118, R72 ;  /* 0x000000766c48723c */ /* 0x040fe20000041848 */
[----:B------:R2:W3:Y:S01]  /*14eb0*/  MUFU.EX2 R171, R2 ;  /* 0x0000000200ab7308 */ /* 0x0004e20000000800 */
[----:B------:R-:W5:Y:S06]  /*14ec0*/  LDSM.16.MT88.4 R116, [R150+0x1000] ;  /* 0x001000009674783b */ /* 0x000f6c0000004200 */
[C---:B------:R-:W-:Y:S08]  /*14ed0*/  HMMA.16816.F32.BF16 R76, R108.reuse, R120, R76 ;  /* 0x000000786c4c723c */ /* 0x040ff0000004184c */
[C---:B------:R-:W-:Y:S01]  /*14ee0*/  HMMA.16816.F32.BF16 R80, R108.reuse, R122, R80 ;  /* 0x0000007a6c50723c */ /* 0x040fe20000041850 */
[----:B------:R-:W5:Y:S07]  /*14ef0*/  LDSM.16.MT88.4 R120, [R151+0x1000] ;  /* 0x001000009778783b */ /* 0x000f6e0000004200 */
[C---:B----4-:R-:W-:Y:S04]  /*14f00*/  HMMA.16816.F32.BF16 R84, R108.reuse, R124, R84 ;  /* 0x0000007c6c54723c */ /* 0x050fe80000041854 */
[--C-:B--2---:R-:W-:Y:S02]  /*14f10*/  FFMA.FTZ R2, R178, c[0x0][0x2d0], -R141.reuse ;  /* 0x0000b400b2027a23 */ /* 0x104fe4000001088d */
[----:B---3--:R-:W-:Y:S02]  /*14f20*/  FADD.FTZ R0, R171, R0 ;  /* 0x00000000ab007221 */ /* 0x008fe40000010000 */
[C---:B------:R-:W-:Y:S01]  /*14f30*/  HMMA.16816.F32.BF16 R88, R108.reuse, R126, R88 ;  /* 0x0000007e6c58723c */ /* 0x040fe20000041858 */
[----:B------:R2:W3:Y:S01]  /*14f40*/  MUFU.EX2 R170, R2 ;  /* 0x0000000200aa7308 */ /* 0x0004e20000000800 */
[----:B------:R-:W4:Y:S06]  /*14f50*/  LDSM.16.MT88.4 R124, [R193+0x1000] ;  /* 0x00100000c17c783b */ /* 0x000f2c0000004200 */
[C---:B-1----:R-:W-:Y:S08]  /*14f60*/  HMMA.16816.F32.BF16 R92, R108.reuse, R112, R92 ;  /* 0x000000706c5c723c */ /* 0x042ff0000004185c */
[----:B------:R-:W-:Y:S01]  /*14f70*/  HMMA.16816.F32.BF16 R96, R108, R114, R96 ;  /* 0x000000726c60723c */ /* 0x000fe20000041860 */
[----:B------:R-:W1:Y:S06]  /*14f80*/  LDSM.16.MT88.4 R112, [R194+0x3000] ;  /* 0x00300000c270783b */ /* 0x000e6c0000004200 */
[----:B------:R-:W-:Y:S02]  /*14f90*/  F2FP.BF16.PACK_AB R108, R176, R177 ;  /* 0x000000b1b06c723e */ /* 0x000fe400000010ff */
[----:B------:R-:W-:Y:S03]  /*14fa0*/  F2FP.BF16.PACK_AB R110, R174, R175 ;  /* 0x000000afae6e723e */ /* 0x000fe600000010ff */
[----:B------:R-:W-:Y:S01]  /*14fb0*/  F2FP.BF16.PACK_AB R109, R172, R173 ;  /* 0x000000adac6d723e */ /* 0x000fe200000010ff */
[----:B--2---:R-:W-:Y:S01]  /*14fc0*/  FFMA.FTZ R2, R190, c[0x0][0x2d0], -R140 ;  /* 0x0000b400be027a23 */ /* 0x004fe2000001088c */
[C---:B---3--:R-:W-:Y:S01]  /*14fd0*/  F2FP.BF16.PACK_AB R111, R170.reuse, R171 ;  /* 0x000000abaa6f723e */ /* 0x048fe200000010ff */
[----:B------:R-:W-:Y:S02]  /*14fe0*/  FADD.FTZ R0, R170, R0 ;  /* 0x00000000aa007221 */ /* 0x000fe40000010000 */
[----:B------:R2:W-:Y:S04]  /*14ff0*/  MUFU.EX2 R169, R2 ;  /* 0x0000000200a97308 */ /* 0x0005e80000000800 */
[C---:B-----5:R-:W-:Y:S08]  /*15000*/  HMMA.16816.F32.BF16 R4, R108.reuse, R116, R4 ;  /* 0x000000746c04723c */ /* 0x060ff00000041804 */
[C---:B------:R-:W-:Y:S01]  /*15010*/  HMMA.16816.F32.BF16 R8, R108.reuse, R118, R8 ;  /* 0x000000766c08723c */ /* 0x040fe20000041808 */
[----:B------:R-:W3:Y:S07]  /*15020*/  LDSM.16.MT88.4 R116, [R193+0x3000] ;  /* 0x00300000c174783b */ /* 0x000eee0000004200 */
[C---:B------:R-:W-:Y:S04]  /*15030*/  HMMA.16816.F32.BF16 R12, R108.reuse, R120, R12 ;  /* 0x000000786c0c723c */ /* 0x040fe8000004180c */
[--C-:B--2---:R-:W-:Y:S04]  /*15040*/  FFMA.FTZ R2, R187, c[0x0][0x2d0], -R140.reuse ;  /* 0x0000b400bb027a23 */ /* 0x104fe8000001088c */
[C---:B------:R-:W-:Y:S01]  /*15050*/  HMMA.16816.F32.BF16 R16, R108.reuse, R122, R16 ;  /* 0x0000007a6c10723c */ /* 0x040fe20000041810 */
[----:B------:R-:W2:Y:S01]  /*15060*/  LDSM.16.MT88.4 R120, [R150+0x5000] ;  /* 0x005000009678783b */ /* 0x000ea20000004200 */
[----:B------:R-:W5:Y:S06]  /*15070*/  MUFU.EX2 R168, R2 ;  /* 0x0000000200a87308 */ /* 0x000f6c0000000800 */
[C---:B------:R-:W-:Y:S08]  /*15080*/  HMMA.16816.F32.BF16 R20, R108.reuse, R128, R20 ;  /* 0x000000806c14723c */ /* 0x040ff00000041814 */
[C---:B------:R-:W-:Y:S01]  /*15090*/  HMMA.16816.F32.BF16 R24, R108.reuse, R130, R24 ;  /* 0x000000826c18723c */ /* 0x040fe20000041818 */
[----:B------:R-:W-:Y:S07]  /*150a0*/  LDSM.16.MT88.4 R128, [R194+0x1800] ;  /* 0x00180000c280783b */ /* 0x000fee0000004200 */
[C---:B----4-:R-:W-:Y:S04]  /*150b0*/  HMMA.16816.F32.BF16 R28, R108.reuse, R124, R28 ;  /* 0x0000007c6c1c723c */ /* 0x050fe8000004181c */
[----:B-----5:R-:W-:Y:S01]  /*150c0*/  F2FP.BF16.PACK_AB R152, R168, R169 ;  /* 0x000000a9a898723e */ /* 0x020fe200000010ff */
[--C-:B------:R-:W-:Y:S02]  /*150d0*/  FFMA.FTZ R2, R191, c[0x0][0x2d0], -R140.reuse ;  /* 0x0000b400bf027a23 */ /* 0x100fe4000001088c */
[----:B------:R-:W-:Y:S01]  /*150e0*/  FFMA.FTZ R140, R214, c[0x0][0x2d0], -R140 ;  /* 0x0000b400d68c7a23 */ /* 0x000fe2000001088c */
[C---:B------:R-:W-:Y:S01]  /*150f0*/  HMMA.16816.F32.BF16 R32, R108.reuse, R126, R32 ;  /* 0x0000007e6c20723c */ /* 0x040fe20000041820 */
[----:B------:R-:W4:Y:S01]  /*15100*/  LDSM.16.MT88.4 R124, [R151+0x5000] ;  /* 0x00500000977c783b */ /* 0x000f220000004200 */
[----:B------:R5:W-:Y:S06]  /*15110*/  MUFU.EX2 R167, R2 ;  /* 0x0000000200a77308 */ /* 0x000bec0000000800 */
[C---:B------:R-:W-:Y:S04]  /*15120*/  HMMA.16816.F32.BF16 R36, R108.reuse, R132, R36 ;  /* 0x000000846c24723c */ /* 0x040fe80000041824 */
[----:B------:R-:W1:Y:S04]  /*15130*/  MUFU.EX2 R166, R140 ;  /* 0x0000008c00a67308 */ /* 0x000e680000000800 */
[C---:B------:R-:W-:Y:S08]  /*15140*/  HMMA.16816.F32.BF16 R40, R108.reuse, R134, R40 ;  /* 0x000000866c28723c */ /* 0x040ff00000041828 */
[C---:B------:R-:W-:Y:S04]  /*15150*/  HMMA.16816.F32.BF16 R44, R108.reuse, R136, R44 ;  /* 0x000000886c2c723c */ /* 0x040fe8000004182c */
[--C-:B-----5:R-:W-:Y:S04]  /*15160*/  FFMA.FTZ R2, R189, c[0x0][0x2d0], -R141.reuse ;  /* 0x0000b400bd027a23 */ /* 0x120fe8000001088d */
[C---:B------:R-:W-:Y:S01]  /*15170*/  HMMA.16816.F32.BF16 R48, R108.reuse, R138, R48 ;  /* 0x0000008a6c30723c */ /* 0x040fe20000041830 */
[----:B------:R-:W-:Y:S01]  /*15180*/  LDSM.16.MT88.4 R136, [R193+0x1800] ;  /* 0x00180000c188783b */ /* 0x000fe20000004200 */
[----:B------:R5:W-:Y:S02]  /*15190*/  MUFU.EX2 R165, R2 ;  /* 0x0000000200a57308 */ /* 0x000be40000000800 */
[----:B-1----:R-:W-:Y:S04]  /*151a0*/  F2FP.BF16.PACK_AB R154, R166, R167 ;  /* 0x000000a7a69a723e */ /* 0x002fe800000010ff */
[C---:B------:R-:W-:Y:S08]  /*151b0*/  HMMA.16816.F32.BF16 R52, R108.reuse, R112, R52 ;  /* 0x000000706c34723c */ /* 0x040ff00000041834 */
[C---:B------:R-:W-:Y:S01]  /*151c0*/  HMMA.16816.F32.BF16 R56, R108.reuse, R114, R56 ;  /* 0x000000726c38723c */ /* 0x040fe20000041838 */
[----:B------:R-:W1:Y:S07]  /*151d0*/  LDSM.16.MT88.4 R112, [R194+0x5000] ;  /* 0x00500000c270783b */ /* 0x000e6e0000004200 */
[C---:B---3--:R-:W-:Y:S04]  /*151e0*/  HMMA.16816.F32.BF16 R60, R108.reuse, R116, R60 ;  /* 0x000000746c3c723c */ /* 0x048fe8000004183c */
[--C-:B-----5:R-:W-:Y:S04]  /*151f0*/  FFMA.FTZ R2, R215, c[0x0][0x2d0], -R141.reuse ;  /* 0x0000b400d7027a23 */ /* 0x120fe8000001088d */
[C---:B------:R-:W-:Y:S01]  /*15200*/  HMMA.16816.F32.BF16 R64, R108.reuse, R118, R64 ;  /* 0x000000766c40723c */ /* 0x040fe20000041840 */
[----:B------:R-:W3:Y:S01]  /*15210*/  LDSM.16.MT88.4 R116, [R193+0x5000] ;  /* 0x00500000c174783b */ /* 0x000ee20000004200 */
[----:B------:R-:W5:Y:S06]  /*15220*/  MUFU.EX2 R164, R2 ;  /* 0x0000000200a47308 */ /* 0x000f6c0000000800 */
[C---:B--2---:R-:W-:Y:S08]  /*15230*/  HMMA.16816.F32.BF16 R68, R108.reuse, R120, R68 ;  /* 0x000000786c44723c */ /* 0x044ff00000041844 */
[C---:B------:R-:W-:Y:S01]  /*15240*/  HMMA.16816.F32.BF16 R72, R108.reuse, R122, R72 ;  /* 0x0000007a6c48723c */ /* 0x040fe20000041848 */
[----:B------:R-:W2:Y:S07]  /*15250*/  LDSM.16.MT88.4 R120, [R150+0x1800] ;  /* 0x001800009678783b */ /* 0x000eae0000004200 */
[C---:B----4-:R-:W-:Y:S04]  /*15260*/  HMMA.16816.F32.BF16 R76, R108.reuse, R124, R76 ;  /* 0x0000007c6c4c723c */ /* 0x050fe8000004184c */
[----:B-----5:R-:W-:Y:S01]  /*15270*/  F2FP.BF16.PACK_AB R153, R164, R165 ;  /* 0x000000a5a499723e */ /* 0x020fe200000010ff */
[--C-:B------:R-:W-:Y:S02]  /*15280*/  FFMA.FTZ R2, R216, c[0x0][0x2d0], -R141.reuse ;  /* 0x0000b400d8027a23 */ /* 0x100fe4000001088d */
[----:B------:R-:W-:Y:S01]  /*15290*/  FFMA.FTZ R141, R105, c[0x0][0x2d0], -R141 ;  /* 0x0000b400698d7a23 */ /* 0x000fe2000001088d */
[C---:B------:R-:W-:Y:S01]  /*152a0*/  HMMA.16816.F32.BF16 R80, R108.reuse, R126, R80 ;  /* 0x0000007e6c50723c */ /* 0x040fe20000041850 */
[----:B------:R-:W4:Y:S01]  /*152b0*/  LDSM.16.MT88.4 R124, [R151+0x1800] ;  /* 0x00180000977c783b */ /* 0x000f220000004200 */
[----:B------:R5:W-:Y:S06]  /*152c0*/  MUFU.EX2 R140, R2 ;  /* 0x00000002008c7308 */ /* 0x000bec0000000800 */
[C---:B-1----:R-:W-:Y:S04]  /*152d0*/  HMMA.16816.F32.BF16 R84, R108.reuse, R112, R84 ;  /* 0x000000706c54723c */ /* 0x042fe80000041854 */
[----:B------:R-:W1:Y:S04]  /*152e0*/  MUFU.EX2 R104, R141 ;  /* 0x0000008d00687308 */ /* 0x000e680000000800 */
[C---:B------:R-:W-:Y:S08]  /*152f0*/  HMMA.16816.F32.BF16 R88, R108.reuse, R114, R88 ;  /* 0x000000726c58723c */ /* 0x040ff00000041858 */
[C---:B---3--:R-:W-:Y:S04]  /*15300*/  HMMA.16816.F32.BF16 R92, R108.reuse, R116, R92 ;  /* 0x000000746c5c723c */ /* 0x048fe8000004185c */
[----:B-----5:R-:W-:Y:S02]  /*15310*/  FFMA.FTZ R2, R3, R236, R223 ;  /* 0x000000ec03027223 */ /* 0x020fe400000100df */
[----:B------:R-:W-:Y:S02]  /*15320*/  FADD.FTZ R3, R165, R0 ;  /* 0x00000000a5037221 */ /* 0x000fe40000010000 */
[----:B------:R-:W-:Y:S04]  /*15330*/  HMMA.16816.F32.BF16 R96, R108, R118, R96 ;  /* 0x000000766c60723c */ /* 0x000fe80000041860 */
[----:B-1----:R-:W-:Y:S01]  /*15340*/  F2FP.BF16.PACK_AB R155, R104, R140 ;  /* 0x0000008c689b723e */ /* 0x002fe200000010ff */
[----:B------:R-:W-:Y:S02]  /*15350*/  FADD.FTZ R2, R224, R2 ;  /* 0x00000002e0027221 */ /* 0x000fe40000010000 */
[----:B------:R-:W-:Y:S02]  /*15360*/  FADD.FTZ R3, R164, R3 ;  /* 0x00000003a4037221 */ /* 0x000fe40000010000 */
[----:B------:R-:W-:Y:S02]  /*15370*/  FADD.FTZ R2, R222, R2 ;  /* 0x00000002de027221 */ /* 0x000fe40000010000 */
[C---:B--2---:R-:W-:Y:S01]  /*15380*/  HMMA.16816.F32.BF16 R108, R152.reuse, R120, R4 ;  /* 0x00000078986c723c */ /* 0x044fe20000041804 */
[----:B------:R-:W1:Y:S04]  /*15390*/  LDSM.16.MT88.4 R4, [R194+0x3800] ;  /* 0x00380000c204783b */ /* 0x000e680000004200 */
[----:B------:R-:W-:Y:S03]  /*153a0*/  FADD.FTZ R2, R221, R2 ;  /* 0x00000002dd027221 */ /* 0x000fe60000010000 */
[C---:B------:R-:W-:Y:S01]  /*153b0*/  HMMA.16816.F32.BF16 R112, R152.reuse, R122, R8 ;  /* 0x0000007a9870723c */ /* 0x040fe20000041808 */
[----:B------:R-:W2:Y:S03]  /*153c0*/  LDSM.16.MT88.4 R8, [R193+0x3800] ;  /* 0x00380000c108783b */ /* 0x000ea60000004200 */
[----:B------:R-:W-:Y:S04]  /*153d0*/  FADD.FTZ R2, R186, R2 ;  /* 0x00000002ba027221 */ /* 0x000fe80000010000 */
[C---:B----4-:R-:W-:Y:S01]  /*153e0*/  HMMA.16816.F32.BF16 R116, R152.reuse, R124, R12 ;  /* 0x0000007c9874723c */ /* 0x050fe2000004180c */
[----:B------:R-:W3:Y:S03]  /*153f0*/  LDSM.16.MT88.4 R12, [R150+0x5800] ;  /* 0x00580000960c783b */ /* 0x000ee60000004200 */
[----:B------:R-:W-:Y:S04]  /*15400*/  FADD.FTZ R2, R185, R2 ;  /* 0x00000002b9027221 */ /* 0x000fe80000010000 */
[C---:B------:R-:W-:Y:S01]  /*15410*/  HMMA.16816.F32.BF16 R120, R152.reuse, R126, R16 ;  /* 0x0000007e9878723c */ /* 0x040fe20000041810 */
[----:B------:R-:W4:Y:S03]  /*15420*/  LDSM.16.MT88.4 R16, [R151+0x5800] ;  /* 0x005800009710783b */ /* 0x000f260000004200 */
[----:B------:R-:W-:Y:S04]  /*15430*/  FADD.FTZ R2, R184, R2 ;  /* 0x00000002b8027221 */ /* 0x000fe80000010000 */
[C---:B------:R-:W-:Y:S01]  /*15440*/  HMMA.16816.F32.BF16 R124, R152.reuse, R128, R20 ;  /* 0x00000080987c723c */ /* 0x040fe20000041814 */
[----:B------:R-:W5:Y:S03]  /*15450*/  LDSM.16.MT88.4 R20, [R194+0x5800] ;  /* 0x00580000c214783b */ /* 0x000f660000004200 */
        /* <DEDUP_REMOVED lines=21> */
[C---:B------:R-:W-:Y:S01]  /*155b0*/  HMMA.16816.F32.BF16 R56, R152.reuse, R6, R56 ;  /* 0x000000069838723c */ /* 0x040fe20000041838 */
[----:B------:R-:W1:Y:S07]  /*155c0*/  LDSM.16.MT88.4 R4, [R193+0x5800] ;  /* 0x00580000c104783b */ /* 0x000e6e0000004200 */
[C---:B--2---:R-:W-:Y:S08]  /*155d0*/  HMMA.16816.F32.BF16 R60, R152.reuse, R8, R60 ;  /* 0x00000008983c723c */ /* 0x044ff0000004183c */
[C---:B------:R-:W-:Y:S08]  /*155e0*/  HMMA.16816.F32.BF16 R64, R152.reuse, R10, R64 ;  /* 0x0000000a9840723c */ /* 0x040ff00000041840 */
[C---:B---3--:R-:W-:Y:S08]  /*155f0*/  HMMA.16816.F32.BF16 R68, R152.reuse, R12, R68 ;  /* 0x0000000c9844723c */ /* 0x048ff00000041844 */
[C---:B------:R-:W-:Y:S08]  /*15600*/  HMMA.16816.F32.BF16 R72, R152.reuse, R14, R72 ;  /* 0x0000000e9848723c */ /* 0x040ff00000041848 */
[C---:B----4-:R-:W-:Y:S08]  /*15610*/  HMMA.16816.F32.BF16 R76, R152.reuse, R16, R76 ;  /* 0x00000010984c723c */ /* 0x050ff0000004184c */
[C---:B------:R-:W-:Y:S08]  /*15620*/  HMMA.16816.F32.BF16 R80, R152.reuse, R18, R80 ;  /* 0x000000129850723c */ /* 0x040ff00000041850 */
[C---:B-----5:R-:W-:Y:S08]  /*15630*/  HMMA.16816.F32.BF16 R84, R152.reuse, R20, R84 ;  /* 0x000000149854723c */ /* 0x060ff00000041854 */
[C---:B------:R-:W-:Y:S08]  /*15640*/  HMMA.16816.F32.BF16 R88, R152.reuse, R22, R88 ;  /* 0x000000169858723c */ /* 0x040ff00000041858 */
[C---:B-1----:R-:W-:Y:S08]  /*15650*/  HMMA.16816.F32.BF16 R92, R152.reuse, R4, R92 ;  /* 0x00000004985c723c */ /* 0x042ff0000004185c */
[----:B------:R-:W-:Y:S01]  /*15660*/  HMMA.16816.F32.BF16 R96, R152, R6, R96 ;  /* 0x000000069860723c */ /* 0x000fe20000041860 */
[----:B------:R-:W-:-:S07]  /*15670*/  @P0 BRA `(.L_x_1107) ;  /* 0xffffcd1000000947 */ /* 0x000fce000383ffff */
.L_x_1106:
[----:B------:R-:W-:-:S13]  /*15680*/  ISETP.GE.AND P0, PT, R213, R238, PT ;  /* 0x000000eed500720c */ /* 0x000fda0003f06270 */
[----:B------:R-:W-:Y:S05]  /*15690*/  @!P0 BRA `(.L_x_1108) ;  /* 0x00002d9000008947 */ /* 0x000fea0003800000 */
[----:B------:R-:W-:Y:S02]  /*156a0*/  MOV R105, R100 ;  /* 0x0000006400697202 */ /* 0x000fe40000000f00 */
[----:B------:R-:W-:Y:S02]  /*156b0*/  MOV R104, R101 ;  /* 0x0000006500687202 */ /* 0x000fe40000000f00 */
.L_x_1109:
[----:B------:R-:W-:Y:S04]  /*156c0*/  DEPBAR.LE SB0, 0x0 ;  /* 0x000080000000791a */ /* 0x000fe80000000000 */
[----:B------:R-:W-:Y:S01]  /*156d0*/  WARPSYNC 0xffffffff ;  /* 0xffffffff00007948 */ /* 0x000fe20003800000 */
[----:B------:R-:W-:Y:S01]  /*156e0*/  BAR.SYNC.DEFER_BLOCKING 0x0 ;  /* 0x0000000000007b1d */ /* 0x000fe20000010000 */
[----:B------:R-:W-:Y:S01]  /*156f0*/  SHF.R.S32.HI R0, RZ, 0x1f, R213 ;  /* 0x0000001fff007819 */ /* 0x000fe200000114d5 */
[C---:B------:R-:W-:Y:S01]  /*15700*/  IMAD.WIDE.U32 R2, R213.reuse, c[0x0][0x208], RZ ;  /* 0x00008200d5027a25 */ /* 0x040fe200078e00ff */
[----:B------:R-:W-:Y:S02]  /*15710*/  MOV R12, c[0x0][0x208] ;  /* 0x00008200000c7a02 */ /* 0x000fe40000000f00 */
[----:B------:R-:W-:Y:S01]  /*15720*/  IADD3 R22, P0, R230, 0x40, RZ ;  /* 0x00000040e6167810 */ /* 0x000fe20007f1e0ff */
[----:B------:R-:W-:Y:S01]  /*15730*/  IMAD R0, R0, c[0x0][0x208], RZ ;  /* 0x0000820000007a24 */ /* 0x000fe200078e02ff */
[----:B------:R-:W-:Y:S02]  /*15740*/  MOV R20, c[0x0][0x20c] ;  /* 0x0000830000147a02 */ /* 0x000fe40000000f00 */
[----:B------:R-:W-:Y:S01]  /*15750*/  IADD3.X R29, RZ, R233, RZ, P0, !PT ;  /* 0x000000e9ff1d7210 */ /* 0x000fe200007fe4ff */
[----:B------:R-:W-:Y:S01]  /*15760*/  IMAD R0, R213, c[0x0][0x20c], R0 ;  /* 0x00008300d5007a24 */ /* 0x000fe200078e0200 */
[----:B------:R-:W-:Y:S04]  /*15770*/  IADD3 R23, P1, R230, 0x80, RZ ;  /* 0x00000080e6177810 */ /* 0x000fe80007f3e0ff */
[----:B------:R-:W-:Y:S02]  /*15780*/  IADD3 R0, R3, R0, RZ ;  /* 0x0000000003007210 */ /* 0x000fe40007ffe0ff */
[C---:B------:R-:W-:Y:S02]  /*15790*/  SHF.L.U32 R3, R2.reuse, 0x6, RZ ;  /* 0x0000000602037819 */ /* 0x040fe400000006ff */
[----:B------:R-:W-:Y:S02]  /*157a0*/  SHF.L.U64.HI R0, R2, 0x6, R0 ;  /* 0x0000000602007819 */ /* 0x000fe40000010200 */
[C---:B------:R-:W-:Y:S02]  /*157b0*/  LEA R2, P2, R12.reuse, R3, 0x5 ;  /* 0x000000030c027211 */ /* 0x040fe400078428ff */
[-C--:B------:R-:W-:Y:S01]  /*157c0*/  IADD3.X R30, RZ, R233.reuse, RZ, P1, !PT ;  /* 0x000000e9ff1e7210 */ /* 0x080fe20000ffe4ff */
[----:B------:R-:W-:Y:S01]  /*157d0*/  LDSM.16.M88.4 R32, [R196] ;  /* 0x00000000c420783b */ /* 0x000fe20000000200 */
[----:B------:R-:W-:Y:S02]  /*157e0*/  LEA.HI.X R20, R12, R0, R20, 0x5, P2 ;  /* 0x000000000c147211 */ /* 0x000fe400010f2c14 */
[C---:B------:R-:W-:Y:S02]  /*157f0*/  IADD3 R12, P0, R3.reuse, R230, RZ ;  /* 0x000000e6030c7210 */ /* 0x040fe40007f1e0ff */
[----:B------:R-:W-:Y:S02]  /*15800*/  IADD3 R21, P2, R3, R22, RZ ;  /* 0x0000001603157210 */ /* 0x000fe40007f5e0ff */
[----:B------:R-:W-:Y:S01]  /*15810*/  LEA R176, P4, R12, c[0x0][0x1f8], 0x1 ;  /* 0x00007e000cb07a11 */ /* 0x000fe200078808ff */
[----:B------:R-:W1:Y:S01]  /*15820*/  LDSM.16.M88.4 R8, [R149] ;  /* 0x000000009508783b */ /* 0x000e620000000200 */
[----:B------:R-:W-:Y:S02]  /*15830*/  IADD3.X R13, R0, R233, RZ, P0, !PT ;  /* 0x000000e9000d7210 */ /* 0x000fe400007fe4ff */
[----:B------:R-:W-:Y:S02]  /*15840*/  LEA R180, P1, R21, c[0x0][0x1f8], 0x1 ;  /* 0x00007e0015b47a11 */ /* 0x000fe400078208ff */
[----:B------:R-:W-:Y:S02]  /*15850*/  LEA.HI.X R177, R12, c[0x0][0x1fc], R13, 0x1, P4 ;  /* 0x00007f000cb17a11 */ /* 0x000fe400020f0c0d */
[----:B------:R-:W-:Y:S01]  /*15860*/  LOP3.LUT P4, RZ, R240, 0x1, RZ, 0xc0, !PT ;  /* 0x00000001f0ff7812 */ /* 0x000fe2000788c0ff */
[----:B------:R-:W2:Y:S01]  /*15870*/  LDSM.16.M88.4 R16, [R149+0x800] ;  /* 0x000800009510783b */ /* 0x000ea20000000200 */
[C---:B------:R-:W-:Y:S02]  /*15880*/  IADD3.X R28, R0.reuse, R29, RZ, P2, !PT ;  /* 0x0000001d001c7210 */ /* 0x040fe400017fe4ff */
[-C--:B------:R-:W-:Y:S02]  /*15890*/  IADD3 R3, P3, R3, R23.reuse, RZ ;  /* 0x0000001703037210 */ /* 0x080fe40007f7e0ff */
[----:B------:R-:W-:Y:S02]  /*158a0*/  LEA.HI.X R181, R21, c[0x0][0x1fc], R28, 0x1, P1 ;  /* 0x00007f0015b57a11 */ /* 0x000fe400008f0c1c */
[C---:B------:R-:W-:Y:S01]  /*158b0*/  LEA R178, P0, R3.reuse, c[0x0][0x1f8], 0x1 ;  /* 0x00007e0003b27a11 */ /* 0x040fe200078008ff */
[----:B------:R-:W3:Y:S01]  /*158c0*/  LDSM.16.M88.4 R24, [R149+0x1000] ;  /* 0x001000009518783b */ /* 0x000ee20000000200 */
[----:B------:R-:W-:Y:S04]  /*158d0*/  IADD3.X R0, R0, R30, RZ, P3, !PT ;  /* 0x0000001e00007210 */ /* 0x000fe80001ffe4ff */
[----:B------:R-:W-:Y:S02]  /*158e0*/  LEA.HI.X R179, R3, c[0x0][0x1fc], R0, 0x1, P0 ;  /* 0x00007f0003b37a11 */ /* 0x000fe400000f0c00 */
[C---:B------:R-:W-:Y:S01]  /*158f0*/  IADD3 R3, P1, R2.reuse, R22, RZ ;  /* 0x0000001602037210 */ /* 0x040fe20007f3e0ff */
[----:B------:R-:W4:Y:S01]  /*15900*/  LDSM.16.M88.4 R152, [R149+0x1800] ;  /* 0x001800009598783b */ /* 0x000f220000000200 */
[C---:B------:R-:W-:Y:S02]  /*15910*/  IADD3 R0, P0, R2.reuse, R23, RZ ;  /* 0x0000001702007210 */ /* 0x040fe40007f1e0ff */
[----:B------:R-:W-:Y:S02]  /*15920*/  IADD3 R2, P2, R2, R230, RZ ;  /* 0x000000e602027210 */ /* 0x000fe40007f5e0ff */
[----:B------:R-:W-:Y:S02]  /*15930*/  IADD3.X R31, R20, R29, RZ, P1, !PT ;  /* 0x0000001d141f7210 */ /* 0x000fe40000ffe4ff */
[----:B------:R-:W-:Y:S01]  /*15940*/  LEA R28, P3, R2, c[0x0][0x1f8], 0x1 ;  /* 0x00007e00021c7a11 */ /* 0x000fe200078608ff */
[----:B------:R-:W-:Y:S01]  /*15950*/  LDSM.16.M88.4 R156, [R197] ;  /* 0x00000000c59c783b */ /* 0x000fe20000000200 */
[C---:B------:R-:W-:Y:S02]  /*15960*/  LEA R140, P1, R3.reuse, c[0x0][0x1f8], 0x1 ;  /* 0x00007e00038c7a11 */ /* 0x040fe400078208ff */
[----:B------:R-:W-:Y:S02]  /*15970*/  IADD3.X R29, R20, R233, RZ, P2, !PT ;  /* 0x000000e9141d7210 */ /* 0x000fe400017fe4ff */
[----:B------:R-:W-:Y:S02]  /*15980*/  LEA.HI.X R141, R3, c[0x0][0x1fc], R31, 0x1, P1 ;  /* 0x00007f00038d7a11 */ /* 0x000fe400008f0c1f */
[----:B------:R-:W-:Y:S01]  /*15990*/  LEA.HI.X R29, R2, c[0x0][0x1fc], R29, 0x1, P3 ;  /* 0x00007f00021d7a11 */ /* 0x000fe200018f0c1d */
[C---:B-1----:R-:W-:Y:S01]  /*159a0*/  HMMA.16816.F32.BF16 R4, R32.reuse, R8, RZ ;  /* 0x000000082004723c */ /* 0x042fe200000418ff */
[----:B------:R-:W1:Y:S02]  /*159b0*/  LDSM.16.M88.4 R160, [R200] ;  /* 0x00000000c8a0783b */ /* 0x000e640000000200 */
[----:B------:R-:W-:Y:S02]  /*159c0*/  IADD3.X R30, R20, R30, RZ, P0, !PT ;  /* 0x0000001e141e7210 */ /* 0x000fe400007fe4ff */
[C---:B------:R-:W-:Y:S03]  /*159d0*/  LEA R100, P0, R0.reuse, c[0x0][0x1f8], 0x1 ;  /* 0x00007e0000647a11 */ /* 0x040fe600078008ff */
[C---:B------:R-:W-:Y:S01]  /*159e0*/  HMMA.16816.F32.BF16 R8, R32.reuse, R10, RZ ;  /* 0x0000000a2008723c */ /* 0x040fe200000418ff */
[----:B------:R-:W5:Y:S03]  /*159f0*/  LDSM.16.M88.4 R164, [R211] ;  /* 0x00000000d3a4783b */ /* 0x000f660000000200 */
[----:B------:R-:W-:Y:S02]  /*15a00*/  LEA.HI.X R101, R0, c[0x0][0x1fc], R30, 0x1, P0 ;  /* 0x00007f0000657a11 */ /* 0x000fe400000f0c1e */
[C---:B------:R-:W-:Y:S02]  /*15a10*/  ISETP.GT.AND P0, PT, R213.reuse, R238, PT ;  /* 0x000000eed500720c */ /* 0x040fe40003f04270 */
[C---:B--2---:R-:W-:Y:S01]  /*15a20*/  HMMA.16816.F32.BF16 R12, R32.reuse, R16, RZ ;  /* 0x00000010200c723c */ /* 0x044fe200000418ff */
[----:B------:R-:W2:Y:S03]  /*15a30*/  LDSM.16.M88.4 R168, [R210] ;  /* 0x00000000d2a8783b */ /* 0x000ea60000000200 */
[----:B------:R-:W-:Y:S04]  /*15a40*/  IADD3 R213, R213, -0x1, RZ ;  /* 0xffffffffd5d57810 */ /* 0x000fe80007ffe0ff */
        /* <DEDUP_REMOVED lines=17> */
[----:B-1----:R-:W1:Y:S01]  /*15b60*/  LDSM.16.M88.4 R180, [R195] ;  /* 0x00000000c3b4783b */ /* 0x002e620000000200 */
[C---:B------:R-:W-:Y:S07]  /*15b70*/  HMMA.16816.F32.BF16 R4, R156.reuse, R160, R4 ;  /* 0x000000a09c04723c */ /* 0x040fee0000041804 */
[----:B------:R-:W3:Y:S01]  /*15b80*/  LDSM.16.M88.4 R184, [R195+0x800] ;  /* 0x00080000c3b8783b */ /* 0x000ee20000000200 */
[C---:B------:R-:W-:Y:S07]  /*15b90*/  HMMA.16816.F32.BF16 R8, R156.reuse, R162, R8 ;  /* 0x000000a29c08723c */ /* 0x040fee0000041808 */
[----:B------:R-:W4:Y:S01]  /*15ba0*/  LDSM.16.M88.4 R152, [R195+0x1000] ;  /* 0x00100000c398783b */ /* 0x000f220000000200 */
[C---:B-----5:R-:W-:Y:S07]  /*15bb0*/  HMMA.16816.F32.BF16 R12, R156.reuse, R164, R12 ;  /* 0x000000a49c0c723c */ /* 0x060fee000004180c */
[----:B------:R-:W5:Y:S01]  /*15bc0*/  LDSM.16.M88.4 R188, [R195+0x1800] ;  /* 0x00180000c3bc783b */ /* 0x000f620000000200 */
[C---:B------:R-:W-:Y:S07]  /*15bd0*/  HMMA.16816.F32.BF16 R16, R156.reuse, R166, R16 ;  /* 0x000000a69c10723c */ /* 0x040fee0000041810 */
[----:B------:R-:W-:Y:S01]  /*15be0*/  LDSM.16.M88.4 R160, [R198] ;  /* 0x00000000c6a0783b */ /* 0x000fe20000000200 */
[C---:B--2---:R-:W-:Y:S07]  /*15bf0*/  HMMA.16816.F32.BF16 R20, R156.reuse, R168, R20 ;  /* 0x000000a89c14723c */ /* 0x044fee0000041814 */
[----:B------:R-:W2:Y:S01]  /*15c00*/  LDSM.16.M88.4 R164, [R192] ;  /* 0x00000000c0a4783b */ /* 0x000ea20000000200 */
[C---:B------:R-:W-:Y:S07]  /*15c10*/  HMMA.16816.F32.BF16 R24, R156.reuse, R170, R24 ;  /* 0x000000aa9c18723c */ /* 0x040fee0000041818 */
[----:B------:R-:W2:Y:S01]  /*15c20*/  LDSM.16.M88.4 R168, [R192+0x800] ;  /* 0x00080000c0a8783b */ /* 0x000ea20000000200 */
[C---:B------:R-:W-:Y:S08]  /*15c30*/  HMMA.16816.F32.BF16 R28, R156.reuse, R172, R28 ;  /* 0x000000ac9c1c723c */ /* 0x040ff0000004181c */
[----:B------:R-:W-:Y:S01]  /*15c40*/  HMMA.16816.F32.BF16 R32, R156, R174, R32 ;  /* 0x000000ae9c20723c */ /* 0x000fe20000041820 */
[----:B------:R-:W2:Y:S07]  /*15c50*/  LDSM.16.M88.4 R156, [R192+0x1000] ;  /* 0x00100000c09c783b */ /* 0x000eae0000000200 */
[C---:B-1----:R-:W-:Y:S01]  /*15c60*/  HMMA.16816.F32.BF16 R4, R176.reuse, R180, R4 ;  /* 0x000000b4b004723c */ /* 0x042fe20000041804 */
[----:B------:R-:W1:Y:S07]  /*15c70*/  LDSM.16.M88.4 R172, [R192+0x1800] ;  /* 0x00180000c0ac783b */ /* 0x000e6e0000000200 */
[C---:B------:R-:W-:Y:S01]  /*15c80*/  HMMA.16816.F32.BF16 R8, R176.reuse, R182, R8 ;  /* 0x000000b6b008723c */ /* 0x040fe20000041808 */
[----:B------:R-:W-:Y:S07]  /*15c90*/  LDSM.16.M88.4 R180, [R149+0x2000] ;  /* 0x0020000095b4783b */ /* 0x000fee0000000200 */
[C---:B---3--:R-:W-:Y:S08]  /*15ca0*/  HMMA.16816.F32.BF16 R12, R176.reuse, R184, R12 ;  /* 0x000000b8b00c723c */ /* 0x048ff0000004180c */
[C---:B------:R-:W-:Y:S01]  /*15cb0*/  HMMA.16816.F32.BF16 R16, R176.reuse, R186, R16 ;  /* 0x000000bab010723c */ /* 0x040fe20000041810 */
[----:B------:R-:W-:Y:S07]  /*15cc0*/  LDSM.16.M88.4 R184, [R149+0x2800] ;  /* 0x0028000095b8783b */ /* 0x000fee0000000200 */
[C---:B----4-:R-:W-:Y:S08]  /*15cd0*/  HMMA.16816.F32.BF16 R20, R176.reuse, R152, R20 ;  /* 0x00000098b014723c */ /* 0x050ff00000041814 */
[C---:B------:R-:W-:Y:S01]  /*15ce0*/  HMMA.16816.F32.BF16 R24, R176.reuse, R154, R24 ;  /* 0x0000009ab018723c */ /* 0x040fe20000041818 */
[----:B------:R-:W3:Y:S07]  /*15cf0*/  LDSM.16.M88.4 R152, [R196+0x4000] ;  /* 0x00400000c498783b */ /* 0x000eee0000000200 */
[C---:B-----5:R-:W-:Y:S08]  /*15d00*/  HMMA.16816.F32.BF16 R28, R176.reuse, R188, R28 ;  /* 0x000000bcb01c723c */ /* 0x060ff0000004181c */
[----:B------:R-:W-:Y:S01]  /*15d10*/  HMMA.16816.F32.BF16 R32, R176, R190, R32 ;  /* 0x000000beb020723c */ /* 0x000fe20000041820 */
[----:B------:R-:W4:Y:S07]  /*15d20*/  LDSM.16.M88.4 R176, [R149+0x3000] ;  /* 0x0030000095b0783b */ /* 0x000f2e0000000200 */
[C---:B--2---:R-:W-:Y:S01]  /*15d30*/  HMMA.16816.F32.BF16 R4, R160.reuse, R164, R4 ;  /* 0x000000a4a004723c */ /* 0x044fe20000041804 */
[----:B------:R-:W2:Y:S07]  /*15d40*/  LDSM.16.M88.4 R188, [R149+0x3800] ;  /* 0x0038000095bc783b */ /* 0x000eae0000000200 */
[C---:B------:R-:W-:Y:S01]  /*15d50*/  HMMA.16816.F32.BF16 R8, R160.reuse, R166, R8 ;  /* 0x000000a6a008723c */ /* 0x040fe20000041808 */
[----:B------:R-:W-:Y:S07]  /*15d60*/  LDSM.16.M88.4 R164, [R208] ;  /* 0x00000000d0a4783b */ /* 0x000fee0000000200 */
[C---:B------:R-:W-:Y:S08]  /*15d70*/  HMMA.16816.F32.BF16 R12, R160.reuse, R168, R12 ;  /* 0x000000a8a00c723c */ /* 0x040ff0000004180c */
[C---:B------:R-:W-:Y:S01]  /*15d80*/  HMMA.16816.F32.BF16 R16, R160.reuse, R170, R16 ;  /* 0x000000aaa010723c */ /* 0x040fe20000041810 */
[----:B------:R-:W-:Y:S07]  /*15d90*/  LDSM.16.M88.4 R168, [R207] ;  /* 0x00000000cfa8783b */ /* 0x000fee0000000200 */
[C---:B------:R-:W-:Y:S08]  /*15da0*/  HMMA.16816.F32.BF16 R20, R160.reuse, R156, R20 ;  /* 0x0000009ca014723c */ /* 0x040ff00000041814 */
[C---:B------:R-:W-:Y:S01]  /*15db0*/  HMMA.16816.F32.BF16 R24, R160.reuse, R158, R24 ;  /* 0x0000009ea018723c */ /* 0x040fe20000041818 */
[----:B------:R-:W5:Y:S07]  /*15dc0*/  LDSM.16.M88.4 R156, [R197+0x4000] ;  /* 0x00400000c59c783b */ /* 0x000f6e0000000200 */
[C---:B-1----:R-:W-:Y:S08]  /*15dd0*/  HMMA.16816.F32.BF16 R28, R160.reuse, R172, R28 ;  /* 0x000000aca01c723c */ /* 0x042ff0000004181c */
[----:B------:R-:W-:Y:S01]  /*15de0*/  HMMA.16816.F32.BF16 R32, R160, R174, R32 ;  /* 0x000000aea020723c */ /* 0x000fe20000041820 */
[----:B------:R-:W1:Y:S07]  /*15df0*/  LDSM.16.M88.4 R160, [R206] ;  /* 0x00000000cea0783b */ /* 0x000e6e0000000200 */
[C---:B---3--:R-:W-:Y:S01]  /*15e00*/  HMMA.16816.F32.BF16 R4, R152.reuse, R180, R4 ;  /* 0x000000b49804723c */ /* 0x048fe20000041804 */
[----:B------:R-:W3:Y:S07]  /*15e10*/  LDSM.16.M88.4 R172, [R205] ;  /* 0x00000000cdac783b */ /* 0x000eee0000000200 */
[C---:B------:R-:W-:Y:S01]  /*15e20*/  HMMA.16816.F32.BF16 R8, R152.reuse, R182, R8 ;  /* 0x000000b69808723c */ /* 0x040fe20000041808 */
[----:B------:R-:W-:Y:S07]  /*15e30*/  LDSM.16.M88.4 R180, [R195+0x2000] ;  /* 0x00200000c3b4783b */ /* 0x000fee0000000200 */
[C---:B------:R-:W-:Y:S08]  /*15e40*/  HMMA.16816.F32.BF16 R12, R152.reuse, R184, R12 ;  /* 0x000000b8980c723c */ /* 0x040ff0000004180c */
[C---:B------:R-:W-:Y:S01]  /*15e50*/  HMMA.16816.F32.BF16 R16, R152.reuse, R186, R16 ;  /* 0x000000ba9810723c */ /* 0x040fe20000041810 */
[----:B------:R-:W-:Y:S07]  /*15e60*/  LDSM.16.M88.4 R184, [R195+0x2800] ;  /* 0x00280000c3b8783b */ /* 0x000fee0000000200 */
[C---:B----4-:R-:W-:Y:S08]  /*15e70*/  HMMA.16816.F32.BF16 R20, R152.reuse, R176, R20 ;  /* 0x000000b09814723c */ /* 0x050ff00000041814 */
[C---:B------:R-:W-:Y:S01]  /*15e80*/  HMMA.16816.F32.BF16 R24, R152.reuse, R178, R24 ;  /* 0x000000b29818723c */ /* 0x040fe20000041818 */
[----:B------:R-:W4:Y:S07]  /*15e90*/  LDSM.16.M88.4 R176, [R199+0x4000] ;  /* 0x00400000c7b0783b */ /* 0x000f2e0000000200 */
[C---:B--2---:R-:W-:Y:S08]  /*15ea0*/  HMMA.16816.F32.BF16 R28, R152.reuse, R188, R28 ;  /* 0x000000bc981c723c */ /* 0x044ff0000004181c */
[----:B------:R-:W-:Y:S01]  /*15eb0*/  HMMA.16816.F32.BF16 R32, R152, R190, R32 ;  /* 0x000000be9820723c */ /* 0x000fe20000041820 */
[----:B------:R-:W2:Y:S07]  /*15ec0*/  LDSM.16.M88.4 R152, [R195+0x3000] ;  /* 0x00300000c398783b */ /* 0x000eae0000000200 */
[C---:B-----5:R-:W-:Y:S01]  /*15ed0*/  HMMA.16816.F32.BF16 R4, R156.reuse, R164, R4 ;  /* 0x000000a49c04723c */ /* 0x060fe20000041804 */
[----:B------:R-:W-:Y:S07]  /*15ee0*/  LDSM.16.M88.4 R188, [R192+0x2800] ;  /* 0x00280000c0bc783b */ /* 0x000fee0000000200 */
[C---:B------:R-:W-:Y:S01]  /*15ef0*/  HMMA.16816.F32.BF16 R8, R156.reuse, R166, R8 ;  /* 0x000000a69c08723c */ /* 0x040fe20000041808 */
[----:B------:R-:W-:Y:S07]  /*15f00*/  LDSM.16.M88.4 R164, [R198+0x4000] ;  /* 0x00400000c6a4783b */ /* 0x000fee0000000200 */
[C---:B------:R-:W-:Y:S08]  /*15f10*/  HMMA.16816.F32.BF16 R12, R156.reuse, R168, R12 ;  /* 0x000000a89c0c723c */ /* 0x040ff0000004180c */
[C---:B------:R-:W-:Y:S01]  /*15f20*/  HMMA.16816.F32.BF16 R16, R156.reuse, R170, R16 ;  /* 0x000000aa9c10723c */ /* 0x040fe20000041810 */
[----:B------:R-:W-:Y:S07]  /*15f30*/  LDSM.16.M88.4 R168, [R192+0x2000] ;  /* 0x00200000c0a8783b */ /* 0x000fee0000000200 */
[C---:B-1----:R-:W-:Y:S08]  /*15f40*/  HMMA.16816.F32.BF16 R20, R156.reuse, R160, R20 ;  /* 0x000000a09c14723c */ /* 0x042ff00000041814 */
[C---:B------:R-:W-:Y:S01]  /*15f50*/  HMMA.16816.F32.BF16 R24, R156.reuse, R162, R24 ;  /* 0x000000a29c18723c */ /* 0x040fe20000041818 */
[----:B------:R-:W1:Y:S07]  /*15f60*/  LDSM.16.M88.4 R160, [R195+0x3800] ;  /* 0x00380000c3a0783b */ /* 0x000e6e0000000200 */
[C---:B---3--:R-:W-:Y:S08]  /*15f70*/  HMMA.16816.F32.BF16 R28, R156.reuse, R172, R28 ;  /* 0x000000ac9c1c723c */ /* 0x048ff0000004181c */
[----:B------:R-:W-:Y:S01]  /*15f80*/  HMMA.16816.F32.BF16 R32, R156, R174, R32 ;  /* 0x000000ae9c20723c */ /* 0x000fe20000041820 */
[----:B------:R-:W3:Y:S07]  /*15f90*/  LDSM.16.M88.4 R156, [R192+0x3000] ;  /* 0x00300000c09c783b */ /* 0x000eee0000000200 */
[C---:B----4-:R-:W-:Y:S01]  /*15fa0*/  HMMA.16816.F32.BF16 R4, R176.reuse, R180, R4 ;  /* 0x000000b4b004723c */ /* 0x050fe20000041804 */
[----:B------:R-:W4:Y:S07]  /*15fb0*/  LDSM.16.M88.4 R172, [R192+0x3800] ;  /* 0x00380000c0ac783b */ /* 0x000f2e0000000200 */
[C---:B------:R-:W-:Y:S01]  /*15fc0*/  HMMA.16816.F32.BF16 R8, R176.reuse, R182, R8 ;  /* 0x000000b6b008723c */ /* 0x040fe20000041808 */
[----:B------:R-:W-:Y:S07]  /*15fd0*/  LDSM.16.M88.4 R180, [R196+0x8000] ;  /* 0x00800000c4b4783b */ /* 0x000fee0000000200 */
[C---:B------:R-:W-:Y:S08]  /*15fe0*/  HMMA.16816.F32.BF16 R12, R176.reuse, R184, R12 ;  /* 0x000000b8b00c723c */ /* 0x040ff0000004180c */
[C---:B------:R-:W-:Y:S01]  /*15ff0*/  HMMA.16816.F32.BF16 R16, R176.reuse, R186, R16 ;  /* 0x000000bab010723c */ /* 0x040fe20000041810 */
[----:B------:R-:W5:Y:S07]  /*16000*/  LDSM.16.M88.4 R184, [R149+0x4000] ;  /* 0x0040000095b8783b */ /* 0x000f6e0000000200 */
[C---:B--2---:R-:W-:Y:S08]  /*16010*/  HMMA.16816.F32.BF16 R20, R176.reuse, R152, R20 ;  /* 0x00000098b014723c */ /* 0x044ff00000041814 */
[C---:B------:R-:W-:Y:S01]  /*16020*/  HMMA.16816.F32.BF16 R24, R176.reuse, R154, R24 ;  /* 0x0000009ab018723c */ /* 0x040fe20000041818 */
[----:B------:R-:W2:Y:S07]  /*16030*/  LDSM.16.M88.4 R152, [R149+0x4800] ;  /* 0x004800009598783b */ /* 0x000eae0000000200 */
[C---:B-1----:R-:W-:Y:S08]  /*16040*/  HMMA.16816.F32.BF16 R28, R176.reuse, R160, R28 ;  /* 0x000000a0b01c723c */ /* 0x042ff0000004181c */
[----:B------:R-:W-:Y:S01]  /*16050*/  HMMA.16816.F32.BF16 R32, R176, R162, R32 ;  /* 0x000000a2b020723c */ /* 0x000fe20000041820 */
[----:B------:R-:W1:Y:S07]  /*16060*/  LDSM.16.M88.4 R160, [R149+0x5000] ;  /* 0x0050000095a0783b */ /* 0x000e6e0000000200 */
[C---:B------:R-:W-:Y:S01]  /*16070*/  HMMA.16816.F32.BF16 R4, R164.reuse, R168, R4 ;  /* 0x000000a8a404723c */ /* 0x040fe20000041804 */
[----:B------:R-:W-:Y:S07]  /*16080*/  LDSM.16.M88.4 R176, [R197+0x8000] ;  /* 0x00800000c5b0783b */ /* 0x000fee0000000200 */
[C---:B------:R-:W-:Y:S01]  /*16090*/  HMMA.16816.F32.BF16 R8, R164.reuse, R170, R8 ;  /* 0x000000aaa408723c */ /* 0x040fe20000041808 */
[----:B------:R-:W1:Y:S07]  /*160a0*/  LDSM.16.M88.4 R168, [R149+0x5800] ;  /* 0x0058000095a8783b */ /* 0x000e6e0000000200 */
[C---:B------:R-:W-:Y:S08]  /*160b0*/  HMMA.16816.F32.BF16 R12, R164.reuse, R188, R12 ;  /* 0x000000bca40c723c */ /* 0x040ff0000004180c */
[C---:B------:R-:W-:Y:S01]  /*160c0*/  HMMA.16816.F32.BF16 R16, R164.reuse, R190, R16 ;  /* 0x000000bea410723c */ /* 0x040fe20000041810 */
[----:B------:R-:W1:Y:S07]  /*160d0*/  LDSM.16.M88.4 R188, [R204] ;  /* 0x00000000ccbc783b */ /* 0x000e6e0000000200 */
[C---:B---3--:R-:W-:Y:S08]  /*160e0*/  HMMA.16816.F32.BF16 R20, R164.reuse, R156, R20 ;  /* 0x0000009ca414723c */ /* 0x048ff00000041814 */
[C---:B------:R-:W-:Y:S01]  /*160f0*/  HMMA.16816.F32.BF16 R24, R164.reuse, R158, R24 ;  /* 0x0000009ea418723c */ /* 0x040fe20000041818 */
[----:B------:R-:W3:Y:S07]  /*16100*/  LDSM.16.M88.4 R156, [R203] ;  /* 0x00000000cb9c783b */ /* 0x000eee0000000200 */
[C---:B----4-:R-:W-:Y:S08]  /*16110*/  HMMA.16816.F32.BF16 R28, R164.reuse, R172, R28 ;  /* 0x000000aca41c723c */ /* 0x050ff0000004181c */
[----:B------:R-:W-:Y:S01]  /*16120*/  HMMA.16816.F32.BF16 R32, R164, R174, R32 ;  /* 0x000000aea420723c */ /* 0x000fe20000041820 */
[----:B------:R-:W4:Y:S07]  /*16130*/  LDSM.16.M88.4 R164, [R202] ;  /* 0x00000000caa4783b */ /* 0x000f2e0000000200 */
[C---:B-----5:R-:W-:Y:S01]  /*16140*/  HMMA.16816.F32.BF16 R4, R180.reuse, R184, R4 ;  /* 0x000000b8b404723c */ /* 0x060fe20000041804 */
[----:B------:R-:W-:Y:S07]  /*16150*/  LDSM.16.M88.4 R172, [R199+0x8000] ;  /* 0x00800000c7ac783b */ /* 0x000fee0000000200 */
[C---:B------:R-:W-:Y:S01]  /*16160*/  HMMA.16816.F32.BF16 R8, R180.reuse, R186, R8 ;  /* 0x000000bab408723c */ /* 0x040fe20000041808 */
[----:B------:R-:W-:Y:S07]  /*16170*/  LDSM.16.M88.4 R184, [R195+0x4000] ;  /* 0x00400000c3b8783b */ /* 0x000fee0000000200 */
[C---:B--2---:R-:W-:Y:S08]  /*16180*/  HMMA.16816.F32.BF16 R12, R180.reuse, R152, R12 ;  /* 0x00000098b40c723c */ /* 0x044ff0000004180c */
[C---:B------:R-:W-:Y:S01]  /*16190*/  HMMA.16816.F32.BF16 R16, R180.reuse, R154, R16 ;  /* 0x0000009ab410723c */ /* 0x040fe20000041810 */
[----:B------:R-:W2:Y:S07]  /*161a0*/  LDSM.16.M88.4 R152, [R201] ;  /* 0x00000000c998783b */ /* 0x000eae0000000200 */
[C---:B-1----:R-:W-:Y:S08]  /*161b0*/  HMMA.16816.F32.BF16 R20, R180.reuse, R160, R20 ;  /* 0x000000a0b414723c */ /* 0x042ff00000041814 */
[C---:B------:R-:W-:Y:S01]  /*161c0*/  HMMA.16816.F32.BF16 R24, R180.reuse, R162, R24 ;  /* 0x000000a2b418723c */ /* 0x040fe20000041818 */
[----:B------:R-:W1:Y:S07]  /*161d0*/  LDSM.16.M88.4 R160, [R195+0x4800] ;  /* 0x00480000c3a0783b */ /* 0x000e6e0000000200 */
[C---:B------:R-:W-:Y:S08]  /*161e0*/  HMMA.16816.F32.BF16 R28, R180.reuse, R168, R28 ;  /* 0x000000a8b41c723c */ /* 0x040ff0000004181c */
[----:B------:R-:W-:Y:S01]  /*161f0*/  HMMA.16816.F32.BF16 R32, R180, R170, R32 ;  /* 0x000000aab420723c */ /* 0x000fe20000041820 */
[----:B------:R-:W5:Y:S07]  /*16200*/  LDSM.16.M88.4 R168, [R195+0x5000] ;  /* 0x00500000c3a8783b */ /* 0x000f6e0000000200 */
[C---:B------:R-:W-:Y:S01]  /*16210*/  HMMA.16816.F32.BF16 R4, R176.reuse, R188, R4 ;  /* 0x000000bcb004723c */ /* 0x040fe20000041804 */
[----:B------:R-:W-:Y:S07]  /*16220*/  LDSM.16.M88.4 R180, [R198+0x8000] ;  /* 0x00800000c6b4783b */ /* 0x000fee0000000200 */
[C---:B------:R-:W-:Y:S01]  /*16230*/  HMMA.16816.F32.BF16 R8, R176.reuse, R190, R8 ;  /* 0x000000beb008723c */ /* 0x040fe20000041808 */
[----:B------:R-:W-:Y:S07]  /*16240*/  LDSM.16.M88.4 R188, [R192+0x4000] ;  /* 0x00400000c0bc783b */ /* 0x000fee0000000200 */
[C---:B---3--:R-:W-:Y:S08]  /*16250*/  HMMA.16816.F32.BF16 R12, R176.reuse, R156, R12 ;  /* 0x0000009cb00c723c */ /* 0x048ff0000004180c */
[C---:B------:R-:W-:Y:S01]  /*16260*/  HMMA.16816.F32.BF16 R16, R176.reuse, R158, R16 ;  /* 0x0000009eb010723c */ /* 0x040fe20000041810 */
[----:B------:R-:W3:Y:S07]  /*16270*/  LDSM.16.M88.4 R156, [R195+0x5800] ;  /* 0x00580000c39c783b */ /* 0x000eee0000000200 */
[C---:B----4-:R-:W-:Y:S08]  /*16280*/  HMMA.16816.F32.BF16 R20, R176.reuse, R164, R20 ;  /* 0x000000a4b014723c */ /* 0x050ff00000041814 */
[C---:B------:R-:W-:Y:S08]  /*16290*/  HMMA.16816.F32.BF16 R24, R176.reuse, R166, R24 ;  /* 0x000000a6b018723c */ /* 0x040ff00000041818 */
[C---:B--2---:R-:W-:Y:S08]  /*162a0*/  HMMA.16816.F32.BF16 R28, R176.reuse, R152, R28 ;  /* 0x00000098b01c723c */ /* 0x044ff0000004181c */
[----:B------:R-:W-:Y:S01]  /*162b0*/  HMMA.16816.F32.BF16 R32, R176, R154, R32 ;  /* 0x0000009ab020723c */ /* 0x000fe20000041820 */
[----:B------:R-:W2:Y:S07]  /*162c0*/  LDSM.16.M88.4 R152, [R192+0x4800] ;  /* 0x00480000c098783b */ /* 0x000eae0000000200 */
[C---:B------:R-:W-:Y:S08]  /*162d0*/  HMMA.16816.F32.BF16 R4, R172.reuse, R184, R4 ;  /* 0x000000b8ac04723c */ /* 0x040ff00000041804 */
[C---:B------:R-:W-:Y:S08]  /*162e0*/  HMMA.16816.F32.BF16 R8, R172.reuse, R186, R8 ;  /* 0x000000baac08723c */ /* 0x040ff00000041808 */
[C---:B-1----:R-:W-:Y:S08]  /*162f0*/  HMMA.16816.F32.BF16 R12, R172.reuse, R160, R12 ;  /* 0x000000a0ac0c723c */ /* 0x042ff0000004180c */
[C---:B------:R-:W-:Y:S08]  /*16300*/  HMMA.16816.F32.BF16 R16, R172.reuse, R162, R16 ;  /* 0x000000a2ac10723c */ /* 0x040ff00000041810 */
[C---:B-----5:R-:W-:Y:S08]  /*16310*/  HMMA.16816.F32.BF16 R20, R172.reuse, R168, R20 ;  /* 0x000000a8ac14723c */ /* 0x060ff00000041814 */
[C---:B------:R-:W-:Y:S08]  /*16320*/  HMMA.16816.F32.BF16 R24, R172.reuse, R170, R24 ;  /* 0x000000aaac18723c */ /* 0x040ff00000041818 */
[C---:B---3--:R-:W-:Y:S08]  /*16330*/  HMMA.16816.F32.BF16 R28, R172.reuse, R156, R28 ;  /* 0x0000009cac1c723c */ /* 0x048ff0000004181c */
[----:B------:R-:W-:Y:S08]  /*16340*/  HMMA.16816.F32.BF16 R32, R172, R158, R32 ;  /* 0x0000009eac20723c */ /* 0x000ff00000041820 */
[C---:B------:R-:W-:Y:S08]  /*16350*/  HMMA.16816.F32.BF16 R4, R180.reuse, R188, R4 ;  /* 0x000000bcb404723c */ /* 0x040ff00000041804 */
        /* <DEDUP_REMOVED lines=153> */
[----:B------:R-:W-:Y:S01]  /*16cf0*/  FMUL.FTZ R48, R2, R48 ;  /* 0x0000003002307220 */ /* 0x000fe20000410000 */
[----:B------:R-:W-:Y:S01]  /*16d00*/  @P0 IADD3 R8, P2, R226, 0x80, RZ ;  /* 0x00000080e2080810 */ /* 0x000fe20007f5e0ff */
[C---:B------:R-:W-:Y:S01]  /*16d10*/  FMUL.FTZ R49, R2.reuse, R49 ;  /* 0x0000003102317220 */ /* 0x040fe20000410000 */
[----:B------:R-:W-:Y:S01]  /*16d20*/  @P0 LEA.HI.X R17, R7, c[0x0][0x1cc], R9, 0x1, P3 ;  /* 0x0000730007110a11 */ /* 0x000fe200018f0c09 */
[----:B------:R-:W-:Y:S01]  /*16d30*/  FMUL.FTZ R52, R2, R52 ;  /* 0x0000003402347220 */ /* 0x000fe20000410000 */
[----:B------:R-:W-:Y:S01]  /*16d40*/  @P0 IADD3.X R15, RZ, R232, RZ, P2, !PT ;  /* 0x000000e8ff0f0210 */ /* 0x000fe200017fe4ff */
[----:B------:R1:W-:Y:S01]  /*16d50*/  MUFU.EX2 R219, R104 ;  /* 0x0000006800db7308 */ /* 0x0003e20000000800 */
[----:B------:R-:W-:Y:S01]  /*16d60*/  @P0 IADD3 R9, P4, R4, R14, RZ ;  /* 0x0000000e04090210 */ /* 0x000fe20007f9e0ff */
[C---:B------:R-:W-:Y:S01]  /*16d70*/  FMUL.FTZ R53, R2.reuse, R53 ;  /* 0x0000003502357220 */ /* 0x040fe20000410000 */
[----:B------:R-:W-:Y:S01]  /*16d80*/  @P0 IADD3.X R7, RZ, R232, RZ, P1, !PT ;  /* 0x000000e8ff070210 */ /* 0x000fe20000ffe4ff */
[----:B------:R-:W-:Y:S01]  /*16d90*/  FMUL.FTZ R56, R2, R56 ;  /* 0x0000003802387220 */ /* 0x000fe20000410000 */
[----:B------:R-:W-:Y:S01]  /*16da0*/  @P0 IADD3 R4, P2, R4, R8, RZ ;  /* 0x0000000804040210 */ /* 0x000fe20007f5e0ff */
[C---:B------:R-:W-:Y:S01]  /*16db0*/  FMUL.FTZ R57, R2.reuse, R57 ;  /* 0x0000003902397220 */ /* 0x040fe20000410000 */
[----:B------:R-:W-:Y:S01]  /*16dc0*/  @P0 LEA R12, P3, R9, c[0x0][0x1c8], 0x1 ;  /* 0x00007200090c0a11 */ /* 0x000fe200078608ff */
[----:B------:R-:W-:Y:S01]  /*16dd0*/  FMUL.FTZ R60, R2, R60 ;  /* 0x0000003c023c7220 */ /* 0x000fe20000410000 */
[----:B--2---:R-:W-:Y:S01]  /*16de0*/  @P0 LEA R10, P1, R4, c[0x0][0x1c8], 0x1 ;  /* 0x00007200040a0a11 */ /* 0x004fe200078208ff */
[----:B------:R-:W2:Y:S01]  /*16df0*/  MUFU.EX2 R0, R0 ;  /* 0x0000000000007308 */ /* 0x000ea20000000800 */
[C---:B------:R-:W-:Y:S01]  /*16e00*/  @P0 IADD3.X R11, R3.reuse, R7, RZ, P4, !PT ;  /* 0x00000007030b0210 */ /* 0x040fe200027fe4ff */
[C---:B------:R-:W-:Y:S01]  /*16e10*/  FMUL.FTZ R61, R2.reuse, R61 ;  /* 0x0000003d023d7220 */ /* 0x040fe20000410000 */
[----:B------:R-:W-:Y:S01]  /*16e20*/  @P0 IADD3.X R3, R3, R15, RZ, P2, !PT ;  /* 0x0000000f03030210 */ /* 0x000fe200017fe4ff */
[C---:B------:R-:W-:Y:S01]  /*16e30*/  FMUL.FTZ R64, R2.reuse, R64 ;  /* 0x0000004002407220 */ /* 0x040fe20000410000 */
[----:B---3--:R-:W-:Y:S01]  /*16e40*/  @P0 LEA.HI.X R13, R9, c[0x0][0x1cc], R11, 0x1, P3 ;  /* 0x00007300090d0a11 */ /* 0x008fe200018f0c0b */
[----:B------:R-:W-:Y:S01]  /*16e50*/  FMUL.FTZ R65, R2, R65 ;  /* 0x0000004102417220 */ /* 0x000fe20000410000 */
[----:B------:R-:W-:Y:S01]  /*16e60*/  @P0 LEA.HI.X R11, R4, c[0x0][0x1cc], R3, 0x1, P1 ;  /* 0x00007300040b0a11 */ /* 0x000fe200008f0c03 */
[--C-:B------:R-:W-:Y:S01]  /*16e70*/  FFMA.FTZ R3, R152, c[0x0][0x2d0], -R105.reuse ;  /* 0x0000b40098037a23 */ /* 0x100fe20000010869 */
[----:B------:R-:W-:Y:S01]  /*16e80*/  @P0 IADD3 R18, P2, R6, R14, RZ ;  /* 0x0000000e06120210 */ /* 0x000fe20007f5e0ff */
[----:B------:R-:W-:Y:S01]  /*16e90*/  FMUL.FTZ R68, R2, R68 ;  /* 0x0000004402447220 */ /* 0x000fe20000410000 */
[C---:B------:R-:W-:Y:S01]  /*16ea0*/  @P0 IADD3 R9, P3, R6.reuse, R226, RZ ;  /* 0x000000e206090210 */ /* 0x040fe20007f7e0ff */
[----:B------:R3:W4:Y:S01]  /*16eb0*/  MUFU.EX2 R220, R3 ;  /* 0x0000000300dc7308 */ /* 0x0007220000000800 */
[----:B------:R-:W-:Y:S01]  /*16ec0*/  @P0 IADD3 R14, P1, R6, R8, RZ ;  /* 0x00000008060e0210 */ /* 0x000fe20007f3e0ff */
[----:B-1----:R-:W-:Y:S01]  /*16ed0*/  FFMA.FTZ R104, R155, c[0x0][0x2d0], -R105 ;  /* 0x0000b4009b687a23 */ /* 0x002fe20000010869 */
[C---:B------:R-:W-:Y:S01]  /*16ee0*/  @P0 IADD3.X R7, R5.reuse, R7, RZ, P2, !PT ;  /* 0x0000000705070210 */ /* 0x040fe200017fe4ff */
[C---:B------:R-:W-:Y:S01]  /*16ef0*/  FMUL.FTZ R69, R2.reuse, R69 ;  /* 0x0000004502457220 */ /* 0x040fe20000410000 */
[C---:B------:R-:W-:Y:S01]  /*16f00*/  @P0 IADD3.X R19, R5.reuse, R15, RZ, P1, !PT ;  /* 0x0000000f05130210 */ /* 0x040fe20000ffe4ff */
[C---:B------:R-:W-:Y:S01]  /*16f10*/  FMUL.FTZ R72, R2.reuse, R72 ;  /* 0x0000004802487220 */ /* 0x040fe20000410000 */
[----:B------:R-:W-:Y:S01]  /*16f20*/  @P0 IADD3.X R5, R5, R232, RZ, P3, !PT ;  /* 0x000000e805050210 */ /* 0x000fe20001ffe4ff */
[----:B------:R-:W-:Y:S01]  /*16f30*/  FMUL.FTZ R73, R2, R73 ;  /* 0x0000004902497220 */ /* 0x000fe20000410000 */
[----:B------:R-:W-:Y:S01]  /*16f40*/  LOP3.LUT P3, RZ, R240, 0x1, RZ, 0xc0, !PT ;  /* 0x00000001f0ff7812 */ /* 0x000fe2000786c0ff */
[----:B------:R1:W-:Y:S01]  /*16f50*/  MUFU.EX2 R218, R104 ;  /* 0x0000006800da7308 */ /* 0x0003e20000000800 */
[C---:B------:R-:W-:Y:S01]  /*16f60*/  @P0 LEA R8, P4, R9.reuse, c[0x0][0x1c8], 0x1 ;  /* 0x0000720009080a11 */ /* 0x040fe200078808ff */
[----:B--2---:R-:W-:Y:S01]  /*16f70*/  FMUL.FTZ R26, R0, R130 ;  /* 0x00000082001a7220 */ /* 0x004fe20000410000 */
[----:B------:R-:W-:Y:S01]  /*16f80*/  @P0 LEA R6, P2, R18, c[0x0][0x1c8], 0x1 ;  /* 0x0000720012060a11 */ /* 0x000fe200078408ff */
[C---:B------:R-:W-:Y:S01]  /*16f90*/  FMUL.FTZ R27, R0.reuse, R131 ;  /* 0x00000083001b7220 */ /* 0x040fe20000410000 */
[----:B------:R-:W-:Y:S01]  /*16fa0*/  @P0 LEA.HI.X R9, R9, c[0x0][0x1cc], R5, 0x1, P4 ;  /* 0x0000730009090a11 */ /* 0x000fe200020f0c05 */
[----:B------:R-:W-:Y:S01]  /*16fb0*/  FMUL.FTZ R34, R0, R138 ;  /* 0x0000008a00227220 */ /* 0x000fe20000410000 */
[----:B------:R-:W-:Y:S01]  /*16fc0*/  @P0 LEA.HI.X R7, R18, c[0x0][0x1cc], R7, 0x1, P2 ;  /* 0x0000730012070a11 */ /* 0x000fe200010f0c07 */
[----:B------:R-:W-:Y:S01]  /*16fd0*/  FMUL.FTZ R18, R0, R122 ;  /* 0x0000007a00127220 */ /* 0x000fe20000410000 */
[----:B------:R-:W-:Y:S01]  /*16fe0*/  @P0 LEA R4, P1, R14, c[0x0][0x1c8], 0x1 ;  /* 0x000072000e040a11 */ /* 0x000fe200078208ff */
[----:B------:R-:W-:Y:S02]  /*16ff0*/  FMUL.FTZ R35, R0, R139 ;  /* 0x0000008b00237220 */ /* 0x000fe40000410000 */
[----:B------:R2:W-:Y:S01]  /*17000*/  @P0 LDGSTS.E.BYPASS.LTC128B.128 [R212+0x6100], [R16.64], !P3 ;  /* 0x0610000010d40fae */ /* 0x0005e2000d901d46 */
[----:B------:R-:W-:Y:S01]  /*17010*/  @P0 LEA.HI.X R5, R14, c[0x0][0x1cc], R19, 0x1, P1 ;  /* 0x000073000e050a11 */ /* 0x000fe200008f0c13 */
[----:B---3--:R-:W-:Y:S02]  /*17020*/  FMUL.FTZ R3, R100, c[0x0][0x2d0] ;  /* 0x0000b40064037a20 */ /* 0x008fe40000410000 */
[----:B------:R-:W-:Y:S02]  /*17030*/  FMUL.FTZ R19, R0, R123 ;  /* 0x0000007b00137220 */ /* 0x000fe40000410000 */
[--C-:B------:R-:W-:Y:S02]  /*17040*/  FFMA.FTZ R15, R161, c[0x0][0x2d0], -R3.reuse ;  /* 0x0000b400a10f7a23 */ /* 0x100fe40000010803 */
[----:B------:R3:W-:Y:S01]  /*17050*/  @P0 LDGSTS.E.BYPASS.LTC128B.128 [R212+0x8100], [R12.64], !P6 ;  /* 0x081000000cd40fae */ /* 0x0007e2000f101d46 */
[--C-:B------:R-:W-:Y:S01]  /*17060*/  FFMA.FTZ R14, R160, c[0x0][0x2d0], -R3.reuse ;  /* 0x0000b400a00e7a23 */ /* 0x100fe20000010803 */
[----:B------:R-:W-:Y:S01]  /*17070*/  MUFU.EX2 R189, R15 ;  /* 0x0000000f00bd7308 */ /* 0x000fe20000000800 */
[----:B------:R-:W-:Y:S02]  /*17080*/  FMUL.FTZ R38, R0, R38 ;  /* 0x0000002600267220 */ /* 0x000fe40000410000 */
[--C-:B-1----:R-:W-:Y:S02]  /*17090*/  FFMA.FTZ R104, R162, c[0x0][0x2d0], -R3.reuse ;  /* 0x0000b400a2687a23 */ /* 0x102fe40000010803 */
[C---:B------:R-:W-:Y:S01]  /*170a0*/  FMUL.FTZ R39, R0.reuse, R39 ;  /* 0x0000002700277220 */ /* 0x040fe20000410000 */
[----:B------:R1:W-:Y:S01]  /*170b0*/  @P0 LDGSTS.E.BYPASS.LTC128B.128 [R212+0xa100], [R10.64], !P5 ;  /* 0x0a1000000ad40fae */ /* 0x0003e2000e901d46 */
[C---:B------:R-:W-:Y:S02]  /*170c0*/  FMUL.FTZ R42, R0.reuse, R42 ;  /* 0x0000002a002a7220 */ /* 0x040fe40000410000 */
[C---:B------:R-:W-:Y:S01]  /*170d0*/  FMUL.FTZ R43, R0.reuse, R43 ;  /* 0x0000002b002b7220 */ /* 0x040fe20000410000 */
[----:B------:R3:W5:Y:S01]  /*170e0*/  MUFU.EX2 R188, R14 ;  /* 0x0000000e00bc7308 */ /* 0x0007620000000800 */
[C---:B------:R-:W-:Y:S02]  /*170f0*/  FMUL.FTZ R46, R0.reuse, R46 ;  /* 0x0000002e002e7220 */ /* 0x040fe40000410000 */
[C---:B------:R-:W-:Y:S01]  /*17100*/  FMUL.FTZ R47, R0.reuse, R47 ;  /* 0x0000002f002f7220 */ /* 0x040fe20000410000 */
[----:B------:R4:W-:Y:S01]  /*17110*/  @P0 LDGSTS.E.BYPASS.LTC128B.128 [R212+0x7100], [R8.64], !P3 ;  /* 0x0710000008d40fae */ /* 0x0009e2000d901d46 */
[----:B------:R-:W-:Y:S02]  /*17120*/  FMUL.FTZ R50, R0, R50 ;  /* 0x0000003200327220 */ /* 0x000fe40000410000 */
[C---:B--2---:R-:W-:Y:S02]  /*17130*/  FMUL.FTZ R16, R2.reuse, R120 ;  /* 0x0000007802107220 */ /* 0x044fe40000410000 */
[----:B------:R-:W-:Y:S01]  /*17140*/  FMUL.FTZ R17, R2, R121 ;  /* 0x0000007902117220 */ /* 0x000fe20000410000 */
[----:B------:R2:W-:Y:S01]  /*17150*/  MUFU.EX2 R185, R104 ;  /* 0x0000006800b97308 */ /* 0x0005e20000000800 */
[C---:B------:R-:W-:Y:S01]  /*17160*/  FMUL.FTZ R51, R0.reuse, R51 ;  /* 0x0000003300337220 */ /* 0x040fe20000410000 */
[----:B------:R5:W-:Y:S01]  /*17170*/  @P0 LDGSTS.E.BYPASS.LTC128B.128 [R212+0x9100], [R6.64], !P6 ;  /* 0x0910000006d40fae */ /* 0x000be2000f101d46 */
[C---:B------:R-:W-:Y:S02]  /*17180*/  FMUL.FTZ R54, R0.reuse, R54 ;  /* 0x0000003600367220 */ /* 0x040fe40000410000 */
[C---:B------:R-:W-:Y:S02]  /*17190*/  FMUL.FTZ R55, R0.reuse, R55 ;  /* 0x0000003700377220 */ /* 0x040fe40000410000 */
[C---:B------:R-:W-:Y:S02]  /*171a0*/  FMUL.FTZ R58, R0.reuse, R58 ;  /* 0x0000003a003a7220 */ /* 0x040fe40000410000 */
[C---:B------:R-:W-:Y:S01]  /*171b0*/  FMUL.FTZ R59, R0.reuse, R59 ;  /* 0x0000003b003b7220 */ /* 0x040fe20000410000 */
[----:B------:R5:W-:Y:S01]  /*171c0*/  @P0 LDGSTS.E.BYPASS.LTC128B.128 [R212+0xb100], [R4.64], !P5 ;  /* 0x0b10000004d40fae */ /* 0x000be2000e901d46 */
[C---:B------:R-:W-:Y:S02]  /*171d0*/  FMUL.FTZ R62, R0.reuse, R62 ;  /* 0x0000003e003e7220 */ /* 0x040fe40000410000 */
[C---:B-1----:R-:W-:Y:S02]  /*171e0*/  FMUL.FTZ R10, R0.reuse, R114 ;  /* 0x00000072000a7220 */ /* 0x042fe40000410000 */
[C---:B------:R-:W-:Y:S02]  /*171f0*/  FMUL.FTZ R11, R0.reuse, R115 ;  /* 0x00000073000b7220 */ /* 0x040fe40000410000 */
[C---:B------:R-:W-:Y:S01]  /*17200*/  FMUL.FTZ R63, R0.reuse, R63 ;  /* 0x0000003f003f7220 */ /* 0x040fe20000410000 */
[----:B---3--:R-:W1:Y:S01]  /*17210*/  LDSM.16.MT88.4 R12, [R150] ;  /* 0x00000000960c783b */ /* 0x008e620000004200 */
[----:B------:R-:W-:Y:S02]  /*17220*/  FMUL.FTZ R66, R0, R66 ;  /* 0x0000004200427220 */ /* 0x000fe40000410000 */
[--C-:B----4-:R-:W-:Y:S02]  /*17230*/  FFMA.FTZ R8, R153, c[0x0][0x2d0], -R3.reuse ;  /* 0x0000b40099087a23 */ /* 0x110fe40000010803 */
[----:B------:R-:W-:Y:S02]  /*17240*/  FMUL.FTZ R9, R2, R113 ;  /* 0x0000007102097220 */ /* 0x000fe40000410000 */
[----:B------:R3:W-:Y:S01]  /*17250*/  MUFU.EX2 R187, R8 ;  /* 0x0000000800bb7308 */ /* 0x0007e20000000800 */
[----:B------:R-:W4:Y:S01]  /*17260*/  LDSM.16.MT88.4 R20, [R151] ;  /* 0x000000009714783b */ /* 0x000f220000004200 */
[--C-:B--2---:R-:W-:Y:S02]  /*17270*/  FFMA.FTZ R104, R163, c[0x0][0x2d0], -R3.reuse ;  /* 0x0000b400a3687a23 */ /* 0x104fe40000010803 */
[----:B-----5:R-:W-:Y:S01]  /*17280*/  FMUL.FTZ R6, R0, R110 ;  /* 0x0000006e00067220 */ /* 0x020fe20000410000 */
[----:B------:R-:W-:Y:S01]  /*17290*/  F2FP.BF16.PACK_AB R110, R220, R221 ;  /* 0x000000dddc6e723e */ /* 0x000fe200000010ff */
[C---:B------:R-:W-:Y:S02]  /*172a0*/  FMUL.FTZ R7, R0.reuse, R111 ;  /* 0x0000006f00077220 */ /* 0x040fe40000410000 */
[C---:B------:R-:W-:Y:S01]  /*172b0*/  FMUL.FTZ R67, R0.reuse, R67 ;  /* 0x0000004300437220 */ /* 0x040fe20000410000 */
[----:B------:R-:W2:Y:S01]  /*172c0*/  LDSM.16.MT88.4 R28, [R194] ;  /* 0x00000000c21c783b */ /* 0x000ea20000004200 */
[----:B------:R5:W-:Y:S01]  /*172d0*/  MUFU.EX2 R184, R104 ;  /* 0x0000006800b87308 */ /* 0x000be20000000800 */
[----:B------:R-:W-:Y:S02]  /*172e0*/  FMUL.FTZ R70, R0, R70 ;  /* 0x0000004600467220 */ /* 0x000fe40000410000 */
[----:B------:R-:W-:Y:S02]  /*172f0*/  FFMA.FTZ R4, R159, c[0x0][0x2d0], -R3 ;  /* 0x0000b4009f047a23 */ /* 0x000fe40000010803 */
[----:B------:R-:W-:Y:S01]  /*17300*/  FMUL.FTZ R5, R2, R109 ;  /* 0x0000006d02057220 */ /* 0x000fe20000410000 */
[----:B------:R-:W-:Y:S01]  /*17310*/  F2FP.BF16.PACK_AB R109, R188, R189 ;  /* 0x000000bdbc6d723e */ /* 0x000fe200000010ff */
[----:B------:R-:W-:Y:S01]  /*17320*/  LDSM.16.MT88.4 R120, [R151+0x2000] ;  /* 0x002000009778783b */ /* 0x000fe20000004200 */
[C---:B------:R-:W-:Y:S02]  /*17330*/  FMUL.FTZ R71, R0.reuse, R71 ;  /* 0x0000004700477220 */ /* 0x040fe40000410000 */
[----:B------:R-:W1:Y:S01]  /*17340*/  MUFU.EX2 R186, R4 ;  /* 0x0000000400ba7308 */ /* 0x000e620000000800 */
[C---:B------:R-:W-:Y:S02]  /*17350*/  FMUL.FTZ R74, R0.reuse, R74 ;  /* 0x0000004a004a7220 */ /* 0x040fe40000410000 */
[----:B------:R-:W-:Y:S02]  /*17360*/  FMUL.FTZ R75, R0, R75 ;  /* 0x0000004b004b7220 */ /* 0x000fe40000410000 */
[C---:B---3--:R-:W-:Y:S01]  /*17370*/  FMUL.FTZ R8, R2.reuse, R112 ;  /* 0x0000007002087220 */ /* 0x048fe20000410000 */
[----:B------:R-:W-:Y:S01]  /*17380*/  LDSM.16.MT88.4 R128, [R193+0x800] ;  /* 0x00080000c180783b */ /* 0x000fe20000004200 */
[C---:B------:R-:W-:Y:S02]  /*17390*/  FMUL.FTZ R76, R2.reuse, R76 ;  /* 0x0000004c024c7220 */ /* 0x040fe40000410000 */
[----:B------:R-:W-:Y:S02]  /*173a0*/  FMUL.FTZ R77, R2, R77 ;  /* 0x0000004d024d7220 */ /* 0x000fe40000410000 */
[C---:B------:R-:W-:Y:S02]  /*173b0*/  FMUL.FTZ R78, R0.reuse, R78 ;  /* 0x0000004e004e7220 */ /* 0x040fe40000410000 */
[----:B------:R-:W-:Y:S01]  /*173c0*/  FMUL.FTZ R79, R0, R79 ;  /* 0x0000004f004f7220 */ /* 0x000fe20000410000 */
[----:B------:R-:W3:Y:S01]  /*173d0*/  LDSM.16.MT88.4 R112, [R193] ;  /* 0x00000000c170783b */ /* 0x000ee20000004200 */
[--C-:B-----5:R-:W-:Y:S02]  /*173e0*/  FFMA.FTZ R104, R164, c[0x0][0x2d0], -R105.reuse ;  /* 0x0000b400a4687a23 */ /* 0x120fe40000010869 */
[C---:B------:R-:W-:Y:S02]  /*173f0*/  FMUL.FTZ R80, R2.reuse, R80 ;  /* 0x0000005002507220 */ /* 0x040fe40000410000 */
[----:B------:R5:W2:Y:S01]  /*17400*/  MUFU.EX2 R216, R104 ;  /* 0x0000006800d87308 */ /* 0x000aa20000000800 */
[----:B------:R-:W-:Y:S02]  /*17410*/  FMUL.FTZ R81, R2, R81 ;  /* 0x0000005102517220 */ /* 0x000fe40000410000 */
[----:B------:R-:W-:Y:S01]  /*17420*/  LDSM.16.MT88.4 R136, [R151+0x2800] ;  /* 0x002800009788783b */ /* 0x000fe20000004200 */
[----:B------:R-:W-:Y:S01]  /*17430*/  FMUL.FTZ R82, R0, R82 ;  /* 0x0000005200527220 */ /* 0x000fe20000410000 */
[----:B-1----:R-:W-:Y:S01]  /*17440*/  F2FP.BF16.PACK_AB R111, R186, R187 ;  /* 0x000000bbba6f723e */ /* 0x002fe200000010ff */
        /* <DEDUP_REMOVED lines=8> */
[----:B------:R-:W-:Y:S02]  /*174d0*/  FMUL.FTZ R86, R0, R86 ;  /* 0x0000005600567220 */ /* 0x000fe40000410000 */
[C---:B------:R-:W-:Y:S04]  /*174e0*/  HMMA.16816.F32.BF16 R8, R108.reuse, R14, R8 ;  /* 0x0000000e6c08723c */ /* 0x040fe80000041808 */
[C---:B------:R-:W-:Y:S01]  /*174f0*/  FMUL.FTZ R12, R2.reuse, R116 ;  /* 0x00000074020c7220 */ /* 0x040fe20000410000 */
[----:B------:R-:W-:Y:S01]  /*17500*/  LDSM.16.MT88.4 R160, [R151+0x3800] ;  /* 0x0038000097a0783b */ /* 0x000fe20000004200 */
[----:B------:R-:W-:Y:S02]  /*17510*/  FMUL.FTZ R13, R2, R117 ;  /* 0x00000075020d7220 */ /* 0x000fe40000410000 */
[C---:B------:R-:W-:Y:S04]  /*17520*/  FMUL.FTZ R14, R0.reuse, R118 ;  /* 0x00000076000e7220 */ /* 0x040fe80000410000 */
[C---:B------:R-:W-:Y:S01]  /*17530*/  FMUL.FTZ R15, R0.reuse, R119 ;  /* 0x00000077000f7220 */ /* 0x040fe20000410000 */
[----:B------:R-:W0:Y:S01]  /*17540*/  LDGDEPBAR ;  /* 0x00000000000079af */ /* 0x000e220000000000 */
[----:B-----5:R-:W-:Y:S02]  /*17550*/  FFMA.FTZ R104, R165, c[0x0][0x2d0], -R105 ;  /* 0x0000b400a5687a23 */ /* 0x020fe40000010869 */
[----:B------:R-:W-:Y:S02]  /*17560*/  FMUL.FTZ R87, R0, R87 ;  /* 0x0000005700577220 */ /* 0x000fe40000410000 */
[----:B------:R1:W-:Y:S01]  /*17570*/  MUFU.EX2 R217, R104 ;  /* 0x0000006800d97308 */ /* 0x0003e20000000800 */
[C---:B----4-:R-:W-:Y:S02]  /*17580*/  HMMA.16816.F32.BF16 R12, R108.reuse, R20, R12 ;  /* 0x000000146c0c723c */ /* 0x050fe4000004180c */
[----:B------:R-:W4:Y:S01]  /*17590*/  LDSM.16.MT88.4 R116, [R150+0x2000] ;  /* 0x002000009674783b */ /* 0x000f220000004200 */
[C---:B------:R-:W-:Y:S02]  /*175a0*/  FMUL.FTZ R88, R2.reuse, R88 ;  /* 0x0000005802587220 */ /* 0x040fe40000410000 */
[C---:B------:R-:W-:Y:S02]  /*175b0*/  FMUL.FTZ R89, R2.reuse, R89 ;  /* 0x0000005902597220 */ /* 0x040fe40000410000 */
        /* <DEDUP_REMOVED lines=8> */
[----:B------:R-:W-:Y:S02]  /*17640*/  FMUL.FTZ R91, R0, R91 ;  /* 0x0000005b005b7220 */ /* 0x000fe40000410000 */
[C---:B--2---:R-:W-:Y:S01]  /*17650*/  HMMA.16816.F32.BF16 R20, R108.reuse, R28, R20 ;  /* 0x0000001c6c14723c */ /* 0x044fe20000041814 */
[----:B------:R1:W2:Y:S02]  /*17660*/  MUFU.EX2 R183, R104 ;  /* 0x0000006800b77308 */ /* 0x0002a40000000800 */
[C---:B------:R-:W-:Y:S02]  /*17670*/  FMUL.FTZ R92, R2.reuse, R92 ;  /* 0x0000005c025c7220 */ /* 0x040fe40000410000 */
[C---:B------:R-:W-:Y:S02]  /*17680*/  FMUL.FTZ R93, R2.reuse, R93 ;  /* 0x0000005d025d7220 */ /* 0x040fe40000410000 */
[C---:B------:R-:W-:Y:S01]  /*17690*/  FMUL.FTZ R28, R2.reuse, R132 ;  /* 0x00000084021c7220 */ /* 0x040fe20000410000 */
[C---:B------:R-:W-:Y:S04]  /*176a0*/  HMMA.16816.F32.BF16 R24, R108.reuse, R30, R24 ;  /* 0x0000001e6c18723c */ /* 0x040fe80000041818 */
[----:B------:R-:W-:Y:S02]  /*176b0*/  FMUL.FTZ R29, R2, R133 ;  /* 0x00000085021d7220 */ /* 0x000fe40000410000 */
[C---:B------:R-:W-:Y:S02]  /*176c0*/  FMUL.FTZ R94, R0.reuse, R94 ;  /* 0x0000005e005e7220 */ /* 0x040fe40000410000 */
[C---:B------:R-:W-:Y:S04]  /*176d0*/  FMUL.FTZ R30, R0.reuse, R134 ;  /* 0x00000086001e7220 */ /* 0x040fe80000410000 */
[C---:B------:R-:W-:Y:S02]  /*176e0*/  FMUL.FTZ R31, R0.reuse, R135 ;  /* 0x00000087001f7220 */ /* 0x040fe40000410000 */
[----:B------:R-:W-:Y:S01]  /*176f0*/  LDSM.16.MT88.4 R132, [R150+0x2800] ;  /* 0x002800009684783b */ /* 0x000fe20000004200 */
[----:B------:R-:W-:Y:S02]  /*17700*/  FMUL.FTZ R95, R0, R95 ;  /* 0x0000005f005f7220 */ /* 0x000fe40000410000 */
[----:B-1----:R-:W-:Y:S02]  /*17710*/  FFMA.FTZ R104, R167, c[0x0][0x2d0], -R3 ;  /* 0x0000b400a7687a23 */ /* 0x002fe40000010803 */
[C---:B---3--:R-:W-:Y:S02]  /*17720*/  HMMA.16816.F32.BF16 R28, R108.reuse, R112, R28 ;  /* 0x000000706c1c723c */ /* 0x048fe4000004181c */
[----:B------:R1:W3:Y:S01]  /*17730*/  MUFU.EX2 R182, R104 ;  /* 0x0000006800b67308 */ /* 0x0002e20000000800 */
[----:B------:R-:W-:Y:S01]  /*17740*/  LDSM.16.MT88.4 R164, [R194+0x3800] ;  /* 0x00380000c2a4783b */ /* 0x000fe20000004200 */
[C---:B------:R-:W-:Y:S02]  /*17750*/  FMUL.FTZ R96, R2.reuse, R96 ;  /* 0x0000006002607220 */ /* 0x040fe40000410000 */
[----:B------:R-:W-:Y:S02]  /*17760*/  FMUL.FTZ R97, R2, R97 ;  /* 0x0000006102617220 */ /* 0x000fe40000410000 */
[C---:B------:R-:W-:Y:S03]  /*17770*/  HMMA.16816.F32.BF16 R32, R108.reuse, R114, R32 ;  /* 0x000000726c20723c */ /* 0x040fe60000041820 */
[----:B------:R-:W5:Y:S01]  /*17780*/  LDSM.16.MT88.4 R112, [R194+0x2000] ;  /* 0x00200000c270783b */ /* 0x000f620000004200 */
[C---:B------:R-:W-:Y:S02]  /*17790*/  FMUL.FTZ R98, R0.reuse, R98 ;  /* 0x0000006200627220 */ /* 0x040fe40000410000 */
[----:B------:R-:W-:Y:S02]  /*177a0*/  FMUL.FTZ R99, R0, R99 ;  /* 0x0000006300637220 */ /* 0x000fe40000410000 */
[C---:B----4-:R-:W-:Y:S04]  /*177b0*/  HMMA.16816.F32.BF16 R36, R108.reuse, R116, R36 ;  /* 0x000000746c24723c */ /* 0x050fe80000041824 */
[----:B------:R-:W-:Y:S02]  /*177c0*/  FFMA.FTZ R2, R2, R236, R223 ;  /* 0x000000ec02027223 */ /* 0x000fe400000100df */
[----:B------:R-:W-:Y:S02]  /*177d0*/  FFMA.FTZ R0, R0, R237, R189 ;  /* 0x000000ed00007223 */ /* 0x000fe400000100bd */
[C---:B------:R-:W-:Y:S01]  /*177e0*/  HMMA.16816.F32.BF16 R40, R108.reuse, R118, R40 ;  /* 0x000000766c28723c */ /* 0x040fe20000041828 */
[----:B------:R-:W4:Y:S03]  /*177f0*/  LDSM.16.MT88.4 R116, [R193+0x2000] ;  /* 0x00200000c174783b */ /* 0x000f260000004200 */
[--C-:B-1----:R-:W-:Y:S02]  /*17800*/  FFMA.FTZ R104, R168, c[0x0][0x2d0], -R105.reuse ;  /* 0x0000b400a8687a23 */ /* 0x102fe40000010869 */
[----:B------:R-:W-:Y:S02]  /*17810*/  FADD.FTZ R2, R222, R2 ;  /* 0x00000002de027221 */ /* 0x000fe40000010000 */
[C---:B------:R-:W-:Y:S01]  /*17820*/  HMMA.16816.F32.BF16 R44, R108.reuse, R120, R44 ;  /* 0x000000786c2c723c */ /* 0x040fe2000004182c */
[----:B------:R1:W1:Y:S03]  /*17830*/  MUFU.EX2 R215, R104 ;  /* 0x0000006800d77308 */ /* 0x0002660000000800 */
[----:B------:R-:W-:Y:S02]  /*17840*/  FADD.FTZ R0, R188, R0 ;  /* 0x00000000bc007221 */ /* 0x000fe40000010000 */
[----:B------:R-:W-:Y:S02]  /*17850*/  FADD.FTZ R2, R221, R2 ;  /* 0x00000002dd027221 */ /* 0x000fe40000010000 */
[C---:B------:R-:W-:Y:S01]  /*17860*/  HMMA.16816.F32.BF16 R48, R108.reuse, R122, R48 ;  /* 0x0000007a6c30723c */ /* 0x040fe20000041830 */
[----:B------:R-:W3:Y:S03]  /*17870*/  LDSM.16.MT88.4 R120, [R150+0x4000] ;  /* 0x004000009678783b */ /* 0x000ee60000004200 */
[----:B------:R-:W-:Y:S02]  /*17880*/  FADD.FTZ R0, R187, R0 ;  /* 0x00000000bb007221 */ /* 0x000fe40000010000 */
[----:B------:R-:W-:Y:S02]  /*17890*/  FADD.FTZ R2, R220, R2 ;  /* 0x00000002dc027221 */ /* 0x000fe40000010000 */
[----:B------:R-:W-:Y:S01]  /*178a0*/  FADD.FTZ R0, R186, R0 ;  /* 0x00000000ba007221 */ /* 0x000fe20000010000 */
[C---:B-----5:R-:W-:Y:S03]  /*178b0*/  HMMA.16816.F32.BF16 R52, R108.reuse, R112, R52 ;  /* 0x000000706c34723c */ /* 0x060fe60000041834 */
[----:B------:R-:W-:Y:S02]  /*178c0*/  FADD.FTZ R2, R219, R2 ;  /* 0x00000002db027221 */ /* 0x000fe40000010000 */
[----:B------:R-:W-:Y:S02]  /*178d0*/  FADD.FTZ R0, R185, R0 ;  /* 0x00000000b9007221 */ /* 0x000fe40000010000 */
[----:B-1----:R-:W-:Y:S01]  /*178e0*/  FFMA.FTZ R104, R169, c[0x0][0x2d0], -R105 ;  /* 0x0000b400a9687a23 */ /* 0x002fe20000010869 */
[C---:B------:R-:W-:Y:S01]  /*178f0*/  HMMA.16816.F32.BF16 R56, R108.reuse, R114, R56 ;  /* 0x000000726c38723c */ /* 0x040fe20000041838 */
[----:B------:R-:W1:Y:S02]  /*17900*/  LDSM.16.MT88.4 R112, [R151+0x4000] ;  /* 0x004000009770783b */ /* 0x000e640000004200 */
[----:B------:R5:W5:Y:S01]  /*17910*/  MUFU.EX2 R214, R104 ;  /* 0x0000006800d67308 */ /* 0x000b620000000800 */
[----:B------:R-:W-:Y:S02]  /*17920*/  FADD.FTZ R2, R218, R2 ;  /* 0x00000002da027221 */ /* 0x000fe40000010000 */
[----:B------:R-:W-:Y:S02]  /*17930*/  FADD.FTZ R0, R184, R0 ;  /* 0x00000000b8007221 */ /* 0x000fe40000010000 */
[C---:B----4-:R-:W-:Y:S04]  /*17940*/  HMMA.16816.F32.BF16 R60, R108.reuse, R116, R60 ;  /* 0x000000746c3c723c */ /* 0x050fe8000004183c */
[----:B------:R-:W-:Y:S02]  /*17950*/  FADD.FTZ R2, R216, R2 ;  /* 0x00000002d8027221 */ /* 0x000fe40000010000 */
[----:B--2---:R-:W-:Y:S02]  /*17960*/  FADD.FTZ R0, R183, R0 ;  /* 0x00000000b7007221 */ /* 0x004fe40000010000 */
[C---:B------:R-:W-:Y:S01]  /*17970*/  HMMA.16816.F32.BF16 R64, R108.reuse, R118, R64 ;  /* 0x000000766c40723c */ /* 0x040fe20000041840 */
[----:B------:R-:W2:Y:S03]  /*17980*/  LDSM.16.MT88.4 R116, [R194+0x4000] ;  /* 0x00400000c274783b */ /* 0x000ea60000004200 */
[----:B------:R-:W-:Y:S02]  /*17990*/  FADD.FTZ R2, R217, R2 ;  /* 0x00000002d9027221 */ /* 0x000fe40000010000 */
[----:B---3--:R-:W-:Y:S02]  /*179a0*/  FADD.FTZ R0, R182, R0 ;  /* 0x00000000b6007221 */ /* 0x008fe40000010000 */
[C---:B------:R-:W-:Y:S04]  /*179b0*/  HMMA.16816.F32.BF16 R68, R108.reuse, R120, R68 ;  /* 0x000000786c44723c */ /* 0x040fe80000041844 */
[--C-:B-----5:R-:W-:Y:S02]  /*179c0*/  FFMA.FTZ R104, R170, c[0x0][0x2d0], -R3.reuse ;  /* 0x0000b400aa687a23 */ /* 0x120fe40000010803 */
[----:B------:R-:W-:Y:S02]  /*179d0*/  FADD.FTZ R2, R215, R2 ;  /* 0x00000002d7027221 */ /* 0x000fe40000010000 */
[C---:B------:R-:W-:Y:S01]  /*179e0*/  HMMA.16816.F32.BF16 R72, R108.reuse, R122, R72 ;  /* 0x0000007a6c48723c */ /* 0x040fe20000041848 */
[----:B------:R-:W3:Y:S01]  /*179f0*/  LDSM.16.MT88.4 R120, [R193+0x4000] ;  /* 0x00400000c178783b */ /* 0x000ee20000004200 */
[----:B------:R4:W5:Y:S02]  /*17a00*/  MUFU.EX2 R177, R104 ;  /* 0x0000006800b17308 */ /* 0x0009640000000800 */
[----:B------:R-:W-:Y:S04]  /*17a10*/  FADD.FTZ R2, R214, R2 ;  /* 0x00000002d6027221 */ /* 0x000fe80000010000 */
[C---:B-1----:R-:W-:Y:S08]  /*17a20*/  HMMA.16816.F32.BF16 R76, R108.reuse, R112, R76 ;  /* 0x000000706c4c723c */ /* 0x042ff0000004184c */
[C---:B------:R-:W-:Y:S01]  /*17a30*/  HMMA.16816.F32.BF16 R80, R108.reuse, R114, R80 ;  /* 0x000000726c50723c */ /* 0x040fe20000041850 */
[----:B------:R-:W1:Y:S07]  /*17a40*/  LDSM.16.MT88.4 R112, [R150+0x800] ;  /* 0x000800009670783b */ /* 0x000e6e0000004200 */
[C---:B--2---:R-:W-:Y:S04]  /*17a50*/  HMMA.16816.F32.BF16 R84, R108.reuse, R116, R84 ;  /* 0x000000746c54723c */ /* 0x044fe80000041854 */
[----:B----4-:R-:W-:Y:S02]  /*17a60*/  FFMA.FTZ R104, R171, c[0x0][0x2d0], -R3 ;  /* 0x0000b400ab687a23 */ /* 0x010fe40000010803 */
[----:B------:R-:W-:Y:S01]  /*17a70*/  LDSM.16.MT88.4 R168, [R193+0x3800] ;  /* 0x00380000c1a8783b */ /* 0x000fe20000004200 */
[----:B-----5:R-:W-:Y:S01]  /*17a80*/  FADD.FTZ R0, R177, R0 ;  /* 0x00000000b1007221 */ /* 0x020fe20000010000 */
[C---:B------:R-:W-:Y:S01]  /*17a90*/  HMMA.16816.F32.BF16 R88, R108.reuse, R118, R88 ;  /* 0x000000766c58723c */ /* 0x040fe20000041858 */
[----:B------:R2:W4:Y:S05]  /*17aa0*/  MUFU.EX2 R176, R104 ;  /* 0x0000006800b07308 */ /* 0x00052a0000000800 */
[----:B------:R-:W5:Y:S02]  /*17ab0*/  LDSM.16.MT88.4 R116, [R194+0x800] ;  /* 0x00080000c274783b */ /* 0x000f640000004200 */
[C---:B---3--:R-:W-:Y:S08]  /*17ac0*/  HMMA.16816.F32.BF16 R92, R108.reuse, R120, R92 ;  /* 0x000000786c5c723c */ /* 0x048ff0000004185c */
[----:B------:R-:W-:Y:S01]  /*17ad0*/  HMMA.16816.F32.BF16 R96, R108, R122, R96 ;  /* 0x0000007a6c60723c */ /* 0x000fe20000041860 */
[----:B------:R-:W3:Y:S06]  /*17ae0*/  LDSM.16.MT88.4 R120, [R194+0x2800] ;  /* 0x00280000c278783b */ /* 0x000eec0000004200 */
[----:B------:R-:W-:Y:S02]  /*17af0*/  F2FP.BF16.PACK_AB R108, R218, R219 ;  /* 0x000000dbda6c723e */ /* 0x000fe400000010ff */
[----:B------:R-:W-:Y:S03]  /*17b00*/  F2FP.BF16.PACK_AB R109, R184, R185 ;  /* 0x000000b9b86d723e */ /* 0x000fe600000010ff */
[----:B------:R-:W-:Y:S01]  /*17b10*/  F2FP.BF16.PACK_AB R110, R217, R216 ;  /* 0x000000d8d96e723e */ /* 0x000fe200000010ff */
[--C-:B--2---:R-:W-:Y:S01]  /*17b20*/  FFMA.FTZ R104, R172, c[0x0][0x2d0], -R105.reuse ;  /* 0x0000b400ac687a23 */ /* 0x104fe20000010869 */
[----:B------:R-:W-:Y:S01]  /*17b30*/  F2FP.BF16.PACK_AB R111, R182, R183 ;  /* 0x000000b7b66f723e */ /* 0x000fe200000010ff */
[----:B----4-:R-:W-:Y:S02]  /*17b40*/  FADD.FTZ R0, R176, R0 ;  /* 0x00000000b0007221 */ /* 0x010fe40000010000 */
[----:B------:R2:W4:Y:S04]  /*17b50*/  MUFU.EX2 R191, R104 ;  /* 0x0000006800bf7308 */ /* 0x0005280000000800 */
[C---:B-1----:R-:W-:Y:S08]  /*17b60*/  HMMA.16816.F32.BF16 R4, R108.reuse, R112, R4 ;  /* 0x000000706c04723c */ /* 0x042ff00000041804 */
[C---:B------:R-:W-:Y:S01]  /*17b70*/  HMMA.16816.F32.BF16 R8, R108.reuse, R114, R8 ;  /* 0x000000726c08723c */ /* 0x040fe20000041808 */
[----:B------:R-:W1:Y:S07]  /*17b80*/  LDSM.16.MT88.4 R112, [R193+0x2800] ;  /* 0x00280000c170783b */ /* 0x000e6e0000004200 */
[C---:B------:R-:W-:Y:S04]  /*17b90*/  HMMA.16816.F32.BF16 R12, R108.reuse, R124, R12 ;  /* 0x0000007c6c0c723c */ /* 0x040fe8000004180c */
[----:B--2---:R-:W-:Y:S02]  /*17ba0*/  FFMA.FTZ R104, R173, c[0x0][0x2d0], -R105 ;  /* 0x0000b400ad687a23 */ /* 0x004fe40000010869 */
[----:B----4-:R-:W-:Y:S02]  /*17bb0*/  FADD.FTZ R2, R191, R2 ;  /* 0x00000002bf027221 */ /* 0x010fe40000010000 */
[C---:B------:R-:W-:Y:S01]  /*17bc0*/  HMMA.16816.F32.BF16 R16, R108.reuse, R126, R16 ;  /* 0x0000007e6c10723c */ /* 0x040fe20000041810 */
[----:B------:R-:W-:Y:S01]  /*17bd0*/  LDSM.16.MT88.4 R124, [R151+0x4800] ;  /* 0x00480000977c783b */ /* 0x000fe20000004200 */
[----:B------:R2:W4:Y:S06]  /*17be0*/  MUFU.EX2 R190, R104 ;  /* 0x0000006800be7308 */ /* 0x00052c0000000800 */
[C---:B-----5:R-:W-:Y:S08]  /*17bf0*/  HMMA.16816.F32.BF16 R20, R108.reuse, R116, R20 ;  /* 0x000000746c14723c */ /* 0x060ff00000041814 */
[C---:B------:R-:W-:Y:S01]  /*17c00*/  HMMA.16816.F32.BF16 R24, R108.reuse, R118, R24 ;  /* 0x000000766c18723c */ /* 0x040fe20000041818 */
[----:B------:R-:W5:Y:S07]  /*17c10*/  LDSM.16.MT88.4 R116, [R150+0x4800] ;  /* 0x004800009674783b */ /* 0x000f6e0000004200 */
[C---:B------:R-:W-:Y:S04]  /*17c20*/  HMMA.16816.F32.BF16 R28, R108.reuse, R128, R28 ;  /* 0x000000806c1c723c */ /* 0x040fe8000004181c */
[--C-:B--2---:R-:W-:Y:S02]  /*17c30*/  FFMA.FTZ R104, R174, c[0x0][0x2d0], -R3.reuse ;  /* 0x0000b400ae687a23 */ /* 0x104fe40000010803 */
[----:B----4-:R-:W-:Y:S02]  /*17c40*/  FADD.FTZ R2, R190, R2 ;  /* 0x00000002be027221 */ /* 0x010fe40000010000 */
[C---:B------:R-:W-:Y:S01]  /*17c50*/  HMMA.16816.F32.BF16 R32, R108.reuse, R130, R32 ;  /* 0x000000826c20723c */ /* 0x040fe20000041820 */
[----:B------:R-:W-:Y:S01]  /*17c60*/  LDSM.16.MT88.4 R128, [R151+0x1000] ;  /* 0x001000009780783b */ /* 0x000fe20000004200 */
[----:B------:R2:W4:Y:S06]  /*17c70*/  MUFU.EX2 R175, R104 ;  /* 0x0000006800af7308 */ /* 0x00052c0000000800 */
[C---:B------:R-:W-:Y:S08]  /*17c80*/  HMMA.16816.F32.BF16 R36, R108.reuse, R132, R36 ;  /* 0x000000846c24723c */ /* 0x040ff00000041824 */
[C---:B------:R-:W-:Y:S01]  /*17c90*/  HMMA.16816.F32.BF16 R40, R108.reuse, R134, R40 ;  /* 0x000000866c28723c */ /* 0x040fe20000041828 */
[----:B------:R-:W-:Y:S07]  /*17ca0*/  LDSM.16.MT88.4 R132, [R193+0x1000] ;  /* 0x00100000c184783b */ /* 0x000fee0000004200 */
[C---:B------:R-:W-:Y:S04]  /*17cb0*/  HMMA.16816.F32.BF16 R44, R108.reuse, R136, R44 ;  /* 0x000000886c2c723c */ /* 0x040fe8000004182c */
[----:B--2---:R-:W-:Y:S02]  /*17cc0*/  FFMA.FTZ R104, R178, c[0x0][0x2d0], -R3 ;  /* 0x0000b400b2687a23 */ /* 0x004fe40000010803 */
[----:B----4-:R-:W-:Y:S02]  /*17cd0*/  FADD.FTZ R0, R175, R0 ;  /* 0x00000000af007221 */ /* 0x010fe40000010000 */
[C---:B------:R-:W-:Y:S01]  /*17ce0*/  HMMA.16816.F32.BF16 R48, R108.reuse, R138, R48 ;  /* 0x0000008a6c30723c */ /* 0x040fe20000041830 */
[----:B------:R-:W-:Y:S01]  /*17cf0*/  LDSM.16.MT88.4 R136, [R150+0x3000] ;  /* 0x003000009688783b */ /* 0x000fe20000004200 */
[----:B------:R2:W4:Y:S06]  /*17d00*/  MUFU.EX2 R174, R104 ;  /* 0x0000006800ae7308 */ /* 0x00052c0000000800 */
[C---:B---3--:R-:W-:Y:S08]  /*17d10*/  HMMA.16816.F32.BF16 R52, R108.reuse, R120, R52 ;  /* 0x000000786c34723c */ /* 0x048ff00000041834 */
[C---:B------:R-:W-:Y:S01]  /*17d20*/  HMMA.16816.F32.BF16 R56, R108.reuse, R122, R56 ;  /* 0x0000007a6c38723c */ /* 0x040fe20000041838 */
[----:B------:R-:W3:Y:S07]  /*17d30*/  LDSM.16.MT88.4 R120, [R194+0x4800] ;  /* 0x00480000c278783b */ /* 0x000eee0000004200 */
[C---:B-1----:R-:W-:Y:S04]  /*17d40*/  HMMA.16816.F32.BF16 R60, R108.reuse, R112, R60 ;  /* 0x000000706c3c723c */ /* 0x042fe8000004183c */
[--C-:B--2---:R-:W-:Y:S04]  /*17d50*/  FFMA.FTZ R104, R179, c[0x0][0x2d0], -R105.reuse ;  /* 0x0000b400b3687a23 */ /* 0x104fe80000010869 */
[C---:B------:R-:W-:Y:S01]  /*17d60*/  HMMA.16816.F32.BF16 R64, R108.reuse, R114, R64 ;  /* 0x000000726c40723c */ /* 0x040fe20000041840 */
[----:B------:R-:W1:Y:S01]  /*17d70*/  LDSM.16.MT88.4 R112, [R193+0x4800] ;  /* 0x00480000c170783b */ /* 0x000e620000004200 */
[----:B------:R2:W-:Y:S06]  /*17d80*/  MUFU.EX2 R181, R104 ;  /* 0x0000006800b57308 */ /* 0x0005ec0000000800 */
[C---:B-----5:R-:W-:Y:S08]  /*17d90*/  HMMA.16816.F32.BF16 R68, R108.reuse, R116, R68 ;  /* 0x000000746c44723c */ /* 0x060ff00000041844 */
[C---:B------:R-:W-:Y:S01]  /*17da0*/  HMMA.16816.F32.BF16 R72, R108.reuse, R118, R72 ;  /* 0x000000766c48723c */ /* 0x040fe20000041848 */
[----:B------:R-:W5:Y:S07]  /*17db0*/  LDSM.16.MT88.4 R116, [R150+0x1000] ;  /* 0x001000009674783b */ /* 0x000f6e0000004200 */
[C---:B------:R-:W-:Y:S04]  /*17dc0*/  HMMA.16816.F32.BF16 R76, R108.reuse, R124, R76 ;  /* 0x0000007c6c4c723c */ /* 0x040fe8000004184c */
[----:B--2---:R-:W-:Y:S04]  /*17dd0*/  FFMA.FTZ R104, R180, c[0x0][0x2d0], -R105 ;  /* 0x0000b400b4687a23 */ /* 0x004fe80000010869 */
[C---:B------:R-:W-:Y:S01]  /*17de0*/  HMMA.16816.F32.BF16 R80, R108.reuse, R126, R80 ;  /* 0x0000007e6c50723c */ /* 0x040fe20000041850 */
[----:B------:R-:W2:Y:S01]  /*17df0*/  LDSM.16.MT88.4 R124, [R194+0x1000] ;  /* 0x00100000c27c783b */ /* 0x000ea20000004200 */
[----:B------:R4:W2:Y:S06]  /*17e00*/  MUFU.EX2 R180, R104 ;  /* 0x0000006800b47308 */ /* 0x0008ac0000000800 */
[C---:B---3--:R-:W-:Y:S08]  /*17e10*/  HMMA.16816.F32.BF16 R84, R108.reuse, R120, R84 ;  /* 0x000000786c54723c */ /* 0x048ff00000041854 */
[C---:B------:R-:W-:Y:S01]  /*17e20*/  HMMA.16816.F32.BF16 R88, R108.reuse, R122, R88 ;  /* 0x0000007a6c58723c */ /* 0x040fe20000041858 */
[----:B------:R-:W3:Y:S07]  /*17e30*/  LDSM.16.MT88.4 R120, [R194+0x3000] ;  /* 0x00300000c278783b */ /* 0x000eee0000004200 */
[C---:B-1----:R-:W-:Y:S04]  /*17e40*/  HMMA.16816.F32.BF16 R92, R108.reuse, R112, R92 ;  /* 0x000000706c5c723c */ /* 0x042fe8000004185c */
[--C-:B----4-:R-:W-:Y:S04]  /*17e50*/  FFMA.FTZ R104, R224, c[0x0][0x2d0], -R3.reuse ;  /* 0x0000b400e0687a23 */ /* 0x110fe80000010803 */
[----:B------:R-:W-:Y:S01]  /*17e60*/  HMMA.16816.F32.BF16 R96, R108, R114, R96 ;  /* 0x000000726c60723c */ /* 0x000fe20000041860 */
[----:B------:R-:W1:Y:S01]  /*17e70*/  LDSM.16.MT88.4 R112, [R193+0x3000] ;  /* 0x00300000c170783b */ /* 0x000e620000004200 */
[----:B------:R4:W-:Y:S05]  /*17e80*/  MUFU.EX2 R173, R104 ;  /* 0x0000006800ad7308 */ /* 0x0009ea0000000800 */
[----:B------:R-:W-:Y:S02]  /*17e90*/  F2FP.BF16.PACK_AB R108, R214, R215 ;  /* 0x000000d7d66c723e */ /* 0x000fe400000010ff */
[----:B------:R-:W-:Y:S03]  /*17ea0*/  F2FP.BF16.PACK_AB R109, R176, R177 ;  /* 0x000000b1b06d723e */ /* 0x000fe600000010ff */
[----:B------:R-:W-:Y:S02]  /*17eb0*/  F2FP.BF16.PACK_AB R110, R190, R191 ;  /* 0x000000bfbe6e723e */ /* 0x000fe400000010ff */
[----:B------:R-:W-:Y:S07]  /*17ec0*/  F2FP.BF16.PACK_AB R111, R174, R175 ;  /* 0x000000afae6f723e */ /* 0x000fee00000010ff */
[C---:B-----5:R-:W-:Y:S03]  /*17ed0*/  HMMA.16816.F32.BF16 R4, R108.reuse, R116, R4 ;  /* 0x000000746c04723c */ /* 0x060fe60000041804 */
[----:B----4-:R-:W-:Y:S05]  /*17ee0*/  FFMA.FTZ R104, R225, c[0x0][0x2d0], -R3 ;  /* 0x0000b400e1687a23 */ /* 0x010fea0000010803 */
[C---:B------:R-:W-:Y:S01]  /*17ef0*/  HMMA.16816.F32.BF16 R8, R108.reuse, R118, R8 ;  /* 0x000000766c08723c */ /* 0x040fe20000041808 */
[----:B------:R-:W4:Y:S01]  /*17f00*/  LDSM.16.MT88.4 R116, [R150+0x5000] ;  /* 0x005000009674783b */ /* 0x000f220000004200 */
[----:B------:R5:W1:Y:S06]  /*17f10*/  MUFU.EX2 R172, R104 ;  /* 0x0000006800ac7308 */ /* 0x000a6c0000000800 */
[C---:B------:R-:W-:Y:S08]  /*17f20*/  HMMA.16816.F32.BF16 R12, R108.reuse, R128, R12 ;  /* 0x000000806c0c723c */ /* 0x040ff0000004180c */
[C---:B------:R-:W-:Y:S01]  /*17f30*/  HMMA.16816.F32.BF16 R16, R108.reuse, R130, R16 ;  /* 0x000000826c10723c */ /* 0x040fe20000041810 */
[----:B------:R-:W-:Y:S07]  /*17f40*/  LDSM.16.MT88.4 R128, [R194+0x1800] ;  /* 0x00180000c280783b */ /* 0x000fee0000004200 */
[C---:B--2---:R-:W-:Y:S04]  /*17f50*/  HMMA.16816.F32.BF16 R20, R108.reuse, R124, R20 ;  /* 0x0000007c6c14723c */ /* 0x044fe80000041814 */
[--C-:B-----5:R-:W-:Y:S04]  /*17f60*/  FFMA.FTZ R104, R229, c[0x0][0x2d0], -R105.reuse ;  /* 0x0000b400e5687a23 */ /* 0x120fe80000010869 */
[C---:B------:R-:W-:Y:S01]  /*17f70*/  HMMA.16816.F32.BF16 R24, R108.reuse, R126, R24 ;  /* 0x0000007e6c18723c */ /* 0x040fe20000041818 */
[----:B------:R-:W2:Y:S01]  /*17f80*/  LDSM.16.MT88.4 R124, [R151+0x5000] ;  /* 0x00500000977c783b */ /* 0x000ea20000004200 */
[----:B------:R5:W-:Y:S06]  /*17f90*/  MUFU.EX2 R179, R104 ;  /* 0x0000006800b37308 */ /* 0x000bec0000000800 */
[C---:B------:R-:W-:Y:S08]  /*17fa0*/  HMMA.16816.F32.BF16 R28, R108.reuse, R132, R28 ;  /* 0x000000846c1c723c */ /* 0x040ff0000004181c */
[C---:B------:R-:W-:Y:S08]  /*17fb0*/  HMMA.16816.F32.BF16 R32, R108.reuse, R134, R32 ;  /* 0x000000866c20723c */ /* 0x040ff00000041820 */
[C---:B------:R-:W-:Y:S04]  /*17fc0*/  HMMA.16816.F32.BF16 R36, R108.reuse, R136, R36 ;  /* 0x000000886c24723c */ /* 0x040fe80000041824 */
[----:B-----5:R-:W-:Y:S04]  /*17fd0*/  FFMA.FTZ R104, R228, c[0x0][0x2d0], -R105 ;  /* 0x0000b400e4687a23 */ /* 0x020fe80000010869 */
[C---:B------:R-:W-:Y:S01]  /*17fe0*/  HMMA.16816.F32.BF16 R40, R108.reuse, R138, R40 ;  /* 0x0000008a6c28723c */ /* 0x040fe20000041828 */
[----:B------:R-:W-:Y:S01]  /*17ff0*/  LDSM.16.MT88.4 R136, [R193+0x1800] ;  /* 0x00180000c188783b */ /* 0x000fe20000004200 */
[----:B------:R-:W5:Y:S06]  /*18000*/  MUFU.EX2 R178, R104 ;  /* 0x0000006800b27308 */ /* 0x000f6c0000000800 */
[C---:B------:R-:W-:Y:S07]  /*18010*/  HMMA.16816.F32.BF16 R44, R108.reuse, R152, R44 ;  /* 0x000000986c2c723c */ /* 0x040fee000004182c */
[----:B------:R-:W-:Y:S01]  /*18020*/  F2FP.BF16.PACK_AB R152, R180, R181 ;  /* 0x000000b5b498723e */ /* 0x000fe200000010ff */
[C---:B------:R-:W-:Y:S04]  /*18030*/  HMMA.16816.F32.BF16 R48, R108.reuse, R154, R48 ;  /* 0x0000009a6c30723c */ /* 0x040fe80000041830 */
[----:B-1----:R-:W-:Y:S04]  /*18040*/  F2FP.BF16.PACK_AB R153, R172, R173 ;  /* 0x000000adac99723e */ /* 0x002fe800000010ff */
[C---:B---3--:R-:W-:Y:S04]  /*18050*/  HMMA.16816.F32.BF16 R52, R108.reuse, R120, R52 ;  /* 0x000000786c34723c */ /* 0x048fe80000041834 */
[----:B-----5:R-:W-:Y:S01]  /*18060*/  F2FP.BF16.PACK_AB R154, R178, R179 ;  /* 0x000000b3b29a723e */ /* 0x020fe200000010ff */
[--C-:B------:R-:W-:Y:S02]  /*18070*/  FFMA.FTZ R104, R140, c[0x0][0x2d0], -R3.reuse ;  /* 0x0000b4008c687a23 */ /* 0x100fe40000010803 */
[----:B------:R-:W-:Y:S01]  /*18080*/  FFMA.FTZ R3, R141, c[0x0][0x2d0], -R3 ;  /* 0x0000b4008d037a23 */ /* 0x000fe20000010803 */
[C---:B------:R-:W-:Y:S01]  /*18090*/  HMMA.16816.F32.BF16 R56, R108.reuse, R122, R56 ;  /* 0x0000007a6c38723c */ /* 0x040fe20000041838 */
[----:B------:R-:W1:Y:S01]  /*180a0*/  LDSM.16.MT88.4 R120, [R194+0x5000] ;  /* 0x00500000c278783b */ /* 0x000e620000004200 */
[----:B------:R-:W-:Y:S06]  /*180b0*/  MUFU.EX2 R105, R104 ;  /* 0x0000006800697308 */ /* 0x000fec0000000800 */
[C---:B------:R-:W-:Y:S04]  /*180c0*/  HMMA.16816.F32.BF16 R60, R108.reuse, R112, R60 ;  /* 0x000000706c3c723c */ /* 0x040fe8000004183c */
[----:B------:R-:W3:Y:S04]  /*180d0*/  MUFU.EX2 R104, R3 ;  /* 0x0000000300687308 */ /* 0x000ee80000000800 */
[C---:B------:R-:W-:Y:S01]  /*180e0*/  HMMA.16816.F32.BF16 R64, R108.reuse, R114, R64 ;  /* 0x000000726c40723c */ /* 0x040fe20000041840 */
[----:B------:R-:W5:Y:S07]  /*180f0*/  LDSM.16.MT88.4 R112, [R193+0x5000] ;  /* 0x00500000c170783b */ /* 0x000f6e0000004200 */
[C---:B----4-:R-:W-:Y:S08]  /*18100*/  HMMA.16816.F32.BF16 R68, R108.reuse, R116, R68 ;  /* 0x000000746c44723c */ /* 0x050ff00000041844 */
[C---:B------:R-:W-:Y:S01]  /*18110*/  HMMA.16816.F32.BF16 R72, R108.reuse, R118, R72 ;  /* 0x000000766c48723c */ /* 0x040fe20000041848 */
[----:B------:R-:W4:Y:S03]  /*18120*/  LDSM.16.MT88.4 R116, [R150+0x1800] ;  /* 0x001800009674783b */ /* 0x000f260000004200 */
[----:B---3--:R-:W-:Y:S01]  /*18130*/  F2FP.BF16.PACK_AB R155, R104, R105 ;  /* 0x00000069689b723e */ /* 0x008fe200000010ff */
[----:B------:R-:W-:Y:S02]  /*18140*/  FADD.FTZ R3, R174, R0 ;  /* 0x00000000ae037221 */ /* 0x000fe40000010000 */
[----:B------:R-:W-:Y:S01]  /*18150*/  FADD.FTZ R0, R181, R2 ;  /* 0x00000002b5007221 */ /* 0x000fe20000010000 */
[C---:B--2---:R-:W-:Y:S04]  /*18160*/  HMMA.16816.F32.BF16 R76, R108.reuse, R124, R76 ;  /* 0x0000007c6c4c723c */ /* 0x044fe8000004184c */
[----:B------:R-:W-:Y:S02]  /*18170*/  FADD.FTZ R3, R173, R3 ;  /* 0x00000003ad037221 */ /* 0x000fe40000010000 */
[----:B------:R-:W-:Y:S02]  /*18180*/  FADD.FTZ R0, R180, R0 ;  /* 0x00000000b4007221 */ /* 0x000fe40000010000 */
[C---:B------:R-:W-:Y:S01]  /*18190*/  HMMA.16816.F32.BF16 R80, R108.reuse, R126, R80 ;  /* 0x0000007e6c50723c */ /* 0x040fe20000041850 */
[----:B------:R-:W2:Y:S03]  /*181a0*/  LDSM.16.MT88.4 R124, [R151+0x1800] ;  /* 0x00180000977c783b */ /* 0x000ea60000004200 */
[----:B------:R-:W-:Y:S02]  /*181b0*/  FADD.FTZ R3, R172, R3 ;  /* 0x00000003ac037221 */ /* 0x000fe40000010000 */
[----:B------:R-:W-:Y:S02]  /*181c0*/  FADD.FTZ R2, R179, R0 ;  /* 0x00000000b3027221 */ /* 0x000fe40000010000 */
[C---:B-1----:R-:W-:Y:S04]  /*181d0*/  HMMA.16816.F32.BF16 R84, R108.reuse, R120, R84 ;  /* 0x000000786c54723c */ /* 0x042fe80000041854 */
[----:B------:R-:W-:Y:S01]  /*181e0*/  FADD.FTZ R0, R105, R3 ;  /* 0x0000000369007221 */ /* 0x000fe20000010000 */
[----:B------:R-:W-:Y:S01]  /*181f0*/  MOV R105, R100 ;  /* 0x0000006400697202 */ /* 0x000fe20000000f00 */
[----:B------:R-:W-:Y:S02]  /*18200*/  FADD.FTZ R236, R178, R2 ;  /* 0x00000002b2ec7221 */ /* 0x000fe40000010000 */
[C---:B------:R-:W-:Y:S04]  /*18210*/  HMMA.16816.F32.BF16 R88, R108.reuse, R122, R88 ;  /* 0x0000007a6c58723c */ /* 0x040fe80000041858 */
[----:B------:R-:W-:Y:S01]  /*18220*/  FADD.FTZ R237, R104, R0 ;  /* 0x0000000068ed7221 */ /* 0x000fe20000010000 */
[----:B------:R-:W-:Y:S03]  /*18230*/  MOV R104, R101 ;  /* 0x0000006500687202 */ /* 0x000fe60000000f00 */
[C---:B-----5:R-:W-:Y:S08]  /*18240*/  HMMA.16816.F32.BF16 R92, R108.reuse, R112, R92 ;  /* 0x000000706c5c723c */ /* 0x060ff0000004185c */
[----:B------:R-:W-:Y:S08]  /*18250*/  HMMA.16816.F32.BF16 R96, R108, R114, R96 ;  /* 0x000000726c60723c */ /* 0x000ff00000041860 */
[C---:B----4-:R-:W-:Y:S01]  /*18260*/  HMMA.16816.F32.BF16 R108, R152.reuse, R116, R4 ;  /* 0x00000074986c723c */ /* 0x050fe20000041804 */
        /* <DEDUP_REMOVED lines=21> */
[C---:B---3--:R-:W-:Y:S08]  /*183c0*/  HMMA.16816.F32.BF16 R76, R152.reuse, R8, R76 ;  /* 0x00000008984c723c */ /* 0x048ff0000004184c */
[C---:B------:R-:W-:Y:S08]  /*183d0*/  HMMA.16816.F32.BF16 R80, R152.reuse, R10, R80 ;  /* 0x0000000a9850723c */ /* 0x040ff00000041850 */
[C---:B--2---:R-:W-:Y:S08]  /*183e0*/  HMMA.16816.F32.BF16 R84, R152.reuse, R12, R84 ;  /* 0x0000000c9854723c */ /* 0x044ff00000041854 */
[C---:B------:R-:W-:Y:S08]  /*183f0*/  HMMA.16816.F32.BF16 R88, R152.reuse, R14, R88 ;  /* 0x0000000e9858723c */ /* 0x040ff00000041858 */
[C---:B-1----:R-:W-:Y:S08]  /*18400*/  HMMA.16816.F32.BF16 R92, R152.reuse, R4, R92 ;  /* 0x00000004985c723c */ /* 0x042ff0000004185c */
[----:B------:R-:W-:Y:S01]  /*18410*/  HMMA.16816.F32.BF16 R96, R152, R6, R96 ;  /* 0x000000069860723c */ /* 0x000fe20000041860 */
[----:B------:R-:W-:-:S07]  /*18420*/  @P0 BRA `(.L_x_1109) ;  /* 0xffffd29000000947 */ /* 0x000fce000383ffff */
.L_x_1108:
[----:B------:R-:W-:Y:S07]  /*18430*/  @!UPT UIADD3 URZ, URZ, URZ, URZ ;  /* 0x0000003f3f3ff290 */ /* 0x000fee000fffe03f */
[----:B------:R-:W-:Y:S02]  /*18440*/  MOV R7, 0x1f ;  /* 0x0000001f00077802 */ /* 0x000fe40000000f00 */
[----:B------:R-:W-:Y:S01]  /*18450*/  MOV R6, 0xffffffff ;  /* 0xffffffff00067802 */ /* 0x000fe20000000f00 */
[----:B------:R-:W-:Y:S06]  /*18460*/  BRA.DIV ~URZ, `(.L_x_1110) ;  /* 0x000054c27f007947 */ /* 0x000fec000b800000 */
[----:B------:R1:W2:Y:S02]  /*18470*/  SHFL.BFLY PT, R0, R236, 0x2, 0x1f ;  /* 0x0c401f00ec007f89 */ /* 0x0002a400000e0000 */
.L_x_1183:
[----:B--2---:R-:W-:Y:S01]  /*18480*/  FADD.FTZ R0, R0, R236 ;  /* 0x000000ec00007221 */ /* 0x004fe20000010000 */
[----:B------:R-:W-:Y:S05]  /*18490*/  BRA.DIV ~URZ, `(.L_x_1111) ;  /* 0x000054f27f007947 */ /* 0x000fea000b800000 */
[----:B------:R-:W2:Y:S04]  /*184a0*/  SHFL.BFLY PT, R2, R237, 0x2, 0x1f ;  /* 0x0c401f00ed027f89 */ /* 0x000ea800000e0000 */
[----:B------:R-:W3:Y:S01]  /*184b0*/  SHFL.BFLY PT, R5, R0, 0x1, 0x1f ;  /* 0x0c201f0000057f89 */ /* 0x000ee200000e0000 */
[----:B--2---:R-:W-:-:S02]  /*184c0*/  FADD.FTZ R4, R2, R237 ;  /* 0x000000ed02047221 */ /* 0x004fc40000010000 */
[----:B---3--:R-:W-:-:S03]  /*184d0*/  FADD.FTZ R0, R0, R5 ;  /* 0x0000000500007221 */ /* 0x008fc60000010000 */
[----:B------:R2:W3:Y:S04]  /*184e0*/  SHFL.BFLY PT, R3, R4, 0x1, 0x1f ;  /* 0x0c201f0004037f89 */ /* 0x0004e800000e0000 */
.L_x_1184:
        /* <DEDUP_REMOVED lines=69> */
[----:B------:R-:W-:Y:S01]  /*18940*/  FMUL.FTZ R93, R0, R123 ;  /* 0x0000007b005d7220 */ /* 0x000fe20000410000 */
[----:B---3--:R-:W-:Y:S01]  /*18950*/  @P0 MOV R3, 0x3f317218 ;  /* 0x3f31721800030802 */ /* 0x008fe20000000f00 */
[----:B-----5:R-:W-:Y:S02]  /*18960*/  @P0 FMUL.FTZ R2, R2, 0.69314718246459960938 ;  /* 0x3f31721802020820 */ /* 0x020fe40000410000 */
        /* <DEDUP_REMOVED lines=45> */
.L_x_1047:
        /* <DEDUP_REMOVED lines=17> */
.L_x_1113:
[----:B------:R-:W-:Y:S05]  /*18d50*/  BSYNC B0 ;  /* 0x0000000000007941 */ /* 0x000fea0003800000 */
.L_x_1112:
[----:B------:R-:W-:Y:S01]  /*18d60*/  PRMT R0, R0, 0x9910, RZ ;  /* 0x0000991000007816 */ /* 0x000fe200000000ff */
[----:B------:R-:W-:Y:S01]  /*18d70*/  BSSY B1, `(.L_x_1114) ;  /* 0x0000347000017945 */ /* 0x000fe20003800000 */
[----:B------:R-:W-:Y:S01]  /*18d80*/  IMAD.MOV.U32 R86, RZ, RZ, R248 ;  /* 0x000000ffff567224 */ /* 0x000fe200078e00f8 */
[----:B------:R-:W-:Y:S02]  /*18d90*/  IADD3 R4, R242, 0x40, RZ ;  /* 0x00000040f2047810 */ /* 0x000fe40007ffe0ff */
[----:B------:R-:W-:Y:S02]  /*18da0*/  ISETP.NE.AND P0, PT, R0, RZ, PT ;  /* 0x000000ff0000720c */ /* 0x000fe40003f05270 */
[----:B------:R-:W-:-:S11]  /*18db0*/  IADD3 R0, R242, 0x80, RZ ;  /* 0x00000080f2007810 */ /* 0x000fd60007ffe0ff */
[----:B------:R-:W-:Y:S05]  /*18dc0*/  @!P0 BRA `(.L_x_1115) ;  /* 0x0000277000008947 */ /* 0x000fea0003800000 */
[----:B------:R-:W2:Y:S04]  /*18dd0*/  LDL R6, [R1+0x14] ;  /* 0x0000140001067983 */ /* 0x000ea80000100800 */
[----:B------:R-:W3:Y:S04]  /*18de0*/  LDL R15, [R1+0x24] ;  /* 0x00002400010f7983 */ /* 0x000ee80000100800 */
[----:B------:R-:W4:Y:S01]  /*18df0*/  LDL R14, [R1+0x2c] ;  /* 0x00002c00010e7983 */ /* 0x000f220000100800 */
[----:B------:R-:W-:-:S03]  /*18e00*/  SHF.R.S32.HI R2, RZ, 0x1f, R7 ;  /* 0x0000001fff027819 */ /* 0x000fc60000011407 */
[----:B------:R-:W3:Y:S04]  /*18e10*/  LDL R12, [R1+0x28] ;  /* 0x00002800010c7983 */ /* 0x000ee80000100800 */
[----:B------:R-:W3:Y:S01]  /*18e20*/  LDL R10, [R1+0x3c] ;  /* 0x00003c00010a7983 */ /* 0x000ee20000100800 */
[----:B------:R-:W-:Y:S02]  /*18e30*/  SHF.R.S32.HI R5, RZ, 0x1f, R7 ;  /* 0x0000001fff057819 */ /* 0x000fe40000011407 */
[-C--:B------:R-:W-:Y:S01]  /*18e40*/  LEA.HI R2, R2, R7.reuse, RZ, 0x5 ;  /* 0x0000000702027211 */ /* 0x080fe200078f28ff */
[----:B------:R-:W3:Y:S04]  /*18e50*/  LDL R9, [R1+0x34] ;  /* 0x0000340001097983 */ /* 0x000ee80000100800 */
[----:B------:R-:W3:Y:S04]  /*18e60*/  LDL R8, [R1+0x38] ;  /* 0x0000380001087983 */ /* 0x000ee80000100800 */
[----:B------:R-:W4:Y:S04]  /*18e70*/  LDL R13, [R1+0x30] ;  /* 0x00003000010d7983 */ /* 0x000f280000100800 */
[----:B------:R-:W4:Y:S01]  /*18e80*/  LDL R11, [R1] ;  /* 0x00000000010b7983 */ /* 0x000f220000100800 */
[----:B------:R-:W-:Y:S01]  /*18e90*/  LEA.HI R5, R5, R7, RZ, 0x2 ;  /* 0x0000000705057211 */ /* 0x000fe200078f10ff */
[----:B------:R-:W-:Y:S01]  /*18ea0*/  WARPSYNC 0xffffffff ;  /* 0xffffffff00007948 */ /* 0x000fe20003800000 */
[----:B------:R-:W-:-:S02]  /*18eb0*/  SHF.R.S32.HI R2, RZ, 0x5, R2 ;  /* 0x00000005ff027819 */ /* 0x000fc40000011402 */
[----:B------:R-:W-:-:S03]  /*18ec0*/  LOP3.LUT R5, R5, 0xfffffffc, RZ, 0xc0, !PT ;  /* 0xfffffffc05057812 */ /* 0x000fc600078ec0ff */
[----:B------:R-:W-:Y:S02]  /*18ed0*/  IMAD.SHL.U32 R2, R2, 0x400, RZ ;  /* 0x0000040002027824 */ /* 0x000fe400078e00ff */
[----:B------:R-:W-:-:S04]  /*18ee0*/  IMAD.IADD R5, R7, 0x1, -R5 ;  /* 0x0000000107057824 */ /* 0x000fc800078e0a05 */
        /* <DEDUP_REMOVED lines=8> */
[----:B--2---:R-:W-:-:S04]  /*18f70*/  SHF.R.U32.HI R3, RZ, 0x3, R6 ;  /* 0x00000003ff037819 */ /* 0x004fc80000011606 */
[----:B------:R-:W-:-:S05]  /*18f80*/  LOP3.LUT R3, R3, R6, RZ, 0xfc, !PT ;  /* 0x0000000603037212 */ /* 0x000fca00078efcff */
[----:B------:R-:W-:Y:S01]  /*18f90*/  IMAD.IADD R2, R2, 0x1, R3 ;  /* 0x0000000102027824 */ /* 0x000fe200078e0203 */
[----:B------:R-:W-:-:S04]  /*18fa0*/  F2FP.BF16.PACK_AB R3, R159, R158 ;  /* 0x0000009e9f03723e */ /* 0x000fc800000010ff */
[----:B------:R-:W-:Y:S02]  /*18fb0*/  LEA R2, R2, 0x80, 0x1 ;  /* 0x0000008002027811 */ /* 0x000fe400078e08ff */
[----:B------:R-:W-:-:S03]  /*18fc0*/  F2FP.BF16.PACK_AB R6, R33, R32 ;  /* 0x000000202106723e */ /* 0x000fc600000010ff */
        /* <DEDUP_REMOVED lines=110> */
.L_x_1116:
[----:B--2---:R-:W2:Y:S04]  /*196b0*/  LDL R5, [R1+0x10] ;  /* 0x0000100001057983 */ /* 0x004ea80000100800 */
[----:B------:R-:W3:Y:S04]  /*196c0*/  LDL R24, [R1+0xc] ;  /* 0x00000c0001187983 */ /* 0x000ee80000100800 */
[----:B------:R-:W4:Y:S04]  /*196d0*/  LDL R15, [R1+0x20] ;  /* 0x00002000010f7983 */ /* 0x000f280000100800 */
[----:B------:R-:W4:Y:S01]  /*196e0*/  LDL R25, [R1+0x4c] ;  /* 0x00004c0001197983 */ /* 0x000f220000100800 */
[----:B------:R-:W-:Y:S01]  /*196f0*/  IMAD.MOV.U32 R12, RZ, RZ, 0x368 ;  /* 0x00000368ff0c7424 */ /* 0x000fe200078e00ff */
[----:B------:R-:W-:-:S04]  /*19700*/  ISETP.GT.AND P2, PT, R2, 0x1, PT ;  /* 0x000000010200780c */ /* 0x000fc80003f44270 */
[----:B------:R-:W-:-:S04]  /*19710*/  SEL R12, R12, 0x328, P2 ;  /* 0x000003280c0c7807 */ /* 0x000fc80001000000 */
[----:B------:R-:W1:Y:S08]  /*19720*/  LDC.64 R8, c[0x0][R12+0x170] ;  /* 0x00005c000c087b82 */ /* 0x000e700000000a00 */
[----:B------:R1:W3:Y:S08]  /*19730*/  LDC.64 R16, c[0x0][R12+0x168] ;  /* 0x00005a000c107b82 */ /* 0x0002f00000000a00 */
[----:B------:R1:W2:Y:S08]  /*19740*/  LDC.64 R20, c[0x0][R12+0x178] ;  /* 0x00005e000c147b82 */ /* 0x0002b00000000a00 */
[----:B------:R1:W2:Y:S01]  /*19750*/  LDC.64 R18, c[0x0][R12+0x160] ;  /* 0x000058000c127b82 */ /* 0x0002a20000000a00 */
[----:B------:R-:W-:Y:S01]  /*19760*/  IMAD.MOV.U32 R2, RZ, RZ, c[0x0][0x4e8] ;  /* 0x00013a00ff027624 */ /* 0x000fe200078e00ff */
[----:B------:R-:W-:-:S04]  /*19770*/  ISETP.NE.U32.AND P0, PT, RZ, c[0x0][0x500], PT ;  /* 0x00014000ff007a0c */ /* 0x000fc80003f05070 */
[----:B------:R-:W-:Y:S02]  /*19780*/  ISETP.NE.AND P3, PT, R2, 0x1, PT ;  /* 0x000000010200780c */ /* 0x000fe40003f65270 */
[----:B------:R-:W-:-:S04]  /*19790*/  ISETP.NE.AND.EX P0, PT, RZ, c[0x0][0x504], PT, P0 ;  /* 0x00014100ff007a0c */ /* 0x000fc80003f05300 */
        /* <DEDUP_REMOVED lines=12> */
[----:B------:R-:W-:Y:S01]  /*19860*/  IMAD R13, R17, R24, RZ ;  /* 0x00000018110d7224 */ /* 0x000fe200078e02ff */
[--C-:B-----5:R-:W-:Y:S01]  /*19870*/  IADD3 R16, P1, P0, R8, R10, R3.reuse ;  /* 0x0000000a08107210 */ /* 0x120fe2000783e003 */
[----:B------:R-:W-:Y:S01]  /*19880*/  IMAD.IADD R15, R9, 0x1, R12 ;  /* 0x00000001090f7824 */ /* 0x000fe200078e020c */
[----:B------:R-:W-:Y:S01]  /*19890*/  SHF.R.S32.HI R8, RZ, 0x1f, R3 ;  /* 0x0000001fff087819 */ /* 0x000fe20000011403 */
        /* <DEDUP_REMOVED lines=28> */
[----:B------:R-:W-:-:S03]  /*19a60*/  IMAD.IADD R7, R25, 0x1, R249 ;  /* 0x0000000119077824 */ /* 0x000fc600078e02f9 */
        /* <DEDUP_REMOVED lines=61> */
.L_x_1185:
[----:B------:R-:W-:Y:S05]  /*19e40*/  BRA.DIV ~URZ, `(.L_x_1119) ;  /* 0x00003cb27f007947 */ /* 0x000fea000b800000 */
[----:B------:R3:W4:Y:S02]  /*19e50*/  SHFL.IDX PT, R2, R14, RZ, 0x181f ;  /* 0x00181fff0e027589 */ /* 0x00072400000e0000 */
.L_x_1186:
        /* <DEDUP_REMOVED lines=18> */
.L_x_1121:
[----:B------:R-:W-:Y:S05]  /*19f80*/  BSYNC B0 ;  /* 0x0000000000007941 */ /* 0x000fea0003800000 */
.L_x_1120:
[----:B------:R-:W-:Y:S05]  /*19f90*/  BRA.DIV ~URZ, `(.L_x_1122) ;  /* 0x00003bd27f007947 */ /* 0x000fea000b800000 */
[----:B--2---:R2:W1:Y:S04]  /*19fa0*/  SHFL.IDX PT, R7, R13, 0x1, 0x181f ;  /* 0x00381f000d077f89 */ /* 0x00446800000e0000 */
[----:B----4-:R2:W4:Y:S02]  /*19fb0*/  SHFL.IDX PT, R2, R14, 0x1, 0x181f ;  /* 0x00381f000e027f89 */ /* 0x01052400000e0000 */
.L_x_1187:
        /* <DEDUP_REMOVED lines=8> */
[-C--:B------:R-:W-:Y:S02]  /*1a040*/  @!P1 LEA R8, P4, R4, R2.reuse, 0x1 ;  /* 0x0000000204089211 */ /* 0x080fe400078808ff */
[----:B------:R-:W-:Y:S02]  /*1a050*/  @!P0 LEA R2, P3, R0, R2, 0x1 ;  /* 0x0000000200028211 */ /* 0x000fe400078608ff */
[-C--:B-1----:R-:W-:Y:S02]  /*1a060*/  @!P2 LEA.HI.X R11, R242, R7.reuse, R15, 0x1, P5 ;  /* 0x00000007f20ba211 */ /* 0x082fe400028f0c0f */
[-C--:B------:R-:W-:Y:S02]  /*1a070*/  @!P1 LEA.HI.X R9, R4, R7.reuse, R16, 0x1, P4 ;  /* 0x0000000704099211 */ /* 0x080fe400020f0c10 */
[----:B------:R-:W-:Y:S01]  /*1a080*/  @!P0 LEA.HI.X R3, R0, R7, R17, 0x1, P3 ;  /* 0x0000000700038211 */ /* 0x000fe200018f0c11 */
[----:B------:R1:W-:Y:S04]  /*1a090*/  @!P2 ST.E.128 [R10.64], R40 ;  /* 0x000000280a00a985 */ /* 0x0003e8000c101d06 */
[----:B------:R1:W-:Y:S04]  /*1a0a0*/  @!P1 ST.E.128 [R8.64], R36 ;  /* 0x0000002408009985 */ /* 0x0003e8000c101d06 */
[----:B------:R1:W-:Y:S02]  /*1a0b0*/  @!P0 ST.E.128 [R2.64], R32 ;  /* 0x0000002002008985 */ /* 0x0003e4000c101d06 */
.L_x_1124:
[----:B------:R-:W-:Y:S05]  /*1a0c0*/  BSYNC B0 ;  /* 0x0000000000007941 */ /* 0x000fea0003800000 */
.L_x_1123:
[----:B------:R-:W-:Y:S05]  /*1a0d0*/  BRA.DIV ~URZ, `(.L_x_1125) ;  /* 0x00003b627f007947 */ /* 0x000fea000b800000 */
[----:B-1----:R1:W2:Y:S02]  /*1a0e0*/  SHFL.IDX PT, R7, R13, 0x2, 0x181f ;  /* 0x00581f000d077f89 */ /* 0x0022a400000e0000 */
.L_x_1188:
[----:B------:R-:W-:Y:S05]  /*1a0f0*/  BRA.DIV ~URZ, `(.L_x_1126) ;  /* 0x00003bb27f007947 */ /* 0x000fea000b800000 */
[----:B----4-:R4:W1:Y:S02]  /*1a100*/  SHFL.IDX PT, R2, R14, 0x2, 0x181f ;  /* 0x00581f000e027f89 */ /* 0x01086400000e0000 */
.L_x_1189:
        /* <DEDUP_REMOVED lines=16> */
.L_x_1128:
[----:B------:R-:W-:Y:S05]  /*1a210*/  BSYNC B0 ;  /* 0x0000000000007941 */ /* 0x000fea0003800000 */
.L_x_1127:
[----:B------:R-:W-:Y:S05]  /*1a220*/  BRA.DIV ~URZ, `(.L_x_1129) ;  /* 0x00003af27f007947 */ /* 0x000fea000b800000 */
[----:B-1----:R1:W3:Y:S04]  /*1a230*/  SHFL.IDX PT, R10, R13, 0x3, 0x181f ;  /* 0x00781f000d0a7f89 */ /* 0x0022e800000e0000 */
[----:B------:R1:W4:Y:S02]  /*1a240*/  SHFL.IDX PT, R2, R14, 0x3, 0x181f ;  /* 0x00781f000e027f89 */ /* 0x00032400000e0000 */
.L_x_1190:
[----:B------:R-:W-:-:S04]  /*1a250*/  IADD3 R3, R12, 0x60, RZ ;  /* 0x000000600c037810 */ /* 0x000fc80007ffe0ff */
[----:B------:R-:W-:-:S13]  /*1a260*/  ISETP.GE.AND P0, PT, R3, R6, PT ;  /* 0x000000060300720c */ /* 0x000fda0003f06270 */
[----:B------:R-:W-:Y:S05]  /*1a270*/  @P0 BRA `(.L_x_1130) ;  /* 0x00001f6000000947 */ /* 0x000fea0003800000 */
[----:B------:R-:W-:Y:S02]  /*1a280*/  ISETP.GE.AND P1, PT, R242, c[0x0][0x3c8], PT ;  /* 0x0000f200f2007a0c */ /* 0x000fe40003f26270 */
[----:B------:R-:W-:-:S11]  /*1a290*/  ISETP.GE.AND P0, PT, R4, c[0x0][0x3c8], PT ;  /* 0x0000f20004007a0c */ /* 0x000fd60003f06270 */
[-C--:B----4-:R-:W-:Y:S02]  /*1a2a0*/  @!P1 LEA R8, P3, R242, R2.reuse, 0x1 ;  /* 0x00000002f2089211 */ /* 0x090fe400078608ff */
[----:B------:R-:W-:Y:S02]  /*1a2b0*/  @!P0 LEA R6, P2, R4, R2, 0x1 ;  /* 0x0000000204068211 */ /* 0x000fe400078408ff */
[-C--:B---3--:R-:W-:Y:S02]  /*1a2c0*/  @!P1 LEA.HI.X R9, R242, R10.reuse, R15, 0x1, P3 ;  /* 0x0000000af2099211 */ /* 0x088fe400018f0c0f */
[----:B--2---:R-:W-:-:S03]  /*1a2d0*/  @!P0 LEA.HI.X R7, R4, R10, R16, 0x1, P2 ;  /* 0x0000000a04078211 */ /* 0x004fc600010f0c10 */
        /* <DEDUP_REMOVED lines=8> */
.L_x_1117:
        /* <DEDUP_REMOVED lines=34> */
.L_x_1191:
[----:B------:R-:W-:Y:S05]  /*1a580*/  BRA.DIV ~URZ, `(.L_x_1132) ;  /* 0x000038d27f007947 */ /* 0x000fea000b800000 */
[----:B------:R4:W1:Y:S02]  /*1a590*/  SHFL.IDX PT, R0, R37, RZ, 0x1c1f ;  /* 0x001c1fff25007589 */ /* 0x00086400000e0000 */
.L_x_1192:
        /* <DEDUP_REMOVED lines=53> */
[----:B------:R-:W-:Y:S02]  /*1a8f0*/  @!P1 IMAD.MOV.U32 R30, RZ, RZ, R0 ;  /* 0x000000ffff1e9224 */ /* 0x000fe400078e0000 */
[----:B---3--:R-:W-:Y:S01]  /*1a900*/  @!P1 IMAD.MOV.U32 R31, RZ, RZ, R4 ;  /* 0x000000ffff1f9224 */ /* 0x008fe200078e0004 */
[----:B------:R-:W-:-:S03]  /*1a910*/  @!P0 LEA R2, P2, R23, R0, 0x2 ;  /* 0x0000000017028211 */ /* 0x000fc600078410ff */
[----:B------:R-:W-:Y:S01]  /*1a920*/  @!P1 IMAD.WIDE R30, R241, 0x4, R30 ;  /* 0x00000004f11e9825 */ /* 0x000fe200078e021e */
[----:B------:R-:W-:Y:S02]  /*1a930*/  @!P0 LEA.HI.X R3, R23, R4, R39, 0x2, P2 ;  /* 0x0000000417038211 */ /* 0x000fe400010f1427 */
[----:B------:R-:W-:Y:S02]  /*1a940*/  ISETP.GE.AND P2, PT, R20, c[0x0][0x3c8], PT ;  /* 0x0000f20014007a0c */ /* 0x000fe40003f46270 */
        /* <DEDUP_REMOVED lines=63> */
[-C--:B-1----:R-:W-:Y:S02]  /*1ad40*/  @!P6 LEA R30, P0, R29, R0.reuse, 0x2 ;  /* 0x000000001d1ee211 */ /* 0x082fe400078010ff */
[----:B---3--:R-:W-:Y:S02]  /*1ad50*/  @!P1 LEA R2, P3, R15, R0, 0x2 ;  /* 0x000000000f029211 */ /* 0x008fe400078610ff */
        /* <DEDUP_REMOVED lines=21> */
.L_x_1134:
[----:B------:R-:W-:Y:S05]  /*1aeb0*/  BSYNC B0 ;  /* 0x0000000000007941 */ /* 0x000fea0003800000 */
.L_x_1133:
[----:B------:R-:W-:Y:S05]  /*1aec0*/  BRA.DIV ~URZ, `(.L_x_1135) ;  /* 0x000030027f007947 */ /* 0x000fea000b800000 */
[----:B---3--:R1:W3:Y:S04]  /*1aed0*/  SHFL.IDX PT, R4, R36, 0x1, 0x1c1f ;  /* 0x003c1f0024047f89 */ /* 0x0082e800000e0000 */
[----:B------:R1:W2:Y:S02]  /*1aee0*/  SHFL.IDX PT, R0, R37, 0x1, 0x1c1f ;  /* 0x003c1f0025007f89 */ /* 0x0002a400000e0000 */
.L_x_1193:
[----:B------:R-:W-:-:S13]  /*1aef0*/  ISETP.NE.AND P0, PT, R61, RZ, PT ;  /* 0x000000ff3d00720c */ /* 0x000fda0003f05270 */
[----:B------:R-:W-:Y:S05]  /*1af00*/  @P0 BRA `(.L_x_1130) ;  /* 0x000012d000000947 */ /* 0x000fea0003800000 */
[----:B------:R-:W-:Y:S02]  /*1af10*/  ISETP.GE.AND P3, PT, R23, c[0x0][0x3c8], PT ;  /* 0x0000f20017007a0c */ /* 0x000fe40003f66270 */
[----:B------:R-:W-:Y:S02]  /*1af20*/  ISETP.GE.AND P2, PT, R22, c[0x0][0x3c8], PT ;  /* 0x0000f20016007a0c */ /* 0x000fe40003f46270 */
[----:B------:R-:W-:Y:S02]  /*1af30*/  ISETP.GE.AND P1, PT, R21, c[0x0][0x3c8], PT ;  /* 0x0000f20015007a0c */ /* 0x000fe40003f26270 */
[----:B------:R-:W-:Y:S02]  /*1af40*/  ISETP.GE.AND P4, PT, R241, c[0x0][0x3c8], PT ;  /* 0x0000f200f1007a0c */ /* 0x000fe40003f86270 */
[----:B------:R-:W-:-:S05]  /*1af50*/  ISETP.GE.AND P0, PT, R20, c[0x0][0x3c8], PT ;  /* 0x0000f20014007a0c */ /* 0x000fca0003f06270 */
[CC--:B--2---:R-:W-:Y:S02]  /*1af60*/  @!P3 LEA R32, P6, R23.reuse, R0.reuse, 0x2 ;  /* 0x000000001720b211 */ /* 0x0c4fe400078c10ff */
[C---:B------:R-:W-:Y:S02]  /*1af70*/  @!P2 LEA R30, P5, R22.reuse, R0, 0x2 ;  /* 0x00000000161ea211 */ /* 0x040fe400078a10ff */
[-C--:B---3--:R-:W-:Y:S02]  /*1af80*/  @!P3 LEA.HI.X R33, R23, R4.reuse, R39, 0x2, P6 ;  /* 0x000000041721b211 */ /* 0x088fe400030f1427 */
        /* <DEDUP_REMOVED lines=10> */
[----:B------:R2:W-:Y:S01]  /*1b030*/  @!P4 ST.E.64 [R34.64], R172 ;  /* 0x000000ac2200c985 */ /* 0x0005e2000c101b06 */
[----:B------:R-:W-:-:S03]  /*1b040*/  ISETP.GE.AND P4, PT, R14, c[0x0][0x3c8], PT ;  /* 0x0000f2000e007a0c */ /* 0x000fc60003f86270 */
[----:B------:R3:W-:Y:S01]  /*1b050*/  @!P3 ST.E.64 [R32.64], R166 ;  /* 0x000000a62000b985 */ /* 0x0007e2000c101b06 */
[----:B------:R-:W-:-:S03]  /*1b060*/  ISETP.GE.AND P3, PT, R12, c[0x0][0x3c8], PT ;  /* 0x0000f2000c007a0c */ /* 0x000fc60003f66270 */
[----:B------:R5:W-:Y:S01]  /*1b070*/  @!P2 ST.E.64 [R30.64], R114 ;  /* 0x000000721e00a985 */ /* 0x000be2000c101b06 */
[----:B------:R-:W-:-:S03]  /*1b080*/  ISETP.GE.AND P2, PT, R10, c[0x0][0x3c8], PT ;  /* 0x0000f2000a007a0c */ /* 0x000fc60003f46270 */
[----:B------:R1:W-:Y:S04]  /*1b090*/  @!P1 ST.E.64 [R22.64], R92 ;  /* 0x0000005c16009985 */ /* 0x0003e8000c101b06 */
[----:B------:R4:W-:Y:S01]  /*1b0a0*/  @!P0 ST.E.64 [R2.64], R84 ;  /* 0x0000005402008985 */ /* 0x0009e2000c101b06 */
[CC--:B--2---:R-:W-:Y:S02]  /*1b0b0*/  @!P6 LEA R34, P0, R19.reuse, R0.reuse, 0x2 ;  /* 0x000000001322e211 */ /* 0x0c4fe400078010ff */
[----:B---3--:R-:W-:Y:S02]  /*1b0c0*/  @!P5 LEA R32, P1, R16, R0, 0x2 ;  /* 0x000000001020d211 */ /* 0x008fe400078210ff */
[----:B------:R-:W-:Y:S02]  /*1b0d0*/  @!P6 LEA.HI.X R35, R19, R4, R42, 0x2, P0 ;  /* 0x000000041323e211 */ /* 0x000fe400000f142a */
[----:B-----5:R-:W-:-:S02]  /*1b0e0*/  @!P4 LEA R30, P0, R14, R0, 0x2 ;  /* 0x000000000e1ec211 */ /* 0x020fc400078010ff */
[-C--:B------:R-:W-:Y:S01]  /*1b0f0*/  @!P5 LEA.HI.X R33, R16, R4.reuse, R44, 0x2, P1 ;  /* 0x000000041021d211 */ /* 0x080fe200008f142c */
[----:B------:R-:W-:Y:S01]  /*1b100*/  @!P6 ST.E.64 [R34.64], R180 ;  /* 0x000000b42200e985 */ /* 0x000fe2000c101b06 */
[----:B------:R-:W-:Y:S02]  /*1b110*/  ISETP.GE.AND P1, PT, R8, c[0x0][0x3c8], PT ;  /* 0x0000f20008007a0c */ /* 0x000fe40003f26270 */
[----:B------:R-:W-:Y:S01]  /*1b120*/  @!P4 LEA.HI.X R31, R14, R4, R43, 0x2, P0 ;  /* 0x000000040e1fc211 */ /* 0x000fe200000f142b */
[----:B------:R-:W-:Y:S01]  /*1b130*/  @!P5 ST.E.64 [R32.64], R174 ;  /* 0x000000ae2000d985 */ /* 0x000fe2000c101b06 */
[C---:B-1----:R-:W-:Y:S02]  /*1b140*/  @!P3 LEA R22, P0, R12.reuse, R0, 0x2 ;  /* 0x000000000c16b211 */ /* 0x042fe400078010ff */
[----:B------:R-:W-:Y:S01]  /*1b150*/  ISETP.GE.AND P6, PT, R7, c[0x0][0x3c8], PT ;  /* 0x0000f20007007a0c */ /* 0x000fe20003fc6270 */
[----:B------:R-:W-:Y:S01]  /*1b160*/  @!P4 ST.E.64 [R30.64], R126 ;  /* 0x0000007e1e00c985 */ /* 0x000fe2000c101b06 */
[----:B------:R-:W-:-:S02]  /*1b170*/  @!P3 LEA.HI.X R23, R12, R4, R45, 0x2, P0 ;  /* 0x000000040c17b211 */ /* 0x000fc400000f142d */
[----:B------:R-:W-:Y:S02]  /*1b180*/  @!P2 LEA R20, P0, R10, R0, 0x2 ;  /* 0x000000000a14a211 */ /* 0x000fe400078010ff */
[----:B------:R-:W-:Y:S01]  /*1b190*/  ISETP.GE.AND P5, PT, R6, c[0x0][0x3c8], PT ;  /* 0x0000f20006007a0c */ /* 0x000fe20003fa6270 */
[----:B------:R1:W-:Y:S01]  /*1b1a0*/  @!P3 ST.E.64 [R22.64], R118 ;  /* 0x000000761600b985 */ /* 0x0003e2000c101b06 */
[----:B------:R-:W-:Y:S02]  /*1b1b0*/  @!P2 LEA.HI.X R21, R10, R4, R46, 0x2, P0 ;  /* 0x000000040a15a211 */ /* 0x000fe400000f142e */
[C---:B----4-:R-:W-:Y:S02]  /*1b1c0*/  @!P1 LEA R2, P0, R8.reuse, R0, 0x2 ;  /* 0x0000000008029211 */ /* 0x050fe400078010ff */
[----:B------:R-:W-:Y:S01]  /*1b1d0*/  ISETP.GE.AND P4, PT, R13, c[0x0][0x3c8], PT ;  /* 0x0000f2000d007a0c */ /* 0x000fe20003f86270 */
[----:B------:R2:W-:Y:S01]  /*1b1e0*/  @!P2 ST.E.64 [R20.64], R96 ;  /* 0x000000601400a985 */ /* 0x0005e2000c101b06 */
[----:B------:R-:W-:-:S02]  /*1b1f0*/  @!P1 LEA.HI.X R3, R8, R4, R47, 0x2, P0 ;  /* 0x0000000408039211 */ /* 0x000fc400000f142f */
[----:B------:R-:W-:Y:S02]  /*1b200*/  ISETP.GE.AND P3, PT, R11, c[0x0][0x3c8], PT ;  /* 0x0000f2000b007a0c */ /* 0x000fe40003f66270 */
[----:B------:R-:W-:Y:S01]  /*1b210*/  ISETP.GE.AND P2, PT, R18, c[0x0][0x3c8], PT ;  /* 0x0000f20012007a0c */ /* 0x000fe20003f46270 */
[----:B------:R3:W-:Y:S01]  /*1b220*/  @!P1 ST.E.64 [R2.64], R88 ;  /* 0x0000005802009985 */ /* 0x0007e2000c101b06 */
[----:B-1----:R-:W-:-:S04]  /*1b230*/  @!P6 LEA R22, P0, R7, R0, 0x2 ;  /* 0x000000000716e211 */ /* 0x002fc800078010ff */
[----:B------:R-:W-:Y:S02]  /*1b240*/  @!P6 LEA.HI.X R23, R7, R4, R48, 0x2, P0 ;  /* 0x000000040717e211 */ /* 0x000fe400000f1430 */
[CC--:B--2---:R-:W-:Y:S02]  /*1b250*/  @!P5 LEA R20, P1, R6.reuse, R0.reuse, 0x2 ;  /* 0x000000000614d211 */ /* 0x0c4fe400078210ff */
[----:B------:R-:W-:Y:S01]  /*1b260*/  @!P4 LEA R12, P0, R13, R0, 0x2 ;  /* 0x000000000d0cc211 */ /* 0x000fe200078010ff */
[----:B------:R-:W-:Y:S01]  /*1b270*/  @!P6 ST.E.64 [R22.64], R182 ;  /* 0x000000b61600e985 */ /* 0x000fe2000c101b06 */
[-C--:B------:R-:W-:Y:S02]  /*1b280*/  @!P5 LEA.HI.X R21, R6, R4.reuse, R49, 0x2, P1 ;  /* 0x000000040615d211 */ /* 0x080fe400008f1431 */
[----:B------:R-:W-:Y:S02]  /*1b290*/  ISETP.GE.AND P1, PT, R17, c[0x0][0x3c8], PT ;  /* 0x0000f20011007a0c */ /* 0x000fe40003f26270 */
[----:B------:R-:W-:Y:S01]  /*1b2a0*/  @!P4 LEA.HI.X R13, R13, R4, R50, 0x2, P0 ;  /* 0x000000040d0dc211 */ /* 0x000fe200000f1432 */
[----:B------:R-:W-:Y:S01]  /*1b2b0*/  @!P5 ST.E.64 [R20.64], R176 ;  /* 0x000000b01400d985 */ /* 0x000fe2000c101b06 */
        /* <DEDUP_REMOVED lines=13> */
[C---:B------:R-:W-:Y:S01]  /*1b390*/  @!P6 LEA R14, P0, R15.reuse, R0, 0x2 ;  /* 0x000000000f0ee211 */ /* 0x040fe200078010ff */
[----:B------:R4:W-:Y:S01]  /*1b3a0*/  @!P1 ST.E.64 [R2.64], R66 ;  /* 0x0000004202009985 */ /* 0x0009e2000c101b06 */
[----:B------:R-:W-:Y:S02]  /*1b3b0*/  ISETP.GE.AND P2, PT, R26, c[0x0][0x3c8], PT ;  /* 0x0000f2001a007a0c */ /* 0x000fe40003f46270 */
[----:B------:R-:W-:-:S03]  /*1b3c0*/  @!P6 LEA.HI.X R15, R15, R4, R54, 0x2, P0 ;  /* 0x000000040f0fe211 */ /* 0x000fc600000f1436 */
[C---:B------:R-:W-:Y:S02]  /*1b3d0*/  @!P4 LEA R10, P0, R28.reuse, R0, 0x2 ;  /* 0x000000001c0ac211 */ /* 0x040fe400078010ff */
[----:B------:R4:W-:Y:S02]  /*1b3e0*/  @!P6 ST.E.64 [R14.64], R178 ;  /* 0x000000b20e00e985 */ /* 0x0009e4000c101b06 */
[----:B------:R-:W-:Y:S02]  /*1b3f0*/  @!P4 LEA.HI.X R11, R28, R4, R55, 0x2, P0 ;  /* 0x000000041c0bc211 */ /* 0x000fe400000f1437 */
[----:B-1----:R-:W-:-:S04]  /*1b400*/  @!P5 LEA R12, P1, R29, R0, 0x2 ;  /* 0x000000001d0cd211 */ /* 0x002fc800078210ff */
[----:B------:R-:W-:Y:S02]  /*1b410*/  @!P5 LEA.HI.X R13, R29, R4, R56, 0x2, P1 ;  /* 0x000000041d0dd211 */ /* 0x000fe400008f1438 */
[----:B------:R-:W-:Y:S02]  /*1b420*/  ISETP.GE.AND P1, PT, R25, c[0x0][0x3c8], PT ;  /* 0x0000f20019007a0c */ /* 0x000fe40003f26270 */
[C---:B--2---:R-:W-:Y:S01]  /*1b430*/  @!P3 LEA R8, P0, R27.reuse, R0, 0x2 ;  /* 0x000000001b08b211 */ /* 0x044fe200078010ff */
[----:B------:R1:W-:Y:S03]  /*1b440*/  @!P5 ST.E.64 [R12.64], R170 ;  /* 0x000000aa0c00d985 */ /* 0x0003e6000c101b06 */
[----:B------:R-:W-:Y:S01]  /*1b450*/  @!P3 LEA.HI.X R9, R27, R4, R57, 0x2, P0 ;  /* 0x000000041b09b211 */ /* 0x000fe200000f1439 */
[----:B------:R1:W-:Y:S01]  /*1b460*/  @!P4 ST.E.64 [R10.64], R82 ;  /* 0x000000520a00c985 */ /* 0x0003e2000c101b06 */
[----:B---3--:R-:W-:-:S03]  /*1b470*/  @!P2 LEA R6, P0, R26, R0, 0x2 ;  /* 0x000000001a06a211 */ /* 0x008fc600078010ff */
        /* <DEDUP_REMOVED lines=12> */
.L_x_1115:
[----:B------:R-:W2:Y:S04]  /*1b540*/  LDL.LU R10, [R1+0x1c] ;  /* 0x00001c00010a7983 */ /* 0x000ea80000300800 */
[----:B------:R-:W3:Y:S01]  /*1b550*/  LDL R5, [R1] ;  /* 0x0000000001057983 */ /* 0x000ee20000100800 */
[----:B------:R-:W-:Y:S01]  /*1b560*/  ISETP.NE.U32.AND P0, PT, RZ, c[0x0][0x508], PT ;  /* 0x00014200ff007a0c */ /* 0x000fe20003f05070 */
[----:B------:R-:W-:Y:S01]  /*1b570*/  IMAD.MOV.U32 R8, RZ, RZ, 0x4 ;  /* 0x00000004ff087424 */ /* 0x000fe200078e00ff */
[----:B------:R-:W-:Y:S01]  /*1b580*/  ISETP.NE.U32.AND P2, PT, RZ, c[0x0][0x500], PT ;  /* 0x00014000ff007a0c */ /* 0x000fe20003f45070 */
[----:B------:R-:W-:Y:S01]  /*1b590*/  IMAD.MOV.U32 R2, RZ, RZ, RZ ;  /* 0x000000ffff027224 */ /* 0x000fe200078e00ff */
[----:B------:R-:W-:Y:S01]  /*1b5a0*/  ISETP.NE.AND.EX P1, PT, RZ, c[0x0][0x50c], PT, P0 ;  /* 0x00014300ff007a0c */ /* 0x000fe20003f25300 */
[----:B------:R-:W-:Y:S01]  /*1b5b0*/  IMAD.MOV.U32 R15, RZ, RZ, c[0x0][0x388] ;  /* 0x0000e200ff0f7624 */ /* 0x000fe200078e00ff */
[----:B------:R-:W-:-:S02]  /*1b5c0*/  ISETP.NE.AND.EX P2, PT, RZ, c[0x0][0x504], PT, P2 ;  /* 0x00014100ff007a0c */ /* 0x000fc40003f45320 */
[----:B---3--:R-:W-:Y:S01]  /*1b5d0*/  SHF.R.S32.HI R3, RZ, 0x1f, R5 ;  /* 0x0000001fff037819 */ /* 0x008fe20000011405 */
[----:B------:R-:W-:-:S08]  /*1b5e0*/  IMAD.WIDE R8, R5, R8, c[0x0][0x500] ;  /* 0x0001400005087625 */ /* 0x000fd000078e0208 */
[----:B------:R-:W-:-:S04]  /*1b5f0*/  @P1 LEA R6, P0, R5, c[0x0][0x508], 0x2 ;  /* 0x0001420005061a11 */ /* 0x000fc800078010ff */
[----:B------:R-:W-:Y:S01]  /*1b600*/  @P1 LEA.HI.X R7, R5, c[0x0][0x50c], R3, 0x2, P0 ;  /* 0x0001430005071a11 */ /* 0x000fe200000f1403 */
        /* <DEDUP_REMOVED lines=9> */
.L_x_1136:
[----:B---3--:R-:W2:Y:S01]  /*1b6a0*/  S2R R6, SR_TID.X ;  /* 0x0000000000067919 */ /* 0x008ea20000002100 */
[----:B------:R-:W-:Y:S01]  /*1b6b0*/  BSSY B0, `(.L_x_1137) ;  /* 0x0000037000007945 */ /* 0x000fe20003800000 */
[----:B------:R-:W-:Y:S02]  /*1b6c0*/  SEL R5, R5, RZ, !P2 ;  /* 0x000000ff05057207 */ /* 0x000fe40005000000 */
[----:B------:R-:W-:-:S02]  /*1b6d0*/  SEL R22, R3, RZ, !P2 ;  /* 0x000000ff03167207 */ /* 0x000fc40005000000 */
[----:B-1---5:R-:W-:Y:S02]  /*1b6e0*/  SHF.R.S32.HI R18, RZ, 0x1f, R2 ;  /* 0x0000001fff127819 */ /* 0x022fe40000011402 */
        /* <DEDUP_REMOVED lines=51> */
.L_x_1138:
[----:B------:R-:W-:Y:S05]  /*1ba20*/  BSYNC B0 ;  /* 0x0000000000007941 */ /* 0x000fea0003800000 */
.L_x_1137:
        /* <DEDUP_REMOVED lines=42> */
.L_x_1194:
[----:B------:R-:W-:Y:S05]  /*1bcd0*/  BRA.DIV ~URZ, `(.L_x_1140) ;  /* 0x000023327f007947 */ /* 0x000fea000b800000 */
[----:B------:R3:W4:Y:S02]  /*1bce0*/  SHFL.IDX PT, R2, R14, RZ, 0x181f ;  /* 0x00181fff0e027589 */ /* 0x00072400000e0000 */
.L_x_1195:
        /* <DEDUP_REMOVED lines=19> */
.L_x_1142:
[----:B------:R-:W-:Y:S05]  /*1be20*/  BSYNC B0 ;  /* 0x0000000000007941 */ /* 0x000fea0003800000 */
.L_x_1141:
[----:B------:R-:W-:Y:S05]  /*1be30*/  BRA.DIV ~URZ, `(.L_x_1143) ;  /* 0x000022427f007947 */ /* 0x000fea000b800000 */
[----:B--2---:R2:W1:Y:S04]  /*1be40*/  SHFL.IDX PT, R10, R11, 0x1, 0x181f ;  /* 0x00381f000b0a7f89 */ /* 0x00446800000e0000 */
[----:B----4-:R2:W4:Y:S02]  /*1be50*/  SHFL.IDX PT, R2, R14, 0x1, 0x181f ;  /* 0x00381f000e027f89 */ /* 0x01052400000e0000 */
.L_x_1196:
        /* <DEDUP_REMOVED lines=13> */
[----:B------:R1:W-:Y:S04]  /*1bf30*/  @!P2 ST.E.128 [R8.64], RZ ;  /* 0x000000ff0800a985 */ /* 0x0003e8000c101d06 */
[----:B------:R1:W-:Y:S04]  /*1bf40*/  @!P1 ST.E.128 [R6.64], RZ ;  /* 0x000000ff06009985 */ /* 0x0003e8000c101d06 */
[----:B------:R1:W-:Y:S02]  /*1bf50*/  @!P0 ST.E.128 [R2.64], RZ ;  /* 0x000000ff02008985 */ /* 0x0003e4000c101d06 */
.L_x_1145:
[----:B------:R-:W-:Y:S05]  /*1bf60*/  BSYNC B0 ;  /* 0x0000000000007941 */ /* 0x000fea0003800000 */
.L_x_1144:
[----:B------:R-:W-:Y:S05]  /*1bf70*/  BRA.DIV ~URZ, `(.L_x_1146) ;  /* 0x000021d27f007947 */ /* 0x000fea000b800000 */
[----:B-1----:R1:W2:Y:S02]  /*1bf80*/  SHFL.IDX PT, R10, R11, 0x2, 0x181f ;  /* 0x00581f000b0a7f89 */ /* 0x0022a400000e0000 */
.L_x_1197:
[----:B------:R-:W-:Y:S05]  /*1bf90*/  BRA.DIV ~URZ, `(.L_x_1147) ;  /* 0x000022227f007947 */ /* 0x000fea000b800000 */
[----:B----4-:R4:W1:Y:S02]  /*1bfa0*/  SHFL.IDX PT, R2, R14, 0x2, 0x181f ;  /* 0x00581f000e027f89 */ /* 0x01086400000e0000 */
.L_x_1198:
        /* <DEDUP_REMOVED lines=16> */
.L_x_1149:
[----:B------:R-:W-:Y:S05]  /*1c0b0*/  BSYNC B0 ;  /* 0x0000000000007941 */ /* 0x000fea0003800000 */
.L_x_1148:
[----:B------:R-:W-:Y:S05]  /*1c0c0*/  BRA.DIV ~URZ, `(.L_x_1150) ;  /* 0x000021627f007947 */ /* 0x000fea000b800000 */
[----:B--2---:R2:W3:Y:S04]  /*1c0d0*/  SHFL.IDX PT, R10, R11, 0x3, 0x181f ;  /* 0x00781f000b0a7f89 */ /* 0x0044e800000e0000 */
[----:B-1----:R2:W1:Y:S02]  /*1c0e0*/  SHFL.IDX PT, R2, R14, 0x3, 0x181f ;  /* 0x00781f000e027f89 */ /* 0x00246400000e0000 */
.L_x_1199:
[----:B------:R-:W-:-:S04]  /*1c0f0*/  IADD3 R13, R13, 0x60, RZ ;  /* 0x000000600d0d7810 */ /* 0x000fc80007ffe0ff */
        /* <DEDUP_REMOVED lines=8> */
[-C--:B---3--:R-:W-:Y:S02]  /*1c180*/  @!P2 LEA.HI.X R9, R242, R10.reuse, R15, 0x1, P5 ;  /* 0x0000000af209a211 */ /* 0x088fe400028f0c0f */
[-C--:B------:R-:W-:Y:S02]  /*1c190*/  @!P1 LEA.HI.X R7, R4, R10.reuse, R16, 0x1, P4 ;  /* 0x0000000a04079211 */ /* 0x080fe400020f0c10 */
[----:B------:R-:W-:Y:S01]  /*1c1a0*/  @!P0 LEA.HI.X R3, R0, R10, R17, 0x1, P3 ;  /* 0x0000000a00038211 */ /* 0x000fe200018f0c11 */
[----:B------:R1:W-:Y:S04]  /*1c1b0*/  @!P2 ST.E.128 [R8.64], RZ ;  /* 0x000000ff0800a985 */ /* 0x0003e8000c101d06 */
[----:B------:R1:W-:Y:S04]  /*1c1c0*/  @!P1 ST.E.128 [R6.64], RZ ;  /* 0x000000ff06009985 */ /* 0x0003e8000c101d06 */
[----:B------:R1:W-:Y:S02]  /*1c1d0*/  @!P0 ST.E.128 [R2.64], RZ ;  /* 0x000000ff02008985 */ /* 0x0003e4000c101d06 */
.L_x_1130:
[----:B------:R-:W-:Y:S05]  /*1c1e0*/  BSYNC B1 ;  /* 0x0000000000017941 */ /* 0x000fea0003800000 */
.L_x_1114:
[----:B--2---:R-:W2:Y:S02]  /*1c1f0*/  LDL R0, [R1+0x48] ;  /* 0x0000480001007983 */ /* 0x004ea40000100800 */
[----:B--2---:R-:W-:-:S13]  /*1c200*/  ISETP.NE.AND P0, PT, R0, RZ, PT ;  /* 0x000000ff0000720c */ /* 0x004fda0003f05270 */
[----:B------:R-:W-:Y:S01]  /*1c210*/  @P0 WARPSYNC 0xffffffff ;  /* 0xffffffff00000948 */ /* 0x000fe20003800000 */
[----:B------:R-:W-:Y:S06]  /*1c220*/  @P0 BAR.SYNC.DEFER_BLOCKING 0x5, 0x100 ;  /* 0x0144000000000b1d */ /* 0x000fec0000010000 */
[----:B------:R-:W2:Y:S04]  /*1c230*/  @P0 LDS.128 R248, [0x18100] ;  /* 0x01810000fff80984 */ /* 0x000ea80000000c00 */
[----:B------:R-:W-:Y:S06]  /*1c240*/  @P0 BAR.ARV 0x4, 0x100 ;  /* 0x0104000000000b1d */ /* 0x000fec0000002000 */
[----:B------:R-:W-:Y:S05]  /*1c250*/  @P0 BRA `(.L_x_1151) ;  /* 0x00000f5000000947 */ /* 0x000fea0003800000 */
[----:B------:R-:W5:Y:S01]  /*1c260*/  S2R R0, SR_TID.X ;  /* 0x0000000000007919 */ /* 0x000f620000002100 */
[----:B-1----:R-:W-:Y:S01]  /*1c270*/  IMAD.MOV.U32 R7, RZ, RZ, RZ ;  /* 0x000000ffff077224 */ /* 0x002fe200078e00ff */
[----:B-----5:R-:W-:-:S04]  /*1c280*/  LOP3.LUT R13, R0, 0x1f, RZ, 0xc0, !PT ;  /* 0x0000001f000d7812 */ /* 0x020fc800078ec0ff */
[----:B------:R-:W-:Y:S01]  /*1c290*/  ISETP.NE.AND P6, PT, R13, 0x1f, PT ;  /* 0x0000001f0d00780c */ /* 0x000fe20003fc5270 */
[----:B------:R-:W-:Y:S10]  /*1c2a0*/  BRA.DIV ~URZ, `(.L_x_1152) ;  /* 0x000020527f007947 */ /* 0x000ff4000b800000 */
[----:B---3--:R1:W3:Y:S02]  /*1c2b0*/  SHFL.IDX PT, R10, R86, RZ, 0x1f ;  /* 0x00001fff560a7589 */ /* 0x0082e400000e0000 */
.L_x_1200:
[----:B------:R-:W-:Y:S05]  /*1c2c0*/  BRA.DIV ~URZ, `(.L_x_1153) ;  /* 0x000020a27f007947 */ /* 0x000fea000b800000 */
[----:B------:R1:W4:Y:S02]  /*1c2d0*/  SHFL.IDX PT, R8, R86, 0x1, 0x1f ;  /* 0x00201f0056087f89 */ /* 0x00032400000e0000 */
.L_x_1201:
[----:B--2---:R-:W-:Y:S02]  /*1c2e0*/  IMAD.IADD R0, R251, 0x1, R13 ;  /* 0x00000001fb007824 */ /* 0x004fe400078e020d */
[----:B------:R-:W-:-:S03]  /*1c2f0*/  IMAD.MOV.U32 R6, RZ, RZ, RZ ;  /* 0x000000ffff067224 */ /* 0x000fc600078e00ff */
[----:B------:R-:W-:-:S13]  /*1c300*/  ISETP.GE.OR P0, PT, R0, c[0x0][0x53c], !P6 ;  /* 0x00014f0000007a0c */ /* 0x000fda0007706670 */
[----:B----4-:R-:W-:Y:S01]  /*1c310*/  @!P0 MOV R2, 0x4 ;  /* 0x0000000400028802 */ /* 0x010fe20000000f00 */
[----:B------:R-:W-:-:S04]  /*1c320*/  @!P0 IMAD.MOV.U32 R4, RZ, RZ, 0x4 ;  /* 0x00000004ff048424 */ /* 0x000fc800078e00ff */
[----:B------:R-:W-:-:S04]  /*1c330*/  @!P0 IMAD.WIDE R4, R0, R4, c[0x0][0x580] ;  /* 0x0001600000048625 */ /* 0x000fc800078e0204 */
[----:B------:R-:W-:Y:S01]  /*1c340*/  @!P0 IMAD.WIDE R2, R0, R2, c[0x0][0x578] ;  /* 0x00015e0000028625 */ /* 0x000fe200078e0202 */
[----:B------:R-:W2:Y:S04]  /*1c350*/  @!P0 LDG.E R6, [R4.64] ;  /* 0x0000000604068981 */ /* 0x000ea8000c1e1900 */
[----:B------:R-:W2:Y:S01]  /*1c360*/  @!P0 LDG.E R7, [R2.64] ;  /* 0x0000000602078981 */ /* 0x000ea2000c1e1900 */
[C---:B------:R-:W-:Y:S02]  /*1c370*/  ISETP.GE.U32.AND P4, PT, R13.reuse, 0x10, PT ;  /* 0x000000100d00780c */ /* 0x040fe40003f86070 */
[C---:B------:R-:W-:Y:S02]  /*1c380*/  ISETP.GE.U32.AND P3, PT, R13.reuse, 0x8, PT ;  /* 0x000000080d00780c */ /* 0x040fe40003f66070 */
[----:B------:R-:W-:-:S02]  /*1c390*/  ISETP.GE.U32.AND P2, PT, R13, 0x4, PT ;  /* 0x000000040d00780c */ /* 0x000fc40003f46070 */
[C---:B------:R-:W-:Y:S02]  /*1c3a0*/  ISETP.GE.U32.AND P1, PT, R13.reuse, 0x2, PT ;  /* 0x000000020d00780c */ /* 0x040fe40003f26070 */
[----:B------:R-:W-:Y:S02]  /*1c3b0*/  ISETP.NE.AND P5, PT, R13, RZ, PT ;  /* 0x000000ff0d00720c */ /* 0x000fe40003fa5270 */
[----:B------:R-:W-:Y:S01]  /*1c3c0*/  MOV R12, RZ ;  /* 0x000000ff000c7202 */ /* 0x000fe20000000f00 */
[----:B--2---:R-:W-:Y:S01]  /*1c3d0*/  IMAD R4, R7, R6, RZ ;  /* 0x0000000607047224 */ /* 0x004fe200078e02ff */
[----:B------:R-:W-:Y:S07]  /*1c3e0*/  BRA.DIV ~URZ, `(.L_x_1154) ;  /* 0x00001ff27f007947 */ /* 0x000fee000b800000 */
[----:B------:R2:W4:Y:S02]  /*1c3f0*/  SHFL.UP PT, R5, R4, 0x1, RZ ;  /* 0x0420000004057989 */ /* 0x00052400000e00ff */
.L_x_1202:
[----:B----4-:R-:W-:-:S04]  /*1c400*/  SEL R5, R5, RZ, P5 ;  /* 0x000000ff05057207 */ /* 0x010fc80002800000 */
[----:B--2---:R-:W-:Y:S01]  /*1c410*/  IADD3 R4, R4, R5, RZ ;  /* 0x0000000504047210 */ /* 0x004fe20007ffe0ff */
[----:B------:R-:W-:Y:S05]  /*1c420*/  BRA.DIV ~URZ, `(.L_x_1155) ;  /* 0x000020027f007947 */ /* 0x000fea000b800000 */
        /* <DEDUP_REMOVED lines=12> */
[----:B------:R2:W4:Y:S02]  /*1c4f0*/  SHFL.IDX PT, R0, R4, 0x1f, 0x1f ;  /* 0x03e01f0004007f89 */ /* 0x00052400000e0000 */
.L_x_1203:
[----:B----4-:R-:W-:Y:S01]  /*1c500*/  IMAD R0, R0, c[0x0][0x538], RZ ;  /* 0x00014e0000007a24 */ /* 0x010fe200078e02ff */
[----:B------:R-:W-:Y:S04]  /*1c510*/  BSSY B1, `(.L_x_1156) ;  /* 0x00000c4000017945 */ /* 0x000fe80003800000 */
[----:B------:R-:W-:-:S04]  /*1c520*/  IADD3 R8, R0, R8, RZ ;  /* 0x0000000800087210 */ /* 0x000fc80007ffe0ff */
[----:B---3--:R-:W-:-:S13]  /*1c530*/  ISETP.GT.AND P0, PT, R8, R10, PT ;  /* 0x0000000a0800720c */ /* 0x008fda0003f04270 */
[----:B------:R-:W-:Y:S05]  /*1c540*/  @P0 BRA `(.L_x_1157) ;  /* 0x0000024000000947 */ /* 0x000fea0003800000 */
.L_x_1161:
[----:B------:R-:W-:-:S04]  /*1c550*/  IADD3 R0, R251, 0x1f, RZ ;  /* 0x0000001ffb007810 */ /* 0x000fc80007ffe0ff */
[----:B------:R-:W-:-:S13]  /*1c560*/  ISETP.GE.AND P0, PT, R0, c[0x0][0x53c], PT ;  /* 0x00014f0000007a0c */ /* 0x000fda0003f06270 */
[----:B------:R-:W-:Y:S05]  /*1c570*/  @P0 BRA `(.L_x_1158) ;  /* 0x00000b9000000947 */ /* 0x000fea0003800000 */
[----:B------:R-:W-:Y:S01]  /*1c580*/  MOV R251, R0 ;  /* 0x0000000000fb7202 */ /* 0x000fe20000000f00 */
[----:B------:R-:W-:-:S03]  /*1c590*/  CS2R R6, SRZ ;  /* 0x0000000000067805 */ /* 0x000fc6000001ff00 */
[----:B------:R-:W-:-:S04]  /*1c5a0*/  IADD3 R0, R251, R13, RZ ;  /* 0x0000000dfb007210 */ /* 0x000fc80007ffe0ff */
[----:B------:R-:W-:-:S13]  /*1c5b0*/  ISETP.GE.OR P0, PT, R0, c[0x0][0x53c], !P6 ;  /* 0x00014f0000007a0c */ /* 0x000fda0007706670 */
[----:B--2---:R-:W-:Y:S02]  /*1c5c0*/  @!P0 MOV R4, 0x4 ;  /* 0x0000000400048802 */ /* 0x004fe40000000f00 */
[----:B------:R-:W-:-:S03]  /*1c5d0*/  @!P0 MOV R2, 0x4 ;  /* 0x0000000400028802 */ /* 0x000fc60000000f00 */
[----:B------:R-:W-:-:S04]  /*1c5e0*/  @!P0 IMAD.WIDE R4, R0, R4, c[0x0][0x580] ;  /* 0x0001600000048625 */ /* 0x000fc800078e0204 */
[----:B------:R-:W-:Y:S01]  /*1c5f0*/  @!P0 IMAD.WIDE R2, R0, R2, c[0x0][0x578] ;  /* 0x00015e0000028625 */ /* 0x000fe200078e0202 */
[----:B------:R-:W2:Y:S04]  /*1c600*/  @!P0 LDG.E R6, [R4.64] ;  /* 0x0000000604068981 */ /* 0x000ea8000c1e1900 */
[----:B------:R-:W2:Y:S02]  /*1c610*/  @!P0 LDG.E R7, [R2.64] ;  /* 0x0000000602078981 */ /* 0x000ea4000c1e1900 */
[----:B--2---:R-:W-:Y:S01]  /*1c620*/  IMAD R0, R7, R6, RZ ;  /* 0x0000000607007224 */ /* 0x004fe200078e02ff */
[----:B------:R-:W-:Y:S05]  /*1c630*/  BRA.DIV ~URZ, `(.L_x_1159) ;  /* 0x00001fe27f007947 */ /* 0x000fea000b800000 */
[----:B------:R2:W3:Y:S02]  /*1c640*/  SHFL.UP PT, R2, R0, 0x1, RZ ;  /* 0x0420000000027989 */ /* 0x0004e400000e00ff */
.L_x_1204:
[----:B---3--:R-:W-:-:S04]  /*1c650*/  SEL R2, R2, RZ, P5 ;  /* 0x000000ff02027207 */ /* 0x008fc80002800000 */
        /* <DEDUP_REMOVED lines=14> */
[----:B------:R2:W3:Y:S02]  /*1c740*/  SHFL.IDX PT, R0, R4, 0x1f, 0x1f ;  /* 0x03e01f0004007f89 */ /* 0x0004e400000e0000 */
.L_x_1205:
[----:B---3--:R-:W-:-:S05]  /*1c750*/  IMAD R0, R0, c[0x0][0x538], RZ ;  /* 0x00014e0000007a24 */ /* 0x008fca00078e02ff */
[----:B------:R-:W-:-:S04]  /*1c760*/  IADD3 R8, R0, R8, RZ ;  /* 0x0000000800087210 */ /* 0x000fc80007ffe0ff */
[----:B------:R-:W-:-:S13]  /*1c770*/  ISETP.GT.AND P0, PT, R8, R10, PT ;  /* 0x0000000a0800720c */ /* 0x000fda0003f04270 */
[----:B-12---:R-:W-:Y:S05]  /*1c780*/  @!P0 BRA `(.L_x_1161) ;  /* 0xfffffdc000008947 */ /* 0x006fea000383ffff */
.L_x_1157:
[----:B------:R-:W-:-:S05]  /*1c790*/  IADD3 R8, -R0, R8, RZ ;  /* 0x0000000800087210 */ /* 0x000fca0007ffe1ff */
[----:B------:R-:W-:-:S05]  /*1c7a0*/  IMAD R0, R4, c[0x0][0x538], R8 ;  /* 0x00014e0004007a24 */ /* 0x000fca00078e0208 */
[----:B------:R-:W-:Y:S01]  /*1c7b0*/  ISETP.GT.AND P0, PT, R0, R10, PT ;  /* 0x0000000a0000720c */ /* 0x000fe20003f04270 */
[----:B------:R-:W-:-:S12]  /*1c7c0*/  BRA.DIV ~URZ, `(.L_x_1162) ;  /* 0x000020727f007947 */ /* 0x000fd8000b800000 */
[----:B------:R-:W-:-:S04]  /*1c7d0*/  VOTE.ANY R11, PT, !P0 ;  /* 0x00000000000b7806 */ /* 0x000fc800040e0100 */
.L_x_1206:
[----:B------:R-:W3:Y:S02]  /*1c7e0*/  POPC R0, R11 ;  /* 0x0000000b00007309 */ /* 0x000ee40000000000 */
[----:B---3--:R-:W-:Y:S01]  /*1c7f0*/  IADD3 R251, R0, R251, RZ ;  /* 0x000000fb00fb7210 */ /* 0x008fe20007ffe0ff */
[----:B------:R-:W-:Y:S05]  /*1c800*/  BRA.DIV ~URZ, `(.L_x_1163) ;  /* 0x000020827f007947 */ /* 0x000fea000b800000 */
[----:B------:R3:W4:Y:S04]  /*1c810*/  SHFL.IDX PT, R6, R6, R0, 0x1f ;  /* 0x00001f0006067589 */ /* 0x00072800000e0000 */
[----:B------:R3:W1:Y:S02]  /*1c820*/  SHFL.IDX PT, R7, R7, R0, 0x1f ;  /* 0x00001f0007077589 */ /* 0x00066400000e0000 */
.L_x_1207:
[----:B------:R-:W-:Y:S01]  /*1c830*/  ISETP.NE.AND P0, PT, R11, RZ, PT ;  /* 0x000000ff0b00720c */ /* 0x000fe20003f05270 */
[----:B------:R-:W-:-:S12]  /*1c840*/  BSSY B0, `(.L_x_1164) ;  /* 0x0000005000007945 */ /* 0x000fd80003800000 */
[----:B------:R-:W-:Y:S05]  /*1c850*/  @!P0 BRA `(.L_x_1165) ;  /* 0x0000003000008947 */ /* 0x000fea0003800000 */
[----:B---3--:R-:W-:Y:S01]  /*1c860*/  IADD3 R0, R0, -0x1, RZ ;  /* 0xffffffff00007810 */ /* 0x008fe20007ffe0ff */
[----:B------:R-:W-:Y:S05]  /*1c870*/  BRA.DIV ~URZ, `(.L_x_1166) ;  /* 0x000020e27f007947 */ /* 0x000fea000b800000 */
[----:B------:R3:W2:Y:S02]  /*1c880*/  SHFL.IDX PT, R12, R4, R0, 0x1f ;  /* 0x00001f00040c7589 */ /* 0x0006a400000e0000 */
.L_x_1165:
[----:B------:R-:W-:Y:S05]  /*1c890*/  BSYNC B0 ;  /* 0x0000000000007941 */ /* 0x000fea0003800000 */
.L_x_1164:
[----:B-1----:R-:W-:Y:S01]  /*1c8a0*/  ISETP.NE.AND P0, PT, R7, 0x1, PT ;  /* 0x000000010700780c */ /* 0x002fe20003f05270 */
[----:B--2---:R-:W-:Y:S01]  /*1c8b0*/  IMAD R248, R12, c[0x0][0x538], R8 ;  /* 0x00014e000cf87a24 */ /* 0x004fe200078e0208 */
[----:B------:R-:W-:Y:S04]  /*1c8c0*/  BSSY B0, `(.L_x_1167) ;  /* 0x0000081000007945 */ /* 0x000fe80003800000 */
[----:B------:R-:W-:-:S07]  /*1c8d0*/  IADD3 R3, -R248, R10, RZ ;  /* 0x0000000af8037210 */ /* 0x000fce0007ffe1ff */
[----:B------:R-:W-:Y:S05]  /*1c8e0*/  @!P0 BRA `(.L_x_1168) ;  /* 0x000003e000008947 */ /* 0x000fea0003800000 */
[-C--:B----4-:R-:W-:Y:S01]  /*1c8f0*/  IABS R2, R6.reuse ;  /* 0x0000000600027213 */ /* 0x090fe20000000000 */
[----:B------:R-:W-:Y:S01]  /*1c900*/  IMAD.MOV.U32 R8, RZ, RZ, RZ ;  /* 0x000000ffff087224 */ /* 0x000fe200078e00ff */
[----:B------:R-:W-:Y:S02]  /*1c910*/  IABS R10, R6 ;  /* 0x00000006000a7213 */ /* 0x000fe40000000000 */
[----:B---3--:R-:W1:Y:S08]  /*1c920*/  I2F.RP R0, R2 ;  /* 0x0000000200007306 */ /* 0x008e700000209400 */
        /* <DEDUP_REMOVED lines=58> */
.L_x_1168:
[----:B---3--:R-:W-:-:S04]  /*1ccd0*/  IMAD.MOV.U32 R4, RZ, RZ, 0x4 ;  /* 0x00000004ff047424 */ /* 0x008fc800078e00ff */
[----:B------:R-:W-:-:S05]  /*1cce0*/  IMAD.WIDE R4, R251, R4, c[0x0][0x590] ;  /* 0x00016400fb047625 */ /* 0x000fca00078e0204 */
        /* <DEDUP_REMOVED lines=62> */
.L_x_1169:
[----:B------:R-:W-:Y:S05]  /*1d0d0*/  BSYNC B0 ;  /* 0x0000000000007941 */ /* 0x000fea0003800000 */
.L_x_1167:
[----:B------:R-:W-:-:S04]  /*1d0e0*/  LOP3.LUT R2, RZ, R2, RZ, 0x33, !PT ;  /* 0x00000002ff027212 */ /* 0x000fc800078e33ff */
[----:B------:R-:W-:Y:S01]  /*1d0f0*/  IADD3 R249, R2, R6, RZ ;  /* 0x0000000602f97210 */ /* 0x000fe20007ffe0ff */
[----:B------:R-:W-:Y:S05]  /*1d100*/  BRA `(.L_x_1170) ;  /* 0x0000004000007947 */ /* 0x000fea0003800000 */
.L_x_1158:
[----:B------:R-:W-:Y:S01]  /*1d110*/  IMAD.MOV.U32 R248, RZ, RZ, R10 ;  /* 0x000000fffff87224 */ /* 0x000fe200078e000a */
[----:B------:R-:W-:Y:S01]  /*1d120*/  MOV R250, RZ ;  /* 0x000000ff00fa7202 */ /* 0x000fe20000000f00 */
[----:B------:R-:W-:Y:S01]  /*1d130*/  IMAD.MOV.U32 R249, RZ, RZ, RZ ;  /* 0x000000fffff97224 */ /* 0x000fe200078e00ff */
[----:B------:R-:W-:Y:S02]  /*1d140*/  MOV R251, c[0x0][0x53c] ;  /* 0x00014f0000fb7a02 */ /* 0x000fe40000000f00 */
.L_x_1170:
[----:B------:R-:W-:Y:S05]  /*1d150*/  BSYNC B1 ;  /* 0x0000000000017941 */ /* 0x000fea0003800000 */
.L_x_1156:
[----:B------:R-:W-:Y:S01]  /*1d160*/  WARPSYNC 0xffffffff ;  /* 0xffffffff00007948 */ /* 0x000fe20003800000 */
[----:B------:R-:W-:Y:S01]  /*1d170*/  BAR.SYNC.DEFER_BLOCKING 0x4, 0x100 ;  /* 0x0104000000007b1d */ /* 0x000fe20000010000 */
[----:B------:R-:W-:-:S13]  /*1d180*/  ISETP.NE.AND P0, PT, R13, RZ, PT ;  /* 0x000000ff0d00720c */ /* 0x000fda0003f05270 */
[----:B------:R3:W-:Y:S04]  /*1d190*/  @!P0 STS.128 [0x18100], R248 ;  /* 0x018100f8ff008388 */ /* 0x0007e80000000c00 */
[----:B------:R-:W-:Y:S06]  /*1d1a0*/  BAR.ARV 0x5, 0x100 ;  /* 0x0144000000007b1d */ /* 0x000fec0000002000 */
.L_x_1151:
[----:B--2---:R-:W-:-:S13]  /*1d1b0*/  ISETP.GE.AND P0, PT, R251, c[0x0][0x53c], PT ;  /* 0x00014f00fb007a0c */ /* 0x004fda0003f06270 */
[----:B-1-34-:R-:W-:Y:S01]  /*1d1c0*/  @P0 CALL.REL.NOINC `(.L_x_1171) ;  /* 0x0000001000000944 */ /* 0x01afe20003c00000 */
[----:B------:R-:W-:Y:S05]  /*1d1d0*/  BRA `(.L_x_1172) ;  /* 0xfffe482000007947 */ /* 0x000fea000383ffff */
.L_x_1171:
[----:B------:R-:W-:Y:S05]  /*1d1e0*/  EXIT ;  /* 0x000000000000794d */ /* 0x000fea0003800000 */
.L_x_1002:
[----:B------:R-:W-:Y:S01]  /*1d1f0*/  IMAD.MOV.U32 R0, RZ, RZ, R4 ;  /* 0x000000ffff007224 */ /* 0x000fe200078e0004 */
[----:B------:R-:W-:Y:S02]  /*1d200*/  MOV R2, 0x1 ;  /* 0x0000000100027802 */ /* 0x000fe40000000f00 */
[----:B------:R-:W-:Y:S02]  /*1d210*/  MOV R3, 0x1d230 ;  /* 0x0001d23000037802 */ /* 0x000fe40000000f00 */
[----:B--2---:R-:W-:Y:S05]  /*1d220*/  CALL.REL.NOINC `($__internal_24_$__cuda_sm70_shflsync_up_p) ;  /* 0x0000184000007944 */ /* 0x004fea0003c00000 */
[----:B------:R-:W-:Y:S01]  /*1d230*/  MOV R0, R5 ;  /* 0x0000000500007202 */ /* 0x000fe20000000f00 */
[----:B------:R-:W-:Y:S05]  /*1d240*/  BRA `(.L_x_1173) ;  /* 0xfffe321000007947 */ /* 0x000fea000383ffff */
.L_x_1003:
[----:B------:R-:W-:Y:S01]  /*1d250*/  IMAD.MOV.U32 R0, RZ, RZ, R4 ;  /* 0x000000ffff007224 */ /* 0x000fe200078e0004 */
[----:B------:R-:W-:Y:S02]  /*1d260*/  MOV R2, 0x2 ;  /* 0x0000000200027802 */ /* 0x000fe40000000f00 */
[----:B------:R-:W-:Y:S02]  /*1d270*/  MOV R3, 0x1d290 ;  /* 0x0001d29000037802 */ /* 0x000fe40000000f00 */
[----:B--2---:R-:W-:Y:S05]  /*1d280*/  CALL.REL.NOINC `($__internal_24_$__cuda_sm70_shflsync_up_p) ;  /* 0x000017e000007944 */ /* 0x004fea0003c00000 */
[----:B------:R-:W-:Y:S02]  /*1d290*/  SEL R5, R5, RZ, P4 ;  /* 0x000000ff05057207 */ /* 0x000fe40002000000 */
[----:B------:R-:W-:Y:S02]  /*1d2a0*/  MOV R2, 0x4 ;  /* 0x0000000400027802 */ /* 0x000fe40000000f00 */
[----:B------:R-:W-:Y:S01]  /*1d2b0*/  MOV R3, 0x1d2f0 ;  /* 0x0001d2f000037802 */ /* 0x000fe20000000f00 */
[----:B------:R-:W-:-:S04]  /*1d2c0*/  IMAD.IADD R4, R4, 0x1, R5 ;  /* 0x0000000104047824 */ /* 0x000fc800078e0205 */
[----:B------:R-:W-:Y:S02]  /*1d2d0*/  IMAD.MOV.U32 R0, RZ, RZ, R4 ;  /* 0x000000ffff007224 */ /* 0x000fe400078e0004 */
[----:B------:R-:W-:Y:S05]  /*1d2e0*/  CALL.REL.NOINC `($__internal_24_$__cuda_sm70_shflsync_up_p) ;  /* 0x0000178000007944 */ /* 0x000fea0003c00000 */
        /* <DEDUP_REMOVED lines=15> */
[----:B------:R-:W-:Y:S02]  /*1d3e0*/  IMAD.IADD R4, R4, 0x1, R5 ;  /* 0x0000000104047824 */ /* 0x000fe400078e0205 */
[----:B------:R-:W-:Y:S02]  /*1d3f0*/  IMAD.MOV.U32 R5, RZ, RZ, 0x1f ;  /* 0x0000001fff057424 */ /* 0x000fe400078e00ff */
[----:B------:R-:W-:Y:S02]  /*1d400*/  IMAD.MOV.U32 R9, RZ, RZ, R4 ;  /* 0x000000ffff097224 */ /* 0x000fe400078e0004 */
[----:B------:R-:W-:Y:S05]  /*1d410*/  CALL.REL.NOINC `($__internal_23_$__cuda_sm70_shflsync_idx_p) ;  /* 0x0000160000007944 */ /* 0x000fea0003c00000 */
[----:B------:R-:W-:Y:S01]  /*1d420*/  MOV R0, R5 ;  /* 0x0000000500007202 */ /* 0x000fe20000000f00 */
[----:B------:R-:W-:Y:S05]  /*1d430*/  BRA `(.L_x_1174) ;  /* 0xfffe312000007947 */ /* 0x000fea000383ffff */
.L_x_1005:
[----:B------:R-:W-:Y:S02]  /*1d440*/  SEL R0, RZ, 0x1, P0 ;  /* 0x00000001ff007807 */ /* 0x000fe40000000000 */
[----:B------:R-:W-:-:S02]  /*1d450*/  MOV R2, 0x1d470 ;  /* 0x0001d47000027802 */ /* 0x000fc40000000f00 */
[----:B--2---:R-:W-:Y:S05]  /*1d460*/  CALL.REL.NOINC `($__internal_25_$__cuda_sm70_votesync_ballot) ;  /* 0x0000167000007944 */ /* 0x004fea0003c00000 */
[----:B------:R-:W-:Y:S01]  /*1d470*/  MOV R7, R0 ;  /* 0x0000000000077202 */ /* 0x000fe20000000f00 */
[----:B------:R-:W-:Y:S05]  /*1d480*/  BRA `(.L_x_1175) ;  /* 0xfffe316000007947 */ /* 0x000fea000383ffff */
.L_x_1006:
[----:B------:R-:W-:Y:S01]  /*1d490*/  IMAD.MOV.U32 R9, RZ, RZ, R10 ;  /* 0x000000ffff097224 */ /* 0x000fe200078e000a */
[----:B------:R-:W-:Y:S01]  /*1d4a0*/  MOV R5, R0 ;  /* 0x0000000000057202 */ /* 0x000fe20000000f00 */
[----:B------:R-:W-:Y:S01]  /*1d4b0*/  IMAD.MOV.U32 R3, RZ, RZ, 0x1f ;  /* 0x0000001fff037424 */ /* 0x000fe200078e00ff */
[----:B------:R-:W-:-:S02]  /*1d4c0*/  MOV R2, 0x1d4e0 ;  /* 0x0001d4e000027802 */ /* 0x000fc40000000f00 */
[----:B------:R-:W-:Y:S05]  /*1d4d0*/  CALL.REL.NOINC `($__internal_23_$__cuda_sm70_shflsync_idx_p) ;  /* 0x0000154000007944 */ /* 0x000fea0003c00000 */
[----:B------:R-:W-:Y:S01]  /*1d4e0*/  IMAD.MOV.U32 R12, RZ, RZ, R5 ;  /* 0x000000ffff0c7224 */ /* 0x000fe200078e0005 */
[----:B------:R-:W-:Y:S01]  /*1d4f0*/  MOV R9, R8 ;  /* 0x0000000800097202 */ /* 0x000fe20000000f00 */
[----:B------:R-:W-:Y:S01]  /*1d500*/  IMAD.MOV.U32 R6, RZ, RZ, RZ ;  /* 0x000000ffff067224 */ /* 0x000fe200078e00ff */
[----:B------:R-:W-:Y:S01]  /*1d510*/  MOV R5, R0 ;  /* 0x0000000000057202 */ /* 0x000fe20000000f00 */
[----:B------:R-:W-:Y:S01]  /*1d520*/  IMAD.MOV.U32 R3, RZ, RZ, 0x1f ;  /* 0x0000001fff037424 */ /* 0x000fe200078e00ff */
[----:B------:R-:W-:-:S02]  /*1d530*/  MOV R2, 0x1d550 ;  /* 0x0001d55000027802 */ /* 0x000fc40000000f00 */
[----:B------:R-:W-:Y:S05]  /*1d540*/  CALL.REL.NOINC `($__internal_23_$__cuda_sm70_shflsync_idx_p) ;  /* 0x000014d000007944 */ /* 0x000fea0003c00000 */
[----:B------:R-:W-:Y:S01]  /*1d550*/  MOV R10, R5 ;  /* 0x00000005000a7202 */ /* 0x000fe20000000f00 */
[----:B------:R-:W-:Y:S05]  /*1d560*/  BRA `(.L_x_1176) ;  /* 0xfffe30e000007947 */ /* 0x000fea000383ffff */
.L_x_1009:
[----:B------:R-:W-:Y:S01]  /*1d570*/  IMAD.MOV.U32 R9, RZ, RZ, R4 ;  /* 0x000000ffff097224 */ /* 0x000fe200078e0004 */
[----:B------:R-:W-:-:S02]  /*1d580*/  MOV R3, 0x1f ;  /* 0x0000001f00037802 */ /* 0x000fc40000000f00 */
[----:B------:R-:W-:Y:S02]  /*1d590*/  MOV R2, 0x1d5b0 ;  /* 0x0001d5b000027802 */ /* 0x000fe40000000f00 */
[----:B-123--:R-:W-:Y:S05]  /*1d5a0*/  CALL.REL.NOINC `($__internal_23_$__cuda_sm70_shflsync_idx_p) ;  /* 0x0000147000007944 */ /* 0x00efea0003c00000 */
[----:B------:R-:W-:Y:S01]  /*1d5b0*/  MOV R6, R5 ;  /* 0x0000000500067202 */ /* 0x000fe20000000f00 */
[----:B------:R-:W-:Y:S05]  /*1d5c0*/  BRA `(.L_x_1008) ;  /* 0xfffe30e000007947 */ /* 0x000fea000383ffff */
.L_x_1048:
[----:B------:R-:W-:Y:S01]  /*1d5d0*/  IMAD.MOV.U32 R9, RZ, RZ, R13 ;  /* 0x000000ffff097224 */ /* 0x000fe200078e000d */
[----:B------:R-:W-:Y:S01]  /*1d5e0*/  MOV R5, RZ ;  /* 0x000000ff00057202 */ /* 0x000fe20000000f00 */
[----:B------:R-:W-:Y:S01]  /*1d5f0*/  IMAD.MOV.U32 R3, RZ, RZ, 0x181f ;  /* 0x0000181fff037424 */ /* 0x000fe200078e00ff */
[----:B------:R-:W-:Y:S02]  /*1d600*/  MOV R2, 0x1d620 ;  /* 0x0001d62000027802 */ /* 0x000fe40000000f00 */
[----:B-----5:R-:W-:Y:S05]  /*1d610*/  CALL.REL.NOINC `($__internal_23_$__cuda_sm70_shflsync_idx_p) ;  /* 0x0000140000007944 */ /* 0x020fea0003c00000 */
[----:B------:R-:W-:Y:S01]  /*1d620*/  MOV R10, R5 ;  /* 0x00000005000a7202 */ /* 0x000fe20000000f00 */
[----:B------:R-:W-:Y:S05]  /*1d630*/  BRA `(.L_x_1177) ;  /* 0xfffea88000007947 */ /* 0x000fea000383ffff */
.L_x_1049:
[----:B------:R-:W-:Y:S01]  /*1d640*/  IMAD.MOV.U32 R9, RZ, RZ, R15 ;  /* 0x000000ffff097224 */ /* 0x000fe200078e000f */
[----:B------:R-:W-:Y:S01]  /*1d650*/  MOV R5, RZ ;  /* 0x000000ff00057202 */ /* 0x000fe20000000f00 */
[----:B------:R-:W-:Y:S01]  /*1d660*/  IMAD.MOV.U32 R3, RZ, RZ, 0x181f ;  /* 0x0000181fff037424 */ /* 0x000fe200078e00ff */
[----:B------:R-:W-:Y:S02]  /*1d670*/  MOV R2, 0x1d690 ;  /* 0x0001d69000027802 */ /* 0x000fe40000000f00 */
[----:B-12--5:R-:W-:Y:S05]  /*1d680*/  CALL.REL.NOINC `($__internal_23_$__cuda_sm70_shflsync_idx_p) ;  /* 0x0000139000007944 */ /* 0x026fea0003c00000 */
[----:B------:R-:W-:Y:S01]  /*1d690*/  MOV R0, R5 ;  /* 0x0000000500007202 */ /* 0x000fe20000000f00 */
[----:B------:R-:W-:Y:S05]  /*1d6a0*/  BRA `(.L_x_1178) ;  /* 0xfffea83000007947 */ /* 0x000fea000383ffff */
.L_x_1052:
[----:B--2---:R-:W-:Y:S01]  /*1d6b0*/  IMAD.MOV.U32 R9, RZ, RZ, R13 ;  /* 0x000000ffff097224 */ /* 0x004fe200078e000d */
[----:B------:R-:W-:Y:S01]  /*1d6c0*/  MOV R5, 0x1 ;  /* 0x0000000100057802 */ /* 0x000fe20000000f00 */
[----:B------:R-:W-:Y:S01]  /*1d6d0*/  IMAD.MOV.U32 R3, RZ, RZ, 0x181f ;  /* 0x0000181fff037424 */ /* 0x000fe200078e00ff */
[----:B------:R-:W-:-:S02]  /*1d6e0*/  MOV R2, 0x1d700 ;  /* 0x0001d70000027802 */ /* 0x000fc40000000f00 */
[----:B-1--45:R-:W-:Y:S05]  /*1d6f0*/  CALL.REL.NOINC `($__internal_23_$__cuda_sm70_shflsync_idx_p) ;  /* 0x0000132000007944 */ /* 0x032fea0003c00000 */
[----:B------:R-:W-:Y:S01]  /*1d700*/  IMAD.MOV.U32 R10, RZ, RZ, R5 ;  /* 0x000000ffff0a7224 */ /* 0x000fe200078e0005 */
[----:B------:R-:W-:Y:S01]  /*1d710*/  MOV R5, 0x1 ;  /* 0x0000000100057802 */ /* 0x000fe20000000f00 */
[----:B------:R-:W-:Y:S01]  /*1d720*/  IMAD.MOV.U32 R9, RZ, RZ, R15 ;  /* 0x000000ffff097224 */ /* 0x000fe200078e000f */
[----:B------:R-:W-:-:S02]  /*1d730*/  MOV R3, 0x181f ;  /* 0x0000181f00037802 */ /* 0x000fc40000000f00 */
[----:B------:R-:W-:Y:S02]  /*1d740*/  MOV R2, 0x1d760 ;  /* 0x0001d76000027802 */ /* 0x000fe40000000f00 */
[----:B------:R-:W-:Y:S05]  /*1d750*/  CALL.REL.NOINC `($__internal_23_$__cuda_sm70_shflsync_idx_p) ;  /* 0x000012c000007944 */ /* 0x000fea0003c00000 */
[----:B------:R-:W-:Y:S01]  /*1d760*/  MOV R0, R5 ;  /* 0x0000000500007202 */ /* 0x000fe20000000f00 */
[----:B------:R-:W-:Y:S05]  /*1d770*/  BRA `(.L_x_1179) ;  /* 0xfffea8d000007947 */ /* 0x000fea000383ffff */
.L_x_1055:
[----:B---3--:R-:W-:Y:S01]  /*1d780*/  IMAD.MOV.U32 R9, RZ, RZ, R13 ;  /* 0x000000ffff097224 */ /* 0x008fe200078e000d */
[----:B------:R-:W-:Y:S01]  /*1d790*/  MOV R5, 0x2 ;  /* 0x0000000200057802 */ /* 0x000fe20000000f00 */
[----:B------:R-:W-:Y:S01]  /*1d7a0*/  IMAD.MOV.U32 R3, RZ, RZ, 0x181f ;  /* 0x0000181fff037424 */ /* 0x000fe200078e00ff */
[----:B------:R-:W-:Y:S02]  /*1d7b0*/  MOV R2, 0x1d7d0 ;  /* 0x0001d7d000027802 */ /* 0x000fe40000000f00 */
[----:B-12-45:R-:W-:Y:S05]  /*1d7c0*/  CALL.REL.NOINC `($__internal_23_$__cuda_sm70_shflsync_idx_p) ;  /* 0x0000125000007944 */ /* 0x036fea0003c00000 */
[----:B------:R-:W-:Y:S01]  /*1d7d0*/  MOV R10, R5 ;  /* 0x00000005000a7202 */ /* 0x000fe20000000f00 */
[----:B------:R-:W-:Y:S05]  /*1d7e0*/  BRA `(.L_x_1180) ;  /* 0xfffea99000007947 */ /* 0x000fea000383ffff */
.L_x_1056:
[----:B------:R-:W-:Y:S01]  /*1d7f0*/  IMAD.MOV.U32 R9, RZ, RZ, R15 ;  /* 0x000000ffff097224 */ /* 0x000fe200078e000f */
[----:B------:R-:W-:Y:S01]  /*1d800*/  MOV R5, 0x2 ;  /* 0x0000000200057802 */ /* 0x000fe20000000f00 */
[----:B------:R-:W-:Y:S01]  /*1d810*/  IMAD.MOV.U32 R3, RZ, RZ, 0x181f ;  /* 0x0000181fff037424 */ /* 0x000fe200078e00ff */
[----:B------:R-:W-:Y:S02]  /*1d820*/  MOV R2, 0x1d840 ;  /* 0x0001d84000027802 */ /* 0x000fe40000000f00 */
[----:B-12345:R-:W-:Y:S05]  /*1d830*/  CALL.REL.NOINC `($__internal_23_$__cuda_sm70_shflsync_idx_p) ;  /* 0x000011e000007944 */ /* 0x03efea0003c00000 */
[----:B------:R-:W-:Y:S01]  /*1d840*/  MOV R0, R5 ;  /* 0x0000000500007202 */ /* 0x000fe20000000f00 */
[----:B------:R-:W-:Y:S05]  /*1d850*/  BRA `(.L_x_1181) ;  /* 0xfffea94000007947 */ /* 0x000fea000383ffff */
.L_x_1059:
[----:B-1----:R-:W-:Y:S01]  /*1d860*/  IMAD.MOV.U32 R9, RZ, RZ, R13 ;  /* 0x000000ffff097224 */ /* 0x002fe200078e000d */
[----:B------:R-:W-:Y:S01]  /*1d870*/  MOV R5, 0x3 ;  /* 0x0000000300057802 */ /* 0x000fe20000000f00 */
[----:B------:R-:W-:Y:S01]  /*1d880*/  IMAD.MOV.U32 R3, RZ, RZ, 0x181f ;  /* 0x0000181fff037424 */ /* 0x000fe200078e00ff */
[----:B------:R-:W-:-:S02]  /*1d890*/  MOV R2, 0x1d8b0 ;  /* 0x0001d8b000027802 */ /* 0x000fc40000000f00 */
[----:B--2345:R-:W-:Y:S05]  /*1d8a0*/  CALL.REL.NOINC `($__internal_23_$__cuda_sm70_shflsync_idx_p) ;  /* 0x0000117000007944 */ /* 0x03cfea0003c00000 */
        /* <DEDUP_REMOVED lines=8> */
.L_x_1110:
[----:B------:R-:W-:Y:S01]  /*1d930*/  IMAD.MOV.U32 R2, RZ, RZ, R236 ;  /* 0x000000ffff027224 */ /* 0x000fe200078e00ec */
[----:B------:R-:W-:Y:S02]  /*1d940*/  MOV R5, 0x2 ;  /* 0x0000000200057802 */ /* 0x000fe40000000f00 */
[----:B------:R-:W-:Y:S02]  /*1d950*/  MOV R3, 0x1d970 ;  /* 0x0001d97000037802 */ /* 0x000fe40000000f00 */
[----:B------:R-:W-:Y:S05]  /*1d960*/  CALL.REL.NOINC `($__internal_22_$__cuda_sm70_shflsync_bfly_p) ;  /* 0x0000106000007944 */ /* 0x000fea0003c00000 */
[----:B------:R-:W-:Y:S01]  /*1d970*/  MOV R0, R5 ;  /* 0x0000000500007202 */ /* 0x000fe20000000f00 */
[----:B------:R-:W-:Y:S05]  /*1d980*/  BRA `(.L_x_1183) ;  /* 0xffffaaf000007947 */ /* 0x000fea000383ffff */
.L_x_1111:
[----:B------:R-:W-:Y:S01]  /*1d990*/  IMAD.MOV.U32 R2, RZ, RZ, R0 ;  /* 0x000000ffff027224 */ /* 0x000fe200078e0000 */
[----:B------:R-:W-:Y:S02]  /*1d9a0*/  MOV R5, 0x1 ;  /* 0x0000000100057802 */ /* 0x000fe40000000f00 */
[----:B------:R-:W-:Y:S02]  /*1d9b0*/  MOV R3, 0x1d9d0 ;  /* 0x0001d9d000037802 */ /* 0x000fe40000000f00 */
[----:B-1----:R-:W-:Y:S05]  /*1d9c0*/  CALL.REL.NOINC `($__internal_22_$__cuda_sm70_shflsync_bfly_p) ;  /* 0x0000100000007944 */ /* 0x002fea0003c00000 */
[----:B------:R-:W-:Y:S01]  /*1d9d0*/  FADD.FTZ R0, R0, R5 ;  /* 0x0000000500007221 */ /* 0x000fe20000010000 */
[----:B------:R-:W-:Y:S02]  /*1d9e0*/  MOV R2, R237 ;  /* 0x000000ed00027202 */ /* 0x000fe40000000f00 */
[----:B------:R-:W-:-:S02]  /*1d9f0*/  MOV R5, 0x2 ;  /* 0x0000000200057802 */ /* 0x000fc40000000f00 */
[----:B------:R-:W-:Y:S02]  /*1da00*/  MOV R3, 0x1da20 ;  /* 0x0001da2000037802 */ /* 0x000fe40000000f00 */
[----:B------:R-:W-:Y:S05]  /*1da10*/  CALL.REL.NOINC `($__internal_22_$__cuda_sm70_shflsync_bfly_p) ;  /* 0x00000fb000007944 */ /* 0x000fea0003c00000 */
[----:B------:R-:W-:Y:S01]  /*1da20*/  FADD.FTZ R4, R237, R5 ;  /* 0x00000005ed047221 */ /* 0x000fe20000010000 */
[----:B------:R-:W-:Y:S02]  /*1da30*/  MOV R5, 0x1 ;  /* 0x0000000100057802 */ /* 0x000fe40000000f00 */
[----:B------:R-:W-:Y:S02]  /*1da40*/  MOV R3, 0x1da70 ;  /* 0x0001da7000037802 */ /* 0x000fe40000000f00 */
[----:B------:R-:W-:Y:S02]  /*1da50*/  MOV R2, R4 ;  /* 0x0000000400027202 */ /* 0x000fe40000000f00 */
[----:B------:R-:W-:Y:S05]  /*1da60*/  CALL.REL.NOINC `($__internal_22_$__cuda_sm70_shflsync_bfly_p) ;  /* 0x00000f6000007944 */ /* 0x000fea0003c00000 */
[----:B------:R-:W-:Y:S01]  /*1da70*/  MOV R3, R5 ;  /* 0x0000000500037202 */ /* 0x000fe20000000f00 */
[----:B------:R-:W-:Y:S05]  /*1da80*/  BRA `(.L_x_1184) ;  /* 0xffffaa6000007947 */ /* 0x000fea000383ffff */
.L_x_1118:
[----:B-1-34-:R-:W-:Y:S01]  /*1da90*/  IMAD.MOV.U32 R9, RZ, RZ, R13 ;  /* 0x000000ffff097224 */ /* 0x01afe200078e000d */
[----:B------:R-:W-:Y:S01]  /*1daa0*/  MOV R5, RZ ;  /* 0x000000ff00057202 */ /* 0x000fe20000000f00 */
[----:B------:R-:W-:Y:S01]  /*1dab0*/  IMAD.MOV.U32 R3, RZ, RZ, 0x181f ;  /* 0x0000181fff037424 */ /* 0x000fe200078e00ff */
[----:B------:R-:W-:Y:S02]  /*1dac0*/  MOV R2, 0x1dae0 ;  /* 0x0001dae000027802 */ /* 0x000fe40000000f00 */
[----:B------:R-:W-:Y:S05]  /*1dad0*/  CALL.REL.NOINC `($__internal_23_$__cuda_sm70_shflsync_idx_p) ;  /* 0x00000f4000007944 */ /* 0x000fea0003c00000 */
[----:B------:R-:W-:Y:S01]  /*1dae0*/  MOV R7, R5 ;  /* 0x0000000500077202 */ /* 0x000fe20000000f00 */
[----:B------:R-:W-:Y:S05]  /*1daf0*/  BRA `(.L_x_1185) ;  /* 0xffffc34000007947 */ /* 0x000fea000383ffff */
.L_x_1119:
[----:B------:R-:W-:Y:S01]  /*1db00*/  IMAD.MOV.U32 R9, RZ, RZ, R14 ;  /* 0x000000ffff097224 */ /* 0x000fe200078e000e */
[----:B------:R-:W-:Y:S01]  /*1db10*/  MOV R5, RZ ;  /* 0x000000ff00057202 */ /* 0x000fe20000000f00 */
[----:B------:R-:W-:Y:S01]  /*1db20*/  IMAD.MOV.U32 R3, RZ, RZ, 0x181f ;  /* 0x0000181fff037424 */ /* 0x000fe200078e00ff */
[----:B------:R-:W-:-:S02]  /*1db30*/  MOV R2, 0x1db50 ;  /* 0x0001db5000027802 */ /* 0x000fc40000000f00 */
[----:B-12---:R-:W-:Y:S05]  /*1db40*/  CALL.REL.NOINC `($__internal_23_$__cuda_sm70_shflsync_idx_p) ;  /* 0x00000ed000007944 */ /* 0x006fea0003c00000 */
[----:B------:R-:W-:Y:S01]  /*1db50*/  MOV R2, R5 ;  /* 0x0000000500027202 */ /* 0x000fe20000000f00 */
[----:B------:R-:W-:Y:S05]  /*1db60*/  BRA `(.L_x_1186) ;  /* 0xffffc2f000007947 */ /* 0x000fea000383ffff */
.L_x_1122:
[----:B--2---:R-:W-:Y:S01]  /*1db70*/  IMAD.MOV.U32 R9, RZ, RZ, R13 ;  /* 0x000000ffff097224 */ /* 0x004fe200078e000d */
[----:B------:R-:W-:Y:S01]  /*1db80*/  MOV R5, 0x1 ;  /* 0x0000000100057802 */ /* 0x000fe20000000f00 */
[----:B------:R-:W-:Y:S01]  /*1db90*/  IMAD.MOV.U32 R3, RZ, RZ, 0x181f ;  /* 0x0000181fff037424 */ /* 0x000fe200078e00ff */
[----:B----4-:R-:W-:-:S02]  /*1dba0*/  MOV R2, 0x1dbc0 ;  /* 0x0001dbc000027802 */ /* 0x010fc40000000f00 */
[----:B-1-3--:R-:W-:Y:S05]  /*1dbb0*/  CALL.REL.NOINC `($__internal_23_$__cuda_sm70_shflsync_idx_p) ;  /* 0x00000e6000007944 */ /* 0x00afea0003c00000 */
        /* <DEDUP_REMOVED lines=8> */
.L_x_1125:
[----:B-1----:R-:W-:Y:S01]  /*1dc40*/  IMAD.MOV.U32 R9, RZ, RZ, R13 ;  /* 0x000000ffff097224 */ /* 0x002fe200078e000d */
[----:B------:R-:W-:Y:S01]  /*1dc50*/  MOV R5, 0x2 ;  /* 0x0000000200057802 */ /* 0x000fe20000000f00 */
[----:B------:R-:W-:Y:S01]  /*1dc60*/  IMAD.MOV.U32 R3, RZ, RZ, 0x181f ;  /* 0x0000181fff037424 */ /* 0x000fe200078e00ff */
[----:B----4-:R-:W-:Y:S02]  /*1dc70*/  MOV R2, 0x1dc90 ;  /* 0x0001dc9000027802 */ /* 0x010fe40000000f00 */
[----:B--23--:R-:W-:Y:S05]  /*1dc80*/  CALL.REL.NOINC `($__internal_23_$__cuda_sm70_shflsync_idx_p) ;  /* 0x00000d9000007944 */ /* 0x00cfea0003c00000 */
[----:B------:R-:W-:Y:S01]  /*1dc90*/  MOV R7, R5 ;  /* 0x0000000500077202 */ /* 0x000fe20000000f00 */
[----:B------:R-:W-:Y:S05]  /*1dca0*/  BRA `(.L_x_1188) ;  /* 0xffffc44000007947 */ /* 0x000fea000383ffff */
.L_x_1126:
[----:B------:R-:W-:Y:S01]  /*1dcb0*/  IMAD.MOV.U32 R9, RZ, RZ, R14 ;  /* 0x000000ffff097224 */ /* 0x000fe200078e000e */
[----:B------:R-:W-:Y:S01]  /*1dcc0*/  MOV R5, 0x2 ;  /* 0x0000000200057802 */ /* 0x000fe20000000f00 */
[----:B------:R-:W-:Y:S01]  /*1dcd0*/  IMAD.MOV.U32 R3, RZ, RZ, 0x181f ;  /* 0x0000181fff037424 */ /* 0x000fe200078e00ff */
[----:B----4-:R-:W-:Y:S02]  /*1dce0*/  MOV R2, 0x1dd00 ;  /* 0x0001dd0000027802 */ /* 0x010fe40000000f00 */
[----:B-123--:R-:W-:Y:S05]  /*1dcf0*/  CALL.REL.NOINC `($__internal_23_$__cuda_sm70_shflsync_idx_p) ;  /* 0x00000d2000007944 */ /* 0x00efea0003c00000 */
[----:B------:R-:W-:Y:S01]  /*1dd00*/  MOV R2, R5 ;  /* 0x0000000500027202 */ /* 0x000fe20000000f00 */
[----:B------:R-:W-:Y:S05]  /*1dd10*/  BRA `(.L_x_1189) ;  /* 0xffffc3f000007947 */ /* 0x000fea000383ffff */
.L_x_1129:
[----:B-1----:R-:W-:Y:S01]  /*1dd20*/  IMAD.MOV.U32 R9, RZ, RZ, R13 ;  /* 0x000000ffff097224 */ /* 0x002fe200078e000d */
[----:B------:R-:W-:Y:S01]  /*1dd30*/  MOV R5, 0x3 ;  /* 0x0000000300057802 */ /* 0x000fe20000000f00 */
[----:B------:R-:W-:Y:S01]  /*1dd40*/  IMAD.MOV.U32 R3, RZ, RZ, 0x181f ;  /* 0x0000181fff037424 */ /* 0x000fe200078e00ff */
[----:B------:R-:W-:-:S02]  /*1dd50*/  MOV R2, 0x1dd70 ;  /* 0x0001dd7000027802 */ /* 0x000fc40000000f00 */
[----:B--234-:R-:W-:Y:S05]  /*1dd60*/  CALL.REL.NOINC `($__internal_23_$__cuda_sm70_shflsync_idx_p) ;  /* 0x00000cb000007944 */ /* 0x01cfea0003c00000 */
        /* <DEDUP_REMOVED lines=8> */
.L_x_1131:
[----:B------:R-:W-:Y:S01]  /*1ddf0*/  IMAD.MOV.U32 R9, RZ, RZ, R36 ;  /* 0x000000ffff097224 */ /* 0x000fe200078e0024 */
[----:B------:R-:W-:Y:S01]  /*1de00*/  MOV R5, RZ ;  /* 0x000000ff00057202 */ /* 0x000fe20000000f00 */
[----:B------:R-:W-:Y:S01]  /*1de10*/  IMAD.MOV.U32 R3, RZ, RZ, 0x1c1f ;  /* 0x00001c1fff037424 */ /* 0x000fe200078e00ff */
[----:B------:R-:W-:Y:S02]  /*1de20*/  MOV R2, 0x1de40 ;  /* 0x0001de4000027802 */ /* 0x000fe40000000f00 */
[----:B-1----:R-:W-:Y:S05]  /*1de30*/  CALL.REL.NOINC `($__internal_23_$__cuda_sm70_shflsync_idx_p) ;  /* 0x00000be000007944 */ /* 0x002fea0003c00000 */
[----:B------:R-:W-:Y:S01]  /*1de40*/  MOV R4, R5 ;  /* 0x0000000500047202 */ /* 0x000fe20000000f00 */
[----:B------:R-:W-:Y:S05]  /*1de50*/  BRA `(.L_x_1191) ;  /* 0xffffc72000007947 */ /* 0x000fea000383ffff */
.L_x_1132:
[----:B------:R-:W-:Y:S01]  /*1de60*/  IMAD.MOV.U32 R9, RZ, RZ, R37 ;  /* 0x000000ffff097224 */ /* 0x000fe200078e0025 */
[----:B------:R-:W-:Y:S01]  /*1de70*/  MOV R5, RZ ;  /* 0x000000ff00057202 */ /* 0x000fe20000000f00 */
[----:B------:R-:W-:Y:S01]  /*1de80*/  IMAD.MOV.U32 R3, RZ, RZ, 0x1c1f ;  /* 0x00001c1fff037424 */ /* 0x000fe200078e00ff */
[----:B------:R-:W-:Y:S02]  /*1de90*/  MOV R2, 0x1deb0 ;  /* 0x0001deb000027802 */ /* 0x000fe40000000f00 */
[----:B-123--:R-:W-:Y:S05]  /*1dea0*/  CALL.REL.NOINC `($__internal_23_$__cuda_sm70_shflsync_idx_p) ;  /* 0x00000b7000007944 */ /* 0x00efea0003c00000 */
[----:B------:R-:W-:Y:S01]  /*1deb0*/  MOV R0, R5 ;  /* 0x0000000500007202 */ /* 0x000fe20000000f00 */
[----:B------:R-:W-:Y:S05]  /*1dec0*/  BRA `(.L_x_1192) ;  /* 0xffffc6d000007947 */ /* 0x000fea000383ffff */
.L_x_1135:
[----:B------:R-:W-:Y:S01]  /*1ded0*/  IMAD.MOV.U32 R9, RZ, RZ, R36 ;  /* 0x000000ffff097224 */ /* 0x000fe200078e0024 */
[----:B------:R-:W-:Y:S01]  /*1dee0*/  MOV R5, 0x1 ;  /* 0x0000000100057802 */ /* 0x000fe20000000f00 */
[----:B---3--:R-:W-:Y:S01]  /*1def0*/  IMAD.MOV.U32 R3, RZ, RZ, 0x1c1f ;  /* 0x00001c1fff037424 */ /* 0x008fe200078e00ff */
[----:B------:R-:W-:-:S02]  /*1df00*/  MOV R2, 0x1df20 ;  /* 0x0001df2000027802 */ /* 0x000fc40000000f00 */
[----:B--2-4-:R-:W-:Y:S05]  /*1df10*/  CALL.REL.NOINC `($__internal_23_$__cuda_sm70_shflsync_idx_p) ;  /* 0x00000b0000007944 */ /* 0x014fea0003c00000 */
        /* <DEDUP_REMOVED lines=8> */
.L_x_1139:
[----:B------:R-:W-:Y:S01]  /*1dfa0*/  IMAD.MOV.U32 R9, RZ, RZ, R11 ;  /* 0x000000ffff097224 */ /* 0x000fe200078e000b */
[----:B------:R-:W-:Y:S01]  /*1dfb0*/  MOV R5, RZ ;  /* 0x000000ff00057202 */ /* 0x000fe20000000f00 */
[----:B------:R-:W-:Y:S01]  /*1dfc0*/  IMAD.MOV.U32 R3, RZ, RZ, 0x181f ;  /* 0x0000181fff037424 */ /* 0x000fe200078e00ff */
[----:B------:R-:W-:Y:S02]  /*1dfd0*/  MOV R2, 0x1dff0 ;  /* 0x0001dff000027802 */ /* 0x000fe40000000f00 */
[----:B------:R-:W-:Y:S05]  /*1dfe0*/  CALL.REL.NOINC `($__internal_23_$__cuda_sm70_shflsync_idx_p) ;  /* 0x00000a3000007944 */ /* 0x000fea0003c00000 */
[----:B------:R-:W-:Y:S01]  /*1dff0*/  MOV R10, R5 ;  /* 0x00000005000a7202 */ /* 0x000fe20000000f00 */
[----:B------:R-:W-:Y:S05]  /*1e000*/  BRA `(.L_x_1194) ;  /* 0xffffdcc000007947 */ /* 0x000fea000383ffff */
.L_x_1140:
[----:B------:R-:W-:Y:S01]  /*1e010*/  IMAD.MOV.U32 R9, RZ, RZ, R14 ;  /* 0x000000ffff097224 */ /* 0x000fe200078e000e */
[----:B------:R-:W-:Y:S01]  /*1e020*/  MOV R5, RZ ;  /* 0x000000ff00057202 */ /* 0x000fe20000000f00 */
[----:B------:R-:W-:Y:S01]  /*1e030*/  IMAD.MOV.U32 R3, RZ, RZ, 0x181f ;  /* 0x0000181fff037424 */ /* 0x000fe200078e00ff */
[----:B------:R-:W-:Y:S02]  /*1e040*/  MOV R2, 0x1e060 ;  /* 0x0001e06000027802 */ /* 0x000fe40000000f00 */
[----:B-12---:R-:W-:Y:S05]  /*1e050*/  CALL.REL.NOINC `($__internal_23_$__cuda_sm70_shflsync_idx_p) ;  /* 0x000009c000007944 */ /* 0x006fea0003c00000 */
[----:B------:R-:W-:Y:S01]  /*1e060*/  MOV R2, R5 ;  /* 0x0000000500027202 */ /* 0x000fe20000000f00 */
[----:B------:R-:W-:Y:S05]  /*1e070*/  BRA `(.L_x_1195) ;  /* 0xffffdc7000007947 */ /* 0x000fea000383ffff */
.L_x_1143:
        /* <DEDUP_REMOVED lines=13> */
.L_x_1146:
[----:B-1----:R-:W-:Y:S01]  /*1e150*/  IMAD.MOV.U32 R9, RZ, RZ, R11 ;  /* 0x000000ffff097224 */ /* 0x002fe200078e000b */
[----:B------:R-:W-:Y:S01]  /*1e160*/  MOV R5, 0x2 ;  /* 0x0000000200057802 */ /* 0x000fe20000000f00 */
[----:B------:R-:W-:Y:S01]  /*1e170*/  IMAD.MOV.U32 R3, RZ, RZ, 0x181f ;  /* 0x0000181fff037424 */ /* 0x000fe200078e00ff */
[----:B----4-:R-:W-:Y:S02]  /*1e180*/  MOV R2, 0x1e1a0 ;  /* 0x0001e1a000027802 */ /* 0x010fe40000000f00 */
[----:B--23--:R-:W-:Y:S05]  /*1e190*/  CALL.REL.NOINC `($__internal_23_$__cuda_sm70_shflsync_idx_p) ;  /* 0x0000088000007944 */ /* 0x00cfea0003c00000 */
[----:B------:R-:W-:Y:S01]  /*1e1a0*/  MOV R10, R5 ;  /* 0x00000005000a7202 */ /* 0x000fe20000000f00 */
[----:B------:R-:W-:Y:S05]  /*1e1b0*/  BRA `(.L_x_1197) ;  /* 0xffffddd000007947 */ /* 0x000fea000383ffff */
.L_x_1147:
[----:B------:R-:W-:Y:S01]  /*1e1c0*/  IMAD.MOV.U32 R9, RZ, RZ, R14 ;  /* 0x000000ffff097224 */ /* 0x000fe200078e000e */
[----:B------:R-:W-:Y:S01]  /*1e1d0*/  MOV R5, 0x2 ;  /* 0x0000000200057802 */ /* 0x000fe20000000f00 */
[----:B------:R-:W-:Y:S01]  /*1e1e0*/  IMAD.MOV.U32 R3, RZ, RZ, 0x181f ;  /* 0x0000181fff037424 */ /* 0x000fe200078e00ff */
[----:B----4-:R-:W-:Y:S02]  /*1e1f0*/  MOV R2, 0x1e210 ;  /* 0x0001e21000027802 */ /* 0x010fe40000000f00 */
[----:B-123--:R-:W-:Y:S05]  /*1e200*/  CALL.REL.NOINC `($__internal_23_$__cuda_sm70_shflsync_idx_p) ;  /* 0x0000081000007944 */ /* 0x00efea0003c00000 */
[----:B------:R-:W-:Y:S01]  /*1e210*/  MOV R2, R5 ;  /* 0x0000000500027202 */ /* 0x000fe20000000f00 */
[----:B------:R-:W-:Y:S05]  /*1e220*/  BRA `(.L_x_1198) ;  /* 0xffffdd8000007947 */ /* 0x000fea000383ffff */
.L_x_1150:
        /* <DEDUP_REMOVED lines=13> */
.L_x_1152:
[----:B------:R-:W-:Y:S01]  /*1e300*/  IMAD.MOV.U32 R9, RZ, RZ, R86 ;  /* 0x000000ffff097224 */ /* 0x000fe200078e0056 */
[----:B------:R-:W-:Y:S01]  /*1e310*/  MOV R5, RZ ;  /* 0x000000ff00057202 */ /* 0x000fe20000000f00 */
[----:B---3--:R-:W-:Y:S01]  /*1e320*/  IMAD.MOV.U32 R3, RZ, RZ, 0x1f ;  /* 0x0000001fff037424 */ /* 0x008fe200078e00ff */
[----:B----4-:R-:W-:Y:S02]  /*1e330*/  MOV R2, 0x1e350 ;  /* 0x0001e35000027802 */ /* 0x010fe40000000f00 */
[----:B--2---:R-:W-:Y:S05]  /*1e340*/  CALL.REL.NOINC `($__internal_23_$__cuda_sm70_shflsync_idx_p) ;  /* 0x000006d000007944 */ /* 0x004fea0003c00000 */
[----:B------:R-:W-:Y:S01]  /*1e350*/  MOV R10, R5 ;  /* 0x00000005000a7202 */ /* 0x000fe20000000f00 */
[----:B------:R-:W-:Y:S05]  /*1e360*/  BRA `(.L_x_1200) ;  /* 0xffffdf5000007947 */ /* 0x000fea000383ffff */
.L_x_1153:
[----:B------:R-:W-:Y:S01]  /*1e370*/  IMAD.MOV.U32 R9, RZ, RZ, R86 ;  /* 0x000000ffff097224 */ /* 0x000fe200078e0056 */
[----:B------:R-:W-:Y:S01]  /*1e380*/  MOV R5, 0x1 ;  /* 0x0000000100057802 */ /* 0x000fe20000000f00 */
[----:B------:R-:W-:Y:S01]  /*1e390*/  IMAD.MOV.U32 R3, RZ, RZ, 0x1f ;  /* 0x0000001fff037424 */ /* 0x000fe200078e00ff */
[----:B----4-:R-:W-:Y:S02]  /*1e3a0*/  MOV R2, 0x1e3c0 ;  /* 0x0001e3c000027802 */ /* 0x010fe40000000f00 */
[----:B-123--:R-:W-:Y:S05]  /*1e3b0*/  CALL.REL.NOINC `($__internal_23_$__cuda_sm70_shflsync_idx_p) ;  /* 0x0000066000007944 */ /* 0x00efea0003c00000 */
[----:B------:R-:W-:Y:S01]  /*1e3c0*/  MOV R8, R5 ;  /* 0x0000000500087202 */ /* 0x000fe20000000f00 */
[----:B------:R-:W-:Y:S05]  /*1e3d0*/  BRA `(.L_x_1201) ;  /* 0xffffdf0000007947 */ /* 0x000fea000383ffff */
.L_x_1154:
[----:B------:R-:W-:Y:S01]  /*1e3e0*/  IMAD.MOV.U32 R0, RZ, RZ, R4 ;  /* 0x000000ffff007224 */ /* 0x000fe200078e0004 */
[----:B------:R-:W-:-:S02]  /*1e3f0*/  MOV R2, 0x1 ;  /* 0x0000000100027802 */ /* 0x000fc40000000f00 */
[----:B------:R-:W-:Y:S02]  /*1e400*/  MOV R3, 0x1e420 ;  /* 0x0001e42000037802 */ /* 0x000fe40000000f00 */
[----:B-1-3--:R-:W-:Y:S05]  /*1e410*/  CALL.REL.NOINC `($__internal_24_$__cuda_sm70_shflsync_up_p) ;  /* 0x0000065000007944 */ /* 0x00afea0003c00000 */
[----:B------:R-:W-:Y:S05]  /*1e420*/  BRA `(.L_x_1202) ;  /* 0xffffdfd000007947 */ /* 0x000fea000383ffff */
.L_x_1155:
[----:B------:R-:W-:Y:S01]  /*1e430*/  IMAD.MOV.U32 R0, RZ, RZ, R4 ;  /* 0x000000ffff007224 */ /* 0x000fe200078e0004 */
[----:B------:R-:W-:Y:S02]  /*1e440*/  MOV R2, 0x2 ;  /* 0x0000000200027802 */ /* 0x000fe40000000f00 */
[----:B------:R-:W-:Y:S02]  /*1e450*/  MOV R3, 0x1e470 ;  /* 0x0001e47000037802 */ /* 0x000fe40000000f00 */
[----:B-1-3--:R-:W-:Y:S05]  /*1e460*/  CALL.REL.NOINC `($__internal_24_$__cuda_sm70_shflsync_up_p) ;  /* 0x0000060000007944 */ /* 0x00afea0003c00000 */
        /* <DEDUP_REMOVED lines=27> */
.L_x_1159:
[----:B------:R-:W-:Y:S02]  /*1e620*/  MOV R2, 0x1 ;  /* 0x0000000100027802 */ /* 0x000fe40000000f00 */
[----:B------:R-:W-:-:S02]  /*1e630*/  MOV R3, 0x1e650 ;  /* 0x0001e65000037802 */ /* 0x000fc40000000f00 */
[----:B-1----:R-:W-:Y:S05]  /*1e640*/  CALL.REL.NOINC `($__internal_24_$__cuda_sm70_shflsync_up_p) ;  /* 0x0000042000007944 */ /* 0x002fea0003c00000 */
[----:B------:R-:W-:Y:S01]  /*1e650*/  MOV R2, R5 ;  /* 0x0000000500027202 */ /* 0x000fe20000000f00 */
[----:B------:R-:W-:Y:S05]  /*1e660*/  BRA `(.L_x_1204) ;  /* 0xffffdfe000007947 */ /* 0x000fea000383ffff */
.L_x_1160:
[----:B------:R-:W-:Y:S02]  /*1e670*/  MOV R2, 0x2 ;  /* 0x0000000200027802 */ /* 0x000fe40000000f00 */
[----:B------:R-:W-:-:S02]  /*1e680*/  MOV R3, 0x1e6a0 ;  /* 0x0001e6a000037802 */ /* 0x000fc40000000f00 */
[----:B-1----:R-:W-:Y:S05]  /*1e690*/  CALL.REL.NOINC `($__internal_24_$__cuda_sm70_shflsync_up_p) ;  /* 0x000003d000007944 */ /* 0x002fea0003c00000 */
[----:B------:R-:W-:Y:S01]  /*1e6a0*/  SEL R5, R5, RZ, P1 ;  /* 0x000000ff05057207 */ /* 0x000fe20000800000 */
[----:B------:R-:W-:Y:S01]  /*1e6b0*/  IMAD.MOV.U32 R2, RZ, RZ, 0x4 ;  /* 0x00000004ff027424 */ /* 0x000fe200078e00ff */
[----:B------:R-:W-:-:S03]  /*1e6c0*/  MOV R3, 0x1e6f0 ;  /* 0x0001e6f000037802 */ /* 0x000fc60000000f00 */
[----:B------:R-:W-:Y:S02]  /*1e6d0*/  IMAD.IADD R0, R0, 0x1, R5 ;  /* 0x0000000100007824 */ /* 0x000fe400078e0205 */
        /* <DEDUP_REMOVED lines=22> */
.L_x_1162:
[----:B------:R-:W-:Y:S02]  /*1e840*/  SEL R0, RZ, 0x1, P0 ;  /* 0x00000001ff007807 */ /* 0x000fe40000000000 */
[----:B------:R-:W-:-:S02]  /*1e850*/  MOV R2, 0x1e870 ;  /* 0x0001e87000027802 */ /* 0x000fc40000000f00 */
[----:B-12---:R-:W-:Y:S05]  /*1e860*/  CALL.REL.NOINC `($__internal_25_$__cuda_sm70_votesync_ballot) ;  /* 0x0000027000007944 */ /* 0x006fea0003c00000 */
[----:B------:R-:W-:Y:S01]  /*1e870*/  MOV R11, R0 ;  /* 0x00000000000b7202 */ /* 0x000fe20000000f00 */
[----:B------:R-:W-:Y:S05]  /*1e880*/  BRA `(.L_x_1206) ;  /* 0xffffdf5000007947 */ /* 0x000fea000383ffff */
.L_x_1163:
[----:B------:R-:W-:Y:S01]  /*1e890*/  IMAD.MOV.U32 R9, RZ, RZ, R6 ;  /* 0x000000ffff097224 */ /* 0x000fe200078e0006 */
[----:B------:R-:W-:Y:S01]  /*1e8a0*/  MOV R5, R0 ;  /* 0x0000000000057202 */ /* 0x000fe20000000f00 */
[----:B------:R-:W-:Y:S01]  /*1e8b0*/  IMAD.MOV.U32 R3, RZ, RZ, 0x1f ;  /* 0x0000001fff037424 */ /* 0x000fe200078e00ff */
[----:B------:R-:W-:-:S02]  /*1e8c0*/  MOV R2, 0x1e8e0 ;  /* 0x0001e8e000027802 */ /* 0x000fc40000000f00 */
[----:B-12---:R-:W-:Y:S05]  /*1e8d0*/  CALL.REL.NOINC `($__internal_23_$__cuda_sm70_shflsync_idx_p) ;  /* 0x0000014000007944 */ /* 0x006fea0003c00000 */
[----:B------:R-:W-:Y:S01]  /*1e8e0*/  IMAD.MOV.U32 R6, RZ, RZ, R5 ;  /* 0x000000ffff067224 */ /* 0x000fe200078e0005 */
[----:B------:R-:W-:Y:S01]  /*1e8f0*/  MOV R5, R0 ;  /* 0x0000000000057202 */ /* 0x000fe20000000f00 */
[----:B------:R-:W-:Y:S01]  /*1e900*/  IMAD.MOV.U32 R9, RZ, RZ, R7 ;  /* 0x000000ffff097224 */ /* 0x000fe200078e0007 */
[----:B------:R-:W-:-:S02]  /*1e910*/  MOV R3, 0x1f ;  /* 0x0000001f00037802 */ /* 0x000fc40000000f00 */
[----:B------:R-:W-:Y:S02]  /*1e920*/  MOV R2, 0x1e940 ;  /* 0x0001e94000027802 */ /* 0x000fe40000000f00 */
[----:B------:R-:W-:Y:S05]  /*1e930*/  CALL.REL.NOINC `($__internal_23_$__cuda_sm70_shflsync_idx_p) ;  /* 0x000000e000007944 */ /* 0x000fea0003c00000 */
[----:B------:R-:W-:Y:S01]  /*1e940*/  MOV R7, R5 ;  /* 0x0000000500077202 */ /* 0x000fe20000000f00 */
[----:B------:R-:W-:Y:S05]  /*1e950*/  BRA `(.L_x_1207) ;  /* 0xffffded000007947 */ /* 0x000fea000383ffff */
.L_x_1166:
[----:B------:R-:W-:Y:S01]  /*1e960*/  IMAD.MOV.U32 R9, RZ, RZ, R4 ;  /* 0x000000ffff097224 */ /* 0x000fe200078e0004 */
[----:B------:R-:W-:Y:S01]  /*1e970*/  MOV R5, R0 ;  /* 0x0000000000057202 */ /* 0x000fe20000000f00 */
[----:B------:R-:W-:Y:S01]  /*1e980*/  IMAD.MOV.U32 R3, RZ, RZ, 0x1f ;  /* 0x0000001fff037424 */ /* 0x000fe200078e00ff */
[----:B------:R-:W-:Y:S02]  /*1e990*/  MOV R2, 0x1e9b0 ;  /* 0x0001e9b000027802 */ /* 0x000fe40000000f00 */
[----:B-12-4-:R-:W-:Y:S05]  /*1e9a0*/  CALL.REL.NOINC `($__internal_23_$__cuda_sm70_shflsync_idx_p) ;  /* 0x0000007000007944 */ /* 0x016fea0003c00000 */
[----:B------:R-:W-:Y:S01]  /*1e9b0*/  MOV R12, R5 ;  /* 0x00000005000c7202 */ /* 0x000fe20000000f00 */
[----:B------:R-:W-:Y:S05]  /*1e9c0*/  BRA `(.L_x_1165) ;  /* 0xffffdec000007947 */ /* 0x000fea000383ffff */
        .weak           $__internal_22_$__cuda_sm70_shflsync_bfly_p
        .type           $__internal_22_$__cuda_sm70_shflsync_bfly_p,@function
        .size           $__internal_22_$__cuda_sm70_shflsync_bfly_p,($__internal_23_$__cuda_sm70_shflsync_idx_p - $__internal_22_$__cuda_sm70_shflsync_bfly_p)
$__internal_22_$__cuda_sm70_shflsync_bfly_p:
[----:B------:R-:W-:Y:S04]  /*1e9d0*/  WARPSYNC R6 ;  /* 0x0000000600007348 */ /* 0x000fe80003800000 */
[----:B------:R1:W2:Y:S02]  /*1e9e0*/  SHFL.BFLY PT, R5, R2, R5, R7 ;  /* 0x0c00000502057389 */ /* 0x0002a400000e0007 */
[----:B-1----:R-:W-:-:S02]  /*1e9f0*/  MOV R2, R3 ;  /* 0x0000000300027202 */ /* 0x002fc40000000f00 */
[----:B------:R-:W-:-:S04]  /*1ea00*/  MOV R3, 0x0 ;  /* 0x0000000000037802 */ /* 0x000fc80000000f00 */
[----:B--2---:R-:W-:Y:S05]  /*1ea10*/  RET.REL.NODEC R2 `(_ZN7cutlass13device_kernelIN5flash19enable_sm80_to_sm89INS1_16FlashAttnFwdSm80INS1_25CollectiveMainloopFwdSm80ILi8ELi1ELb0EN4cute5tupleIJNS5_1CILi128EEENS7_ILi64EEENS7_ILi192EEEEEELi192ENS_10bfloat16_tEfNS_4arch4Sm80ELb1ELb0ELb1ELb1ELb0ELb1ELb1ELb1EEENS1_21CollectiveEpilogueFwdINS6_IJS8_SA_S9_EEENS6_IJNS7_ILi1EEESI_SI_EEESC_SE_Li256ELb1ELb1ELb1ELb0EEENS1_36VarlenDynamicPersistentTileSchedulerILi128ELi64ELi256ELi256ELb1ELb1ELb0ELb1ELb1ELb1EEEEEEEEEvNT_6ParamsE) ;  /* 0xfffe15e002007950 */ /* 0x004fea0003c3ffff */
        .weak           $__internal_23_$__cuda_sm70_shflsync_idx_p
        .type           $__internal_23_$__cuda_sm70_shflsync_idx_p,@function
        .size           $__internal_23_$__cuda_sm70_shflsync_idx_p,($__internal_24_$__cuda_sm70_shflsync_up_p - $__internal_23_$__cuda_sm70_shflsync_idx_p)
$__internal_23_$__cuda_sm70_shflsync_idx_p:
[----:B------:R-:W-:-:S04]  /*1ea20*/  MOV R87, 0xffffffff ;  /* 0xffffffff00577802 */ /* 0x000fc80000000f00 */
[----:B------:R-:W-:Y:S04]  /*1ea30*/  WARPSYNC R87 ;  /* 0x0000005700007348 */ /* 0x000fe80003800000 */
[----:B------:R1:W2:Y:S02]  /*1ea40*/  SHFL.IDX PT, R5, R9, R5, R3 ;  /* 0x0000000509057389 */ /* 0x0002a400000e0003 */
[----:B-1----:R-:W-:-:S04]  /*1ea50*/  MOV R3, 0x0 ;  /* 0x0000000000037802 */ /* 0x002fc80000000f00 */
[----:B--2---:R-:W-:Y:S05]  /*1ea60*/  RET.REL.NODEC R2 `(_ZN7cutlass13device_kernelIN5flash19enable_sm80_to_sm89INS1_16FlashAttnFwdSm80INS1_25CollectiveMainloopFwdSm80ILi8ELi1ELb0EN4cute5tupleIJNS5_1CILi128EEENS7_ILi64EEENS7_ILi192EEEEEELi192ENS_10bfloat16_tEfNS_4arch4Sm80ELb1ELb0ELb1ELb1ELb0ELb1ELb1ELb1EEENS1_21CollectiveEpilogueFwdINS6_IJS8_SA_S9_EEENS6_IJNS7_ILi1EEESI_SI_EEESC_SE_Li256ELb1ELb1ELb1ELb0EEENS1_36VarlenDynamicPersistentTileSchedulerILi128ELi64ELi256ELi256ELb1ELb1ELb0ELb1ELb1ELb1EEEEEEEEEvNT_6ParamsE) ;  /* 0xfffe159002007950 */ /* 0x004fea0003c3ffff */
        .weak           $__internal_24_$__cuda_sm70_shflsync_up_p
        .type           $__internal_24_$__cuda_sm70_shflsync_up_p,@function
        .size           $__internal_24_$__cuda_sm70_shflsync_up_p,($__internal_25_$__cuda_sm70_votesync_ballot - $__internal_24_$__cuda_sm70_shflsync_up_p)
$__internal_24_$__cuda_sm70_shflsync_up_p:
[----:B------:R-:W-:Y:S02]  /*1ea70*/  IMAD.MOV.U32 R5, RZ, RZ, RZ ;  /* 0x000000ffff057224 */ /* 0x000fe400078e00ff */
[----:B------:R-:W-:-:S04]  /*1ea80*/  IMAD.MOV.U32 R9, RZ, RZ, -0x1 ;  /* 0xffffffffff097424 */ /* 0x000fc800078e00ff */
[----:B------:R-:W-:Y:S04]  /*1ea90*/  WARPSYNC R9 ;  /* 0x0000000900007348 */ /* 0x000fe80003800000 */
[----:B------:R1:W2:Y:S02]  /*1eaa0*/  SHFL.UP PT, R5, R0, R2, R5 ;  /* 0x0400000200057389 */ /* 0x0002a400000e0005 */
[----:B-1----:R-:W-:Y:S02]  /*1eab0*/  MOV R2, R3 ;  /* 0x0000000300027202 */ /* 0x002fe40000000f00 */
[----:B------:R-:W-:-:S04]  /*1eac0*/  MOV R3, 0x0 ;  /* 0x0000000000037802 */ /* 0x000fc80000000f00 */
[----:B--2---:R-:W-:Y:S05]  /*1ead0*/  RET.REL.NODEC R2 `(_ZN7cutlass13device_kernelIN5flash19enable_sm80_to_sm89INS1_16FlashAttnFwdSm80INS1_25CollectiveMainloopFwdSm80ILi8ELi1ELb0EN4cute5tupleIJNS5_1CILi128EEENS7_ILi64EEENS7_ILi192EEEEEELi192ENS_10bfloat16_tEfNS_4arch4Sm80ELb1ELb0ELb1ELb1ELb0ELb1ELb1ELb1EEENS1_21CollectiveEpilogueFwdINS6_IJS8_SA_S9_EEENS6_IJNS7_ILi1EEESI_SI_EEESC_SE_Li256ELb1ELb1ELb1ELb0EEENS1_36VarlenDynamicPersistentTileSchedulerILi128ELi64ELi256ELi256ELb1ELb1ELb0ELb1ELb1ELb1EEEEEEEEEvNT_6ParamsE) ;  /* 0xfffe152002007950 */ /* 0x004fea0003c3ffff */
        .weak           $__internal_25_$__cuda_sm70_votesync_ballot
        .type           $__internal_25_$__cuda_sm70_votesync_ballot,@function
        .size           $__internal_25_$__cuda_sm70_votesync_ballot,(.L_x_2497 - $__internal_25_$__cuda_sm70_votesync_ballot)
$__internal_25_$__cuda_sm70_votesync_ballot:
[----:B------:R-:W-:Y:S01]  /*1eae0*/  ISETP.NE.U32.AND P0, PT, R0, 0x1, PT ;  /* 0x000000010000780c */ /* 0x000fe20003f05070 */
[----:B------:R-:W-:-:S04]  /*1eaf0*/  IMAD.MOV.U32 R3, RZ, RZ, -0x1 ;  /* 0xffffffffff037424 */ /* 0x000fc800078e00ff */
[----:B------:R-:W-:Y:S08]  /*1eb00*/  WARPSYNC R3 ;  /* 0x0000000300007348 */ /* 0x000ff00003800000 */
[----:B------:R-:W-:-:S04]  /*1eb10*/  VOTE.ANY R0, PT, !P0 ;  /* 0x0000000000007806 */ /* 0x000fc800040e0100 */
[----:B------:R-:W-:Y:S01]  /*1eb20*/  LOP3.LUT R0, R0, R3, RZ, 0xc0, !PT ;  /* 0x0000000300007212 */ /* 0x000fe200078ec0ff */
[----:B------:R-:W-:-:S04]  /*1eb30*/  IMAD.MOV.U32 R3, RZ, RZ, 0x0 ;  /* 0x00000000ff037424 */ /* 0x000fc800078e00ff */
[----:B------:R-:W-:Y:S05]  /*1eb40*/  RET.REL.NODEC R2 `(_ZN7cutlass13device_kernelIN5flash19enable_sm80_to_sm89INS1_16FlashAttnFwdSm80INS1_25CollectiveMainloopFwdSm80ILi8ELi1ELb0EN4cute5tupleIJNS5_1CILi128EEENS7_ILi64EEENS7_ILi192EEEEEELi192ENS_10bfloat16_tEfNS_4arch4Sm80ELb1ELb0ELb1ELb1ELb0ELb1ELb1ELb1EEENS1_21CollectiveEpilogueFwdINS6_IJS8_SA_S9_EEENS6_IJNS7_ILi1EEESI_SI_EEESC_SE_Li256ELb1ELb1ELb1ELb0EEENS1_36VarlenDynamicPersistentTileSchedulerILi128ELi64ELi256ELi256ELb1ELb1ELb0ELb1ELb1ELb1EEEEEEEEEvNT_6ParamsE) ;  /* 0xfffe14b002007950 */ /* 0x000fea0003c3ffff */
.L_x_1208:
        /* <DEDUP_REMOVED lines=11> */
.L_x_2497:


//--------------------- .text._ZN7cutlass13device_kernelIN5flash19enable_sm80_to_sm89INS1_16FlashAttnFwdSm80INS1_25CollectiveMainloopFwdSm80ILi8ELi2ELb1EN4cute5tupleIJNS5_1CILi128EEENS7_ILi96EEENS7_ILi192EEEEEELi192ENS_10bfloat16_tEfNS_4arch4Sm80ELb0ELb0ELb1ELb0ELb0ELb0ELb1ELb1EEENS1_21CollectiveEpilogueFwdINS6_IJS8_SA_S9_EEENS6_IJNS7_ILi1EEESI_SI_EEESC_SE_Li256ELb0ELb1ELb1ELb0EEENS1_19SingleTileSchedulerILb0ELb1ELb1ELi128EEEEEEEEEvNT_6ParamsE --------------------------
	.section	.text._ZN7cutlass13device_kernelIN5flash19enable_sm80_to_sm89INS1_16FlashAttnFwdSm80INS1_25CollectiveMainloopFwdSm80ILi8ELi2ELb1EN4cute5tupleIJNS5_1CILi128EEENS7_ILi96EEENS7_ILi192EEEEEELi192ENS_10bfloat16_tEfNS_4arch4Sm80ELb0ELb0ELb1ELb0ELb0ELb0ELb1ELb1EEENS1_21CollectiveEpilogueFwdINS6_IJS8_SA_S9_EEENS6_IJNS7_ILi1EEESI_SI_EEESC_SE_Li256ELb0ELb1ELb1ELb0EEENS1_19SingleTileSchedulerILb0ELb1ELb1ELi128EEEEEEEEEvNT_6ParamsE,"ax",@progbits
	.sectioninfo	@"SHI_REGISTERS=255"
	.align	128
.text._ZN7cutlass13device_kernelIN5flash19enable_sm80_to_sm89INS1_16FlashAttnFwdSm80INS1_25CollectiveMainloopFwdSm80ILi8ELi2ELb1EN4cute5tupleIJNS5_1CILi128EEENS7_ILi96EEENS7_ILi192EEEEEELi192ENS_10bfloat16_tEfNS_4arch4Sm80ELb0ELb0ELb1ELb0ELb0ELb0ELb1ELb1EEENS1_21CollectiveEpilogueFwdINS6_IJS8_SA_S9_EEENS6_IJNS7_ILi1EEESI_SI_EEESC_SE_Li256ELb0ELb1ELb1ELb0EEENS1_19SingleTileSchedulerILb0ELb1ELb1ELi128EEEEEEEEEvNT_6ParamsE:
        .type           _ZN7cutlass13device_kernelIN5flash19enable_sm80_to_sm89INS1_16FlashAttnFwdSm80INS1_25CollectiveMainloopFwdSm80ILi8ELi2ELb1EN4cute5tupleIJNS5_1CILi128EEENS7_ILi96EEENS7_ILi192EEEEEELi192ENS_10bfloat16_tEfNS_4arch4Sm80ELb0ELb0ELb1ELb0ELb0ELb0ELb1ELb1EEENS1_21CollectiveEpilogueFwdINS6_IJS8_SA_S9_EEENS6_IJNS7_ILi1EEESI_SI_EEESC_SE_Li256ELb0ELb1ELb1ELb0EEENS1_19SingleTileSchedulerILb0ELb1ELb1ELi128EEEEEEEEEvNT_6ParamsE,@function
        .size           _ZN7cutlass13device_kernelIN5flash19enable_sm80_to_sm89INS1_16FlashAttnFwdSm80INS1_25CollectiveMainloopFwdSm80ILi8ELi2ELb1EN4cute5tupleIJNS5_1CILi128EEENS7_ILi96EEENS7_ILi192EEEEEELi192ENS_10bfloat16_tEfNS_4arch4Sm80ELb0ELb0ELb1ELb0ELb0ELb0ELb1ELb1EEENS1_21CollectiveEpilogueFwdINS6_IJS8_SA_S9_EEENS6_IJNS7_ILi1EEESI_SI_EEESC_SE_Li256ELb0ELb1ELb1ELb0EEENS1_19SingleTileSchedulerILb0ELb1ELb1ELi128EEEEEEEEEvNT_6ParamsE,(.L_x_2502 - _ZN7cutlass13device_kernelIN5flash19enable_sm80_to_sm89INS1_16FlashAttnFwdSm80INS1_25CollectiveMainloopFwdSm80ILi8ELi2ELb1EN4cute5tupleIJNS5_1CILi128EEENS7_ILi96EEENS7_ILi192EEEEEELi192ENS_10bfloat16_tEfNS_4arch4Sm80ELb0ELb0ELb1ELb0ELb0ELb0ELb1ELb1EEENS1_21CollectiveEpilogueFwdINS6_IJS8_SA_S9_EEENS6_IJNS7_ILi1EEESI_SI_EEESC_SE_Li256ELb0ELb1ELb1ELb0EEENS1_19SingleTileSchedulerILb0ELb1ELb1ELi128EEEEEEEEEvNT_6ParamsE)
        .other          _ZN7cutlass13device_kernelIN5flash19enable_sm80_to_sm89INS1_16FlashAttnFwdSm80INS1_25CollectiveMainloopFwdSm80ILi8ELi2ELb1EN4cute5tupleIJNS5_1CILi128EEENS7_ILi96EEENS7_ILi192EEEEEELi192ENS_10bfloat16_tEfNS_4arch4Sm80ELb0ELb0ELb1ELb0ELb0ELb0ELb1ELb1EEENS1_21CollectiveEpilogueFwdINS6_IJS8_SA_S9_EEENS6_IJNS7_ILi1EEESI_SI_EEESC_SE_Li256ELb0ELb1ELb1ELb0EEENS1_19SingleTileSchedulerILb0ELb1ELb1ELi128EEEEEEEEEvNT_6ParamsE,@"STO_CUDA_ENTRY STV_DEFAULT"
_ZN7cutlass13device_kernelIN5flash19enable_sm80_to_sm89INS1_16FlashAttnFwdSm80INS1_25CollectiveMainloopFwdSm80ILi8ELi2ELb1EN4cute5tupleIJNS5_1CILi128EEENS7_ILi96EEENS7_ILi192EEEEEELi192ENS_10bfloat16_tEfNS_4arch4Sm80ELb0ELb0ELb1ELb0ELb0ELb0ELb1ELb1EEENS1_21CollectiveEpilogueFwdINS6_IJS8_SA_S9_EEENS6_IJNS7_ILi1EEESI_SI_EEESC_SE_Li256ELb0ELb1ELb1ELb0EEENS1_19SingleTileSchedulerILb0ELb1ELb1ELi128EEEEEEEEEvNT_6ParamsE:
        /* <DEDUP_REMOVED lines=18> */
.L_x_1209:
[----:B---3--:R-:W-:Y:S02]  /*0120*/  ULDC.64 UR4, c[0x0][0x550] ;  /* 0x0001540000047ab9 */ /* 0x008fe40000000a00 */
[----:B------:R-:W-:Y:S02]  /*0130*/  UISETP.NE.AND UP0, UPT, UR4, 0x1, UPT ;  /* 0x000000010400788c */ /* 0x000fe4000bf05270 */
[----:B------:R-:W-:-:S02]  /*0140*/  UIMAD.WIDE.U32 UR8, UR6, UR5, URZ ;  /* 0x00000005060872a5 */ /* 0x000fc4000f8e003f */
[----:B------:R-:W-:Y:S02]  /*0150*/  ULDC UR4, c[0x0][0x558] ;  /* 0x0001560000047ab9 */ /* 0x000fe40000000800 */
[----:B------:R-:W-:-:S05]  /*0160*/  UMOV UR11, UR6 ;  /* 0x00000006000b7c82 */ /* 0x000fca0008000000 */
[----:B------:R-:W-:-:S03]  /*0170*/  @UP0 USHF.R.U32.HI UR11, URZ, UR4, UR9 ;  /* 0x000000043f0b0299 */ /* 0x000fc60008011609 */
.L_x_1210:
        /* <DEDUP_REMOVED lines=49> */
.L_x_1211:
[----:B------:R-:W-:Y:S01]  /*0490*/  ULOP3.LUT UR10, UR6, 0xffff, URZ, 0xc0, !UPT ;  /* 0x0000ffff060a7892 */ /* 0x000fe2000f8ec03f */
[----:B------:R-:W-:Y:S01]  /*04a0*/  PLOP3.LUT P2, PT, PT, PT, PT, 0x80, 0x0 ;  /* 0x000000000000781c */ /* 0x000fe20003f4f070 */
[----:B------:R-:W-:Y:S01]  /*04b0*/  CS2R R16, SRZ ;  /* 0x0000000000107805 */ /* 0x000fe2000001ff00 */
        /* <DEDUP_REMOVED lines=16> */
[----:B------:R-:W-:Y:S01]  /*05c0*/  ULDC.64 UR12, c[0x0][0x118] ;  /* 0x00004600000c7ab9 */ /* 0x000fe20000000a00 */
        /* <DEDUP_REMOVED lines=41> */
[----:B------:R-:W-:-:S02]  /*0860*/  UMOV UR15, 0x60 ;  /* 0x00000060000f7882 */ /* 0x000fc40000000000 */
[----:B------:R-:W-:Y:S01]  /*0870*/  ISETP.NE.AND.EX P4, PT, RZ, c[0x0][0x344], PT, P4 ;  /* 0x0000d100ff007a0c */ /* 0x000fe20003f85340 */
[----:B------:R-:W-:Y:S02]  /*0880*/  ULDC.64 UR8, c[0x0][0x1e0] ;  /* 0x0000780000087ab9 */ /* 0x000fe40000000a00 */
[----:B------:R-:W-:Y:S02]  /*0890*/  ULDC.64 UR6, c[0x0][0x1b8] ;  /* 0x00006e0000067ab9 */ /* 0x000fe40000000a00 */
[----:B------:R-:W-:-:S08]  /*08a0*/  ULDC.64 UR4, c[0x0][0x208] ;  /* 0x0000820000047ab9 */ /* 0x000fd00000000a00 */
[----:B------:R-:W-:-:S04]  /*08b0*/  @P4 IMAD.MOV.U32 R0, RZ, RZ, 0x4 ;  /* 0x00000004ff004424 */ /* 0x000fc800078e00ff */
[----:B------:R-:W-:-:S05]  /*08c0*/  @P4 IMAD.WIDE R2, R34, R0, c[0x0][0x340] ;  /* 0x0000d00022024625 */ /* 0x000fca00078e0200 */
[----:B------:R2:W3:Y:S01]  /*08d0*/  @P4 LDG.E R16, [R2.64] ;  /* 0x0000000c02104981 */ /* 0x0004e2000c1e1900 */
[----:B------:R-:W-:Y:S01]  /*08e0*/  SHF.R.S32.HI R33, RZ, 0x1f, R160 ;  /* 0x0000001fff217819 */ /* 0x000fe200000114a0 */
[----:B------:R-:W-:Y:S01]  /*08f0*/  IMAD.MOV.U32 R11, RZ, RZ, c[0x0][0x2c4] ;  /* 0x0000b100ff0b7624 */ /* 0x000fe200078e00ff */
[----:B------:R-:W-:Y:S01]  /*0900*/  UIMAD.WIDE.U32 UR20, UR15, UR8, URZ ;  /* 0x000000080f1472a5 */ /* 0x000fe2000f8e003f */
[----:B------:R-:W-:Y:S01]  /*0910*/  SHF.R.S32.HI R19, RZ, 0x1f, R34 ;  /* 0x0000001fff137819 */ /* 0x000fe20000011422 */
[----:B------:R-:W-:Y:S01]  /*0920*/  USHF.R.S32.HI UR8, URZ, 0x1f, UR11 ;  /* 0x0000001f3f087899 */ /* 0x000fe2000801140b */
[-C--:B------:R-:W-:Y:S01]  /*0930*/  LEA.HI R32, R33, R160.reuse, RZ, 0x3 ;  /* 0x000000a021207211 */ /* 0x080fe200078f18ff */
[----:B------:R-:W-:Y:S01]  /*0940*/  UIMAD.WIDE.U32 UR18, UR15, UR4, URZ ;  /* 0x000000040f1272a5 */ /* 0x000fe2000f8e003f */
[C---:B------:R-:W-:Y:S01]  /*0950*/  ISETP.NE.AND P0, PT, R11.reuse, 0x1, PT ;  /* 0x000000010b00780c */ /* 0x040fe20003f05270 */
[----:B------:R-:W-:Y:S01]  /*0960*/  UIMAD UR16, UR8, UR6, URZ ;  /* 0x00000006081072a4 */ /* 0x000fe2000f8e023f */
[----:B------:R-:W-:Y:S01]  /*0970*/  LOP3.LUT R0, R32, 0xfffffff8, RZ, 0xc0, !PT ;  /* 0xfffffff820007812 */ /* 0x000fe200078ec0ff */
[----:B------:R-:W-:Y:S01]  /*0980*/  UIMAD.WIDE.U32 UR22, UR11, UR6, URZ ;  /* 0x000000060b1672a5 */ /* 0x000fe2000f8e003f */
[----:B------:R-:W-:Y:S01]  /*0990*/  SHF.R.S32.HI R13, RZ, 0x3, R32 ;  /* 0x00000003ff0d7819 */ /* 0x000fe20000011420 */
[----:B------:R-:W-:Y:S01]  /*09a0*/  IMAD R11, R11, c[0x0][0x168], RZ ;  /* 0x00005a000b0b7a24 */ /* 0x000fe200078e02ff */
[----:B------:R-:W-:Y:S01]  /*09b0*/  UIMAD UR6, UR11, UR7, UR16 ;  /* 0x000000070b0672a4 */ /* 0x000fe2000f8e0210 */
[----:B------:R-:W-:Y:S01]  /*09c0*/  IMAD.IADD R26, R160, 0x1, -R0 ;  /* 0x00000001a01a7824 */ /* 0x000fe200078e0a00 */
[-C--:B------:R-:W-:Y:S01]  /*09d0*/  LEA.HI R10, R33, R160.reuse, RZ, 0x4 ;  /* 0x000000a0210a7211 */ /* 0x080fe200078f20ff */
[--C-:B-1----:R-:W-:Y:S01]  /*09e0*/  IMAD R7, R8, 0x80, R13.reuse ;  /* 0x0000008008077824 */ /* 0x102fe200078e020d */
[----:B------:R-:W-:Y:S01]  /*09f0*/  UIADD3 UR6, UR23, UR6, URZ ;  /* 0x0000000617067290 */ /* 0x000fe2000fffe03f */
[--C-:B------:R-:W-:Y:S01]  /*0a00*/  IMAD R0, R26, 0x20, R13.reuse ;  /* 0x000000201a007824 */ /* 0x100fe200078e020d */
[----:B------:R-:W-:Y:S01]  /*0a10*/  SHF.R.S32.HI R9, RZ, 0x4, R10 ;  /* 0x00000004ff097819 */ /* 0x000fe2000001140a */
[----:B------:R-:W-:Y:S01]  /*0a20*/  UIMAD UR16, UR14, -0x60, UR15 ;  /* 0xffffffa00e1078a4 */ /* 0x000fe2000f8e020f */
[C---:B------:R-:W-:Y:S01]  /*0a30*/  IADD3 R5, R7.reuse, 0x20, RZ ;  /* 0x0000002007057810 */ /* 0x040fe20007ffe0ff */
[----:B------:R-:W-:Y:S01]  /*0a40*/  IMAD R8, R8, 0x80, R0 ;  /* 0x0000008008087824 */ /* 0x000fe200078e0200 */
[----:B------:R-:W-:Y:S01]  /*0a50*/  IADD3 R4, R7, 0x40, RZ ;  /* 0x0000004007047810 */ /* 0x000fe20007ffe0ff */
[----:B--2---:R-:W-:Y:S01]  /*0a60*/  IMAD.U32 R2, RZ, RZ, UR20 ;  /* 0x00000014ff027e24 */ /* 0x004fe2000f8e00ff */
[-C--:B------:R-:W-:Y:S01]  /*0a70*/  ISETP.GE.AND P5, PT, R5, R11.reuse, PT ;  /* 0x0000000b0500720c */ /* 0x080fe20003fa6270 */
[----:B------:R-:W-:Y:S01]  /*0a80*/  @P0 IMAD.HI.U32 R5, R8, c[0x0][0x2c8], RZ ;  /* 0x0000b20008050a27 */ /* 0x000fe200078e00ff */
[----:B------:R-:W-:Y:S01]  /*0a90*/  BAR.SYNC.DEFER_BLOCKING 0x0 ;  /* 0x0000000000007b1d */ /* 0x000fe20000010000 */
[----:B------:R-:W-:Y:S01]  /*0aa0*/  ISETP.GE.AND P1, PT, R4, R11, PT ;  /* 0x0000000b0400720c */ /* 0x000fe20003f26270 */
[----:B------:R-:W-:Y:S01]  /*0ab0*/  UIMAD UR9, UR15, UR9, URZ ;  /* 0x000000090f0972a4 */ /* 0x000fe2000f8e023f */
[----:B------:R-:W-:Y:S01]  /*0ac0*/  IMAD.MOV.U32 R31, RZ, RZ, R2 ;  /* 0x000000ffff1f7224 */ /* 0x000fe200078e0002 */
[----:B------:R-:W-:Y:S01]  /*0ad0*/  SHF.R.S32.HI R14, RZ, 0x1f, R13 ;  /* 0x0000001fff0e7819 */ /* 0x000fe2000001140d */
[----:B------:R-:W-:Y:S01]  /*0ae0*/  IMAD.U32 R2, RZ, RZ, UR18 ;  /* 0x00000012ff027e24 */ /* 0x000fe2000f8e00ff */
[----:B------:R-:W-:Y:S01]  /*0af0*/  UIADD3 UR9, UR21, UR9, URZ ;  /* 0x0000000915097290 */ /* 0x000fe2000fffe03f */
[----:B------:R-:W-:Y:S01]  /*0b00*/  IMAD.U32 R3, RZ, RZ, UR21 ;  /* 0x00000015ff037e24 */ /* 0x000fe2000f8e00ff */
[----:B------:R-:W-:Y:S01]  /*0b10*/  LEA.HI R112, R33, R160, RZ, 0x5 ;  /* 0x000000a021707211 */ /* 0x000fe200078f28ff */
[----:B------:R-:W-:-:S02]  /*0b20*/  IMAD.U32 R3, RZ, RZ, UR19 ;  /* 0x00000013ff037e24 */ /* 0x000fc4000f8e00ff */
[----:B------:R-:W-:Y:S02]  /*0b30*/  IMAD.MOV.U32 R36, RZ, RZ, R2 ;  /* 0x000000ffff247224 */ /* 0x000fe400078e0002 */
[----:B------:R-:W-:Y:S02]  /*0b40*/  IMAD.U32 R3, RZ, RZ, UR23 ;  /* 0x00000017ff037e24 */ /* 0x000fe4000f8e00ff */
[----:B------:R-:W-:Y:S01]  /*0b50*/  IMAD.MOV.U32 R0, RZ, RZ, R8 ;  /* 0x000000ffff007224 */ /* 0x000fe200078e0008 */
[----:B------:R-:W-:Y:S01]  /*0b60*/  @P0 SHF.R.U32.HI R0, RZ, c[0x0][0x2cc], R5 ;  /* 0x0000b300ff000a19 */ /* 0x000fe20000011605 */
[----:B------:R-:W-:Y:S01]  /*0b70*/  IMAD.U32 R2, RZ, RZ, UR22 ;  /* 0x00000016ff027e24 */ /* 0x000fe2000f8e00ff */
[----:B------:R-:W-:Y:S01]  /*0b80*/  ISETP.GE.AND P0, PT, R7, R11, PT ;  /* 0x0000000b0700720c */ /* 0x000fe20003f06270 */
[----:B------:R-:W-:Y:S01]  /*0b90*/  IMAD.U32 R3, RZ, RZ, UR6 ;  /* 0x00000006ff037e24 */ /* 0x000fe2000f8e00ff */
[----:B------:R-:W-:Y:S01]  /*0ba0*/  SHF.R.S32.HI R6, RZ, 0x1f, R0 ;  /* 0x0000001fff067819 */ /* 0x000fe20000011400 */
[----:B------:R-:W-:Y:S01]  /*0bb0*/  IMAD R4, R19, c[0x0][0x1c0], RZ ;  /* 0x0000700013047a24 */ /* 0x000fe200078e02ff */
[----:B------:R-:W-:Y:S01]  /*0bc0*/  IADD3 R7, R7, 0x60, RZ ;  /* 0x0000006007077810 */ /* 0x000fe20007ffe0ff */
[----:B------:R-:W-:Y:S01]  /*0bd0*/  IMAD.WIDE.U32 R2, R34, c[0x0][0x1c0], R2 ;  /* 0x0000700022027a25 */ /* 0x000fe200078e0002 */
[----:B------:R-:W-:-:S02]  /*0be0*/  ULDC.64 UR6, c[0x0][0x1e8] ;  /* 0x00007a0000067ab9 */ /* 0x000fc40000000a00 */
[----:B------:R-:W-:Y:S01]  /*0bf0*/  ISETP.GE.AND P2, PT, R7, R11, PT ;  /* 0x0000000b0700720c */ /* 0x000fe20003f46270 */
[----:B------:R-:W-:Y:S01]  /*0c00*/  IMAD R4, R34, c[0x0][0x1c4], R4 ;  /* 0x0000710022047a24 */ /* 0x000fe200078e0204 */
[----:B------:R-:W-:Y:S01]  /*0c10*/  LEA.HI R7, R10, R9, RZ, 0x1 ;  /* 0x000000090a077211 */ /* 0x000fe200078f08ff */
[----:B------:R-:W-:Y:S01]  /*0c20*/  IMAD R6, R6, c[0x0][0x1b0], RZ ;  /* 0x00006c0006067a24 */ /* 0x000fe200078e02ff */
[----:B------:R-:W-:Y:S01]  /*0c30*/  LOP3.LUT R10, R10, 0xfffffff0, RZ, 0xc0, !PT ;  /* 0xfffffff00a0a7812 */ /* 0x000fe200078ec0ff */
[----:B------:R-:W-:Y:S01]  /*0c40*/  IMAD.IADD R5, R3, 0x1, R4 ;  /* 0x0000000103057824 */ /* 0x000fe200078e0204 */
[----:B------:R-:W-:Y:S01]  /*0c50*/  LOP3.LUT R7, R7, 0xfffffffe, RZ, 0xc0, !PT ;  /* 0xfffffffe07077812 */ /* 0x000fe200078ec0ff */
[----:B------:R-:W-:Y:S01]  /*0c60*/  IMAD.MOV.U32 R4, RZ, RZ, R2 ;  /* 0x000000ffff047224 */ /* 0x000fe200078e0002 */
[----:B------:R-:W-:Y:S01]  /*0c70*/  UIMAD UR6, UR8, UR6, URZ ;  /* 0x00000006080672a4 */ /* 0x000fe2000f8e023f */
[C---:B------:R-:W-:Y:S02]  /*0c80*/  IMAD R6, R0.reuse, c[0x0][0x1b4], R6 ;  /* 0x00006d0000067a24 */ /* 0x040fe400078e0206 */
[----:B------:R-:W-:Y:S01]  /*0c90*/  IMAD.WIDE.U32 R4, R0, c[0x0][0x1b0], R4 ;  /* 0x00006c0000047a25 */ /* 0x000fe200078e0004 */
[----:B------:R-:W-:-:S03]  /*0ca0*/  UIMAD UR6, UR11, UR7, UR6 ;  /* 0x000000070b0672a4 */ /* 0x000fc6000f8e0206 */
[----:B------:R-:W-:Y:S02]  /*0cb0*/  IMAD.MOV R0, RZ, RZ, -R0 ;  /* 0x000000ffff007224 */ /* 0x000fe400078e0a00 */
[----:B------:R-:W-:Y:S02]  /*0cc0*/  IMAD.SHL.U32 R3, R13, 0x40, RZ ;  /* 0x000000400d037824 */ /* 0x000fe400078e00ff */
[----:B------:R-:W-:Y:S02]  /*0cd0*/  IMAD R0, R0, c[0x0][0x2c4], R8 ;  /* 0x0000b10000007a24 */ /* 0x000fe400078e0208 */
[----:B------:R-:W-:Y:S01]  /*0ce0*/  IMAD.SHL.U32 R2, R26, 0x8, RZ ;  /* 0x000000081a027824 */ /* 0x000fe200078e00ff */
[----:B------:R-:W-:Y:S01]  /*0cf0*/  LOP3.LUT R3, R3, 0x1c0, RZ, 0xc0, !PT ;  /* 0x000001c003037812 */ /* 0x000fe200078ec0ff */
[----:B------:R-:W-:Y:S01]  /*0d00*/  IMAD.IADD R5, R5, 0x1, R6 ;  /* 0x0000000105057824 */ /* 0x000fe200078e0206 */
[----:B------:R-:W-:Y:S01]  /*0d10*/  SHF.R.S32.HI R6, RZ, 0x1f, R0 ;  /* 0x0000001fff067819 */ /* 0x000fe20000011400 */
[----:B------:R-:W-:Y:S01]  /*0d20*/  IMAD.IADD R30, R9, 0x1, -R7 ;  /* 0x00000001091e7824 */ /* 0x000fe200078e0a07 */
[----:B------:R-:W-:Y:S01]  /*0d30*/  SHF.R.U32.HI R7, RZ, 0x3, R3 ;  /* 0x00000003ff077819 */ /* 0x000fe20000011603 */
[----:B------:R-:W-:Y:S01]  /*0d40*/  IMAD R11, R14, c[0x0][0x1e0], RZ ;  /* 0x000078000e0b7a24 */ /* 0x000fe200078e02ff */
[----:B------:R-:W-:Y:S01]  /*0d50*/  LOP3.LUT R3, R3, 0x38, R2, 0xf8, !PT ;  /* 0x0000003803037812 */ /* 0x000fe200078ef802 */
[----:B------:R-:W-:Y:S01]  /*0d60*/  IMAD R6, R6, c[0x0][0x1a8], RZ ;  /* 0x00006a0006067a24 */ /* 0x000fe200078e02ff */
[----:B------:R-:W-:Y:S01]  /*0d70*/  IADD3 R28, R2, 0x40, RZ ;  /* 0x00000040021c7810 */ /* 0x000fe20007ffe0ff */
[----:B------:R-:W-:Y:S01]  /*0d80*/  IMAD.WIDE.U32 R4, R0, c[0x0][0x1a8], R4 ;  /* 0x00006a0000047a25 */ /* 0x000fe200078e0004 */
[----:B------:R-:W-:-:S02]  /*0d90*/  LOP3.LUT R15, R3, R7, RZ, 0x3c, !PT ;  /* 0x00000007030f7212 */ /* 0x000fc400078e3cff */
[----:B------:R-:W-:Y:S01]  /*0da0*/  SHF.R.S32.HI R3, RZ, 0x1f, R2 ;  /* 0x0000001fff037819 */ /* 0x000fe20000011402 */
[----:B------:R-:W-:Y:S01]  /*0db0*/  IMAD R12, R0, c[0x0][0x1ac], R6 ;  /* 0x00006b00000c7a24 */ /* 0x000fe200078e0206 */
[----:B------:R-:W-:Y:S01]  /*0dc0*/  LEA R18, P3, R4, c[0x0][0x160], 0x1 ;  /* 0x0000580004127a11 */ /* 0x000fe200078608ff */
[----:B------:R-:W-:Y:S01]  /*0dd0*/  IMAD.U32 R7, RZ, RZ, UR16 ;  /* 0x00000010ff077e24 */ /* 0x000fe2000f8e00ff */
[C---:B------:R-:W-:Y:S01]  /*0de0*/  IADD3 R29, R2.reuse, 0x80, RZ ;  /* 0x00000080021d7810 */ /* 0x040fe20007ffe0ff */
[C---:B------:R-:W-:Y:S01]  /*0df0*/  IMAD R11, R13.reuse, c[0x0][0x1e4], R11 ;  /* 0x000079000d0b7a24 */ /* 0x040fe200078e020b */
[----:B------:R-:W-:Y:S01]  /*0e00*/  ISETP.GE.AND P6, PT, R2, c[0x0][0x198], PT ;  /* 0x0000660002007a0c */ /* 0x000fe20003fc6270 */
[----:B------:R-:W-:Y:S01]  /*0e10*/  IMAD.WIDE.U32 R8, R13, c[0x0][0x1e0], R2 ;  /* 0x000078000d087a25 */ /* 0x000fe200078e0002 */
[----:B------:R-:W-:-:S03]  /*0e20*/  IADD3 R22, R7, c[0x0][0x1d0], -R13 ;  /* 0x0000740007167a10 */ /* 0x000fc60007ffe80d */
[----:B------:R-:W-:Y:S02]  /*0e30*/  IMAD R6, R14, c[0x0][0x208], RZ ;  /* 0x000082000e067a24 */ /* 0x000fe400078e02ff */
[----:B------:R-:W-:Y:S01]  /*0e40*/  IMAD.IADD R5, R5, 0x1, R12 ;  /* 0x0000000105057824 */ /* 0x000fe200078e020c */
[----:B------:R-:W-:Y:S01]  /*0e50*/  LEA.HI R12, R33, R160, RZ, 0x6 ;  /* 0x000000a0210c7211 */ /* 0x000fe200078f30ff */
[----:B------:R-:W-:Y:S02]  /*0e60*/  IMAD.IADD R0, R160, 0x1, -R10 ;  /* 0x00000001a0007824 */ /* 0x000fe400078e0a0a */
[----:B------:R-:W-:Y:S01]  /*0e70*/  IMAD.IADD R9, R9, 0x1, R11 ;  /* 0x0000000109097824 */ /* 0x000fe200078e020b */
[----:B------:R-:W-:Y:S01]  /*0e80*/  LEA.HI.X R17, R4, c[0x0][0x164], R5, 0x1, P3 ;  /* 0x0000590004117a11 */ /* 0x000fe200018f0c05 */
[C---:B------:R-:W-:Y:S01]  /*0e90*/  IMAD R7, R13.reuse, c[0x0][0x20c], R6 ;  /* 0x000083000d077a24 */ /* 0x040fe200078e0206 */
[----:B------:R-:W-:Y:S01]  /*0ea0*/  SHF.R.S32.HI R5, RZ, 0x1f, R0 ;  /* 0x0000001fff057819 */ /* 0x000fe20000011400 */
[----:B------:R-:W-:Y:S01]  /*0eb0*/  IMAD.WIDE.U32 R10, R13, c[0x0][0x208], R2 ;  /* 0x000082000d0a7a25 */ /* 0x000fe200078e0002 */
[----:B------:R-:W-:Y:S01]  /*0ec0*/  SHFL.IDX PT, R6, R18, RZ, 0x181f ;  /* 0x00181fff12067589 */ /* 0x000fe200000e0000 */
[----:B------:R-:W-:-:S02]  /*0ed0*/  ISETP.GE.AND P3, PT, R28, c[0x0][0x198], PT ;  /* 0x000066001c007a0c */ /* 0x000fc40003f66270 */
[----:B------:R-:W-:Y:S01]  /*0ee0*/  IMAD.IADD R11, R11, 0x1, R7 ;  /* 0x000000010b0b7824 */ /* 0x000fe200078e0207 */
[----:B------:R-:W-:Y:S01]  /*0ef0*/  LEA.HI R27, R5, R0, RZ, 0x3 ;  /* 0x00000000051b7211 */ /* 0x000fe200078f18ff */
[----:B------:R-:W1:Y:S01]  /*0f00*/  SHFL.IDX PT, R7, R17, RZ, 0x181f ;  /* 0x00181fff11077589 */ /* 0x000e6200000e0000 */
[----:B------:R-:W-:Y:S02]  /*0f10*/  IMAD.U32 R4, RZ, RZ, UR11 ;  /* 0x0000000bff047e24 */ /* 0x000fe4000f8e00ff */
[----:B------:R-:W-:Y:S01]  /*0f20*/  LOP3.LUT R5, R27, 0xfffffff8, RZ, 0xc0, !PT ;  /* 0xfffffff81b057812 */ /* 0x000fe200078ec0ff */
[----:B------:R-:W-:Y:S02]  /*0f30*/  IMAD.SHL.U32 R12, R12, 0x8, RZ ;  /* 0x000000080c0c7824 */ /* 0x000fe400078e00ff */
[----:B------:R-:W-:-:S03]  /*0f40*/  IMAD.WIDE.U32 R8, R4, c[0x0][0x1e8], R8 ;  /* 0x00007a0004087a25 */ /* 0x000fc600078e0008 */
[----:B------:R-:W-:Y:S01]  /*0f50*/  LOP3.LUT R35, R15, 0xfffffe00, R12, 0xf8, !PT ;  /* 0xfffffe000f237812 */ /* 0x000fe200078ef80c */
[----:B------:R-:W-:Y:S01]  /*0f60*/  IMAD.IADD R23, R0, 0x1, -R5 ;  /* 0x0000000100177824 */ /* 0x000fe200078e0a05 */
[----:B------:R-:W-:Y:S01]  /*0f70*/  IADD3 R21, R9, UR6, RZ ;  /* 0x0000000609157c10 */ /* 0x000fe2000fffe0ff */
[----:B------:R-:W-:Y:S01]  /*0f80*/  IMAD.U32 R0, RZ, RZ, UR11 ;  /* 0x0000000bff007e24 */ /* 0x000fe2000f8e00ff */
[----:B------:R-:W-:Y:S01]  /*0f90*/  SHFL.IDX PT, R9, R17, 0x1, 0x181f ;  /* 0x00381f0011097f89 */ /* 0x000fe200000e0000 */
[----:B------:R-:W-:Y:S01]  /*0fa0*/  IMAD.MOV.U32 R20, RZ, RZ, R8 ;  /* 0x000000ffff147224 */ /* 0x000fe200078e0008 */
[----:B------:R-:W-:Y:S01]  /*0fb0*/  @!P0 SHF.R.S32.HI R8, RZ, 0x1f, R28 ;  /* 0x0000001fff088819 */ /* 0x000fe2000001141c */
[----:B------:R-:W-:Y:S01]  /*0fc0*/  IMAD.WIDE.U32 R24, R0, c[0x0][0x210], R10 ;  /* 0x0000840000187a25 */ /* 0x000fe200078e000a */
[----:B------:R-:W-:Y:S01]  /*0fd0*/  @!P0 SHF.R.S32.HI R0, RZ, 0x1f, R29 ;  /* 0x0000001fff008819 */ /* 0x000fe2000001141d */
[----:B------:R-:W-:Y:S01]  /*0fe0*/  ULDC.64 UR6, c[0x0][0x210] ;  /* 0x0000840000067ab9 */ /* 0x000fe20000000a00 */
[----:B------:R-:W-:Y:S01]  /*0ff0*/  @!P0 LEA.HI R8, R8, R28, RZ, 0x3 ;  /* 0x0000001c08088211 */ /* 0x000fe200078f18ff */
[----:B------:R-:W-:Y:S01]  /*1000*/  IMAD.SHL.U32 R37, R35, 0x2, RZ ;  /* 0x0000000223257824 */ /* 0x000fe200078e00ff */
[----:B------:R-:W-:Y:S01]  /*1010*/  @!P0 LEA.HI R0, R0, R29, RZ, 0x3 ;  /* 0x0000001d00008211 */ /* 0x000fe200078f18ff */
[----:B------:R-:W-:Y:S01]  /*1020*/  UIMAD UR8, UR8, UR6, URZ ;  /* 0x00000006080872a4 */ /* 0x000fe2000f8e023f */
[----:B------:R-:W-:Y:S01]  /*1030*/  @!P0 LOP3.LUT R14, R8, 0xfffffff8, RZ, 0xc0, !PT ;  /* 0xfffffff8080e8812 */ /* 0x000fe200078ec0ff */
[----:B------:R-:W-:Y:S01]  /*1040*/  UIADD3 UR6, UR14, -0x1, URZ ;  /* 0xffffffff0e067890 */ /* 0x000fe2000fffe03f */
[----:B------:R-:W-:Y:S01]  /*1050*/  @!P0 LOP3.LUT R0, R0, 0xfffffff8, RZ, 0xc0, !PT ;  /* 0xfffffff800008812 */ /* 0x000fe200078ec0ff */
[----:B------:R-:W2:Y:S01]  /*1060*/  SHFL.IDX PT, R8, R18, 0x1, 0x181f ;  /* 0x00381f0012087f89 */ /* 0x000ea200000e0000 */
[----:B------:R-:W-:Y:S01]  /*1070*/  UIMAD UR8, UR11, UR7, UR8 ;  /* 0x000000070b0872a4 */ /* 0x000fe2000f8e0208 */
[--C-:B-1----:R-:W-:Y:S01]  /*1080*/  @!P0 IMAD.WIDE R14, R14, 0x2, R6.reuse ;  /* 0x000000020e0e8825 */ /* 0x102fe200078e0206 */
[----:B------:R-:W-:Y:S01]  /*1090*/  USHF.R.S32.HI UR7, URZ, 0x1f, UR6 ;  /* 0x0000001f3f077899 */ /* 0x000fe20008011406 */
[----:B------:R1:W-:Y:S01]  /*10a0*/  STL [R1+0x30], R35 ;  /* 0x0000302301007387 */ /* 0x0003e20000100800 */
[----:B------:R-:W-:Y:S01]  /*10b0*/  UIMAD UR17, UR9, UR6, URZ ;  /* 0x00000006091172a4 */ /* 0x000fe2000f8e023f */
[----:B------:R-:W-:Y:S01]  /*10c0*/  @!P0 IMAD.WIDE R12, R0, 0x2, R6 ;  /* 0x00000002000c8825 */ /* 0x000fe200078e0206 */
[----:B------:R-:W-:Y:S01]  /*10d0*/  @!P5 SHF.R.S32.HI R0, RZ, 0x1f, R29 ;  /* 0x0000001fff00d819 */ /* 0x000fe2000001141d */
[----:B------:R-:W-:Y:S01]  /*10e0*/  STL [R1], R37 ;  /* 0x0000002501007387 */ /* 0x000fe20000100800 */
[----:B------:R-:W-:-:S02]  /*10f0*/  UIMAD UR17, UR7, UR20, UR17 ;  /* 0x00000014071172a4 */ /* 0x000fc4000f8e0211 */
[----:B------:R-:W-:Y:S01]  /*1100*/  UISETP.GT.AND UP0, UPT, UR6, UR10, UPT ;  /* 0x0000000a0600728c */ /* 0x000fe2000bf04270 */
[----:B-1----:R-:W-:Y:S01]  /*1110*/  IMAD.MOV.U32 R35, RZ, RZ, c[0x0][0x1e4] ;  /* 0x00007900ff237624 */ /* 0x002fe200078e00ff */
[--C-:B---3--:R-:W-:Y:S01]  /*1120*/  @P4 SHF.R.S32.HI R5, RZ, 0x1f, R16.reuse ;  /* 0x0000001fff054819 */ /* 0x108fe20000011410 */
[----:B------:R-:W-:Y:S02]  /*1130*/  @P4 IMAD.MOV.U32 R4, RZ, RZ, R16 ;  /* 0x000000ffff044224 */ /* 0x000fe400078e0010 */
[----:B------:R-:W-:Y:S02]  /*1140*/  @!P4 IMAD.MOV.U32 R4, RZ, RZ, R34 ;  /* 0x000000ffff04c224 */ /* 0x000fe400078e0022 */
[----:B------:R-:W-:Y:S01]  /*1150*/  @!P4 IMAD.MOV.U32 R5, RZ, RZ, R19 ;  /* 0x000000ffff05c224 */ /* 0x000fe200078e0013 */
[----:B------:R-:W-:Y:S01]  /*1160*/  @!P0 LEA R10, P4, R2, R6, 0x1 ;  /* 0x00000006020a8211 */ /* 0x000fe200078808ff */
[----:B------:R-:W-:Y:S01]  /*1170*/  IMAD.WIDE.U32 R20, R4, c[0x0][0x1f0], R20 ;  /* 0x00007c0004147a25 */ /* 0x000fe200078e0014 */
[----:B------:R-:W-:Y:S02]  /*1180*/  SHFL.IDX PT, R6, R18, 0x2, 0x181f ;  /* 0x00581f0012067f89 */ /* 0x000fe400000e0000 */
[----:B------:R-:W-:Y:S01]  /*1190*/  @!P0 LEA.HI.X R11, R2, R7, R3, 0x1, P4 ;  /* 0x00000007020b8211 */ /* 0x000fe200020f0c03 */
[----:B------:R-:W-:Y:S01]  /*11a0*/  IMAD.MOV.U32 R40, RZ, RZ, R20 ;  /* 0x000000ffff287224 */ /* 0x000fe200078e0014 */
[----:B------:R-:W-:Y:S01]  /*11b0*/  ISETP.GE.AND P4, PT, R29, c[0x0][0x198], PT ;  /* 0x000066001d007a0c */ /* 0x000fe20003f86270 */
[----:B------:R-:W1:Y:S01]  /*11c0*/  SHFL.IDX PT, R7, R17, 0x2, 0x181f ;  /* 0x00581f0011077f89 */ /* 0x000e6200000e0000 */
[----:B------:R-:W-:-:S03]  /*11d0*/  IMAD.MOV.U32 R34, RZ, RZ, c[0x0][0x1e0] ;  /* 0x00007800ff227624 */ /* 0x000fc600078e00ff */
[----:B------:R3:W-:Y:S04]  /*11e0*/  @!P0 LDGSTS.E.BYPASS.LTC128B.128 [R37+0x100], [R10.64], !P6 ;  /* 0x001000000a258fae */ /* 0x0007e8000f101d4c */
[----:B------:R4:W-:Y:S04]  /*11f0*/  @!P0 LDGSTS.E.BYPASS.LTC128B.128 [R37+0x4100], [R14.64], !P3 ;  /* 0x041000000e258fae */ /* 0x0009e8000d901d4c */
[----:B------:R5:W-:Y:S04]  /*1200*/  @!P0 LDGSTS.E.BYPASS.LTC128B.128 [R37+0x8100], [R12.64], !P4 ;  /* 0x081000000c258fae */ /* 0x000be8000e101d4c */
[----:B------:R-:W-:Y:S01]  /*1210*/  STL.64 [R1+0x28], R20 ;  /* 0x0000281401007387 */ /* 0x000fe20000100a00 */
[----:B---3--:R-:W-:-:S02]  /*1220*/  @!P5 SHF.R.S32.HI R10, RZ, 0x1f, R28 ;  /* 0x0000001fff0ad819 */ /* 0x008fc4000001141c */
[----:B------:R-:W-:Y:S02]  /*1230*/  @!P1 SHF.R.S32.HI R11, RZ, 0x1f, R28 ;  /* 0x0000001fff0b9819 */ /* 0x000fe4000001141c */
[-C--:B-----5:R-:W-:Y:S02]  /*1240*/  @!P5 LEA.HI R12, R10, R28.reuse, RZ, 0x3 ;  /* 0x0000001c0a0cd211 */ /* 0x0a0fe400078f18ff */
[----:B------:R-:W-:Y:S02]  /*1250*/  @!P1 SHF.R.S32.HI R13, RZ, 0x1f, R29 ;  /* 0x0000001fff0d9819 */ /* 0x000fe4000001141d */
[-C--:B------:R-:W-:Y:S02]  /*1260*/  @!P5 LEA.HI R10, R0, R29.reuse, RZ, 0x3 ;  /* 0x0000001d000ad211 */ /* 0x080fe400078f18ff */
[----:B------:R-:W-:Y:S02]  /*1270*/  @!P1 LEA.HI R0, R11, R28, RZ, 0x3 ;  /* 0x0000001c0b009211 */ /* 0x000fe400078f18ff */
[----:B------:R-:W-:-:S02]  /*1280*/  @!P1 LEA.HI R11, R13, R29, RZ, 0x3 ;  /* 0x0000001d0d0b9211 */ /* 0x000fc400078f18ff */
[----:B----4-:R-:W-:Y:S02]  /*1290*/  @!P5 LOP3.LUT R14, R10, 0xfffffff8, RZ, 0xc0, !PT ;  /* 0xfffffff80a0ed812 */ /* 0x010fe400078ec0ff */
[----:B------:R3:W4:Y:S01]  /*12a0*/  SHFL.IDX PT, R10, R18, 0x3, 0x181f ;  /* 0x00781f00120a7f89 */ /* 0x00072200000e0000 */
[----:B------:R-:W-:Y:S02]  /*12b0*/  @!P5 LOP3.LUT R16, R12, 0xfffffff8, RZ, 0xc0, !PT ;  /* 0xfffffff80c10d812 */ /* 0x000fe400078ec0ff */
[----:B------:R-:W-:Y:S01]  /*12c0*/  @!P1 LOP3.LUT R0, R0, 0xfffffff8, RZ, 0xc0, !PT ;  /* 0xfffffff800009812 */ /* 0x000fe200078ec0ff */
[----:B--2---:R-:W-:Y:S01]  /*12d0*/  @!P5 IMAD.WIDE R14, R14, 0x2, R8 ;  /* 0x000000020e0ed825 */ /* 0x004fe200078e0208 */
[----:B------:R-:W-:-:S04]  /*12e0*/  @!P5 LEA R12, P0, R2, R8, 0x1 ;  /* 0x00000008020cd211 */ /* 0x000fc800078008ff */
[----:B------:R-:W-:-:S05]  /*12f0*/  @!P5 LEA.HI.X R13, R2, R9, R3, 0x1, P0 ;  /* 0x00000009020dd211 */ /* 0x000fca00000f0c03 */
[----:B------:R2:W-:Y:S01]  /*1300*/  @!P5 LDGSTS.E.BYPASS.LTC128B.128 [R37+0x1100], [R12.64], !P6 ;  /* 0x011000000c25dfae */ /* 0x0005e2000f101d4c */
[----:B---3--:R-:W-:-:S03]  /*1310*/  @!P1 LOP3.LUT R18, R11, 0xfffffff8, RZ, 0xc0, !PT ;  /* 0xfffffff80b129812 */ /* 0x008fc600078ec0ff */
[----:B------:R3:W5:Y:S02]  /*1320*/  SHFL.IDX PT, R11, R17, 0x3, 0x181f ;  /* 0x00781f00110b7f89 */ /* 0x00076400000e0000 */
[----:B-1----:R-:W-:Y:S01]  /*1330*/  @!P1 IMAD.WIDE R18, R18, 0x2, R6 ;  /* 0x0000000212129825 */ /* 0x002fe200078e0206 */
[----:B--2---:R-:W-:-:S03]  /*1340*/  IADD3 R13, R25, UR8, RZ ;  /* 0x00000008190d7c10 */ /* 0x004fc6000fffe0ff */
[----:B------:R-:W-:Y:S01]  /*1350*/  IMAD.MOV.U32 R12, RZ, RZ, R24 ;  /* 0x000000ffff0c7224 */ /* 0x000fe200078e0018 */
[----:B------:R-:W-:-:S04]  /*1360*/  UIMAD UR8, UR15, UR5, URZ ;  /* 0x000000050f0872a4 */ /* 0x000fc8000f8e023f */
[----:B------:R-:W-:Y:S01]  /*1370*/  UIADD3 UR8, UR19, UR8, URZ ;  /* 0x0000000813087290 */ /* 0x000fe2000fffe03f */
[----:B---3--:R-:W-:-:S03]  /*1380*/  @!P5 IMAD.WIDE R16, R16, 0x2, R8 ;  /* 0x000000021010d825 */ /* 0x008fc600078e0208 */
[----:B------:R-:W-:Y:S01]  /*1390*/  UIMAD UR15, UR8, UR6, URZ ;  /* 0x00000006080f72a4 */ /* 0x000fe2000f8e023f */
[----:B------:R-:W-:Y:S01]  /*13a0*/  @!P1 IMAD.WIDE R8, R0, 0x2, R6 ;  /* 0x0000000200089825 */ /* 0x000fe200078e0206 */
[C---:B------:R-:W-:Y:S01]  /*13b0*/  @!P1 LEA R6, P0, R2.reuse, R6, 0x1 ;  /* 0x0000000602069211 */ /* 0x040fe200078008ff */
[----:B------:R1:W-:Y:S01]  /*13c0*/  @!P5 LDGSTS.E.BYPASS.LTC128B.128 [R37+0x5100], [R16.64], !P3 ;  /* 0x051000001025dfae */ /* 0x0003e2000d901d4c */
[----:B------:R-:W-:Y:S01]  /*13d0*/  UIMAD UR15, UR7, UR18, UR15 ;  /* 0x00000012070f72a4 */ /* 0x000fe2000f8e020f */
[C---:B------:R-:W-:Y:S01]  /*13e0*/  IMAD R0, R5.reuse, c[0x0][0x1f0], RZ ;  /* 0x00007c0005007a24 */ /* 0x040fe200078e02ff */
[----:B------:R-:W-:Y:S01]  /*13f0*/  @!P1 LEA.HI.X R7, R2, R7, R3, 0x1, P0 ;  /* 0x0000000702079211 */ /* 0x000fe200000f0c03 */
[----:B------:R2:W-:Y:S01]  /*1400*/  @!P5 LDGSTS.E.BYPASS.LTC128B.128 [R37+0x9100], [R14.64], !P4 ;  /* 0x091000000e25dfae */ /* 0x0005e2000e101d4c */
[----:B------:R-:W-:Y:S01]  /*1410*/  ISETP.GE.AND P5, PT, R22, 0x21, PT ;  /* 0x000000211600780c */ /* 0x000fe20003fa6270 */
[----:B------:R-:W-:Y:S02]  /*1420*/  IMAD R0, R4, c[0x0][0x1f4], R0 ;  /* 0x00007d0004007a24 */ /* 0x000fe400078e0200 */
[----:B------:R4:W-:Y:S01]  /*1430*/  @!P1 LDGSTS.E.BYPASS.LTC128B.128 [R37+0x2100], [R6.64], !P6 ;  /* 0x0210000006259fae */ /* 0x0009e2000f101d4c */
[----:B------:R-:W-:-:S02]  /*1440*/  IMAD R5, R5, c[0x0][0x218], RZ ;  /* 0x0000860005057a24 */ /* 0x000fc400078e02ff */
[----:B------:R-:W-:Y:S01]  /*1450*/  IMAD.IADD R41, R21, 0x1, R0 ;  /* 0x0000000115297824 */ /* 0x000fe200078e0200 */
[----:B------:R3:W-:Y:S01]  /*1460*/  @!P1 LDGSTS.E.BYPASS.LTC128B.128 [R37+0x6100], [R8.64], !P3 ;  /* 0x0610000008259fae */ /* 0x0007e2000d901d4c */
[C---:B------:R-:W-:Y:S02]  /*1470*/  IMAD R5, R4.reuse, c[0x0][0x21c], R5 ;  /* 0x0000870004057a24 */ /* 0x040fe400078e0205 */
[----:B------:R-:W-:Y:S01]  /*1480*/  IMAD.WIDE.U32 R20, R4, c[0x0][0x218], R12 ;  /* 0x0000860004147a25 */ /* 0x000fe200078e000c */
[----:B------:R2:W-:Y:S01]  /*1490*/  @!P1 LDGSTS.E.BYPASS.LTC128B.128 [R37+0xa100], [R18.64], !P4 ;  /* 0x0a10000012259fae */ /* 0x0005e2000e101d4c */
[----:B------:R-:W-:Y:S02]  /*14a0*/  ISETP.GE.AND P1, PT, R22, 0x41, PT ;  /* 0x000000411600780c */ /* 0x000fe40003f26270 */
[----:B------:R-:W-:Y:S01]  /*14b0*/  IMAD.IADD R39, R21, 0x1, R5 ;  /* 0x0000000115277824 */ /* 0x000fe200078e0205 */
[----:B------:R2:W-:Y:S01]  /*14c0*/  STL.64 [R1+0x10], R40 ;  /* 0x0000102801007387 */ /* 0x0005e20000100a00 */
[----:B------:R-:W-:-:S03]  /*14d0*/  IMAD.MOV.U32 R38, RZ, RZ, R20 ;  /* 0x000000ffff267224 */ /* 0x000fc600078e0014 */
[----:B------:R2:W-:Y:S01]  /*14e0*/  STL.64 [R1+0x20], R20 ;  /* 0x0000201401007387 */ /* 0x0005e20000100a00 */
[----:B-1----:R-:W-:-:S03]  /*14f0*/  IMAD.WIDE.U32 R16, R34, 0x40, RZ ;  /* 0x0000004022107825 */ /* 0x002fc600078e00ff */
[----:B------:R1:W-:Y:S01]  /*1500*/  STL.64 [R1+0x18], R38 ;  /* 0x0000182601007387 */ /* 0x0003e20000100a00 */
[----:B----4-:R-:W-:-:S04]  /*1510*/  @!P2 LEA R6, P0, R2, R10, 0x1 ;  /* 0x0000000a0206a211 */ /* 0x010fc800078008ff */
[----:B-----5:R-:W-:Y:S02]  /*1520*/  @!P2 LEA.HI.X R7, R2, R11, R3, 0x1, P0 ;  /* 0x0000000b0207a211 */ /* 0x020fe400000f0c03 */
[----:B---3--:R-:W-:Y:S02]  /*1530*/  @!P2 SHF.R.S32.HI R8, RZ, 0x1f, R28 ;  /* 0x0000001fff08a819 */ /* 0x008fe4000001141c */
[----:B------:R-:W-:Y:S01]  /*1540*/  @!P2 SHF.R.S32.HI R3, RZ, 0x1f, R29 ;  /* 0x0000001fff03a819 */ /* 0x000fe2000001141d */
[----:B------:R3:W-:Y:S01]  /*1550*/  @!P2 LDGSTS.E.BYPASS.LTC128B.128 [R37+0x3100], [R6.64], !P6 ;  /* 0x031000000625afae */ /* 0x0007e2000f101d4c */
[----:B------:R-:W-:Y:S01]  /*1560*/  ISETP.GE.AND P6, PT, R22, 0x1, PT ;  /* 0x000000011600780c */ /* 0x000fe20003fc6270 */
[----:B--2---:R-:W-:Y:S01]  /*1570*/  IMAD.SHL.U32 R19, R35, 0x40, RZ ;  /* 0x0000004023137824 */ /* 0x004fe200078e00ff */
[----:B------:R-:W-:-:S04]  /*1580*/  @!P2 LEA.HI R8, R8, R28, RZ, 0x3 ;  /* 0x0000001c0808a211 */ /* 0x000fc800078f18ff */
[----:B------:R-:W-:Y:S01]  /*1590*/  @!P2 LOP3.LUT R8, R8, 0xfffffff8, RZ, 0xc0, !PT ;  /* 0xfffffff80808a812 */ /* 0x000fe200078ec0ff */
[----:B---3--:R-:W-:-:S05]  /*15a0*/  IMAD.WIDE.U32 R6, R31, UR6, R40 ;  /* 0x000000061f067c25 */ /* 0x008fca000f8e0028 */
[----:B------:R-:W-:Y:S01]  /*15b0*/  IADD3 R0, R7, UR17, RZ ;  /* 0x0000001107007c10 */ /* 0x000fe2000fffe0ff */
[----:B------:R-:W-:Y:S01]  /*15c0*/  UMOV UR17, 0x6 ;  /* 0x0000000600117882 */ /* 0x000fe20000000000 */
[C---:B------:R-:W-:Y:S01]  /*15d0*/  @P6 LEA R14, P0, R6.reuse, c[0x0][0x1c8], 0x1 ;  /* 0x00007200060e6a11 */ /* 0x040fe200078008ff */
[----:B------:R-:W-:Y:S01]  /*15e0*/  USHF.L.U64.HI UR17, UR4, UR17, UR5 ;  /* 0x0000001104117299 */ /* 0x000fe20008010205 */
[----:B------:R-:W-:Y:S02]  /*15f0*/  @!P2 LEA.HI R7, R3, R29, RZ, 0x3 ;  /* 0x0000001d0307a211 */ /* 0x000fe400078f18ff */
[----:B------:R-:W-:Y:S02]  /*1600*/  @P6 LEA.HI.X R15, R6, c[0x0][0x1cc], R0, 0x1, P0 ;  /* 0x00007300060f6a11 */ /* 0x000fe400000f0c00 */
[----:B------:R-:W-:Y:S02]  /*1610*/  @P5 LEA R3, P0, R34, R6, 0x5 ;  /* 0x0000000622035211 */ /* 0x000fe400078028ff */
[----:B------:R-:W-:-:S02]  /*1620*/  @!P2 LOP3.LUT R9, R7, 0xfffffff8, RZ, 0xc0, !PT ;  /* 0xfffffff80709a812 */ /* 0x000fc400078ec0ff */
[----:B------:R-:W-:Y:S02]  /*1630*/  @P5 LEA.HI.X R18, R34, R0, R35, 0x5, P0 ;  /* 0x0000000022125211 */ /* 0x000fe400000f2c23 */
[----:B------:R-:W-:Y:S01]  /*1640*/  @P1 IADD3 R16, P0, R6, R16, RZ ;  /* 0x0000001006101210 */ /* 0x000fe20007f1e0ff */
[----:B------:R-:W-:-:S03]  /*1650*/  @!P2 IMAD.WIDE R6, R8, 0x2, R10 ;  /* 0x000000020806a825 */ /* 0x000fc600078e020a */
[----:B------:R-:W-:Y:S01]  /*1660*/  @P1 IADD3.X R17, R0, R17, R19, P0, !PT ;  /* 0x0000001100111210 */ /* 0x000fe200007fe413 */
[----:B------:R-:W-:Y:S01]  /*1670*/  @!P2 IMAD.WIDE R10, R9, 0x2, R10 ;  /* 0x00000002090aa825 */ /* 0x000fe200078e020a */
[----:B------:R2:W-:Y:S01]  /*1680*/  @!P2 LDGSTS.E.BYPASS.LTC128B.128 [R37+0x7100], [R6.64], !P3 ;  /* 0x071000000625afae */ /* 0x0005e2000d901d4c */
[----:B------:R-:W-:Y:S02]  /*1690*/  ISETP.GE.AND P3, PT, R28, c[0x0][0x1d4], PT ;  /* 0x000075001c007a0c */ /* 0x000fe40003f66270 */
[----:B------:R-:W-:Y:S01]  /*16a0*/  @P5 LEA R8, P0, R3, c[0x0][0x1c8], 0x1 ;  /* 0x0000720003085a11 */ /* 0x000fe200078008ff */
[----:B------:R3:W-:Y:S01]  /*16b0*/  @!P2 LDGSTS.E.BYPASS.LTC128B.128 [R37+0xb100], [R10.64], !P4 ;  /* 0x0b1000000a25afae */ /* 0x0007e2000e101d4c */
[----:B------:R-:W-:Y:S01]  /*16c0*/  ISETP.GE.AND P4, PT, R2, c[0x0][0x1d4], PT ;  /* 0x0000750002007a0c */ /* 0x000fe20003f86270 */
[----:B------:R-:W-:Y:S01]  /*16d0*/  IMAD.SHL.U32 R0, R23, 0x40, RZ ;  /* 0x0000004017007824 */ /* 0x000fe200078e00ff */
[----:B------:R-:W-:Y:S01]  /*16e0*/  ISETP.GE.AND P2, PT, R29, c[0x0][0x1d4], PT ;  /* 0x000075001d007a0c */ /* 0x000fe20003f46270 */
[----:B------:R-:W0:Y:S01]  /*16f0*/  LDGDEPBAR ;  /* 0x00000000000079af */ /* 0x000e220000000000 */
[----:B------:R-:W-:Y:S01]  /*1700*/  @P5 LEA.HI.X R9, R3, c[0x0][0x1cc], R18, 0x1, P0 ;  /* 0x0000730003095a11 */ /* 0x000fe200000f0c12 */
[----:B------:R-:W-:Y:S01]  /*1710*/  IMAD.SHL.U32 R3, R30, 0x8, RZ ;  /* 0x000000081e037824 */ /* 0x000fe200078e00ff */
[----:B------:R-:W-:-:S02]  /*1720*/  @P1 LEA R4, P0, R16, c[0x0][0x1c8], 0x1 ;  /* 0x0000720010041a11 */ /* 0x000fc400078008ff */
[----:B------:R-:W-:Y:S02]  /*1730*/  LOP3.LUT R0, R0, 0x1c0, RZ, 0xc0, !PT ;  /* 0x000001c000007812 */ /* 0x000fe400078ec0ff */
[----:B------:R-:W-:-:S03]  /*1740*/  @P1 LEA.HI.X R5, R16, c[0x0][0x1cc], R17, 0x1, P0 ;  /* 0x0000730010051a11 */ /* 0x000fc600000f0c11 */
[----:B------:R4:W-:Y:S04]  /*1750*/  @P6 LDGSTS.E.BYPASS.LTC128B.128 [R37+0x12100], [R14.64], !P4 ;  /* 0x121000000e256fae */ /* 0x0009e8000e101d4c */
[----:B------:R4:W-:Y:S04]  /*1760*/  @P6 LDGSTS.E.BYPASS.LTC128B.128 [R37+0x15100], [R14.64+0x80], !P3 ;  /* 0x151000800e256fae */ /* 0x0009e8000d901d4c */
[----:B------:R4:W-:Y:S01]  /*1770*/  @P6 LDGSTS.E.BYPASS.LTC128B.128 [R37+0x18100], [R14.64+0x100], !P2 ;  /* 0x181001000e256fae */ /* 0x0009e2000d101d4c */
[----:B--2---:R-:W-:Y:S01]  /*1780*/  IMAD.WIDE.U32 R6, R36, UR6, R38 ;  /* 0x0000000624067c25 */ /* 0x004fe2000f8e0026 */
[----:B------:R-:W-:-:S02]  /*1790*/  ISETP.GE.AND P6, PT, R2, c[0x0][0x1d4], PT ;  /* 0x0000750002007a0c */ /* 0x000fc40003fc6270 */
[----:B------:R2:W-:Y:S01]  /*17a0*/  @P5 LDGSTS.E.BYPASS.LTC128B.128 [R37+0x13100], [R8.64], !P4 ;  /* 0x1310000008255fae */ /* 0x0005e2000e101d4c */
[----:B---3--:R-:W-:Y:S01]  /*17b0*/  LOP3.LUT R11, R0, 0x8, R3, 0xf8, !PT ;  /* 0x00000008000b7812 */ /* 0x008fe200078ef803 */
[----:B------:R-:W-:Y:S01]  /*17c0*/  IMAD.SHL.U32 R2, R27, 0x40, RZ ;  /* 0x000000401b027824 */ /* 0x000fe200078e00ff */
[----:B------:R-:W-:Y:S01]  /*17d0*/  SHF.R.U32.HI R3, RZ, 0x3, R0 ;  /* 0x00000003ff037819 */ /* 0x000fe20000011600 */
[----:B------:R2:W-:Y:S01]  /*17e0*/  @P5 LDGSTS.E.BYPASS.LTC128B.128 [R37+0x16100], [R8.64+0x80], !P3 ;  /* 0x1610008008255fae */ /* 0x0005e2000d901d4c */
[----:B------:R-:W-:Y:S01]  /*17f0*/  IADD3 R0, R7, UR15, RZ ;  /* 0x0000000f07007c10 */ /* 0x000fe2000fffe0ff */
[----:B------:R-:W-:Y:S01]  /*1800*/  USHF.L.U32 UR15, UR4, 0x6, URZ ;  /* 0x00000006040f7899 */ /* 0x000fe2000800063f */
[C---:B------:R-:W-:Y:S01]  /*1810*/  LEA R10, P0, R6.reuse, c[0x0][0x1f8], 0x1 ;  /* 0x00007e00060a7a11 */ /* 0x040fe200078008ff */
[----:B------:R2:W-:Y:S01]  /*1820*/  @P5 LDGSTS.E.BYPASS.LTC128B.128 [R37+0x19100], [R8.64+0x100], !P2 ;  /* 0x1910010008255fae */ /* 0x0005e2000d101d4c */
[----:B------:R-:W-:Y:S02]  /*1830*/  LOP3.LUT R3, R11, R3, RZ, 0x3c, !PT ;  /* 0x000000030b037212 */ /* 0x000fe400078e3cff */
[----:B------:R-:W-:Y:S01]  /*1840*/  LEA.HI.X R11, R6, c[0x0][0x1fc], R0, 0x1, P0 ;  /* 0x00007f00060b7a11 */ /* 0x000fe200000f0c00 */
[----:B------:R3:W-:Y:S01]  /*1850*/  @P1 LDGSTS.E.BYPASS.LTC128B.128 [R37+0x14100], [R4.64], !P4 ;  /* 0x1410000004251fae */ /* 0x0007e2000e101d4c */
[----:B------:R-:W-:Y:S01]  /*1860*/  IMAD.U32 R0, RZ, RZ, UR15 ;  /* 0x0000000fff007e24 */ /* 0x000fe2000f8e00ff */
[----:B------:R-:W-:-:S02]  /*1870*/  LOP3.LUT R2, R3, 0xfffffe00, R2, 0xf8, !PT ;  /* 0xfffffe0003027812 */ /* 0x000fc400078ef802 */
[----:B------:R3:W-:Y:S01]  /*1880*/  @P1 LDGSTS.E.BYPASS.LTC128B.128 [R37+0x17100], [R4.64+0x80], !P3 ;  /* 0x1710008004251fae */ /* 0x0007e2000d901d4c */
[----:B------:R-:W-:-:S03]  /*1890*/  ISETP.GE.AND P5, PT, R28, c[0x0][0x1d4], PT ;  /* 0x000075001c007a0c */ /* 0x000fc60003fa6270 */
[----:B------:R3:W-:Y:S01]  /*18a0*/  @P1 LDGSTS.E.BYPASS.LTC128B.128 [R37+0x1a100], [R4.64+0x100], !P2 ;  /* 0x1a10010004251fae */ /* 0x0007e2000d101d4c */
[C-C-:B------:R-:W-:Y:S01]  /*18b0*/  IADD3 R12, P1, P0, R0.reuse, 0x80, R10.reuse ;  /* 0x00000080000c7810 */ /* 0x140fe2000783e00a */
[----:B----4-:R-:W-:Y:S02]  /*18c0*/  IMAD.MOV.U32 R14, RZ, RZ, 0x20 ;  /* 0x00000020ff0e7424 */ /* 0x010fe400078e00ff */
[----:B------:R-:W0:Y:S01]  /*18d0*/  LDGDEPBAR ;  /* 0x00000000000079af */ /* 0x000e220000000000 */
[----:B------:R-:W-:Y:S02]  /*18e0*/  IADD3.X R13, RZ, UR17, R11, P1, P0 ;  /* 0x00000011ff0d7c10 */ /* 0x000fe40008fe040b */
[----:B--2---:R-:W-:Y:S01]  /*18f0*/  IADD3 R8, P1, P0, R0, 0x100, R10 ;  /* 0x0000010000087810 */ /* 0x004fe2000783e00a */
[----:B------:R-:W-:-:S03]  /*1900*/  IMAD.SHL.U32 R0, R112, 0x20, RZ ;  /* 0x0000002070007824 */ /* 0x000fc600078e00ff */
[----:B------:R-:W-:Y:S02]  /*1910*/  IADD3.X R9, RZ, UR17, R11, P1, P0 ;  /* 0x00000011ff097c10 */ /* 0x000fe40008fe040b */
[----:B------:R-:W-:Y:S02]  /*1920*/  LOP3.LUT R3, R0, 0x7ffffc00, RZ, 0xc0, !PT ;  /* 0x7ffffc0000037812 */ /* 0x000fe400078ec0ff */
[----:B------:R-:W-:Y:S02]  /*1930*/  LOP3.LUT P0, RZ, R23, 0x2, RZ, 0xc0, !PT ;  /* 0x0000000217ff7812 */ /* 0x000fe4000780c0ff */
[----:B------:R-:W-:Y:S01]  /*1940*/  IADD3 R6, P1, R10, UR15, RZ ;  /* 0x0000000f0a067c10 */ /* 0x000fe2000ff3e0ff */
[----:B------:R-:W-:Y:S01]  /*1950*/  IMAD.IADD R3, R2, 0x1, R3 ;  /* 0x0000000102037824 */ /* 0x000fe200078e0203 */
[----:B------:R-:W-:-:S04]  /*1960*/  DEPBAR.LE SB0, 0x1 ;  /* 0x000080400000791a */ /* 0x000fc80000000000 */
[----:B---3--:R-:W-:Y:S01]  /*1970*/  IMAD.MOV.U32 R4, RZ, RZ, 0x10 ;  /* 0x00000010ff047424 */ /* 0x008fe200078e00ff */
[----:B------:R-:W-:Y:S01]  /*1980*/  IADD3.X R7, R11, UR17, RZ, P1, !PT ;  /* 0x000000110b077c10 */ /* 0x000fe20008ffe4ff */
[----:B------:R-:W-:Y:S01]  /*1990*/  IMAD.SHL.U32 R220, R3, 0x2, RZ ;  /* 0x0000000203dc7824 */ /* 0x000fe200078e00ff */
[----:B------:R-:W-:Y:S01]  /*19a0*/  BAR.SYNC.DEFER_BLOCKING 0x0 ;  /* 0x0000000000007b1d */ /* 0x000fe20000010000 */
[----:B------:R-:W-:Y:S02]  /*19b0*/  LOP3.LUT P1, RZ, R23, 0x4, RZ, 0xc0, !PT ;  /* 0x0000000417ff7812 */ /* 0x000fe4000782c0ff */
[----:B------:R-:W-:Y:S02]  /*19c0*/  SEL R0, R4, 0xfffffff0, !P0 ;  /* 0xfffffff004007807 */ /* 0x000fe40004000000 */
[----:B------:R-:W-:Y:S01]  /*19d0*/  LEA R228, R3, 0x100, 0x1 ;  /* 0x0000010003e47811 */ /* 0x000fe200078e08ff */
[----:B------:R-:W-:Y:S01]  /*19e0*/  IMAD.SHL.U32 R3, R26, 0x40, RZ ;  /* 0x000000401a037824 */ /* 0x000fe200078e00ff */
[----:B------:R-:W-:Y:S01]  /*19f0*/  IADD3 R4, P0, R6, UR15, RZ ;  /* 0x0000000f06047c10 */ /* 0x000fe2000ff1e0ff */
[----:B------:R-:W-:Y:S01]  /*1a00*/  IMAD.SHL.U32 R243, R0, 0x2, RZ ;  /* 0x0000000200f37824 */ /* 0x000fe200078e00ff */
[----:B------:R-:W-:-:S02]  /*1a10*/  SEL R0, R14, 0xffffffe0, !P1 ;  /* 0xffffffe00e007807 */ /* 0x000fc40004800000 */
[----:B------:R-:W-:Y:S01]  /*1a20*/  IADD3.X R5, R7, UR17, RZ, P0, !PT ;  /* 0x0000001107057c10 */ /* 0x000fe200087fe4ff */
[----:B------:R-:W-:Y:S01]  /*1a30*/  IMAD.IADD R224, R228, 0x1, R243 ;  /* 0x00000001e4e07824 */ /* 0x000fe200078e02f3 */
[----:B------:R-:W-:Y:S01]  /*1a40*/  ISETP.LT.OR P0, PT, R22, 0x1, P6 ;  /* 0x000000011600780c */ /* 0x000fe20003701670 */
[----:B------:R-:W-:Y:S01]  /*1a50*/  IMAD R228, R0, 0x2, R228 ;  /* 0x0000000200e47824 */ /* 0x000fe200078e02e4 */
[----:B------:R-:W-:Y:S01]  /*1a60*/  ISETP.LT.OR P1, PT, R22, 0x1, P5 ;  /* 0x000000011600780c */ /* 0x000fe20002f21670 */
[----:B------:R-:W-:Y:S01]  /*1a70*/  IMAD R232, R0, 0x2, R224 ;  /* 0x0000000200e87824 */ /* 0x000fe200078e02e0 */
[----:B------:R-:W-:-:S04]  /*1a80*/  LOP3.LUT R3, R3, 0x1c0, RZ, 0xc0, !PT ;  /* 0x000001c003037812 */ /* 0x000fc800078ec0ff */
[----:B------:R-:W-:Y:S01]  /*1a90*/  SHF.R.U32.HI R240, RZ, 0x3, R3 ;  /* 0x00000003fff07819 */ /* 0x000fe20000011603 */
[----:B------:R1:W2:Y:S04]  /*1aa0*/  LDSM.16.M88.4 R152, [R220+0x100] ;  /* 0x00010000dc98783b */ /* 0x0002a80000000200 */
[----:B------:R1:W3:Y:S04]  /*1ab0*/  LDSM.16.M88.4 R200, [R220+0x4100] ;  /* 0x00410000dcc8783b */ /* 0x0002e80000000200 */
[----:B------:R1:W4:Y:S04]  /*1ac0*/  LDSM.16.M88.4 R156, [R224] ;  /* 0x00000000e09c783b */ /* 0x0003280000000200 */
[----:B------:R1:W1:Y:S04]  /*1ad0*/  LDSM.16.M88.4 R208, [R224+0x4000] ;  /* 0x00400000e0d0783b */ /* 0x0002680000000200 */
[----:B------:R1:W1:Y:S04]  /*1ae0*/  LDSM.16.M88.4 R184, [R228] ;  /* 0x00000000e4b8783b */ /* 0x0002680000000200 */
[----:B------:R1:W1:Y:S04]  /*1af0*/  LDSM.16.M88.4 R212, [R228+0x4000] ;  /* 0x00400000e4d4783b */ /* 0x0002680000000200 */
[----:B------:R1:W1:Y:S04]  /*1b00*/  LDSM.16.M88.4 R196, [R232] ;  /* 0x00000000e8c4783b */ /* 0x0002680000000200 */
[----:B------:R1:W1:Y:S04]  /*1b10*/  LDSM.16.M88.4 R216, [R232+0x4000] ;  /* 0x00400000e8d8783b */ /* 0x0002680000000200 */
[----:B------:R-:W1:Y:S04]  /*1b20*/  LDSM.16.M88.4 R220, [R220+0x8100] ;  /* 0x00810000dcdc783b */ /* 0x000e680000000200 */
[----:B------:R-:W1:Y:S04]  /*1b30*/  LDSM.16.M88.4 R224, [R224+0x8000] ;  /* 0x00800000e0e0783b */ /* 0x000e680000000200 */
[----:B------:R-:W1:Y:S04]  /*1b40*/  LDSM.16.M88.4 R228, [R228+0x8000] ;  /* 0x00800000e4e4783b */ /* 0x000e680000000200 */
[----:B------:R-:W1:Y:S04]  /*1b50*/  LDSM.16.M88.4 R232, [R232+0x8000] ;  /* 0x00800000e8e8783b */ /* 0x000e680000000200 */
[----:B------:R-:W-:Y:S06]  /*1b60*/  BAR.SYNC.DEFER_BLOCKING 0x0 ;  /* 0x0000000000007b1d */ /* 0x000fec0000010000 */
[----:B------:R-:W-:Y:S01]  /*1b70*/  @!PT LDS RZ, [RZ] ;  /* 0x00000000fffff984 */ /* 0x000fe20000000800 */
[----:B------:R-:W-:Y:S01]  /*1b80*/  @!PT LDS RZ, [RZ] ;  /* 0x00000000fffff984 */ /* 0x000fe20000000800 */
[----:B------:R-:W-:Y:S01]  /*1b90*/  @!PT LDS RZ, [RZ] ;  /* 0x00000000fffff984 */ /* 0x000fe20000000800 */
[----:B------:R1:W-:Y:S01]  /*1ba0*/  LDGSTS.E.BYPASS.LTC128B.128 [R37+0x100], [R10.64], !P0 ;  /* 0x001000000a257fae */ /* 0x0003e2000c101d4c */
[----:B------:R-:W-:-:S03]  /*1bb0*/  ISETP.GE.AND P0, PT, R29, c[0x0][0x1d4], PT ;  /* 0x000075001d007a0c */ /* 0x000fc60003f06270 */
[----:B------:R1:W-:Y:S01]  /*1bc0*/  LDGSTS.E.BYPASS.LTC128B.128 [R37+0x3100], [R10.64+0x80], !P1 ;  /* 0x031000800a257fae */ /* 0x0003e2000c901d4c */
[----:B------:R-:W-:-:S13]  /*1bd0*/  ISETP.LT.OR P1, PT, R22, 0x1, P0 ;  /* 0x000000011600780c */ /* 0x000fda0000721670 */
[----:B------:R1:W-:Y:S01]  /*1be0*/  LDGSTS.E.BYPASS.LTC128B.128 [R37+0x6100], [R10.64+0x100], !P1 ;  /* 0x061001000a257fae */ /* 0x0003e2000c901d4c */
[C---:B------:R-:W-:Y:S02]  /*1bf0*/  ISETP.LT.OR P1, PT, R22.reuse, 0x21, P6 ;  /* 0x000000211600780c */ /* 0x040fe40003721670 */
[----:B------:R-:W-:-:S11]  /*1c00*/  ISETP.LT.OR P6, PT, R22, 0x41, P6 ;  /* 0x000000411600780c */ /* 0x000fd600037c1670 */
[----:B------:R1:W-:Y:S01]  /*1c10*/  LDGSTS.E.BYPASS.LTC128B.128 [R37+0x1100], [R6.64], !P1 ;  /* 0x0110000006257fae */ /* 0x0003e2000c901d4c */
[C---:B------:R-:W-:Y:S02]  /*1c20*/  ISETP.LT.OR P1, PT, R22.reuse, 0x21, P5 ;  /* 0x000000211600780c */ /* 0x040fe40002f21670 */
[----:B------:R-:W-:-:S11]  /*1c30*/  ISETP.LT.OR P5, PT, R22, 0x41, P5 ;  /* 0x000000411600780c */ /* 0x000fd60002fa1670 */
[----:B------:R1:W-:Y:S01]  /*1c40*/  LDGSTS.E.BYPASS.LTC128B.128 [R37+0x4100], [R12.64], !P1 ;  /* 0x041000000c257fae */ /* 0x0003e2000c901d4c */
[C---:B------:R-:W-:Y:S02]  /*1c50*/  ISETP.LT.OR P1, PT, R22.reuse, 0x21, P0 ;  /* 0x000000211600780c */ /* 0x040fe40000721670 */
[----:B------:R-:W-:-:S11]  /*1c60*/  ISETP.LT.OR P0, PT, R22, 0x41, P0 ;  /* 0x000000411600780c */ /* 0x000fd60000701670 */
[----:B------:R1:W-:Y:S01]  /*1c70*/  LDGSTS.E.BYPASS.LTC128B.128 [R37+0x7100], [R8.64], !P1 ;  /* 0x0710000008257fae */ /* 0x0003e2000c901d4c */
[----:B------:R-:W-:-:S03]  /*1c80*/  LOP3.LUT P1, RZ, R26, 0x4, RZ, 0xc0, !PT ;  /* 0x000000041aff7812 */ /* 0x000fc6000782c0ff */
[----:B------:R5:W-:Y:S04]  /*1c90*/  LDGSTS.E.BYPASS.LTC128B.128 [R37+0x2100], [R4.64], !P6 ;  /* 0x0210000004257fae */ /* 0x000be8000f101d4c */
[----:B------:R5:W-:Y:S01]  /*1ca0*/  LDGSTS.E.BYPASS.LTC128B.128 [R37+0x5100], [R4.64+0x80], !P5 ;  /* 0x0510008004257fae */ /* 0x000be2000e901d4c */
[----:B------:R-:W-:-:S03]  /*1cb0*/  PLOP3.LUT P5, PT, PT, PT, UP0, 0x40, 0x0 ;  /* 0x000000000000781c */ /* 0x000fc60003fae808 */
[----:B------:R5:W-:Y:S01]  /*1cc0*/  LDGSTS.E.BYPASS.LTC128B.128 [R37+0x8100], [R4.64+0x100], !P0 ;  /* 0x0810010004257fae */ /* 0x000be2000c101d4c */
[----:B------:R-:W-:-:S03]  /*1cd0*/  LOP3.LUT P0, RZ, R26, 0x2, RZ, 0xc0, !PT ;  /* 0x000000021aff7812 */ /* 0x000fc6000780c0ff */
[----:B------:R-:W0:Y:S01]  /*1ce0*/  LDGDEPBAR ;  /* 0x00000000000079af */ /* 0x000e220000000000 */
[----:B-----5:R-:W-:-:S04]  /*1cf0*/  LOP3.LUT R4, R3, 0x8, R32, 0xf8, !PT ;  /* 0x0000000803047812 */ /* 0x020fc800078ef820 */
[----:B------:R-:W-:-:S05]  /*1d00*/  LOP3.LUT R240, R4, R240, RZ, 0x3c, !PT ;  /* 0x000000f004f07212 */ /* 0x000fca00078e3cff */
[----:B------:R-:W-:Y:S01]  /*1d10*/  IMAD R240, R30, 0x200, R240 ;  /* 0x000002001ef07824 */ /* 0x000fe200078e02f0 */
[----:B------:R-:W-:Y:S05]  /*1d20*/  @P5 BRA `(.L_x_1213) ;  /* 0x000001b000005947 */ /* 0x000fea0003800000 */
[----:B-1234-:R-:W-:Y:S01]  /*1d30*/  UIADD3 UR5, UR14, -0x2, URZ ;  /* 0xfffffffe0e057890 */ /* 0x01efe2000fffe03f */
[C---:B------:R-:W-:Y:S01]  /*1d40*/  IMAD.SHL.U32 R8, R34.reuse, 0x40, RZ ;  /* 0x0000004022087824 */ /* 0x040fe200078e00ff */
[----:B------:R-:W-:Y:S02]  /*1d50*/  SHF.L.U64.HI R9, R34, 0x6, R35 ;  /* 0x0000000622097819 */ /* 0x000fe40000010223 */
[----:B------:R-:W-:Y:S02]  /*1d60*/  USHF.R.S32.HI UR4, URZ, 0x1f, UR5 ;  /* 0x0000001f3f047899 */ /* 0x000fe40008011405 */
[----:B------:R-:W-:Y:S01]  /*1d70*/  UIMAD UR9, UR9, UR5, URZ ;  /* 0x00000005090972a4 */ /* 0x000fe2000f8e023f */
[----:B------:R-:W-:-:S03]  /*1d80*/  IMAD.WIDE.U32 R6, R31, UR5, R40 ;  /* 0x000000051f067c25 */ /* 0x000fc6000f8e0028 */
[----:B------:R-:W-:Y:S02]  /*1d90*/  UIMAD UR4, UR4, UR20, UR9 ;  /* 0x00000014040472a4 */ /* 0x000fe4000f8e0209 */
[----:B------:R-:W-:-:S04]  /*1da0*/  LEA R4, P5, R6, c[0x0][0x1c8], 0x1 ;  /* 0x0000720006047a11 */ /* 0x000fc800078a08ff */
[----:B------:R-:W-:-:S04]  /*1db0*/  IADD3 R3, R7, UR4, RZ ;  /* 0x0000000407037c10 */ /* 0x000fc8000fffe0ff */
[----:B------:R-:W-:Y:S02]  /*1dc0*/  LEA.HI.X R5, R6, c[0x0][0x1cc], R3, 0x1, P5 ;  /* 0x0000730006057a11 */ /* 0x000fe400028f0c03 */
[----:B------:R-:W-:-:S03]  /*1dd0*/  IADD3 R12, P6, P5, R8, 0x80, R4 ;  /* 0x00000080080c7810 */ /* 0x000fc60007dde004 */
[----:B------:R1:W-:Y:S01]  /*1de0*/  LDGSTS.E.BYPASS.LTC128B.128 [R37+0x1b100], [R4.64], !P4 ;  /* 0x1b10000004257fae */ /* 0x0003e2000e101d4c */
[C-C-:B------:R-:W-:Y:S02]  /*1df0*/  IADD3.X R13, R9.reuse, RZ, R5.reuse, P6, P5 ;  /* 0x000000ff090d7210 */ /* 0x140fe400037ea405 */
[C---:B------:R-:W-:Y:S01]  /*1e00*/  IADD3 R10, P6, P5, R8.reuse, 0x100, R4 ;  /* 0x00000100080a7810 */ /* 0x040fe20007dde004 */
[----:B------:R1:W-:Y:S03]  /*1e10*/  LDGSTS.E.BYPASS.LTC128B.128 [R37+0x1e100], [R4.64+0x80], !P3 ;  /* 0x1e10008004257fae */ /* 0x0003e6000d901d4c */
[----:B------:R-:W-:Y:S01]  /*1e20*/  IADD3.X R11, R9, RZ, R5, P6, P5 ;  /* 0x000000ff090b7210 */ /* 0x000fe200037ea405 */
[----:B------:R1:W-:Y:S01]  /*1e30*/  LDGSTS.E.BYPASS.LTC128B.128 [R37+0x21100], [R4.64+0x100], !P2 ;  /* 0x2110010004257fae */ /* 0x0003e2000d101d4c */
[----:B------:R-:W-:-:S04]  /*1e40*/  IADD3 R6, P6, R8, R4, RZ ;  /* 0x0000000408067210 */ /* 0x000fc80007fde0ff */
[----:B------:R-:W-:Y:S01]  /*1e50*/  IADD3 R8, P5, R6, R8, RZ ;  /* 0x0000000806087210 */ /* 0x000fe20007fbe0ff */
[----:B------:R-:W-:-:S04]  /*1e60*/  IMAD.X R7, R9, 0x1, R5, P6 ;  /* 0x0000000109077824 */ /* 0x000fc800030e0605 */
[----:B------:R-:W-:Y:S01]  /*1e70*/  IMAD.X R9, R7, 0x1, R9, P5 ;  /* 0x0000000107097824 */ /* 0x000fe200028e0609 */
[----:B------:R1:W-:Y:S04]  /*1e80*/  LDGSTS.E.BYPASS.LTC128B.128 [R37+0x1c100], [R6.64], !P4 ;  /* 0x1c10000006257fae */ /* 0x0003e8000e101d4c */
[----:B------:R1:W-:Y:S04]  /*1e90*/  LDGSTS.E.BYPASS.LTC128B.128 [R37+0x1f100], [R12.64], !P3 ;  /* 0x1f1000000c257fae */ /* 0x0003e8000d901d4c */
[----:B------:R1:W-:Y:S04]  /*1ea0*/  LDGSTS.E.BYPASS.LTC128B.128 [R37+0x22100], [R10.64], !P2 ;  /* 0x221000000a257fae */ /* 0x0003e8000d101d4c */
[----:B------:R1:W-:Y:S04]  /*1eb0*/  LDGSTS.E.BYPASS.LTC128B.128 [R37+0x1d100], [R8.64], !P4 ;  /* 0x1d10000008257fae */ /* 0x0003e8000e101d4c */
[----:B------:R1:W-:Y:S04]  /*1ec0*/  LDGSTS.E.BYPASS.LTC128B.128 [R37+0x20100], [R8.64+0x80], !P3 ;  /* 0x2010008008257fae */ /* 0x0003e8000d901d4c */
[----:B------:R1:W-:Y:S02]  /*1ed0*/  LDGSTS.E.BYPASS.LTC128B.128 [R37+0x23100], [R8.64+0x100], !P2 ;  /* 0x2310010008257fae */ /* 0x0003e4000d101d4c */
.L_x_1213:
[----:B-1234-:R-:W0:Y:S01]  /*1ee0*/  LDGDEPBAR ;  /* 0x00000000000079af */ /* 0x01ee220000000000 */
[----:B------:R-:W-:Y:S01]  /*1ef0*/  PLOP3.LUT P5, PT, PT, PT, UP0, 0x40, 0x0 ;  /* 0x000000000000781c */ /* 0x000fe20003fae808 */
[----:B------:R-:W-:Y:S01]  /*1f00*/  IMAD.SHL.U32 R240, R240, 0x2, RZ ;  /* 0x00000002f0f07824 */ /* 0x000fe200078e00ff */
[----:B------:R-:W-:-:S05]  /*1f10*/  SEL R4, R14, 0xffffffe0, !P0 ;  /* 0xffffffe00e047807 */ /* 0x000fca0004000000 */
[----:B------:R-:W-:Y:S01]  /*1f20*/  IMAD.IADD R4, R240, 0x1, R4 ;  /* 0x00000001f0047824 */ /* 0x000fe200078e0204 */
[----:B------:R-:W-:-:S04]  /*1f30*/  DEPBAR.LE SB0, 0x2 ;  /* 0x000080800000791a */ /* 0x000fc80000000000 */
[----:B------:R-:W-:Y:S06]  /*1f40*/  BAR.SYNC.DEFER_BLOCKING 0x0 ;  /* 0x0000000000007b1d */ /* 0x000fec0000010000 */
[----:B------:R1:W2:Y:S04]  /*1f50*/  LDSM.16.M88.4 R16, [R240+0x12100] ;  /* 0x01210000f010783b */ /* 0x0002a80000000200 */
[----:B------:R1:W3:Y:S04]  /*1f60*/  LDSM.16.M88.4 R20, [R240+0x12900] ;  /* 0x01290000f014783b */ /* 0x0002e80000000200 */
[----:B------:R1:W4:Y:S04]  /*1f70*/  LDSM.16.M88.4 R24, [R240+0x13100] ;  /* 0x01310000f018783b */ /* 0x0003280000000200 */
[----:B------:R1:W1:Y:S04]  /*1f80*/  LDSM.16.M88.4 R32, [R240+0x13900] ;  /* 0x01390000f020783b */ /* 0x0002680000000200 */
[----:B------:R1:W1:Y:S04]  /*1f90*/  LDSM.16.M88.4 R52, [R240+0x14100] ;  /* 0x01410000f034783b */ /* 0x0002680000000200 */
[----:B------:R1:W1:Y:S04]  /*1fa0*/  LDSM.16.M88.4 R56, [R240+0x14900] ;  /* 0x01490000f038783b */ /* 0x0002680000000200 */
[----:B------:R1:W1:Y:S04]  /*1fb0*/  LDSM.16.M88.4 R44, [R4+0x12100] ;  /* 0x01210000042c783b */ /* 0x0002680000000200 */
[----:B------:R1:W1:Y:S04]  /*1fc0*/  LDSM.16.M88.4 R60, [R4+0x12900] ;  /* 0x01290000043c783b */ /* 0x0002680000000200 */
[----:B------:R1:W1:Y:S04]  /*1fd0*/  LDSM.16.M88.4 R72, [R4+0x13100] ;  /* 0x013100000448783b */ /* 0x0002680000000200 */
[----:B------:R1:W1:Y:S04]  /*1fe0*/  LDSM.16.M88.4 R80, [R4+0x13900] ;  /* 0x013900000450783b */ /* 0x0002680000000200 */
[----:B------:R1:W1:Y:S04]  /*1ff0*/  LDSM.16.M88.4 R84, [R4+0x14100] ;  /* 0x014100000454783b */ /* 0x0002680000000200 */
[----:B------:R1:W1:Y:S01]  /*2000*/  LDSM.16.M88.4 R100, [R4+0x14900] ;  /* 0x014900000464783b */ /* 0x0002620000000200 */
[----:B------:R-:W-:Y:S05]  /*2010*/  @P5 BRA `(.L_x_1214) ;  /* 0x000001e000005947 */ /* 0x000fea0003800000 */
[----:B--23--:R-:W-:Y:S01]  /*2020*/  UIADD3 UR5, UR14, -0x2, URZ ;  /* 0xfffffffe0e057890 */ /* 0x00cfe2000fffe03f */
[----:B------:R-:W-:-:S03]  /*2030*/  IMAD.U32 R5, RZ, RZ, UR15 ;  /* 0x0000000fff057e24 */ /* 0x000fc6000f8e00ff */
[----:B------:R-:W-:Y:S02]  /*2040*/  USHF.R.S32.HI UR4, URZ, 0x1f, UR5 ;  /* 0x0000001f3f047899 */ /* 0x000fe40008011405 */
[----:B------:R-:W-:Y:S01]  /*2050*/  UIMAD UR8, UR8, UR5, URZ ;  /* 0x00000005080872a4 */ /* 0x000fe2000f8e023f */
[----:B------:R-:W-:-:S03]  /*2060*/  IMAD.WIDE.U32 R8, R36, UR5, R38 ;  /* 0x0000000524087c25 */ /* 0x000fc6000f8e0026 */
[----:B------:R-:W-:Y:S02]  /*2070*/  UIMAD UR4, UR4, UR18, UR8 ;  /* 0x00000012040472a4 */ /* 0x000fe4000f8e0208 */
[----:B------:R-:W-:-:S04]  /*2080*/  LEA R6, P5, R8, c[0x0][0x1f8], 0x1 ;  /* 0x00007e0008067a11 */ /* 0x000fc800078a08ff */
[----:B------:R-:W-:-:S04]  /*2090*/  IADD3 R3, R9, UR4, RZ ;  /* 0x0000000409037c10 */ /* 0x000fc8000fffe0ff */
[----:B------:R-:W-:Y:S01]  /*20a0*/  LEA.HI.X R7, R8, c[0x0][0x1fc], R3, 0x1, P5 ;  /* 0x00007f0008077a11 */ /* 0x000fe200028f0c03 */
[----:B------:R-:W-:Y:S01]  /*20b0*/  IMAD.U32 R3, RZ, RZ, UR15 ;  /* 0x0000000fff037e24 */ /* 0x000fe2000f8e00ff */
[----:B------:R-:W-:-:S03]  /*20c0*/  IADD3 R14, P6, P5, R5, 0x80, R6 ;  /* 0x00000080050e7810 */ /* 0x000fc60007dde006 */
[----:B------:R-:W-:Y:S01]  /*20d0*/  @!PT LDS RZ, [RZ] ;  /* 0x00000000fffff984 */ /* 0x000fe20000000800 */
[----:B------:R-:W-:Y:S01]  /*20e0*/  @!PT LDS RZ, [RZ] ;  /* 0x00000000fffff984 */ /* 0x000fe20000000800 */
[----:B------:R-:W-:Y:S01]  /*20f0*/  @!PT LDS RZ, [RZ] ;  /* 0x00000000fffff984 */ /* 0x000fe20000000800 */
[----:B------:R2:W-:Y:S01]  /*2100*/  LDGSTS.E.BYPASS.LTC128B.128 [R37+0x9100], [R6.64], !P4 ;  /* 0x0910000006257fae */ /* 0x0005e2000e101d4c */
[--C-:B------:R-:W-:Y:S02]  /*2110*/  IADD3.X R15, RZ, UR17, R7.reuse, P6, P5 ;  /* 0x00000011ff0f7c10 */ /* 0x100fe4000b7ea407 */
[----:B------:R-:W-:Y:S01]  /*2120*/  IADD3 R12, P6, P5, R3, 0x100, R6 ;  /* 0x00000100030c7810 */ /* 0x000fe20007dde006 */
[----:B------:R2:W-:Y:S03]  /*2130*/  LDGSTS.E.BYPASS.LTC128B.128 [R37+0xc100], [R6.64+0x80], !P3 ;  /* 0x0c10008006257fae */ /* 0x0005e6000d901d4c */
[----:B------:R-:W-:Y:S01]  /*2140*/  IADD3.X R13, RZ, UR17, R7, P6, P5 ;  /* 0x00000011ff0d7c10 */ /* 0x000fe2000b7ea407 */
[----:B------:R2:W-:Y:S01]  /*2150*/  LDGSTS.E.BYPASS.LTC128B.128 [R37+0xf100], [R6.64+0x100], !P2 ;  /* 0x0f10010006257fae */ /* 0x0005e2000d101d4c */
[----:B------:R-:W-:-:S04]  /*2160*/  IADD3 R8, P6, R6, UR15, RZ ;  /* 0x0000000f06087c10 */ /* 0x000fc8000ffde0ff */
[----:B------:R-:W-:Y:S02]  /*2170*/  IADD3 R10, P5, R8, UR15, RZ ;  /* 0x0000000f080a7c10 */ /* 0x000fe4000ffbe0ff */
[----:B------:R-:W-:-:S04]  /*2180*/  IADD3.X R9, R7, UR17, RZ, P6, !PT ;  /* 0x0000001107097c10 */ /* 0x000fc8000b7fe4ff */
[----:B------:R-:W-:Y:S01]  /*2190*/  IADD3.X R11, R9, UR17, RZ, P5, !PT ;  /* 0x00000011090b7c10 */ /* 0x000fe2000affe4ff */
[----:B------:R2:W-:Y:S04]  /*21a0*/  LDGSTS.E.BYPASS.LTC128B.128 [R37+0xa100], [R8.64], !P4 ;  /* 0x0a10000008257fae */ /* 0x0005e8000e101d4c */
[----:B------:R2:W-:Y:S04]  /*21b0*/  LDGSTS.E.BYPASS.LTC128B.128 [R37+0xd100], [R14.64], !P3 ;  /* 0x0d1000000e257fae */ /* 0x0005e8000d901d4c */
[----:B------:R2:W-:Y:S04]  /*21c0*/  LDGSTS.E.BYPASS.LTC128B.128 [R37+0x10100], [R12.64], !P2 ;  /* 0x101000000c257fae */ /* 0x0005e8000d101d4c */
[----:B------:R2:W-:Y:S04]  /*21d0*/  LDGSTS.E.BYPASS.LTC128B.128 [R37+0xb100], [R10.64], !P4 ;  /* 0x0b1000000a257fae */ /* 0x0005e8000e101d4c */
[----:B------:R2:W-:Y:S04]  /*21e0*/  LDGSTS.E.BYPASS.LTC128B.128 [R37+0xe100], [R10.64+0x80], !P3 ;  /* 0x0e1000800a257fae */ /* 0x0005e8000d901d4c */
[----:B------:R2:W-:Y:S02]  /*21f0*/  LDGSTS.E.BYPASS.LTC128B.128 [R37+0x11100], [R10.64+0x100], !P2 ;  /* 0x111001000a257fae */ /* 0x0005e4000d101d4c */
.L_x_1214:
[----:B--23--:R-:W-:Y:S01]  /*2200*/  IMAD.MOV.U32 R3, RZ, RZ, 0x40 ;  /* 0x00000040ff037424 */ /* 0x00cfe200078e00ff */
[----:B------:R-:W-:Y:S01]  /*2210*/  HMMA.16816.F32.BF16 R8, R152, R16, RZ ;  /* 0x000000109808723c */ /* 0x000fe200000418ff */
[----:B------:R-:W-:Y:S01]  /*2220*/  ULDC UR4, c[0x0][0x1d0] ;  /* 0x0000740000047ab9 */ /* 0x000fe20000000800 */
[----:B------:R-:W0:Y:S01]  /*2230*/  LDGDEPBAR ;  /* 0x00000000000079af */ /* 0x000e220000000000 */
[----:B------:R-:W-:Y:S01]  /*2240*/  UIADD3 UR4, UR16, UR4, URZ ;  /* 0x0000000410047290 */ /* 0x000fe2000fffe03f */
[----:B------:R-:W-:-:S04]  /*2250*/  SEL R242, R3, 0xffffffc0, !P1 ;  /* 0xffffffc003f27807 */ /* 0x000fc80004800000 */
[----:B----4-:R-:W-:Y:S01]  /*2260*/  HMMA.16816.F32.BF16 R28, R152, R24, RZ ;  /* 0x00000018981c723c */ /* 0x010fe200000418ff */
[----:B------:R-:W-:Y:S01]  /*2270*/  IMAD.IADD R5, R240, 0x1, R242 ;  /* 0x00000001f0057824 */ /* 0x000fe200078e02f2 */
[----:B------:R-:W-:-:S04]  /*2280*/  IADD3 R3, R242, R4, RZ ;  /* 0x00000004f2037210 */ /* 0x000fc80007ffe0ff */
[----:B------:R-:W2:Y:S02]  /*2290*/  LDSM.16.M88.4 R88, [R5+0x12100] ;  /* 0x012100000558783b */ /* 0x000ea40000000200 */
[C---:B------:R-:W-:Y:S02]  /*22a0*/  HMMA.16816.F32.BF16 R48, R152.reuse, R18, RZ ;  /* 0x000000129830723c */ /* 0x040fe400000418ff */
[----:B------:R-:W3:Y:S04]  /*22b0*/  LDSM.16.M88.4 R92, [R5+0x12900] ;  /* 0x01290000055c783b */ /* 0x000ee80000000200 */
[----:B------:R-:W-:Y:S02]  /*22c0*/  LDSM.16.M88.4 R104, [R3+0x14900] ;  /* 0x014900000368783b */ /* 0x000fe40000000200 */
[C---:B------:R-:W-:Y:S02]  /*22d0*/  HMMA.16816.F32.BF16 R40, R152.reuse, R20, RZ ;  /* 0x000000149828723c */ /* 0x040fe400000418ff */
[----:B------:R-:W-:Y:S06]  /*22e0*/  LDSM.16.M88.4 R108, [R5+0x17900] ;  /* 0x01790000056c783b */ /* 0x000fec0000000200 */
[C---:B------:R-:W-:Y:S08]  /*22f0*/  HMMA.16816.F32.BF16 R36, R152.reuse, R22, RZ ;  /* 0x000000169824723c */ /* 0x040ff000000418ff */
[C---:B------:R-:W-:Y:S08]  /*2300*/  HMMA.16816.F32.BF16 R24, R152.reuse, R26, RZ ;  /* 0x0000001a9818723c */ /* 0x040ff000000418ff */
[C---:B-1----:R-:W-:Y:S08]  /*2310*/  HMMA.16816.F32.BF16 R20, R152.reuse, R32, RZ ;  /* 0x000000209814723c */ /* 0x042ff000000418ff */
[----:B------:R-:W-:Y:S08]  /*2320*/  HMMA.16816.F32.BF16 R16, R152, R34, RZ ;  /* 0x000000229810723c */ /* 0x000ff000000418ff */
[----:B------:R-:W-:Y:S08]  /*2330*/  HMMA.16816.F32.BF16 R96, R156, R44, R8 ;  /* 0x0000002c9c60723c */ /* 0x000ff00000041808 */
[C---:B------:R-:W-:Y:S08]  /*2340*/  HMMA.16816.F32.BF16 R12, R152.reuse, R52, RZ ;  /* 0x00000034980c723c */ /* 0x040ff000000418ff */
[C---:B------:R-:W-:Y:S08]  /*2350*/  HMMA.16816.F32.BF16 R8, R152.reuse, R54, RZ ;  /* 0x000000369808723c */ /* 0x040ff000000418ff */
[----:B------:R-:W-:Y:S08]  /*2360*/  HMMA.16816.F32.BF16 R68, R152, R58, RZ ;  /* 0x0000003a9844723c */ /* 0x000ff000000418ff */
[C---:B------:R-:W-:Y:S08]  /*2370*/  HMMA.16816.F32.BF16 R76, R156.reuse, R46, R48 ;  /* 0x0000002e9c4c723c */ /* 0x040ff00000041830 */
[----:B------:R-:W-:Y:S01]  /*2380*/  HMMA.16816.F32.BF16 R52, R156, R74, R24 ;  /* 0x0000004a9c34723c */ /* 0x000fe20000041818 */
[----:B------:R-:W1:Y:S07]  /*2390*/  LDSM.16.M88.4 R24, [R5+0x13100] ;  /* 0x013100000518783b */ /* 0x000e6e0000000200 */
[----:B------:R-:W-:Y:S08]  /*23a0*/  HMMA.16816.F32.BF16 R32, R152, R56, RZ ;  /* 0x000000389820723c */ /* 0x000ff000000418ff */
[C---:B------:R-:W-:Y:S01]  /*23b0*/  HMMA.16816.F32.BF16 R48, R156.reuse, R80, R20 ;  /* 0x000000509c30723c */ /* 0x040fe20000041814 */
[----:B------:R-:W4:Y:S07]  /*23c0*/  LDSM.16.M88.4 R20, [R5+0x13900] ;  /* 0x013900000514783b */ /* 0x000f2e0000000200 */
[C---:B------:R-:W-:Y:S01]  /*23d0*/  HMMA.16816.F32.BF16 R44, R156.reuse, R82, R16 ;  /* 0x000000529c2c723c */ /* 0x040fe20000041810 */
[----:B------:R-:W5:Y:S04]  /*23e0*/  LDSM.16.M88.4 R16, [R5+0x14100] ;  /* 0x014100000510783b */ /* 0x000f680000000200 */
[----:B------:R-:W-:Y:S03]  /*23f0*/  LDSM.16.M88.4 R80, [R3+0x12900] ;  /* 0x012900000350783b */ /* 0x000fe60000000200 */
[C---:B------:R-:W-:Y:S01]  /*2400*/  HMMA.16816.F32.BF16 R56, R156.reuse, R72, R28 ;  /* 0x000000489c38723c */ /* 0x040fe2000004181c */
[----:B------:R-:W1:Y:S07]  /*2410*/  LDSM.16.M88.4 R28, [R5+0x14900] ;  /* 0x01490000051c783b */ /* 0x000e6e0000000200 */
[C---:B------:R-:W-:Y:S08]  /*2420*/  HMMA.16816.F32.BF16 R64, R156.reuse, R60, R40 ;  /* 0x0000003c9c40723c */ /* 0x040ff00000041828 */
[C---:B------:R-:W-:Y:S08]  /*2430*/  HMMA.16816.F32.BF16 R60, R156.reuse, R62, R36 ;  /* 0x0000003e9c3c723c */ /* 0x040ff00000041824 */
[C---:B------:R-:W-:Y:S08]  /*2440*/  HMMA.16816.F32.BF16 R40, R156.reuse, R84, R12 ;  /* 0x000000549c28723c */ /* 0x040ff0000004180c */
[C---:B------:R-:W-:Y:S01]  /*2450*/  HMMA.16816.F32.BF16 R12, R156.reuse, R86, R8 ;  /* 0x000000569c0c723c */ /* 0x040fe20000041808 */
[----:B------:R-:W1:Y:S07]  /*2460*/  LDSM.16.M88.4 R84, [R3+0x12100] ;  /* 0x012100000354783b */ /* 0x000e6e0000000200 */
[----:B------:R-:W-:Y:S08]  /*2470*/  HMMA.16816.F32.BF16 R36, R156, R102, R68 ;  /* 0x000000669c24723c */ /* 0x000ff00000041844 */
[C---:B--2---:R-:W-:Y:S01]  /*2480*/  HMMA.16816.F32.BF16 R68, R184.reuse, R88, R96 ;  /* 0x00000058b844723c */ /* 0x044fe20000041860 */
[----:B------:R-:W-:Y:S07]  /*2490*/  LDSM.16.M88.4 R96, [R3+0x13900] ;  /* 0x013900000360783b */ /* 0x000fee0000000200 */
[----:B------:R-:W-:Y:S01]  /*24a0*/  HMMA.16816.F32.BF16 R72, R184, R90, R76 ;  /* 0x0000005ab848723c */ /* 0x000fe2000004184c */
[----:B------:R-:W2:Y:S07]  /*24b0*/  LDSM.16.M88.4 R88, [R3+0x13100] ;  /* 0x013100000358783b */ /* 0x000eae0000000200 */
[----:B------:R-:W-:Y:S01]  /*24c0*/  HMMA.16816.F32.BF16 R8, R156, R100, R32 ;  /* 0x000000649c08723c */ /* 0x000fe20000041820 */
[----:B------:R-:W2:Y:S07]  /*24d0*/  LDSM.16.M88.4 R100, [R3+0x14100] ;  /* 0x014100000364783b */ /* 0x000eae0000000200 */
[C---:B---3--:R-:W-:Y:S08]  /*24e0*/  HMMA.16816.F32.BF16 R64, R184.reuse, R92, R64 ;  /* 0x0000005cb840723c */ /* 0x048ff00000041840 */
[C---:B-1----:R-:W-:Y:S08]  /*24f0*/  HMMA.16816.F32.BF16 R52, R184.reuse, R26, R52 ;  /* 0x0000001ab834723c */ /* 0x042ff00000041834 */
[C---:B----4-:R-:W-:Y:S08]  /*2500*/  HMMA.16816.F32.BF16 R44, R184.reuse, R22, R44 ;  /* 0x00000016b82c723c */ /* 0x050ff0000004182c */
[C---:B------:R-:W-:Y:S01]  /*2510*/  HMMA.16816.F32.BF16 R60, R184.reuse, R94, R60 ;  /* 0x0000005eb83c723c */ /* 0x040fe2000004183c */
[----:B------:R-:W-:Y:S07]  /*2520*/  LDSM.16.M88.4 R92, [R240+0x15900] ;  /* 0x01590000f05c783b */ /* 0x000fee0000000200 */
[C---:B------:R-:W-:Y:S08]  /*2530*/  HMMA.16816.F32.BF16 R56, R184.reuse, R24, R56 ;  /* 0x00000018b838723c */ /* 0x040ff00000041838 */
[C---:B------:R-:W-:Y:S08]  /*2540*/  HMMA.16816.F32.BF16 R48, R184.reuse, R20, R48 ;  /* 0x00000014b830723c */ /* 0x040ff00000041830 */
[C---:B-----5:R-:W-:Y:S08]  /*2550*/  HMMA.16816.F32.BF16 R40, R184.reuse, R16, R40 ;  /* 0x00000010b828723c */ /* 0x060ff00000041828 */
[C---:B------:R-:W-:Y:S01]  /*2560*/  HMMA.16816.F32.BF16 R32, R184.reuse, R18, R12 ;  /* 0x00000012b820723c */ /* 0x040fe2000004180c */
[----:B------:R-:W1:Y:S07]  /*2570*/  LDSM.16.M88.4 R16, [R240+0x15100] ;  /* 0x01510000f010783b */ /* 0x000e6e0000000200 */
[C---:B------:R-:W-:Y:S08]  /*2580*/  HMMA.16816.F32.BF16 R24, R184.reuse, R28, R8 ;  /* 0x0000001cb818723c */ /* 0x040ff00000041808 */
[----:B------:R-:W-:Y:S01]  /*2590*/  HMMA.16816.F32.BF16 R20, R184, R30, R36 ;  /* 0x0000001eb814723c */ /* 0x000fe20000041824 */
[----:B------:R-:W-:Y:S07]  /*25a0*/  LDSM.16.M88.4 R28, [R240+0x17900] ;  /* 0x01790000f01c783b */ /* 0x000fee0000000200 */
[C---:B------:R-:W-:Y:S08]  /*25b0*/  HMMA.16816.F32.BF16 R8, R196.reuse, R86, R72 ;  /* 0x00000056c408723c */ /* 0x040ff00000041848 */
[C---:B------:R-:W-:Y:S08]  /*25c0*/  HMMA.16816.F32.BF16 R12, R196.reuse, R84, R68 ;  /* 0x00000054c40c723c */ /* 0x040ff00000041844 */
[C---:B------:R-:W-:Y:S08]  /*25d0*/  HMMA.16816.F32.BF16 R76, R196.reuse, R80, R64 ;  /* 0x00000050c44c723c */ /* 0x040ff00000041840 */
[C---:B--2---:R-:W-:Y:S01]  /*25e0*/  HMMA.16816.F32.BF16 R72, R196.reuse, R90, R52 ;  /* 0x0000005ac448723c */ /* 0x044fe20000041834 */
[----:B------:R-:W2:Y:S07]  /*25f0*/  LDSM.16.M88.4 R52, [R240+0x16100] ;  /* 0x01610000f034783b */ /* 0x000eae0000000200 */
[C---:B------:R-:W-:Y:S01]  /*2600*/  HMMA.16816.F32.BF16 R64, R196.reuse, R98, R44 ;  /* 0x00000062c440723c */ /* 0x040fe2000004182c */
[----:B------:R-:W3:Y:S07]  /*2610*/  LDSM.16.M88.4 R44, [R240+0x16900] ;  /* 0x01690000f02c783b */ /* 0x000eee0000000200 */
[C---:B------:R-:W-:Y:S08]  /*2620*/  HMMA.16816.F32.BF16 R84, R196.reuse, R82, R60 ;  /* 0x00000052c454723c */ /* 0x040ff0000004183c */
[C---:B------:R-:W-:Y:S01]  /*2630*/  HMMA.16816.F32.BF16 R80, R196.reuse, R88, R56 ;  /* 0x00000058c450723c */ /* 0x040fe20000041838 */
[----:B------:R-:W-:Y:S07]  /*2640*/  LDSM.16.M88.4 R88, [R4+0x16100] ;  /* 0x016100000458783b */ /* 0x000fee0000000200 */
[C---:B------:R-:W-:Y:S01]  /*2650*/  HMMA.16816.F32.BF16 R68, R196.reuse, R96, R48 ;  /* 0x00000060c444723c */ /* 0x040fe20000041830 */
[----:B------:R-:W-:Y:S07]  /*2660*/  LDSM.16.M88.4 R96, [R4+0x17900] ;  /* 0x017900000460783b */ /* 0x000fee0000000200 */
[C---:B------:R-:W-:Y:S01]  /*2670*/  HMMA.16816.F32.BF16 R56, R196.reuse, R102, R32 ;  /* 0x00000066c438723c */ /* 0x040fe20000041820 */
[----:B------:R-:W4:Y:S07]  /*2680*/  LDSM.16.M88.4 R32, [R240+0x17100] ;  /* 0x01710000f020783b */ /* 0x000f2e0000000200 */
[C---:B------:R-:W-:Y:S01]  /*2690*/  HMMA.16816.F32.BF16 R60, R196.reuse, R100, R40 ;  /* 0x00000064c43c723c */ /* 0x040fe20000041828 */
[----:B------:R-:W-:Y:S07]  /*26a0*/  LDSM.16.M88.4 R100, [R5+0x17100] ;  /* 0x017100000564783b */ /* 0x000fee0000000200 */
[C---:B------:R-:W-:Y:S01]  /*26b0*/  HMMA.16816.F32.BF16 R48, R196.reuse, R104, R24 ;  /* 0x00000068c430723c */ /* 0x040fe20000041818 */
[----:B------:R-:W5:Y:S07]  /*26c0*/  LDSM.16.M88.4 R24, [R4+0x15100] ;  /* 0x015100000418783b */ /* 0x000f6e0000000200 */
[----:B------:R-:W-:Y:S01]  /*26d0*/  HMMA.16816.F32.BF16 R40, R196, R106, R20 ;  /* 0x0000006ac428723c */ /* 0x000fe20000041814 */
[----:B------:R-:W3:Y:S04]  /*26e0*/  LDSM.16.M88.4 R20, [R4+0x15900] ;  /* 0x015900000414783b */ /* 0x000ee80000000200 */
[----:B------:R-:W-:Y:S03]  /*26f0*/  LDSM.16.M88.4 R104, [R5+0x15100] ;  /* 0x015100000568783b */ /* 0x000fe60000000200 */
[C---:B-1----:R-:W-:Y:S08]  /*2700*/  HMMA.16816.F32.BF16 R36, R200.reuse, R16, R12 ;  /* 0x00000010c824723c */ /* 0x042ff0000004180c */
[C---:B------:R-:W-:Y:S08]  /*2710*/  HMMA.16816.F32.BF16 R16, R200.reuse, R18, R8 ;  /* 0x00000012c810723c */ /* 0x040ff00000041808 */
[C---:B------:R-:W-:Y:S08]  /*2720*/  HMMA.16816.F32.BF16 R12, R200.reuse, R92, R76 ;  /* 0x0000005cc80c723c */ /* 0x040ff0000004184c */
[C---:B------:R-:W-:Y:S01]  /*2730*/  HMMA.16816.F32.BF16 R8, R200.reuse, R94, R84 ;  /* 0x0000005ec808723c */ /* 0x040fe20000041854 */
[----:B------:R-:W1:Y:S04]  /*2740*/  LDSM.16.M88.4 R84, [R4+0x16900] ;  /* 0x016900000454783b */ /* 0x000e680000000200 */
[----:B------:R-:W1:Y:S03]  /*2750*/  LDSM.16.M88.4 R92, [R4+0x17100] ;  /* 0x01710000045c783b */ /* 0x000e660000000200 */
[C---:B--2---:R-:W-:Y:S08]  /*2760*/  HMMA.16816.F32.BF16 R76, R200.reuse, R54, R72 ;  /* 0x00000036c84c723c */ /* 0x044ff00000041848 */
[C---:B---3--:R-:W-:Y:S08]  /*2770*/  HMMA.16816.F32.BF16 R72, R200.reuse, R44, R68 ;  /* 0x0000002cc848723c */ /* 0x048ff00000041844 */
[C---:B------:R-:W-:Y:S08]  /*2780*/  HMMA.16816.F32.BF16 R68, R200.reuse, R46, R64 ;  /* 0x0000002ec844723c */ /* 0x040ff00000041840 */
[C---:B------:R-:W-:Y:S08]  /*2790*/  HMMA.16816.F32.BF16 R80, R200.reuse, R52, R80 ;  /* 0x00000034c850723c */ /* 0x040ff00000041850 */
[C---:B----4-:R-:W-:Y:S08]  /*27a0*/  HMMA.16816.F32.BF16 R52, R200.reuse, R34, R56 ;  /* 0x00000022c834723c */ /* 0x050ff00000041838 */
[C---:B------:R-:W-:Y:S08]  /*27b0*/  HMMA.16816.F32.BF16 R64, R200.reuse, R28, R48 ;  /* 0x0000001cc840723c */ /* 0x040ff00000041830 */
[----:B------:R-:W-:Y:S08]  /*27c0*/  HMMA.16816.F32.BF16 R44, R200, R32, R60 ;  /* 0x00000020c82c723c */ /* 0x000ff0000004183c */
[C---:B-----5:R-:W-:Y:S01]  /*27d0*/  HMMA.16816.F32.BF16 R56, R208.reuse, R24, R36 ;  /* 0x00000018d038723c */ /* 0x060fe20000041824 */
[----:B------:R-:W-:Y:S07]  /*27e0*/  LDSM.16.M88.4 R36, [R5+0x16900] ;  /* 0x016900000524783b */ /* 0x000fee0000000200 */
[C---:B------:R-:W-:Y:S01]  /*27f0*/  HMMA.16816.F32.BF16 R48, R208.reuse, R26, R16 ;  /* 0x0000001ad030723c */ /* 0x040fe20000041810 */
[----:B------:R-:W2:Y:S07]  /*2800*/  LDSM.16.M88.4 R24, [R5+0x15900] ;  /* 0x015900000518783b */ /* 0x000eae0000000200 */
[C---:B------:R-:W-:Y:S08]  /*2810*/  HMMA.16816.F32.BF16 R32, R208.reuse, R20, R12 ;  /* 0x00000014d020723c */ /* 0x040ff0000004180c */
[----:B------:R-:W-:Y:S01]  /*2820*/  HMMA.16816.F32.BF16 R16, R208, R22, R8 ;  /* 0x00000016d010723c */ /* 0x000fe20000041808 */
[----:B------:R-:W3:Y:S07]  /*2830*/  LDSM.16.M88.4 R20, [R5+0x16100] ;  /* 0x016100000514783b */ /* 0x000eee0000000200 */
[----:B------:R-:W-:Y:S08]  /*2840*/  HMMA.16816.F32.BF16 R60, R200, R30, R40 ;  /* 0x0000001ec83c723c */ /* 0x000ff00000041828 */
[C---:B------:R-:W-:Y:S08]  /*2850*/  HMMA.16816.F32.BF16 R8, R208.reuse, R90, R76 ;  /* 0x0000005ad008723c */ /* 0x040ff0000004184c */
[C---:B-1----:R-:W-:Y:S08]  /*2860*/  HMMA.16816.F32.BF16 R28, R208.reuse, R84, R72 ;  /* 0x00000054d01c723c */ /* 0x042ff00000041848 */
[C---:B------:R-:W-:Y:S01]  /*2870*/  HMMA.16816.F32.BF16 R40, R208.reuse, R86, R68 ;  /* 0x00000056d028723c */ /* 0x040fe20000041844 */
[----:B------:R-:W1:Y:S07]  /*2880*/  LDSM.16.M88.4 R84, [R3+0x15100] ;  /* 0x015100000354783b */ /* 0x000e6e0000000200 */
[C---:B------:R-:W-:Y:S01]  /*2890*/  HMMA.16816.F32.BF16 R12, R208.reuse, R88, R80 ;  /* 0x00000058d00c723c */ /* 0x040fe20000041850 */
[----:B------:R-:W-:Y:S07]  /*28a0*/  LDSM.16.M88.4 R88, [R3+0x15900] ;  /* 0x015900000358783b */ /* 0x000fee0000000200 */
[C---:B------:R-:W-:Y:S08]  /*28b0*/  HMMA.16816.F32.BF16 R44, R208.reuse, R92, R44 ;  /* 0x0000005cd02c723c */ /* 0x040ff0000004182c */
[C---:B------:R-:W-:Y:S01]  /*28c0*/  HMMA.16816.F32.BF16 R52, R208.reuse, R94, R52 ;  /* 0x0000005ed034723c */ /* 0x040fe20000041834 */
[----:B------:R-:W4:Y:S07]  /*28d0*/  LDSM.16.M88.4 R92, [R3+0x16100] ;  /* 0x01610000035c783b */ /* 0x000f2e0000000200 */
[C---:B------:R-:W-:Y:S08]  /*28e0*/  HMMA.16816.F32.BF16 R64, R208.reuse, R96, R64 ;  /* 0x00000060d040723c */ /* 0x040ff00000041840 */
[----:B------:R-:W-:Y:S01]  /*28f0*/  HMMA.16816.F32.BF16 R68, R208, R98, R60 ;  /* 0x00000062d044723c */ /* 0x000fe2000004183c */
[----:B------:R-:W5:Y:S07]  /*2900*/  LDSM.16.M88.4 R96, [R3+0x16900] ;  /* 0x016900000360783b */ /* 0x000f6e0000000200 */
[C---:B------:R-:W-:Y:S08]  /*2910*/  HMMA.16816.F32.BF16 R80, R212.reuse, R104, R56 ;  /* 0x00000068d450723c */ /* 0x040ff00000041838 */
[C---:B------:R-:W-:Y:S01]  /*2920*/  HMMA.16816.F32.BF16 R76, R212.reuse, R106, R48 ;  /* 0x0000006ad44c723c */ /* 0x040fe20000041830 */
[----:B------:R-:W1:Y:S07]  /*2930*/  LDSM.16.M88.4 R104, [R3+0x17100] ;  /* 0x017100000368783b */ /* 0x000e6e0000000200 */
[C---:B--2---:R-:W-:Y:S01]  /*2940*/  HMMA.16816.F32.BF16 R72, R212.reuse, R24, R32 ;  /* 0x00000018d448723c */ /* 0x044fe20000041820 */
[----:B------:R-:W2:Y:S07]  /*2950*/  LDSM.16.M88.4 R32, [R240+0x18100] ;  /* 0x01810000f020783b */ /* 0x000eae0000000200 */
[C---:B------:R-:W-:Y:S08]  /*2960*/  HMMA.16816.F32.BF16 R60, R212.reuse, R26, R16 ;  /* 0x0000001ad43c723c */ /* 0x040ff00000041810 */
[C---:B---3--:R-:W-:Y:S08]  /*2970*/  HMMA.16816.F32.BF16 R24, R212.reuse, R22, R8 ;  /* 0x00000016d418723c */ /* 0x048ff00000041808 */
[C---:B------:R-:W-:Y:S08]  /*2980*/  HMMA.16816.F32.BF16 R56, R212.reuse, R20, R12 ;  /* 0x00000014d438723c */ /* 0x040ff0000004180c */
[C---:B------:R-:W-:Y:S08]  /*2990*/  HMMA.16816.F32.BF16 R20, R212.reuse, R36, R28 ;  /* 0x00000024d414723c */ /* 0x040ff0000004181c */
[C---:B------:R-:W-:Y:S01]  /*29a0*/  HMMA.16816.F32.BF16 R16, R212.reuse, R38, R40 ;  /* 0x00000026d410723c */ /* 0x040fe20000041828 */
[----:B------:R-:W3:Y:S07]  /*29b0*/  LDSM.16.M88.4 R40, [R3+0x17900] ;  /* 0x017900000328783b */ /* 0x000eee0000000200 */
[----:B------:R-:W-:Y:S08]  /*29c0*/  HMMA.16816.F32.BF16 R8, R212, R102, R52 ;  /* 0x00000066d408723c */ /* 0x000ff00000041834 */
[----:B-1----:R-:W-:Y:S08]  /*29d0*/  HMMA.16816.F32.BF16 R28, R216, R84, R80 ;  /* 0x00000054d81c723c */ /* 0x002ff00000041850 */
[C---:B------:R-:W-:Y:S08]  /*29e0*/  HMMA.16816.F32.BF16 R36, R212.reuse, R108, R64 ;  /* 0x0000006cd424723c */ /* 0x040ff00000041840 */
[----:B------:R-:W-:Y:S08]  /*29f0*/  HMMA.16816.F32.BF16 R12, R212, R100, R44 ;  /* 0x00000064d40c723c */ /* 0x000ff0000004182c */
[C---:B----4-:R-:W-:Y:S01]  /*2a00*/  HMMA.16816.F32.BF16 R64, R216.reuse, R94, R24 ;  /* 0x0000005ed840723c */ /* 0x050fe20000041818 */
[----:B------:R-:W1:Y:S07]  /*2a10*/  LDSM.16.M88.4 R24, [R4+0x18100] ;  /* 0x018100000418783b */ /* 0x000e6e0000000200 */
[C---:B------:R-:W-:Y:S08]  /*2a20*/  HMMA.16816.F32.BF16 R44, R216.reuse, R86, R76 ;  /* 0x00000056d82c723c */ /* 0x040ff0000004184c */
[C---:B------:R-:W-:Y:S08]  /*2a30*/  HMMA.16816.F32.BF16 R52, R216.reuse, R88, R72 ;  /* 0x00000058d834723c */ /* 0x040ff00000041848 */
[C---:B-----5:R-:W-:Y:S01]  /*2a40*/  HMMA.16816.F32.BF16 R72, R216.reuse, R96, R20 ;  /* 0x00000060d848723c */ /* 0x060fe20000041814 */
[----:B------:R-:W4:Y:S07]  /*2a50*/  LDSM.16.M88.4 R20, [R240+0x18900] ;  /* 0x01890000f014783b */ /* 0x000f2e0000000200 */
[C---:B------:R-:W-:Y:S01]  /*2a60*/  HMMA.16816.F32.BF16 R84, R216.reuse, R98, R16 ;  /* 0x00000062d854723c */ /* 0x040fe20000041810 */
[----:B------:R-:W5:Y:S07]  /*2a70*/  LDSM.16.M88.4 R16, [R240+0x19100] ;  /* 0x01910000f010783b */ /* 0x000f6e0000000200 */
[----:B------:R-:W-:Y:S08]  /*2a80*/  HMMA.16816.F32.BF16 R80, R216, R106, R8 ;  /* 0x0000006ad850723c */ /* 0x000ff00000041808 */
[----:B--2---:R-:W-:Y:S08]  /*2a90*/  HMMA.16816.F32.BF16 R8, R220, R32, R28 ;  /* 0x00000020dc08723c */ /* 0x004ff0000004181c */
[----:B------:R-:W-:Y:S08]  /*2aa0*/  HMMA.16816.F32.BF16 R48, R212, R110, R68 ;  /* 0x0000006ed430723c */ /* 0x000ff00000041844 */
[C---:B------:R-:W-:Y:S08]  /*2ab0*/  HMMA.16816.F32.BF16 R60, R216.reuse, R90, R60 ;  /* 0x0000005ad83c723c */ /* 0x040ff0000004183c */
[C---:B------:R-:W-:Y:S01]  /*2ac0*/  HMMA.16816.F32.BF16 R68, R216.reuse, R92, R56 ;  /* 0x0000005cd844723c */ /* 0x040fe20000041838 */
[----:B------:R-:W-:Y:S07]  /*2ad0*/  LDSM.16.M88.4 R56, [R240+0x19900] ;  /* 0x01990000f038783b */ /* 0x000fee0000000200 */
[C---:B------:R-:W-:Y:S08]  /*2ae0*/  HMMA.16816.F32.BF16 R88, R216.reuse, R104, R12 ;  /* 0x00000068d858723c */ /* 0x040ff0000004180c */
[----:B---3--:R-:W-:Y:S01]  /*2af0*/  HMMA.16816.F32.BF16 R96, R216, R40, R36 ;  /* 0x00000028d860723c */ /* 0x008fe20000041824 */
[----:B------:R-:W2:Y:S07]  /*2b00*/  LDSM.16.M88.4 R36, [R5+0x18100] ;  /* 0x018100000524783b */ /* 0x000eae0000000200 */
[----:B------:R-:W-:Y:S01]  /*2b10*/  HMMA.16816.F32.BF16 R12, R220, R34, R44 ;  /* 0x00000022dc0c723c */ /* 0x000fe2000004182c */
[----:B------:R-:W3:Y:S04]  /*2b20*/  LDSM.16.M88.4 R44, [R4+0x18900] ;  /* 0x01890000042c783b */ /* 0x000ee80000000200 */
[----:B------:R-:W-:Y:S03]  /*2b30*/  LDSM.16.M88.4 R32, [R5+0x18900] ;  /* 0x018900000520783b */ /* 0x000fe60000000200 */
[----:B-1----:R-:W-:Y:S08]  /*2b40*/  HMMA.16816.F32.BF16 R8, R224, R24, R8 ;  /* 0x00000018e008723c */ /* 0x002ff00000041808 */
[----:B------:R-:W-:Y:S01]  /*2b50*/  HMMA.16816.F32.BF16 R100, R216, R42, R48 ;  /* 0x0000002ad864723c */ /* 0x000fe20000041830 */
[----:B------:R-:W-:Y:S07]  /*2b60*/  LDSM.16.M88.4 R48, [R240+0x1a900] ;  /* 0x01a90000f030783b */ /* 0x000fee0000000200 */
[C---:B----4-:R-:W-:Y:S08]  /*2b70*/  HMMA.16816.F32.BF16 R40, R220.reuse, R22, R60 ;  /* 0x00000016dc28723c */ /* 0x050ff0000004183c */
[C---:B------:R-:W-:Y:S01]  /*2b80*/  HMMA.16816.F32.BF16 R28, R220.reuse, R20, R52 ;  /* 0x00000014dc1c723c */ /* 0x040fe20000041834 */
[----:B------:R-:W1:Y:S07]  /*2b90*/  LDSM.16.M88.4 R52, [R3+0x18100] ;  /* 0x018100000334783b */ /* 0x000e6e0000000200 */
[C---:B-----5:R-:W-:Y:S08]  /*2ba0*/  HMMA.16816.F32.BF16 R60, R220.reuse, R16, R68 ;  /* 0x00000010dc3c723c */ /* 0x060ff00000041844 */
[----:B------:R-:W-:Y:S08]  /*2bb0*/  HMMA.16816.F32.BF16 R76, R220, R18, R64 ;  /* 0x00000012dc4c723c */ /* 0x000ff00000041840 */
[----:B------:R-:W-:Y:S01]  /*2bc0*/  HMMA.16816.F32.BF16 R16, R224, R26, R12 ;  /* 0x0000001ae010723c */ /* 0x000fe2000004180c */
[----:B------:R-:W4:Y:S07]  /*2bd0*/  LDSM.16.M88.4 R12, [R240+0x1a100] ;  /* 0x01a10000f00c783b */ /* 0x000f2e0000000200 */
[----:B--2---:R-:W-:Y:S08]  /*2be0*/  HMMA.16816.F32.BF16 R8, R228, R36, R8 ;  /* 0x00000024e408723c */ /* 0x004ff00000041808 */
[----:B---3--:R-:W-:Y:S08]  /*2bf0*/  HMMA.16816.F32.BF16 R24, R224, R44, R28 ;  /* 0x0000002ce018723c */ /* 0x008ff0000004181c */
[----:B------:R-:W-:Y:S01]  /*2c00*/  HMMA.16816.F32.BF16 R20, R228, R38, R16 ;  /* 0x00000026e414723c */ /* 0x000fe20000041810 */
[----:B------:R-:W2:Y:S07]  /*2c10*/  LDSM.16.M88.4 R36, [R4+0x19100] ;  /* 0x019100000424783b */ /* 0x000eae0000000200 */
[C---:B------:R-:W-:Y:S08]  /*2c20*/  HMMA.16816.F32.BF16 R92, R220.reuse, R56, R72 ;  /* 0x00000038dc5c723c */ /* 0x040ff00000041848 */
[----:B------:R-:W-:Y:S01]  /*2c30*/  HMMA.16816.F32.BF16 R64, R220, R58, R84 ;  /* 0x0000003adc40723c */ /* 0x000fe20000041854 */
[----:B------:R-:W3:Y:S07]  /*2c40*/  LDSM.16.M88.4 R56, [R3+0x18900] ;  /* 0x018900000338783b */ /* 0x000eee0000000200 */
[----:B-1----:R-:W-:Y:S08]  /*2c50*/  HMMA.16816.F32.BF16 R16, R232, R52, R8 ;  /* 0x00000034e810723c */ /* 0x002ff00000041808 */
[----:B------:R-:W-:Y:S01]  /*2c60*/  HMMA.16816.F32.BF16 R8, R224, R46, R40 ;  /* 0x0000002ee008723c */ /* 0x000fe20000041828 */
[----:B------:R-:W-:Y:S04]  /*2c70*/  LDSM.16.M88.4 R44, [R4+0x19900] ;  /* 0x01990000042c783b */ /* 0x000fe80000000200 */
[----:B------:R-:W-:Y:S03]  /*2c80*/  LDSM.16.M88.4 R40, [R4+0x1a100] ;  /* 0x01a100000428783b */ /* 0x000fe60000000200 */
[----:B------:R-:W-:Y:S01]  /*2c90*/  HMMA.16816.F32.BF16 R28, R232, R54, R20 ;  /* 0x00000036e81c723c */ /* 0x000fe20000041814 */
[----:B------:R-:W1:Y:S07]  /*2ca0*/  LDSM.16.M88.4 R52, [R5+0x19100] ;  /* 0x019100000534783b */ /* 0x000e6e0000000200 */
[----:B----4-:R-:W-:Y:S01]  /*2cb0*/  HMMA.16816.F32.BF16 R72, R220, R12, R88 ;  /* 0x0000000cdc48723c */ /* 0x010fe20000041858 */
[----:B------:R-:W-:-:S04]  /*2cc0*/  FMUL.FTZ R6, R16, c[0x0][0x320] ;  /* 0x0000c80010067a20 */ /* 0x000fc80000410000 */
[----:B------:R4:W5:Y:S03]  /*2cd0*/  MUFU.TANH R104, R6 ;  /* 0x0000000600687308 */ /* 0x0009660000002400 */
[----:B------:R-:W-:Y:S08]  /*2ce0*/  HMMA.16816.F32.BF16 R80, R220, R14, R80 ;  /* 0x0000000edc50723c */ /* 0x000ff00000041850 */
[----:B------:R-:W-:Y:S01]  /*2cf0*/  HMMA.16816.F32.BF16 R12, R228, R32, R24 ;  /* 0x00000020e40c723c */ /* 0x000fe20000041818 */
[----:B----4-:R-:W-:-:S07]  /*2d00*/  FMUL.FTZ R6, R17, c[0x0][0x320] ;  /* 0x0000c80011067a20 */ /* 0x010fce0000410000 */
[----:B--2---:R-:W-:Y:S08]  /*2d10*/  HMMA.16816.F32.BF16 R24, R224, R36, R60 ;  /* 0x00000024e018723c */ /* 0x004ff0000004183c */
[----:B------:R-:W-:Y:S08]  /*2d20*/  HMMA.16816.F32.BF16 R20, R228, R34, R8 ;  /* 0x00000022e414723c */ /* 0x000ff00000041808 */
[C---:B------:R-:W-:Y:S01]  /*2d30*/  HMMA.16816.F32.BF16 R68, R220.reuse, R48, R96 ;  /* 0x00000030dc44723c */ /* 0x040fe20000041860 */
[----:B------:R2:W4:Y:S07]  /*2d40*/  MUFU.TANH R96, R6 ;  /* 0x0000000600607308 */ /* 0x00052e0000002400 */
[----:B------:R-:W-:Y:S01]  /*2d50*/  HMMA.16816.F32.BF16 R60, R220, R50, R100 ;  /* 0x00000032dc3c723c */ /* 0x000fe20000041864 */
[----:B------:R-:W-:Y:S06]  /*2d60*/  LDSM.16.M88.4 R48, [R3+0x19100] ;  /* 0x019100000330783b */ /* 0x000fec0000000200 */
[----:B------:R-:W-:Y:S01]  /*2d70*/  IMAD.SHL.U32 R103, R2, 0x2, RZ ;  /* 0x0000000202677824 */ /* 0x000fe200078e00ff */
[----:B---3--:R-:W-:Y:S01]  /*2d80*/  HMMA.16816.F32.BF16 R12, R232, R56, R12 ;  /* 0x00000038e80c723c */ /* 0x008fe2000004180c */
[----:B--2---:R-:W-:-:S02]  /*2d90*/  FMUL.FTZ R6, R18, c[0x0][0x320] ;  /* 0x0000c80012067a20 */ /* 0x004fc40000410000 */
[C---:B------:R-:W-:Y:S01]  /*2da0*/  IMAD.IADD R2, R243.reuse, 0x1, R103 ;  /* 0x00000001f3027824 */ /* 0x040fe200078e0267 */
[----:B------:R-:W-:Y:S01]  /*2db0*/  LEA R241, R0, R103, 0x1 ;  /* 0x0000006700f17211 */ /* 0x000fe200078e08ff */
[----:B------:R2:W3:Y:S03]  /*2dc0*/  MUFU.TANH R91, R6 ;  /* 0x00000006005b7308 */ /* 0x0004e60000002400 */
[----:B------:R-:W-:Y:S01]  /*2dd0*/  HMMA.16816.F32.BF16 R8, R224, R38, R76 ;  /* 0x00000026e008723c */ /* 0x000fe2000004184c */
[----:B------:R-:W-:Y:S01]  /*2de0*/  LDSM.16.M88.4 R36, [R5+0x19900] ;  /* 0x019900000524783b */ /* 0x000fe20000000200 */
[----:B------:R-:W-:-:S06]  /*2df0*/  IMAD.IADD R0, R243, 0x1, R241 ;  /* 0x00000001f3007824 */ /* 0x000fcc00078e02f1 */
[----:B------:R-:W-:Y:S01]  /*2e00*/  HMMA.16816.F32.BF16 R20, R232, R58, R20 ;  /* 0x0000003ae814723c */ /* 0x000fe20000041814 */
[----:B--2---:R-:W-:-:S07]  /*2e10*/  FMUL.FTZ R6, R19, c[0x0][0x320] ;  /* 0x0000c80013067a20 */ /* 0x004fce0000410000 */
[C---:B-1----:R-:W-:Y:S01]  /*2e20*/  HMMA.16816.F32.BF16 R16, R228.reuse, R52, R24 ;  /* 0x00000034e410723c */ /* 0x042fe20000041818 */
[----:B------:R1:W-:Y:S01]  /*2e30*/  MUFU.TANH R90, R6 ;  /* 0x00000006005a7308 */ /* 0x0003e20000002400 */
[----:B------:R-:W-:Y:S06]  /*2e40*/  LDSM.16.M88.4 R24, [R5+0x1a100] ;  /* 0x01a100000518783b */ /* 0x000fec0000000200 */
[----:B------:R-:W-:Y:S08]  /*2e50*/  HMMA.16816.F32.BF16 R8, R228, R54, R8 ;  /* 0x00000036e408723c */ /* 0x000ff00000041808 */
[----:B------:R-:W-:Y:S01]  /*2e60*/  HMMA.16816.F32.BF16 R32, R224, R44, R92 ;  /* 0x0000002ce020723c */ /* 0x000fe2000004185c */
[----:B-1----:R-:W-:-:S04]  /*2e70*/  FMUL.FTZ R6, R28, c[0x0][0x320] ;  /* 0x0000c8001c067a20 */ /* 0x002fc80000410000 */
[----:B------:R1:W2:Y:S03]  /*2e80*/  MUFU.TANH R89, R6 ;  /* 0x0000000600597308 */ /* 0x0002a60000002400 */
[----:B------:R-:W-:Y:S01]  /*2e90*/  HMMA.16816.F32.BF16 R56, R224, R46, R64 ;  /* 0x0000002ee038723c */ /* 0x000fe20000041840 */
[----:B------:R-:W-:Y:S01]  /*2ea0*/  LDSM.16.M88.4 R44, [R3+0x19900] ;  /* 0x01990000032c783b */ /* 0x000fe20000000200 */
[----:B-1----:R-:W-:-:S04]  /*2eb0*/  FMUL.FTZ R6, R29, c[0x0][0x320] ;  /* 0x0000c8001d067a20 */ /* 0x002fc80000410000 */
[----:B------:R1:W1:Y:S02]  /*2ec0*/  MUFU.TANH R88, R6 ;  /* 0x0000000600587308 */ /* 0x0002640000002400 */
[----:B-1----:R-:W-:-:S06]  /*2ed0*/  FMUL.FTZ R6, R30, c[0x0][0x320] ;  /* 0x0000c8001e067a20 */ /* 0x002fcc0000410000 */
[----:B------:R1:W1:Y:S02]  /*2ee0*/  MUFU.TANH R79, R6 ;  /* 0x00000006004f7308 */ /* 0x0002640000002400 */
[----:B-1----:R-:W-:Y:S02]  /*2ef0*/  FMUL.FTZ R6, R31, c[0x0][0x320] ;  /* 0x0000c8001f067a20 */ /* 0x002fe40000410000 */
[----:B------:R1:W2:Y:S04]  /*2f00*/  LDSM.16.M88.4 R28, [R4+0x1a900] ;  /* 0x01a90000041c783b */ /* 0x0002a80000000200 */
[----:B------:R3:W-:Y:S02]  /*2f10*/  MUFU.TANH R78, R6 ;  /* 0x00000006004e7308 */ /* 0x0007e40000002400 */
[----:B---3--:R-:W-:-:S06]  /*2f20*/  FMUL.FTZ R6, R12, c[0x0][0x320] ;  /* 0x0000c8000c067a20 */ /* 0x008fcc0000410000 */
[----:B------:R-:W3:Y:S01]  /*2f30*/  MUFU.TANH R77, R6 ;  /* 0x00000006004d7308 */ /* 0x000ee20000002400 */
[----:B-1----:R-:W-:-:S07]  /*2f40*/  FMUL.FTZ R4, R13, c[0x0][0x320] ;  /* 0x0000c8000d047a20 */ /* 0x002fce0000410000 */
[----:B------:R1:W1:Y:S01]  /*2f50*/  MUFU.TANH R76, R4 ;  /* 0x00000004004c7308 */ /* 0x0002620000002400 */
[----:B--2---:R-:W-:Y:S01]  /*2f60*/  HMMA.16816.F32.BF16 R52, R224, R28, R68 ;  /* 0x0000001ce034723c */ /* 0x004fe20000041844 */
[----:B-1----:R-:W-:-:S06]  /*2f70*/  FMUL.FTZ R4, R14, c[0x0][0x320] ;  /* 0x0000c8000e047a20 */ /* 0x002fcc0000410000 */
[----:B------:R1:W2:Y:S02]  /*2f80*/  MUFU.TANH R84, R4 ;  /* 0x0000000400547308 */ /* 0x0002a40000002400 */
[----:B-1----:R-:W-:Y:S02]  /*2f90*/  FMUL.FTZ R4, R15, c[0x0][0x320] ;  /* 0x0000c8000f047a20 */ /* 0x002fe40000410000 */
[----:B------:R-:W-:Y:S04]  /*2fa0*/  HMMA.16816.F32.BF16 R12, R232, R48, R16 ;  /* 0x00000030e80c723c */ /* 0x000fe80000041810 */
[----:B------:R1:W-:Y:S04]  /*2fb0*/  MUFU.TANH R86, R4 ;  /* 0x0000000400567308 */ /* 0x0003e80000002400 */
[C---:B------:R-:W-:Y:S08]  /*2fc0*/  HMMA.16816.F32.BF16 R16, R224.reuse, R40, R72 ;  /* 0x00000028e010723c */ /* 0x040ff00000041848 */
        /* <DEDUP_REMOVED lines=9> */
[----:B------:R-:W-:Y:S04]  /*3060*/  HMMA.16816.F32.BF16 R20, R232, R50, R8 ;  /* 0x00000032e814723c */ /* 0x000fe80000041808 */
[----:B------:R1:W-:Y:S04]  /*3070*/  MUFU.TANH R87, R4 ;  /* 0x0000000400577308 */ /* 0x0003e80000002400 */
[----:B------:R-:W-:Y:S01]  /*3080*/  HMMA.16816.F32.BF16 R8, R228, R36, R32 ;  /* 0x00000024e408723c */ /* 0x000fe20000041820 */
[----:B------:R-:W2:Y:S07]  /*3090*/  LDSM.16.M88.4 R32, [R5+0x1a900] ;  /* 0x01a900000520783b */ /* 0x000eae0000000200 */
[----:B------:R-:W-:Y:S01]  /*30a0*/  HMMA.16816.F32.BF16 R48, R224, R30, R60 ;  /* 0x0000001ee030723c */ /* 0x000fe2000004183c */
[----:B-1----:R-:W-:-:S04]  /*30b0*/  FMUL.FTZ R4, R12, c[0x0][0x320] ;  /* 0x0000c8000c047a20 */ /* 0x002fc80000410000 */
[----:B------:R1:W1:Y:S03]  /*30c0*/  MUFU.TANH R69, R4 ;  /* 0x0000000400457308 */ /* 0x0002660000002400 */
[----:B------:R-:W-:Y:S01]  /*30d0*/  HMMA.16816.F32.BF16 R28, R228, R38, R56 ;  /* 0x00000026e41c723c */ /* 0x000fe20000041838 */
[----:B------:R-:W2:Y:S01]  /*30e0*/  LDSM.16.M88.4 R36, [R3+0x1a100] ;  /* 0x01a100000324783b */ /* 0x000ea20000000200 */
[----:B-1----:R-:W-:-:S04]  /*30f0*/  FMUL.FTZ R4, R13, c[0x0][0x320] ;  /* 0x0000c8000d047a20 */ /* 0x002fc80000410000 */
[----:B------:R1:W1:Y:S11]  /*3100*/  MUFU.TANH R68, R4 ;  /* 0x0000000400447308 */ /* 0x0002760000002400 */
[----:B------:R-:W-:Y:S07]  /*3110*/  @!UPT UIADD3 URZ, URZ, URZ, URZ ;  /* 0x0000003f3f3ff290 */ /* 0x000fee000fffe03f */
[----:B------:R-:W-:Y:S01]  /*3120*/  HMMA.16816.F32.BF16 R28, R232, R46, R28 ;  /* 0x0000002ee81c723c */ /* 0x000fe2000004181c */
[----:B-1----:R-:W-:-:S04]  /*3130*/  FMUL.FTZ R4, R14, c[0x0][0x320] ;  /* 0x0000c8000e047a20 */ /* 0x002fc80000410000 */
[----:B------:R1:W1:Y:S02]  /*3140*/  MUFU.TANH R61, R4 ;  /* 0x00000004003d7308 */ /* 0x0002640000002400 */
[----:B-1----:R-:W-:Y:S02]  /*3150*/  FMUL.FTZ R4, R15, c[0x0][0x320] ;  /* 0x0000c8000f047a20 */ /* 0x002fe40000410000 */
[----:B------:R-:W-:Y:S04]  /*3160*/  HMMA.16816.F32.BF16 R12, R232, R44, R8 ;  /* 0x0000002ce80c723c */ /* 0x000fe80000041808 */
[----:B------:R1:W-:Y:S04]  /*3170*/  MUFU.TANH R60, R4 ;  /* 0x00000004003c7308 */ /* 0x0003e80000002400 */
[----:B--2---:R-:W-:Y:S01]  /*3180*/  HMMA.16816.F32.BF16 R8, R228, R32, R52 ;  /* 0x00000020e408723c */ /* 0x004fe20000041834 */
[----:B-1----:R-:W-:-:S04]  /*3190*/  FMUL.FTZ R4, R20, c[0x0][0x320] ;  /* 0x0000c80014047a20 */ /* 0x002fc80000410000 */
[----:B------:R1:W2:Y:S02]  /*31a0*/  MUFU.TANH R58, R4 ;  /* 0x00000004003a7308 */ /* 0x0002a40000002400 */
[----:B-1----:R-:W-:-:S06]  /*31b0*/  FMUL.FTZ R4, R21, c[0x0][0x320] ;  /* 0x0000c80015047a20 */ /* 0x002fcc0000410000 */
[----:B------:R1:W1:Y:S02]  /*31c0*/  MUFU.TANH R59, R4 ;  /* 0x00000004003b7308 */ /* 0x0002640000002400 */
[----:B-1----:R-:W-:-:S06]  /*31d0*/  FMUL.FTZ R4, R22, c[0x0][0x320] ;  /* 0x0000c80016047a20 */ /* 0x002fcc0000410000 */
[----:B------:R1:W1:Y:S02]  /*31e0*/  MUFU.TANH R57, R4 ;  /* 0x0000000400397308 */ /* 0x0002640000002400 */
[----:B-1----:R-:W-:Y:S01]  /*31f0*/  HMMA.16816.F32.BF16 R4, R228, R26, R40 ;  /* 0x0000001ae404723c */ /* 0x002fe20000041828 */
[----:B------:R1:W2:Y:S01]  /*3200*/  LDSM.16.M88.4 R40, [R3+0x1a900] ;  /* 0x01a900000328783b */ /* 0x0002a20000000200 */
[----:B------:R-:W-:-:S06]  /*3210*/  DEPBAR.LE SB0, 0x2 ;  /* 0x000080800000791a */ /* 0x000fcc0000000000 */
[----:B------:R-:W-:Y:S01]  /*3220*/  HMMA.16816.F32.BF16 R24, R228, R34, R48 ;  /* 0x00000022e418723c */ /* 0x000fe20000041830 */
[----:B-1----:R-:W-:-:S07]  /*3230*/  FMUL.FTZ R3, R23, c[0x0][0x320] ;  /* 0x0000c80017037a20 */ /* 0x002fce0000410000 */
[C---:B------:R-:W-:Y:S01]  /*3240*/  HMMA.16816.F32.BF16 R20, R232.reuse, R36, R16 ;  /* 0x00000024e814723c */ /* 0x040fe20000041810 */
[----:B------:R1:W-:Y:S07]  /*3250*/  MUFU.TANH R56, R3 ;  /* 0x0000000300387308 */ /* 0x0003ee0000002400 */
[----:B------:R-:W-:Y:S07]  /*3260*/  HMMA.16816.F32.BF16 R16, R232, R38, R4 ;  /* 0x00000026e810723c */ /* 0x000fee0000041804 */
[----:B------:R-:W-:-:S02]  /*3270*/  FMUL.FTZ R4, R28, c[0x0][0x320] ;  /* 0x0000c8001c047a20 */ /* 0x000fc40000410000 */
[----:B-1----:R-:W-:Y:S01]  /*3280*/  FMUL.FTZ R3, R12, c[0x0][0x320] ;  /* 0x0000c8000c037a20 */ /* 0x002fe20000410000 */
[----:B------:R-:W-:Y:S01]  /*3290*/  LOP3.LUT R12, R112, 0xffffffe0, RZ, 0xc0, !PT ;  /* 0xffffffe0700c7812 */ /* 0x000fe200078ec0ff */
[----:B------:R-:W-:Y:S05]  /*32a0*/  MUFU.TANH R32, R4 ;  /* 0x0000000400207308 */ /* 0x000fea0000002400 */
[----:B------:R-:W-:Y:S02]  /*32b0*/  FMUL.FTZ R6, R22, c[0x0][0x320] ;  /* 0x0000c80016067a20 */ /* 0x000fe40000410000 */
[----:B------:R-:W-:Y:S01]  /*32c0*/  FMUL.FTZ R7, R21, c[0x0][0x320] ;  /* 0x0000c80015077a20 */ /* 0x000fe20000410000 */
[----:B------:R1:W1:Y:S08]  /*32d0*/  MUFU.TANH R45, R3 ;  /* 0x00000003002d7308 */ /* 0x0002700000002400 */
[----:B------:R-:W-:Y:S01]  /*32e0*/  MUFU.TANH R6, R6 ;  /* 0x0000000600067308 */ /* 0x000fe20000002400 */
[----:B-1----:R-:W-:-:S07]  /*32f0*/  FMUL.FTZ R3, R13, c[0x0][0x320] ;  /* 0x0000c8000d037a20 */ /* 0x002fce0000410000 */
[----:B------:R1:W1:Y:S02]  /*3300*/  MUFU.TANH R44, R3 ;  /* 0x00000003002c7308 */ /* 0x0002640000002400 */
[----:B-1----:R-:W-:-:S06]  /*3310*/  FMUL.FTZ R3, R14, c[0x0][0x320] ;  /* 0x0000c8000e037a20 */ /* 0x002fcc0000410000 */
[----:B------:R1:W1:Y:S02]  /*3320*/  MUFU.TANH R34, R3 ;  /* 0x0000000300227308 */ /* 0x0002640000002400 */
[----:B-1----:R-:W-:-:S06]  /*3330*/  FMUL.FTZ R3, R15, c[0x0][0x320] ;  /* 0x0000c8000f037a20 */ /* 0x002fcc0000410000 */
[----:B------:R1:W1:Y:S02]  /*3340*/  MUFU.TANH R33, R3 ;  /* 0x0000000300217308 */ /* 0x0002640000002400 */
[----:B-1----:R-:W-:Y:S02]  /*3350*/  IMAD.IADD R3, R160, 0x1, -R12 ;  /* 0x00000001a0037824 */ /* 0x002fe400078e0a0c */
[----:B--2---:R-:W-:Y:S03]  /*3360*/  HMMA.16816.F32.BF16 R12, R232, R40, R8 ;  /* 0x00000028e80c723c */ /* 0x004fe60000041808 */
[----:B------:R-:W-:-:S04]  /*3370*/  SHF.R.S32.HI R5, RZ, 0x1f, R3 ;  /* 0x0000001fff057819 */ /* 0x000fc80000011403 */
[----:B------:R-:W-:Y:S01]  /*3380*/  LEA.HI R4, R5, R3, RZ, 0x2 ;  /* 0x0000000305047211 */ /* 0x000fe200078f10ff */
[----:B------:R-:W-:Y:S01]  /*3390*/  FMUL.FTZ R5, R29, c[0x0][0x320] ;  /* 0x0000c8001d057a20 */ /* 0x000fe20000410000 */
[----:B------:R-:W-:Y:S01]  /*33a0*/  HMMA.16816.F32.BF16 R40, R232, R42, R24 ;  /* 0x0000002ae828723c */ /* 0x000fe20000041818 */
[----:B------:R-:W-:Y:S01]  /*33b0*/  FMUL.FTZ R9, R20, c[0x0][0x320] ;  /* 0x0000c80014097a20 */ /* 0x000fe20000410000 */
[----:B------:R-:W-:Y:S01]  /*33c0*/  LOP3.LUT R4, R4, 0x7ffffffc, RZ, 0xc0, !PT ;  /* 0x7ffffffc04047812 */ /* 0x000fe200078ec0ff */
[----:B------:R1:W2:Y:S01]  /*33d0*/  MUFU.TANH R29, R5 ;  /* 0x00000005001d7308 */ /* 0x0002a20000002400 */
[----:B------:R-:W-:Y:S02]  /*33e0*/  FMUL.FTZ R10, R18, c[0x0][0x320] ;  /* 0x0000c800120a7a20 */ /* 0x000fe40000410000 */
[----:B------:R-:W-:Y:S02]  /*33f0*/  FMUL.FTZ R11, R19, c[0x0][0x320] ;  /* 0x0000c800130b7a20 */ /* 0x000fe40000410000 */
[----:B------:R-:W-:-:S02]  /*3400*/  IMAD.IADD R3, R3, 0x1, -R4 ;  /* 0x0000000103037824 */ /* 0x000fc400078e0a04 */
[----:B------:R-:W-:Y:S02]  /*3410*/  FMUL.FTZ R4, R30, c[0x0][0x320] ;  /* 0x0000c8001e047a20 */ /* 0x000fe40000410000 */
[----:B------:R-:W-:Y:S01]  /*3420*/  FMUL.FTZ R8, R17, c[0x0][0x320] ;  /* 0x0000c80011087a20 */ /* 0x000fe20000410000 */
[----:B------:R-:W-:Y:S02]  /*3430*/  MUFU.TANH R11, R11 ;  /* 0x0000000b000b7308 */ /* 0x000fe40000002400 */
[----:B------:R-:W-:Y:S02]  /*3440*/  FMUL.FTZ R27, R15, c[0x0][0x320] ;  /* 0x0000c8000f1b7a20 */ /* 0x000fe40000410000 */
[----:B------:R-:W-:Y:S01]  /*3450*/  FMUL.FTZ R22, R14, c[0x0][0x320] ;  /* 0x0000c8000e167a20 */ /* 0x000fe20000410000 */
[----:B-1----:R-:W-:Y:S01]  /*3460*/  MOV R5, UR4 ;  /* 0x0000000400057c02 */ /* 0x002fe20008000f00 */
[----:B------:R-:W-:Y:S02]  /*3470*/  FMUL.FTZ R12, R12, c[0x0][0x320] ;  /* 0x0000c8000c0c7a20 */ /* 0x000fe40000410000 */
[----:B------:R1:W1:Y:S01]  /*3480*/  MUFU.TANH R28, R4 ;  /* 0x00000004001c7308 */ /* 0x0002620000002400 */
[----:B------:R-:W-:Y:S01]  /*3490*/  UIADD3 UR4, UR14, -0x3, URZ ;  /* 0xfffffffd0e047890 */ /* 0x000fe2000fffe03f */
[----:B------:R-:W-:-:S02]  /*34a0*/  IMAD R3, R3, -0x2, R5 ;  /* 0xfffffffe03037824 */ /* 0x000fc400078e0205 */
[----:B------:R-:W-:Y:S01]  /*34b0*/  FMUL.FTZ R5, R23, c[0x0][0x320] ;  /* 0x0000c80017057a20 */ /* 0x000fe20000410000 */
[----:B------:R-:W-:Y:S01]  /*34c0*/  UISETP.GE.AND UP0, UPT, UR4, UR10, UPT ;  /* 0x0000000a0400728c */ /* 0x000fe2000bf06270 */
[----:B------:R-:W-:Y:S01]  /*34d0*/  BAR.SYNC.DEFER_BLOCKING 0x0 ;  /* 0x0000000000007b1d */ /* 0x000fe20000010000 */
[C---:B------:R-:W-:Y:S02]  /*34e0*/  ISETP.GT.AND P6, PT, R3.reuse, RZ, PT ;  /* 0x000000ff0300720c */ /* 0x040fe40003fc4270 */
[C---:B------:R-:W-:Y:S02]  /*34f0*/  ISETP.GT.AND P5, PT, R3.reuse, 0x1, PT ;  /* 0x000000010300780c */ /* 0x040fe40003fa4270 */
[----:B------:R-:W-:Y:S01]  /*3500*/  ISETP.GT.AND P1, PT, R3, 0x8, PT ;  /* 0x000000080300780c */ /* 0x000fe20003f24270 */
[----:B------:R-:W-:Y:S01]  /*3510*/  MUFU.TANH R17, R9 ;  /* 0x0000000900117308 */ /* 0x000fe20000002400 */
[----:B-----5:R-:W-:Y:S01]  /*3520*/  FSEL R15, R104, -INF , P6 ;  /* 0xff800000680f7808 */ /* 0x020fe20003000000 */
[----:B-1----:R-:W-:Y:S01]  /*3530*/  FMUL.FTZ R4, R31, c[0x0][0x320] ;  /* 0x0000c8001f047a20 */ /* 0x002fe20000410000 */
[----:B----4-:R-:W-:-:S02]  /*3540*/  FSEL R18, R96, -INF , P5 ;  /* 0xff80000060127808 */ /* 0x010fc40002800000 */
[----:B------:R-:W-:-:S03]  /*3550*/  FSEL R23, R91, -INF , P6 ;  /* 0xff8000005b177808 */ /* 0x000fc60003000000 */
[----:B------:R1:W4:Y:S01]  /*3560*/  MUFU.TANH R20, R4 ;  /* 0x0000000400147308 */ /* 0x0003220000002400 */
[----:B------:R-:W-:Y:S02]  /*3570*/  ISETP.GT.AND P6, PT, R3, 0x9, PT ;  /* 0x000000090300780c */ /* 0x000fe40003fc4270 */
[----:B------:R-:W-:Y:S02]  /*3580*/  FSEL R19, R89, -INF , P1 ;  /* 0xff80000059137808 */ /* 0x000fe40000800000 */
[----:B------:R-:W-:Y:S02]  /*3590*/  FSEL R24, R90, -INF , P5 ;  /* 0xff8000005a187808 */ /* 0x000fe40002800000 */
[----:B------:R-:W-:Y:S01]  /*35a0*/  ISETP.GT.AND P5, PT, R3, 0x10, PT ;  /* 0x000000100300780c */ /* 0x000fe20003fa4270 */
[----:B------:R-:W-:Y:S01]  /*35b0*/  MUFU.TANH R9, R5 ;  /* 0x0000000500097308 */ /* 0x000fe20000002400 */
[----:B------:R-:W-:Y:S02]  /*35c0*/  FSEL R21, R88, -INF , P6 ;  /* 0xff80000058157808 */ /* 0x000fe40003000000 */
[----:B------:R-:W-:-:S02]  /*35d0*/  FSEL R26, R79, -INF , P1 ;  /* 0xff8000004f1a7808 */ /* 0x000fc40000800000 */
[----:B------:R-:W-:Y:S02]  /*35e0*/  ISETP.GT.AND P1, PT, R3, 0x11, PT ;  /* 0x000000110300780c */ /* 0x000fe40003f24270 */
[----:B---3--:R-:W-:Y:S01]  /*35f0*/  FSEL R64, R77, -INF , P5 ;  /* 0xff8000004d407808 */ /* 0x008fe20002800000 */
[----:B-1----:R-:W-:Y:S01]  /*3600*/  FMUL.FTZ R4, R16, c[0x0][0x320] ;  /* 0x0000c80010047a20 */ /* 0x002fe20000410000 */
[----:B------:R-:W-:Y:S01]  /*3610*/  FSEL R36, R78, -INF , P6 ;  /* 0xff8000004e247808 */ /* 0x000fe20003000000 */
[----:B------:R-:W-:Y:S01]  /*3620*/  FMUL.FTZ R16, R13, c[0x0][0x320] ;  /* 0x0000c8000d107a20 */ /* 0x000fe20000410000 */
[----:B------:R-:W-:Y:S01]  /*3630*/  ISETP.GT.AND P6, PT, R3, 0x18, PT ;  /* 0x000000180300780c */ /* 0x000fe20003fc4270 */
[----:B------:R1:W-:Y:S01]  /*3640*/  MUFU.TANH R14, R4 ;  /* 0x00000004000e7308 */ /* 0x0003e20000002400 */
[----:B------:R-:W-:Y:S02]  /*3650*/  FSEL R65, R76, -INF , P1 ;  /* 0xff8000004c417808 */ /* 0x000fe40000800000 */
[----:B------:R-:W-:-:S02]  /*3660*/  FSEL R84, R84, -INF , P5 ;  /* 0xff80000054547808 */ /* 0x000fc40002800000 */
[C---:B------:R-:W-:Y:S02]  /*3670*/  ISETP.GT.AND P5, PT, R3.reuse, 0x19, PT ;  /* 0x000000190300780c */ /* 0x040fe40003fa4270 */
[----:B------:R-:W-:Y:S01]  /*3680*/  FSEL R66, R66, -INF , P6 ;  /* 0xff80000042427808 */ /* 0x000fe20003000000 */
[----:B------:R-:W3:Y:S01]  /*3690*/  MUFU.TANH R13, R7 ;  /* 0x00000007000d7308 */ /* 0x000ee20000002400 */
[----:B------:R-:W-:Y:S02]  /*36a0*/  FSEL R86, R86, -INF , P1 ;  /* 0xff80000056567808 */ /* 0x000fe40000800000 */
[----:B------:R-:W-:Y:S02]  /*36b0*/  ISETP.GT.AND P1, PT, R3, 0x20, PT ;  /* 0x000000200300780c */ /* 0x000fe40003f24270 */
[----:B------:R-:W-:Y:S02]  /*36c0*/  FSEL R67, R67, -INF , P5 ;  /* 0xff80000043437808 */ /* 0x000fe40002800000 */
[----:B------:R-:W-:Y:S01]  /*36d0*/  FSEL R85, R85, -INF , P6 ;  /* 0xff80000055557808 */ /* 0x000fe20003000000 */
[----:B------:R-:W5:Y:S01]  /*36e0*/  MUFU.TANH R7, R10 ;  /* 0x0000000a00077308 */ /* 0x000f620000002400 */
[----:B-1----:R-:W-:-:S02]  /*36f0*/  FMNMX.FTZ R4, R15, R18, !PT ;  /* 0x000000120f047209 */ /* 0x002fc40007810000 */
[----:B------:R-:W-:Y:S02]  /*3700*/  ISETP.GT.AND P6, PT, R3, 0x21, PT ;  /* 0x000000210300780c */ /* 0x000fe40003fc4270 */
[----:B------:R-:W-:Y:S02]  /*3710*/  FMNMX.FTZ R4, R19, R4, !PT ;  /* 0x0000000413047209 */ /* 0x000fe40007810000 */
[----:B------:R-:W-:Y:S01]  /*3720*/  FSEL R101, R69, -INF , P1 ;  /* 0xff80000045657808 */ /* 0x000fe20000800000 */
[----:B------:R-:W1:Y:S01]  /*3730*/  MUFU.TANH R25, R8 ;  /* 0x0000000800197308 */ /* 0x000e620000002400 */
[----:B------:R-:W-:Y:S02]  /*3740*/  FMNMX.FTZ R4, R21, R4, !PT ;  /* 0x0000000415047209 */ /* 0x000fe40007810000 */
[----:B------:R-:W-:Y:S02]  /*3750*/  FMNMX.FTZ R5, R23, R24, !PT ;  /* 0x0000001817057209 */ /* 0x000fe40007810000 */
[----:B------:R-:W-:-:S02]  /*3760*/  FMNMX.FTZ R4, R64, R4, !PT ;  /* 0x0000000440047209 */ /* 0x000fc40007810000 */
[----:B------:R-:W-:Y:S01]  /*3770*/  FSEL R87, R87, -INF , P5 ;  /* 0xff80000057577808 */ /* 0x000fe20002800000 */
[----:B------:R-:W-:Y:S01]  /*3780*/  MUFU.TANH R12, R12 ;  /* 0x0000000c000c7308 */ /* 0x000fe20000002400 */
[----:B------:R-:W-:Y:S02]  /*3790*/  FMNMX.FTZ R4, R65, R4, !PT ;  /* 0x0000000441047209 */ /* 0x000fe40007810000 */
[----:B------:R-:W-:Y:S02]  /*37a0*/  ISETP.GT.AND P5, PT, R3, 0x28, PT ;  /* 0x000000280300780c */ /* 0x000fe40003fa4270 */
[----:B------:R-:W-:Y:S02]  /*37b0*/  FMNMX.FTZ R4, R66, R4, !PT ;  /* 0x0000000442047209 */ /* 0x000fe40007810000 */
[----:B------:R-:W-:Y:S01]  /*37c0*/  FSEL R102, R68, -INF , P6 ;  /* 0xff80000044667808 */ /* 0x000fe20003000000 */
[----:B------:R-:W1:Y:S01]  /*37d0*/  MUFU.TANH R8, R22 ;  /* 0x0000001600087308 */ /* 0x000e620000002400 */
[----:B------:R-:W-:-:S02]  /*37e0*/  FMNMX.FTZ R4, R67, R4, !PT ;  /* 0x0000000443047209 */ /* 0x000fc40007810000 */
[----:B------:R-:W-:Y:S02]  /*37f0*/  FMNMX.FTZ R5, R26, R5, !PT ;  /* 0x000000051a057209 */ /* 0x000fe40007810000 */
[----:B------:R-:W-:Y:S02]  /*3800*/  FMNMX.FTZ R4, R101, R4, !PT ;  /* 0x0000000465047209 */ /* 0x000fe40007810000 */
[----:B------:R-:W-:Y:S01]  /*3810*/  FSEL R126, R61, -INF , P1 ;  /* 0xff8000003d7e7808 */ /* 0x000fe20000800000 */
[----:B------:R-:W1:Y:S01]  /*3820*/  MUFU.TANH R10, R16 ;  /* 0x00000010000a7308 */ /* 0x000e620000002400 */
        /* <DEDUP_REMOVED lines=25> */
[----:B------:R-:W-:Y:S01]  /*39c0*/  ISETP.GT.AND P5, PT, R3, 0x40, PT ;  /* 0x000000400300780c */ /* 0x000fe20003fa4270 */
[----:B------:R-:W-:Y:S01]  /*39d0*/  LDSM.16.MT88.4 R32, [R2+0x100] ;  /* 0x000100000220783b */ /* 0x000fe20000004200 */
[----:B--2---:R-:W-:-:S02]  /*39e0*/  FSEL R193, R29, -INF , P6 ;  /* 0xff8000001dc17808 */ /* 0x004fc40003000000 */
[----:B------:R-:W-:Y:S02]  /*39f0*/  FMNMX.FTZ R4, R192, R4, !PT ;  /* 0x00000004c0047209 */ /* 0x000fe40007810000 */
[----:B------:R-:W-:Y:S02]  /*3a00*/  FMNMX.FTZ R5, R126, R5, !PT ;  /* 0x000000057e057209 */ /* 0x000fe40007810000 */
[----:B------:R-:W-:Y:S02]  /*3a10*/  FSEL R195, R28, -INF , P1 ;  /* 0xff8000001cc37808 */ /* 0x000fe40000800000 */
[----:B------:R-:W-:Y:S01]  /*3a20*/  ISETP.GT.AND P1, PT, R3, 0x41, PT ;  /* 0x000000410300780c */ /* 0x000fe20003f24270 */
[----:B------:R-:W-:Y:S01]  /*3a30*/  LDSM.16.MT88.4 R28, [R2+0x3100] ;  /* 0x00310000021c783b */ /* 0x000fe20000004200 */
[----:B----4-:R-:W-:Y:S02]  /*3a40*/  FSEL R205, R20, -INF , P6 ;  /* 0xff80000014cd7808 */ /* 0x010fe40003000000 */
[----:B------:R-:W-:-:S02]  /*3a50*/  FSEL R236, R17, -INF , P5 ;  /* 0xff80000011ec7808 */ /* 0x000fc40002800000 */
[----:B------:R-:W-:Y:S02]  /*3a60*/  FMNMX.FTZ R100, R193, R4, !PT ;  /* 0x00000004c1647209 */ /* 0x000fe40007810000 */
[----:B------:R-:W-:Y:S02]  /*3a70*/  ISETP.GT.AND P6, PT, R3, 0x48, PT ;  /* 0x000000480300780c */ /* 0x000fe40003fc4270 */
[----:B------:R-:W-:Y:S01]  /*3a80*/  FSEL R239, R6, -INF , P5 ;  /* 0xff80000006ef7808 */ /* 0x000fe20002800000 */
[----:B------:R-:W-:Y:S01]  /*3a90*/  FMUL.FTZ R6, R40, c[0x0][0x320] ;  /* 0x0000c80028067a20 */ /* 0x000fe20000410000 */
[----:B------:R-:W-:Y:S02]  /*3aa0*/  FMNMX.FTZ R5, R164, R5, !PT ;  /* 0x00000005a4057209 */ /* 0x000fe40007810000 */
[----:B---3--:R-:W-:Y:S02]  /*3ab0*/  FSEL R207, R13, -INF , P1 ;  /* 0xff8000000dcf7808 */ /* 0x008fe40000800000 */
[----:B------:R-:W-:Y:S01]  /*3ac0*/  FMNMX.FTZ R100, R236, R100, !PT ;  /* 0x00000064ec647209 */ /* 0x000fe20007810000 */
[----:B------:R-:W2:Y:S01]  /*3ad0*/  MUFU.TANH R6, R6 ;  /* 0x0000000600067308 */ /* 0x000ea20000002400 */
[----:B-----5:R-:W-:Y:S01]  /*3ae0*/  FSEL R238, R7, -INF , P6 ;  /* 0xff80000007ee7808 */ /* 0x020fe20003000000 */
[----:B------:R-:W-:Y:S01]  /*3af0*/  FMUL.FTZ R7, R41, c[0x0][0x320] ;  /* 0x0000c80029077a20 */ /* 0x000fe20000410000 */
[----:B------:R-:W-:-:S02]  /*3b00*/  FMNMX.FTZ R4, R127, R5, !PT ;  /* 0x000000057f047209 */ /* 0x000fc40007810000 */
[----:B------:R-:W-:Y:S02]  /*3b10*/  ISETP.GT.AND P5, PT, R3, 0x49, PT ;  /* 0x000000490300780c */ /* 0x000fe40003fa4270 */
[----:B------:R-:W-:Y:S01]  /*3b20*/  FSEL R206, R14, -INF , P6 ;  /* 0xff8000000ece7808 */ /* 0x000fe20003000000 */
[----:B------:R-:W3:Y:S01]  /*3b30*/  MUFU.TANH R7, R7 ;  /* 0x0000000700077308 */ /* 0x000ee20000002400 */
[----:B------:R-:W-:Y:S02]  /*3b40*/  FMNMX.FTZ R100, R207, R100, !PT ;  /* 0x00000064cf647209 */ /* 0x000fe40007810000 */
[----:B------:R-:W-:Y:S02]  /*3b50*/  FMNMX.FTZ R4, R165, R4, !PT ;  /* 0x00000004a5047209 */ /* 0x000fe40007810000 */
[----:B------:R-:W-:Y:S02]  /*3b60*/  FSEL R244, R9, -INF , P1 ;  /* 0xff80000009f47808 */ /* 0x000fe40000800000 */
[----:B------:R-:W-:-:S02]  /*3b70*/  ISETP.GT.AND P1, PT, R3, 0x50, PT ;  /* 0x000000500300780c */ /* 0x000fc40003f24270 */
[----:B------:R-:W-:Y:S02]  /*3b80*/  FSEL R237, R11, -INF , P5 ;  /* 0xff8000000bed7808 */ /* 0x000fe40002800000 */
[----:B-1----:R-:W-:Y:S02]  /*3b90*/  FSEL R11, R25, -INF , P5 ;  /* 0xff800000190b7808 */ /* 0x002fe40002800000 */
[----:B------:R-:W-:Y:S02]  /*3ba0*/  FMNMX.FTZ R100, R206, R100, !PT ;  /* 0x00000064ce647209 */ /* 0x000fe40007810000 */
[----:B------:R-:W-:Y:S02]  /*3bb0*/  FMNMX.FTZ R4, R194, R4, !PT ;  /* 0x00000004c2047209 */ /* 0x000fe40007810000 */
[----:B------:R-:W-:Y:S02]  /*3bc0*/  FSEL R136, R8, -INF , P1 ;  /* 0xff80000008887808 */ /* 0x000fe40000800000 */
[----:B------:R-:W-:Y:S01]  /*3bd0*/  FSEL R251, R12, -INF , P1 ;  /* 0xff8000000cfb7808 */ /* 0x000fe20000800000 */
[----:B------:R-:W1:Y:S01]  /*3be0*/  MUFU.TANH R8, R27 ;  /* 0x0000001b00087308 */ /* 0x000e620000002400 */
[----:B------:R-:W-:-:S02]  /*3bf0*/  ISETP.GT.AND P6, PT, R3, 0x51, PT ;  /* 0x000000510300780c */ /* 0x000fc40003fc4270 */
[C---:B------:R-:W-:Y:S02]  /*3c00*/  ISETP.GT.AND P5, PT, R3.reuse, 0x58, PT ;  /* 0x000000580300780c */ /* 0x040fe40003fa4270 */
[----:B------:R-:W-:Y:S02]  /*3c10*/  ISETP.GT.AND P1, PT, R3, 0x59, PT ;  /* 0x000000590300780c */ /* 0x000fe40003f24270 */
[----:B------:R-:W-:Y:S02]  /*3c20*/  FMNMX.FTZ R100, R11, R100, !PT ;  /* 0x000000640b647209 */ /* 0x000fe40007810000 */
[----:B------:R-:W-:Y:S01]  /*3c30*/  FMNMX.FTZ R3, R204, R4, !PT ;  /* 0x00000004cc037209 */ /* 0x000fe20007810000 */
[----:B------:R-:W-:Y:S01]  /*3c40*/  FMUL.FTZ R4, R42, c[0x0][0x320] ;  /* 0x0000c8002a047a20 */ /* 0x000fe20000410000 */
[----:B------:R-:W-:Y:S02]  /*3c50*/  FSEL R246, R10, -INF , P6 ;  /* 0xff8000000af67808 */ /* 0x000fe40003000000 */
[----:B------:R-:W-:-:S02]  /*3c60*/  FMNMX.FTZ R100, R251, R100, !PT ;  /* 0x00000064fb647209 */ /* 0x000fc40007810000 */
[----:B------:R-:W-:Y:S02]  /*3c70*/  FMNMX.FTZ R3, R195, R3, !PT ;  /* 0x00000003c3037209 */ /* 0x000fe40007810000 */
[----:B--2---:R-:W-:Y:S02]  /*3c80*/  FSEL R146, R6, -INF , P5 ;  /* 0xff80000006927808 */ /* 0x004fe40002800000 */
[----:B------:R-:W-:Y:S01]  /*3c90*/  FMNMX.FTZ R100, R246, R100, !PT ;  /* 0x00000064f6647209 */ /* 0x000fe20007810000 */
[----:B------:R2:W4:Y:S01]  /*3ca0*/  MUFU.TANH R6, R4 ;  /* 0x0000000400067308 */ /* 0x0005220000002400 */
[----:B------:R-:W-:Y:S02]  /*3cb0*/  FMNMX.FTZ R3, R205, R3, !PT ;  /* 0x00000003cd037209 */ /* 0x000fe40007810000 */
[----:B---3--:R-:W-:Y:S02]  /*3cc0*/  FSEL R245, R7, -INF , P1 ;  /* 0xff80000007f57808 */ /* 0x008fe40000800000 */
[----:B------:R-:W-:-:S02]  /*3cd0*/  FMNMX.FTZ R100, R146, R100, !PT ;  /* 0x0000006492647209 */ /* 0x000fc40007810000 */
[----:B------:R-:W-:Y:S02]  /*3ce0*/  FMNMX.FTZ R3, R239, R3, !PT ;  /* 0x00000003ef037209 */ /* 0x000fe40007810000 */
[----:B------:R-:W-:Y:S02]  /*3cf0*/  FMNMX.FTZ R100, R245, R100, !PT ;  /* 0x00000064f5647209 */ /* 0x000fe40007810000 */
[----:B------:R-:W-:Y:S02]  /*3d00*/  FMNMX.FTZ R3, R244, R3, !PT ;  /* 0x00000003f4037209 */ /* 0x000fe40007810000 */
[----:B-1----:R-:W-:Y:S01]  /*3d10*/  FSEL R248, R8, -INF , P6 ;  /* 0xff80000008f87808 */ /* 0x002fe20003000000 */
[----:B------:R-:W1:Y:S01]  /*3d20*/  SHFL.BFLY PT, R5, R100, 0x2, 0x1f ;  /* 0x0c401f0064057f89 */ /* 0x000e6200000e0000 */
[----:B------:R-:W-:Y:S01]  /*3d30*/  FMNMX.FTZ R3, R238, R3, !PT ;  /* 0x00000003ee037209 */ /* 0x000fe20007810000 */
[----:B--2---:R-:W-:Y:S01]  /*3d40*/  FMUL.FTZ R4, R43, c[0x0][0x320] ;  /* 0x0000c8002b047a20 */ /* 0x004fe20000410000 */
[----:B----4-:R-:W-:-:S02]  /*3d50*/  FSEL R139, R6, -INF , P5 ;  /* 0xff800000068b7808 */ /* 0x010fc40002800000 */
[----:B------:R-:W-:-:S03]  /*3d60*/  FMNMX.FTZ R3, R237, R3, !PT ;  /* 0x00000003ed037209 */ /* 0x000fc60007810000 */
[----:B------:R-:W2:Y:S01]  /*3d70*/  MUFU.TANH R4, R4 ;  /* 0x0000000400047308 */ /* 0x000ea20000002400 */
[----:B------:R-:W-:-:S04]  /*3d80*/  FMNMX.FTZ R3, R136, R3, !PT ;  /* 0x0000000388037209 */ /* 0x000fc80007810000 */
[----:B------:R-:W-:-:S04]  /*3d90*/  FMNMX.FTZ R3, R248, R3, !PT ;  /* 0x00000003f8037209 */ /* 0x000fc80007810000 */
[----:B------:R-:W-:Y:S02]  /*3da0*/  FMNMX.FTZ R3, R139, R3, !PT ;  /* 0x000000038b037209 */ /* 0x000fe40007810000 */
[----:B--2---:R-:W-:Y:S02]  /*3db0*/  FSEL R177, R4, -INF , P1 ;  /* 0xff80000004b17808 */ /* 0x004fe40000800000 */
        /* <DEDUP_REMOVED lines=11> */
[----:B------:R-:W2:Y:S01]  /*3e70*/  LDSM.16.MT88.4 R12, [R0+0x100] ;  /* 0x00010000000c783b */ /* 0x000ea20000004200 */
[--C-:B------:R-:W-:Y:S01]  /*3e80*/  FFMA.FTZ R10, R64, c[0x0][0x2d0], -R9.reuse ;  /* 0x0000b400400a7a23 */ /* 0x100fe20000010809 */
[----:B------:R3:W-:Y:S08]  /*3e90*/  MUFU.EX2 R138, R4 ;  /* 0x00000004008a7308 */ /* 0x0007f00000000800 */
[----:B------:R4:W-:Y:S01]  /*3ea0*/  MUFU.EX2 R137, R10 ;  /* 0x0000000a00897308 */ /* 0x0009e20000000800 */
[----:B-1----:R-:W-:Y:S01]  /*3eb0*/  FMNMX.FTZ R3, R3, R5, !PT ;  /* 0x0000000503037209 */ /* 0x002fe20007810000 */
[----:B---3--:R-:W-:-:S03]  /*3ec0*/  FFMA.FTZ R4, R18, c[0x0][0x2d0], -R9 ;  /* 0x0000b40012047a23 */ /* 0x008fc60000010809 */
[C---:B------:R-:W-:Y:S01]  /*3ed0*/  FSETP.NEU.FTZ.AND P1, PT, R3.reuse, -INF , PT ;  /* 0xff8000000300780b */ /* 0x040fe20003f3d000 */
[----:B------:R-:W-:Y:S02]  /*3ee0*/  FMUL.FTZ R8, R3, c[0x0][0x2d0] ;  /* 0x0000b40003087a20 */ /* 0x000fe40000410000 */
[----:B------:R1:W-:Y:S03]  /*3ef0*/  MUFU.EX2 R140, R4 ;  /* 0x00000004008c7308 */ /* 0x0003e60000000800 */
[----:B------:R-:W-:Y:S01]  /*3f00*/  FSEL R8, R8, RZ, P1 ;  /* 0x000000ff08087208 */ /* 0x000fe20000800000 */
[----:B----4-:R-:W-:Y:S01]  /*3f10*/  FFMA.FTZ R10, R65, c[0x0][0x2d0], -R9 ;  /* 0x0000b400410a7a23 */ /* 0x010fe20000010809 */
[----:B------:R-:W-:-:S03]  /*3f20*/  PLOP3.LUT P1, PT, PT, PT, UP0, 0x80, 0x0 ;  /* 0x000000000000781c */ /* 0x000fc60003f2f008 */
[----:B------:R3:W-:Y:S01]  /*3f30*/  MUFU.EX2 R143, R10 ;  /* 0x0000000a008f7308 */ /* 0x0007e20000000800 */
[--C-:B-1----:R-:W-:Y:S02]  /*3f40*/  FFMA.FTZ R4, R19, c[0x0][0x2d0], -R9.reuse ;  /* 0x0000b40013047a23 */ /* 0x102fe40000010809 */
[----:B------:R-:W1:Y:S05]  /*3f50*/  LDSM.16.MT88.4 R16, [R241+0x100] ;  /* 0x00010000f110783b */ /* 0x000e6a0000004200 */
[----:B------:R4:W-:Y:S01]  /*3f60*/  MUFU.EX2 R247, R4 ;  /* 0x0000000400f77308 */ /* 0x0009e20000000800 */
[----:B---3--:R-:W-:-:S07]  /*3f70*/  FFMA.FTZ R10, R66, c[0x0][0x2d0], -R9 ;  /* 0x0000b400420a7a23 */ /* 0x008fce0000010809 */
[----:B------:R3:W-:Y:S01]  /*3f80*/  MUFU.EX2 R145, R10 ;  /* 0x0000000a00917308 */ /* 0x0007e20000000800 */
[----:B----4-:R-:W-:-:S07]  /*3f90*/  FFMA.FTZ R4, R21, c[0x0][0x2d0], -R9 ;  /* 0x0000b40015047a23 */ /* 0x010fce0000010809 */
[----:B------:R4:W5:Y:S01]  /*3fa0*/  MUFU.EX2 R252, R4 ;  /* 0x0000000400fc7308 */ /* 0x0009620000000800 */
[----:B---3--:R-:W-:-:S07]  /*3fb0*/  FFMA.FTZ R10, R67, c[0x0][0x2d0], -R9 ;  /* 0x0000b400430a7a23 */ /* 0x008fce0000010809 */
[----:B------:R3:W-:Y:S01]  /*3fc0*/  MUFU.EX2 R179, R10 ;  /* 0x0000000a00b37308 */ /* 0x0007e20000000800 */
[--C-:B----4-:R-:W-:Y:S01]  /*3fd0*/  FFMA.FTZ R4, R23, c[0x0][0x2d0], -R8.reuse ;  /* 0x0000b40017047a23 */ /* 0x110fe20000010808 */
[----:B-----5:R-:W-:Y:S01]  /*3fe0*/  F2FP.BF16.PACK_AB R6, R252, R247 ;  /* 0x000000f7fc06723e */ /* 0x020fe200000010ff */
[----:B------:R-:W4:Y:S05]  /*3ff0*/  LDSM.16.MT88.4 R20, [R2+0x6100] ;  /* 0x006100000214783b */ /* 0x000f2a0000004200 */
[----:B------:R5:W-:Y:S01]  /*4000*/  MUFU.EX2 R142, R4 ;  /* 0x00000004008e7308 */ /* 0x000be20000000800 */
[----:B---3--:R-:W-:-:S07]  /*4010*/  FFMA.FTZ R10, R84, c[0x0][0x2d0], -R8 ;  /* 0x0000b400540a7a23 */ /* 0x008fce0000010808 */
[----:B------:R3:W-:Y:S01]  /*4020*/  MUFU.EX2 R141, R10 ;  /* 0x0000000a008d7308 */ /* 0x0007e20000000800 */
[----:B-----5:R-:W-:-:S07]  /*4030*/  FFMA.FTZ R4, R24, c[0x0][0x2d0], -R8 ;  /* 0x0000b40018047a23 */ /* 0x020fce0000010808 */
[----:B------:R5:W1:Y:S01]  /*4040*/  MUFU.EX2 R176, R4 ;  /* 0x0000000400b07308 */ /* 0x000a620000000800 */
[----:B---3--:R-:W-:-:S07]  /*4050*/  FFMA.FTZ R10, R86, c[0x0][0x2d0], -R8 ;  /* 0x0000b400560a7a23 */ /* 0x008fce0000010808 */
[----:B------:R3:W-:Y:S01]  /*4060*/  MUFU.EX2 R144, R10 ;  /* 0x0000000a00907308 */ /* 0x0007e20000000800 */
[--C-:B-----5:R-:W-:Y:S01]  /*4070*/  FFMA.FTZ R4, R26, c[0x0][0x2d0], -R8.reuse ;  /* 0x0000b4001a047a23 */ /* 0x120fe20000010808 */
[----:B-1----:R-:W-:Y:S01]  /*4080*/  F2FP.BF16.PACK_AB R5, R176, R142 ;  /* 0x0000008eb005723e */ /* 0x002fe200000010ff */
[----:B------:R-:W1:Y:S05]  /*4090*/  LDSM.16.MT88.4 R24, [R103+0x100] ;  /* 0x000100006718783b */ /* 0x000e6a0000004200 */
[----:B------:R5:W-:Y:S01]  /*40a0*/  MUFU.EX2 R249, R4 ;  /* 0x0000000400f97308 */ /* 0x000be20000000800 */
[----:B---3--:R-:W-:-:S07]  /*40b0*/  FFMA.FTZ R10, R85, c[0x0][0x2d0], -R8 ;  /* 0x0000b400550a7a23 */ /* 0x008fce0000010808 */
[----:B------:R3:W-:Y:S01]  /*40c0*/  MUFU.EX2 R147, R10 ;  /* 0x0000000a00937308 */ /* 0x0007e20000000800 */
[--C-:B-----5:R-:W-:Y:S02]  /*40d0*/  FFMA.FTZ R4, R36, c[0x0][0x2d0], -R8.reuse ;  /* 0x0000b40024047a23 */ /* 0x120fe40000010808 */
[----:B------:R-:W-:Y:S05]  /*40e0*/  LDSM.16.MT88.4 R36, [R103+0x3100] ;  /* 0x003100006724783b */ /* 0x000fea0000004200 */
[----:B------:R5:W1:Y:S01]  /*40f0*/  MUFU.EX2 R250, R4 ;  /* 0x0000000400fa7308 */ /* 0x000a620000000800 */
[----:B---3--:R-:W-:-:S07]  /*4100*/  FFMA.FTZ R10, R87, c[0x0][0x2d0], -R8 ;  /* 0x0000b400570a7a23 */ /* 0x008fce0000010808 */
[----:B------:R3:W2:Y:S01]  /*4110*/  MUFU.EX2 R178, R10 ;  /* 0x0000000a00b27308 */ /* 0x0006a20000000800 */
[----:B-----5:R-:W-:Y:S02]  /*4120*/  F2FP.BF16.PACK_AB R4, R140, R138 ;  /* 0x0000008a8c04723e */ /* 0x020fe400000010ff */
[----:B-1----:R-:W-:-:S07]  /*4130*/  F2FP.BF16.PACK_AB R7, R250, R249 ;  /* 0x000000f9fa07723e */ /* 0x002fce00000010ff */
[----:B--2---:R-:W-:Y:S01]  /*4140*/  HMMA.16816.F32.BF16 R92, R4, R12, RZ ;  /* 0x0000000c045c723c */ /* 0x004fe200000418ff */
[----:B---3--:R-:W-:-:S07]  /*4150*/  MOV R10, R146 ;  /* 0x00000092000a7202 */ /* 0x008fce0000000f00 */
[C---:B------:R-:W-:Y:S01]  /*4160*/  HMMA.16816.F32.BF16 R88, R4.reuse, R14, RZ ;  /* 0x0000000e0458723c */ /* 0x040fe200000418ff */
[----:B------:R-:W1:Y:S07]  /*4170*/  LDSM.16.MT88.4 R12, [R103+0x6100] ;  /* 0x00610000670c783b */ /* 0x000e6e0000004200 */
[C---:B------:R-:W-:Y:S08]  /*4180*/  HMMA.16816.F32.BF16 R72, R4.reuse, R28, RZ ;  /* 0x0000001c0448723c */ /* 0x040ff000000418ff */
[C---:B------:R-:W-:Y:S01]  /*4190*/  HMMA.16816.F32.BF16 R48, R4.reuse, R30, RZ ;  /* 0x0000001e0430723c */ /* 0x040fe200000418ff */
[----:B------:R-:W2:Y:S07]  /*41a0*/  LDSM.16.MT88.4 R28, [R0+0x3100] ;  /* 0x00310000001c783b */ /* 0x000eae0000004200 */
[C---:B------:R-:W-:Y:S08]  /*41b0*/  HMMA.16816.F32.BF16 R76, R4.reuse, R16, RZ ;  /* 0x00000010044c723c */ /* 0x040ff000000418ff */
[C---:B------:R-:W-:Y:S01]  /*41c0*/  HMMA.16816.F32.BF16 R52, R4.reuse, R18, RZ ;  /* 0x000000120434723c */ /* 0x040fe200000418ff */
[----:B------:R-:W3:Y:S07]  /*41d0*/  LDSM.16.MT88.4 R16, [R241+0x6100] ;  /* 0x00610000f110783b */ /* 0x000eee0000004200 */
[C---:B------:R-:W-:Y:S08]  /*41e0*/  HMMA.16816.F32.BF16 R80, R4.reuse, R32, RZ ;  /* 0x000000200450723c */ /* 0x040ff000000418ff */
[C---:B------:R-:W-:Y:S01]  /*41f0*/  HMMA.16816.F32.BF16 R56, R4.reuse, R34, RZ ;  /* 0x000000220438723c */ /* 0x040fe200000418ff */
[----:B------:R-:W5:Y:S07]  /*4200*/  LDSM.16.MT88.4 R32, [R241+0x3100] ;  /* 0x00310000f120783b */ /* 0x000f6e0000004200 */
[C---:B----4-:R-:W-:Y:S08]  /*4210*/  HMMA.16816.F32.BF16 R68, R4.reuse, R20, RZ ;  /* 0x000000140444723c */ /* 0x050ff000000418ff */
[C---:B------:R-:W-:Y:S01]  /*4220*/  HMMA.16816.F32.BF16 R44, R4.reuse, R22, RZ ;  /* 0x00000016042c723c */ /* 0x040fe200000418ff */
[----:B------:R-:W4:Y:S07]  /*4230*/  LDSM.16.MT88.4 R20, [R0+0x6100] ;  /* 0x006100000014783b */ /* 0x000f2e0000004200 */
[C---:B------:R-:W-:Y:S08]  /*4240*/  HMMA.16816.F32.BF16 R40, R4.reuse, R24, RZ ;  /* 0x000000180428723c */ /* 0x040ff000000418ff */
[C---:B------:R-:W-:Y:S01]  /*4250*/  HMMA.16816.F32.BF16 R60, R4.reuse, R26, RZ ;  /* 0x0000001a043c723c */ /* 0x040fe200000418ff */
[----:B------:R-:W4:Y:S07]  /*4260*/  LDSM.16.MT88.4 R24, [R2+0x900] ;  /* 0x000900000218783b */ /* 0x000f2e0000004200 */
[C---:B-1----:R-:W-:Y:S08]  /*4270*/  HMMA.16816.F32.BF16 R112, R4.reuse, R12, RZ ;  /* 0x0000000c0470723c */ /* 0x042ff000000418ff */
[C---:B------:R-:W-:Y:S01]  /*4280*/  HMMA.16816.F32.BF16 R116, R4.reuse, R14, RZ ;  /* 0x0000000e0474723c */ /* 0x040fe200000418ff */
[----:B------:R-:W1:Y:S07]  /*4290*/  LDSM.16.MT88.4 R12, [R2+0x6900] ;  /* 0x00690000020c783b */ /* 0x000e6e0000004200 */
[C---:B--2---:R-:W-:Y:S08]  /*42a0*/  HMMA.16816.F32.BF16 R64, R4.reuse, R28, RZ ;  /* 0x0000001c0440723c */ /* 0x044ff000000418ff */
[C---:B------:R-:W-:Y:S01]  /*42b0*/  HMMA.16816.F32.BF16 R108, R4.reuse, R30, RZ ;  /* 0x0000001e046c723c */ /* 0x040fe200000418ff */
[----:B------:R-:W2:Y:S07]  /*42c0*/  LDSM.16.MT88.4 R28, [R2+0x3900] ;  /* 0x00390000021c783b */ /* 0x000eae0000004200 */
[C---:B---3--:R-:W-:Y:S08]  /*42d0*/  HMMA.16816.F32.BF16 R84, R4.reuse, R16, RZ ;  /* 0x000000100454723c */ /* 0x048ff000000418ff */
[C---:B------:R-:W-:Y:S01]  /*42e0*/  HMMA.16816.F32.BF16 R120, R4.reuse, R18, RZ ;  /* 0x000000120478723c */ /* 0x040fe200000418ff */
[----:B------:R-:W3:Y:S07]  /*42f0*/  LDSM.16.MT88.4 R16, [R103+0x900] ;  /* 0x000900006710783b */ /* 0x000eee0000004200 */
[C---:B------:R-:W-:Y:S08]  /*4300*/  HMMA.16816.F32.BF16 R96, R4.reuse, R36, RZ ;  /* 0x000000240460723c */ /* 0x040ff000000418ff */
[C---:B------:R-:W-:Y:S08]  /*4310*/  HMMA.16816.F32.BF16 R104, R4.reuse, R38, RZ ;  /* 0x000000260468723c */ /* 0x040ff000000418ff */
[C---:B-----5:R-:W-:Y:S08]  /*4320*/  HMMA.16816.F32.BF16 R36, R4.reuse, R32, RZ ;  /* 0x000000200424723c */ /* 0x060ff000000418ff */
[C---:B------:R-:W-:Y:S08]  /*4330*/  HMMA.16816.F32.BF16 R32, R4.reuse, R34, RZ ;  /* 0x000000220420723c */ /* 0x040ff000000418ff */
[C---:B----4-:R-:W-:Y:S08]  /*4340*/  HMMA.16816.F32.BF16 R128, R4.reuse, R20, RZ ;  /* 0x000000140480723c */ /* 0x050ff000000418ff */
[----:B------:R-:W-:Y:S01]  /*4350*/  HMMA.16816.F32.BF16 R132, R4, R22, RZ ;  /* 0x000000160484723c */ /* 0x000fe200000418ff */
[----:B------:R-:W-:Y:S06]  /*4360*/  LDSM.16.MT88.4 R20, [R0+0x900] ;  /* 0x000900000014783b */ /* 0x000fec0000004200 */
[----:B------:R-:W-:-:S02]  /*4370*/  F2FP.BF16.PACK_AB R4, R143, R137 ;  /* 0x000000898f04723e */ /* 0x000fc400000010ff */
[----:B------:R-:W-:Y:S02]  /*4380*/  F2FP.BF16.PACK_AB R5, R144, R141 ;  /* 0x0000008d9005723e */ /* 0x000fe400000010ff */
[----:B------:R-:W-:Y:S02]  /*4390*/  F2FP.BF16.PACK_AB R6, R179, R145 ;  /* 0x00000091b306723e */ /* 0x000fe400000010ff */
[----:B------:R-:W-:-:S07]  /*43a0*/  F2FP.BF16.PACK_AB R7, R178, R147 ;  /* 0x00000093b207723e */ /* 0x000fce00000010ff */
[C---:B------:R-:W-:Y:S07]  /*43b0*/  HMMA.16816.F32.BF16 R188, R4.reuse, R24, R80 ;  /* 0x0000001804bc723c */ /* 0x040fee0000041850 */
[----:B------:R-:W-:Y:S01]  /*43c0*/  IMAD.MOV.U32 R83, RZ, RZ, R147 ;  /* 0x000000ffff537224 */ /* 0x000fe200078e0093 */
[----:B------:R-:W-:Y:S01]  /*43d0*/  MOV R80, R143 ;  /* 0x0000008f00507202 */ /* 0x000fe20000000f00 */
[----:B------:R-:W-:Y:S01]  /*43e0*/  IMAD.MOV.U32 R82, RZ, RZ, R145 ;  /* 0x000000ffff527224 */ /* 0x000fe200078e0091 */
[----:B-1----:R-:W-:Y:S01]  /*43f0*/  HMMA.16816.F32.BF16 R168, R4, R12, R68 ;  /* 0x0000000c04a8723c */ /* 0x002fe20000041844 */
[----:B------:R-:W-:-:S07]  /*4400*/  IMAD.MOV.U32 R81, RZ, RZ, R144 ;  /* 0x000000ffff517224 */ /* 0x000fce00078e0090 */
[C---:B------:R-:W-:Y:S01]  /*4410*/  HMMA.16816.F32.BF16 R144, R4.reuse, R26, R56 ;  /* 0x0000001a0490723c */ /* 0x040fe20000041838 */
[----:B------:R-:W1:Y:S06]  /*4420*/  LDSM.16.MT88.4 R24, [R241+0x900] ;  /* 0x00090000f118783b */ /* 0x000e6c0000004200 */
[----:B------:R-:W-:Y:S01]  /*4430*/  IMAD.MOV.U32 R56, RZ, RZ, R142 ;  /* 0x000000ffff387224 */ /* 0x000fe200078e008e */
[----:B------:R-:W-:Y:S01]  /*4440*/  MOV R58, R140 ;  /* 0x0000008c003a7202 */ /* 0x000fe20000000f00 */
[----:B------:R-:W-:Y:S01]  /*4450*/  IMAD.MOV.U32 R57, RZ, RZ, R141 ;  /* 0x000000ffff397224 */ /* 0x000fe200078e008d */
[----:B--2---:R-:W-:Y:S01]  /*4460*/  HMMA.16816.F32.BF16 R172, R4, R28, R72 ;  /* 0x0000001c04ac723c */ /* 0x004fe20000041848 */
[----:B------:R-:W-:-:S06]  /*4470*/  IMAD.MOV.U32 R59, RZ, RZ, R139 ;  /* 0x000000ffff3b7224 */ /* 0x000fcc00078e008b */
[----:B------:R-:W-:Y:S01]  /*4480*/  IMAD.MOV.U32 R73, RZ, RZ, R138 ;  /* 0x000000ffff497224 */ /* 0x000fe200078e008a */
[----:B------:R-:W-:Y:S01]  /*4490*/  HMMA.16816.F32.BF16 R140, R4, R14, R44 ;  /* 0x0000000e048c723c */ /* 0x000fe2000004182c */
[----:B------:R-:W2:Y:S01]  /*44a0*/  LDSM.16.MT88.4 R12, [R103+0x3900] ;  /* 0x00390000670c783b */ /* 0x000ea20000004200 */
[----:B------:R-:W-:Y:S01]  /*44b0*/  MOV R74, R137 ;  /* 0x00000089004a7202 */ /* 0x000fe20000000f00 */
[----:B------:R-:W-:-:S05]  /*44c0*/  IMAD.MOV.U32 R75, RZ, RZ, R136 ;  /* 0x000000ffff4b7224 */ /* 0x000fca00078e0088 */
[C---:B---3--:R-:W-:Y:S08]  /*44d0*/  HMMA.16816.F32.BF16 R136, R4.reuse, R16, R40 ;  /* 0x000000100488723c */ /* 0x048ff00000041828 */
[C---:B------:R-:W-:Y:S01]  /*44e0*/  HMMA.16816.F32.BF16 R160, R4.reuse, R18, R60 ;  /* 0x0000001204a0723c */ /* 0x040fe2000004183c */
[----:B------:R-:W3:Y:S07]  /*44f0*/  LDSM.16.MT88.4 R16, [R241+0x3900] ;  /* 0x00390000f110783b */ /* 0x000eee0000004200 */
[C---:B------:R-:W-:Y:S01]  /*4500*/  HMMA.16816.F32.BF16 R148, R4.reuse, R30, R48 ;  /* 0x0000001e0494723c */ /* 0x040fe20000041830 */
[----:B------:R-:W4:Y:S07]  /*4510*/  LDSM.16.MT88.4 R28, [R0+0x3900] ;  /* 0x00390000001c783b */ /* 0x000f2e0000004200 */
[C---:B-1----:R-:W-:Y:S07]  /*4520*/  HMMA.16816.F32.BF16 R180, R4.reuse, R24, R76 ;  /* 0x0000001804b4723c */ /* 0x042fee000004184c */
[----:B------:R-:W-:Y:S01]  /*4530*/  IMAD.MOV.U32 R79, RZ, RZ, R179 ;  /* 0x000000ffff4f7224 */ /* 0x000fe200078e00b3 */
[----:B------:R-:W-:Y:S01]  /*4540*/  HMMA.16816.F32.BF16 R48, R4, R22, R88 ;  /* 0x000000160430723c */ /* 0x000fe20000041858 */
[----:B------:R-:W-:Y:S01]  /*4550*/  MOV R78, R178 ;  /* 0x000000b2004e7202 */ /* 0x000fe20000000f00 */
[----:B------:R-:W-:-:S02]  /*4560*/  IMAD.MOV.U32 R77, RZ, RZ, R177 ;  /* 0x000000ffff4d7224 */ /* 0x000fc400078e00b1 */
[----:B------:R-:W-:-:S03]  /*4570*/  IMAD.MOV.U32 R76, RZ, RZ, R176 ;  /* 0x000000ffff4c7224 */ /* 0x000fc600078e00b0 */
[----:B------:R-:W-:Y:S01]  /*4580*/  IMAD.MOV.U32 R88, RZ, RZ, R10 ;  /* 0x000000ffff587224 */ /* 0x000fe200078e000a */
[C---:B------:R-:W-:Y:S01]  /*4590*/  HMMA.16816.F32.BF16 R176, R4.reuse, R20, R92 ;  /* 0x0000001404b0723c */ /* 0x040fe2000004185c */
[----:B------:R-:W-:Y:S01]  /*45a0*/  FFMA.FTZ R10, R101, c[0x0][0x2d0], -R9 ;  /* 0x0000b400650a7a23 */ /* 0x000fe20000010809 */
[----:B------:R-:W-:Y:S01]  /*45b0*/  MOV R91, R57 ;  /* 0x00000039005b7202 */ /* 0x000fe20000000f00 */
[----:B------:R-:W-:Y:S01]  /*45c0*/  IMAD.MOV.U32 R90, RZ, RZ, R58 ;  /* 0x000000ffff5a7224 */ /* 0x000fe200078e003a */
[----:B------:R-:W-:Y:S01]  /*45d0*/  MOV R89, R59 ;  /* 0x0000003b00597202 */ /* 0x000fe20000000f00 */
[----:B------:R-:W-:Y:S01]  /*45e0*/  LDSM.16.MT88.4 R20, [R241+0x6900] ;  /* 0x00690000f114783b */ /* 0x000fe20000004200 */
[----:B------:R-:W-:Y:S01]  /*45f0*/  IMAD.MOV.U32 R101, RZ, RZ, R82 ;  /* 0x000000ffff657224 */ /* 0x000fe200078e0052 */
[----:B------:R-:W-:Y:S01]  /*4600*/  MOV R95, R73 ;  /* 0x00000049005f7202 */ /* 0x000fe20000000f00 */
[----:B------:R-:W-:Y:S01]  /*4610*/  IMAD.MOV.U32 R92, RZ, RZ, R56 ;  /* 0x000000ffff5c7224 */ /* 0x000fe200078e0038 */
[----:B------:R-:W-:Y:S01]  /*4620*/  HMMA.16816.F32.BF16 R52, R4, R26, R52 ;  /* 0x0000001a0434723c */ /* 0x000fe20000041834 */
[----:B------:R-:W1:Y:S01]  /*4630*/  LDSM.16.MT88.4 R24, [R103+0x6900] ;  /* 0x006900006718783b */ /* 0x000e620000004200 */
[----:B------:R-:W-:Y:S01]  /*4640*/  IMAD.MOV.U32 R94, RZ, RZ, R74 ;  /* 0x000000ffff5e7224 */ /* 0x000fe200078e004a */
[----:B------:R-:W-:-:S05]  /*4650*/  MOV R93, R75 ;  /* 0x0000004b005d7202 */ /* 0x000fca0000000f00 */
[C---:B--2---:R-:W-:Y:S07]  /*4660*/  HMMA.16816.F32.BF16 R56, R4.reuse, R12, R96 ;  /* 0x0000000c0438723c */ /* 0x044fee0000041860 */
[----:B------:R-:W-:Y:S01]  /*4670*/  MOV R99, R252 ;  /* 0x000000fc00637202 */ /* 0x000fe20000000f00 */
[----:B------:R-:W-:Y:S01]  /*4680*/  IMAD.MOV.U32 R98, RZ, RZ, R251 ;  /* 0x000000ffff627224 */ /* 0x000fe200078e00fb */
[----:B------:R2:W-:Y:S01]  /*4690*/  MUFU.EX2 R252, R10 ;  /* 0x0000000a00fc7308 */ /* 0x0005e20000000800 */
[----:B------:R-:W-:Y:S01]  /*46a0*/  MOV R97, R250 ;  /* 0x000000fa00617202 */ /* 0x000fe20000000f00 */
[----:B------:R-:W-:Y:S01]  /*46b0*/  HMMA.16816.F32.BF16 R44, R4, R14, R104 ;  /* 0x0000000e042c723c */ /* 0x000fe20000041868 */
[----:B------:R-:W5:Y:S01]  /*46c0*/  LDSM.16.MT88.4 R12, [R0+0x6900] ;  /* 0x00690000000c783b */ /* 0x000f620000004200 */
[----:B------:R-:W-:-:S05]  /*46d0*/  IMAD.MOV.U32 R96, RZ, RZ, R249 ;  /* 0x000000ffff607224 */ /* 0x000fca00078e00f9 */
[----:B------:R-:W-:Y:S01]  /*46e0*/  MOV R106, R248 ;  /* 0x000000f8006a7202 */ /* 0x000fe20000000f00 */
[C---:B---3--:R-:W-:Y:S01]  /*46f0*/  HMMA.16816.F32.BF16 R36, R4.reuse, R16, R36 ;  /* 0x000000100424723c */ /* 0x048fe20000041824 */
[----:B------:R-:W-:Y:S01]  /*4700*/  IMAD.MOV.U32 R107, RZ, RZ, R247 ;  /* 0x000000ffff6b7224 */ /* 0x000fe200078e00f7 */
[----:B------:R-:W-:Y:S01]  /*4710*/  MOV R104, R81 ;  /* 0x0000005100687202 */ /* 0x000fe20000000f00 */
[----:B------:R-:W-:Y:S02]  /*4720*/  IMAD.MOV.U32 R105, RZ, RZ, R80 ;  /* 0x000000ffff697224 */ /* 0x000fe400078e0050 */
[--C-:B--2---:R-:W-:Y:S01]  /*4730*/  FFMA.FTZ R10, R102, c[0x0][0x2d0], -R9.reuse ;  /* 0x0000b400660a7a23 */ /* 0x104fe20000010809 */
[----:B------:R-:W-:Y:S02]  /*4740*/  MOV R102, R91 ;  /* 0x0000005b00667202 */ /* 0x000fe40000000f00 */
[C---:B------:R-:W-:Y:S01]  /*4750*/  HMMA.16816.F32.BF16 R40, R4.reuse, R18, R32 ;  /* 0x000000120428723c */ /* 0x040fe20000041820 */
[----:B------:R-:W2:Y:S01]  /*4760*/  LDSM.16.MT88.4 R16, [R2+0x7100] ;  /* 0x007100000210783b */ /* 0x000ea20000004200 */
[----:B------:R3:W1:Y:S06]  /*4770*/  MUFU.EX2 R251, R10 ;  /* 0x0000000a00fb7308 */ /* 0x00066c0000000800 */
[C---:B----4-:R-:W-:Y:S08]  /*4780*/  HMMA.16816.F32.BF16 R32, R4.reuse, R28, R64 ;  /* 0x0000001c0420723c */ /* 0x050ff00000041840 */
[----:B------:R-:W-:Y:S01]  /*4790*/  HMMA.16816.F32.BF16 R60, R4, R30, R108 ;  /* 0x0000001e043c723c */ /* 0x000fe2000004186c */
[----:B------:R-:W4:Y:S01]  /*47a0*/  LDSM.16.MT88.4 R28, [R2+0x1100] ;  /* 0x00110000021c783b */ /* 0x000f220000004200 */
[----:B---3--:R-:W-:Y:S01]  /*47b0*/  FFMA.FTZ R10, R124, c[0x0][0x2d0], -R9 ;  /* 0x0000b4007c0a7a23 */ /* 0x008fe20000010809 */
[----:B------:R-:W-:Y:S01]  /*47c0*/  MOV R124, R107 ;  /* 0x0000006b007c7202 */ /* 0x000fe20000000f00 */
[----:B------:R-:W-:-:S02]  /*47d0*/  IMAD.MOV.U32 R107, RZ, RZ, R98 ;  /* 0x000000ffff6b7224 */ /* 0x000fc400078e0062 */
[----:B------:R3:W-:Y:S01]  /*47e0*/  MUFU.EX2 R250, R10 ;  /* 0x0000000a00fa7308 */ /* 0x0007e20000000800 */
[----:B------:R-:W-:Y:S01]  /*47f0*/  IMAD.MOV.U32 R110, RZ, RZ, R245 ;  /* 0x000000ffff6e7224 */ /* 0x000fe200078e00f5 */
[----:B------:R-:W-:Y:S01]  /*4800*/  MOV R111, R97 ;  /* 0x00000061006f7202 */ /* 0x000fe20000000f00 */
[----:B------:R-:W-:Y:S01]  /*4810*/  IMAD.MOV.U32 R98, RZ, RZ, R94 ;  /* 0x000000ffff627224 */ /* 0x000fe200078e005e */
[----:B------:R-:W-:Y:S01]  /*4820*/  MOV R97, R93 ;  /* 0x0000005d00617202 */ /* 0x000fe20000000f00 */
[----:B-1----:R-:W-:Y:S01]  /*4830*/  HMMA.16816.F32.BF16 R64, R4, R24, R112 ;  /* 0x000000180440723c */ /* 0x002fe20000041870 */
[----:B------:R-:W-:Y:S01]  /*4840*/  MOV R93, R77 ;  /* 0x0000004d005d7202 */ /* 0x000fe20000000f00 */
[----:B------:R-:W-:Y:S01]  /*4850*/  IMAD.MOV.U32 R94, RZ, RZ, R78 ;  /* 0x000000ffff5e7224 */ /* 0x000fe200078e004e */
[----:B------:R-:W-:Y:S01]  /*4860*/  MOV R109, R83 ;  /* 0x00000053006d7202 */ /* 0x000fe20000000f00 */
[----:B------:R-:W-:-:S04]  /*4870*/  IMAD.MOV.U32 R108, RZ, RZ, R90 ;  /* 0x000000ffff6c7224 */ /* 0x000fc800078e005a */
[C---:B------:R-:W-:Y:S01]  /*4880*/  HMMA.16816.F32.BF16 R68, R4.reuse, R26, R116 ;  /* 0x0000001a0444723c */ /* 0x040fe20000041874 */
[----:B------:R-:W1:Y:S01]  /*4890*/  LDSM.16.MT88.4 R24, [R2+0x4100] ;  /* 0x004100000218783b */ /* 0x000e620000004200 */
[----:B---3--:R-:W-:Y:S02]  /*48a0*/  FFMA.FTZ R10, R125, c[0x0][0x2d0], -R9 ;  /* 0x0000b4007d0a7a23 */ /* 0x008fe40000010809 */
[----:B------:R-:W-:Y:S02]  /*48b0*/  IMAD.MOV.U32 R125, RZ, RZ, R96 ;  /* 0x000000ffff7d7224 */ /* 0x000fe400078e0060 */
[----:B------:R3:W-:Y:S01]  /*48c0*/  MUFU.EX2 R249, R10 ;  /* 0x0000000a00f97308 */ /* 0x0007e20000000800 */
[----:B------:R-:W-:Y:S01]  /*48d0*/  IMAD.MOV.U32 R96, RZ, RZ, R92 ;  /* 0x000000ffff607224 */ /* 0x000fe200078e005c */
[----:B------:R-:W-:Y:S01]  /*48e0*/  HMMA.16816.F32.BF16 R72, R4, R20, R84 ;  /* 0x000000140448723c */ /* 0x000fe20000041854 */
[----:B------:R-:W-:Y:S02]  /*48f0*/  IMAD.MOV.U32 R92, RZ, RZ, R76 ;  /* 0x000000ffff5c7224 */ /* 0x000fe400078e004c */
[----:B------:R-:W-:-:S05]  /*4900*/  IMAD.MOV.U32 R119, RZ, RZ, R88 ;  /* 0x000000ffff777224 */ /* 0x000fca00078e0058 */
[----:B-----5:R-:W-:Y:S01]  /*4910*/  HMMA.16816.F32.BF16 R80, R4, R12, R128 ;  /* 0x0000000c0450723c */ /* 0x020fe20000041880 */
[----:B---3--:R-:W-:Y:S01]  /*4920*/  FFMA.FTZ R10, R126, c[0x0][0x2d0], -R8 ;  /* 0x0000b4007e0a7a23 */ /* 0x008fe20000010808 */
[----:B------:R-:W-:-:S06]  /*4930*/  MOV R126, R89 ;  /* 0x00000059007e7202 */ /* 0x000fcc0000000f00 */
[----:B------:R-:W-:Y:S01]  /*4940*/  HMMA.16816.F32.BF16 R84, R4, R14, R132 ;  /* 0x0000000e0454723c */ /* 0x000fe20000041884 */
[----:B------:R-:W3:Y:S01]  /*4950*/  LDSM.16.MT88.4 R12, [R103+0x1100] ;  /* 0x00110000670c783b */ /* 0x000ee20000004200 */
[----:B------:R5:W-:Y:S05]  /*4960*/  MUFU.EX2 R248, R10 ;  /* 0x0000000a00f87308 */ /* 0x000bea0000000800 */
[----:B------:R-:W-:Y:S01]  /*4970*/  IMAD.MOV.U32 R132, RZ, RZ, R102 ;  /* 0x000000ffff847224 */ /* 0x000fe200078e0066 */
[----:B------:R-:W-:Y:S01]  /*4980*/  MOV R133, R96 ;  /* 0x0000006000857202 */ /* 0x000fe20000000f00 */
[----:B------:R-:W-:Y:S01]  /*4990*/  IMAD.MOV.U32 R102, RZ, RZ, R97 ;  /* 0x000000ffff667224 */ /* 0x000fe200078e0061 */
[----:B------:R-:W-:Y:S01]  /*49a0*/  MOV R134, R98 ;  /* 0x0000006200867202 */ /* 0x000fe20000000f00 */
[----:B-----5:R-:W-:Y:S01]  /*49b0*/  FFMA.FTZ R10, R164, c[0x0][0x2d0], -R8 ;  /* 0x0000b400a40a7a23 */ /* 0x020fe20000010808 */
[----:B------:R-:W-:-:S03]  /*49c0*/  MOV R164, R246 ;  /* 0x000000f600a47202 */ /* 0x000fc60000000f00 */
[----:B------:R5:W1:Y:S02]  /*49d0*/  MUFU.EX2 R247, R10 ;  /* 0x0000000a00f77308 */ /* 0x000a640000000800 */
[----:B-----5:R-:W-:-:S06]  /*49e0*/  FFMA.FTZ R10, R127, c[0x0][0x2d0], -R8 ;  /* 0x0000b4007f0a7a23 */ /* 0x020fcc0000010808 */
[----:B------:R5:W-:Y:S02]  /*49f0*/  MUFU.EX2 R246, R10 ;  /* 0x0000000a00f67308 */ /* 0x000be40000000800 */
[----:B-----5:R-:W-:Y:S02]  /*4a00*/  FFMA.FTZ R10, R165, c[0x0][0x2d0], -R8 ;  /* 0x0000b400a50a7a23 */ /* 0x020fe40000010808 */
[----:B------:R-:W-:Y:S01]  /*4a10*/  IMAD.MOV.U32 R165, RZ, RZ, R106 ;  /* 0x000000ffffa57224 */ /* 0x000fe200078e006a */
[----:B------:R-:W-:-:S03]  /*4a20*/  MOV R106, R99 ;  /* 0x00000063006a7202 */ /* 0x000fc60000000f00 */
[----:B------:R-:W5:Y:S01]  /*4a30*/  MUFU.EX2 R245, R10 ;  /* 0x0000000a00f57308 */ /* 0x000f620000000800 */
[----:B------:R-:W-:Y:S02]  /*4a40*/  MOV R99, R95 ;  /* 0x0000005f00637202 */ /* 0x000fe40000000f00 */
[----:B------:R-:W-:Y:S02]  /*4a50*/  MOV R95, R79 ;  /* 0x0000004f005f7202 */ /* 0x000fe40000000f00 */
[----:B------:R-:W-:Y:S01]  /*4a60*/  HMMA.16816.F32.BF16 R76, R4, R22, R120 ;  /* 0x00000016044c723c */ /* 0x000fe20000041878 */
[----:B------:R-:W-:Y:S01]  /*4a70*/  IMAD.MOV.U32 R135, RZ, RZ, R99 ;  /* 0x000000ffff877224 */ /* 0x000fe200078e0063 */
[----:B------:R-:W-:Y:S05]  /*4a80*/  LDSM.16.MT88.4 R20, [R0+0x1100] ;  /* 0x001100000014783b */ /* 0x000fea0000004200 */
[----:B------:R-:W-:-:S02]  /*4a90*/  F2FP.BF16.PACK_AB R4, R251, R252 ;  /* 0x000000fcfb04723e */ /* 0x000fc400000010ff */
[----:B-1----:R-:W-:Y:S02]  /*4aa0*/  F2FP.BF16.PACK_AB R5, R247, R248 ;  /* 0x000000f8f705723e */ /* 0x002fe400000010ff */
[----:B------:R-:W-:Y:S02]  /*4ab0*/  F2FP.BF16.PACK_AB R6, R249, R250 ;  /* 0x000000faf906723e */ /* 0x000fe400000010ff */
[----:B-----5:R-:W-:Y:S02]  /*4ac0*/  F2FP.BF16.PACK_AB R7, R245, R246 ;  /* 0x000000f6f507723e */ /* 0x020fe400000010ff */
[----:B------:R-:W-:-:S05]  /*4ad0*/  MOV R10, R92 ;  /* 0x0000005c000a7202 */ /* 0x000fca0000000f00 */
[C---:B--2---:R-:W-:Y:S07]  /*4ae0*/  HMMA.16816.F32.BF16 R96, R4.reuse, R16, R168 ;  /* 0x000000100460723c */ /* 0x044fee00000418a8 */
[----:B------:R-:W-:Y:S01]  /*4af0*/  MOV R170, R101 ;  /* 0x0000006500aa7202 */ /* 0x000fe20000000f00 */
[----:B----4-:R-:W-:Y:S01]  /*4b00*/  HMMA.16816.F32.BF16 R112, R4, R28, R188 ;  /* 0x0000001c0470723c */ /* 0x010fe200000418bc */
[----:B------:R-:W-:Y:S01]  /*4b10*/  IMAD.MOV.U32 R169, RZ, RZ, R104 ;  /* 0x000000ffffa97224 */ /* 0x000fe200078e0068 */
[----:B------:R-:W-:-:S02]  /*4b20*/  MOV R168, R105 ;  /* 0x0000006900a87202 */ /* 0x000fc40000000f00 */
[----:B------:R-:W-:Y:S02]  /*4b30*/  MOV R101, R107 ;  /* 0x0000006b00657202 */ /* 0x000fe40000000f00 */
[----:B------:R-:W-:Y:S01]  /*4b40*/  MOV R171, R109 ;  /* 0x0000006d00ab7202 */ /* 0x000fe20000000f00 */
[----:B------:R-:W-:Y:S01]  /*4b50*/  IMAD.MOV.U32 R188, RZ, RZ, R106 ;  /* 0x000000ffffbc7224 */ /* 0x000fe200078e006a */
[----:B------:R-:W-:Y:S01]  /*4b60*/  HMMA.16816.F32.BF16 R88, R4, R30, R144 ;  /* 0x0000001e0458723c */ /* 0x000fe20000041890 */
[----:B------:R-:W-:Y:S01]  /*4b70*/  LDSM.16.MT88.4 R28, [R241+0x1100] ;  /* 0x00110000f11c783b */ /* 0x000fe20000004200 */
[----:B------:R-:W-:Y:S01]  /*4b80*/  IMAD.MOV.U32 R189, RZ, RZ, R110 ;  /* 0x000000ffffbd7224 */ /* 0x000fe200078e006e */
[----:B------:R-:W-:Y:S01]  /*4b90*/  MOV R191, R94 ;  /* 0x0000005e00bf7202 */ /* 0x000fe20000000f00 */
[----:B------:R-:W-:-:S04]  /*4ba0*/  IMAD.MOV.U32 R190, RZ, RZ, R95 ;  /* 0x000000ffffbe7224 */ /* 0x000fc800078e005f */
[C---:B------:R-:W-:Y:S01]  /*4bb0*/  HMMA.16816.F32.BF16 R104, R4.reuse, R18, R140 ;  /* 0x000000120468723c */ /* 0x040fe2000004188c */
[----:B------:R-:W1:Y:S06]  /*4bc0*/  LDSM.16.MT88.4 R16, [R103+0x4100] ;  /* 0x004100006710783b */ /* 0x000e6c0000004200 */
[----:B------:R-:W-:Y:S01]  /*4bd0*/  IMAD.MOV.U32 R143, RZ, RZ, R111 ;  /* 0x000000ffff8f7224 */ /* 0x000fe200078e006f */
[C---:B------:R-:W-:Y:S07]  /*4be0*/  HMMA.16816.F32.BF16 R144, R4.reuse, R24, R172 ;  /* 0x000000180490723c */ /* 0x040fee00000418ac */
[----:B------:R-:W-:Y:S01]  /*4bf0*/  MOV R175, R119 ;  /* 0x0000007700af7202 */ /* 0x000fe20000000f00 */
[----:B------:R-:W-:Y:S01]  /*4c00*/  IMAD.MOV.U32 R172, RZ, RZ, R93 ;  /* 0x000000ffffac7224 */ /* 0x000fe200078e005d */
[----:B------:R-:W-:Y:S01]  /*4c10*/  MOV R173, R108 ;  /* 0x0000006c00ad7202 */ /* 0x000fe20000000f00 */
[----:B---3--:R-:W-:Y:S01]  /*4c20*/  HMMA.16816.F32.BF16 R116, R4, R14, R160 ;  /* 0x0000000e0474723c */ /* 0x008fe200000418a0 */
[----:B------:R-:W-:-:S07]  /*4c30*/  IMAD.MOV.U32 R174, RZ, RZ, R126 ;  /* 0x000000ffffae7224 */ /* 0x000fce00078e007e */
[C---:B------:R-:W-:Y:S01]  /*4c40*/  HMMA.16816.F32.BF16 R108, R4.reuse, R12, R136 ;  /* 0x0000000c046c723c */ /* 0x040fe20000041888 */
[----:B------:R-:W2:Y:S07]  /*4c50*/  LDSM.16.MT88.4 R12, [R241+0x4100] ;  /* 0x00410000f10c783b */ /* 0x000eae0000004200 */
[C---:B------:R-:W-:Y:S01]  /*4c60*/  HMMA.16816.F32.BF16 R92, R4.reuse, R26, R148 ;  /* 0x0000001a045c723c */ /* 0x040fe20000041894 */
[----:B------:R-:W3:Y:S07]  /*4c70*/  LDSM.16.MT88.4 R24, [R0+0x4100] ;  /* 0x004100000018783b */ /* 0x000eee0000004200 */
[C---:B-1----:R-:W-:Y:S08]  /*4c80*/  HMMA.16816.F32.BF16 R160, R4.reuse, R16, R56 ;  /* 0x0000001004a0723c */ /* 0x042ff00000041838 */
[C---:B------:R-:W-:Y:S01]  /*4c90*/  HMMA.16816.F32.BF16 R148, R4.reuse, R18, R44 ;  /* 0x000000120494723c */ /* 0x040fe2000004182c */
[----:B------:R-:W1:Y:S07]  /*4ca0*/  LDSM.16.MT88.4 R16, [R241+0x7100] ;  /* 0x00710000f110783b */ /* 0x000e6e0000004200 */
[C---:B------:R-:W-:Y:S07]  /*4cb0*/  HMMA.16816.F32.BF16 R120, R4.reuse, R28, R180 ;  /* 0x0000001c0478723c */ /* 0x040fee00000418b4 */
[----:B------:R-:W-:Y:S01]  /*4cc0*/  MOV R180, R10 ;  /* 0x0000000a00b47202 */ /* 0x000fe20000000f00 */
[----:B------:R-:W-:Y:S01]  /*4cd0*/  FFMA.FTZ R10, R166, c[0x0][0x2d0], -R9 ;  /* 0x0000b400a60a7a23 */ /* 0x000fe20000010809 */
[----:B------:R-:W-:Y:S01]  /*4ce0*/  MOV R29, R189 ;  /* 0x000000bd001d7202 */ /* 0x000fe20000000f00 */
[----:B------:R-:W-:Y:S01]  /*4cf0*/  HMMA.16816.F32.BF16 R128, R4, R20, R176 ;  /* 0x000000140480723c */ /* 0x000fe200000418b0 */
[----:B------:R-:W-:Y:S01]  /*4d00*/  MOV R183, R125 ;  /* 0x0000007d00b77202 */ /* 0x000fe20000000f00 */
[----:B------:R4:W-:Y:S01]  /*4d10*/  MUFU.EX2 R189, R10 ;  /* 0x0000000a00bd7308 */ /* 0x0009e20000000800 */
[----:B------:R-:W-:-:S02]  /*4d20*/  IMAD.MOV.U32 R181, RZ, RZ, R133 ;  /* 0x000000ffffb57224 */ /* 0x000fc400078e0085 */
[----:B------:R-:W-:Y:S02]  /*4d30*/  IMAD.MOV.U32 R28, RZ, RZ, R135 ;  /* 0x000000ffff1c7224 */ /* 0x000fe400078e0087 */
[----:B------:R-:W-:Y:S01]  /*4d40*/  MOV R177, R132 ;  /* 0x0000008400b17202 */ /* 0x000fe20000000f00 */
[----:B------:R-:W-:Y:S01]  /*4d50*/  IMAD.MOV.U32 R166, RZ, RZ, R143 ;  /* 0x000000ffffa67224 */ /* 0x000fe200078e008f */
[----:B------:R-:W-:Y:S01]  /*4d60*/  MOV R176, R134 ;  /* 0x0000008600b07202 */ /* 0x000fe20000000f00 */
[----:B--2---:R-:W-:Y:S01]  /*4d70*/  HMMA.16816.F32.BF16 R140, R4, R14, R40 ;  /* 0x0000000e048c723c */ /* 0x004fe20000041828 */
[----:B------:R-:W-:Y:S02]  /*4d80*/  IMAD.MOV.U32 R182, RZ, RZ, R124 ;  /* 0x000000ffffb67224 */ /* 0x000fe400078e007c */
[----:B----4-:R-:W-:-:S05]  /*4d90*/  FFMA.FTZ R10, R167, c[0x0][0x2d0], -R9 ;  /* 0x0000b400a70a7a23 */ /* 0x010fca0000010809 */
[C---:B------:R-:W-:Y:S01]  /*4da0*/  HMMA.16816.F32.BF16 R132, R4.reuse, R12, R36 ;  /* 0x0000000c0484723c */ /* 0x040fe20000041824 */
[----:B------:R-:W-:Y:S01]  /*4db0*/  IMAD.MOV.U32 R167, RZ, RZ, R188 ;  /* 0x000000ffffa77224 */ /* 0x000fe200078e00bc */
[----:B------:R-:W2:Y:S01]  /*4dc0*/  LDSM.16.MT88.4 R12, [R0+0x7100] ;  /* 0x00710000000c783b */ /* 0x000ea20000004200 */
[----:B------:R4:W5:Y:S05]  /*4dd0*/  MUFU.EX2 R188, R10 ;  /* 0x0000000a00bc7308 */ /* 0x00096a0000000800 */
[C---:B------:R-:W-:Y:S01]  /*4de0*/  HMMA.16816.F32.BF16 R136, R4.reuse, R22, R48 ;  /* 0x000000160488723c */ /* 0x040fe20000041830 */
[----:B------:R-:W2:Y:S07]  /*4df0*/  LDSM.16.MT88.4 R20, [R103+0x7100] ;  /* 0x007100006714783b */ /* 0x000eae0000004200 */
[----:B---3--:R-:W-:Y:S01]  /*4e00*/  HMMA.16816.F32.BF16 R40, R4, R24, R32 ;  /* 0x000000180428723c */ /* 0x008fe20000041820 */
[----:B----4-:R-:W-:Y:S01]  /*4e10*/  FFMA.FTZ R10, R192, c[0x0][0x2d0], -R9 ;  /* 0x0000b400c00a7a23 */ /* 0x010fe20000010809 */
[----:B------:R-:W-:-:S03]  /*4e20*/  MOV R192, R183 ;  /* 0x000000b700c07202 */ /* 0x000fc60000000f00 */
[----:B------:R3:W-:Y:S03]  /*4e30*/  MUFU.EX2 R183, R10 ;  /* 0x0000000a00b77308 */ /* 0x0007e60000000800 */
[C---:B------:R-:W-:Y:S01]  /*4e40*/  HMMA.16816.F32.BF16 R56, R4.reuse, R26, R60 ;  /* 0x0000001a0438723c */ /* 0x040fe2000004183c */
[----:B------:R-:W4:Y:S07]  /*4e50*/  LDSM.16.MT88.4 R24, [R2+0x1900] ;  /* 0x001900000218783b */ /* 0x000f2e0000004200 */
[----:B-1----:R-:W-:Y:S01]  /*4e60*/  HMMA.16816.F32.BF16 R44, R4, R16, R72 ;  /* 0x00000010042c723c */ /* 0x002fe20000041848 */
[----:B---3--:R-:W-:-:S07]  /*4e70*/  FFMA.FTZ R10, R193, c[0x0][0x2d0], -R9 ;  /* 0x0000b400c10a7a23 */ /* 0x008fce0000010809 */
[C---:B------:R-:W-:Y:S01]  /*4e80*/  HMMA.16816.F32.BF16 R60, R4.reuse, R18, R76 ;  /* 0x00000012043c723c */ /* 0x040fe2000004184c */
[----:B------:R-:W-:Y:S01]  /*4e90*/  IMAD.MOV.U32 R193, RZ, RZ, R182 ;  /* 0x000000ffffc17224 */ /* 0x000fe200078e00b6 */
[----:B------:R-:W1:Y:S01]  /*4ea0*/  LDSM.16.MT88.4 R16, [R2+0x7900] ;  /* 0x007900000210783b */ /* 0x000e620000004200 */
[----:B------:R3:W1:Y:S05]  /*4eb0*/  MUFU.EX2 R182, R10 ;  /* 0x0000000a00b67308 */ /* 0x00066a0000000800 */
[C---:B------:R-:W-:Y:S08]  /*4ec0*/  HMMA.16816.F32.BF16 R124, R4.reuse, R30, R52 ;  /* 0x0000001e047c723c */ /* 0x040ff00000041834 */
[----:B--2---:R-:W-:Y:S01]  /*4ed0*/  HMMA.16816.F32.BF16 R32, R4, R12, R80 ;  /* 0x0000000c0420723c */ /* 0x004fe20000041850 */
[----:B---3--:R-:W-:Y:S01]  /*4ee0*/  FFMA.FTZ R10, R194, c[0x0][0x2d0], -R8 ;  /* 0x0000b400c20a7a23 */ /* 0x008fe20000010808 */
[----:B------:R-:W-:-:S03]  /*4ef0*/  MOV R194, R181 ;  /* 0x000000b500c27202 */ /* 0x000fc60000000f00 */
[----:B------:R2:W-:Y:S03]  /*4f00*/  MUFU.EX2 R181, R10 ;  /* 0x0000000a00b57308 */ /* 0x0005e60000000800 */
[C---:B------:R-:W-:Y:S01]  /*4f10*/  HMMA.16816.F32.BF16 R48, R4.reuse, R14, R84 ;  /* 0x0000000e0430723c */ /* 0x040fe20000041854 */
[----:B------:R-:W3:Y:S07]  /*4f20*/  LDSM.16.MT88.4 R12, [R103+0x1900] ;  /* 0x00190000670c783b */ /* 0x000eee0000004200 */
[----:B------:R-:W-:Y:S01]  /*4f30*/  HMMA.16816.F32.BF16 R36, R4, R20, R64 ;  /* 0x000000140424723c */ /* 0x000fe20000041840 */
[----:B--2---:R-:W-:-:S07]  /*4f40*/  FFMA.FTZ R10, R204, c[0x0][0x2d0], -R8 ;  /* 0x0000b400cc0a7a23 */ /* 0x004fce0000010808 */
[----:B------:R-:W-:Y:S01]  /*4f50*/  HMMA.16816.F32.BF16 R52, R4, R22, R68 ;  /* 0x000000160434723c */ /* 0x000fe20000041844 */
[----:B------:R-:W-:Y:S01]  /*4f60*/  IMAD.MOV.U32 R204, RZ, RZ, R180 ;  /* 0x000000ffffcc7224 */ /* 0x000fe200078e00b4 */
[----:B------:R-:W2:Y:S01]  /*4f70*/  LDSM.16.MT88.4 R20, [R2+0x4900] ;  /* 0x004900000214783b */ /* 0x000ea20000004200 */
[----:B------:R4:W4:Y:S04]  /*4f80*/  MUFU.EX2 R180, R10 ;  /* 0x0000000a00b47308 */ /* 0x0009280000000800 */
[----:B-----5:R-:W-:Y:S02]  /*4f90*/  F2FP.BF16.PACK_AB R4, R188, R189 ;  /* 0x000000bdbc04723e */ /* 0x020fe400000010ff */
[----:B-1----:R-:W-:Y:S01]  /*4fa0*/  F2FP.BF16.PACK_AB R6, R182, R183 ;  /* 0x000000b7b606723e */ /* 0x002fe200000010ff */
[----:B----4-:R-:W-:Y:S01]  /*4fb0*/  FFMA.FTZ R10, R195, c[0x0][0x2d0], -R8 ;  /* 0x0000b400c30a7a23 */ /* 0x010fe20000010808 */
[----:B------:R-:W-:-:S02]  /*4fc0*/  F2FP.BF16.PACK_AB R5, R180, R181 ;  /* 0x000000b5b405723e */ /* 0x000fc400000010ff */
[----:B------:R-:W-:Y:S01]  /*4fd0*/  MOV R195, R28 ;  /* 0x0000001c00c37202 */ /* 0x000fe20000000f00 */
[----:B------:R1:W-:Y:S02]  /*4fe0*/  MUFU.EX2 R179, R10 ;  /* 0x0000000a00b37308 */ /* 0x0003e40000000800 */
[----:B-1----:R-:W-:Y:S02]  /*4ff0*/  FFMA.FTZ R10, R205, c[0x0][0x2d0], -R8 ;  /* 0x0000b400cd0a7a23 */ /* 0x002fe40000010808 */
[----:B------:R-:W-:-:S04]  /*5000*/  IMAD.MOV.U32 R205, RZ, RZ, R29 ;  /* 0x000000ffffcd7224 */ /* 0x000fc800078e001d */
[----:B------:R-:W1:Y:S01]  /*5010*/  MUFU.EX2 R178, R10 ;  /* 0x0000000a00b27308 */ /* 0x000e620000000800 */
[----:B------:R-:W-:Y:S01]  /*5020*/  LDSM.16.MT88.4 R28, [R241+0x1900] ;  /* 0x00190000f11c783b */ /* 0x000fe20000004200 */
[----:B-1----:R-:W-:Y:S01]  /*5030*/  F2FP.BF16.PACK_AB R7, R178, R179 ;  /* 0x000000b3b207723e */ /* 0x002fe200000010ff */
[----:B------:R-:W-:Y:S02]  /*5040*/  FFMA.FTZ R10, R236, c[0x0][0x2d0], -R9 ;  /* 0x0000b400ec0a7a23 */ /* 0x000fe40000010809 */
[----:B------:R-:W-:-:S04]  /*5050*/  IMAD.MOV.U32 R236, RZ, RZ, R166 ;  /* 0x000000ffffec7224 */ /* 0x000fc800078e00a6 */
[C---:B------:R-:W-:Y:S08]  /*5060*/  HMMA.16816.F32.BF16 R112, R4.reuse, R24, R112 ;  /* 0x000000180470723c */ /* 0x040ff00000041870 */
[C---:B------:R-:W-:Y:S01]  /*5070*/  HMMA.16816.F32.BF16 R64, R4.reuse, R26, R88 ;  /* 0x0000001a0440723c */ /* 0x040fe20000041858 */
[----:B------:R-:W1:Y:S07]  /*5080*/  LDSM.16.MT88.4 R24, [R0+0x1900] ;  /* 0x001900000018783b */ /* 0x000e6e0000004200 */
[C---:B------:R-:W-:Y:S08]  /*5090*/  HMMA.16816.F32.BF16 R76, R4.reuse, R16, R96 ;  /* 0x00000010044c723c */ /* 0x040ff00000041860 */
[C---:B------:R-:W-:Y:S01]  /*50a0*/  HMMA.16816.F32.BF16 R72, R4.reuse, R18, R104 ;  /* 0x000000120448723c */ /* 0x040fe20000041868 */
[----:B------:R-:W4:Y:S07]  /*50b0*/  LDSM.16.MT88.4 R16, [R103+0x4900] ;  /* 0x004900006710783b */ /* 0x000f2e0000004200 */
        /* <DEDUP_REMOVED lines=9> */
[C---:B----4-:R-:W-:Y:S07]  /*5150*/  HMMA.16816.F32.BF16 R136, R4.reuse, R16, R160 ;  /* 0x000000100488723c */ /* 0x050fee00000418a0 */
[----:B------:R-:W-:Y:S01]  /*5160*/  IMAD.MOV.U32 R162, RZ, RZ, R195 ;  /* 0x000000ffffa27224 */ /* 0x000fe200078e00c3 */
[C---:B------:R-:W-:Y:S01]  /*5170*/  HMMA.16816.F32.BF16 R92, R4.reuse, R18, R148 ;  /* 0x00000012045c723c */ /* 0x040fe20000041894 */
[----:B------:R-:W4:Y:S01]  /*5180*/  LDSM.16.MT88.4 R16, [R241+0x7900] ;  /* 0x00790000f110783b */ /* 0x000f220000004200 */
[----:B------:R-:W-:Y:S01]  /*5190*/  IMAD.MOV.U32 R195, RZ, RZ, R177 ;  /* 0x000000ffffc37224 */ /* 0x000fe200078e00b1 */
[----:B------:R-:W-:Y:S01]  /*51a0*/  MOV R163, R205 ;  /* 0x000000cd00a37202 */ /* 0x000fe20000000f00 */
[----:B------:R5:W-:Y:S01]  /*51b0*/  MUFU.EX2 R177, R10 ;  /* 0x0000000a00b17308 */ /* 0x000be20000000800 */
[----:B------:R-:W-:Y:S01]  /*51c0*/  MOV R205, R176 ;  /* 0x000000b000cd7202 */ /* 0x000fe20000000f00 */
[----:B------:R-:W-:Y:S01]  /*51d0*/  IMAD.MOV.U32 R160, RZ, RZ, R194 ;  /* 0x000000ffffa07224 */ /* 0x000fe200078e00c2 */
[----:B------:R-:W-:Y:S01]  /*51e0*/  MOV R161, R204 ;  /* 0x000000cc00a17202 */ /* 0x000fe20000000f00 */
[C---:B---3--:R-:W-:Y:S01]  /*51f0*/  HMMA.16816.F32.BF16 R96, R4.reuse, R12, R132 ;  /* 0x0000000c0460723c */ /* 0x048fe20000041884 */
[----:B------:R-:W-:Y:S01]  /*5200*/  MOV R150, R193 ;  /* 0x000000c100967202 */ /* 0x000fe20000000f00 */
[----:B------:R-:W-:Y:S01]  /*5210*/  IMAD.MOV.U32 R149, RZ, RZ, R192 ;  /* 0x000000ffff957224 */ /* 0x000fe200078e00c0 */
[----:B------:R-:W-:Y:S01]  /*5220*/  MOV R148, R167 ;  /* 0x000000a700947202 */ /* 0x000fe20000000f00 */
[----:B------:R-:W-:Y:S01]  /*5230*/  IMAD.MOV.U32 R194, RZ, RZ, R169 ;  /* 0x000000ffffc27224 */ /* 0x000fe200078e00a9 */
[----:B------:R-:W-:Y:S01]  /*5240*/  MOV R204, R168 ;  /* 0x000000a800cc7202 */ /* 0x000fe20000000f00 */
[----:B------:R-:W-:Y:S01]  /*5250*/  IMAD.MOV.U32 R192, RZ, RZ, R171 ;  /* 0x000000ffffc07224 */ /* 0x000fe200078e00ab */
[----:B------:R-:W-:Y:S01]  /*5260*/  MOV R193, R170 ;  /* 0x000000aa00c17202 */ /* 0x000fe20000000f00 */
[----:B------:R-:W-:Y:S01]  /*5270*/  HMMA.16816.F32.BF16 R116, R4, R14, R140 ;  /* 0x0000000e0474723c */ /* 0x000fe2000004188c */
[----:B------:R-:W3:Y:S01]  /*5280*/  LDSM.16.MT88.4 R12, [R0+0x7900] ;  /* 0x00790000000c783b */ /* 0x000ee20000004200 */
[----:B------:R-:W-:-:S02]  /*5290*/  IMAD.MOV.U32 R151, RZ, RZ, R173 ;  /* 0x000000ffff977224 */ /* 0x000fc400078e00ad */
[----:B-----5:R-:W-:Y:S02]  /*52a0*/  FFMA.FTZ R10, R207, c[0x0][0x2d0], -R9 ;  /* 0x0000b400cf0a7a23 */ /* 0x020fe40000010809 */
[----:B------:R-:W-:Y:S01]  /*52b0*/  IMAD.MOV.U32 R207, RZ, RZ, R164 ;  /* 0x000000ffffcf7224 */ /* 0x000fe200078e00a4 */
[----:B------:R-:W-:Y:S01]  /*52c0*/  MOV R142, R174 ;  /* 0x000000ae008e7202 */ /* 0x000fe20000000f00 */
[----:B------:R5:W1:Y:S01]  /*52d0*/  MUFU.EX2 R176, R10 ;  /* 0x0000000a00b07308 */ /* 0x000a620000000800 */
[----:B------:R-:W-:Y:S01]  /*52e0*/  IMAD.MOV.U32 R141, RZ, RZ, R175 ;  /* 0x000000ffff8d7224 */ /* 0x000fe200078e00af */
[----:B------:R-:W-:Y:S01]  /*52f0*/  HMMA.16816.F32.BF16 R84, R4, R30, R124 ;  /* 0x0000001e0454723c */ /* 0x000fe2000004187c */
[----:B------:R-:W-:Y:S02]  /*5300*/  MOV R140, R165 ;  /* 0x000000a5008c7202 */ /* 0x000fe40000000f00 */
[----:B------:R-:W-:-:S05]  /*5310*/  MOV R143, R172 ;  /* 0x000000ac008f7202 */ /* 0x000fca0000000f00 */
[----:B--2---:R-:W-:Y:S01]  /*5320*/  HMMA.16816.F32.BF16 R108, R4, R20, R40 ;  /* 0x00000014046c723c */ /* 0x004fe20000041828 */
[----:B-----5:R-:W-:Y:S01]  /*5330*/  FFMA.FTZ R10, R206, c[0x0][0x2d0], -R9 ;  /* 0x0000b400ce0a7a23 */ /* 0x020fe20000010809 */
[----:B------:R-:W-:-:S06]  /*5340*/  MOV R206, R102 ;  /* 0x0000006600ce7202 */ /* 0x000fcc0000000f00 */
[C---:B------:R-:W-:Y:S01]  /*5350*/  HMMA.16816.F32.BF16 R56, R4.reuse, R22, R56 ;  /* 0x000000160438723c */ /* 0x040fe20000041838 */
[----:B------:R-:W2:Y:S01]  /*5360*/  LDSM.16.MT88.4 R20, [R2+0x2100] ;  /* 0x002100000214783b */ /* 0x000ea20000004200 */
[----:B------:R5:W-:Y:S06]  /*5370*/  MUFU.EX2 R175, R10 ;  /* 0x0000000a00af7308 */ /* 0x000bec0000000800 */
[C---:B-1----:R-:W-:Y:S08]  /*5380*/  HMMA.16816.F32.BF16 R164, R4.reuse, R24, R36 ;  /* 0x0000001804a4723c */ /* 0x042ff00000041824 */
[----:B------:R-:W-:Y:S01]  /*5390*/  HMMA.16816.F32.BF16 R124, R4, R26, R52 ;  /* 0x0000001a047c723c */ /* 0x000fe20000041834 */
[----:B------:R-:W1:Y:S01]  /*53a0*/  LDSM.16.MT88.4 R24, [R2+0x5100] ;  /* 0x005100000218783b */ /* 0x000e620000004200 */
[----:B-----5:R-:W-:-:S02]  /*53b0*/  FFMA.FTZ R10, R11, c[0x0][0x2d0], -R9 ;  /* 0x0000b4000b0a7a23 */ /* 0x020fc40000010809 */
[----:B------:R-:W-:Y:S02]  /*53c0*/  IMAD.MOV.U32 R11, RZ, RZ, R101 ;  /* 0x000000ffff0b7224 */ /* 0x000fe400078e0065 */
[----:B------:R5:W1:Y:S02]  /*53d0*/  MUFU.EX2 R174, R10 ;  /* 0x0000000a00ae7308 */ /* 0x000a640000000800 */
[C---:B----4-:R-:W-:Y:S08]  /*53e0*/  HMMA.16816.F32.BF16 R168, R4.reuse, R16, R44 ;  /* 0x0000001004a8723c */ /* 0x050ff0000004182c */
[----:B------:R-:W-:Y:S01]  /*53f0*/  HMMA.16816.F32.BF16 R132, R4, R18, R60 ;  /* 0x000000120484723c */ /* 0x000fe2000004183c */
[----:B------:R-:W4:Y:S01]  /*5400*/  LDSM.16.MT88.4 R16, [R103+0x2100] ;  /* 0x002100006710783b */ /* 0x000f220000004200 */
[----:B-----5:R-:W-:-:S06]  /*5410*/  FFMA.FTZ R10, R239, c[0x0][0x2d0], -R8 ;  /* 0x0000b400ef0a7a23 */ /* 0x020fcc0000010808 */
[C---:B---3--:R-:W-:Y:S01]  /*5420*/  HMMA.16816.F32.BF16 R36, R4.reuse, R12, R32 ;  /* 0x0000000c0424723c */ /* 0x048fe20000041820 */
[----:B------:R3:W-:Y:S07]  /*5430*/  MUFU.EX2 R173, R10 ;  /* 0x0000000a00ad7308 */ /* 0x0007ee0000000800 */
[C---:B------:R-:W-:Y:S01]  /*5440*/  HMMA.16816.F32.BF16 R120, R4.reuse, R28, R120 ;  /* 0x0000001c0478723c */ /* 0x040fe20000041878 */
[----:B------:R-:W-:Y:S07]  /*5450*/  LDSM.16.MT88.4 R28, [R2+0x8100] ;  /* 0x00810000021c783b */ /* 0x000fee0000004200 */
[----:B------:R-:W-:Y:S01]  /*5460*/  HMMA.16816.F32.BF16 R32, R4, R14, R48 ;  /* 0x0000000e0420723c */ /* 0x000fe20000041830 */
[----:B------:R-:W5:Y:S01]  /*5470*/  LDSM.16.MT88.4 R12, [R241+0x2100] ;  /* 0x00210000f10c783b */ /* 0x000f620000004200 */
[----:B---3--:R-:W-:-:S04]  /*5480*/  FFMA.FTZ R10, R244, c[0x0][0x2d0], -R8 ;  /* 0x0000b400f40a7a23 */ /* 0x008fc80000010808 */
[----:B------:R3:W2:Y:S01]  /*5490*/  MUFU.EX2 R172, R10 ;  /* 0x0000000a00ac7308 */ /* 0x0006a20000000800 */
[----:B------:R-:W-:Y:S02]  /*54a0*/  F2FP.BF16.PACK_AB R4, R176, R177 ;  /* 0x000000b1b004723e */ /* 0x000fe400000010ff */
[----:B-1----:R-:W-:Y:S01]  /*54b0*/  F2FP.BF16.PACK_AB R6, R174, R175 ;  /* 0x000000afae06723e */ /* 0x002fe200000010ff */
[----:B---3--:R-:W-:Y:S01]  /*54c0*/  FFMA.FTZ R10, R238, c[0x0][0x2d0], -R8 ;  /* 0x0000b400ee0a7a23 */ /* 0x008fe20000010808 */
[----:B--2---:R-:W-:-:S03]  /*54d0*/  F2FP.BF16.PACK_AB R5, R172, R173 ;  /* 0x000000adac05723e */ /* 0x004fc600000010ff */
[----:B------:R1:W-:Y:S02]  /*54e0*/  MUFU.EX2 R102, R10 ;  /* 0x0000000a00667308 */ /* 0x0003e40000000800 */
[----:B-1----:R-:W-:Y:S01]  /*54f0*/  FFMA.FTZ R10, R237, c[0x0][0x2d0], -R8 ;  /* 0x0000b400ed0a7a23 */ /* 0x002fe20000010808 */
[----:B------:R-:W-:-:S05]  /*5500*/  MOV R237, R151 ;  /* 0x0000009700ed7202 */ /* 0x000fca0000000f00 */
[----:B------:R-:W1:Y:S02]  /*5510*/  MUFU.EX2 R101, R10 ;  /* 0x0000000a00657308 */ /* 0x000e640000000800 */
[----:B-1----:R-:W-:Y:S01]  /*5520*/  F2FP.BF16.PACK_AB R7, R101, R102 ;  /* 0x000000666507723e */ /* 0x002fe200000010ff */
[----:B------:R-:W-:Y:S01]  /*5530*/  FFMA.FTZ R10, R11, c[0x0][0x2d0], -R9 ;  /* 0x0000b4000b0a7a23 */ /* 0x000fe20000010809 */
[----:B------:R-:W-:Y:S01]  /*5540*/  MOV R11, R206 ;  /* 0x000000ce000b7202 */ /* 0x000fe20000000f00 */
[----:B------:R-:W-:-:S03]  /*5550*/  IMAD.MOV.U32 R206, RZ, RZ, R140 ;  /* 0x000000ffffce7224 */ /* 0x000fc600078e008c */
[----:B------:R1:W-:Y:S01]  /*5560*/  MUFU.EX2 R51, R10 ;  /* 0x0000000a00337308 */ /* 0x0003e20000000800 */
[----:B------:R-:W-:Y:S01]  /*5570*/  IMAD.MOV.U32 R140, RZ, RZ, R143 ;  /* 0x000000ffff8c7224 */ /* 0x000fe200078e008f */
[----:B------:R-:W-:Y:S01]  /*5580*/  HMMA.16816.F32.BF16 R112, R4, R20, R112 ;  /* 0x000000140470723c */ /* 0x000fe20000041870 */
[----:B------:R-:W-:Y:S01]  /*5590*/  MOV R143, R150 ;  /* 0x00000096008f7202 */ /* 0x000fe20000000f00 */
[----:B------:R-:W-:-:S04]  /*55a0*/  IMAD.MOV.U32 R150, RZ, RZ, R162 ;  /* 0x000000ffff967224 */ /* 0x000fc800078e00a2 */
[----:B------:R-:W-:Y:S02]  /*55b0*/  IMAD.MOV.U32 R238, RZ, RZ, R150 ;  /* 0x000000ffffee7224 */ /* 0x000fe400078e0096 */
[C---:B------:R-:W-:Y:S01]  /*55c0*/  HMMA.16816.F32.BF16 R40, R4.reuse, R22, R64 ;  /* 0x000000160428723c */ /* 0x040fe20000041840 */
[----:B------:R-:W2:Y:S04]  /*55d0*/  LDSM.16.MT88.4 R20, [R0+0x2100] ;  /* 0x002100000014783b */ /* 0x000ea80000004200 */
[----:B------:R-:W-:Y:S01]  /*55e0*/  LDSM.16.MT88.4 R64, [R0+0x5900] ;  /* 0x005900000040783b */ /* 0x000fe20000004200 */
[----:B-1----:R-:W-:Y:S01]  /*55f0*/  FFMA.FTZ R10, R207, c[0x0][0x2d0], -R9 ;  /* 0x0000b400cf0a7a23 */ /* 0x002fe20000010809 */
[----:B------:R-:W-:Y:S01]  /*5600*/  MOV R207, R142 ;  /* 0x0000008e00cf7202 */ /* 0x000fe20000000f00 */
[----:B------:R-:W-:Y:S01]  /*5610*/  HMMA.16816.F32.BF16 R144, R4, R24, R144 ;  /* 0x000000180490723c */ /* 0x000fe20000041890 */
[----:B------:R-:W-:Y:S01]  /*5620*/  IMAD.MOV.U32 R142, RZ, RZ, R149 ;  /* 0x000000ffff8e7224 */ /* 0x000fe200078e0095 */
[----:B------:R1:W3:Y:S01]  /*5630*/  MUFU.EX2 R50, R10 ;  /* 0x0000000a00327308 */ /* 0x0002e20000000800 */
[----:B------:R-:W-:-:S04]  /*5640*/  MOV R149, R161 ;  /* 0x000000a100957202 */ /* 0x000fc80000000f00 */
[----:B------:R-:W-:Y:S01]  /*5650*/  MOV R244, R149 ;  /* 0x0000009500f47202 */ /* 0x000fe20000000f00 */
[C---:B------:R-:W-:Y:S01]  /*5660*/  HMMA.16816.F32.BF16 R44, R4.reuse, R26, R68 ;  /* 0x0000001a042c723c */ /* 0x040fe20000041844 */
[----:B------:R-:W2:Y:S07]  /*5670*/  LDSM.16.MT88.4 R24, [R103+0x5100] ;  /* 0x005100006718783b */ /* 0x000eae0000004200 */
[----:B----4-:R-:W-:Y:S01]  /*5680*/  HMMA.16816.F32.BF16 R104, R4, R16, R104 ;  /* 0x000000100468723c */ /* 0x010fe20000041868 */
[--C-:B-1----:R-:W-:Y:S01]  /*5690*/  FFMA.FTZ R10, R141, c[0x0][0x2d0], -R9.reuse ;  /* 0x0000b4008d0a7a23 */ /* 0x102fe20000010809 */
[----:B------:R-:W-:Y:S01]  /*56a0*/  MOV R141, R148 ;  /* 0x00000094008d7202 */ /* 0x000fe20000000f00 */
[----:B------:R-:W-:-:S02]  /*56b0*/  FFMA.FTZ R9, R163, c[0x0][0x2d0], -R9 ;  /* 0x0000b400a3097a23 */ /* 0x000fc40000010809 */
[----:B------:R-:W-:Y:S01]  /*56c0*/  IMAD.MOV.U32 R148, RZ, RZ, R160 ;  /* 0x000000ffff947224 */ /* 0x000fe200078e00a0 */
[----:B------:R-:W-:Y:S02]  /*56d0*/  MUFU.EX2 R49, R10 ;  /* 0x0000000a00317308 */ /* 0x000fe40000000800 */
[----:B------:R-:W-:Y:S01]  /*56e0*/  HMMA.16816.F32.BF16 R52, R4, R18, R80 ;  /* 0x000000120434723c */ /* 0x000fe20000041850 */
[----:B------:R-:W1:Y:S01]  /*56f0*/  LDSM.16.MT88.4 R16, [R241+0x5100] ;  /* 0x00510000f110783b */ /* 0x000e620000004200 */
[----:B------:R-:W-:-:S03]  /*5700*/  IMAD.MOV.U32 R239, RZ, RZ, R148 ;  /* 0x000000ffffef7224 */ /* 0x000fc600078e0094 */
[----:B------:R-:W-:Y:S01]  /*5710*/  LDSM.16.MT88.4 R148, [R2+0x5900] ;  /* 0x005900000294783b */ /* 0x000fe20000004200 */
[----:B------:R4:W1:Y:S02]  /*5720*/  MUFU.EX2 R48, R9 ;  /* 0x0000000900307308 */ /* 0x0008640000000800 */
[C---:B-----5:R-:W-:Y:S01]  /*5730*/  HMMA.16816.F32.BF16 R120, R4.reuse, R12, R120 ;  /* 0x0000000c0478723c */ /* 0x060fe20000041878 */
[----:B------:R-:W-:Y:S07]  /*5740*/  LDSM.16.MT88.4 R80, [R2+0x8900] ;  /* 0x008900000250783b */ /* 0x000fee0000004200 */
[----:B------:R-:W-:Y:S01]  /*5750*/  HMMA.16816.F32.BF16 R60, R4, R14, R84 ;  /* 0x0000000e043c723c */ /* 0x000fe20000041854 */
[----:B------:R-:W5:Y:S01]  /*5760*/  LDSM.16.MT88.4 R12, [R0+0x5100] ;  /* 0x00510000000c783b */ /* 0x000f620000004200 */
[----:B----4-:R-:W-:-:S06]  /*5770*/  FFMA.FTZ R9, R11, c[0x0][0x2d0], -R8 ;  /* 0x0000b4000b097a23 */ /* 0x010fcc0000010808 */
[----:B------:R-:W-:Y:S01]  /*5780*/  HMMA.16816.F32.BF16 R76, R4, R28, R76 ;  /* 0x0000001c044c723c */ /* 0x000fe2000004184c */
[----:B------:R-:W-:-:S07]  /*5790*/  MOV R11, R143 ;  /* 0x0000008f000b7202 */ /* 0x000fce0000000f00 */
[C---:B------:R-:W-:Y:S08]  /*57a0*/  HMMA.16816.F32.BF16 R28, R4.reuse, R30, R72 ;  /* 0x0000001e041c723c */ /* 0x040ff00000041848 */
[C---:B--2---:R-:W-:Y:S08]  /*57b0*/  HMMA.16816.F32.BF16 R128, R4.reuse, R20, R128 ;  /* 0x000000140480723c */ /* 0x044ff00000041880 */
[C---:B------:R-:W-:Y:S01]  /*57c0*/  HMMA.16816.F32.BF16 R68, R4.reuse, R22, R88 ;  /* 0x000000160444723c */ /* 0x040fe20000041858 */
[----:B------:R-:W2:Y:S07]  /*57d0*/  LDSM.16.MT88.4 R20, [R103+0x8100] ;  /* 0x008100006714783b */ /* 0x000eae0000004200 */
[C---:B------:R-:W-:Y:S08]  /*57e0*/  HMMA.16816.F32.BF16 R136, R4.reuse, R24, R136 ;  /* 0x000000180488723c */ /* 0x040ff00000041888 */
[C---:B------:R-:W-:Y:S01]  /*57f0*/  HMMA.16816.F32.BF16 R72, R4.reuse, R26, R92 ;  /* 0x0000001a0448723c */ /* 0x040fe2000004185c */
[----:B------:R-:W4:Y:S07]  /*5800*/  LDSM.16.MT88.4 R24, [R241+0x8100] ;  /* 0x00810000f118783b */ /* 0x000f2e0000004200 */
[C---:B-1----:R-:W-:Y:S07]  /*5810*/  HMMA.16816.F32.BF16 R84, R4.reuse, R16, R96 ;  /* 0x000000100454723c */ /* 0x042fee0000041860 */
[----:B---3--:R-:W-:Y:S01]  /*5820*/  F2FP.BF16.PACK_AB R96, R50, R51 ;  /* 0x000000333260723e */ /* 0x008fe200000010ff */
[----:B------:R-:W-:Y:S01]  /*5830*/  HMMA.16816.F32.BF16 R88, R4, R18, R116 ;  /* 0x000000120458723c */ /* 0x000fe20000041874 */
[----:B------:R-:W1:Y:S01]  /*5840*/  LDSM.16.MT88.4 R16, [R0+0x8100] ;  /* 0x008100000010783b */ /* 0x000e620000004200 */
[----:B------:R-:W-:-:S03]  /*5850*/  F2FP.BF16.PACK_AB R98, R48, R49 ;  /* 0x000000313062723e */ /* 0x000fc600000010ff */
[----:B------:R3:W-:Y:S03]  /*5860*/  LDSM.16.MT88.4 R116, [R2+0x2900] ;  /* 0x002900000274783b */ /* 0x0007e60000004200 */
[C---:B-----5:R-:W-:Y:S01]  /*5870*/  HMMA.16816.F32.BF16 R160, R4.reuse, R14, R56 ;  /* 0x0000000e04a0723c */ /* 0x060fe20000041838 */
[----:B------:R5:W-:Y:S01]  /*5880*/  MUFU.EX2 R15, R9 ;  /* 0x00000009000f7308 */ /* 0x000be20000000800 */
[----:B------:R-:W-:Y:S06]  /*5890*/  LDSM.16.MT88.4 R56, [R241+0x5900] ;  /* 0x00590000f138783b */ /* 0x000fec0000004200 */
[C---:B--2---:R-:W-:Y:S08]  /*58a0*/  HMMA.16816.F32.BF16 R164, R4.reuse, R20, R164 ;  /* 0x0000001404a4723c */ /* 0x044ff000000418a4 */
[----:B------:R-:W-:Y:S01]  /*58b0*/  HMMA.16816.F32.BF16 R92, R4, R12, R108 ;  /* 0x0000000c045c723c */ /* 0x000fe2000004186c */
[----:B-----5:R-:W-:Y:S01]  /*58c0*/  FFMA.FTZ R9, R206, c[0x0][0x2d0], -R8 ;  /* 0x0000b400ce097a23 */ /* 0x020fe20000010808 */
[----:B------:R-:W2:Y:S01]  /*58d0*/  LDSM.16.MT88.4 R108, [R103+0x2900] ;  /* 0x00290000676c783b */ /* 0x000ea20000004200 */
[----:B------:R-:W-:-:S02]  /*58e0*/  IMAD.MOV.U32 R206, RZ, RZ, R142 ;  /* 0x000000ffffce7224 */ /* 0x000fc400078e008e */
[----:B------:R5:W1:Y:S01]  /*58f0*/  MUFU.EX2 R14, R9 ;  /* 0x00000009000e7308 */ /* 0x000a620000000800 */
[----:B---3--:R-:W-:Y:S02]  /*5900*/  FADD.FTZ R2, R239, R244 ;  /* 0x000000f4ef027221 */ /* 0x008fe40000010000 */
[----:B----4-:R-:W-:Y:S02]  /*5910*/  HMMA.16816.F32.BF16 R168, R4, R24, R168 ;  /* 0x0000001804a8723c */ /* 0x010fe400000418a8 */
[----:B------:R-:W-:-:S04]  /*5920*/  FADD.FTZ R2, R206, R2 ;  /* 0x00000002ce027221 */ /* 0x000fc80000010000 */
[----:B------:R-:W-:Y:S02]  /*5930*/  FADD.FTZ R2, R236, R2 ;  /* 0x00000002ec027221 */ /* 0x000fe40000010000 */
[C---:B------:R-:W-:Y:S01]  /*5940*/  HMMA.16816.F32.BF16 R20, R4.reuse, R22, R124 ;  /* 0x000000160414723c */ /* 0x040fe2000004187c */
[----:B------:R-:W-:Y:S01]  /*5950*/  LDSM.16.MT88.4 R124, [R241+0x2900] ;  /* 0x00290000f17c783b */ /* 0x000fe20000004200 */
[----:B------:R-:W-:Y:S02]  /*5960*/  FADD.FTZ R2, R195, R2 ;  /* 0x00000002c3027221 */ /* 0x000fe40000010000 */
[----:B-----5:R-:W-:Y:S01]  /*5970*/  FFMA.FTZ R9, R207, c[0x0][0x2d0], -R8 ;  /* 0x0000b400cf097a23 */ /* 0x020fe20000010808 */
[----:B------:R-:W-:Y:S01]  /*5980*/  MOV R207, R141 ;  /* 0x0000008d00cf7202 */ /* 0x000fe20000000f00 */
[----:B------:R-:W-:Y:S02]  /*5990*/  FADD.FTZ R2, R194, R2 ;  /* 0x00000002c2027221 */ /* 0x000fe40000010000 */
[----:B------:R-:W-:Y:S01]  /*59a0*/  HMMA.16816.F32.BF16 R24, R4, R26, R132 ;  /* 0x0000001a0418723c */ /* 0x000fe20000041884 */
[----:B------:R-:W-:Y:S01]  /*59b0*/  FFMA.FTZ R8, R140, c[0x0][0x2d0], -R8 ;  /* 0x0000b4008c087a23 */ /* 0x000fe20000010808 */
[----:B------:R-:W-:Y:S01]  /*59c0*/  MUFU.EX2 R13, R9 ;  /* 0x00000009000d7308 */ /* 0x000fe20000000800 */
[----:B------:R-:W-:Y:S01]  /*59d0*/  LDSM.16.MT88.4 R132, [R0+0x2900] ;  /* 0x002900000084783b */ /* 0x000fe20000004200 */
[----:B-1----:R-:W-:-:S03]  /*59e0*/  F2FP.BF16.PACK_AB R97, R14, R15 ;  /* 0x0000000f0e61723e */ /* 0x002fc600000010ff */
[----:B------:R-:W1:Y:S01]  /*59f0*/  LDSM.16.MT88.4 R140, [R103+0x5900] ;  /* 0x00590000678c783b */ /* 0x000e620000004200 */
[C---:B------:R-:W-:Y:S02]  /*5a00*/  HMMA.16816.F32.BF16 R36, R4.reuse, R16, R36 ;  /* 0x000000100424723c */ /* 0x040fe40000041824 */
[----:B------:R-:W3:Y:S06]  /*5a10*/  MUFU.EX2 R12, R8 ;  /* 0x00000008000c7308 */ /* 0x000eec0000000800 */
[----:B------:R-:W-:Y:S07]  /*5a20*/  HMMA.16816.F32.BF16 R32, R4, R18, R32 ;  /* 0x000000120420723c */ /* 0x000fee0000041820 */
[----:B------:R-:W-:Y:S01]  /*5a30*/  FADD.FTZ R4, R238, R237 ;  /* 0x000000edee047221 */ /* 0x000fe20000010000 */
[----:B---3--:R-:W-:-:S03]  /*5a40*/  F2FP.BF16.PACK_AB R99, R12, R13 ;  /* 0x0000000d0c63723e */ /* 0x008fc600000010ff */
[----:B------:R-:W-:Y:S02]  /*5a50*/  FADD.FTZ R4, R11, R4 ;  /* 0x000000040b047221 */ /* 0x000fe40000010000 */
[----:B------:R3:W-:Y:S02]  /*5a60*/  LDSM.16.MT88.4 R8, [R0+0x8900] ;  /* 0x008900000008783b */ /* 0x0007e40000004200 */
[----:B------:R-:W-:Y:S01]  /*5a70*/  FADD.FTZ R4, R207, R4 ;  /* 0x00000004cf047221 */ /* 0x000fe20000010000 */
[----:B--2---:R-:W-:Y:S03]  /*5a80*/  HMMA.16816.F32.BF16 R104, R96, R108, R104 ;  /* 0x0000006c6068723c */ /* 0x004fe60000041868 */
[----:B------:R-:W-:-:S04]  /*5a90*/  FADD.FTZ R4, R205, R4 ;  /* 0x00000004cd047221 */ /* 0x000fc80000010000 */
[----:B------:R-:W-:Y:S01]  /*5aa0*/  FADD.FTZ R4, R204, R4 ;  /* 0x00000004cc047221 */ /* 0x000fe20000010000 */
[C---:B------:R-:W-:Y:S03]  /*5ab0*/  HMMA.16816.F32.BF16 R108, R96.reuse, R110, R52 ;  /* 0x0000006e606c723c */ /* 0x040fe60000041834 */
[----:B------:R-:W-:Y:S02]  /*5ac0*/  FADD.FTZ R5, R193, R4 ;  /* 0x00000004c1057221 */ /* 0x000fe40000010000 */
[----:B------:R-:W-:Y:S02]  /*5ad0*/  FADD.FTZ R4, R192, R2 ;  /* 0x00000002c0047221 */ /* 0x000fe40000010000 */
[----:B------:R-:W-:Y:S01]  /*5ae0*/  FADD.FTZ R2, R190, R5 ;  /* 0x00000005be027221 */ /* 0x000fe20000010000 */
[----:B-1----:R-:W-:Y:S03]  /*5af0*/  HMMA.16816.F32.BF16 R136, R96, R140, R136 ;  /* 0x0000008c6088723c */ /* 0x002fe60000041888 */
[----:B------:R-:W-:-:S02]  /*5b00*/  FADD.FTZ R2, R252, R2 ;  /* 0x00000002fc027221 */ /* 0x000fc40000010000 */
[----:B---3--:R-:W-:Y:S02]  /*5b10*/  FADD.FTZ R0, R191, R4 ;  /* 0x00000004bf007221 */ /* 0x008fe40000010000 */
        /* <DEDUP_REMOVED lines=8> */
[----:B------:R-:W-:Y:S01]  /*5ba0*/  FADD.FTZ R2, R189, R2 ;  /* 0x00000002bd027221 */ /* 0x000fe20000010000 */
[----:B------:R-:W1:Y:S01]  /*5bb0*/  LDSM.16.MT88.4 R72, [R103+0x8900] ;  /* 0x008900006748783b */ /* 0x000e620000004200 */
[----:B------:R-:W-:Y:S02]  /*5bc0*/  FADD.FTZ R0, R245, R0 ;  /* 0x00000000f5007221 */ /* 0x000fe40000010000 */
[----:B------:R-:W-:Y:S02]  /*5bd0*/  FADD.FTZ R2, R188, R2 ;  /* 0x00000002bc027221 */ /* 0x000fe40000010000 */
[----:B------:R-:W-:Y:S01]  /*5be0*/  FADD.FTZ R0, R181, R0 ;  /* 0x00000000b5007221 */ /* 0x000fe20000010000 */
[----:B------:R-:W-:Y:S01]  /*5bf0*/  HMMA.16816.F32.BF16 R56, R96, R58, R88 ;  /* 0x0000003a6038723c */ /* 0x000fe20000041858 */
[----:B------:R-:W-:Y:S01]  /*5c00*/  FADD.FTZ R2, R183, R2 ;  /* 0x00000002b7027221 */ /* 0x000fe20000010000 */
[----:B------:R-:W2:Y:S01]  /*5c10*/  LDSM.16.MT88.4 R88, [R241+0x8900] ;  /* 0x00890000f158783b */ /* 0x000ea20000004200 */
        /* <DEDUP_REMOVED lines=10> */
[----:B------:R-:W-:-:S04]  /*5cc0*/  FADD.FTZ R0, R172, R0 ;  /* 0x00000000ac007221 */ /* 0x000fc80000010000 */
        /* <DEDUP_REMOVED lines=12> */
[----:B------:R-:W-:Y:S02]  /*5d90*/  FADD.FTZ R4, R48, R0 ;  /* 0x0000000030047221 */ /* 0x000fe40000010000 */
[----:B------:R-:W-:-:S05]  /*5da0*/  FADD.FTZ R0, R12, R2 ;  /* 0x000000020c007221 */ /* 0x000fca0000010000 */
[----:B------:R3:W-:Y:S01]  /*5db0*/  STL [R1+0x8], R0 ;  /* 0x0000080001007387 */ /* 0x0007e20000100800 */
[C---:B------:R-:W-:Y:S03]  /*5dc0*/  HMMA.16816.F32.BF16 R144, R96.reuse, R148, R144 ;  /* 0x000000946090723c */ /* 0x040fe60000041890 */
[----:B------:R3:W-:Y:S05]  /*5dd0*/  STL [R1+0x4], R4 ;  /* 0x0000040401007387 */ /* 0x0007ea0000100800 */
[C---:B------:R-:W-:Y:S08]  /*5de0*/  HMMA.16816.F32.BF16 R76, R96.reuse, R80, R76 ;  /* 0x00000050604c723c */ /* 0x040ff0000004184c */
[C---:B------:R-:W-:Y:S08]  /*5df0*/  HMMA.16816.F32.BF16 R60, R96.reuse, R64, R92 ;  /* 0x00000040603c723c */ /* 0x040ff0000004185c */
        /* <DEDUP_REMOVED lines=11> */
[----:B---3--:R-:W2:Y:S04]  /*5eb0*/  LDL.64 R194, [R1+0x10] ;  /* 0x0000100001c27983 */ /* 0x008ea80000100a00 */
[----:B------:R-:W3:Y:S01]  /*5ec0*/  LDL R191, [R1] ;  /* 0x0000000001bf7983 */ /* 0x000ee20000100800 */
[----:B------:R-:W-:-:S02]  /*5ed0*/  IMAD.MOV.U32 R192, RZ, RZ, c[0x0][0x1e4] ;  /* 0x00007900ffc07624 */ /* 0x000fc400078e00ff */
[----:B------:R-:W-:Y:S02]  /*5ee0*/  IMAD.MOV.U32 R190, RZ, RZ, c[0x0][0x1e0] ;  /* 0x00007800ffbe7624 */ /* 0x000fe400078e00ff */
[----:B------:R-:W-:Y:S02]  /*5ef0*/  IMAD R0, R192, 0x60, RZ ;  /* 0x00000060c0007824 */ /* 0x000fe400078e02ff */
[----:B------:R-:W-:Y:S01]  /*5f00*/  IMAD.WIDE.U32 R4, R190, 0x60, RZ ;  /* 0x00000060be047825 */ /* 0x000fe200078e00ff */
[----:B------:R-:W-:-:S04]  /*5f10*/  USHF.R.S32.HI UR5, URZ, 0x1f, UR4 ;  /* 0x0000001f3f057899 */ /* 0x000fc80008011404 */
[----:B------:R-:W-:-:S05]  /*5f20*/  IADD3 R0, R5, R0, RZ ;  /* 0x0000000005007210 */ /* 0x000fca0007ffe0ff */
[----:B------:R-:W-:-:S04]  /*5f30*/  IMAD R0, R0, UR4, RZ ;  /* 0x0000000400007c24 */ /* 0x000fc8000f8e02ff */
[----:B------:R-:W-:Y:S02]  /*5f40*/  IMAD R0, R4, UR5, R0 ;  /* 0x0000000504007c24 */ /* 0x000fe4000f8e0200 */
[C---:B------:R-:W-:Y:S01]  /*5f50*/  IMAD.SHL.U32 R8, R190.reuse, 0x40, RZ ;  /* 0x00000040be087824 */ /* 0x040fe200078e00ff */
[----:B------:R-:W-:Y:S01]  /*5f60*/  SHF.L.U64.HI R2, R190, 0x6, R192 ;  /* 0x00000006be027819 */ /* 0x000fe200000102c0 */
[----:B--2---:R-:W-:-:S05]  /*5f70*/  IMAD.WIDE.U32 R6, R4, UR4, R194 ;  /* 0x0000000404067c25 */ /* 0x004fca000f8e00c2 */
[----:B------:R-:W-:Y:S02]  /*5f80*/  LEA R4, P1, R6, c[0x0][0x1c8], 0x1 ;  /* 0x0000720006047a11 */ /* 0x000fe400078208ff */
[----:B------:R-:W-:Y:S02]  /*5f90*/  IADD3 R0, R7, R0, RZ ;  /* 0x0000000007007210 */ /* 0x000fe40007ffe0ff */
[----:B------:R-:W-:Y:S02]  /*5fa0*/  IADD3 R12, P6, P5, R8, 0x80, R4 ;  /* 0x00000080080c7810 */ /* 0x000fe40007dde004 */
[----:B------:R-:W-:Y:S02]  /*5fb0*/  LEA.HI.X R5, R6, c[0x0][0x1cc], R0, 0x1, P1 ;  /* 0x0000730006057a11 */ /* 0x000fe400008f0c00 */
[-C--:B------:R-:W-:Y:S02]  /*5fc0*/  IADD3 R6, P1, R4, R8.reuse, RZ ;  /* 0x0000000804067210 */ /* 0x080fe40007f3e0ff */
[--C-:B------:R-:W-:Y:S01]  /*5fd0*/  IADD3.X R13, R2, RZ, R5.reuse, P6, P5 ;  /* 0x000000ff020d7210 */ /* 0x100fe200037ea405 */
[----:B------:R-:W-:Y:S01]  /*5fe0*/  @!PT LDS RZ, [RZ] ;  /* 0x00000000fffff984 */ /* 0x000fe20000000800 */
[----:B------:R-:W-:Y:S01]  /*5ff0*/  @!PT LDS RZ, [RZ] ;  /* 0x00000000fffff984 */ /* 0x000fe20000000800 */
[----:B------:R-:W-:Y:S01]  /*6000*/  @!PT LDS RZ, [RZ] ;  /* 0x00000000fffff984 */ /* 0x000fe20000000800 */
[----:B---3--:R1:W-:Y:S01]  /*6010*/  LDGSTS.E.BYPASS.LTC128B.128 [R191+0x12100], [R4.64], !P4 ;  /* 0x1210000004bf7fae */ /* 0x0083e2000e101d4c */
[----:B------:R-:W-:Y:S01]  /*6020*/  IADD3 R10, P6, P5, R8, 0x100, R4 ;  /* 0x00000100080a7810 */ /* 0x000fe20007dde004 */
[----:B------:R-:W-:Y:S01]  /*6030*/  IMAD.X R7, R5, 0x1, R2, P1 ;  /* 0x0000000105077824 */ /* 0x000fe200008e0602 */
[----:B------:R-:W-:Y:S01]  /*6040*/  IADD3 R8, P1, R6, R8, RZ ;  /* 0x0000000806087210 */ /* 0x000fe20007f3e0ff */
[----:B------:R1:W-:Y:S01]  /*6050*/  LDGSTS.E.BYPASS.LTC128B.128 [R191+0x15100], [R4.64+0x80], !P3 ;  /* 0x1510008004bf7fae */ /* 0x0003e2000d901d4c */
[----:B------:R-:W-:-:S02]  /*6060*/  IADD3.X R11, R2, RZ, R5, P6, P5 ;  /* 0x000000ff020b7210 */ /* 0x000fc400037ea405 */
[----:B------:R-:W-:Y:S01]  /*6070*/  IADD3.X R9, R7, R2, RZ, P1, !PT ;  /* 0x0000000207097210 */ /* 0x000fe20000ffe4ff */
[----:B------:R1:W-:Y:S04]  /*6080*/  LDGSTS.E.BYPASS.LTC128B.128 [R191+0x18100], [R4.64+0x100], !P2 ;  /* 0x1810010004bf7fae */ /* 0x0003e8000d101d4c */
[----:B------:R1:W-:Y:S04]  /*6090*/  LDGSTS.E.BYPASS.LTC128B.128 [R191+0x13100], [R6.64], !P4 ;  /* 0x1310000006bf7fae */ /* 0x0003e8000e101d4c */
[----:B------:R1:W-:Y:S04]  /*60a0*/  LDGSTS.E.BYPASS.LTC128B.128 [R191+0x16100], [R12.64], !P3 ;  /* 0x161000000cbf7fae */ /* 0x0003e8000d901d4c */
[----:B------:R1:W-:Y:S04]  /*60b0*/  LDGSTS.E.BYPASS.LTC128B.128 [R191+0x19100], [R10.64], !P2 ;  /* 0x191000000abf7fae */ /* 0x0003e8000d101d4c */
[----:B------:R1:W-:Y:S04]  /*60c0*/  LDGSTS.E.BYPASS.LTC128B.128 [R191+0x14100], [R8.64], !P4 ;  /* 0x1410000008bf7fae */ /* 0x0003e8000e101d4c */
[----:B------:R1:W-:Y:S04]  /*60d0*/  LDGSTS.E.BYPASS.LTC128B.128 [R191+0x17100], [R8.64+0x80], !P3 ;  /* 0x1710008008bf7fae */ /* 0x0003e8000d901d4c */
[----:B------:R1:W-:Y:S02]  /*60e0*/  LDGSTS.E.BYPASS.LTC128B.128 [R191+0x1a100], [R8.64+0x100], !P2 ;  /* 0x1a10010008bf7fae */ /* 0x0003e4000d101d4c */
.L_x_1215:
[----:B---3--:R-:W-:Y:S01]  /*60f0*/  UIADD3 UR20, UR14, -0x2, URZ ;  /* 0xfffffffe0e147890 */ /* 0x008fe2000fffe03f */
[----:B------:R-:W0:Y:S03]  /*6100*/  LDGDEPBAR ;  /* 0x00000000000079af */ /* 0x000e260000000000 */
[----:B------:R-:W-:-:S06]  /*6110*/  UISETP.GE.AND UP0, UPT, UR20, UR10, UPT ;  /* 0x0000000a1400728c */ /* 0x000fcc000bf06270 */
[----:B------:R-:W-:-:S13]  /*6120*/  PLOP3.LUT P1, PT, PT, PT, UP0, 0x80, 0x0 ;  /* 0x000000000000781c */ /* 0x000fda0003f2f008 */
[----:B------:R-:W-:Y:S05]  /*6130*/  @!P1 BRA `(.L_x_1216) ;  /* 0x0000404000009947 */ /* 0x000fea0003800000 */
[----:B------:R-:W-:Y:S01]  /*6140*/  IMAD.MOV.U32 R244, RZ, RZ, 0x20 ;  /* 0x00000020fff47424 */ /* 0x000fe200078e00ff */
[----:B------:R-:W-:Y:S01]  /*6150*/  MOV R101, R3 ;  /* 0x0000000300657202 */ /* 0x000fe20000000f00 */
[----:B------:R-:W-:Y:S01]  /*6160*/  IMAD.MOV.U32 R0, RZ, RZ, R100 ;  /* 0x000000ffff007224 */ /* 0x000fe200078e0064 */
[----:B------:R-:W-:Y:S02]  /*6170*/  UMOV UR19, URZ ;  /* 0x0000003f00137c82 */ /* 0x000fe40008000000 */
[----:B------:R-:W-:Y:S01]  /*6180*/  SEL R244, R244, 0xffffffe0, !P0 ;  /* 0xffffffe0f4f47807 */ /* 0x000fe20004000000 */
[----:B------:R-:W-:Y:S02]  /*6190*/  UMOV UR5, 0x1 ;  /* 0x0000000100057882 */ /* 0x000fe40000000000 */
[----:B------:R-:W-:Y:S02]  /*61a0*/  ULDC.64 UR8, c[0x0][0x208] ;  /* 0x0000820000087ab9 */ /* 0x000fe40000000a00 */
[----:B------:R-:W-:-:S02]  /*61b0*/  ULDC.64 UR6, c[0x0][0x1e0] ;  /* 0x0000780000067ab9 */ /* 0x000fc40000000a00 */
.L_x_1217:
[----:B------:R-:W2:Y:S01]  /*61c0*/  LDL.64 R22, [R1+0x18] ;  /* 0x0000180001167983 */ /* 0x000ea20000100a00 */
[----:B------:R-:W-:Y:S04]  /*61d0*/  DEPBAR.LE SB0, 0x2 ;  /* 0x000080800000791a */ /* 0x000fe80000000000 */
[----:B------:R-:W-:Y:S01]  /*61e0*/  UISETP.GE.AND UP0, UPT, UR10, UR20, UPT ;  /* 0x000000140a00728c */ /* 0x000fe2000bf06270 */
[----:B------:R-:W3:Y:S01]  /*61f0*/  LDL.64 R20, [R1+0x20] ;  /* 0x0000200001147983 */ /* 0x000ee20000100a00 */
[----:B------:R-:W-:Y:S01]  /*6200*/  UIADD3 UR18, UR20, -0x1, URZ ;  /* 0xffffffff14127890 */ /* 0x000fe2000fffe03f */
[----:B------:R-:W-:Y:S01]  /*6210*/  MOV R44, UR19 ;  /* 0x00000013002c7c02 */ /* 0x000fe20008000f00 */
[----:B------:R-:W-:Y:S03]  /*6220*/  UIMAD UR4, UR5, 0x9000, URZ ;  /* 0x00009000050478a4 */ /* 0x000fe6000f8e023f */
[----:B------:R-:W-:Y:S01]  /*6230*/  BAR.SYNC.DEFER_BLOCKING 0x0 ;  /* 0x0000000000007b1d */ /* 0x000fe20000010000 */
[----:B------:R-:W-:Y:S01]  /*6240*/  PLOP3.LUT P0, PT, PT, PT, UP0, 0x80, 0x0 ;  /* 0x000000000000781c */ /* 0x000fe20003f0f008 */
[----:B------:R-:W-:Y:S01]  /*6250*/  UISETP.GE.AND UP1, UPT, UR19, 0x1, UPT ;  /* 0x000000011300788c */ /* 0x000fe2000bf26270 */
[----:B------:R-:W-:Y:S01]  /*6260*/  IADD3 R100, R240, UR4, RZ ;  /* 0x00000004f0647c10 */ /* 0x000fe2000fffe0ff */
[----:B------:R-:W-:Y:S02]  /*6270*/  @!UP0 USHF.R.S32.HI UR14, URZ, 0x1f, UR18 ;  /* 0x0000001f3f0e8899 */ /* 0x000fe40008011412 */
[----:B------:R-:W-:Y:S02]  /*6280*/  @!UP0 UIMAD.WIDE.U32 UR22, UR18, UR8, URZ ;  /* 0x00000008121682a5 */ /* 0x000fe4000f8e003f */
[----:B------:R-:W-:Y:S04]  /*6290*/  @!UP0 UIMAD UR14, UR14, UR8, URZ ;  /* 0x000000080e0e82a4 */ /* 0x000fe8000f8e023f */
[----:B------:R-:W-:Y:S01]  /*62a0*/  @!UP0 UIMAD UR14, UR18, UR9, UR14 ;  /* 0x00000009120e82a4 */ /* 0x000fe2000f8e020e */
[----:B-1----:R-:W-:Y:S03]  /*62b0*/  MOV R2, UR22 ;  /* 0x0000001600027c02 */ /* 0x002fe60008000f00 */
[----:B------:R-:W-:Y:S04]  /*62c0*/  @!UP0 UIADD3 UR14, UR23, UR14, URZ ;  /* 0x0000000e170e8290 */ /* 0x000fe8000fffe03f */
[----:B------:R-:W-:Y:S01]  /*62d0*/  @!UP0 UIMAD UR14, UR14, 0x60, URZ ;  /* 0x000000600e0e88a4 */ /* 0x000fe2000f8e023f */
[----:B-1----:R-:W1:Y:S08]  /*62e0*/  LDSM.16.M88.4 R8, [R240+UR4+0x12100] ;  /* 0x01210004f008783b */ /* 0x002e700008000200 */
[----:B------:R-:W4:Y:S04]  /*62f0*/  LDL R30, [R1] ;  /* 0x00000000011e7983 */ /* 0x000f280000100800 */
[----:B------:R-:W5:Y:S08]  /*6300*/  LDSM.16.M88.4 R16, [R240+UR4+0x12900] ;  /* 0x01290004f010783b */ /* 0x000f700008000200 */
[----:B------:R-:W2:Y:S08]  /*6310*/  LDSM.16.M88.4 R24, [R240+UR4+0x13100] ;  /* 0x01310004f018783b */ /* 0x000eb00008000200 */
[----:B------:R-:W2:Y:S08]  /*6320*/  LDSM.16.M88.4 R32, [R240+UR4+0x13900] ;  /* 0x01390004f020783b */ /* 0x000eb00008000200 */
[----:B------:R-:W2:Y:S01]  /*6330*/  LDSM.16.M88.4 R40, [R240+UR4+0x14100] ;  /* 0x01410004f028783b */ /* 0x000ea20008000200 */
[C---:B-1----:R-:W-:Y:S07]  /*6340*/  HMMA.16816.F32.BF16 R4, R152.reuse, R8, RZ ;  /* 0x000000089804723c */ /* 0x042fee00000418ff */
[----:B------:R-:W1:Y:S01]  /*6350*/  LDSM.16.M88.4 R48, [R240+UR4+0x14900] ;  /* 0x01490004f030783b */ /* 0x000e620008000200 */
[C---:B------:R-:W-:Y:S08]  /*6360*/  HMMA.16816.F32.BF16 R8, R152.reuse, R10, RZ ;  /* 0x0000000a9808723c */ /* 0x040ff000000418ff */
[C---:B-----5:R-:W-:Y:S08]  /*6370*/  HMMA.16816.F32.BF16 R12, R152.reuse, R16, RZ ;  /* 0x00000010980c723c */ /* 0x060ff000000418ff */
[C---:B------:R-:W-:Y:S01]  /*6380*/  HMMA.16816.F32.BF16 R16, R152.reuse, R18, RZ ;  /* 0x000000129810723c */ /* 0x040fe200000418ff */
[----:B--2---:R-:W-:Y:S03]  /*6390*/  @!P0 MOV R29, R23 ;  /* 0x00000017001d8202 */ /* 0x004fe60000000f00 */
[----:B---3--:R-:W-:Y:S04]  /*63a0*/  @!P0 MOV R28, R20 ;  /* 0x00000014001c8202 */ /* 0x008fe80000000f00 */
[C---:B------:R-:W-:Y:S01]  /*63b0*/  HMMA.16816.F32.BF16 R20, R152.reuse, R24, RZ ;  /* 0x000000189814723c */ /* 0x040fe200000418ff */
[----:B------:R-:W-:Y:S03]  /*63c0*/  @!P0 IMAD.WIDE.U32 R28, R2, 0x60, R28 ;  /* 0x00000060021c8825 */ /* 0x000fe600078e001c */
[----:B------:R-:W-:Y:S04]  /*63d0*/  IADD3 R2, R244, R100, RZ ;  /* 0x00000064f4027210 */ /* 0x000fe80007ffe0ff */
[C---:B------:R-:W-:Y:S01]  /*63e0*/  HMMA.16816.F32.BF16 R24, R152.reuse, R26, RZ ;  /* 0x0000001a9818723c */ /* 0x040fe200000418ff */
[----:B------:R-:W-:Y:S01]  /*63f0*/  @!P0 IADD3 R38, R29, UR14, RZ ;  /* 0x0000000e1d268c10 */ /* 0x000fe2000fffe0ff */
[----:B------:R-:W2:Y:S01]  /*6400*/  LDSM.16.M88.4 R160, [R2+0x12100] ;  /* 0x0121000002a0783b */ /* 0x000ea20000000200 */
[----:B------:R-:W-:Y:S01]  /*6410*/  UIADD3 UR14, UR20, -0x2, URZ ;  /* 0xfffffffe140e7890 */ /* 0x000fe2000fffe03f */
[C---:B------:R-:W-:Y:S02]  /*6420*/  @!P0 SHF.L.U32 R3, R28.reuse, 0x1, RZ ;  /* 0x000000011c038819 */ /* 0x040fe400000006ff */
[----:B------:R-:W-:Y:S01]  /*6430*/  @!P0 SHF.L.U64.HI R38, R28, 0x1, R38 ;  /* 0x000000011c268819 */ /* 0x000fe20000010226 */
[----:B------:R-:W-:Y:S01]  /*6440*/  UISETP.GE.AND UP0, UPT, UR14, UR10, UPT ;  /* 0x0000000a0e00728c */ /* 0x000fe2000bf06270 */
[C---:B------:R-:W-:Y:S02]  /*6450*/  @!P0 IADD3 R36, P1, R3.reuse, c[0x0][0x1f8], RZ ;  /* 0x00007e0003248a10 */ /* 0x040fe40007f3e0ff */
[----:B------:R-:W3:Y:S02]  /*6460*/  LDSM.16.M88.4 R164, [R2+0x12900] ;  /* 0x0129000002a4783b */ /* 0x000ee40000000200 */
[----:B------:R-:W-:Y:S02]  /*6470*/  @!P0 IADD3.X R37, R38, c[0x0][0x1fc], RZ, P1, !PT ;  /* 0x00007f0026258a10 */ /* 0x000fe40000ffe4ff */
[C---:B------:R-:W-:Y:S02]  /*6480*/  @!P0 IADD3 R188, P5, R3.reuse, 0x80, RZ ;  /* 0x0000008003bc8810 */ /* 0x040fe40007fbe0ff */
[----:B------:R-:W-:Y:S02]  /*6490*/  @!P0 IADD3 R3, P6, R3, 0x100, RZ ;  /* 0x0000010003038810 */ /* 0x000fe40007fde0ff */
[----:B------:R-:W5:Y:S01]  /*64a0*/  LDSM.16.M88.4 R168, [R2+0x13100] ;  /* 0x0131000002a8783b */ /* 0x000f620000000200 */
[----:B------:R-:W-:Y:S01]  /*64b0*/  @!P0 IADD3 R188, P1, R188, c[0x0][0x1f8], RZ ;  /* 0x00007e00bcbc8a10 */ /* 0x000fe20007f3e0ff */
[----:B------:R-:W-:Y:S01]  /*64c0*/  @UP0 UIMAD.WIDE.U32 UR22, UR14, UR6, URZ ;  /* 0x000000060e1602a5 */ /* 0x000fe2000f8e003f */
[----:B------:R-:W-:Y:S01]  /*64d0*/  IADD3 R236, R242, R2, RZ ;  /* 0x00000002f2ec7210 */ /* 0x000fe20007ffe0ff */
[----:B------:R-:W-:Y:S01]  /*64e0*/  @UP0 USHF.R.S32.HI UR16, URZ, 0x1f, UR14 ;  /* 0x0000001f3f100899 */ /* 0x000fe2000801140e */
[----:B------:R-:W-:Y:S02]  /*64f0*/  @!P0 IADD3.X R189, RZ, c[0x0][0x1fc], R38, P1, P5 ;  /* 0x00007f00ffbd8a10 */ /* 0x000fe40000fea426 */
[----:B------:R-:W-:Y:S01]  /*6500*/  @!P0 IADD3 R190, P5, R3, c[0x0][0x1f8], RZ ;  /* 0x00007e0003be8a10 */ /* 0x000fe20007fbe0ff */
[----:B------:R-:W1:Y:S01]  /*6510*/  LDSM.16.M88.4 R172, [R2+0x13900] ;  /* 0x0139000002ac783b */ /* 0x000e620000000200 */
[----:B------:R-:W-:Y:S01]  /*6520*/  @!P0 IADD3 R46, P1, R36, UR15, RZ ;  /* 0x0000000f242e8c10 */ /* 0x000fe2000ff3e0ff */
[----:B----4-:R-:W-:Y:S01]  /*6530*/  @!P0 IMAD R44, R44, 0x9000, R30 ;  /* 0x000090002c2c8824 */ /* 0x010fe200078e021e */
[----:B------:R-:W-:Y:S01]  /*6540*/  @!P0 IADD3.X R191, RZ, c[0x0][0x1fc], R38, P5, P6 ;  /* 0x00007f00ffbf8a10 */ /* 0x000fe20002fec426 */
[C---:B------:R-:W-:Y:S01]  /*6550*/  HMMA.16816.F32.BF16 R28, R152.reuse, R32, RZ ;  /* 0x00000020981c723c */ /* 0x040fe200000418ff */
[----:B------:R-:W-:Y:S01]  /*6560*/  @!P0 IADD3.X R47, R37, UR17, RZ, P1, !PT ;  /* 0x00000011252f8c10 */ /* 0x000fe20008ffe4ff */
[----:B------:R-:W-:Y:S01]  /*6570*/  @UP0 UIMAD UR16, UR16, UR6, URZ ;  /* 0x00000006101002a4 */ /* 0x000fe2000f8e023f */
[-C--:B------:R-:W-:Y:S01]  /*6580*/  IADD3 R3, R242, R100.reuse, RZ ;  /* 0x00000064f2037210 */ /* 0x080fe20007ffe0ff */
[----:B------:R-:W4:Y:S01]  /*6590*/  LDSM.16.M88.4 R176, [R2+0x14100] ;  /* 0x0141000002b0783b */ /* 0x000f220000000200 */
[----:B------:R-:W-:Y:S01]  /*65a0*/  IADD3 R100, R244, R100, R242 ;  /* 0x00000064f4647210 */ /* 0x000fe20007ffe0f2 */
[----:B------:R-:W-:Y:S02]  /*65b0*/  @UP0 UIMAD UR16, UR14, UR7, UR16 ;  /* 0x000000070e1002a4 */ /* 0x000fe4000f8e0210 */
[C---:B------:R-:W-:Y:S01]  /*65c0*/  HMMA.16816.F32.BF16 R32, R152.reuse, R34, RZ ;  /* 0x000000229820723c */ /* 0x040fe200000418ff */
[----:B------:R-:W-:Y:S02]  /*65d0*/  UIADD3 UR14, UR19, 0x1, URZ ;  /* 0x00000001130e7890 */ /* 0x000fe4000fffe03f */
[----:B------:R-:W-:Y:S01]  /*65e0*/  @UP0 UIADD3 UR16, UR23, UR16, URZ ;  /* 0x0000001017100290 */ /* 0x000fe2000fffe03f */
[----:B------:R-:W1:Y:S01]  /*65f0*/  LDSM.16.M88.4 R180, [R2+0x14900] ;  /* 0x0149000002b4783b */ /* 0x000e620000000200 */
[----:B------:R-:W-:Y:S02]  /*6600*/  USEL UR19, UR14, URZ, !UP1 ;  /* 0x0000003f0e137287 */ /* 0x000fe4000c800000 */
[----:B------:R-:W-:Y:S02]  /*6610*/  @UP0 USHF.L.U32 UR14, UR6, 0x6, URZ ;  /* 0x00000006060e0899 */ /* 0x000fe4000800063f */
[----:B------:R-:W-:Y:S02]  /*6620*/  @UP0 UIMAD UR16, UR16, 0x60, URZ ;  /* 0x00000060101008a4 */ /* 0x000fe4000f8e023f */
[----:B------:R-:W-:Y:S01]  /*6630*/  UISETP.GE.AND UP1, UPT, UR5, 0x1, UPT ;  /* 0x000000010500788c */ /* 0x000fe2000bf26270 */
[----:B------:R-:W-:Y:S01]  /*6640*/  @!PT LDS RZ, [RZ] ;  /* 0x00000000fffff984 */ /* 0x000fe20000000800 */
[----:B------:R-:W-:Y:S01]  /*6650*/  @!PT LDS RZ, [RZ] ;  /* 0x00000000fffff984 */ /* 0x000fe20000000800 */
[----:B------:R-:W-:Y:S01]  /*6660*/  @!PT LDS RZ, [RZ] ;  /* 0x00000000fffff984 */ /* 0x000fe20000000800 */
[----:B------:R2:W-:Y:S08]  /*6670*/  @!P0 LDGSTS.E.BYPASS.LTC128B.128 [R44+0x100], [R36.64], !P4 ;  /* 0x00100000242c8fae */ /* 0x0005f0000e101d4c */
[----:B------:R1:W-:Y:S08]  /*6680*/  @!P0 LDGSTS.E.BYPASS.LTC128B.128 [R44+0x3100], [R188.64], !P3 ;  /* 0x03100000bc2c8fae */ /* 0x0003f0000d901d4c */
[----:B------:R3:W-:Y:S08]  /*6690*/  @!P0 LDGSTS.E.BYPASS.LTC128B.128 [R44+0x6100], [R190.64], !P2 ;  /* 0x06100000be2c8fae */ /* 0x0007f0000d101d4c */
[----:B------:R3:W-:Y:S01]  /*66a0*/  @!P0 LDGSTS.E.BYPASS.LTC128B.128 [R44+0x1100], [R46.64], !P4 ;  /* 0x011000002e2c8fae */ /* 0x0007e2000e101d4c */
[C---:B--2---:R-:W-:Y:S07]  /*66b0*/  HMMA.16816.F32.BF16 R36, R152.reuse, R40, RZ ;  /* 0x000000289824723c */ /* 0x044fee00000418ff */
[----:B------:R3:W-:Y:S01]  /*66c0*/  @!P0 LDGSTS.E.BYPASS.LTC128B.128 [R44+0x4100], [R46.64+0x80], !P3 ;  /* 0x041000802e2c8fae */ /* 0x0007e2000d901d4c */
[C---:B------:R-:W-:Y:S01]  /*66d0*/  HMMA.16816.F32.BF16 R40, R152.reuse, R42, RZ ;  /* 0x0000002a9828723c */ /* 0x040fe200000418ff */
[----:B-1----:R-:W-:Y:S06]  /*66e0*/  @!P0 IADD3 R188, P1, R46, UR15, RZ ;  /* 0x0000000f2ebc8c10 */ /* 0x002fec000ff3e0ff */
[----:B------:R3:W-:Y:S01]  /*66f0*/  @!P0 LDGSTS.E.BYPASS.LTC128B.128 [R44+0x7100], [R46.64+0x100], !P2 ;  /* 0x071001002e2c8fae */ /* 0x0007e2000d101d4c */
[----:B------:R-:W-:Y:S07]  /*6700*/  @!P0 IADD3.X R189, R47, UR17, RZ, P1, !PT ;  /* 0x000000112fbd8c10 */ /* 0x000fee0008ffe4ff */
[----:B------:R3:W-:Y:S08]  /*6710*/  @!P0 LDGSTS.E.BYPASS.LTC128B.128 [R44+0x2100], [R188.64], !P4 ;  /* 0x02100000bc2c8fae */ /* 0x0007f0000e101d4c */
[----:B------:R3:W-:Y:S08]  /*6720*/  @!P0 LDGSTS.E.BYPASS.LTC128B.128 [R44+0x5100], [R188.64+0x80], !P3 ;  /* 0x05100080bc2c8fae */ /* 0x0007f0000d901d4c */
[----:B------:R3:W-:Y:S01]  /*6730*/  @!P0 LDGSTS.E.BYPASS.LTC128B.128 [R44+0x8100], [R188.64+0x100], !P2 ;  /* 0x08100100bc2c8fae */ /* 0x0007e2000d101d4c */
[----:B------:R-:W-:Y:S07]  /*6740*/  PLOP3.LUT P0, PT, PT, PT, UP0, 0x80, 0x0 ;  /* 0x000000000000781c */ /* 0x000fee0003f0f008 */
[----:B------:R-:W-:Y:S08]  /*6750*/  LDSM.16.M88.4 R192, [R3+0x12900] ;  /* 0x0129000003c0783b */ /* 0x000ff00000000200 */
[----:B------:R-:W0:Y:S08]  /*6760*/  LDGDEPBAR ;  /* 0x00000000000079af */ /* 0x000e300000000000 */
[----:B------:R-:W-:Y:S01]  /*6770*/  LDSM.16.M88.4 R204, [R240+UR4+0x16100] ;  /* 0x01610004f0cc783b */ /* 0x000fe20008000200 */
[C---:B---3--:R-:W-:Y:S07]  /*6780*/  HMMA.16816.F32.BF16 R44, R152.reuse, R48, RZ ;  /* 0x00000030982c723c */ /* 0x048fee00000418ff */
[----:B------:R-:W1:Y:S01]  /*6790*/  LDSM.16.M88.4 R188, [R3+0x12100] ;  /* 0x0121000003bc783b */ /* 0x000e620000000200 */
[----:B------:R-:W-:Y:S08]  /*67a0*/  HMMA.16816.F32.BF16 R48, R152, R50, RZ ;  /* 0x000000329830723c */ /* 0x000ff000000418ff */
[C---:B------:R-:W-:Y:S08]  /*67b0*/  HMMA.16816.F32.BF16 R4, R156.reuse, R160, R4 ;  /* 0x000000a09c04723c */ /* 0x040ff00000041804 */
[C---:B------:R-:W-:Y:S01]  /*67c0*/  HMMA.16816.F32.BF16 R8, R156.reuse, R162, R8 ;  /* 0x000000a29c08723c */ /* 0x040fe20000041808 */
[----:B------:R-:W2:Y:S07]  /*67d0*/  LDSM.16.M88.4 R160, [R3+0x13100] ;  /* 0x0131000003a0783b */ /* 0x000eae0000000200 */
[C---:B------:R-:W-:Y:S08]  /*67e0*/  HMMA.16816.F32.BF16 R12, R156.reuse, R164, R12 ;  /* 0x000000a49c0c723c */ /* 0x040ff0000004180c */
[C---:B------:R-:W-:Y:S01]  /*67f0*/  HMMA.16816.F32.BF16 R16, R156.reuse, R166, R16 ;  /* 0x000000a69c10723c */ /* 0x040fe20000041810 */
[----:B------:R-:W3:Y:S07]  /*6800*/  LDSM.16.M88.4 R164, [R3+0x13900] ;  /* 0x0139000003a4783b */ /* 0x000eee0000000200 */
[C---:B-----5:R-:W-:Y:S08]  /*6810*/  HMMA.16816.F32.BF16 R20, R156.reuse, R168, R20 ;  /* 0x000000a89c14723c */ /* 0x060ff00000041814 */
[C---:B------:R-:W-:Y:S01]  /*6820*/  HMMA.16816.F32.BF16 R24, R156.reuse, R170, R24 ;  /* 0x000000aa9c18723c */ /* 0x040fe20000041818 */
[----:B------:R-:W5:Y:S07]  /*6830*/  LDSM.16.M88.4 R168, [R3+0x14100] ;  /* 0x0141000003a8783b */ /* 0x000f6e0000000200 */
[C---:B------:R-:W-:Y:S08]  /*6840*/  HMMA.16816.F32.BF16 R28, R156.reuse, R172, R28 ;  /* 0x000000ac9c1c723c */ /* 0x040ff0000004181c */
[C---:B------:R-:W-:Y:S01]  /*6850*/  HMMA.16816.F32.BF16 R32, R156.reuse, R174, R32 ;  /* 0x000000ae9c20723c */ /* 0x040fe20000041820 */
[----:B------:R-:W2:Y:S07]  /*6860*/  LDSM.16.M88.4 R172, [R3+0x14900] ;  /* 0x0149000003ac783b */ /* 0x000eae0000000200 */
[C---:B----4-:R-:W-:Y:S08]  /*6870*/  HMMA.16816.F32.BF16 R36, R156.reuse, R176, R36 ;  /* 0x000000b09c24723c */ /* 0x050ff00000041824 */
[C---:B------:R-:W-:Y:S01]  /*6880*/  HMMA.16816.F32.BF16 R40, R156.reuse, R178, R40 ;  /* 0x000000b29c28723c */ /* 0x040fe20000041828 */
[----:B------:R-:W4:Y:S07]  /*6890*/  LDSM.16.M88.4 R176, [R236+0x12100] ;  /* 0x01210000ecb0783b */ /* 0x000f2e0000000200 */
[C---:B------:R-:W-:Y:S08]  /*68a0*/  HMMA.16816.F32.BF16 R44, R156.reuse, R180, R44 ;  /* 0x000000b49c2c723c */ /* 0x040ff0000004182c */
[----:B------:R-:W-:Y:S01]  /*68b0*/  HMMA.16816.F32.BF16 R48, R156, R182, R48 ;  /* 0x000000b69c30723c */ /* 0x000fe20000041830 */
[----:B------:R-:W-:Y:S07]  /*68c0*/  LDSM.16.M88.4 R180, [R236+0x14900] ;  /* 0x01490000ecb4783b */ /* 0x000fee0000000200 */
[C---:B-1----:R-:W-:Y:S08]  /*68d0*/  HMMA.16816.F32.BF16 R4, R184.reuse, R188, R4 ;  /* 0x000000bcb804723c */ /* 0x042ff00000041804 */
[C---:B------:R-:W-:Y:S01]  /*68e0*/  HMMA.16816.F32.BF16 R8, R184.reuse, R190, R8 ;  /* 0x000000beb808723c */ /* 0x040fe20000041808 */
[----:B------:R-:W-:Y:S07]  /*68f0*/  LDSM.16.M88.4 R188, [R240+UR4+0x15100] ;  /* 0x01510004f0bc783b */ /* 0x000fee0008000200 */
[C---:B------:R-:W-:Y:S08]  /*6900*/  HMMA.16816.F32.BF16 R12, R184.reuse, R192, R12 ;  /* 0x000000c0b80c723c */ /* 0x040ff0000004180c */
[C---:B------:R-:W-:Y:S01]  /*6910*/  HMMA.16816.F32.BF16 R16, R184.reuse, R194, R16 ;  /* 0x000000c2b810723c */ /* 0x040fe20000041810 */
[----:B------:R-:W-:Y:S07]  /*6920*/  LDSM.16.M88.4 R192, [R240+UR4+0x15900] ;  /* 0x01590004f0c0783b */ /* 0x000fee0008000200 */
[C---:B--2---:R-:W-:Y:S08]  /*6930*/  HMMA.16816.F32.BF16 R20, R184.reuse, R160, R20 ;  /* 0x000000a0b814723c */ /* 0x044ff00000041814 */
[C---:B------:R-:W-:Y:S01]  /*6940*/  HMMA.16816.F32.BF16 R24, R184.reuse, R162, R24 ;  /* 0x000000a2b818723c */ /* 0x040fe20000041818 */
[----:B------:R-:W1:Y:S07]  /*6950*/  LDSM.16.M88.4 R160, [R236+0x12900] ;  /* 0x01290000eca0783b */ /* 0x000e6e0000000200 */
[C---:B---3--:R-:W-:Y:S08]  /*6960*/  HMMA.16816.F32.BF16 R28, R184.reuse, R164, R28 ;  /* 0x000000a4b81c723c */ /* 0x048ff0000004181c */
[C---:B------:R-:W-:Y:S01]  /*6970*/  HMMA.16816.F32.BF16 R32, R184.reuse, R166, R32 ;  /* 0x000000a6b820723c */ /* 0x040fe20000041820 */
[----:B------:R-:W2:Y:S07]  /*6980*/  LDSM.16.M88.4 R164, [R236+0x13100] ;  /* 0x01310000eca4783b */ /* 0x000eae0000000200 */
[C---:B-----5:R-:W-:Y:S08]  /*6990*/  HMMA.16816.F32.BF16 R36, R184.reuse, R168, R36 ;  /* 0x000000a8b824723c */ /* 0x060ff00000041824 */
[C---:B------:R-:W-:Y:S01]  /*69a0*/  HMMA.16816.F32.BF16 R40, R184.reuse, R170, R40 ;  /* 0x000000aab828723c */ /* 0x040fe20000041828 */
[----:B------:R-:W3:Y:S07]  /*69b0*/  LDSM.16.M88.4 R168, [R236+0x13900] ;  /* 0x01390000eca8783b */ /* 0x000eee0000000200 */
[C---:B------:R-:W-:Y:S08]  /*69c0*/  HMMA.16816.F32.BF16 R44, R184.reuse, R172, R44 ;  /* 0x000000acb82c723c */ /* 0x040ff0000004182c */
[----:B------:R-:W-:Y:S01]  /*69d0*/  HMMA.16816.F32.BF16 R48, R184, R174, R48 ;  /* 0x000000aeb830723c */ /* 0x000fe20000041830 */
[----:B------:R-:W5:Y:S07]  /*69e0*/  LDSM.16.M88.4 R172, [R236+0x14100] ;  /* 0x01410000ecac783b */ /* 0x000f6e0000000200 */
[C---:B----4-:R-:W-:Y:S08]  /*69f0*/  HMMA.16816.F32.BF16 R4, R196.reuse, R176, R4 ;  /* 0x000000b0c404723c */ /* 0x050ff00000041804 */
[C---:B------:R-:W-:Y:S01]  /*6a00*/  HMMA.16816.F32.BF16 R8, R196.reuse, R178, R8 ;  /* 0x000000b2c408723c */ /* 0x040fe20000041808 */
[----:B------:R-:W-:Y:S07]  /*6a10*/  LDSM.16.M88.4 R176, [R2+0x15900] ;  /* 0x0159000002b0783b */ /* 0x000fee0000000200 */
[C---:B-1----:R-:W-:Y:S08]  /*6a20*/  HMMA.16816.F32.BF16 R12, R196.reuse, R160, R12 ;  /* 0x000000a0c40c723c */ /* 0x042ff0000004180c */
[C---:B------:R-:W-:Y:S01]  /*6a30*/  HMMA.16816.F32.BF16 R16, R196.reuse, R162, R16 ;  /* 0x000000a2c410723c */ /* 0x040fe20000041810 */
[----:B------:R-:W1:Y:S07]  /*6a40*/  LDSM.16.M88.4 R160, [R240+UR4+0x16900] ;  /* 0x01690004f0a0783b */ /* 0x000e6e0008000200 */
[C---:B--2---:R-:W-:Y:S08]  /*6a50*/  HMMA.16816.F32.BF16 R20, R196.reuse, R164, R20 ;  /* 0x000000a4c414723c */ /* 0x044ff00000041814 */
[C---:B------:R-:W-:Y:S01]  /*6a60*/  HMMA.16816.F32.BF16 R24, R196.reuse, R166, R24 ;  /* 0x000000a6c418723c */ /* 0x040fe20000041818 */
[----:B------:R-:W2:Y:S07]  /*6a70*/  LDSM.16.M88.4 R164, [R240+UR4+0x17100] ;  /* 0x01710004f0a4783b */ /* 0x000eae0008000200 */
[C---:B---3--:R-:W-:Y:S08]  /*6a80*/  HMMA.16816.F32.BF16 R28, R196.reuse, R168, R28 ;  /* 0x000000a8c41c723c */ /* 0x048ff0000004181c */
[C---:B------:R-:W-:Y:S01]  /*6a90*/  HMMA.16816.F32.BF16 R32, R196.reuse, R170, R32 ;  /* 0x000000aac420723c */ /* 0x040fe20000041820 */
[----:B------:R-:W3:Y:S07]  /*6aa0*/  LDSM.16.M88.4 R168, [R240+UR4+0x17900] ;  /* 0x01790004f0a8783b */ /* 0x000eee0008000200 */
[C---:B-----5:R-:W-:Y:S08]  /*6ab0*/  HMMA.16816.F32.BF16 R36, R196.reuse, R172, R36 ;  /* 0x000000acc424723c */ /* 0x060ff00000041824 */
[C---:B------:R-:W-:Y:S01]  /*6ac0*/  HMMA.16816.F32.BF16 R40, R196.reuse, R174, R40 ;  /* 0x000000aec428723c */ /* 0x040fe20000041828 */
[----:B------:R-:W4:Y:S07]  /*6ad0*/  LDSM.16.M88.4 R172, [R2+0x15100] ;  /* 0x0151000002ac783b */ /* 0x000f2e0000000200 */
[C---:B------:R-:W-:Y:S08]  /*6ae0*/  HMMA.16816.F32.BF16 R44, R196.reuse, R180, R44 ;  /* 0x000000b4c42c723c */ /* 0x040ff0000004182c */
[----:B------:R-:W-:Y:S01]  /*6af0*/  HMMA.16816.F32.BF16 R48, R196, R182, R48 ;  /* 0x000000b6c430723c */ /* 0x000fe20000041830 */
        /* <DEDUP_REMOVED lines=37> */
[----:B------:R-:W-:Y:S07]  /*6d50*/  LDSM.16.M88.4 R192, [R2+0x19100] ;  /* 0x0191000002c0783b */ /* 0x000fee0000000200 */
[C---:B--2---:R-:W-:Y:S08]  /*6d60*/  HMMA.16816.F32.BF16 R4, R212.reuse, R164, R4 ;  /* 0x000000a4d404723c */ /* 0x044ff00000041804 */
[C---:B------:R-:W-:Y:S01]  /*6d70*/  HMMA.16816.F32.BF16 R8, R212.reuse, R166, R8 ;  /* 0x000000a6d408723c */ /* 0x040fe20000041808 */
[----:B------:R-:W2:Y:S07]  /*6d80*/  LDSM.16.M88.4 R164, [R3+0x17100] ;  /* 0x0171000003a4783b */ /* 0x000eae0000000200 */
[C---:B---3--:R-:W-:Y:S08]  /*6d90*/  HMMA.16816.F32.BF16 R12, R212.reuse, R168, R12 ;  /* 0x000000a8d40c723c */ /* 0x048ff0000004180c */
[C---:B------:R-:W-:Y:S01]  /*6da0*/  HMMA.16816.F32.BF16 R16, R212.reuse, R170, R16 ;  /* 0x000000aad410723c */ /* 0x040fe20000041810 */
[----:B------:R-:W3:Y:S07]  /*6db0*/  LDSM.16.M88.4 R168, [R3+0x17900] ;  /* 0x0179000003a8783b */ /* 0x000eee0000000200 */
[C---:B----4-:R-:W-:Y:S08]  /*6dc0*/  HMMA.16816.F32.BF16 R20, R212.reuse, R172, R20 ;  /* 0x000000acd414723c */ /* 0x050ff00000041814 */
[C---:B------:R-:W-:Y:S01]  /*6dd0*/  HMMA.16816.F32.BF16 R24, R212.reuse, R174, R24 ;  /* 0x000000aed418723c */ /* 0x040fe20000041818 */
[----:B------:R-:W4:Y:S07]  /*6de0*/  LDSM.16.M88.4 R172, [R100+0x16900] ;  /* 0x0169000064ac783b */ /* 0x000f2e0000000200 */
        /* <DEDUP_REMOVED lines=8> */
[----:B------:R-:W3:Y:S07]  /*6e70*/  LDSM.16.M88.4 R168, [R240+UR4+0x18100] ;  /* 0x01810004f0a8783b */ /* 0x000eee0008000200 */
[C---:B------:R-:W-:Y:S08]  /*6e80*/  HMMA.16816.F32.BF16 R4, R216.reuse, R176, R4 ;  /* 0x000000b0d804723c */ /* 0x040ff00000041804 */
[C---:B------:R-:W-:Y:S01]  /*6e90*/  HMMA.16816.F32.BF16 R8, R216.reuse, R178, R8 ;  /* 0x000000b2d808723c */ /* 0x040fe20000041808 */
[----:B------:R-:W5:Y:S07]  /*6ea0*/  LDSM.16.M88.4 R176, [R240+UR4+0x18900] ;  /* 0x01890004f0b0783b */ /* 0x000f6e0008000200 */
[C---:B------:R-:W-:Y:S08]  /*6eb0*/  HMMA.16816.F32.BF16 R12, R216.reuse, R180, R12 ;  /* 0x000000b4d80c723c */ /* 0x040ff0000004180c */
[C---:B------:R-:W-:Y:S01]  /*6ec0*/  HMMA.16816.F32.BF16 R16, R216.reuse, R182, R16 ;  /* 0x000000b6d810723c */ /* 0x040fe20000041810 */
[----:B------:R-:W-:Y:S07]  /*6ed0*/  LDSM.16.M88.4 R180, [R240+UR4+0x1a100] ;  /* 0x01a10004f0b4783b */ /* 0x000fee0008000200 */
[C---:B------:R-:W-:Y:S08]  /*6ee0*/  HMMA.16816.F32.BF16 R20, R216.reuse, R188, R20 ;  /* 0x000000bcd814723c */ /* 0x040ff00000041814 */
[C---:B------:R-:W-:Y:S01]  /*6ef0*/  HMMA.16816.F32.BF16 R24, R216.reuse, R190, R24 ;  /* 0x000000bed818723c */ /* 0x040fe20000041818 */
[----:B------:R-:W-:Y:S07]  /*6f00*/  LDSM.16.M88.4 R188, [R2+0x18900] ;  /* 0x0189000002bc783b */ /* 0x000fee0000000200 */
[C---:B----4-:R-:W-:Y:S08]  /*6f10*/  HMMA.16816.F32.BF16 R28, R216.reuse, R172, R28 ;  /* 0x000000acd81c723c */ /* 0x050ff0000004181c */
[C---:B------:R-:W-:Y:S01]  /*6f20*/  HMMA.16816.F32.BF16 R32, R216.reuse, R174, R32 ;  /* 0x000000aed820723c */ /* 0x040fe20000041820 */
[----:B------:R-:W4:Y:S07]  /*6f30*/  LDSM.16.M88.4 R172, [R240+UR4+0x19100] ;  /* 0x01910004f0ac783b */ /* 0x000f2e0008000200 */
[C---:B-1----:R-:W-:Y:S08]  /*6f40*/  HMMA.16816.F32.BF16 R36, R216.reuse, R160, R36 ;  /* 0x000000a0d824723c */ /* 0x042ff00000041824 */
[C---:B------:R-:W-:Y:S01]  /*6f50*/  HMMA.16816.F32.BF16 R40, R216.reuse, R162, R40 ;  /* 0x000000a2d828723c */ /* 0x040fe20000041828 */
[----:B------:R-:W1:Y:S07]  /*6f60*/  LDSM.16.M88.4 R160, [R240+UR4+0x19900] ;  /* 0x01990004f0a0783b */ /* 0x000e6e0008000200 */
[C---:B--2---:R-:W-:Y:S08]  /*6f70*/  HMMA.16816.F32.BF16 R44, R216.reuse, R164, R44 ;  /* 0x000000a4d82c723c */ /* 0x044ff0000004182c */
[----:B------:R-:W-:Y:S01]  /*6f80*/  HMMA.16816.F32.BF16 R48, R216, R166, R48 ;  /* 0x000000a6d830723c */ /* 0x000fe20000041830 */
[----:B------:R-:W2:Y:S07]  /*6f90*/  LDSM.16.M88.4 R164, [R240+UR4+0x1a900] ;  /* 0x01a90004f0a4783b */ /* 0x000eae0008000200 */
[C---:B---3--:R-:W-:Y:S08]  /*6fa0*/  HMMA.16816.F32.BF16 R4, R220.reuse, R168, R4 ;  /* 0x000000a8dc04723c */ /* 0x048ff00000041804 */
[C---:B------:R-:W-:Y:S01]  /*6fb0*/  HMMA.16816.F32.BF16 R8, R220.reuse, R170, R8 ;  /* 0x000000aadc08723c */ /* 0x040fe20000041808 */
[----:B------:R-:W3:Y:S07]  /*6fc0*/  LDSM.16.M88.4 R168, [R2+0x18100] ;  /* 0x0181000002a8783b */ /* 0x000eee0000000200 */
[C---:B-----5:R-:W-:Y:S08]  /*6fd0*/  HMMA.16816.F32.BF16 R12, R220.reuse, R176, R12 ;  /* 0x000000b0dc0c723c */ /* 0x060ff0000004180c */
[C---:B------:R-:W-:Y:S01]  /*6fe0*/  HMMA.16816.F32.BF16 R16, R220.reuse, R178, R16 ;  /* 0x000000b2dc10723c */ /* 0x040fe20000041810 */
[----:B------:R-:W5:Y:S07]  /*6ff0*/  LDSM.16.M88.4 R176, [R2+0x19900] ;  /* 0x0199000002b0783b */ /* 0x000f6e0000000200 */
        /* <DEDUP_REMOVED lines=8> */
[----:B------:R-:W4:Y:S07]  /*7080*/  LDSM.16.M88.4 R180, [R3+0x18100] ;  /* 0x0181000003b4783b */ /* 0x000f2e0000000200 */
[C---:B--2---:R-:W-:Y:S08]  /*7090*/  HMMA.16816.F32.BF16 R44, R220.reuse, R164, R44 ;  /* 0x000000a4dc2c723c */ /* 0x044ff0000004182c */
[----:B------:R-:W-:Y:S01]  /*70a0*/  HMMA.16816.F32.BF16 R48, R220, R166, R48 ;  /* 0x000000a6dc30723c */ /* 0x000fe20000041830 */
[----:B------:R-:W2:Y:S07]  /*70b0*/  LDSM.16.M88.4 R164, [R3+0x18900] ;  /* 0x0189000003a4783b */ /* 0x000eae0000000200 */
[C---:B---3--:R-:W-:Y:S08]  /*70c0*/  HMMA.16816.F32.BF16 R4, R224.reuse, R168, R4 ;  /* 0x000000a8e004723c */ /* 0x048ff00000041804 */
[C---:B------:R-:W-:Y:S01]  /*70d0*/  HMMA.16816.F32.BF16 R8, R224.reuse, R170, R8 ;  /* 0x000000aae008723c */ /* 0x040fe20000041808 */
[----:B------:R-:W3:Y:S07]  /*70e0*/  LDSM.16.M88.4 R168, [R3+0x19100] ;  /* 0x0191000003a8783b */ /* 0x000eee0000000200 */
[C---:B------:R-:W-:Y:S08]  /*70f0*/  HMMA.16816.F32.BF16 R12, R224.reuse, R188, R12 ;  /* 0x000000bce00c723c */ /* 0x040ff0000004180c */
[C---:B------:R-:W-:Y:S01]  /*7100*/  HMMA.16816.F32.BF16 R16, R224.reuse, R190, R16 ;  /* 0x000000bee010723c */ /* 0x040fe20000041810 */
[----:B------:R-:W2:Y:S07]  /*7110*/  LDSM.16.M88.4 R188, [R3+0x19900] ;  /* 0x0199000003bc783b */ /* 0x000eae0000000200 */
[C---:B------:R-:W-:Y:S08]  /*7120*/  HMMA.16816.F32.BF16 R20, R224.reuse, R192, R20 ;  /* 0x000000c0e014723c */ /* 0x040ff00000041814 */
[C---:B------:R-:W-:Y:S01]  /*7130*/  HMMA.16816.F32.BF16 R24, R224.reuse, R194, R24 ;  /* 0x000000c2e018723c */ /* 0x040fe20000041818 */
[----:B------:R-:W2:Y:S07]  /*7140*/  LDSM.16.M88.4 R192, [R3+0x1a100] ;  /* 0x01a1000003c0783b */ /* 0x000eae0000000200 */
[C---:B-----5:R-:W-:Y:S08]  /*7150*/  HMMA.16816.F32.BF16 R28, R224.reuse, R176, R28 ;  /* 0x000000b0e01c723c */ /* 0x060ff0000004181c */
[C---:B------:R-:W-:Y:S08]  /*7160*/  HMMA.16816.F32.BF16 R32, R224.reuse, R178, R32 ;  /* 0x000000b2e020723c */ /* 0x040ff00000041820 */
[C---:B-1----:R-:W-:Y:S08]  /*7170*/  HMMA.16816.F32.BF16 R36, R224.reuse, R160, R36 ;  /* 0x000000a0e024723c */ /* 0x042ff00000041824 */
[C---:B------:R-:W-:Y:S01]  /*7180*/  HMMA.16816.F32.BF16 R40, R224.reuse, R162, R40 ;  /* 0x000000a2e028723c */ /* 0x040fe20000041828 */
[----:B------:R-:W1:Y:S07]  /*7190*/  LDSM.16.M88.4 R160, [R100+0x18900] ;  /* 0x0189000064a0783b */ /* 0x000e6e0000000200 */
[C---:B------:R-:W-:Y:S08]  /*71a0*/  HMMA.16816.F32.BF16 R44, R224.reuse, R172, R44 ;  /* 0x000000ace02c723c */ /* 0x040ff0000004182c */
[----:B------:R-:W-:Y:S08]  /*71b0*/  HMMA.16816.F32.BF16 R48, R224, R174, R48 ;  /* 0x000000aee030723c */ /* 0x000ff00000041830 */
[C---:B----4-:R-:W-:Y:S08]  /*71c0*/  HMMA.16816.F32.BF16 R4, R228.reuse, R180, R4 ;  /* 0x000000b4e404723c */ /* 0x050ff00000041804 */
[C---:B------:R-:W-:Y:S08]  /*71d0*/  HMMA.16816.F32.BF16 R8, R228.reuse, R182, R8 ;  /* 0x000000b6e408723c */ /* 0x040ff00000041808 */
[C---:B--2---:R-:W-:Y:S08]  /*71e0*/  HMMA.16816.F32.BF16 R12, R228.reuse, R164, R12 ;  /* 0x000000a4e40c723c */ /* 0x044ff0000004180c */
[C---:B------:R-:W-:Y:S08]  /*71f0*/  HMMA.16816.F32.BF16 R16, R228.reuse, R166, R16 ;  /* 0x000000a6e410723c */ /* 0x040ff00000041810 */
[C---:B---3--:R-:W-:Y:S08]  /*7200*/  HMMA.16816.F32.BF16 R20, R228.reuse, R168, R20 ;  /* 0x000000a8e414723c */ /* 0x048ff00000041814 */
[C---:B------:R-:W-:Y:S08]  /*7210*/  HMMA.16816.F32.BF16 R24, R228.reuse, R170, R24 ;  /* 0x000000aae418723c */ /* 0x040ff00000041818 */
[C---:B------:R-:W-:Y:S08]  /*7220*/  HMMA.16816.F32.BF16 R28, R228.reuse, R188, R28 ;  /* 0x000000bce41c723c */ /* 0x040ff0000004181c */
[C---:B------:R-:W-:Y:S08]  /*7230*/  HMMA.16816.F32.BF16 R32, R228.reuse, R190, R32 ;  /* 0x000000bee420723c */ /* 0x040ff00000041820 */
[C---:B------:R-:W-:Y:S08]  /*7240*/  HMMA.16816.F32.BF16 R36, R228.reuse, R192, R36 ;  /* 0x000000c0e424723c */ /* 0x040ff00000041824 */
        /* <DEDUP_REMOVED lines=34> */
[----:B------:R-:W-:Y:S01]  /*7470*/  MUFU.TANH R164, R10 ;  /* 0x0000000a00a47308 */ /* 0x000fe20000002400 */
[----:B--2---:R-:W-:Y:S09]  /*7480*/  FMNMX.FTZ R2, R166, R2, !PT ;  /* 0x00000002a6027209 */ /* 0x004ff20007810000 */
[----:B------:R2:W-:Y:S10]  /*7490*/  MUFU.TANH R165, R11 ;  /* 0x0000000b00a57308 */ /* 0x0005f40000002400 */
[----:B------:R-:W4:Y:S10]  /*74a0*/  MUFU.TANH R162, R12 ;  /* 0x0000000c00a27308 */ /* 0x000f340000002400 */
[----:B------:R-:W5:Y:S01]  /*74b0*/  MUFU.TANH R163, R13 ;  /* 0x0000000d00a37308 */ /* 0x000f620000002400 */
[C---:B-1----:R-:W-:Y:S01]  /*74c0*/  HMMA.16816.F32.BF16 R20, R232.reuse, R4, R20 ;  /* 0x00000004e814723c */ /* 0x042fe20000041814 */
[----:B--2---:R-:W1:Y:S08]  /*74d0*/  LDSM.16.M88.4 R8, [R100+0x19900] ;  /* 0x019900006408783b */ /* 0x004e700000000200 */
[----:B------:R-:W-:Y:S01]  /*74e0*/  MUFU.TANH R173, R14 ;  /* 0x0000000e00ad7308 */ /* 0x000fe20000002400 */
[C---:B------:R-:W-:Y:S01]  /*74f0*/  HMMA.16816.F32.BF16 R24, R232.reuse, R6, R24 ;  /* 0x00000006e818723c */ /* 0x040fe20000041818 */
[----:B------:R-:W2:Y:S08]  /*7500*/  LDSM.16.M88.4 R4, [R100+0x1a100] ;  /* 0x01a100006404783b */ /* 0x000eb00000000200 */
[----:B------:R1:W-:Y:S05]  /*7510*/  MUFU.TANH R175, R15 ;  /* 0x0000000f00af7308 */ /* 0x0003ea0000002400 */
[----:B------:R-:W-:Y:S02]  /*7520*/  FMUL.FTZ R21, R21, c[0x0][0x320] ;  /* 0x0000c80015157a20 */ /* 0x000fe40000410000 */
[----:B------:R-:W-:Y:S03]  /*7530*/  FMUL.FTZ R22, R22, c[0x0][0x320] ;  /* 0x0000c80016167a20 */ /* 0x000fe60000410000 */
[----:B------:R-:W2:Y:S01]  /*7540*/  MUFU.TANH R171, R16 ;  /* 0x0000001000ab7308 */ /* 0x000ea20000002400 */
        /* <DEDUP_REMOVED lines=10> */
[----:B------:R3:W1:Y:S01]  /*75f0*/  LDSM.16.M88.4 R8, [R100+0x1a900] ;  /* 0x01a900006408783b */ /* 0x0006620000000200 */
[----:B------:R-:W-:Y:S06]  /*7600*/  DEPBAR.LE SB0, 0x2 ;  /* 0x000080800000791a */ /* 0x000fec0000000000 */
[C---:B--2---:R-:W-:Y:S01]  /*7610*/  HMMA.16816.F32.BF16 R36, R232.reuse, R4, R36 ;  /* 0x00000004e824723c */ /* 0x044fe20000041824 */
[----:B------:R-:W2:Y:S01]  /*7620*/  MUFU.TANH R172, R17 ;  /* 0x0000001100ac7308 */ /* 0x000ea20000002400 */
[----:B------:R-:W-:Y:S06]  /*7630*/  BAR.SYNC.DEFER_BLOCKING 0x0 ;  /* 0x0000000000007b1d */ /* 0x000fec0000010000 */
[C---:B------:R-:W-:Y:S04]  /*7640*/  HMMA.16816.F32.BF16 R40, R232.reuse, R6, R40 ;  /* 0x00000006e828723c */ /* 0x040fe80000041828 */
[----:B------:R-:W-:Y:S02]  /*7650*/  FMUL.FTZ R28, R28, c[0x0][0x320] ;  /* 0x0000c8001c1c7a20 */ /* 0x000fe40000410000 */
[----:B------:R-:W-:Y:S01]  /*7660*/  FMUL.FTZ R29, R29, c[0x0][0x320] ;  /* 0x0000c8001d1d7a20 */ /* 0x000fe20000410000 */
[----:B---3--:R-:W-:Y:S01]  /*7670*/  FMNMX.FTZ R100, R102, R2, !PT ;  /* 0x0000000266647209 */ /* 0x008fe20007810000 */
[----:B------:R-:W-:Y:S04]  /*7680*/  FMUL.FTZ R30, R30, c[0x0][0x320] ;  /* 0x0000c8001e1e7a20 */ /* 0x000fe80000410000 */
[----:B----4-:R-:W-:Y:S01]  /*7690*/  FMNMX.FTZ R100, R162, R100, !PT ;  /* 0x00000064a2647209 */ /* 0x010fe20007810000 */
[----:B------:R-:W-:Y:S01]  /*76a0*/  FMUL.FTZ R31, R31, c[0x0][0x320] ;  /* 0x0000c8001f1f7a20 */ /* 0x000fe20000410000 */
[----:B------:R-:W-:Y:S01]  /*76b0*/  FMNMX.FTZ R2, R164, R3, !PT ;  /* 0x00000003a4027209 */ /* 0x000fe20007810000 */
[----:B------:R-:W-:Y:S01]  /*76c0*/  FMUL.FTZ R32, R32, c[0x0][0x320] ;  /* 0x0000c80020207a20 */ /* 0x000fe20000410000 */
[----:B-----5:R-:W-:Y:S01]  /*76d0*/  FMNMX.FTZ R100, R163, R100, !PT ;  /* 0x00000064a3647209 */ /* 0x020fe20007810000 */
[----:B------:R-:W-:Y:S01]  /*76e0*/  FMUL.FTZ R36, R36, c[0x0][0x320] ;  /* 0x0000c80024247a20 */ /* 0x000fe20000410000 */
[----:B------:R-:W3:Y:S01]  /*76f0*/  MUFU.TANH R177, R20 ;  /* 0x0000001400b17308 */ /* 0x000ee20000002400 */
[----:B------:R-:W-:Y:S01]  /*7700*/  LDSM.16.MT88.4 R12, [R103+UR4+0x100] ;  /* 0x00010004670c783b */ /* 0x000fe20008004200 */
[----:B------:R-:W-:Y:S01]  /*7710*/  FMNMX.FTZ R100, R171, R100, !PT ;  /* 0x00000064ab647209 */ /* 0x000fe20007810000 */
[----:B------:R-:W-:Y:S01]  /*7720*/  FMUL.FTZ R37, R37, c[0x0][0x320] ;  /* 0x0000c80025257a20 */ /* 0x000fe20000410000 */
[----:B------:R-:W-:Y:S01]  /*7730*/  FMNMX.FTZ R2, R165, R2, !PT ;  /* 0x00000002a5027209 */ /* 0x000fe20007810000 */
[----:B------:R-:W-:Y:S01]  /*7740*/  FMUL.FTZ R38, R38, c[0x0][0x320] ;  /* 0x0000c80026267a20 */ /* 0x000fe20000410000 */
[----:B--2---:R-:W-:Y:S01]  /*7750*/  FMNMX.FTZ R100, R172, R100, !PT ;  /* 0x00000064ac647209 */ /* 0x004fe20007810000 */
[C---:B-1----:R-:W-:Y:S03]  /*7760*/  HMMA.16816.F32.BF16 R44, R232.reuse, R8, R44 ;  /* 0x00000008e82c723c */ /* 0x042fe6000004182c */
[----:B------:R-:W1:Y:S01]  /*7770*/  MUFU.TANH R178, R24 ;  /* 0x0000001800b27308 */ /* 0x000e620000002400 */
[----:B------:R-:W-:Y:S01]  /*7780*/  FMUL.FTZ R33, R33, c[0x0][0x320] ;  /* 0x0000c80021217a20 */ /* 0x000fe20000410000 */
[----:B------:R-:W-:Y:S01]  /*7790*/  FMNMX.FTZ R2, R173, R2, !PT ;  /* 0x00000002ad027209 */ /* 0x000fe20007810000 */
[----:B------:R-:W-:Y:S02]  /*77a0*/  FMUL.FTZ R39, R39, c[0x0][0x320] ;  /* 0x0000c80027277a20 */ /* 0x000fe40000410000 */
[----:B------:R-:W-:Y:S04]  /*77b0*/  HMMA.16816.F32.BF16 R48, R232, R10, R48 ;  /* 0x0000000ae830723c */ /* 0x000fe80000041830 */
[----:B------:R-:W-:Y:S01]  /*77c0*/  FMUL.FTZ R40, R40, c[0x0][0x320] ;  /* 0x0000c80028287a20 */ /* 0x000fe20000410000 */
[----:B------:R-:W2:Y:S01]  /*77d0*/  MUFU.TANH R180, R25 ;  /* 0x0000001900b47308 */ /* 0x000ea20000002400 */
[----:B------:R-:W-:Y:S01]  /*77e0*/  FMUL.FTZ R41, R41, c[0x0][0x320] ;  /* 0x0000c80029297a20 */ /* 0x000fe20000410000 */
[----:B------:R-:W-:Y:S01]  /*77f0*/  FMNMX.FTZ R2, R175, R2, !PT ;  /* 0x00000002af027209 */ /* 0x000fe20007810000 */
[----:B------:R-:W-:Y:S01]  /*7800*/  FMUL.FTZ R34, R34, c[0x0][0x320] ;  /* 0x0000c80022227a20 */ /* 0x000fe20000410000 */
[----:B---3--:R-:W-:Y:S03]  /*7810*/  FMNMX.FTZ R100, R177, R100, !PT ;  /* 0x00000064b1647209 */ /* 0x008fe60007810000 */
[----:B------:R-:W-:Y:S01]  /*7820*/  FMUL.FTZ R35, R35, c[0x0][0x320] ;  /* 0x0000c80023237a20 */ /* 0x000fe20000410000 */
[----:B------:R-:W-:Y:S01]  /*7830*/  FMNMX.FTZ R100, R179, R100, !PT ;  /* 0x00000064b3647209 */ /* 0x000fe20007810000 */
[----:B------:R-:W-:Y:S01]  /*7840*/  FMUL.FTZ R42, R42, c[0x0][0x320] ;  /* 0x0000c8002a2a7a20 */ /* 0x000fe20000410000 */
[----:B------:R-:W3:Y:S01]  /*7850*/  MUFU.TANH R189, R28 ;  /* 0x0000001c00bd7308 */ /* 0x000ee20000002400 */
[----:B------:R-:W-:Y:S02]  /*7860*/  FMUL.FTZ R44, R44, c[0x0][0x320] ;  /* 0x0000c8002c2c7a20 */ /* 0x000fe40000410000 */
[----:B------:R-:W-:Y:S01]  /*7870*/  FMUL.FTZ R45, R45, c[0x0][0x320] ;  /* 0x0000c8002d2d7a20 */ /* 0x000fe20000410000 */
[----:B-1----:R-:W-:Y:S01]  /*7880*/  FMNMX.FTZ R100, R178, R100, !PT ;  /* 0x00000064b2647209 */ /* 0x002fe20007810000 */
[----:B------:R-:W-:Y:S02]  /*7890*/  FMUL.FTZ R43, R43, c[0x0][0x320] ;  /* 0x0000c8002b2b7a20 */ /* 0x000fe40000410000 */
[----:B------:R-:W-:Y:S02]  /*78a0*/  FMUL.FTZ R46, R46, c[0x0][0x320] ;  /* 0x0000c8002e2e7a20 */ /* 0x000fe40000410000 */
[----:B------:R-:W-:Y:S01]  /*78b0*/  FMUL.FTZ R48, R48, c[0x0][0x320] ;  /* 0x0000c80030307a20 */ /* 0x000fe20000410000 */
[----:B------:R-:W1:Y:S01]  /*78c0*/  MUFU.TANH R191, R29 ;  /* 0x0000001d00bf7308 */ /* 0x000e620000002400 */
[----:B------:R-:W-:Y:S02]  /*78d0*/  FMUL.FTZ R49, R49, c[0x0][0x320] ;  /* 0x0000c80031317a20 */ /* 0x000fe40000410000 */
[----:B------:R-:W-:Y:S01]  /*78e0*/  FMUL.FTZ R47, R47, c[0x0][0x320] ;  /* 0x0000c8002f2f7a20 */ /* 0x000fe20000410000 */
[----:B--2---:R-:W-:Y:S01]  /*78f0*/  FMNMX.FTZ R100, R180, R100, !PT ;  /* 0x00000064b4647209 */ /* 0x004fe20007810000 */
[----:B------:R-:W-:Y:S02]  /*7900*/  FMUL.FTZ R50, R50, c[0x0][0x320] ;  /* 0x0000c80032327a20 */ /* 0x000fe40000410000 */
[----:B------:R-:W-:Y:S03]  /*7910*/  FMUL.FTZ R51, R51, c[0x0][0x320] ;  /* 0x0000c80033337a20 */ /* 0x000fe60000410000 */
[----:B------:R-:W2:Y:S01]  /*7920*/  MUFU.TANH R190, R32 ;  /* 0x0000002000be7308 */ /* 0x000ea20000002400 */
[----:B---3--:R-:W-:Y:S09]  /*7930*/  FMNMX.FTZ R100, R189, R100, !PT ;  /* 0x00000064bd647209 */ /* 0x008ff20007810000 */
[----:B------:R-:W3:Y:S01]  /*7940*/  MUFU.TANH R245, R33 ;  /* 0x0000002100f57308 */ /* 0x000ee20000002400 */
[----:B-1----:R-:W-:Y:S09]  /*7950*/  FMNMX.FTZ R100, R191, R100, !PT ;  /* 0x00000064bf647209 */ /* 0x002ff20007810000 */
[----:B------:R-:W1:Y:S01]  /*7960*/  MUFU.TANH R16, R36 ;  /* 0x0000002400107308 */ /* 0x000e620000002400 */
[----:B--2---:R-:W-:Y:S09]  /*7970*/  FMNMX.FTZ R100, R190, R100, !PT ;  /* 0x00000064be647209 */ /* 0x004ff20007810000 */
        /* <DEDUP_REMOVED lines=17> */
[----:B--2---:R-:W-:Y:S05]  /*7a90*/  FMNMX.FTZ R100, R237, R100, !PT ;  /* 0x00000064ed647209 */ /* 0x004fea0007810000 */
[----:B------:R-:W2:Y:S04]  /*7aa0*/  SHFL.BFLY PT, R4, R100, 0x2, 0x1f ;  /* 0x0c401f0064047f89 */ /* 0x000ea800000e0000 */
[----:B------:R-:W4:Y:S01]  /*7ab0*/  MUFU.TANH R183, R23 ;  /* 0x0000001700b77308 */ /* 0x000f220000002400 */
[----:B---3--:R-:W-:Y:S09]  /*7ac0*/  FMNMX.FTZ R2, R174, R2, !PT ;  /* 0x00000002ae027209 */ /* 0x008ff20007810000 */
[----:B------:R-:W3:Y:S01]  /*7ad0*/  MUFU.TANH R181, R26 ;  /* 0x0000001a00b57308 */ /* 0x000ee20000002400 */
[----:B-1----:R-:W-:Y:S04]  /*7ae0*/  FMNMX.FTZ R2, R176, R2, !PT ;  /* 0x00000002b0027209 */ /* 0x002fe80007810000 */
[----:B------:R-:W-:Y:S05]  /*7af0*/  FMNMX.FTZ R2, R182, R2, !PT ;  /* 0x00000002b6027209 */ /* 0x000fea0007810000 */
[----:B------:R-:W1:Y:S01]  /*7b00*/  MUFU.TANH R188, R27 ;  /* 0x0000001b00bc7308 */ /* 0x000e620000002400 */
[----:B--2---:R-:W-:Y:S02]  /*7b10*/  FMNMX.FTZ R100, R100, R4, !PT ;  /* 0x0000000464647209 */ /* 0x004fe40007810000 */
[----:B----4-:R-:W-:Y:S03]  /*7b20*/  FMNMX.FTZ R2, R183, R2, !PT ;  /* 0x00000002b7027209 */ /* 0x010fe60007810000 */
[----:B------:R-:W2:Y:S04]  /*7b30*/  SHFL.BFLY PT, R4, R100, 0x1, 0x1f ;  /* 0x0c201f0064047f89 */ /* 0x000ea800000e0000 */
[----:B------:R-:W4:Y:S01]  /*7b40*/  MUFU.TANH R252, R30 ;  /* 0x0000001e00fc7308 */ /* 0x000f220000002400 */
[----:B---3--:R-:W-:Y:S09]  /*7b50*/  FMNMX.FTZ R2, R181, R2, !PT ;  /* 0x00000002b5027209 */ /* 0x008ff20007810000 */
[----:B------:R-:W3:Y:S01]  /*7b60*/  MUFU.TANH R25, R31 ;  /* 0x0000001f00197308 */ /* 0x000ee20000002400 */
[----:B-1----:R-:W-:Y:S09]  /*7b70*/  FMNMX.FTZ R2, R188, R2, !PT ;  /* 0x00000002bc027209 */ /* 0x002ff20007810000 */
[----:B------:R-:W1:Y:S01]  /*7b80*/  MUFU.TANH R24, R34 ;  /* 0x0000002200187308 */ /* 0x000e620000002400 */
[----:B--2---:R-:W-:Y:S02]  /*7b90*/  FMNMX.FTZ R100, R100, R4, !PT ;  /* 0x0000000464647209 */ /* 0x004fe40007810000 */
[----:B----4-:R-:W-:Y:S03]  /*7ba0*/  FMNMX.FTZ R2, R252, R2, !PT ;  /* 0x00000002fc027209 */ /* 0x010fe60007810000 */
[C---:B------:R-:W-:Y:S02]  /*7bb0*/  FMUL.FTZ R160, R100.reuse, c[0x0][0x2d0] ;  /* 0x0000b40064a07a20 */ /* 0x040fe40000410000 */
[----:B------:R-:W-:Y:S02]  /*7bc0*/  FADD.FTZ R0, -R100, R0 ;  /* 0x0000000064007221 */ /* 0x000fe40000010100 */
[----:B------:R-:W2:Y:S01]  /*7bd0*/  MUFU.TANH R248, R35 ;  /* 0x0000002300f87308 */ /* 0x000ea20000002400 */
[--C-:B------:R-:W-:Y:S02]  /*7be0*/  FFMA.FTZ R4, R169, c[0x0][0x2d0], -R160.reuse ;  /* 0x0000b400a9047a23 */ /* 0x100fe400000108a0 */
[----:B------:R-:W-:Y:S01]  /*7bf0*/  FMUL.FTZ R0, R0, c[0x0][0x2d0] ;  /* 0x0000b40000007a20 */ /* 0x000fe20000410000 */
[----:B---3--:R-:W-:Y:S01]  /*7c00*/  FMNMX.FTZ R2, R25, R2, !PT ;  /* 0x0000000219027209 */ /* 0x008fe20007810000 */
[----:B------:R-:W-:Y:S05]  /*7c10*/  LDSM.16.MT88.4 R28, [R241+UR4+0x100] ;  /* 0x00010004f11c783b */ /* 0x000fea0008004200 */
[----:B------:R-:W3:Y:S01]  /*7c20*/  MUFU.TANH R194, R38 ;  /* 0x0000002600c27308 */ /* 0x000ee20000002400 */
[----:B-1----:R-:W-:Y:S09]  /*7c30*/  FMNMX.FTZ R2, R24, R2, !PT ;  /* 0x0000000218027209 */ /* 0x002ff20007810000 */
[----:B------:R-:W1:Y:S01]  /*7c40*/  MUFU.TANH R195, R39 ;  /* 0x0000002700c37308 */ /* 0x000e620000002400 */
[----:B--2---:R-:W-:Y:S09]  /*7c50*/  FMNMX.FTZ R2, R248, R2, !PT ;  /* 0x00000002f8027209 */ /* 0x004ff20007810000 */
[----:B------:R-:W2:Y:S01]  /*7c60*/  MUFU.TANH R247, R42 ;  /* 0x0000002a00f77308 */ /* 0x000ea20000002400 */
[----:B---3--:R-:W-:Y:S09]  /*7c70*/  FMNMX.FTZ R2, R194, R2, !PT ;  /* 0x00000002c2027209 */ /* 0x008ff20007810000 */
[----:B------:R3:W-:Y:S01]  /*7c80*/  MUFU.EX2 R249, R4 ;  /* 0x0000000400f97308 */ /* 0x0007e20000000800 */
[----:B-1----:R-:W-:Y:S09]  /*7c90*/  FMNMX.FTZ R2, R195, R2, !PT ;  /* 0x00000002c3027209 */ /* 0x002ff20007810000 */
[----:B------:R-:W1:Y:S01]  /*7ca0*/  MUFU.TANH R18, R43 ;  /* 0x0000002b00127308 */ /* 0x000e620000002400 */
[----:B--2---:R-:W-:Y:S09]  /*7cb0*/  FMNMX.FTZ R2, R247, R2, !PT ;  /* 0x00000002f7027209 */ /* 0x004ff20007810000 */
[----:B------:R-:W2:Y:S01]  /*7cc0*/  MUFU.TANH R204, R46 ;  /* 0x0000002e00cc7308 */ /* 0x000ea20000002400 */
[--C-:B---3--:R-:W-:Y:S09]  /*7cd0*/  FFMA.FTZ R4, R167, c[0x0][0x2d0], -R160.reuse ;  /* 0x0000b400a7047a23 */ /* 0x108ff200000108a0 */
[----:B------:R-:W3:Y:S01]  /*7ce0*/  MUFU.TANH R207, R47 ;  /* 0x0000002f00cf7308 */ /* 0x000ee20000002400 */
[----:B-1----:R-:W-:Y:S02]  /*7cf0*/  FMNMX.FTZ R2, R18, R2, !PT ;  /* 0x0000000212027209 */ /* 0x002fe40007810000 */
[----:B------:R-:W-:Y:S07]  /*7d00*/  MOV R167, R18 ;  /* 0x0000001200a77202 */ /* 0x000fee0000000f00 */
[----:B------:R-:W1:Y:S01]  /*7d10*/  MUFU.TANH R238, R50 ;  /* 0x0000003200ee7308 */ /* 0x000e620000002400 */
[----:B--2---:R-:W-:Y:S09]  /*7d20*/  FMNMX.FTZ R2, R204, R2, !PT ;  /* 0x00000002cc027209 */ /* 0x004ff20007810000 */
[----:B------:R-:W2:Y:S01]  /*7d30*/  MUFU.TANH R19, R51 ;  /* 0x0000003300137308 */ /* 0x000ea20000002400 */
[----:B---3--:R-:W-:Y:S01]  /*7d40*/  FMNMX.FTZ R2, R207, R2, !PT ;  /* 0x00000002cf027209 */ /* 0x008fe20007810000 */
[----:B------:R-:W-:Y:S08]  /*7d50*/  LDSM.16.MT88.4 R44, [R103+UR4+0x3100] ;  /* 0x00310004672c783b */ /* 0x000ff00008004200 */
[----:B------:R3:W-:Y:S01]  /*7d60*/  MUFU.EX2 R236, R4 ;  /* 0x0000000400ec7308 */ /* 0x0007e20000000800 */
[----:B-1----:R-:W-:Y:S04]  /*7d70*/  FMNMX.FTZ R2, R238, R2, !PT ;  /* 0x00000002ee027209 */ /* 0x002fe80007810000 */
[----:B--2---:R-:W-:Y:S02]  /*7d80*/  FMNMX.FTZ R2, R19, R2, !PT ;  /* 0x0000000213027209 */ /* 0x004fe40007810000 */
[----:B------:R-:W-:Y:S02]  /*7d90*/  MOV R169, R19 ;  /* 0x0000001300a97202 */ /* 0x000fe40000000f00 */
[----:B------:R-:W-:Y:S01]  /*7da0*/  MOV R51, R24 ;  /* 0x0000001800337202 */ /* 0x000fe20000000f00 */
[----:B------:R-:W1:Y:S01]  /*7db0*/  SHFL.BFLY PT, R3, R2, 0x2, 0x1f ;  /* 0x0c401f0002037f89 */ /* 0x000e6200000e0000 */
[--C-:B---3--:R-:W-:Y:S01]  /*7dc0*/  FFMA.FTZ R4, R166, c[0x0][0x2d0], -R160.reuse ;  /* 0x0000b400a6047a23 */ /* 0x108fe200000108a0 */
[----:B------:R-:W-:Y:S03]  /*7dd0*/  MOV R166, R17 ;  /* 0x0000001100a67202 */ /* 0x000fe60000000f00 */
[----:B------:R2:W-:Y:S01]  /*7de0*/  MUFU.EX2 R239, R4 ;  /* 0x0000000400ef7308 */ /* 0x0005e20000000800 */
[----:B-1----:R-:W-:Y:S05]  /*7df0*/  FMNMX.FTZ R2, R2, R3, !PT ;  /* 0x0000000302027209 */ /* 0x002fea0007810000 */
[----:B------:R-:W1:Y:S01]  /*7e00*/  SHFL.BFLY PT, R3, R2, 0x1, 0x1f ;  /* 0x0c201f0002037f89 */ /* 0x000e6200000e0000 */
[--C-:B--2---:R-:W-:Y:S01]  /*7e10*/  FFMA.FTZ R4, R102, c[0x0][0x2d0], -R160.reuse ;  /* 0x0000b40066047a23 */ /* 0x104fe200000108a0 */
[----:B------:R-:W-:Y:S03]  /*7e20*/  IADD3 R102, R103, UR4, RZ ;  /* 0x0000000467667c10 */ /* 0x000fe6000fffe0ff */
[----:B------:R2:W-:Y:S01]  /*7e30*/  MUFU.EX2 R20, R4 ;  /* 0x0000000400147308 */ /* 0x0005e20000000800 */
[----:B------:R-:W-:Y:S02]  /*7e40*/  IADD3 R102, R243, R102, RZ ;  /* 0x00000066f3667210 */ /* 0x000fe40007ffe0ff */
[----:B-1----:R-:W-:Y:S07]  /*7e50*/  FMNMX.FTZ R3, R2, R3, !PT ;  /* 0x0000000302037209 */ /* 0x002fee0007810000 */
[----:B------:R1:W3:Y:S01]  /*7e60*/  MUFU.EX2 R2, R0 ;  /* 0x0000000000027308 */ /* 0x0002e20000000800 */
[C---:B------:R-:W-:Y:S04]  /*7e70*/  FMUL.FTZ R161, R3.reuse, c[0x0][0x2d0] ;  /* 0x0000b40003a17a20 */ /* 0x040fe80000410000 */
[----:B--2---:R-:W-:Y:S01]  /*7e80*/  FFMA.FTZ R4, R170, c[0x0][0x2d0], -R161 ;  /* 0x0000b400aa047a23 */ /* 0x004fe200000108a1 */
[----:B------:R-:W-:Y:S04]  /*7e90*/  MOV R170, R16 ;  /* 0x0000001000aa7202 */ /* 0x000fe80000000f00 */
[----:B------:R2:W-:Y:S01]  /*7ea0*/  MUFU.EX2 R251, R4 ;  /* 0x0000000400fb7308 */ /* 0x0005e20000000800 */
[----:B-1----:R-:W-:Y:S01]  /*7eb0*/  FADD.FTZ R0, -R3, R101 ;  /* 0x0000006503007221 */ /* 0x002fe20000010100 */
[----:B------:R-:W-:Y:S01]  /*7ec0*/  IADD3 R101, R241, UR4, RZ ;  /* 0x00000004f1657c10 */ /* 0x000fe2000fffe0ff */
[----:B---3--:R-:W-:Y:S02]  /*7ed0*/  FMUL.FTZ R5, R2, R105 ;  /* 0x0000006902057220 */ /* 0x008fe40000410000 */
[----:B------:R-:W-:Y:S01]  /*7ee0*/  FMUL.FTZ R0, R0, c[0x0][0x2d0] ;  /* 0x0000b40000007a20 */ /* 0x000fe20000410000 */
[----:B------:R-:W-:Y:S01]  /*7ef0*/  IADD3 R101, R243, R101, RZ ;  /* 0x00000065f3657210 */ /* 0x000fe20007ffe0ff */
[C---:B------:R-:W-:Y:S02]  /*7f00*/  FMUL.FTZ R8, R2.reuse, R108 ;  /* 0x0000006c02087220 */ /* 0x040fe40000410000 */
[----:B------:R-:W-:Y:S02]  /*7f10*/  FMUL.FTZ R9, R2, R109 ;  /* 0x0000006d02097220 */ /* 0x000fe40000410000 */
[----:B------:R-:W1:Y:S01]  /*7f20*/  MUFU.EX2 R0, R0 ;  /* 0x0000000000007308 */ /* 0x000e620000000800 */
[--C-:B--2---:R-:W-:Y:S01]  /*7f30*/  FFMA.FTZ R4, R168, c[0x0][0x2d0], -R161.reuse ;  /* 0x0000b400a8047a23 */ /* 0x104fe200000108a1 */
[----:B------:R-:W-:Y:S01]  /*7f40*/  MOV R168, R252 ;  /* 0x000000fc00a87202 */ /* 0x000fe20000000f00 */
[C---:B------:R-:W-:Y:S01]  /*7f50*/  FMUL.FTZ R16, R2.reuse, R116 ;  /* 0x0000007402107220 */ /* 0x040fe20000410000 */
[----:B------:R-:W-:Y:S01]  /*7f60*/  LDSM.16.MT88.4 R36, [R101+0x100] ;  /* 0x000100006524783b */ /* 0x000fe20000004200 */
[C---:B------:R-:W-:Y:S02]  /*7f70*/  FMUL.FTZ R17, R2.reuse, R117 ;  /* 0x0000007502117220 */ /* 0x040fe40000410000 */
[C---:B------:R-:W-:Y:S02]  /*7f80*/  FMUL.FTZ R24, R2.reuse, R124 ;  /* 0x0000007c02187220 */ /* 0x040fe40000410000 */
[C---:B------:R-:W-:Y:S01]  /*7f90*/  FMUL.FTZ R32, R2.reuse, R132 ;  /* 0x0000008402207220 */ /* 0x040fe20000410000 */
[----:B------:R-:W2:Y:S01]  /*7fa0*/  MUFU.EX2 R250, R4 ;  /* 0x0000000400fa7308 */ /* 0x000ea20000000800 */
[C---:B------:R-:W-:Y:S02]  /*7fb0*/  FMUL.FTZ R33, R2.reuse, R133 ;  /* 0x0000008502217220 */ /* 0x040fe40000410000 */
        /* <DEDUP_REMOVED lines=10> */
[----:B------:R-:W-:Y:S01]  /*8060*/  FMUL.FTZ R53, R2, R53 ;  /* 0x0000003502357220 */ /* 0x000fe20000410000 */
[----:B------:R-:W-:Y:S01]  /*8070*/  MOV R148, R170 ;  /* 0x000000aa00947202 */ /* 0x000fe20000000f00 */
[C---:B-1----:R-:W-:Y:S01]  /*8080*/  FMUL.FTZ R6, R0.reuse, R106 ;  /* 0x0000006a00067220 */ /* 0x042fe20000410000 */
[----:B------:R-:W-:Y:S01]  /*8090*/  MOV R170, R205 ;  /* 0x000000cd00aa7202 */ /* 0x000fe20000000f00 */
[C---:B------:R-:W-:Y:S02]  /*80a0*/  FMUL.FTZ R7, R0.reuse, R107 ;  /* 0x0000006b00077220 */ /* 0x040fe40000410000 */
[C---:B------:R-:W-:Y:S02]  /*80b0*/  FMUL.FTZ R10, R0.reuse, R110 ;  /* 0x0000006e000a7220 */ /* 0x040fe40000410000 */
[C---:B------:R-:W-:Y:S02]  /*80c0*/  FMUL.FTZ R11, R0.reuse, R111 ;  /* 0x0000006f000b7220 */ /* 0x040fe40000410000 */
[----:B------:R-:W-:Y:S01]  /*80d0*/  FMUL.FTZ R18, R0, R118 ;  /* 0x0000007600127220 */ /* 0x000fe20000410000 */
[----:B--2---:R-:W-:Y:S01]  /*80e0*/  F2FP.BF16.PACK_AB R105, R250, R251 ;  /* 0x000000fbfa69723e */ /* 0x004fe200000010ff */
[--C-:B------:R-:W-:Y:S01]  /*80f0*/  FFMA.FTZ R4, R164, c[0x0][0x2d0], -R161.reuse ;  /* 0x0000b400a4047a23 */ /* 0x100fe200000108a1 */
[----:B------:R-:W-:Y:S01]  /*8100*/  MOV R164, R249 ;  /* 0x000000f900a47202 */ /* 0x000fe20000000f00 */
[C---:B------:R-:W-:Y:S01]  /*8110*/  FMUL.FTZ R19, R0.reuse, R119 ;  /* 0x0000007700137220 */ /* 0x040fe20000410000 */
[----:B------:R-:W-:Y:S01]  /*8120*/  LDSM.16.MT88.4 R108, [R102+0x3100] ;  /* 0x00310000666c783b */ /* 0x000fe20000004200 */
[----:B------:R1:W-:Y:S01]  /*8130*/  MUFU.EX2 R249, R4 ;  /* 0x0000000400f97308 */ /* 0x0003e20000000800 */
[C---:B------:R-:W-:Y:S02]  /*8140*/  FMUL.FTZ R26, R0.reuse, R126 ;  /* 0x0000007e001a7220 */ /* 0x040fe40000410000 */
[C---:B------:R-:W-:Y:S02]  /*8150*/  FMUL.FTZ R27, R0.reuse, R127 ;  /* 0x0000007f001b7220 */ /* 0x040fe40000410000 */
[C---:B------:R-:W-:Y:S02]  /*8160*/  FMUL.FTZ R34, R0.reuse, R134 ;  /* 0x0000008600227220 */ /* 0x040fe40000410000 */
[C---:B------:R-:W-:Y:S01]  /*8170*/  FMUL.FTZ R35, R0.reuse, R135 ;  /* 0x0000008700237220 */ /* 0x040fe20000410000 */
[----:B------:R-:W-:Y:S01]  /*8180*/  LDSM.16.MT88.4 R116, [R101+0x3100] ;  /* 0x003100006574783b */ /* 0x000fe20000004200 */
[C---:B------:R-:W-:Y:S01]  /*8190*/  FMUL.FTZ R42, R0.reuse, R142 ;  /* 0x0000008e002a7220 */ /* 0x040fe20000410000 */
[----:B------:R-:W-:Y:S01]  /*81a0*/  MOV R142, R247 ;  /* 0x000000f7008e7202 */ /* 0x000fe20000000f00 */
[C---:B------:R-:W-:Y:S01]  /*81b0*/  FMUL.FTZ R43, R0.reuse, R143 ;  /* 0x0000008f002b7220 */ /* 0x040fe20000410000 */
[----:B------:R-:W-:Y:S01]  /*81c0*/  MOV R143, R193 ;  /* 0x000000c1008f7202 */ /* 0x000fe20000000f00 */
[C---:B------:R-:W-:Y:S01]  /*81d0*/  FMUL.FTZ R50, R0.reuse, R150 ;  /* 0x0000009600327220 */ /* 0x040fe20000410000 */
[----:B------:R-:W-:Y:S01]  /*81e0*/  MOV R150, R51 ;  /* 0x0000003300967202 */ /* 0x000fe20000000f00 */
[C---:B------:R-:W-:Y:S01]  /*81f0*/  FMUL.FTZ R51, R0.reuse, R151 ;  /* 0x0000009700337220 */ /* 0x040fe20000410000 */
[----:B------:R-:W-:Y:S01]  /*8200*/  LDSM.16.MT88.4 R132, [R102+0x3900] ;  /* 0x003900006684783b */ /* 0x000fe20000004200 */
[C---:B------:R-:W-:Y:S02]  /*8210*/  FMUL.FTZ R54, R0.reuse, R54 ;  /* 0x0000003600367220 */ /* 0x040fe40000410000 */
[----:B------:R-:W-:Y:S02]  /*8220*/  FMUL.FTZ R55, R0, R55 ;  /* 0x0000003700377220 */ /* 0x000fe40000410000 */
[C---:B------:R-:W-:Y:S02]  /*8230*/  FMUL.FTZ R56, R2.reuse, R56 ;  /* 0x0000003802387220 */ /* 0x040fe40000410000 */
[----:B------:R-:W-:Y:S02]  /*8240*/  FMUL.FTZ R57, R2, R57 ;  /* 0x0000003902397220 */ /* 0x000fe40000410000 */
[--C-:B-1----:R-:W-:Y:S01]  /*8250*/  FFMA.FTZ R4, R165, c[0x0][0x2d0], -R161.reuse ;  /* 0x0000b400a5047a23 */ /* 0x102fe200000108a1 */
[----:B------:R-:W-:Y:S01]  /*8260*/  MOV R165, R20 ;  /* 0x0000001400a57202 */ /* 0x000fe20000000f00 */
[C---:B------:R-:W-:Y:S01]  /*8270*/  FMUL.FTZ R58, R0.reuse, R58 ;  /* 0x0000003a003a7220 */ /* 0x040fe20000410000 */
[----:B------:R-:W1:Y:S01]  /*8280*/  LDSM.16.MT88.4 R20, [R102+0x100] ;  /* 0x000100006614783b */ /* 0x000e620000004200 */
[----:B------:R-:W2:Y:S01]  /*8290*/  MUFU.EX2 R252, R4 ;  /* 0x0000000400fc7308 */ /* 0x000ea20000000800 */
[----:B------:R-:W-:Y:S01]  /*82a0*/  F2FP.BF16.PACK_AB R106, R165, R239 ;  /* 0x000000efa56a723e */ /* 0x000fe200000010ff */
[----:B------:R-:W-:Y:S02]  /*82b0*/  FMUL.FTZ R59, R0, R59 ;  /* 0x0000003b003b7220 */ /* 0x000fe40000410000 */
[C---:B------:R-:W-:Y:S02]  /*82c0*/  FMUL.FTZ R60, R2.reuse, R60 ;  /* 0x0000003c023c7220 */ /* 0x040fe40000410000 */
        /* <DEDUP_REMOVED lines=8> */
[----:B------:R-:W-:Y:S01]  /*8350*/  FMUL.FTZ R69, R2, R69 ;  /* 0x0000004502457220 */ /* 0x000fe20000410000 */
[----:B--2---:R-:W-:Y:S01]  /*8360*/  F2FP.BF16.PACK_AB R107, R252, R249 ;  /* 0x000000f9fc6b723e */ /* 0x004fe200000010ff */
[----:B------:R-:W-:Y:S01]  /*8370*/  FMUL.FTZ R4, R2, R104 ;  /* 0x0000006802047220 */ /* 0x000fe20000410000 */
[----:B------:R-:W-:Y:S01]  /*8380*/  F2FP.BF16.PACK_AB R104, R236, R164 ;  /* 0x000000a4ec68723e */ /* 0x000fe200000010ff */
[--C-:B------:R-:W-:Y:S02]  /*8390*/  FFMA.FTZ R124, R176, c[0x0][0x2d0], -R161.reuse ;  /* 0x0000b400b07c7a23 */ /* 0x100fe400000108a1 */
[C---:B------:R-:W-:Y:S02]  /*83a0*/  FMUL.FTZ R70, R0.reuse, R70 ;  /* 0x0000004600467220 */ /* 0x040fe40000410000 */
[----:B------:R-:W-:Y:S02]  /*83b0*/  FMUL.FTZ R71, R0, R71 ;  /* 0x0000004700477220 */ /* 0x000fe40000410000 */
[C---:B------:R-:W-:Y:S05]  /*83c0*/  HMMA.16816.F32.BF16 R4, R104.reuse, R12, R4 ;  /* 0x0000000c6804723c */ /* 0x040fea0000041804 */
[C---:B------:R-:W-:Y:S02]  /*83d0*/  FMUL.FTZ R72, R2.reuse, R72 ;  /* 0x0000004802487220 */ /* 0x040fe40000410000 */
[C---:B------:R-:W-:Y:S01]  /*83e0*/  FMUL.FTZ R12, R2.reuse, R112 ;  /* 0x00000070020c7220 */ /* 0x040fe20000410000 */
[C---:B------:R-:W-:Y:S04]  /*83f0*/  HMMA.16816.F32.BF16 R8, R104.reuse, R14, R8 ;  /* 0x0000000e6808723c */ /* 0x040fe80000041808 */
[C---:B------:R-:W-:Y:S02]  /*8400*/  FMUL.FTZ R13, R2.reuse, R113 ;  /* 0x00000071020d7220 */ /* 0x040fe40000410000 */
[----:B------:R-:W-:Y:S02]  /*8410*/  FMUL.FTZ R73, R2, R73 ;  /* 0x0000004902497220 */ /* 0x000fe40000410000 */
[C---:B------:R-:W-:Y:S04]  /*8420*/  FMUL.FTZ R14, R0.reuse, R114 ;  /* 0x00000072000e7220 */ /* 0x040fe80000410000 */
[C---:B------:R-:W-:Y:S02]  /*8430*/  FMUL.FTZ R15, R0.reuse, R115 ;  /* 0x00000073000f7220 */ /* 0x040fe40000410000 */
[----:B------:R-:W2:Y:S01]  /*8440*/  LDSM.16.MT88.4 R112, [R241+UR4+0x3100] ;  /* 0x00310004f170783b */ /* 0x000ea20008004200 */
[C---:B------:R-:W-:Y:S02]  /*8450*/  FMUL.FTZ R74, R0.reuse, R74 ;  /* 0x0000004a004a7220 */ /* 0x040fe40000410000 */
[----:B------:R-:W-:Y:S02]  /*8460*/  FMUL.FTZ R75, R0, R75 ;  /* 0x0000004b004b7220 */ /* 0x000fe40000410000 */
[C---:B-1----:R-:W-:Y:S03]  /*8470*/  HMMA.16816.F32.BF16 R12, R104.reuse, R20, R12 ;  /* 0x00000014680c723c */ /* 0x042fe6000004180c */
[C---:B------:R-:W-:Y:S02]  /*8480*/  FMUL.FTZ R76, R2.reuse, R76 ;  /* 0x0000004c024c7220 */ /* 0x040fe40000410000 */
[C---:B------:R-:W-:Y:S02]  /*8490*/  FMUL.FTZ R77, R2.reuse, R77 ;  /* 0x0000004d024d7220 */ /* 0x040fe40000410000 */
[C---:B------:R-:W-:Y:S01]  /*84a0*/  FMUL.FTZ R21, R2.reuse, R121 ;  /* 0x0000007902157220 */ /* 0x040fe20000410000 */
[C---:B------:R-:W-:Y:S04]  /*84b0*/  HMMA.16816.F32.BF16 R16, R104.reuse, R22, R16 ;  /* 0x000000166810723c */ /* 0x040fe80000041810 */
[C---:B------:R-:W-:Y:S01]  /*84c0*/  FMUL.FTZ R20, R2.reuse, R120 ;  /* 0x0000007802147220 */ /* 0x040fe20000410000 */
[----:B------:R-:W-:Y:S01]  /*84d0*/  MOV R120, R25 ;  /* 0x0000001900787202 */ /* 0x000fe20000000f00 */
[----:B------:R-:W-:Y:S02]  /*84e0*/  FMUL.FTZ R25, R2, R125 ;  /* 0x0000007d02197220 */ /* 0x000fe40000410000 */
[C---:B------:R-:W-:Y:S01]  /*84f0*/  FMUL.FTZ R22, R0.reuse, R122 ;  /* 0x0000007a00167220 */ /* 0x040fe20000410000 */
[----:B------:R-:W-:Y:S03]  /*8500*/  MOV R151, R120 ;  /* 0x0000007800977202 */ /* 0x000fe60000000f00 */
[C---:B------:R-:W-:Y:S02]  /*8510*/  FMUL.FTZ R23, R0.reuse, R123 ;  /* 0x0000007b00177220 */ /* 0x040fe40000410000 */
[----:B------:R-:W-:Y:S01]  /*8520*/  LDSM.16.MT88.4 R120, [R241+UR4+0x900] ;  /* 0x00090004f178783b */ /* 0x000fe20008004200 */
        /* <DEDUP_REMOVED lines=11> */
[----:B------:R-:W-:Y:S01]  /*85e0*/  LDSM.16.MT88.4 R128, [R103+UR4+0x3900] ;  /* 0x003900046780783b */ /* 0x000fe20008004200 */
[----:B------:R-:W-:Y:S02]  /*85f0*/  FMUL.FTZ R83, R0, R83 ;  /* 0x0000005300537220 */ /* 0x000fe40000410000 */
[C---:B------:R-:W-:Y:S02]  /*8600*/  FMUL.FTZ R84, R2.reuse, R84 ;  /* 0x0000005402547220 */ /* 0x040fe40000410000 */
[C---:B------:R-:W-:Y:S03]  /*8610*/  HMMA.16816.F32.BF16 R28, R104.reuse, R36, R28 ;  /* 0x00000024681c723c */ /* 0x040fe6000004181c */
[----:B------:R-:W-:Y:S02]  /*8620*/  FMUL.FTZ R85, R2, R85 ;  /* 0x0000005502557220 */ /* 0x000fe40000410000 */
[C---:B------:R-:W-:Y:S02]  /*8630*/  FMUL.FTZ R86, R0.reuse, R86 ;  /* 0x0000005600567220 */ /* 0x040fe40000410000 */
[----:B------:R-:W-:Y:S01]  /*8640*/  FMUL.FTZ R87, R0, R87 ;  /* 0x0000005700577220 */ /* 0x000fe20000410000 */
[C---:B------:R-:W-:Y:S04]  /*8650*/  HMMA.16816.F32.BF16 R32, R104.reuse, R38, R32 ;  /* 0x000000266820723c */ /* 0x040fe80000041820 */
[C---:B------:R-:W-:Y:S01]  /*8660*/  FMUL.FTZ R36, R2.reuse, R136 ;  /* 0x0000008802247220 */ /* 0x040fe20000410000 */
[----:B------:R-:W-:Y:S01]  /*8670*/  MOV R136, R239 ;  /* 0x000000ef00887202 */ /* 0x000fe20000000f00 */
[----:B------:R-:W-:Y:S01]  /*8680*/  FMUL.FTZ R37, R2, R137 ;  /* 0x0000008902257220 */ /* 0x000fe20000410000 */
[----:B------:R-:W-:Y:S01]  /*8690*/  MOV R137, R236 ;  /* 0x000000ec00897202 */ /* 0x000fe20000000f00 */
[C---:B------:R-:W-:Y:S01]  /*86a0*/  FMUL.FTZ R38, R0.reuse, R138 ;  /* 0x0000008a00267220 */ /* 0x040fe20000410000 */
[----:B------:R-:W-:Y:S01]  /*86b0*/  MOV R138, R237 ;  /* 0x000000ed008a7202 */ /* 0x000fe20000000f00 */
[----:B------:R1:W-:Y:S02]  /*86c0*/  MUFU.EX2 R236, R124 ;  /* 0x0000007c00ec7308 */ /* 0x0003e40000000800 */
[----:B------:R-:W-:Y:S01]  /*86d0*/  FMUL.FTZ R39, R0, R139 ;  /* 0x0000008b00277220 */ /* 0x000fe20000410000 */
[----:B------:R-:W-:Y:S01]  /*86e0*/  MOV R139, R169 ;  /* 0x000000a9008b7202 */ /* 0x000fe20000000f00 */
[C---:B------:R-:W-:Y:S01]  /*86f0*/  FMUL.FTZ R88, R2.reuse, R88 ;  /* 0x0000005802587220 */ /* 0x040fe20000410000 */
[----:B------:R-:W-:Y:S01]  /*8700*/  MOV R169, R204 ;  /* 0x000000cc00a97202 */ /* 0x000fe20000000f00 */
[----:B------:R-:W-:Y:S02]  /*8710*/  FMUL.FTZ R89, R2, R89 ;  /* 0x0000005902597220 */ /* 0x000fe40000410000 */
[C---:B------:R-:W-:Y:S01]  /*8720*/  FMUL.FTZ R90, R0.reuse, R90 ;  /* 0x0000005a005a7220 */ /* 0x040fe20000410000 */
[C---:B------:R-:W-:Y:S03]  /*8730*/  HMMA.16816.F32.BF16 R36, R104.reuse, R44, R36 ;  /* 0x0000002c6824723c */ /* 0x040fe60000041824 */
[----:B------:R-:W-:Y:S02]  /*8740*/  FMUL.FTZ R91, R0, R91 ;  /* 0x0000005b005b7220 */ /* 0x000fe40000410000 */
[C---:B------:R-:W-:Y:S02]  /*8750*/  FMUL.FTZ R92, R2.reuse, R92 ;  /* 0x0000005c025c7220 */ /* 0x040fe40000410000 */
[C---:B------:R-:W-:Y:S01]  /*8760*/  FMUL.FTZ R44, R2.reuse, R144 ;  /* 0x00000090022c7220 */ /* 0x040fe20000410000 */
[C---:B------:R-:W-:Y:S04]  /*8770*/  HMMA.16816.F32.BF16 R40, R104.reuse, R46, R40 ;  /* 0x0000002e6828723c */ /* 0x040fe80000041828 */
[C---:B------:R-:W-:Y:S01]  /*8780*/  FMUL.FTZ R45, R2.reuse, R145 ;  /* 0x00000091022d7220 */ /* 0x040fe20000410000 */
[----:B------:R-:W-:Y:S01]  /*8790*/  MOV R144, R192 ;  /* 0x000000c000907202 */ /* 0x000fe20000000f00 */
[----:B------:R-:W-:Y:S01]  /*87a0*/  FMUL.FTZ R93, R2, R93 ;  /* 0x0000005d025d7220 */ /* 0x000fe20000410000 */
[----:B-1----:R-:W-:Y:S01]  /*87b0*/  LDSM.16.MT88.4 R124, [R101+0x900] ;  /* 0x00090000657c783b */ /* 0x002fe20000004200 */
[C---:B------:R-:W-:Y:S01]  /*87c0*/  FMUL.FTZ R46, R0.reuse, R146 ;  /* 0x00000092002e7220 */ /* 0x040fe20000410000 */
[----:B------:R-:W-:Y:S03]  /*87d0*/  MOV R146, R194 ;  /* 0x000000c200927202 */ /* 0x000fe60000000f00 */
[C---:B------:R-:W-:Y:S01]  /*87e0*/  FMUL.FTZ R47, R0.reuse, R147 ;  /* 0x00000093002f7220 */ /* 0x040fe20000410000 */
        /* <DEDUP_REMOVED lines=8> */
[----:B------:R-:W-:Y:S01]  /*8870*/  FMUL.FTZ R99, R0, R99 ;  /* 0x0000006300637220 */ /* 0x000fe20000410000 */
[C---:B------:R-:W-:Y:S01]  /*8880*/  HMMA.16816.F32.BF16 R48, R104.reuse, R110, R48 ;  /* 0x0000006e6830723c */ /* 0x040fe20000041830 */
[----:B------:R-:W1:Y:S07]  /*8890*/  LDSM.16.MT88.4 R108, [R103+UR4+0x6100] ;  /* 0x00610004676c783b */ /* 0x000e6e0008004200 */
[C---:B--2---:R-:W-:Y:S08]  /*88a0*/  HMMA.16816.F32.BF16 R52, R104.reuse, R112, R52 ;  /* 0x000000706834723c */ /* 0x044ff00000041834 */
[C---:B------:R-:W-:Y:S01]  /*88b0*/  HMMA.16816.F32.BF16 R56, R104.reuse, R114, R56 ;  /* 0x000000726838723c */ /* 0x040fe20000041838 */
[----:B------:R-:W2:Y:S07]  /*88c0*/  LDSM.16.MT88.4 R112, [R102+0x6100] ;  /* 0x006100006670783b */ /* 0x000eae0000004200 */
[C---:B------:R-:W-:Y:S07]  /*88d0*/  HMMA.16816.F32.BF16 R60, R104.reuse, R116, R60 ;  /* 0x00000074683c723c */ /* 0x040fee000004183c */
[--C-:B------:R-:W-:Y:S01]  /*88e0*/  FFMA.FTZ R116, R162, c[0x0][0x2d0], -R160.reuse ;  /* 0x0000b400a2747a23 */ /* 0x100fe200000108a0 */
[C---:B------:R-:W-:Y:S03]  /*88f0*/  HMMA.16816.F32.BF16 R64, R104.reuse, R118, R64 ;  /* 0x000000766840723c */ /* 0x040fe60000041840 */
[----:B------:R3:W-:Y:S01]  /*8900*/  MUFU.EX2 R248, R116 ;  /* 0x0000007400f87308 */ /* 0x0007e20000000800 */
[----:B------:R-:W-:Y:S02]  /*8910*/  MOV R162, R168 ;  /* 0x000000a800a27202 */ /* 0x000fe40000000f00 */
[----:B------:R-:W-:Y:S02]  /*8920*/  MOV R168, R207 ;  /* 0x000000cf00a87202 */ /* 0x000fe40000000f00 */
[C---:B-1----:R-:W-:Y:S07]  /*8930*/  HMMA.16816.F32.BF16 R68, R104.reuse, R108, R68 ;  /* 0x0000006c6844723c */ /* 0x042fee0000041844 */
[--C-:B------:R-:W-:Y:S01]  /*8940*/  FFMA.FTZ R108, R171, c[0x0][0x2d0], -R160.reuse ;  /* 0x0000b400ab6c7a23 */ /* 0x100fe200000108a0 */
[C---:B------:R-:W-:Y:S03]  /*8950*/  HMMA.16816.F32.BF16 R72, R104.reuse, R110, R72 ;  /* 0x0000006e6848723c */ /* 0x040fe60000041848 */
[----:B------:R1:W-:Y:S05]  /*8960*/  MUFU.EX2 R246, R108 ;  /* 0x0000006c00f67308 */ /* 0x0003ea0000000800 */
[C---:B--2---:R-:W-:Y:S04]  /*8970*/  HMMA.16816.F32.BF16 R76, R104.reuse, R112, R76 ;  /* 0x00000070684c723c */ /* 0x044fe8000004184c */
[--C-:B---3--:R-:W-:Y:S01]  /*8980*/  FFMA.FTZ R116, R163, c[0x0][0x2d0], -R160.reuse ;  /* 0x0000b400a3747a23 */ /* 0x108fe200000108a0 */
[----:B------:R-:W-:Y:S02]  /*8990*/  MOV R163, R245 ;  /* 0x000000f500a37202 */ /* 0x000fe40000000f00 */
[--C-:B------:R-:W-:Y:S01]  /*89a0*/  FFMA.FTZ R112, R173, c[0x0][0x2d0], -R161.reuse ;  /* 0x0000b400ad707a23 */ /* 0x100fe200000108a1 */
[C---:B------:R-:W-:Y:S01]  /*89b0*/  HMMA.16816.F32.BF16 R80, R104.reuse, R114, R80 ;  /* 0x000000726850723c */ /* 0x040fe20000041850 */
[----:B------:R2:W3:Y:S10]  /*89c0*/  MUFU.EX2 R247, R116 ;  /* 0x0000007400f77308 */ /* 0x0004f40000000800 */
[----:B------:R4:W-:Y:S01]  /*89d0*/  MUFU.EX2 R239, R112 ;  /* 0x0000007000ef7308 */ /* 0x0009e20000000800 */
[--C-:B-1----:R-:W-:Y:S09]  /*89e0*/  FFMA.FTZ R108, R172, c[0x0][0x2d0], -R160.reuse ;  /* 0x0000b400ac6c7a23 */ /* 0x102ff200000108a0 */
[----:B------:R1:W5:Y:S01]  /*89f0*/  MUFU.EX2 R245, R108 ;  /* 0x0000006c00f57308 */ /* 0x0003620000000800 */
[----:B--2---:R-:W2:Y:S01]  /*8a00*/  LDSM.16.MT88.4 R116, [R241+UR4+0x6100] ;  /* 0x00610004f174783b */ /* 0x004ea20008004200 */
[--C-:B----4-:R-:W-:Y:S08]  /*8a10*/  FFMA.FTZ R112, R175, c[0x0][0x2d0], -R161.reuse ;  /* 0x0000b400af707a23 */ /* 0x110ff000000108a1 */
[----:B------:R4:W2:Y:S01]  /*8a20*/  MUFU.EX2 R238, R112 ;  /* 0x0000007000ee7308 */ /* 0x0008a20000000800 */
[----:B-1----:R-:W1:Y:S08]  /*8a30*/  LDSM.16.MT88.4 R108, [R101+0x6100] ;  /* 0x00610000656c783b */ /* 0x002e700000004200 */
[----:B----4-:R-:W4:Y:S01]  /*8a40*/  LDSM.16.MT88.4 R112, [R103+UR4+0x900] ;  /* 0x000900046770783b */ /* 0x010f220008004200 */
[C---:B--2---:R-:W-:Y:S07]  /*8a50*/  HMMA.16816.F32.BF16 R84, R104.reuse, R116, R84 ;  /* 0x000000746854723c */ /* 0x044fee0000041854 */
[--C-:B------:R-:W-:Y:S01]  /*8a60*/  FFMA.FTZ R116, R174, c[0x0][0x2d0], -R161.reuse ;  /* 0x0000b400ae747a23 */ /* 0x100fe200000108a1 */
[C---:B------:R-:W-:Y:S03]  /*8a70*/  HMMA.16816.F32.BF16 R88, R104.reuse, R118, R88 ;  /* 0x000000766858723c */ /* 0x040fe60000041858 */
[----:B------:R2:W2:Y:S05]  /*8a80*/  MUFU.EX2 R237, R116 ;  /* 0x0000007400ed7308 */ /* 0x0004aa0000000800 */
[C---:B-1----:R-:W-:Y:S08]  /*8a90*/  HMMA.16816.F32.BF16 R92, R104.reuse, R108, R92 ;  /* 0x0000006c685c723c */ /* 0x042ff0000004185c */
[----:B------:R-:W-:Y:S01]  /*8aa0*/  HMMA.16816.F32.BF16 R96, R104, R110, R96 ;  /* 0x0000006e6860723c */ /* 0x000fe20000041860 */
[----:B------:R-:W-:Y:S06]  /*8ab0*/  LDSM.16.MT88.4 R108, [R241+UR4+0x3900] ;  /* 0x00390004f16c783b */ /* 0x000fec0008004200 */
[----:B---3--:R-:W-:Y:S02]  /*8ac0*/  F2FP.BF16.PACK_AB R104, R247, R248 ;  /* 0x000000f8f768723e */ /* 0x008fe400000010ff */
[----:B--2---:R-:W1:Y:S03]  /*8ad0*/  LDSM.16.MT88.4 R116, [R102+0x900] ;  /* 0x000900006674783b */ /* 0x004e660000004200 */
[----:B-----5:R-:W-:Y:S02]  /*8ae0*/  F2FP.BF16.PACK_AB R106, R245, R246 ;  /* 0x000000f6f56a723e */ /* 0x020fe400000010ff */
[----:B------:R-:W-:Y:S02]  /*8af0*/  F2FP.BF16.PACK_AB R105, R238, R239 ;  /* 0x000000efee69723e */ /* 0x000fe400000010ff */
[----:B------:R-:W-:Y:S07]  /*8b00*/  F2FP.BF16.PACK_AB R107, R236, R237 ;  /* 0x000000edec6b723e */ /* 0x000fee00000010ff */
[C---:B----4-:R-:W-:Y:S08]  /*8b10*/  HMMA.16816.F32.BF16 R4, R104.reuse, R112, R4 ;  /* 0x000000706804723c */ /* 0x050ff00000041804 */
[C---:B------:R-:W-:Y:S01]  /*8b20*/  HMMA.16816.F32.BF16 R8, R104.reuse, R114, R8 ;  /* 0x000000726808723c */ /* 0x040fe20000041808 */
[----:B------:R-:W2:Y:S07]  /*8b30*/  LDSM.16.MT88.4 R112, [R101+0x3900] ;  /* 0x003900006570783b */ /* 0x000eae0000004200 */
[C---:B-1----:R-:W-:Y:S08]  /*8b40*/  HMMA.16816.F32.BF16 R12, R104.reuse, R116, R12 ;  /* 0x00000074680c723c */ /* 0x042ff0000004180c */
[C---:B------:R-:W-:Y:S01]  /*8b50*/  HMMA.16816.F32.BF16 R16, R104.reuse, R118, R16 ;  /* 0x000000766810723c */ /* 0x040fe20000041810 */
[----:B------:R-:W1:Y:S07]  /*8b60*/  LDSM.16.MT88.4 R116, [R103+UR4+0x6900] ;  /* 0x006900046774783b */ /* 0x000e6e0008004200 */
[C---:B------:R-:W-:Y:S07]  /*8b70*/  HMMA.16816.F32.BF16 R20, R104.reuse, R120, R20 ;  /* 0x000000786814723c */ /* 0x040fee0000041814 */
[--C-:B------:R-:W-:Y:S01]  /*8b80*/  FFMA.FTZ R120, R177, c[0x0][0x2d0], -R160.reuse ;  /* 0x0000b400b1787a23 */ /* 0x100fe200000108a0 */
[C---:B------:R-:W-:Y:S03]  /*8b90*/  HMMA.16816.F32.BF16 R24, R104.reuse, R122, R24 ;  /* 0x0000007a6818723c */ /* 0x040fe60000041818 */
[----:B------:R3:W-:Y:S05]  /*8ba0*/  MUFU.EX2 R207, R120 ;  /* 0x0000007800cf7308 */ /* 0x0007ea0000000800 */
[C---:B------:R-:W-:Y:S07]  /*8bb0*/  HMMA.16816.F32.BF16 R28, R104.reuse, R124, R28 ;  /* 0x0000007c681c723c */ /* 0x040fee000004181c */
[--C-:B------:R-:W-:Y:S01]  /*8bc0*/  FFMA.FTZ R124, R182, c[0x0][0x2d0], -R161.reuse ;  /* 0x0000b400b67c7a23 */ /* 0x100fe200000108a1 */
[C---:B------:R-:W-:Y:S03]  /*8bd0*/  HMMA.16816.F32.BF16 R32, R104.reuse, R126, R32 ;  /* 0x0000007e6820723c */ /* 0x040fe60000041820 */
[----:B------:R4:W-:Y:S05]  /*8be0*/  MUFU.EX2 R195, R124 ;  /* 0x0000007c00c37308 */ /* 0x0009ea0000000800 */
[C---:B------:R-:W-:Y:S01]  /*8bf0*/  HMMA.16816.F32.BF16 R36, R104.reuse, R128, R36 ;  /* 0x000000806824723c */ /* 0x040fe20000041824 */
[----:B---3--:R-:W3:Y:S07]  /*8c00*/  LDSM.16.MT88.4 R120, [R102+0x6900] ;  /* 0x006900006678783b */ /* 0x008eee0000004200 */
[C---:B------:R-:W-:Y:S01]  /*8c10*/  HMMA.16816.F32.BF16 R40, R104.reuse, R130, R40 ;  /* 0x000000826828723c */ /* 0x040fe20000041828 */
[----:B------:R-:W-:Y:S07]  /*8c20*/  LDSM.16.MT88.4 R128, [R103+UR4+0x4100] ;  /* 0x004100046780783b */ /* 0x000fee0008004200 */
[C---:B------:R-:W-:Y:S01]  /*8c30*/  HMMA.16816.F32.BF16 R44, R104.reuse, R132, R44 ;  /* 0x00000084682c723c */ /* 0x040fe2000004182c */
[----:B----4-:R-:W-:Y:S07]  /*8c40*/  LDSM.16.MT88.4 R124, [R241+UR4+0x1100] ;  /* 0x00110004f17c783b */ /* 0x010fee0008004200 */
[C---:B------:R-:W-:Y:S01]  /*8c50*/  HMMA.16816.F32.BF16 R48, R104.reuse, R134, R48 ;  /* 0x000000866830723c */ /* 0x040fe20000041830 */
[----:B------:R-:W-:Y:S07]  /*8c60*/  LDSM.16.MT88.4 R132, [R102+0x4100] ;  /* 0x004100006684783b */ /* 0x000fee0000004200 */
[C---:B------:R-:W-:Y:S07]  /*8c70*/  HMMA.16816.F32.BF16 R52, R104.reuse, R108, R52 ;  /* 0x0000006c6834723c */ /* 0x040fee0000041834 */
[--C-:B------:R-:W-:Y:S01]  /*8c80*/  FFMA.FTZ R108, R179, c[0x0][0x2d0], -R160.reuse ;  /* 0x0000b400b36c7a23 */ /* 0x100fe200000108a0 */
[C---:B------:R-:W-:Y:S03]  /*8c90*/  HMMA.16816.F32.BF16 R56, R104.reuse, R110, R56 ;  /* 0x0000006e6838723c */ /* 0x040fe60000041838 */
[----:B------:R4:W5:Y:S05]  /*8ca0*/  MUFU.EX2 R206, R108 ;  /* 0x0000006c00ce7308 */ /* 0x00096a0000000800 */
[C---:B--2---:R-:W-:Y:S07]  /*8cb0*/  HMMA.16816.F32.BF16 R60, R104.reuse, R112, R60 ;  /* 0x00000070683c723c */ /* 0x044fee000004183c */
[--C-:B------:R-:W-:Y:S01]  /*8cc0*/  FFMA.FTZ R112, R180, c[0x0][0x2d0], -R160.reuse ;  /* 0x0000b400b4707a23 */ /* 0x100fe200000108a0 */
[C---:B------:R-:W-:Y:S03]  /*8cd0*/  HMMA.16816.F32.BF16 R64, R104.reuse, R114, R64 ;  /* 0x000000726840723c */ /* 0x040fe60000041840 */
[----:B------:R2:W-:Y:S05]  /*8ce0*/  MUFU.EX2 R204, R112 ;  /* 0x0000007000cc7308 */ /* 0x0005ea0000000800 */
[C---:B-1----:R-:W-:Y:S04]  /*8cf0*/  HMMA.16816.F32.BF16 R68, R104.reuse, R116, R68 ;  /* 0x000000746844723c */ /* 0x042fe80000041844 */
[--C-:B----4-:R-:W-:Y:S03]  /*8d00*/  FFMA.FTZ R108, R178, c[0x0][0x2d0], -R160.reuse ;  /* 0x0000b400b26c7a23 */ /* 0x110fe600000108a0 */
[--C-:B------:R-:W-:Y:S01]  /*8d10*/  FFMA.FTZ R116, R183, c[0x0][0x2d0], -R161.reuse ;  /* 0x0000b400b7747a23 */ /* 0x100fe200000108a1 */
[C---:B------:R-:W-:Y:S01]  /*8d20*/  HMMA.16816.F32.BF16 R72, R104.reuse, R118, R72 ;  /* 0x000000766848723c */ /* 0x040fe20000041848 */
[----:B------:R1:W4:Y:S07]  /*8d30*/  MUFU.EX2 R205, R108 ;  /* 0x0000006c00cd7308 */ /* 0x00032e0000000800 */
[C---:B---3--:R-:W-:Y:S03]  /*8d40*/  HMMA.16816.F32.BF16 R76, R104.reuse, R120, R76 ;  /* 0x00000078684c723c */ /* 0x048fe6000004184c */
[----:B------:R3:W3:Y:S01]  /*8d50*/  MUFU.EX2 R194, R116 ;  /* 0x0000007400c27308 */ /* 0x0006e20000000800 */
[----:B--2---:R-:W-:Y:S03]  /*8d60*/  LDSM.16.MT88.4 R112, [R101+0x6900] ;  /* 0x006900006570783b */ /* 0x004fe60000004200 */
[--C-:B------:R-:W-:Y:S01]  /*8d70*/  FFMA.FTZ R120, R188, c[0x0][0x2d0], -R161.reuse ;  /* 0x0000b400bc787a23 */ /* 0x100fe200000108a1 */
[C---:B------:R-:W-:Y:S05]  /*8d80*/  HMMA.16816.F32.BF16 R80, R104.reuse, R122, R80 ;  /* 0x0000007a6850723c */ /* 0x040fea0000041850 */
[----:B------:R2:W-:Y:S01]  /*8d90*/  MUFU.EX2 R193, R120 ;  /* 0x0000007800c17308 */ /* 0x0005e20000000800 */
[----:B-1----:R-:W1:Y:S01]  /*8da0*/  LDSM.16.MT88.4 R108, [R241+UR4+0x6900] ;  /* 0x00690004f16c783b */ /* 0x002e620008004200 */
[--C-:B---3--:R-:W-:Y:S08]  /*8db0*/  FFMA.FTZ R116, R181, c[0x0][0x2d0], -R161.reuse ;  /* 0x0000b400b5747a23 */ /* 0x108ff000000108a1 */
[----:B------:R3:W1:Y:S01]  /*8dc0*/  MUFU.EX2 R192, R116 ;  /* 0x0000007400c07308 */ /* 0x0006620000000800 */
[----:B--2---:R-:W-:Y:S08]  /*8dd0*/  LDSM.16.MT88.4 R120, [R102+0x1100] ;  /* 0x001100006678783b */ /* 0x004ff00000004200 */
[----:B---3--:R-:W2:Y:S01]  /*8de0*/  LDSM.16.MT88.4 R116, [R103+UR4+0x1100] ;  /* 0x001100046774783b */ /* 0x008ea20008004200 */
[C---:B-1----:R-:W-:Y:S08]  /*8df0*/  HMMA.16816.F32.BF16 R84, R104.reuse, R108, R84 ;  /* 0x0000006c6854723c */ /* 0x042ff00000041854 */
[C---:B------:R-:W-:Y:S01]  /*8e00*/  HMMA.16816.F32.BF16 R88, R104.reuse, R110, R88 ;  /* 0x0000006e6858723c */ /* 0x040fe20000041858 */
[----:B------:R-:W1:Y:S07]  /*8e10*/  LDSM.16.MT88.4 R108, [R101+0x1100] ;  /* 0x00110000656c783b */ /* 0x000e6e0000004200 */
[C---:B------:R-:W-:Y:S08]  /*8e20*/  HMMA.16816.F32.BF16 R92, R104.reuse, R112, R92 ;  /* 0x00000070685c723c */ /* 0x040ff0000004185c */
[----:B------:R-:W-:Y:S01]  /*8e30*/  HMMA.16816.F32.BF16 R96, R104, R114, R96 ;  /* 0x000000726860723c */ /* 0x000fe20000041860 */
[----:B------:R-:W3:Y:S06]  /*8e40*/  LDSM.16.MT88.4 R112, [R241+UR4+0x4100] ;  /* 0x00410004f170783b */ /* 0x000eec0008004200 */
[----:B-----5:R-:W-:Y:S02]  /*8e50*/  F2FP.BF16.PACK_AB R104, R206, R207 ;  /* 0x000000cfce68723e */ /* 0x020fe400000010ff */
[----:B----4-:R-:W-:Y:S03]  /*8e60*/  F2FP.BF16.PACK_AB R106, R204, R205 ;  /* 0x000000cdcc6a723e */ /* 0x010fe600000010ff */
[----:B------:R-:W-:Y:S02]  /*8e70*/  F2FP.BF16.PACK_AB R105, R194, R195 ;  /* 0x000000c3c269723e */ /* 0x000fe400000010ff */
[----:B------:R-:W-:Y:S07]  /*8e80*/  F2FP.BF16.PACK_AB R107, R193, R192 ;  /* 0x000000c0c16b723e */ /* 0x000fee00000010ff */
[C---:B--2---:R-:W-:Y:S08]  /*8e90*/  HMMA.16816.F32.BF16 R4, R104.reuse, R116, R4 ;  /* 0x000000746804723c */ /* 0x044ff00000041804 */
[C---:B------:R-:W-:Y:S01]  /*8ea0*/  HMMA.16816.F32.BF16 R8, R104.reuse, R118, R8 ;  /* 0x000000766808723c */ /* 0x040fe20000041808 */
[----:B------:R-:W2:Y:S07]  /*8eb0*/  LDSM.16.MT88.4 R116, [R101+0x4100] ;  /* 0x004100006574783b */ /* 0x000eae0000004200 */
[C---:B------:R-:W-:Y:S08]  /*8ec0*/  HMMA.16816.F32.BF16 R12, R104.reuse, R120, R12 ;  /* 0x00000078680c723c */ /* 0x040ff0000004180c */
[C---:B------:R-:W-:Y:S01]  /*8ed0*/  HMMA.16816.F32.BF16 R16, R104.reuse, R122, R16 ;  /* 0x0000007a6810723c */ /* 0x040fe20000041810 */
[----:B------:R-:W4:Y:S07]  /*8ee0*/  LDSM.16.MT88.4 R120, [R103+UR4+0x7100] ;  /* 0x007100046778783b */ /* 0x000f2e0008004200 */
[C---:B------:R-:W-:Y:S07]  /*8ef0*/  HMMA.16816.F32.BF16 R20, R104.reuse, R124, R20 ;  /* 0x0000007c6814723c */ /* 0x040fee0000041814 */
[--C-:B------:R-:W-:Y:S01]  /*8f00*/  FFMA.FTZ R124, R149, c[0x0][0x2d0], -R161.reuse ;  /* 0x0000b400957c7a23 */ /* 0x100fe200000108a1 */
[C---:B------:R-:W-:Y:S03]  /*8f10*/  HMMA.16816.F32.BF16 R24, R104.reuse, R126, R24 ;  /* 0x0000007e6818723c */ /* 0x040fe60000041818 */
[----:B------:R5:W-:Y:S05]  /*8f20*/  MUFU.EX2 R181, R124 ;  /* 0x0000007c00b57308 */ /* 0x000bea0000000800 */
[C---:B-1----:R-:W-:Y:S08]  /*8f30*/  HMMA.16816.F32.BF16 R28, R104.reuse, R108, R28 ;  /* 0x0000006c681c723c */ /* 0x042ff0000004181c */
[C---:B------:R-:W-:Y:S01]  /*8f40*/  HMMA.16816.F32.BF16 R32, R104.reuse, R110, R32 ;  /* 0x0000006e6820723c */ /* 0x040fe20000041820 */
[----:B------:R-:W1:Y:S07]  /*8f50*/  LDSM.16.MT88.4 R108, [R102+0x7100] ;  /* 0x00710000666c783b */ /* 0x000e6e0000004200 */
[C---:B------:R-:W-:Y:S01]  /*8f60*/  HMMA.16816.F32.BF16 R36, R104.reuse, R128, R36 ;  /* 0x000000806824723c */ /* 0x040fe20000041824 */
[----:B-----5:R-:W-:Y:S07]  /*8f70*/  LDSM.16.MT88.4 R124, [R241+UR4+0x1900] ;  /* 0x00190004f17c783b */ /* 0x020fee0008004200 */
[C---:B------:R-:W-:Y:S01]  /*8f80*/  HMMA.16816.F32.BF16 R40, R104.reuse, R130, R40 ;  /* 0x000000826828723c */ /* 0x040fe20000041828 */
[----:B------:R-:W-:Y:S07]  /*8f90*/  LDSM.16.MT88.4 R128, [R101+0x1900] ;  /* 0x001900006580783b */ /* 0x000fee0000004200 */
[C---:B------:R-:W-:Y:S08]  /*8fa0*/  HMMA.16816.F32.BF16 R44, R104.reuse, R132, R44 ;  /* 0x00000084682c723c */ /* 0x040ff0000004182c */
[C---:B------:R-:W-:Y:S01]  /*8fb0*/  HMMA.16816.F32.BF16 R48, R104.reuse, R134, R48 ;  /* 0x000000866830723c */ /* 0x040fe20000041830 */
[----:B------:R-:W-:Y:S07]  /*8fc0*/  LDSM.16.MT88.4 R132, [R103+UR4+0x4900] ;  /* 0x004900046784783b */ /* 0x000fee0008004200 */
[C---:B---3--:R-:W-:Y:S07]  /*8fd0*/  HMMA.16816.F32.BF16 R52, R104.reuse, R112, R52 ;  /* 0x000000706834723c */ /* 0x048fee0000041834 */
[--C-:B------:R-:W-:Y:S01]  /*8fe0*/  FFMA.FTZ R112, R189, c[0x0][0x2d0], -R160.reuse ;  /* 0x0000b400bd707a23 */ /* 0x100fe200000108a0 */
[C---:B------:R-:W-:Y:S03]  /*8ff0*/  HMMA.16816.F32.BF16 R56, R104.reuse, R114, R56 ;  /* 0x000000726838723c */ /* 0x040fe60000041838 */
[----:B------:R3:W-:Y:S05]  /*9000*/  MUFU.EX2 R188, R112 ;  /* 0x0000007000bc7308 */ /* 0x0007ea0000000800 */
[C---:B--2---:R-:W-:Y:S07]  /*9010*/  HMMA.16816.F32.BF16 R60, R104.reuse, R116, R60 ;  /* 0x00000074683c723c */ /* 0x044fee000004183c */
[--C-:B------:R-:W-:Y:S01]  /*9020*/  FFMA.FTZ R116, R190, c[0x0][0x2d0], -R160.reuse ;  /* 0x0000b400be747a23 */ /* 0x100fe200000108a0 */
[C---:B------:R-:W-:Y:S03]  /*9030*/  HMMA.16816.F32.BF16 R64, R104.reuse, R118, R64 ;  /* 0x000000766840723c */ /* 0x040fe60000041840 */
[----:B------:R2:W-:Y:S05]  /*9040*/  MUFU.EX2 R190, R116 ;  /* 0x0000007400be7308 */ /* 0x0005ea0000000800 */
[C---:B----4-:R-:W-:Y:S04]  /*9050*/  HMMA.16816.F32.BF16 R68, R104.reuse, R120, R68 ;  /* 0x000000786844723c */ /* 0x050fe80000041844 */
[--C-:B---3--:R-:W-:Y:S03]  /*9060*/  FFMA.FTZ R112, R191, c[0x0][0x2d0], -R160.reuse ;  /* 0x0000b400bf707a23 */ /* 0x108fe600000108a0 */
[--C-:B------:R-:W-:Y:S01]  /*9070*/  FFMA.FTZ R120, R151, c[0x0][0x2d0], -R161.reuse ;  /* 0x0000b40097787a23 */ /* 0x100fe200000108a1 */
[C---:B------:R-:W-:Y:S01]  /*9080*/  HMMA.16816.F32.BF16 R72, R104.reuse, R122, R72 ;  /* 0x0000007a6848723c */ /* 0x040fe20000041848 */
[----:B------:R3:W4:Y:S07]  /*9090*/  MUFU.EX2 R191, R112 ;  /* 0x0000007000bf7308 */ /* 0x00072e0000000800 */
[C---:B-1----:R-:W-:Y:S03]  /*90a0*/  HMMA.16816.F32.BF16 R76, R104.reuse, R108, R76 ;  /* 0x0000006c684c723c */ /* 0x042fe6000004184c */
[----:B------:R1:W-:Y:S01]  /*90b0*/  MUFU.EX2 R182, R120 ;  /* 0x0000007800b67308 */ /* 0x0003e20000000800 */
[--C-:B--2---:R-:W-:Y:S03]  /*90c0*/  FFMA.FTZ R116, R163, c[0x0][0x2d0], -R160.reuse ;  /* 0x0000b400a3747a23 */ /* 0x104fe600000108a0 */
[--C-:B------:R-:W-:Y:S01]  /*90d0*/  FFMA.FTZ R108, R150, c[0x0][0x2d0], -R161.reuse ;  /* 0x0000b400966c7a23 */ /* 0x100fe200000108a1 */
[C---:B------:R-:W-:Y:S05]  /*90e0*/  HMMA.16816.F32.BF16 R80, R104.reuse, R110, R80 ;  /* 0x0000006e6850723c */ /* 0x040fea0000041850 */
[----:B------:R2:W5:Y:S01]  /*90f0*/  MUFU.EX2 R189, R116 ;  /* 0x0000007400bd7308 */ /* 0x0005620000000800 */
[----:B---3--:R-:W3:Y:S09]  /*9100*/  LDSM.16.MT88.4 R112, [R241+UR4+0x7100] ;  /* 0x00710004f170783b */ /* 0x008ef20008004200 */
[----:B------:R4:W-:Y:S01]  /*9110*/  MUFU.EX2 R180, R108 ;  /* 0x0000006c00b47308 */ /* 0x0009e20000000800 */
[----:B-1----:R-:W-:Y:S01]  /*9120*/  LDSM.16.MT88.4 R120, [R102+0x1900] ;  /* 0x001900006678783b */ /* 0x002fe20000004200 */
[--C-:B--2---:R-:W-:Y:S08]  /*9130*/  FFMA.FTZ R116, R162, c[0x0][0x2d0], -R161.reuse ;  /* 0x0000b400a2747a23 */ /* 0x104ff000000108a1 */
[----:B------:R1:W2:Y:S01]  /*9140*/  MUFU.EX2 R183, R116 ;  /* 0x0000007400b77308 */ /* 0x0002a20000000800 */
[----:B----4-:R-:W-:Y:S01]  /*9150*/  LDSM.16.MT88.4 R108, [R103+UR4+0x1900] ;  /* 0x00190004676c783b */ /* 0x010fe20008004200 */
[C---:B---3--:R-:W-:Y:S08]  /*9160*/  HMMA.16816.F32.BF16 R84, R104.reuse, R112, R84 ;  /* 0x000000706854723c */ /* 0x048ff00000041854 */
[C---:B------:R-:W-:Y:S01]  /*9170*/  HMMA.16816.F32.BF16 R88, R104.reuse, R114, R88 ;  /* 0x000000726858723c */ /* 0x040fe20000041858 */
[----:B-1----:R-:W1:Y:S08]  /*9180*/  LDSM.16.MT88.4 R116, [R101+0x7100] ;  /* 0x007100006574783b */ /* 0x002e700000004200 */
[----:B------:R-:W3:Y:S01]  /*9190*/  LDSM.16.MT88.4 R112, [R102+0x4900] ;  /* 0x004900006670783b */ /* 0x000ee20000004200 */
[C---:B-1----:R-:W-:Y:S08]  /*91a0*/  HMMA.16816.F32.BF16 R92, R104.reuse, R116, R92 ;  /* 0x00000074685c723c */ /* 0x042ff0000004185c */
[----:B------:R-:W-:Y:S01]  /*91b0*/  HMMA.16816.F32.BF16 R96, R104, R118, R96 ;  /* 0x000000766860723c */ /* 0x000fe20000041860 */
[----:B------:R-:W1:Y:S06]  /*91c0*/  LDSM.16.MT88.4 R116, [R241+UR4+0x4900] ;  /* 0x00490004f174783b */ /* 0x000e6c0008004200 */
[----:B------:R-:W-:Y:S02]  /*91d0*/  F2FP.BF16.PACK_AB R104, R191, R188 ;  /* 0x000000bcbf68723e */ /* 0x000fe400000010ff */
[----:B-----5:R-:W-:Y:S03]  /*91e0*/  F2FP.BF16.PACK_AB R106, R189, R190 ;  /* 0x000000bebd6a723e */ /* 0x020fe600000010ff */
[----:B--2---:R-:W-:Y:S02]  /*91f0*/  F2FP.BF16.PACK_AB R105, R182, R183 ;  /* 0x000000b7b669723e */ /* 0x004fe400000010ff */
[----:B------:R-:W-:Y:S07]  /*9200*/  F2FP.BF16.PACK_AB R107, R181, R180 ;  /* 0x000000b4b56b723e */ /* 0x000fee00000010ff */
[C---:B------:R-:W-:Y:S08]  /*9210*/  HMMA.16816.F32.BF16 R4, R104.reuse, R108, R4 ;  /* 0x0000006c6804723c */ /* 0x040ff00000041804 */
        /* <DEDUP_REMOVED lines=9> */
[C---:B------:R-:W-:Y:S08]  /*92b0*/  HMMA.16816.F32.BF16 R28, R104.reuse, R128, R28 ;  /* 0x00000080681c723c */ /* 0x040ff0000004181c */
[C---:B------:R-:W-:Y:S01]  /*92c0*/  HMMA.16816.F32.BF16 R32, R104.reuse, R130, R32 ;  /* 0x000000826820723c */ /* 0x040fe20000041820 */
[----:B------:R-:W-:Y:S07]  /*92d0*/  LDSM.16.MT88.4 R128, [R101+0x2100] ;  /* 0x002100006580783b */ /* 0x000fee0000004200 */
[C---:B------:R-:W-:Y:S01]  /*92e0*/  HMMA.16816.F32.BF16 R36, R104.reuse, R132, R36 ;  /* 0x000000846824723c */ /* 0x040fe20000041824 */
[----:B-----5:R-:W-:Y:S07]  /*92f0*/  LDSM.16.MT88.4 R124, [R241+UR4+0x2100] ;  /* 0x00210004f17c783b */ /* 0x020fee0008004200 */
[C---:B------:R-:W-:Y:S01]  /*9300*/  HMMA.16816.F32.BF16 R40, R104.reuse, R134, R40 ;  /* 0x000000866828723c */ /* 0x040fe20000041828 */
[----:B------:R-:W-:Y:S07]  /*9310*/  LDSM.16.MT88.4 R132, [R102+0x5100] ;  /* 0x005100006684783b */ /* 0x000fee0000004200 */
[C---:B---3--:R-:W-:Y:S07]  /*9320*/  HMMA.16816.F32.BF16 R44, R104.reuse, R112, R44 ;  /* 0x00000070682c723c */ /* 0x048fee000004182c */
[--C-:B------:R-:W-:Y:S01]  /*9330*/  FFMA.FTZ R112, R148, c[0x0][0x2d0], -R160.reuse ;  /* 0x0000b40094707a23 */ /* 0x100fe200000108a0 */
[C---:B------:R-:W-:Y:S01]  /*9340*/  HMMA.16816.F32.BF16 R48, R104.reuse, R114, R48 ;  /* 0x000000726830723c */ /* 0x040fe20000041830 */
[----:B------:R-:W-:Y:S02]  /*9350*/  LDSM.16.MT88.4 R148, [R102+0x5900] ;  /* 0x005900006694783b */ /* 0x000fe40000004200 */
[----:B------:R3:W-:Y:S05]  /*9360*/  MUFU.EX2 R178, R112 ;  /* 0x0000007000b27308 */ /* 0x0007ea0000000800 */
[C---:B-1----:R-:W-:Y:S07]  /*9370*/  HMMA.16816.F32.BF16 R52, R104.reuse, R116, R52 ;  /* 0x000000746834723c */ /* 0x042fee0000041834 */
[--C-:B------:R-:W-:Y:S01]  /*9380*/  FFMA.FTZ R116, R147, c[0x0][0x2d0], -R160.reuse ;  /* 0x0000b40093747a23 */ /* 0x100fe200000108a0 */
[C---:B------:R-:W-:Y:S03]  /*9390*/  HMMA.16816.F32.BF16 R56, R104.reuse, R118, R56 ;  /* 0x000000766838723c */ /* 0x040fe60000041838 */
[----:B------:R1:W5:Y:S05]  /*93a0*/  MUFU.EX2 R179, R116 ;  /* 0x0000007400b37308 */ /* 0x00036a0000000800 */
[C---:B--2---:R-:W-:Y:S01]  /*93b0*/  HMMA.16816.F32.BF16 R60, R104.reuse, R108, R60 ;  /* 0x0000006c683c723c */ /* 0x044fe2000004183c */
[----:B---3--:R-:W2:Y:S06]  /*93c0*/  LDSM.16.MT88.4 R112, [R102+0x7900] ;  /* 0x007900006670783b */ /* 0x008eac0000004200 */
[--C-:B------:R-:W-:Y:S01]  /*93d0*/  FFMA.FTZ R108, R145, c[0x0][0x2d0], -R161.reuse ;  /* 0x0000b400916c7a23 */ /* 0x100fe200000108a1 */
[C---:B------:R-:W-:Y:S01]  /*93e0*/  HMMA.16816.F32.BF16 R64, R104.reuse, R110, R64 ;  /* 0x0000006e6840723c */ /* 0x040fe20000041840 */
[----:B------:R-:W3:Y:S02]  /*93f0*/  LDL.LU R145, [R1+0x4] ;  /* 0x0000040001917983 */ /* 0x000ee40000300800 */
[----:B------:R5:W-:Y:S02]  /*9400*/  MUFU.EX2 R176, R108 ;  /* 0x0000006c00b07308 */ /* 0x000be40000000800 */
[----:B------:R-:W3:Y:S03]  /*9410*/  LDL.LU R144, [R1+0x8] ;  /* 0x0000080001907983 */ /* 0x000ee60000300800 */
[C---:B----4-:R-:W-:Y:S04]  /*9420*/  HMMA.16816.F32.BF16 R68, R104.reuse, R120, R68 ;  /* 0x000000786844723c */ /* 0x050fe80000041844 */
[--C-:B-1----:R-:W-:Y:S01]  /*9430*/  FFMA.FTZ R116, R146, c[0x0][0x2d0], -R161.reuse ;  /* 0x0000b40092747a23 */ /* 0x102fe200000108a1 */
[----:B------:R-:W-:Y:S02]  /*9440*/  MOV R146, R164 ;  /* 0x000000a400927202 */ /* 0x000fe40000000f00 */
[--C-:B------:R-:W-:Y:S01]  /*9450*/  FFMA.FTZ R120, R143, c[0x0][0x2d0], -R160.reuse ;  /* 0x0000b4008f787a23 */ /* 0x100fe200000108a0 */
[C---:B------:R-:W-:Y:S01]  /*9460*/  HMMA.16816.F32.BF16 R72, R104.reuse, R122, R72 ;  /* 0x0000007a6848723c */ /* 0x040fe20000041848 */
[----:B------:R1:W4:Y:S10]  /*9470*/  MUFU.EX2 R174, R116 ;  /* 0x0000007400ae7308 */ /* 0x0003340000000800 */
[----:B------:R4:W4:Y:S01]  /*9480*/  MUFU.EX2 R175, R120 ;  /* 0x0000007800af7308 */ /* 0x0009220000000800 */
[----:B-----5:R-:W-:Y:S01]  /*9490*/  LDSM.16.MT88.4 R108, [R101+0x7900] ;  /* 0x00790000656c783b */ /* 0x020fe20000004200 */
[C---:B--2---:R-:W-:Y:S07]  /*94a0*/  HMMA.16816.F32.BF16 R76, R104.reuse, R112, R76 ;  /* 0x00000070684c723c */ /* 0x044fee000004184c */
[----:B-1----:R-:W1:Y:S01]  /*94b0*/  LDSM.16.MT88.4 R116, [R241+UR4+0x7900] ;  /* 0x00790004f174783b */ /* 0x002e620008004200 */
[--C-:B------:R-:W-:Y:S01]  /*94c0*/  FFMA.FTZ R112, R141, c[0x0][0x2d0], -R161.reuse ;  /* 0x0000b4008d707a23 */ /* 0x100fe200000108a1 */
[C---:B------:R-:W-:Y:S03]  /*94d0*/  HMMA.16816.F32.BF16 R80, R104.reuse, R114, R80 ;  /* 0x000000726850723c */ /* 0x040fe60000041850 */
[----:B------:R2:W-:Y:S01]  /*94e0*/  MUFU.EX2 R172, R112 ;  /* 0x0000007000ac7308 */ /* 0x0005e20000000800 */
[--C-:B----4-:R-:W-:Y:S09]  /*94f0*/  FFMA.FTZ R120, R142, c[0x0][0x2d0], -R161.reuse ;  /* 0x0000b4008e787a23 */ /* 0x110ff200000108a1 */
[----:B------:R4:W5:Y:S01]  /*9500*/  MUFU.EX2 R173, R120 ;  /* 0x0000007800ad7308 */ /* 0x0009620000000800 */
[----:B--2---:R-:W-:Y:S08]  /*9510*/  LDSM.16.MT88.4 R112, [R102+0x2100] ;  /* 0x002100006670783b */ /* 0x004ff00000004200 */
[----:B----4-:R-:W2:Y:S01]  /*9520*/  LDSM.16.MT88.4 R120, [R103+UR4+0x2100] ;  /* 0x002100046778783b */ /* 0x010ea20008004200 */
[C---:B-1----:R-:W-:Y:S08]  /*9530*/  HMMA.16816.F32.BF16 R84, R104.reuse, R116, R84 ;  /* 0x000000746854723c */ /* 0x042ff00000041854 */
[C---:B------:R-:W-:Y:S01]  /*9540*/  HMMA.16816.F32.BF16 R88, R104.reuse, R118, R88 ;  /* 0x000000766858723c */ /* 0x040fe20000041858 */
[----:B------:R-:W1:Y:S07]  /*9550*/  LDSM.16.MT88.4 R116, [R103+UR4+0x5100] ;  /* 0x005100046774783b */ /* 0x000e6e0008004200 */
[C---:B------:R-:W-:Y:S08]  /*9560*/  HMMA.16816.F32.BF16 R92, R104.reuse, R108, R92 ;  /* 0x0000006c685c723c */ /* 0x040ff0000004185c */
[----:B------:R-:W-:Y:S01]  /*9570*/  HMMA.16816.F32.BF16 R96, R104, R110, R96 ;  /* 0x0000006e6860723c */ /* 0x000fe20000041860 */
[----:B------:R-:W4:Y:S06]  /*9580*/  LDSM.16.MT88.4 R108, [R241+UR4+0x5100] ;  /* 0x00510004f16c783b */ /* 0x000f2c0008004200 */
[----:B------:R-:W-:Y:S02]  /*9590*/  F2FP.BF16.PACK_AB R104, R179, R178 ;  /* 0x000000b2b368723e */ /* 0x000fe400000010ff */
[----:B------:R-:W-:Y:S03]  /*95a0*/  F2FP.BF16.PACK_AB R105, R176, R174 ;  /* 0x000000aeb069723e */ /* 0x000fe600000010ff */
[----:B------:R-:W-:Y:S02]  /*95b0*/  F2FP.BF16.PACK_AB R106, R175, R177 ;  /* 0x000000b1af6a723e */ /* 0x000fe400000010ff */
[----:B-----5:R-:W-:Y:S07]  /*95c0*/  F2FP.BF16.PACK_AB R107, R172, R173 ;  /* 0x000000adac6b723e */ /* 0x020fee00000010ff */
[C---:B--2---:R-:W-:Y:S08]  /*95d0*/  HMMA.16816.F32.BF16 R4, R104.reuse, R120, R4 ;  /* 0x000000786804723c */ /* 0x044ff00000041804 */
[C---:B------:R-:W-:Y:S01]  /*95e0*/  HMMA.16816.F32.BF16 R8, R104.reuse, R122, R8 ;  /* 0x0000007a6808723c */ /* 0x040fe20000041808 */
[----:B------:R-:W2:Y:S07]  /*95f0*/  LDSM.16.MT88.4 R120, [R101+0x5100] ;  /* 0x005100006578783b */ /* 0x000eae0000004200 */
[C---:B------:R-:W-:Y:S08]  /*9600*/  HMMA.16816.F32.BF16 R12, R104.reuse, R112, R12 ;  /* 0x00000070680c723c */ /* 0x040ff0000004180c */
[C---:B------:R-:W-:Y:S01]  /*9610*/  HMMA.16816.F32.BF16 R16, R104.reuse, R114, R16 ;  /* 0x000000726810723c */ /* 0x040fe20000041810 */
[----:B------:R-:W5:Y:S07]  /*9620*/  LDSM.16.MT88.4 R112, [R103+UR4+0x8100] ;  /* 0x008100046770783b */ /* 0x000f6e0008004200 */
[C---:B------:R-:W-:Y:S08]  /*9630*/  HMMA.16816.F32.BF16 R20, R104.reuse, R124, R20 ;  /* 0x0000007c6814723c */ /* 0x040ff00000041814 */
[C---:B------:R-:W-:Y:S01]  /*9640*/  HMMA.16816.F32.BF16 R24, R104.reuse, R126, R24 ;  /* 0x0000007e6818723c */ /* 0x040fe20000041818 */
[----:B------:R-:W-:Y:S07]  /*9650*/  LDSM.16.MT88.4 R124, [R241+UR4+0x2900] ;  /* 0x00290004f17c783b */ /* 0x000fee0008004200 */
[C---:B------:R-:W-:Y:S08]  /*9660*/  HMMA.16816.F32.BF16 R28, R104.reuse, R128, R28 ;  /* 0x00000080681c723c */ /* 0x040ff0000004181c */
[C---:B------:R-:W-:Y:S08]  /*9670*/  HMMA.16816.F32.BF16 R32, R104.reuse, R130, R32 ;  /* 0x000000826820723c */ /* 0x040ff00000041820 */
[C---:B-1----:R-:W-:Y:S08]  /*9680*/  HMMA.16816.F32.BF16 R36, R104.reuse, R116, R36 ;  /* 0x000000746824723c */ /* 0x042ff00000041824 */
[C---:B------:R-:W-:Y:S01]  /*9690*/  HMMA.16816.F32.BF16 R40, R104.reuse, R118, R40 ;  /* 0x000000766828723c */ /* 0x040fe20000041828 */
[----:B------:R-:W1:Y:S07]  /*96a0*/  LDSM.16.MT88.4 R116, [R102+0x8100] ;  /* 0x008100006674783b */ /* 0x000e6e0000004200 */
[C---:B------:R-:W-:Y:S08]  /*96b0*/  HMMA.16816.F32.BF16 R44, R104.reuse, R132, R44 ;  /* 0x00000084682c723c */ /* 0x040ff0000004182c */
[C---:B------:R-:W-:Y:S01]  /*96c0*/  HMMA.16816.F32.BF16 R48, R104.reuse, R134, R48 ;  /* 0x000000866830723c */ /* 0x040fe20000041830 */
[----:B------:R-:W-:Y:S07]  /*96d0*/  LDSM.16.MT88.4 R132, [R101+0x2900] ;  /* 0x002900006584783b */ /* 0x000fee0000004200 */
[C---:B----4-:R-:W-:Y:S07]  /*96e0*/  HMMA.16816.F32.BF16 R52, R104.reuse, R108, R52 ;  /* 0x0000006c6834723c */ /* 0x050fee0000041834 */
[--C-:B------:R-:W-:Y:S01]  /*96f0*/  FFMA.FTZ R108, R140, c[0x0][0x2d0], -R160.reuse ;  /* 0x0000b4008c6c7a23 */ /* 0x100fe200000108a0 */
[C---:B------:R-:W-:Y:S01]  /*9700*/  HMMA.16816.F32.BF16 R56, R104.reuse, R110, R56 ;  /* 0x0000006e6838723c */ /* 0x040fe20000041838 */
[----:B------:R-:W-:Y:S02]  /*9710*/  LDSM.16.MT88.4 R140, [R103+UR4+0x5900] ;  /* 0x00590004678c783b */ /* 0x000fe40008004200 */
[----:B------:R4:W-:Y:S05]  /*9720*/  MUFU.EX2 R171, R108 ;  /* 0x0000006c00ab7308 */ /* 0x0009ea0000000800 */
[C---:B--2---:R-:W-:Y:S07]  /*9730*/  HMMA.16816.F32.BF16 R60, R104.reuse, R120, R60 ;  /* 0x00000078683c723c */ /* 0x044fee000004183c */
[--C-:B------:R-:W-:Y:S01]  /*9740*/  FFMA.FTZ R120, R169, c[0x0][0x2d0], -R161.reuse ;  /* 0x0000b400a9787a23 */ /* 0x100fe200000108a1 */
[C---:B------:R-:W-:Y:S03]  /*9750*/  HMMA.16816.F32.BF16 R64, R104.reuse, R122, R64 ;  /* 0x0000007a6840723c */ /* 0x040fe60000041840 */
[----:B------:R2:W-:Y:S05]  /*9760*/  MUFU.EX2 R169, R120 ;  /* 0x0000007800a97308 */ /* 0x0005ea0000000800 */
[C---:B-----5:R-:W-:Y:S04]  /*9770*/  HMMA.16816.F32.BF16 R68, R104.reuse, R112, R68 ;  /* 0x000000706844723c */ /* 0x060fe80000041844 */
[--C-:B----4-:R-:W-:Y:S03]  /*9780*/  FFMA.FTZ R108, R170, c[0x0][0x2d0], -R160.reuse ;  /* 0x0000b400aa6c7a23 */ /* 0x110fe600000108a0 */
[--C-:B------:R-:W-:Y:S01]  /*9790*/  FFMA.FTZ R112, R167, c[0x0][0x2d0], -R160.reuse ;  /* 0x0000b400a7707a23 */ /* 0x100fe200000108a0 */
[C---:B------:R-:W-:Y:S01]  /*97a0*/  HMMA.16816.F32.BF16 R72, R104.reuse, R114, R72 ;  /* 0x000000726848723c */ /* 0x040fe20000041848 */
[----:B------:R4:W5:Y:S07]  /*97b0*/  MUFU.EX2 R170, R108 ;  /* 0x0000006c00aa7308 */ /* 0x00096e0000000800 */
[C---:B-1----:R-:W-:Y:S03]  /*97c0*/  HMMA.16816.F32.BF16 R76, R104.reuse, R116, R76 ;  /* 0x00000074684c723c */ /* 0x042fe6000004184c */
[----:B------:R1:W-:Y:S01]  /*97d0*/  MUFU.EX2 R167, R112 ;  /* 0x0000007000a77308 */ /* 0x0003e20000000800 */
[--C-:B--2---:R-:W-:Y:S03]  /*97e0*/  FFMA.FTZ R120, R168, c[0x0][0x2d0], -R161.reuse ;  /* 0x0000b400a8787a23 */ /* 0x104fe600000108a1 */
[----:B------:R-:W-:Y:S01]  /*97f0*/  FFMA.FTZ R116, R139, c[0x0][0x2d0], -R161 ;  /* 0x0000b4008b747a23 */ /* 0x000fe200000108a1 */
[C---:B------:R-:W-:Y:S05]  /*9800*/  HMMA.16816.F32.BF16 R80, R104.reuse, R118, R80 ;  /* 0x000000766850723c */ /* 0x040fea0000041850 */
[----:B------:R2:W2:Y:S01]  /*9810*/  MUFU.EX2 R168, R120 ;  /* 0x0000007800a87308 */ /* 0x0004a20000000800 */
[----:B----4-:R-:W4:Y:S09]  /*9820*/  LDSM.16.MT88.4 R108, [R241+UR4+0x8100] ;  /* 0x00810004f16c783b */ /* 0x010f320008004200 */
[----:B------:R2:W-:Y:S01]  /*9830*/  MUFU.EX2 R164, R116 ;  /* 0x0000007400a47308 */ /* 0x0005e20000000800 */
[----:B-1----:R-:W-:Y:S01]  /*9840*/  FFMA.FTZ R112, R138, c[0x0][0x2d0], -R160 ;  /* 0x0000b4008a707a23 */ /* 0x002fe200000108a0 */
[----:B------:R-:W-:Y:S02]  /*9850*/  MOV R138, R137 ;  /* 0x00000089008a7202 */ /* 0x000fe40000000f00 */
[----:B------:R-:W-:Y:S02]  /*9860*/  MOV R137, R136 ;  /* 0x0000008800897202 */ /* 0x000fe40000000f00 */
[----:B------:R-:W-:Y:S01]  /*9870*/  MOV R136, R165 ;  /* 0x000000a500887202 */ /* 0x000fe20000000f00 */
[----:B---3--:R-:W-:Y:S03]  /*9880*/  FFMA.FTZ R2, R2, R145, R146 ;  /* 0x0000009102027223 */ /* 0x008fe60000010092 */
[----:B------:R1:W3:Y:S01]  /*9890*/  MUFU.EX2 R165, R112 ;  /* 0x0000007000a57308 */ /* 0x0002e20000000800 */
[----:B-----5:R-:W-:Y:S01]  /*98a0*/  F2FP.BF16.PACK_AB R160, R170, R171 ;  /* 0x000000abaaa0723e */ /* 0x020fe200000010ff */
[----:B--2---:R-:W2:Y:S01]  /*98b0*/  LDSM.16.MT88.4 R120, [R101+0x8100] ;  /* 0x008100006578783b */ /* 0x004ea20000004200 */
[----:B------:R-:W-:Y:S07]  /*98c0*/  FFMA.FTZ R0, R0, R144, R251 ;  /* 0x0000009000007223 */ /* 0x000fee00000100fb */
[----:B------:R-:W-:Y:S01]  /*98d0*/  LDSM.16.MT88.4 R116, [R102+0x2900] ;  /* 0x002900006674783b */ /* 0x000fe20000004200 */
[C---:B----4-:R-:W-:Y:S03]  /*98e0*/  HMMA.16816.F32.BF16 R84, R104.reuse, R108, R84 ;  /* 0x0000006c6854723c */ /* 0x050fe60000041854 */
[----:B-1----:R-:W-:Y:S01]  /*98f0*/  FFMA.FTZ R112, R166, c[0x0][0x2d0], -R161 ;  /* 0x0000b400a6707a23 */ /* 0x002fe200000108a1 */
[----:B------:R-:W-:Y:S02]  /*9900*/  F2FP.BF16.PACK_AB R161, R168, R169 ;  /* 0x000000a9a8a1723e */ /* 0x000fe400000010ff */
[----:B---3--:R-:W-:Y:S01]  /*9910*/  F2FP.BF16.PACK_AB R162, R165, R167 ;  /* 0x000000a7a5a2723e */ /* 0x008fe200000010ff */
[----:B------:R1:W3:Y:S01]  /*9920*/  MUFU.EX2 R166, R112 ;  /* 0x0000007000a67308 */ /* 0x0002e20000000800 */
[C---:B------:R-:W-:Y:S08]  /*9930*/  HMMA.16816.F32.BF16 R88, R104.reuse, R110, R88 ;  /* 0x0000006e6858723c */ /* 0x040ff00000041858 */
[C---:B--2---:R-:W-:Y:S08]  /*9940*/  HMMA.16816.F32.BF16 R92, R104.reuse, R120, R92 ;  /* 0x00000078685c723c */ /* 0x044ff0000004185c */
[----:B------:R-:W-:Y:S01]  /*9950*/  HMMA.16816.F32.BF16 R96, R104, R122, R96 ;  /* 0x0000007a6860723c */ /* 0x000fe20000041860 */
[----:B-1----:R-:W1:Y:S03]  /*9960*/  LDSM.16.MT88.4 R112, [R103+UR4+0x2900] ;  /* 0x002900046770783b */ /* 0x002e660008004200 */
[----:B---3--:R-:W-:Y:S07]  /*9970*/  F2FP.BF16.PACK_AB R163, R164, R166 ;  /* 0x000000a6a4a3723e */ /* 0x008fee00000010ff */
[C---:B-1----:R-:W-:Y:S01]  /*9980*/  HMMA.16816.F32.BF16 R104, R160.reuse, R112, R4 ;  /* 0x00000070a068723c */ /* 0x042fe20000041804 */
[----:B------:R-:W1:Y:S07]  /*9990*/  LDSM.16.MT88.4 R4, [R241+UR4+0x5900] ;  /* 0x00590004f104783b */ /* 0x000e6e0008004200 */
[C---:B------:R-:W-:Y:S01]  /*99a0*/  HMMA.16816.F32.BF16 R108, R160.reuse, R114, R8 ;  /* 0x00000072a06c723c */ /* 0x040fe20000041808 */
[----:B------:R-:W2:Y:S07]  /*99b0*/  LDSM.16.MT88.4 R8, [R101+0x5900] ;  /* 0x005900006508783b */ /* 0x000eae0000004200 */
[C---:B------:R-:W-:Y:S07]  /*99c0*/  HMMA.16816.F32.BF16 R112, R160.reuse, R116, R12 ;  /* 0x00000074a070723c */ /* 0x040fee000004180c */
[----:B------:R-:W-:Y:S01]  /*99d0*/  MOV R13, R138 ;  /* 0x0000008a000d7202 */ /* 0x000fe20000000f00 */
[C---:B------:R-:W-:Y:S01]  /*99e0*/  HMMA.16816.F32.BF16 R116, R160.reuse, R118, R16 ;  /* 0x00000076a074723c */ /* 0x040fe20000041810 */
[----:B------:R-:W3:Y:S03]  /*99f0*/  LDL.64 R16, [R1+0x10] ;  /* 0x0000100001107983 */ /* 0x000ee60000100a00 */
[----:B------:R-:W-:Y:S01]  /*9a00*/  MOV R14, R137 ;  /* 0x00000089000e7202 */ /* 0x000fe20000000f00 */
[----:B------:R-:W-:Y:S01]  /*9a10*/  FADD.FTZ R12, R13, R2 ;  /* 0x000000020d0c7221 */ /* 0x000fe20000010000 */
[----:B------:R-:W-:Y:S01]  /*9a20*/  MOV R15, R136 ;  /* 0x00000088000f7202 */ /* 0x000fe20000000f00 */
[----:B------:R-:W4:Y:S01]  /*9a30*/  LDL.64 R18, [R1+0x28] ;  /* 0x0000280001127983 */ /* 0x000f220000100a00 */
[C---:B------:R-:W-:Y:S04]  /*9a40*/  HMMA.16816.F32.BF16 R120, R160.reuse, R124, R20 ;  /* 0x0000007ca078723c */ /* 0x040fe80000041814 */
[----:B------:R-:W-:Y:S01]  /*9a50*/  FADD.FTZ R2, R250, R0 ;  /* 0x00000000fa027221 */ /* 0x000fe20000010000 */
[----:B------:R-:W5:Y:S01]  /*9a60*/  LDL R21, [R1+0x30] ;  /* 0x0000300001157983 */ /* 0x000f620000100800 */
[----:B------:R-:W-:Y:S02]  /*9a70*/  FADD.FTZ R0, R14, R12 ;  /* 0x0000000c0e007221 */ /* 0x000fe40000010000 */
[C---:B------:R-:W-:Y:S04]  /*9a80*/  HMMA.16816.F32.BF16 R124, R160.reuse, R126, R24 ;  /* 0x0000007ea07c723c */ /* 0x040fe80000041818 */
[----:B------:R-:W-:Y:S02]  /*9a90*/  FADD.FTZ R0, R15, R0 ;  /* 0x000000000f007221 */ /* 0x000fe40000010000 */
[----:B------:R-:W1:Y:S01]  /*9aa0*/  LDSM.16.MT88.4 R12, [R103+UR4+0x8900] ;  /* 0x00890004670c783b */ /* 0x000e620008004200 */
[----:B------:R-:W-:Y:S01]  /*9ab0*/  FADD.FTZ R2, R249, R2 ;  /* 0x00000002f9027221 */ /* 0x000fe20000010000 */
        /* <DEDUP_REMOVED lines=14> */
[C---:B-1----:R-:W-:Y:S07]  /*9ba0*/  HMMA.16816.F32.BF16 R52, R160.reuse, R4, R52 ;  /* 0x00000004a034723c */ /* 0x042fee0000041834 */
[----:B------:R-:W-:Y:S01]  /*9bb0*/  MOV R4, UR22 ;  /* 0x0000001600047c02 */ /* 0x000fe20008000f00 */
[C---:B------:R-:W-:Y:S01]  /*9bc0*/  HMMA.16816.F32.BF16 R56, R160.reuse, R6, R56 ;  /* 0x00000006a038723c */ /* 0x040fe20000041838 */
[----:B------:R-:W-:Y:S07]  /*9bd0*/  MOV R5, UR23 ;  /* 0x0000001700057c02 */ /* 0x000fee0008000f00 */
[C---:B--2---:R-:W-:Y:S08]  /*9be0*/  HMMA.16816.F32.BF16 R60, R160.reuse, R8, R60 ;  /* 0x00000008a03c723c */ /* 0x044ff0000004183c */
[C---:B------:R-:W-:Y:S01]  /*9bf0*/  HMMA.16816.F32.BF16 R64, R160.reuse, R10, R64 ;  /* 0x0000000aa040723c */ /* 0x040fe20000041840 */
[----:B------:R-:W-:Y:S07]  /*9c00*/  LDSM.16.MT88.4 R8, [R241+UR4+0x8900] ;  /* 0x00890004f108783b */ /* 0x000fee0008004200 */
[C---:B------:R-:W-:Y:S08]  /*9c10*/  HMMA.16816.F32.BF16 R68, R160.reuse, R12, R68 ;  /* 0x0000000ca044723c */ /* 0x040ff00000041844 */
[C---:B------:R-:W-:Y:S01]  /*9c20*/  HMMA.16816.F32.BF16 R72, R160.reuse, R14, R72 ;  /* 0x0000000ea048723c */ /* 0x040fe20000041848 */
[----:B------:R1:W-:Y:S03]  /*9c30*/  LDSM.16.MT88.4 R12, [R101+0x8900] ;  /* 0x00890000650c783b */ /* 0x0003e60000004200 */
[----:B-1----:R-:W-:Y:S01]  /*9c40*/  MOV R101, R3 ;  /* 0x0000000300657202 */ /* 0x002fe20000000f00 */
[----:B---3--:R-:W-:Y:S02]  /*9c50*/  FADD.FTZ R16, R236, R2 ;  /* 0x00000002ec107221 */ /* 0x008fe40000010000 */
[----:B------:R-:W-:Y:S02]  /*9c60*/  FADD.FTZ R2, R207, R0 ;  /* 0x00000000cf027221 */ /* 0x000fe40000010000 */
[----:B------:R-:W-:Y:S03]  /*9c70*/  FADD.FTZ R0, R195, R16 ;  /* 0x00000010c3007221 */ /* 0x000fe60000010000 */
[----:B----4-:R-:W-:Y:S01]  /*9c80*/  @P0 MOV R19, R17 ;  /* 0x0000001100130202 */ /* 0x010fe20000000f00 */
[----:B------:R-:W-:Y:S02]  /*9c90*/  FADD.FTZ R2, R206, R2 ;  /* 0x00000002ce027221 */ /* 0x000fe40000010000 */
[----:B------:R-:W-:Y:S02]  /*9ca0*/  FADD.FTZ R16, R194, R0 ;  /* 0x00000000c2107221 */ /* 0x000fe40000010000 */
[----:B------:R-:W-:Y:S02]  /*9cb0*/  @P0 IMAD.WIDE.U32 R18, R4, 0x60, R18 ;  /* 0x0000006004120825 */ /* 0x000fe400078e0012 */
[----:B------:R-:W1:Y:S02]  /*9cc0*/  LDSM.16.MT88.4 R4, [R102+0x8900] ;  /* 0x008900006604783b */ /* 0x000e640000004200 */
[----:B------:R-:W-:Y:S01]  /*9cd0*/  FADD.FTZ R0, R205, R2 ;  /* 0x00000002cd007221 */ /* 0x000fe20000010000 */
[----:B------:R-:W-:Y:S01]  /*9ce0*/  @P0 SHF.L.U32 R2, R18, 0x1, RZ ;  /* 0x0000000112020819 */ /* 0x000fe200000006ff */
[----:B------:R-:W-:Y:S01]  /*9cf0*/  FADD.FTZ R20, R192, R16 ;  /* 0x00000010c0147221 */ /* 0x000fe20000010000 */
[----:B------:R-:W-:Y:S01]  /*9d00*/  @P0 IADD3 R16, R19, UR16, RZ ;  /* 0x0000001013100c10 */ /* 0x000fe2000fffe0ff */
[----:B------:R-:W-:Y:S01]  /*9d10*/  FADD.FTZ R17, R204, R0 ;  /* 0x00000000cc117221 */ /* 0x000fe20000010000 */
[----:B------:R-:W-:Y:S01]  /*9d20*/  MOV R0, UR19 ;  /* 0x0000001300007c02 */ /* 0x000fe20008000f00 */
[----:B------:R-:W-:Y:S01]  /*9d30*/  FADD.FTZ R19, R193, R20 ;  /* 0x00000014c1137221 */ /* 0x000fe20000010000 */
[----:B------:R-:W-:Y:S01]  /*9d40*/  @P0 SHF.L.U64.HI R18, R18, 0x1, R16 ;  /* 0x0000000112120819 */ /* 0x000fe20000010210 */
[----:B------:R-:W-:Y:S01]  /*9d50*/  FADD.FTZ R22, R188, R17 ;  /* 0x00000011bc167221 */ /* 0x000fe20000010000 */
[----:B------:R-:W-:Y:S01]  /*9d60*/  @P0 IADD3 R16, P6, R2, c[0x0][0x1c8], RZ ;  /* 0x0000720002100a10 */ /* 0x000fe20007fde0ff */
[----:B-----5:R-:W-:Y:S01]  /*9d70*/  @P0 IMAD R0, R0, 0x4800, R21 ;  /* 0x0000480000000824 */ /* 0x020fe200078e0215 */
[----:B------:R-:W-:Y:S01]  /*9d80*/  @P0 IADD3 R20, P5, R2, 0x80, RZ ;  /* 0x0000008002140810 */ /* 0x000fe20007fbe0ff */
[----:B------:R-:W-:Y:S01]  /*9d90*/  FADD.FTZ R22, R191, R22 ;  /* 0x00000016bf167221 */ /* 0x000fe20000010000 */
[----:B------:R-:W-:Y:S01]  /*9da0*/  @P0 IADD3.X R17, R18, c[0x0][0x1cc], RZ, P6, !PT ;  /* 0x0000730012110a10 */ /* 0x000fe200037fe4ff */
[----:B------:R-:W-:Y:S01]  /*9db0*/  FADD.FTZ R19, R183, R19 ;  /* 0x00000013b7137221 */ /* 0x000fe20000010000 */
[----:B------:R-:W-:Y:S01]  /*9dc0*/  @P0 SHF.L.U32 R0, R0, 0x1, RZ ;  /* 0x0000000100000819 */ /* 0x000fe200000006ff */
[----:B------:R-:W-:Y:S01]  /*9dd0*/  @UP0 USHF.L.U64.HI UR16, UR6, 0x6, UR7 ;  /* 0x0000000606100899 */ /* 0x000fe20008010207 */
[----:B------:R-:W-:Y:S01]  /*9de0*/  @P0 IADD3 R20, P1, R20, c[0x0][0x1c8], RZ ;  /* 0x0000720014140a10 */ /* 0x000fe20007f3e0ff */
[----:B------:R-:W-:Y:S02]  /*9df0*/  UISETP.GE.AND UP0, UPT, UR10, UR20, UPT ;  /* 0x000000140a00728c */ /* 0x000fe4000bf06270 */
[----:B------:R-:W-:Y:S01]  /*9e00*/  @!PT LDS RZ, [RZ] ;  /* 0x00000000fffff984 */ /* 0x000fe20000000800 */
[----:B------:R-:W-:Y:S01]  /*9e10*/  @!PT LDS RZ, [RZ] ;  /* 0x00000000fffff984 */ /* 0x000fe20000000800 */
[----:B------:R-:W-:Y:S01]  /*9e20*/  @!PT LDS RZ, [RZ] ;  /* 0x00000000fffff984 */ /* 0x000fe20000000800 */
[----:B------:R2:W-:Y:S01]  /*9e30*/  @P0 LDGSTS.E.BYPASS.LTC128B.128 [R0+0x12100], [R16.64], !P4 ;  /* 0x1210000010000fae */ /* 0x0005e2000e101d4c */
[----:B------:R-:W-:Y:S01]  /*9e40*/  @P0 IADD3.X R21, RZ, c[0x0][0x1cc], R18, P1, P5 ;  /* 0x00007300ff150a10 */ /* 0x000fe20000fea412 */
[----:B------:R-:W-:Y:S01]  /*9e50*/  UMOV UR20, UR18 ;  /* 0x0000001200147c82 */ /* 0x000fe20008000000 */
[----:B------:R-:W-:Y:S05]  /*9e60*/  @P0 IADD3 R2, P5, R2, 0x100, RZ ;  /* 0x0000010002020810 */ /* 0x000fea0007fbe0ff */
[----:B------:R2:W-:Y:S01]  /*9e70*/  @P0 LDGSTS.E.BYPASS.LTC128B.128 [R0+0x15100], [R20.64], !P3 ;  /* 0x1510000014000fae */ /* 0x0005e2000d901d4c */
[C---:B-1----:R-:W-:Y:S07]  /*9e80*/  HMMA.16816.F32.BF16 R76, R160.reuse, R4, R76 ;  /* 0x00000004a04c723c */ /* 0x042fee000004184c */
[----:B------:R-:W-:Y:S01]  /*9e90*/  FADD.FTZ R4, R190, R22 ;  /* 0x00000016be047221 */ /* 0x000fe20000010000 */
[C---:B------:R-:W-:Y:S04]  /*9ea0*/  HMMA.16816.F32.BF16 R80, R160.reuse, R6, R80 ;  /* 0x00000006a050723c */ /* 0x040fe80000041850 */
[----:B------:R-:W-:Y:S02]  /*9eb0*/  FADD.FTZ R5, R182, R19 ;  /* 0x00000013b6057221 */ /* 0x000fe40000010000 */
[----:B------:R-:W-:Y:S01]  /*9ec0*/  FADD.FTZ R4, R189, R4 ;  /* 0x00000004bd047221 */ /* 0x000fe20000010000 */
[----:B------:R-:W-:Y:S01]  /*9ed0*/  @P0 IADD3 R6, P1, R2, c[0x0][0x1c8], RZ ;  /* 0x0000720002060a10 */ /* 0x000fe20007f3e0ff */
[----:B------:R-:W-:Y:S01]  /*9ee0*/  FADD.FTZ R5, R180, R5 ;  /* 0x00000005b4057221 */ /* 0x000fe20000010000 */
[C---:B------:R-:W-:Y:S03]  /*9ef0*/  HMMA.16816.F32.BF16 R84, R160.reuse, R8, R84 ;  /* 0x00000008a054723c */ /* 0x040fe60000041854 */
[----:B------:R-:W-:Y:S01]  /*9f00*/  @P0 IADD3.X R7, RZ, c[0x0][0x1cc], R18, P1, P5 ;  /* 0x00007300ff070a10 */ /* 0x000fe20000fea412 */
[----:B------:R-:W-:Y:S02]  /*9f10*/  FADD.FTZ R2, R181, R5 ;  /* 0x00000005b5027221 */ /* 0x000fe40000010000 */
[----:B------:R-:W-:Y:S01]  /*9f20*/  FADD.FTZ R5, R178, R4 ;  /* 0x00000004b2057221 */ /* 0x000fe20000010000 */
[----:B------:R-:W-:Y:S01]  /*9f30*/  @P0 IADD3 R4, P1, R16, UR14, RZ ;  /* 0x0000000e10040c10 */ /* 0x000fe2000ff3e0ff */
[----:B------:R1:W-:Y:S01]  /*9f40*/  @P0 LDGSTS.E.BYPASS.LTC128B.128 [R0+0x18100], [R6.64], !P2 ;  /* 0x1810000006000fae */ /* 0x0003e2000d101d4c */
[----:B------:R-:W-:Y:S01]  /*9f50*/  FADD.FTZ R18, R174, R2 ;  /* 0x00000002ae127221 */ /* 0x000fe20000010000 */
[C---:B------:R-:W-:Y:S03]  /*9f60*/  HMMA.16816.F32.BF16 R88, R160.reuse, R10, R88 ;  /* 0x0000000aa058723c */ /* 0x040fe60000041858 */
[----:B------:R-:W-:Y:S01]  /*9f70*/  FADD.FTZ R2, R179, R5 ;  /* 0x00000005b3027221 */ /* 0x000fe20000010000 */
[----:B------:R-:W-:Y:S01]  /*9f80*/  @P0 IADD3.X R5, R17, UR16, RZ, P1, !PT ;  /* 0x0000001011050c10 */ /* 0x000fe20008ffe4ff */
[----:B------:R-:W-:Y:S02]  /*9f90*/  FADD.FTZ R8, R176, R18 ;  /* 0x00000012b0087221 */ /* 0x000fe40000010000 */
[----:B------:R-:W-:Y:S01]  /*9fa0*/  FADD.FTZ R2, R177, R2 ;  /* 0x00000002b1027221 */ /* 0x000fe20000010000 */
[C---:B------:R-:W-:Y:S01]  /*9fb0*/  HMMA.16816.F32.BF16 R92, R160.reuse, R12, R92 ;  /* 0x0000000ca05c723c */ /* 0x040fe2000004185c */
[----:B------:R3:W-:Y:S03]  /*9fc0*/  @P0 LDGSTS.E.BYPASS.LTC128B.128 [R0+0x13100], [R4.64], !P4 ;  /* 0x1310000004000fae */ /* 0x0007e6000e101d4c */
[----:B------:R-:W-:Y:S04]  /*9fd0*/  FADD.FTZ R2, R175, R2 ;  /* 0x00000002af027221 */ /* 0x000fe80000010000 */
[----:B------:R-:W-:Y:S01]  /*9fe0*/  FADD.FTZ R2, R171, R2 ;  /* 0x00000002ab027221 */ /* 0x000fe20000010000 */
[----:B------:R3:W-:Y:S01]  /*9ff0*/  @P0 LDGSTS.E.BYPASS.LTC128B.128 [R0+0x16100], [R4.64+0x80], !P3 ;  /* 0x1610008004000fae */ /* 0x0007e2000d901d4c */
[----:B------:R-:W-:Y:S03]  /*a000*/  HMMA.16816.F32.BF16 R96, R160, R14, R96 ;  /* 0x0000000ea060723c */ /* 0x000fe60000041860 */
[----:B------:R-:W-:Y:S04]  /*a010*/  FADD.FTZ R2, R170, R2 ;  /* 0x00000002aa027221 */ /* 0x000fe80000010000 */
[----:B------:R3:W-:Y:S01]  /*a020*/  @P0 LDGSTS.E.BYPASS.LTC128B.128 [R0+0x19100], [R4.64+0x100], !P2 ;  /* 0x1910010004000fae */ /* 0x0007e2000d101d4c */
[----:B-1----:R-:W-:Y:S01]  /*a030*/  @P0 IADD3 R6, P1, R4, UR14, RZ ;  /* 0x0000000e04060c10 */ /* 0x002fe2000ff3e0ff */
[----:B------:R-:W-:Y:S01]  /*a040*/  FADD.FTZ R2, R167, R2 ;  /* 0x00000002a7027221 */ /* 0x000fe20000010000 */
[----:B------:R-:W-:Y:S02]  /*a050*/  UIADD3 UR14, UR5, 0x1, URZ ;  /* 0x00000001050e7890 */ /* 0x000fe4000fffe03f */
[----:B------:R-:W-:Y:S02]  /*a060*/  @P0 IADD3.X R7, R5, UR16, RZ, P1, !PT ;  /* 0x0000001005070c10 */ /* 0x000fe40008ffe4ff */
[----:B------:R-:W-:Y:S03]  /*a070*/  USEL UR5, UR14, URZ, !UP1 ;  /* 0x0000003f0e057287 */ /* 0x000fe6000c800000 */
[----:B------:R2:W-:Y:S08]  /*a080*/  @P0 LDGSTS.E.BYPASS.LTC128B.128 [R0+0x14100], [R6.64], !P4 ;  /* 0x1410000006000fae */ /* 0x0005f0000e101d4c */
[----:B------:R2:W-:Y:S08]  /*a090*/  @P0 LDGSTS.E.BYPASS.LTC128B.128 [R0+0x17100], [R6.64+0x80], !P3 ;  /* 0x1710008006000fae */ /* 0x0005f0000d901d4c */
[----:B------:R2:W-:Y:S01]  /*a0a0*/  @P0 LDGSTS.E.BYPASS.LTC128B.128 [R0+0x1a100], [R6.64+0x100], !P2 ;  /* 0x1a10010006000fae */ /* 0x0005e2000d101d4c */
[----:B---3--:R-:W-:Y:S01]  /*a0b0*/  FADD.FTZ R4, R173, R8 ;  /* 0x00000008ad047221 */ /* 0x008fe20000010000 */
[----:B------:R-:W-:Y:S06]  /*a0c0*/  PLOP3.LUT P0, PT, PT, PT, UP0, 0x80, 0x0 ;  /* 0x000000000000781c */ /* 0x000fec0003f0f008 */
[----:B------:R-:W0:Y:S01]  /*a0d0*/  LDGDEPBAR ;  /* 0x00000000000079af */ /* 0x000e220000000000 */
[----:B--2---:R-:W-:Y:S02]  /*a0e0*/  FADD.FTZ R0, R172, R4 ;  /* 0x00000004ac007221 */ /* 0x004fe40000010000 */
[----:B------:R-:W-:Y:S02]  /*a0f0*/  FADD.FTZ R4, R165, R2 ;  /* 0x00000002a5047221 */ /* 0x000fe40000010000 */
[----:B------:R-:W-:Y:S03]  /*a100*/  FADD.FTZ R0, R169, R0 ;  /* 0x00000000a9007221 */ /* 0x000fe60000010000 */
[----:B------:R1:W-:Y:S01]  /*a110*/  STL [R1+0x4], R4 ;  /* 0x0000040401007387 */ /* 0x0003e20000100800 */
[----:B------:R-:W-:Y:S04]  /*a120*/  FADD.FTZ R0, R168, R0 ;  /* 0x00000000a8007221 */ /* 0x000fe80000010000 */
[----:B------:R-:W-:Y:S04]  /*a130*/  FADD.FTZ R0, R166, R0 ;  /* 0x00000000a6007221 */ /* 0x000fe80000010000 */
[----:B------:R-:W-:Y:S01]  /*a140*/  FADD.FTZ R2, R164, R0 ;  /* 0x00000000a4027221 */ /* 0x000fe20000010000 */
[----:B------:R-:W-:Y:S04]  /*a150*/  MOV R0, R100 ;  /* 0x0000006400007202 */ /* 0x000fe80000000f00 */
[----:B------:R1:W-:Y:S01]  /*a160*/  STL [R1+0x8], R2 ;  /* 0x0000080201007387 */ /* 0x0003e20000100800 */
[----:B------:R-:W-:-:S05]  /*a170*/  @!P0 BRA `(.L_x_1217) ;  /* 0xffffc04000008947 */ /* 0x000fca000383ffff */
.L_x_1216:
[----:B-1----:R-:W2:Y:S04]  /*a180*/  LDL.LU R4, [R1+0x4] ;  /* 0x0000040001047983 */ /* 0x002ea80000300800 */
        /* <DEDUP_REMOVED lines=124> */
.L_x_1212:
        /* <DEDUP_REMOVED lines=121> */
[C---:B------:R-:W-:Y:S02]  /*b0e0*/  ISETP.GE.AND P1, PT, R0.reuse, c[0x0][0x3c8], PT ;  /* 0x0000f20000007a0c */ /* 0x040fe40003f26270 */
[C---:B-1----:R-:W-:Y:S02]  /*b0f0*/  IADD3 R7, R0.reuse, 0x8, RZ ;  /* 0x0000000800077810 */ /* 0x042fe40007ffe0ff */
[C---:B------:R-:W-:Y:S02]  /*b100*/  IADD3 R6, R0.reuse, 0x10, RZ ;  /* 0x0000001000067810 */ /* 0x040fe40007ffe0ff */
[C---:B------:R-:W-:Y:S02]  /*b110*/  IADD3 R5, R0.reuse, 0x18, RZ ;  /* 0x0000001800057810 */ /* 0x040fe40007ffe0ff */
[----:B------:R-:W-:Y:S02]  /*b120*/  IADD3 R4, R0, 0x20, RZ ;  /* 0x0000002000047810 */ /* 0x000fe40007ffe0ff */
[----:B------:R-:W-:-:S02]  /*b130*/  ISETP.GE.AND P5, PT, R7, c[0x0][0x3c8], PT ;  /* 0x0000f20007007a0c */ /* 0x000fc40003fa6270 */
[----:B------:R-:W-:Y:S01]  /*b140*/  ISETP.GE.AND P4, PT, R6, c[0x0][0x3c8], PT ;  /* 0x0000f20006007a0c */ /* 0x000fe20003f86270 */
[----:B--23--:R-:W-:Y:S01]  /*b150*/  @!P1 IMAD.WIDE R8, R0, 0x4, R2 ;  /* 0x0000000400089825 */ /* 0x00cfe200078e0202 */
[----:B------:R-:W-:Y:S02]  /*b160*/  ISETP.GE.AND P3, PT, R5, c[0x0][0x3c8], PT ;  /* 0x0000f20005007a0c */ /* 0x000fe40003f66270 */
[----:B------:R-:W-:Y:S02]  /*b170*/  ISETP.GE.AND P2, PT, R4, c[0x0][0x3c8], PT ;  /* 0x0000f20004007a0c */ /* 0x000fe40003f46270 */
[C---:B------:R-:W-:Y:S01]  /*b180*/  IADD3 R13, R0.reuse, 0x28, RZ ;  /* 0x00000028000d7810 */ /* 0x040fe20007ffe0ff */
[----:B------:R1:W-:Y:S01]  /*b190*/  @!P1 ST.E.64 [R8.64], R104 ;  /* 0x0000006808009985 */ /* 0x0003e2000c101b0c */
[----:B------:R-:W-:Y:S02]  /*b1a0*/  IADD3 R12, R0, 0x30, RZ ;  /* 0x00000030000c7810 */ /* 0x000fe40007ffe0ff */
[----:B------:R-:W-:-:S02]  /*b1b0*/  ISETP.GE.AND P6, PT, R13, c[0x0][0x3c8], PT ;  /* 0x0000f2000d007a0c */ /* 0x000fc40003fc6270 */
[----:B------:R-:W-:Y:S02]  /*b1c0*/  @!P5 LEA.HI R7, R7, R7, RZ, 0x1 ;  /* 0x000000070707d211 */ /* 0x000fe400078f08ff */
[----:B------:R-:W-:-:S03]  /*b1d0*/  ISETP.GE.AND P1, PT, R12, c[0x0][0x3c8], PT ;  /* 0x0000f2000c007a0c */ /* 0x000fc60003f26270 */
[----:B------:R-:W-:-:S04]  /*b1e0*/  @!P2 LEA.HI R4, R4, R4, RZ, 0x1 ;  /* 0x000000040404a211 */ /* 0x000fc800078f08ff */
[----:B------:R-:W-:Y:S02]  /*b1f0*/  @!P2 LOP3.LUT R4, R4, 0xfffffffe, RZ, 0xc0, !PT ;  /* 0xfffffffe0404a812 */ /* 0x000fe400078ec0ff */
[----:B-1----:R-:W-:Y:S02]  /*b200*/  @!P4 LEA.HI R8, R6, R6, RZ, 0x1 ;  /* 0x000000060608c211 */ /* 0x002fe400078f08ff */
        /* <DEDUP_REMOVED lines=12> */
[----:B-1----:R-:W-:-:S02]  /*b2d0*/  IADD3 R10, R0, 0x48, RZ ;  /* 0x00000048000a7810 */ /* 0x002fc40007ffe0ff */
[C---:B------:R-:W-:Y:S02]  /*b2e0*/  IADD3 R11, R0.reuse, 0x50, RZ ;  /* 0x00000050000b7810 */ /* 0x040fe40007ffe0ff */
[C---:B--2---:R-:W-:Y:S02]  /*b2f0*/  IADD3 R8, R0.reuse, 0x38, RZ ;  /* 0x0000003800087810 */ /* 0x044fe40007ffe0ff */
[----:B------:R-:W-:Y:S02]  /*b300*/  IADD3 R9, R0, 0x40, RZ ;  /* 0x0000004000097810 */ /* 0x000fe40007ffe0ff */
[----:B---3--:R-:W-:Y:S02]  /*b310*/  @!P6 LEA.HI R6, R13, R13, RZ, 0x1 ;  /* 0x0000000d0d06e211 */ /* 0x008fe400078f08ff */
[----:B------:R-:W-:Y:S02]  /*b320*/  ISETP.GE.AND P5, PT, R8, c[0x0][0x3c8], PT ;  /* 0x0000f20008007a0c */ /* 0x000fe40003fa6270 */
[----:B----4-:R-:W-:-:S02]  /*b330*/  @!P1 LEA.HI R4, R12, R12, RZ, 0x1 ;  /* 0x0000000c0c049211 */ /* 0x010fc400078f08ff */
[----:B------:R-:W-:Y:S02]  /*b340*/  ISETP.GE.AND P4, PT, R9, c[0x0][0x3c8], PT ;  /* 0x0000f20009007a0c */ /* 0x000fe40003f86270 */
[----:B------:R-:W-:Y:S02]  /*b350*/  @!P6 LOP3.LUT R6, R6, 0xfffffffe, RZ, 0xc0, !PT ;  /* 0xfffffffe0606e812 */ /* 0x000fe400078ec0ff */
[----:B------:R-:W-:Y:S02]  /*b360*/  @!P1 LOP3.LUT R4, R4, 0xfffffffe, RZ, 0xc0, !PT ;  /* 0xfffffffe04049812 */ /* 0x000fe400078ec0ff */
[----:B------:R-:W-:Y:S01]  /*b370*/  ISETP.GE.AND P3, PT, R10, c[0x0][0x3c8], PT ;  /* 0x0000f2000a007a0c */ /* 0x000fe20003f66270 */
[--C-:B------:R-:W-:Y:S01]  /*b380*/  @!P6 IMAD.WIDE R6, R6, 0x4, R2.reuse ;  /* 0x000000040606e825 */ /* 0x100fe200078e0202 */
[----:B------:R-:W-:Y:S02]  /*b390*/  ISETP.GE.AND P2, PT, R11, c[0x0][0x3c8], PT ;  /* 0x0000f2000b007a0c */ /* 0x000fe40003f46270 */
[----:B------:R-:W-:Y:S01]  /*b3a0*/  IADD3 R12, R0, 0x58, RZ ;  /* 0x00000058000c7810 */ /* 0x000fe20007ffe0ff */
[----:B------:R-:W-:Y:S01]  /*b3b0*/  @!P1 IMAD.WIDE R4, R4, 0x4, R2 ;  /* 0x0000000404049825 */ /* 0x000fe200078e0202 */
[----:B------:R1:W-:Y:S01]  /*b3c0*/  @!P6 ST.E.64 [R6.64], R124 ;  /* 0x0000007c0600e985 */ /* 0x0003e2000c101b0c */
[----:B------:R-:W-:-:S03]  /*b3d0*/  IADD3 R13, R0, 0x60, RZ ;  /* 0x00000060000d7810 */ /* 0x000fc60007ffe0ff */
[----:B------:R2:W-:Y:S01]  /*b3e0*/  @!P1 ST.E.64 [R4.64], R128 ;  /* 0x0000008004009985 */ /* 0x0005e2000c101b0c */
[----:B------:R-:W-:Y:S02]  /*b3f0*/  ISETP.GE.AND P1, PT, R12, c[0x0][0x3c8], PT ;  /* 0x0000f2000c007a0c */ /* 0x000fe40003f26270 */
[----:B------:R-:W-:Y:S02]  /*b400*/  ISETP.GE.AND P6, PT, R13, c[0x0][0x3c8], PT ;  /* 0x0000f2000d007a0c */ /* 0x000fe40003fc6270 */
[----:B-1----:R-:W-:Y:S02]  /*b410*/  @!P4 LEA.HI R7, R9, R9, RZ, 0x1 ;  /* 0x000000090907c211 */ /* 0x002fe400078f08ff */
[----:B------:R-:W-:Y:S02]  /*b420*/  @!P3 LEA.HI R6, R10, R10, RZ, 0x1 ;  /* 0x0000000a0a06b211 */ /* 0x000fe400078f08ff */
[----:B--2---:R-:W-:Y:S02]  /*b430*/  @!P5 LEA.HI R4, R8, R8, RZ, 0x1 ;  /* 0x000000080804d211 */ /* 0x004fe400078f08ff */
[----:B------:R-:W-:-:S02]  /*b440*/  @!P4 LOP3.LUT R7, R7, 0xfffffffe, RZ, 0xc0, !PT ;  /* 0xfffffffe0707c812 */ /* 0x000fc400078ec0ff */
[----:B------:R-:W-:Y:S02]  /*b450*/  @!P5 LOP3.LUT R4, R4, 0xfffffffe, RZ, 0xc0, !PT ;  /* 0xfffffffe0404d812 */ /* 0x000fe400078ec0ff */
[----:B------:R-:W-:Y:S02]  /*b460*/  @!P2 LEA.HI R5, R11, R11, RZ, 0x1 ;  /* 0x0000000b0b05a211 */ /* 0x000fe400078f08ff */
[----:B------:R-:W-:Y:S01]  /*b470*/  @!P3 LOP3.LUT R10, R6, 0xfffffffe, RZ, 0xc0, !PT ;  /* 0xfffffffe060ab812 */ /* 0x000fe200078ec0ff */
[----:B------:R-:W-:Y:S01]  /*b480*/  @!P5 IMAD.WIDE R8, R4, 0x4, R2 ;  /* 0x000000040408d825 */ /* 0x000fe200078e0202 */
[----:B------:R-:W-:-:S03]  /*b490*/  @!P2 LOP3.LUT R11, R5, 0xfffffffe, RZ, 0xc0, !PT ;  /* 0xfffffffe050ba812 */ /* 0x000fc600078ec0ff */
        /* <DEDUP_REMOVED lines=9> */
[----:B--2---:R-:W-:Y:S02]  /*b530*/  IADD3 R7, R0, 0x68, RZ ;  /* 0x0000006800077810 */ /* 0x004fe40007ffe0ff */
[----:B------:R-:W-:Y:S02]  /*b540*/  @!P6 LEA.HI R6, R13, R13, RZ, 0x1 ;  /* 0x0000000d0d06e211 */ /* 0x000fe400078f08ff */
[----:B---3--:R-:W-:Y:S02]  /*b550*/  @!P1 LEA.HI R4, R12, R12, RZ, 0x1 ;  /* 0x0000000c0c049211 */ /* 0x008fe400078f08ff */
[----:B------:R-:W-:Y:S02]  /*b560*/  ISETP.GE.AND P5, PT, R7, c[0x0][0x3c8], PT ;  /* 0x0000f20007007a0c */ /* 0x000fe40003fa6270 */
[----:B------:R-:W-:-:S02]  /*b570*/  @!P1 LOP3.LUT R4, R4, 0xfffffffe, RZ, 0xc0, !PT ;  /* 0xfffffffe04049812 */ /* 0x000fc400078ec0ff */
[C---:B----4-:R-:W-:Y:S02]  /*b580*/  IADD3 R10, R0.reuse, 0x80, RZ ;  /* 0x00000080000a7810 */ /* 0x050fe40007ffe0ff */
[----:B------:R-:W-:Y:S01]  /*b590*/  IADD3 R12, R0, 0x88, RZ ;  /* 0x00000088000c7810 */ /* 0x000fe20007ffe0ff */
[----:B------:R-:W-:Y:S01]  /*b5a0*/  @!P1 IMAD.WIDE R4, R4, 0x4, R2 ;  /* 0x0000000404049825 */ /* 0x000fe200078e0202 */
[----:B------:R-:W-:Y:S02]  /*b5b0*/  ISETP.GE.AND P4, PT, R8, c[0x0][0x3c8], PT ;  /* 0x0000f20008007a0c */ /* 0x000fe40003f86270 */
[----:B------:R-:W-:Y:S02]  /*b5c0*/  ISETP.GE.AND P3, PT, R9, c[0x0][0x3c8], PT ;  /* 0x0000f20009007a0c */ /* 0x000fe40003f66270 */
[----:B------:R-:W-:Y:S01]  /*b5d0*/  @!P6 LOP3.LUT R6, R6, 0xfffffffe, RZ, 0xc0, !PT ;  /* 0xfffffffe0606e812 */ /* 0x000fe200078ec0ff */
[----:B------:R1:W-:Y:S01]  /*b5e0*/  @!P1 ST.E.64 [R4.64], R148 ;  /* 0x0000009404009985 */ /* 0x0003e2000c101b0c */
[----:B------:R-:W-:-:S02]  /*b5f0*/  ISETP.GE.AND P2, PT, R10, c[0x0][0x3c8], PT ;  /* 0x0000f2000a007a0c */ /* 0x000fc40003f46270 */
[----:B------:R-:W-:-:S13]  /*b600*/  ISETP.GE.AND P1, PT, R12, c[0x0][0x3c8], PT ;  /* 0x0000f2000c007a0c */ /* 0x000fda0003f26270 */
[----:B------:R-:W-:-:S04]  /*b610*/  @!P1 LEA.HI R12, R12, R12, RZ, 0x1 ;  /* 0x0000000c0c0c9211 */ /* 0x000fc800078f08ff */
[----:B------:R-:W-:Y:S01]  /*b620*/  @!P1 LOP3.LUT R12, R12, 0xfffffffe, RZ, 0xc0, !PT ;  /* 0xfffffffe0c0c9812 */ /* 0x000fe200078ec0ff */
[----:B-1----:R-:W-:Y:S01]  /*b630*/  @!P6 IMAD.WIDE R4, R6, 0x4, R2 ;  /* 0x000000040604e825 */ /* 0x002fe200078e0202 */
[----:B------:R-:W-:Y:S02]  /*b640*/  @!P5 LEA.HI R6, R7, R7, RZ, 0x1 ;  /* 0x000000070706d211 */ /* 0x000fe400078f08ff */
[----:B------:R-:W-:Y:S02]  /*b650*/  @!P2 LEA.HI R7, R10, R10, RZ, 0x1 ;  /* 0x0000000a0a07a211 */ /* 0x000fe400078f08ff */
[----:B------:R1:W-:Y:S01]  /*b660*/  @!P6 ST.E.64 [R4.64], R52 ;  /* 0x000000340400e985 */ /* 0x0003e2000c101b0c */
[----:B------:R-:W-:Y:S02]  /*b670*/  @!P5 LOP3.LUT R6, R6, 0xfffffffe, RZ, 0xc0, !PT ;  /* 0xfffffffe0606d812 */ /* 0x000fe400078ec0ff */
[----:B------:R-:W-:Y:S02]  /*b680*/  @!P2 LOP3.LUT R7, R7, 0xfffffffe, RZ, 0xc0, !PT ;  /* 0xfffffffe0707a812 */ /* 0x000fe400078ec0ff */
[----:B-1----:R-:W-:-:S02]  /*b690*/  @!P4 LEA.HI R5, R8, R8, RZ, 0x1 ;  /* 0x000000080805c211 */ /* 0x002fc400078f08ff */
[----:B------:R-:W-:Y:S02]  /*b6a0*/  @!P3 LEA.HI R4, R9, R9, RZ, 0x1 ;  /* 0x000000090904b211 */ /* 0x000fe400078f08ff */
[----:B------:R-:W-:Y:S02]  /*b6b0*/  @!P4 LOP3.LUT R8, R5, 0xfffffffe, RZ, 0xc0, !PT ;  /* 0xfffffffe0508c812 */ /* 0x000fe400078ec0ff */
[----:B------:R-:W-:Y:S01]  /*b6c0*/  @!P3 LOP3.LUT R10, R4, 0xfffffffe, RZ, 0xc0, !PT ;  /* 0xfffffffe040ab812 */ /* 0x000fe200078ec0ff */
[----:B------:R-:W-:-:S04]  /*b6d0*/  @!P5 IMAD.WIDE R4, R6, 0x4, R2 ;  /* 0x000000040604d825 */ /* 0x000fc800078e0202 */
[--C-:B------:R-:W-:Y:S01]  /*b6e0*/  @!P4 IMAD.WIDE R8, R8, 0x4, R2.reuse ;  /* 0x000000040808c825 */ /* 0x100fe200078e0202 */
[----:B------:R1:W-:Y:S03]  /*b6f0*/  @!P5 ST.E.64 [R4.64], R56 ;  /* 0x000000380400d985 */ /* 0x0003e6000c101b0c */
[--C-:B------:R-:W-:Y:S01]  /*b700*/  @!P3 IMAD.WIDE R10, R10, 0x4, R2.reuse ;  /* 0x000000040a0ab825 */ /* 0x100fe200078e0202 */
[----:B------:R2:W-:Y:S03]  /*b710*/  @!P4 ST.E.64 [R8.64], R60 ;  /* 0x0000003c0800c985 */ /* 0x0005e6000c101b0c */
[--C-:B------:R-:W-:Y:S01]  /*b720*/  @!P2 IMAD.WIDE R6, R7, 0x4, R2.reuse ;  /* 0x000000040706a825 */ /* 0x100fe200078e0202 */
[----:B------:R-:W-:Y:S04]  /*b730*/  @!P3 ST.E.64 [R10.64], R64 ;  /* 0x000000400a00b985 */ /* 0x000fe8000c101b0c */
[----:B------:R3:W-:Y:S01]  /*b740*/  @!P2 ST.E.64 [R6.64], R68 ;  /* 0x000000440600a985 */ /* 0x0007e2000c101b0c */
[----:B-1----:R-:W-:Y:S01]  /*b750*/  @!P1 IMAD.WIDE R4, R12, 0x4, R2 ;  /* 0x000000040c049825 */ /* 0x002fe200078e0202 */
[----:B--2---:R-:W-:-:S04]  /*b760*/  IADD3 R9, R0, 0x90, RZ ;  /* 0x0000009000097810 */ /* 0x004fc80007ffe0ff */
[----:B------:R1:W-:Y:S01]  /*b770*/  @!P1 ST.E.64 [R4.64], R72 ;  /* 0x0000004804009985 */ /* 0x0003e2000c101b0c */
[----:B------:R-:W-:Y:S02]  /*b780*/  IADD3 R8, R0, 0x98, RZ ;  /* 0x0000009800087810 */ /* 0x000fe40007ffe0ff */
[----:B------:R-:W-:Y:S02]  /*b790*/  ISETP.GE.AND P6, PT, R9, c[0x0][0x3c8], PT ;  /* 0x0000f20009007a0c */ /* 0x000fe40003fc6270 */
[----:B------:R-:W-:Y:S02]  /*b7a0*/  ISETP.GE.AND P5, PT, R8, c[0x0][0x3c8], PT ;  /* 0x0000f20008007a0c */ /* 0x000fe40003fa6270 */
[C---:B---3--:R-:W-:Y:S02]  /*b7b0*/  IADD3 R7, R0.reuse, 0xa0, RZ ;  /* 0x000000a000077810 */ /* 0x048fe40007ffe0ff */
[----:B------:R-:W-:Y:S02]  /*b7c0*/  IADD3 R6, R0, 0xa8, RZ ;  /* 0x000000a800067810 */ /* 0x000fe40007ffe0ff */
[----:B------:R-:W-:-:S02]  /*b7d0*/  ISETP.GE.AND P4, PT, R7, c[0x0][0x3c8], PT ;  /* 0x0000f20007007a0c */ /* 0x000fc40003f86270 */
[----:B------:R-:W-:-:S03]  /*b7e0*/  ISETP.GE.AND P3, PT, R6, c[0x0][0x3c8], PT ;  /* 0x0000f20006007a0c */ /* 0x000fc60003f66270 */
[----:B------:R-:W-:Y:S02]  /*b7f0*/  @!P6 LEA.HI R9, R9, R9, RZ, 0x1 ;  /* 0x000000090909e211 */ /* 0x000fe400078f08ff */
[----:B------:R-:W-:-:S04]  /*b800*/  @!P5 LEA.HI R10, R8, R8, RZ, 0x1 ;  /* 0x00000008080ad211 */ /* 0x000fc800078f08ff */
[----:B------:R-:W-:Y:S02]  /*b810*/  @!P5 LOP3.LUT R10, R10, 0xfffffffe, RZ, 0xc0, !PT ;  /* 0xfffffffe0a0ad812 */ /* 0x000fe400078ec0ff */
[----:B------:R-:W-:Y:S02]  /*b820*/  @!P4 LEA.HI R8, R7, R7, RZ, 0x1 ;  /* 0x000000070708c211 */ /* 0x000fe400078f08ff */
[----:B------:R-:W-:Y:S01]  /*b830*/  @!P3 LEA.HI R7, R6, R6, RZ, 0x1 ;  /* 0x000000060607b211 */ /* 0x000fe200078f08ff */
[----:B------:R-:W-:Y:S01]  /*b840*/  @!P5 IMAD.WIDE R10, R10, 0x4, R2 ;  /* 0x000000040a0ad825 */ /* 0x000fe200078e0202 */
[----:B------:R-:W-:Y:S02]  /*b850*/  @!P4 LOP3.LUT R8, R8, 0xfffffffe, RZ, 0xc0, !PT ;  /* 0xfffffffe0808c812 */ /* 0x000fe400078ec0ff */
[C---:B-1----:R-:W-:Y:S02]  /*b860*/  IADD3 R5, R0.reuse, 0xb0, RZ ;  /* 0x000000b000057810 */ /* 0x042fe40007ffe0ff */
[----:B------:R-:W-:-:S02]  /*b870*/  IADD3 R4, R0, 0xb8, RZ ;  /* 0x000000b800047810 */ /* 0x000fc40007ffe0ff */
[----:B------:R-:W-:Y:S02]  /*b880*/  ISETP.GE.AND P2, PT, R5, c[0x0][0x3c8], PT ;  /* 0x0000f20005007a0c */ /* 0x000fe40003f46270 */
[----:B------:R-:W-:Y:S02]  /*b890*/  ISETP.GE.AND P1, PT, R4, c[0x0][0x3c8], PT ;  /* 0x0000f20004007a0c */ /* 0x000fe40003f26270 */
[----:B------:R-:W-:-:S09]  /*b8a0*/  @!P3 LOP3.LUT R7, R7, 0xfffffffe, RZ, 0xc0, !PT ;  /* 0xfffffffe0707b812 */ /* 0x000fd200078ec0ff */
[----:B------:R-:W-:Y:S02]  /*b8b0*/  @!P2 LEA.HI R6, R5, R5, RZ, 0x1 ;  /* 0x000000050506a211 */ /* 0x000fe400078f08ff */
[----:B------:R-:W-:Y:S01]  /*b8c0*/  @!P6 LOP3.LUT R5, R9, 0xfffffffe, RZ, 0xc0, !PT ;  /* 0xfffffffe0905e812 */ /* 0x000fe200078ec0ff */
[--C-:B------:R-:W-:Y:S01]  /*b8d0*/  @!P4 IMAD.WIDE R8, R8, 0x4, R2.reuse ;  /* 0x000000040808c825 */ /* 0x100fe200078e0202 */
        /* <DEDUP_REMOVED lines=10> */
[----:B------:R1:W-:Y:S04]  /*b980*/  @!P3 ST.E.64 [R6.64], R88 ;  /* 0x000000580600b985 */ /* 0x0003e8000c101b0c */
[----:B------:R1:W-:Y:S04]  /*b990*/  @!P2 ST.E.64 [R4.64], R92 ;  /* 0x0000005c0400a985 */ /* 0x0003e8000c101b0c */
[----:B------:R1:W-:Y:S02]  /*b9a0*/  @!P1 ST.E.64 [R2.64], R96 ;  /* 0x0000006002009985 */ /* 0x0003e4000c101b0c */
.L_x_1220:
[----:B------:R-:W-:Y:S05]  /*b9b0*/  BSYNC B0 ;  /* 0x0000000000007941 */ /* 0x000fea0003800000 */
.L_x_1219:
[----:B-1-3--:R1:W3:Y:S04]  /*b9c0*/  SHFL.IDX PT, R3, R19, 0x1, 0x1c1f ;  /* 0x003c1f0013037f89 */ /* 0x00a2e800000e0000 */
[----:B--2---:R1:W2:Y:S01]  /*b9d0*/  SHFL.IDX PT, R2, R20, 0x1, 0x1c1f ;  /* 0x003c1f0014027f89 */ /* 0x0042a200000e0000 */
[----:B------:R-:W-:Y:S05]  /*b9e0*/  @P0 EXIT ;  /* 0x000000000000094d */ /* 0x000fea0003800000 */
[C---:B------:R-:W-:Y:S02]  /*b9f0*/  IADD3 R4, R0.reuse, 0x8, RZ ;  /* 0x0000000800047810 */ /* 0x040fe40007ffe0ff */
[----:B------:R-:W-:-:S02]  /*ba00*/  ISETP.GE.AND P1, PT, R0, c[0x0][0x3c8], PT ;  /* 0x0000f20000007a0c */ /* 0x000fc40003f26270 */
[----:B------:R-:W-:Y:S02]  /*ba10*/  ISETP.GE.AND P0, PT, R4, c[0x0][0x3c8], PT ;  /* 0x0000f20004007a0c */ /* 0x000fe40003f06270 */
[C---:B------:R-:W-:Y:S02]  /*ba20*/  IADD3 R8, R0.reuse, 0x10, RZ ;  /* 0x0000001000087810 */ /* 0x040fe40007ffe0ff */
[----:B------:R-:W-:Y:S02]  /*ba30*/  IADD3 R9, R0, 0x18, RZ ;  /* 0x0000001800097810 */ /* 0x000fe40007ffe0ff */
[----:B------:R-:W-:Y:S02]  /*ba40*/  ISETP.GE.AND P6, PT, R8, c[0x0][0x3c8], PT ;  /* 0x0000f20008007a0c */ /* 0x000fe40003fc6270 */
[----:B------:R-:W-:Y:S02]  /*ba50*/  ISETP.GE.AND P5, PT, R9, c[0x0][0x3c8], PT ;  /* 0x0000f20009007a0c */ /* 0x000fe40003fa6270 */
[C---:B------:R-:W-:Y:S01]  /*ba60*/  IADD3 R10, R0.reuse, 0x20, RZ ;  /* 0x00000020000a7810 */ /* 0x040fe20007ffe0ff */
[C---:B--23--:R-:W-:Y:S01]  /*ba70*/  @!P1 IMAD.WIDE R6, R0.reuse, 0x4, R2 ;  /* 0x0000000400069825 */ /* 0x04cfe200078e0202 */
[----:B------:R-:W-:-:S02]  /*ba80*/  IADD3 R11, R0, 0x28, RZ ;  /* 0x00000028000b7810 */ /* 0x000fc40007ffe0ff */
[----:B------:R-:W-:Y:S02]  /*ba90*/  @!P0 LEA.HI R4, R4, R4, RZ, 0x1 ;  /* 0x0000000404048211 */ /* 0x000fe400078f08ff */
[----:B------:R-:W-:Y:S01]  /*baa0*/  @!P1 ST.E.64 [R6.64], R106 ;  /* 0x0000006a06009985 */ /* 0x000fe2000c101b0c */
[----:B------:R-:W-:Y:S02]  /*bab0*/  IADD3 R12, R0, 0x30, RZ ;  /* 0x00000030000c7810 */ /* 0x000fe40007ffe0ff */
[----:B------:R-:W-:Y:S02]  /*bac0*/  @!P0 LOP3.LUT R4, R4, 0xfffffffe, RZ, 0xc0, !PT ;  /* 0xfffffffe04048812 */ /* 0x000fe400078ec0ff */
[C---:B------:R-:W-:Y:S02]  /*bad0*/  IADD3 R13, R0.reuse, 0x38, RZ ;  /* 0x00000038000d7810 */ /* 0x040fe40007ffe0ff */
[----:B------:R-:W-:Y:S01]  /*bae0*/  IADD3 R14, R0, 0x40, RZ ;  /* 0x00000040000e7810 */ /* 0x000fe20007ffe0ff */
[----:B------:R-:W-:Y:S01]  /*baf0*/  @!P0 IMAD.WIDE R4, R4, 0x4, R2 ;  /* 0x0000000404048825 */ /* 0x000fe200078e0202 */
[----:B------:R-:W-:-:S02]  /*bb00*/  ISETP.GE.AND P4, PT, R10, c[0x0][0x3c8], PT ;  /* 0x0000f2000a007a0c */ /* 0x000fc40003f86270 */
[----:B------:R-:W-:Y:S02]  /*bb10*/  ISETP.GE.AND P3, PT, R11, c[0x0][0x3c8], PT ;  /* 0x0000f2000b007a0c */ /* 0x000fe40003f66270 */
[----:B------:R2:W-:Y:S01]  /*bb20*/  @!P0 ST.E.64 [R4.64], R110 ;  /* 0x0000006e04008985 */ /* 0x0005e2000c101b0c */
[----:B------:R-:W-:Y:S02]  /*bb30*/  ISETP.GE.AND P2, PT, R12, c[0x0][0x3c8], PT ;  /* 0x0000f2000c007a0c */ /* 0x000fe40003f46270 */
[----:B------:R-:W-:Y:S02]  /*bb40*/  ISETP.GE.AND P1, PT, R13, c[0x0][0x3c8], PT ;  /* 0x0000f2000d007a0c */ /* 0x000fe40003f26270 */
[----:B------:R-:W-:Y:S02]  /*bb50*/  ISETP.GE.AND P0, PT, R14, c[0x0][0x3c8], PT ;  /* 0x0000f2000e007a0c */ /* 0x000fe40003f06270 */
[C---:B------:R-:W-:Y:S02]  /*bb60*/  IADD3 R15, R0.reuse, 0x48, RZ ;  /* 0x00000048000f7810 */ /* 0x040fe40007ffe0ff */
[----:B------:R-:W-:-:S02]  /*bb70*/  IADD3 R16, R0, 0x50, RZ ;  /* 0x0000005000107810 */ /* 0x000fc40007ffe0ff */
[----:B--2---:R-:W-:Y:S02]  /*bb80*/  @!P6 LEA.HI R4, R8, R8, RZ, 0x1 ;  /* 0x000000080804e211 */ /* 0x004fe400078f08ff */
[----:B------:R-:W-:Y:S02]  /*bb90*/  @!P5 LEA.HI R5, R9, R9, RZ, 0x1 ;  /* 0x000000090905d211 */ /* 0x000fe400078f08ff */
[----:B------:R-:W-:Y:S02]  /*bba0*/  @!P6 LOP3.LUT R4, R4, 0xfffffffe, RZ, 0xc0, !PT ;  /* 0xfffffffe0404e812 */ /* 0x000fe400078ec0ff */
[----:B------:R-:W-:Y:S02]  /*bbb0*/  @!P5 LOP3.LUT R5, R5, 0xfffffffe, RZ, 0xc0, !PT ;  /* 0xfffffffe0505d812 */ /* 0x000fe400078ec0ff */
[----:B------:R-:W-:Y:S01]  /*bbc0*/  @!P3 LEA.HI R8, R11, R11, RZ, 0x1 ;  /* 0x0000000b0b08b211 */ /* 0x000fe200078f08ff */
[----:B------:R-:W-:-:S03]  /*bbd0*/  @!P6 IMAD.WIDE R6, R4, 0x4, R2 ;  /* 0x000000040406e825 */ /* 0x000fc600078e0202 */
[----:B------:R-:W-:Y:S01]  /*bbe0*/  @!P3 LOP3.LUT R8, R8, 0xfffffffe, RZ, 0xc0, !PT ;  /* 0xfffffffe0808b812 */ /* 0x000fe200078ec0ff */
[----:B------:R-:W-:Y:S01]  /*bbf0*/  @!P5 IMAD.WIDE R4, R5, 0x4, R2 ;  /* 0x000000040504d825 */ /* 0x000fe200078e0202 */
[----:B------:R2:W-:Y:S01]  /*bc00*/  @!P6 ST.E.64 [R6.64], R114 ;  /* 0x000000720600e985 */ /* 0x0005e2000c101b0c */
[----:B------:R-:W-:-:S03]  /*bc10*/  ISETP.GE.AND P6, PT, R15, c[0x0][0x3c8], PT ;  /* 0x0000f2000f007a0c */ /* 0x000fc60003fc6270 */
[----:B------:R3:W-:Y:S01]  /*bc20*/  @!P5 ST.E.64 [R4.64], R118 ;  /* 0x000000760400d985 */ /* 0x0007e2000c101b0c */
[----:B------:R-:W-:Y:S02]  /*bc30*/  ISETP.GE.AND P5, PT, R16, c[0x0][0x3c8], PT ;  /* 0x0000f20010007a0c */ /* 0x000fe40003fa6270 */
[----:B--2---:R-:W-:Y:S02]  /*bc40*/  @!P2 LEA.HI R7, R12, R12, RZ, 0x1 ;  /* 0x0000000c0c07a211 */ /* 0x004fe400078f08ff */
[----:B------:R-:W-:Y:S02]  /*bc50*/  @!P1 LEA.HI R6, R13, R13, RZ, 0x1 ;  /* 0x0000000d0d069211 */ /* 0x000fe400078f08ff */
[----:B---3--:R-:W-:Y:S01]  /*bc60*/  @!P4 LEA.HI R4, R10, R10, RZ, 0x1 ;  /* 0x0000000a0a04c211 */ /* 0x008fe200078f08ff */
[----:B------:R-:W-:Y:S01]  /*bc70*/  @!P3 IMAD.WIDE R10, R8, 0x4, R2 ;  /* 0x00000004080ab825 */ /* 0x000fe200078e0202 */
[----:B------:R-:W-:Y:S02]  /*bc80*/  @!P0 LEA.HI R5, R14, R14, RZ, 0x1 ;  /* 0x0000000e0e058211 */ /* 0x000fe400078f08ff */
[----:B------:R-:W-:-:S02]  /*bc90*/  @!P4 LOP3.LUT R4, R4, 0xfffffffe, RZ, 0xc0, !PT ;  /* 0xfffffffe0404c812 */ /* 0x000fc400078ec0ff */
[----:B------:R-:W-:Y:S02]  /*bca0*/  @!P2 LOP3.LUT R7, R7, 0xfffffffe, RZ, 0xc0, !PT ;  /* 0xfffffffe0707a812 */ /* 0x000fe400078ec0ff */
[----:B------:R-:W-:Y:S01]  /*bcb0*/  @!P1 LOP3.LUT R6, R6, 0xfffffffe, RZ, 0xc0, !PT ;  /* 0xfffffffe06069812 */ /* 0x000fe200078ec0ff */
[--C-:B------:R-:W-:Y:S01]  /*bcc0*/  @!P4 IMAD.WIDE R12, R4, 0x4, R2.reuse ;  /* 0x00000004040cc825 */ /* 0x100fe200078e0202 */
[----:B------:R-:W-:Y:S02]  /*bcd0*/  @!P0 LOP3.LUT R5, R5, 0xfffffffe, RZ, 0xc0, !PT ;  /* 0xfffffffe05058812 */ /* 0x000fe400078ec0ff */
[----:B------:R-:W-:Y:S01]  /*bce0*/  IADD3 R14, R0, 0x80, RZ ;  /* 0x00000080000e7810 */ /* 0x000fe20007ffe0ff */
[--C-:B------:R-:W-:Y:S01]  /*bcf0*/  @!P2 IMAD.WIDE R8, R7, 0x4, R2.reuse ;  /* 0x000000040708a825 */ /* 0x100fe200078e0202 */
[----:B------:R2:W-:Y:S03]  /*bd00*/  @!P4 ST.E.64 [R12.64], R122 ;  /* 0x0000007a0c00c985 */ /* 0x0005e6000c101b0c */
[--C-:B------:R-:W-:Y:S01]  /*bd10*/  @!P1 IMAD.WIDE R6, R6, 0x4, R2.reuse ;  /* 0x0000000406069825 */ /* 0x100fe200078e0202 */
[----:B------:R3:W-:Y:S03]  /*bd20*/  @!P3 ST.E.64 [R10.64], R126 ;  /* 0x0000007e0a00b985 */ /* 0x0007e6000c101b0c */
[----:B------:R-:W-:Y:S01]  /*bd30*/  @!P0 IMAD.WIDE R4, R5, 0x4, R2 ;  /* 0x0000000405048825 */ /* 0x000fe200078e0202 */
[----:B------:R4:W-:Y:S04]  /*bd40*/  @!P2 ST.E.64 [R8.64], R130 ;  /* 0x000000820800a985 */ /* 0x0009e8000c101b0c */
[----:B------:R-:W-:Y:S04]  /*bd50*/  @!P1 ST.E.64 [R6.64], R134 ;  /* 0x0000008606009985 */ /* 0x000fe8000c101b0c */
[----:B------:R5:W-:Y:S01]  /*bd60*/  @!P0 ST.E.64 [R4.64], R138 ;  /* 0x0000008a04008985 */ /* 0x000be2000c101b0c */
[----:B--2---:R-:W-:-:S02]  /*bd70*/  IADD3 R12, R0, 0x78, RZ ;  /* 0x00000078000c7810 */ /* 0x004fc40007ffe0ff */
[C---:B---3--:R-:W-:Y:S02]  /*bd80*/  IADD3 R10, R0.reuse, 0x68, RZ ;  /* 0x00000068000a7810 */ /* 0x048fe40007ffe0ff */
[C---:B------:R-:W-:Y:S02]  /*bd90*/  IADD3 R11, R0.reuse, 0x70, RZ ;  /* 0x00000070000b7810 */ /* 0x040fe40007ffe0ff */
[C---:B----4-:R-:W-:Y:S02]  /*bda0*/  IADD3 R8, R0.reuse, 0x58, RZ ;  /* 0x0000005800087810 */ /* 0x050fe40007ffe0ff */
[----:B------:R-:W-:Y:S02]  /*bdb0*/  IADD3 R9, R0, 0x60, RZ ;  /* 0x0000006000097810 */ /* 0x000fe40007ffe0ff */
[----:B------:R-:W-:Y:S02]  /*bdc0*/  ISETP.GE.AND P4, PT, R8, c[0x0][0x3c8], PT ;  /* 0x0000f20008007a0c */ /* 0x000fe40003f86270 */
[----:B------:R-:W-:-:S02]  /*bdd0*/  ISETP.GE.AND P3, PT, R9, c[0x0][0x3c8], PT ;  /* 0x0000f20009007a0c */ /* 0x000fc40003f66270 */
[----:B-----5:R-:W-:Y:S02]  /*bde0*/  @!P6 LEA.HI R4, R15, R15, RZ, 0x1 ;  /* 0x0000000f0f04e211 */ /* 0x020fe400078f08ff */
[----:B------:R-:W-:Y:S02]  /*bdf0*/  @!P5 LEA.HI R5, R16, R16, RZ, 0x1 ;  /* 0x000000101005d211 */ /* 0x000fe400078f08ff */
[----:B------:R-:W-:Y:S02]  /*be00*/  @!P6 LOP3.LUT R4, R4, 0xfffffffe, RZ, 0xc0, !PT ;  /* 0xfffffffe0404e812 */ /* 0x000fe400078ec0ff */
[----:B------:R-:W-:Y:S02]  /*be10*/  @!P5 LOP3.LUT R5, R5, 0xfffffffe, RZ, 0xc0, !PT ;  /* 0xfffffffe0505d812 */ /* 0x000fe400078ec0ff */
[----:B------:R-:W-:Y:S01]  /*be20*/  ISETP.GE.AND P2, PT, R10, c[0x0][0x3c8], PT ;  /* 0x0000f2000a007a0c */ /* 0x000fe20003f46270 */
[----:B------:R-:W-:Y:S01]  /*be30*/  @!P6 IMAD.WIDE R6, R4, 0x4, R2 ;  /* 0x000000040406e825 */ /* 0x000fe200078e0202 */
[----:B------:R-:W-:-:S02]  /*be40*/  ISETP.GE.AND P1, PT, R11, c[0x0][0x3c8], PT ;  /* 0x0000f2000b007a0c */ /* 0x000fc40003f26270 */
[----:B------:R-:W-:Y:S01]  /*be50*/  ISETP.GE.AND P0, PT, R12, c[0x0][0x3c8], PT ;  /* 0x0000f2000c007a0c */ /* 0x000fe20003f06270 */
[----:B------:R-:W-:Y:S01]  /*be60*/  @!P5 IMAD.WIDE R4, R5, 0x4, R2 ;  /* 0x000000040504d825 */ /* 0x000fe200078e0202 */
[----:B------:R2:W-:Y:S01]  /*be70*/  @!P6 ST.E.64 [R6.64], R142 ;  /* 0x0000008e0600e985 */ /* 0x0005e2000c101b0c */
[----:B------:R-:W-:Y:S02]  /*be80*/  IADD3 R15, R0, 0x88, RZ ;  /* 0x00000088000f7810 */ /* 0x000fe40007ffe0ff */
[----:B------:R-:W-:Y:S01]  /*be90*/  ISETP.GE.AND P6, PT, R14, c[0x0][0x3c8], PT ;  /* 0x0000f2000e007a0c */ /* 0x000fe20003fc6270 */
[----:B------:R3:W-:Y:S01]  /*bea0*/  @!P5 ST.E.64 [R4.64], R146 ;  /* 0x000000920400d985 */ /* 0x0007e2000c101b0c */
[----:B------:R-:W-:Y:S02]  /*beb0*/  ISETP.GE.AND P5, PT, R15, c[0x0][0x3c8], PT ;  /* 0x0000f2000f007a0c */ /* 0x000fe40003fa6270 */
[----:B--2---:R-:W-:Y:S02]  /*bec0*/  @!P2 LEA.HI R7, R10, R10, RZ, 0x1 ;  /* 0x0000000a0a07a211 */ /* 0x004fe400078f08ff */
[----:B------:R-:W-:-:S02]  /*bed0*/  @!P1 LEA.HI R6, R11, R11, RZ, 0x1 ;  /* 0x0000000b0b069211 */ /* 0x000fc400078f08ff */
[----:B---3--:R-:W-:Y:S02]  /*bee0*/  @!P4 LEA.HI R4, R8, R8, RZ, 0x1 ;  /* 0x000000080804c211 */ /* 0x008fe400078f08ff */
[----:B------:R-:W-:Y:S02]  /*bef0*/  @!P3 LEA.HI R8, R9, R9, RZ, 0x1 ;  /* 0x000000090908b211 */ /* 0x000fe400078f08ff */
[----:B------:R-:W-:Y:S02]  /*bf00*/  @!P0 LEA.HI R5, R12, R12, RZ, 0x1 ;  /* 0x0000000c0c058211 */ /* 0x000fe400078f08ff */
[----:B------:R-:W-:Y:S02]  /*bf10*/  @!P4 LOP3.LUT R4, R4, 0xfffffffe, RZ, 0xc0, !PT ;  /* 0xfffffffe0404c812 */ /* 0x000fe400078ec0ff */
[----:B------:R-:W-:Y:S02]  /*bf20*/  @!P3 LOP3.LUT R8, R8, 0xfffffffe, RZ, 0xc0, !PT ;  /* 0xfffffffe0808b812 */ /* 0x000fe400078ec0ff */
[----:B------:R-:W-:Y:S01]  /*bf30*/  @!P2 LOP3.LUT R7, R7, 0xfffffffe, RZ, 0xc0, !PT ;  /* 0xfffffffe0707a812 */ /* 0x000fe200078ec0ff */
[----:B------:R-:W-:Y:S01]  /*bf40*/  @!P4 IMAD.WIDE R12, R4, 0x4, R2 ;  /* 0x00000004040cc825 */ /* 0x000fe200078e0202 */
[----:B------:R-:W-:-:S02]  /*bf50*/  @!P1 LOP3.LUT R6, R6, 0xfffffffe, RZ, 0xc0, !PT ;  /* 0xfffffffe06069812 */ /* 0x000fc400078ec0ff */
[----:B------:R-:W-:Y:S01]  /*bf60*/  @!P0 LOP3.LUT R5, R5, 0xfffffffe, RZ, 0xc0, !PT ;  /* 0xfffffffe05058812 */ /* 0x000fe200078ec0ff */
[--C-:B------:R-:W-:Y:S01]  /*bf70*/  @!P3 IMAD.WIDE R10, R8, 0x4, R2.reuse ;  /* 0x00000004080ab825 */ /* 0x100fe200078e0202 */
[----:B------:R2:W-:Y:S03]  /*bf80*/  @!P4 ST.E.64 [R12.64], R150 ;  /* 0x000000960c00c985 */ /* 0x0005e6000c101b0c */
[--C-:B------:R-:W-:Y:S01]  /*bf90*/  @!P2 IMAD.WIDE R8, R7, 0x4, R2.reuse ;  /* 0x000000040708a825 */ /* 0x100fe200078e0202 */
[----:B------:R3:W-:Y:S03]  /*bfa0*/  @!P3 ST.E.64 [R10.64], R54 ;  /* 0x000000360a00b985 */ /* 0x0007e6000c101b0c */
[--C-:B------:R-:W-:Y:S01]  /*bfb0*/  @!P1 IMAD.WIDE R6, R6, 0x4, R2.reuse ;  /* 0x0000000406069825 */ /* 0x100fe200078e0202 */
[----:B------:R4:W-:Y:S03]  /*bfc0*/  @!P2 ST.E.64 [R8.64], R58 ;  /* 0x0000003a0800a985 */ /* 0x0009e6000c101b0c */
[----:B------:R-:W-:Y:S01]  /*bfd0*/  @!P0 IMAD.WIDE R4, R5, 0x4, R2 ;  /* 0x0000000405048825 */ /* 0x000fe200078e0202 */
        /* <DEDUP_REMOVED lines=12> */
[----:B------:R-:W-:Y:S02]  /*c0a0*/  ISETP.GE.AND P2, PT, R10, c[0x0][0x3c8], PT ;  /* 0x0000f2000a007a0c */ /* 0x000fe40003f46270 */
[----:B------:R-:W-:Y:S01]  /*c0b0*/  @!P5 LOP3.LUT R5, R5, 0xfffffffe, RZ, 0xc0, !PT ;  /* 0xfffffffe0505d812 */ /* 0x000fe200078ec0ff */
[----:B------:R-:W-:Y:S01]  /*c0c0*/  @!P6 IMAD.WIDE R6, R4, 0x4, R2 ;  /* 0x000000040406e825 */ /* 0x000fe200078e0202 */
[----:B------:R-:W-:-:S02]  /*c0d0*/  ISETP.GE.AND P1, PT, R11, c[0x0][0x3c8], PT ;  /* 0x0000f2000b007a0c */ /* 0x000fc40003f26270 */
[----:B------:R-:W-:Y:S01]  /*c0e0*/  ISETP.GE.AND P0, PT, R12, c[0x0][0x3c8], PT ;  /* 0x0000f2000c007a0c */ /* 0x000fe20003f06270 */
[----:B------:R-:W-:Y:S01]  /*c0f0*/  @!P5 IMAD.WIDE R4, R5, 0x4, R2 ;  /* 0x000000040504d825 */ /* 0x000fe200078e0202 */
[----:B------:R2:W-:Y:S01]  /*c100*/  @!P6 ST.E.64 [R6.64], R70 ;  /* 0x000000460600e985 */ /* 0x0005e2000c101b0c */
[----:B------:R-:W-:-:S03]  /*c110*/  IADD3 R0, R0, 0xb8, RZ ;  /* 0x000000b800007810 */ /* 0x000fc60007ffe0ff */
[----:B------:R3:W-:Y:S01]  /*c120*/  @!P5 ST.E.64 [R4.64], R74 ;  /* 0x0000004a0400d985 */ /* 0x0007e2000c101b0c */
[----:B--2---:R-:W-:-:S04]  /*c130*/  @!P2 LEA.HI R7, R10, R10, RZ, 0x1 ;  /* 0x0000000a0a07a211 */ /* 0x004fc800078f08ff */
[----:B------:R-:W-:Y:S02]  /*c140*/  @!P1 LEA.HI R6, R11, R11, RZ, 0x1 ;  /* 0x0000000b0b069211 */ /* 0x000fe400078f08ff */
[----:B---3--:R-:W-:Y:S02]  /*c150*/  @!P4 LEA.HI R4, R8, R8, RZ, 0x1 ;  /* 0x000000080804c211 */ /* 0x008fe400078f08ff */
[----:B------:R-:W-:Y:S02]  /*c160*/  @!P3 LEA.HI R8, R9, R9, RZ, 0x1 ;  /* 0x000000090908b211 */ /* 0x000fe400078f08ff */
[----:B------:R-:W-:Y:S02]  /*c170*/  @!P0 LEA.HI R5, R12, R12, RZ, 0x1 ;  /* 0x0000000c0c058211 */ /* 0x000fe400078f08ff */
[----:B------:R-:W-:Y:S02]  /*c180*/  @!P4 LOP3.LUT R4, R4, 0xfffffffe, RZ, 0xc0, !PT ;  /* 0xfffffffe0404c812 */ /* 0x000fe400078ec0ff */
[----:B------:R-:W-:-:S02]  /*c190*/  @!P3 LOP3.LUT R8, R8, 0xfffffffe, RZ, 0xc0, !PT ;  /* 0xfffffffe0808b812 */ /* 0x000fc400078ec0ff */
[----:B------:R-:W-:Y:S01]  /*c1a0*/  @!P2 LOP3.LUT R7, R7, 0xfffffffe, RZ, 0xc0, !PT ;  /* 0xfffffffe0707a812 */ /* 0x000fe200078ec0ff */
[--C-:B------:R-:W-:Y:S01]  /*c1b0*/  @!P4 IMAD.WIDE R12, R4, 0x4, R2.reuse ;  /* 0x00000004040cc825 */ /* 0x100fe200078e0202 */
[----:B------:R-:W-:Y:S02]  /*c1c0*/  @!P1 LOP3.LUT R6, R6, 0xfffffffe, RZ, 0xc0, !PT ;  /* 0xfffffffe06069812 */ /* 0x000fe400078ec0ff */
        /* <DEDUP_REMOVED lines=17> */
.L_x_1218:
        /* <DEDUP_REMOVED lines=50> */
.L_x_1221:
        /* <DEDUP_REMOVED lines=16> */
.L_x_2502:


//--------------------- .text._ZN7cutlass13device_kernelIN5flash19enable_sm80_to_sm89INS1_16FlashAttnFwdSm80INS1_25CollectiveMainloopFwdSm80ILi8ELi2ELb0EN4cute5tupleIJNS5_1CILi128EEENS7_ILi64EEENS7_ILi192EEEEEELi192ENS_10bfloat16_tEfNS_4arch4Sm80ELb0ELb0ELb1ELb1ELb0ELb0ELb1ELb1EEENS1_21CollectiveEpilogueFwdINS6_IJS8_SA_S9_EEENS6_IJNS7_ILi1EEESI_SI_EEESC_SE_Li256ELb1ELb1ELb1ELb0EEENS1_36VarlenDynamicPersistentTileSchedulerILi128ELi64ELi256ELi256ELb1ELb1ELb0ELb0ELb1ELb1EEEEEEEEEvNT_6ParamsE --------------------------
	.section	.text._ZN7cutlass13device_kernelIN5flash19enable_sm80_to_sm89INS1_16FlashAttnFwdSm80INS1_25CollectiveMainloopFwdSm80ILi8ELi2ELb0EN4cute5tupleIJNS5_1CILi128EEENS7_ILi64EEENS7_ILi192EEEEEELi192ENS_10bfloat16_tEfNS_4arch4Sm80ELb0ELb0ELb1ELb1ELb0ELb0ELb1ELb1EEENS1_21CollectiveEpilogueFwdINS6_IJS8_SA_S9_EEENS6_IJNS7_ILi1EEESI_SI_EEESC_SE_Li256ELb1ELb1ELb1ELb0EEENS1_36VarlenDynamicPersistentTileSchedulerILi128ELi64ELi256ELi256ELb1ELb1ELb0ELb0ELb1ELb1EEEEEEEEEvNT_6ParamsE,"ax",@progbits
	.sectioninfo	@"SHI_REGISTERS=255"
	.align	128
.text._ZN7cutlass13device_kernelIN5flash19enable_sm80_to_sm89INS1_16FlashAttnFwdSm80INS1_25CollectiveMainloopFwdSm80ILi8ELi2ELb0EN4cute5tupleIJNS5_1CILi128EEENS7_ILi64EEENS7_ILi192EEEEEELi192ENS_10bfloat16_tEfNS_4arch4Sm80ELb0ELb0ELb1ELb1ELb0ELb0ELb1ELb1EEENS1_21CollectiveEpilogueFwdINS6_IJS8_SA_S9_EEENS6_IJNS7_ILi1EEESI_SI_EEESC_SE_Li256ELb1ELb1ELb1ELb0EEENS1_36VarlenDynamicPersistentTileSchedulerILi128ELi64ELi256ELi256ELb1ELb1ELb0ELb0ELb1ELb1EEEEEEEEEvNT_6ParamsE:
        .type           _ZN7cutlass13device_kernelIN5flash19enable_sm80_to_sm89INS1_16FlashAttnFwdSm80INS1_25CollectiveMainloopFwdSm80ILi8ELi2ELb0EN4cute5tupleIJNS5_1CILi128EEENS7_ILi64EEENS7_ILi192EEEEEELi192ENS_10bfloat16_tEfNS_4arch4Sm80ELb0ELb0ELb1ELb1ELb0ELb0ELb1ELb1EEENS1_21CollectiveEpilogueFwdINS6_IJS8_SA_S9_EEENS6_IJNS7_ILi1EEESI_SI_EEESC_SE_Li256ELb1ELb1ELb1ELb0EEENS1_36VarlenDynamicPersistentTileSchedulerILi128ELi64ELi256ELi256ELb1ELb1ELb0ELb0ELb1ELb1EEEEEEEEEvNT_6ParamsE,@function
        .size           _ZN7cutlass13device_kernelIN5flash19enable_sm80_to_sm89INS1_16FlashAttnFwdSm80INS1_25CollectiveMainloopFwdSm80ILi8ELi2ELb0EN4cute5tupleIJNS5_1CILi128EEENS7_ILi64EEENS7_ILi192EEEEEELi192ENS_10bfloat16_tEfNS_4arch4Sm80ELb0ELb0ELb1ELb1ELb0ELb0ELb1ELb1EEENS1_21CollectiveEpilogueFwdINS6_IJS8_SA_S9_EEENS6_IJNS7_ILi1EEESI_SI_EEESC_SE_Li256ELb1ELb1ELb1ELb0EEENS1_36VarlenDynamicPersistentTileSchedulerILi128ELi64ELi256ELi256ELb1ELb1ELb0ELb0ELb1ELb1EEEEEEEEEvNT_6ParamsE,(.L_x_2503 - _ZN7cutlass13device_kernelIN5flash19enable_sm80_to_sm89INS1_16FlashAttnFwdSm80INS1_25CollectiveMainloopFwdSm80ILi8ELi2ELb0EN4cute5tupleIJNS5_1CILi128EEENS7_ILi64EEENS7_ILi192EEEEEELi192ENS_10bfloat16_tEfNS_4arch4Sm80ELb0ELb0ELb1ELb1ELb0ELb0ELb1ELb1EEENS1_21CollectiveEpilogueFwdINS6_IJS8_SA_S9_EEENS6_IJNS7_ILi1EEESI_SI_EEESC_SE_Li256ELb1ELb1ELb1ELb0EEENS1_36VarlenDynamicPersistentTileSchedulerILi128ELi64ELi256ELi256ELb1ELb1ELb0ELb0ELb1ELb1EEEEEEEEEvNT_6ParamsE)
        .other          _ZN7cutlass13device_kernelIN5flash19enable_sm80_to_sm89INS1_16FlashAttnFwdSm80INS1_25CollectiveMainloopFwdSm80ILi8ELi2ELb0EN4cute5tupleIJNS5_1CILi128EEENS7_ILi64EEENS7_ILi192EEEEEELi192ENS_10bfloat16_tEfNS_4arch4Sm80ELb0ELb0ELb1ELb1ELb0ELb0ELb1ELb1EEENS1_21CollectiveEpilogueFwdINS6_IJS8_SA_S9_EEENS6_IJNS7_ILi1EEESI_SI_EEESC_SE_Li256ELb1ELb1ELb1ELb0EEENS1_36VarlenDynamicPersistentTileSchedulerILi128ELi64ELi256ELi256ELb1ELb1ELb0ELb0ELb1ELb1EEEEEEEEEvNT_6ParamsE,@"STO_CUDA_ENTRY STV_DEFAULT"
_ZN7cutlass13device_kernelIN5flash19enable_sm80_to_sm89INS1_16FlashAttnFwdSm80INS1_25CollectiveMainloopFwdSm80ILi8ELi2ELb0EN4cute5tupleIJNS5_1CILi128EEENS7_ILi64EEENS7_ILi192EEEEEELi192ENS_10bfloat16_tEfNS_4arch4Sm80ELb0ELb0ELb1ELb1ELb0ELb0ELb1ELb1EEENS1_21CollectiveEpilogueFwdINS6_IJS8_SA_S9_EEENS6_IJNS7_ILi1EEESI_SI_EEESC_SE_Li256ELb1ELb1ELb1ELb0EEENS1_36VarlenDynamicPersistentTileSchedulerILi128ELi64ELi256ELi256ELb1ELb1ELb0ELb0ELb1ELb1EEEEEEEEEvNT_6ParamsE:
        /* <DEDUP_REMOVED lines=52> */
.L_x_1227:
        /* <DEDUP_REMOVED lines=17> */
.L_x_1320:
        /* <DEDUP_REMOVED lines=16> */
.L_x_1321:
[----:B---3--:R-:W-:-:S05]  /*0550*/  IMAD R0, R0, c[0x0][0x538], RZ ;  /* 0x00014e0000007a24 */ /* 0x008fca00078e02ff */
[----:B------:R-:W-:-:S04]  /*0560*/  IADD3 R6, R0, R6, RZ ;  /* 0x0000000600067210 */ /* 0x000fc80007ffe0ff */
[----:B------:R-:W-:-:S13]  /*0570*/  ISETP.GT.AND P0, PT, R6, UR4, PT ;  /* 0x0000000406007c0c */ /* 0x000fda000bf04270 */
[----:B-12---:R-:W-:Y:S05]  /*0580*/  @!P0 BRA `(.L_x_1227) ;  /* 0xfffffdb000008947 */ /* 0x006fea000383ffff */
.L_x_1223:
[----:B------:R-:W-:-:S05]  /*0590*/  IADD3 R12, -R0, R6, RZ ;  /* 0x00000006000c7210 */ /* 0x000fca0007ffe1ff */
[----:B------:R-:W-:-:S05]  /*05a0*/  IMAD R0, R4, c[0x0][0x538], R12 ;  /* 0x00014e0004007a24 */ /* 0x000fca00078e020c */
[----:B------:R-:W-:Y:S01]  /*05b0*/  ISETP.GT.AND P0, PT, R0, UR4, PT ;  /* 0x0000000400007c0c */ /* 0x000fe2000bf04270 */
[----:B------:R-:W-:-:S12]  /*05c0*/  BRA.DIV ~URZ, `(.L_x_1228) ;  /* 0x0000c4a27f007947 */ /* 0x000fd8000b800000 */
[----:B------:R-:W-:-:S04]  /*05d0*/  VOTE.ANY R6, PT, !P0 ;  /* 0x0000000000067806 */ /* 0x000fc800040e0100 */
.L_x_1322:
[----:B--2---:R1:W2:Y:S01]  /*05e0*/  POPC R231, R6 ;  /* 0x0000000600e77309 */ /* 0x0042a20000000000 */
[----:B------:R-:W-:Y:S05]  /*05f0*/  BRA.DIV ~URZ, `(.L_x_1229) ;  /* 0x0000c4c27f007947 */ /* 0x000fea000b800000 */
[----:B--2---:R2:W3:Y:S01]  /*0600*/  SHFL.IDX PT, R11, R8, R231, 0x1f ;  /* 0x00001fe7080b7589 */ /* 0x0044e200000e0000 */
[----:B------:R-:W-:-:S03]  /*0610*/  MOV R228, RZ ;  /* 0x000000ff00e47202 */ /* 0x000fc60000000f00 */
[----:B------:R2:W4:Y:S04]  /*0620*/  SHFL.IDX PT, R10, R7, R231, 0x1f ;  /* 0x00001fe7070a7589 */ /* 0x00052800000e0000 */
.L_x_1323:
[----:B------:R-:W-:Y:S01]  /*0630*/  ISETP.NE.AND P0, PT, R6, RZ, PT ;  /* 0x000000ff0600720c */ /* 0x000fe20003f05270 */
[----:B------:R-:W-:-:S12]  /*0640*/  BSSY B0, `(.L_x_1230) ;  /* 0x0000005000007945 */ /* 0x000fd80003800000 */
[----:B------:R-:W-:Y:S05]  /*0650*/  @!P0 BRA `(.L_x_1231) ;  /* 0x0000003000008947 */ /* 0x000fea0003800000 */
[----:B------:R-:W-:Y:S01]  /*0660*/  IADD3 R3, R231, -0x1, RZ ;  /* 0xffffffffe7037810 */ /* 0x000fe20007ffe0ff */
[----:B------:R-:W-:Y:S05]  /*0670*/  BRA.DIV ~URZ, `(.L_x_1232) ;  /* 0x0000c5227f007947 */ /* 0x000fea000b800000 */
[----:B------:R1:W2:Y:S02]  /*0680*/  SHFL.IDX PT, R228, R4, R3, 0x1f ;  /* 0x00001f0304e47589 */ /* 0x0002a400000e0000 */
.L_x_1231:
[----:B------:R-:W-:Y:S05]  /*0690*/  BSYNC B0 ;  /* 0x0000000000007941 */ /* 0x000fea0003800000 */
.L_x_1230:
[-C--:B-1-3--:R-:W-:Y:S01]  /*06a0*/  IABS R4, R11.reuse ;  /* 0x0000000b00047213 */ /* 0x08afe20000000000 */
[----:B--2---:R-:W-:Y:S01]  /*06b0*/  IMAD R228, R228, c[0x0][0x538], R12 ;  /* 0x00014e00e4e47a24 */ /* 0x004fe200078e020c */
[----:B----4-:R-:W-:Y:S01]  /*06c0*/  IABS R0, R10 ;  /* 0x0000000a00007213 */ /* 0x010fe20000000000 */
[----:B------:R-:W-:Y:S01]  /*06d0*/  IMAD.IADD R231, R231, 0x1, R9 ;  /* 0x00000001e7e77824 */ /* 0x000fe200078e0209 */
[----:B------:R-:W1:Y:S02]  /*06e0*/  I2F.RP R2, R4 ;  /* 0x0000000400027306 */ /* 0x000e640000209400 */
[----:B------:R-:W-:Y:S01]  /*06f0*/  IADD3 R229, -R228, UR4, RZ ;  /* 0x00000004e4e57c10 */ /* 0x000fe2000fffe1ff */
[----:B------:R-:W-:Y:S01]  /*0700*/  IMAD.MOV.U32 R6, RZ, RZ, R0 ;  /* 0x000000ffff067224 */ /* 0x000fe200078e0000 */
[----:B------:R-:W-:Y:S02]  /*0710*/  IABS R0, R11 ;  /* 0x0000000b00007213 */ /* 0x000fe40000000000 */
[----:B------:R-:W-:-:S02]  /*0720*/  IABS R7, R229 ;  /* 0x000000e500077213 */ /* 0x000fc40000000000 */
[----:B------:R-:W-:Y:S08]  /*0730*/  I2F.RP R8, R6 ;  /* 0x0000000600087306 */ /* 0x000ff00000209400 */
[----:B-1----:R-:W1:Y:S02]  /*0740*/  MUFU.RCP R2, R2 ;  /* 0x0000000200027308 */ /* 0x002e640000001000 */
[----:B-1----:R-:W-:-:S06]  /*0750*/  IADD3 R2, R2, 0xffffffe, RZ ;  /* 0x0ffffffe02027810 */ /* 0x002fcc0007ffe0ff */
[----:B------:R-:W1:Y:S02]  /*0760*/  F2I.FTZ.U32.TRUNC.NTZ R3, R2 ;  /* 0x0000000200037305 */ /* 0x000e64000021f000 */
[----:B-1----:R-:W-:-:S04]  /*0770*/  IMAD.MOV R2, RZ, RZ, -R3 ;  /* 0x000000ffff027224 */ /* 0x002fc800078e0a03 */
[----:B------:R-:W-:Y:S02]  /*0780*/  IMAD R5, R2, R4, RZ ;  /* 0x0000000402057224 */ /* 0x000fe400078e02ff */
[----:B------:R-:W-:-:S04]  /*0790*/  IMAD.MOV.U32 R2, RZ, RZ, RZ ;  /* 0x000000ffff027224 */ /* 0x000fc800078e00ff */
[----:B------:R-:W-:-:S04]  /*07a0*/  IMAD.HI.U32 R5, R3, R5, R2 ;  /* 0x0000000503057227 */ /* 0x000fc800078e0002 */
[----:B------:R-:W-:Y:S01]  /*07b0*/  IMAD.MOV R2, RZ, RZ, -R0 ;  /* 0x000000ffff027224 */ /* 0x000fe200078e0a00 */
[----:B------:R-:W-:-:S03]  /*07c0*/  MOV R0, R7 ;  /* 0x0000000700007202 */ /* 0x000fc60000000f00 */
[----:B------:R-:W-:Y:S02]  /*07d0*/  IMAD.MOV.U32 R3, RZ, RZ, R2 ;  /* 0x000000ffff037224 */ /* 0x000fe400078e0002 */
        /* <DEDUP_REMOVED lines=45> */
.L_x_1224:
[----:B--2---:R-:W-:Y:S01]  /*0ab0*/  IMAD.MOV.U32 R229, RZ, RZ, RZ ;  /* 0x000000ffffe57224 */ /* 0x004fe200078e00ff */
[----:B------:R-:W-:Y:S01]  /*0ac0*/  MOV R230, RZ ;  /* 0x000000ff00e67202 */ /* 0x000fe20000000f00 */
[----:B------:R-:W-:Y:S01]  /*0ad0*/  IMAD.U32 R228, RZ, RZ, UR4 ;  /* 0x00000004ffe47e24 */ /* 0x000fe2000f8e00ff */
[----:B------:R-:W-:Y:S02]  /*0ae0*/  MOV R231, c[0x0][0x53c] ;  /* 0x00014f0000e77a02 */ /* 0x000fe40000000f00 */
.L_x_1233:
[----:B------:R-:W-:Y:S01]  /*0af0*/  ISETP.NE.AND P0, PT, R13, RZ, PT ;  /* 0x000000ff0d00720c */ /* 0x000fe20003f05270 */
[----:B------:R-:W-:-:S12]  /*0b00*/  WARPSYNC 0xffffffff ;  /* 0xffffffff00007948 */ /* 0x000fd80003800000 */
[----:B------:R1:W-:Y:S04]  /*0b10*/  @!P0 STS.128 [0x24100], R228 ;  /* 0x024100e4ff008388 */ /* 0x0003e80000000c00 */
[----:B------:R-:W-:Y:S06]  /*0b20*/  BAR.ARV 0x5, 0x100 ;  /* 0x0144000000007b1d */ /* 0x000fec0000002000 */
.L_x_1222:
[----:B-12---:R-:W-:-:S13]  /*0b30*/  ISETP.GE.AND P0, PT, R231, c[0x0][0x53c], PT ;  /* 0x00014f00e7007a0c */ /* 0x006fda0003f06270 */
[----:B------:R-:W-:Y:S05]  /*0b40*/  @P0 EXIT ;  /* 0x000000000000094d */ /* 0x000fea0003800000 */
[----:B------:R-:W-:-:S04]  /*0b50*/  SHF.R.S32.HI R7, RZ, 0x1f, R196 ;  /* 0x0000001fff077819 */ /* 0x000fc800000114c4 */
[CC--:B------:R-:W-:Y:S02]  /*0b60*/  LEA.HI R3, R7.reuse, R196.reuse, RZ, 0x4 ;  /* 0x000000c407037211 */ /* 0x0c0fe400078f20ff */
[----:B------:R-:W-:Y:S02]  /*0b70*/  LEA.HI R13, R7, R196, RZ, 0x2 ;  /* 0x000000c4070d7211 */ /* 0x000fe400078f10ff */
[----:B------:R-:W-:Y:S02]  /*0b80*/  SHF.R.S32.HI R4, RZ, 0x4, R3 ;  /* 0x00000004ff047819 */ /* 0x000fe40000011403 */
[--C-:B------:R-:W-:Y:S02]  /*0b90*/  SHF.R.S32.HI R10, RZ, 0x2, R13.reuse ;  /* 0x00000002ff0a7819 */ /* 0x100fe4000001140d */
[----:B------:R-:W-:Y:S02]  /*0ba0*/  SHF.R.S32.HI R0, RZ, 0x1f, R13 ;  /* 0x0000001fff007819 */ /* 0x000fe4000001140d */
[----:B------:R-:W-:-:S02]  /*0bb0*/  LEA.HI R2, R3, R4, RZ, 0x1 ;  /* 0x0000000403027211 */ /* 0x000fc400078f08ff */
[----:B------:R-:W-:Y:S02]  /*0bc0*/  LEA.HI R0, R0, R10, RZ, 0x3 ;  /* 0x0000000a00007211 */ /* 0x000fe400078f18ff */
[----:B------:R-:W-:Y:S02]  /*0bd0*/  LOP3.LUT R2, R2, 0xfffffffe, RZ, 0xc0, !PT ;  /* 0xfffffffe02027812 */ /* 0x000fe400078ec0ff */
[----:B------:R-:W-:Y:S02]  /*0be0*/  LOP3.LUT R0, R0, 0xfffffff8, RZ, 0xc0, !PT ;  /* 0xfffffff800007812 */ /* 0x000fe400078ec0ff */
[----:B------:R-:W-:Y:S01]  /*0bf0*/  LEA.HI R11, R7, R196, RZ, 0x3 ;  /* 0x000000c4070b7211 */ /* 0x000fe200078f18ff */
[----:B------:R-:W-:Y:S01]  /*0c00*/  IMAD.IADD R14, R4, 0x1, -R2 ;  /* 0x00000001040e7824 */ /* 0x000fe200078e0a02 */
[----:B------:R-:W-:Y:S01]  /*0c10*/  LOP3.LUT R2, R3, 0xfffffff0, RZ, 0xc0, !PT ;  /* 0xfffffff003027812 */ /* 0x000fe200078ec0ff */
[----:B------:R-:W-:Y:S01]  /*0c20*/  IMAD.IADD R10, R10, 0x1, -R0 ;  /* 0x000000010a0a7824 */ /* 0x000fe200078e0a00 */
[----:B------:R-:W-:-:S02]  /*0c30*/  SHF.R.S32.HI R251, RZ, 0x3, R11 ;  /* 0x00000003fffb7819 */ /* 0x000fc4000001140b */
[----:B------:R-:W-:Y:S01]  /*0c40*/  LOP3.LUT R0, R11, 0xfffffff8, RZ, 0xc0, !PT ;  /* 0xfffffff80b007812 */ /* 0x000fe200078ec0ff */
[C---:B------:R-:W-:Y:S01]  /*0c50*/  IMAD.IADD R2, R196.reuse, 0x1, -R2 ;  /* 0x00000001c4027824 */ /* 0x040fe200078e0a02 */
[-C--:B------:R-:W-:Y:S01]  /*0c60*/  LEA.HI R3, R7, R196.reuse, RZ, 0x6 ;  /* 0x000000c407037211 */ /* 0x080fe200078f30ff */
[----:B------:R-:W-:Y:S01]  /*0c70*/  IMAD.SHL.U32 R4, R251, 0x40, RZ ;  /* 0x00000040fb047824 */ /* 0x000fe200078e00ff */
[----:B------:R-:W-:Y:S01]  /*0c80*/  LEA.HI R7, R7, R196, RZ, 0x5 ;  /* 0x000000c407077211 */ /* 0x000fe200078f28ff */
[----:B------:R-:W-:Y:S01]  /*0c90*/  IMAD.IADD R195, R196, 0x1, -R0 ;  /* 0x00000001c4c37824 */ /* 0x000fe200078e0a00 */
[----:B------:R-:W-:Y:S01]  /*0ca0*/  SHF.R.S32.HI R12, RZ, 0x1f, R2 ;  /* 0x0000001fff0c7819 */ /* 0x000fe20000011402 */
[----:B------:R-:W-:Y:S01]  /*0cb0*/  IMAD.SHL.U32 R3, R3, 0x8, RZ ;  /* 0x0000000803037824 */ /* 0x000fe200078e00ff */
[----:B------:R-:W-:Y:S01]  /*0cc0*/  LOP3.LUT R0, R4, 0x1c0, RZ, 0xc0, !PT ;  /* 0x000001c004007812 */ /* 0x000fe200078ec0ff */
[----:B------:R-:W-:Y:S01]  /*0cd0*/  IMAD.SHL.U32 R224, R195, 0x8, RZ ;  /* 0x00000008c3e07824 */ /* 0x000fe200078e00ff */
[----:B------:R-:W-:-:S02]  /*0ce0*/  LEA.HI R12, R12, R2, RZ, 0x3 ;  /* 0x000000020c0c7211 */ /* 0x000fc400078f18ff */
[----:B------:R-:W-:Y:S02]  /*0cf0*/  LOP3.LUT R6, R3, 0x7ffffe00, RZ, 0xc0, !PT ;  /* 0x7ffffe0003067812 */ /* 0x000fe400078ec0ff */
[----:B------:R-:W-:Y:S02]  /*0d00*/  SHF.R.U32.HI R5, RZ, 0x3, R0 ;  /* 0x00000003ff057819 */ /* 0x000fe40000011600 */
[----:B------:R-:W-:Y:S01]  /*0d10*/  LOP3.LUT R3, R0, 0x38, R224, 0xf8, !PT ;  /* 0x0000003800037812 */ /* 0x000fe200078ef8e0 */
[----:B------:R-:W-:Y:S01]  /*0d20*/  IMAD.SHL.U32 R0, R195, 0x40, RZ ;  /* 0x00000040c3007824 */ /* 0x000fe200078e00ff */
[----:B------:R-:W-:Y:S02]  /*0d30*/  LOP3.LUT R4, R12, 0xfffffff8, RZ, 0xc0, !PT ;  /* 0xfffffff80c047812 */ /* 0x000fe400078ec0ff */
[----:B------:R-:W-:Y:S02]  /*0d40*/  LOP3.LUT R216, R6, R3, R5, 0xf6, !PT ;  /* 0x0000000306d87212 */ /* 0x000fe400078ef605 */
[----:B------:R-:W-:Y:S01]  /*0d50*/  LOP3.LUT R0, R0, 0x1c0, RZ, 0xc0, !PT ;  /* 0x000001c000007812 */ /* 0x000fe200078ec0ff */
[----:B------:R-:W-:Y:S01]  /*0d60*/  IMAD.IADD R9, R2, 0x1, -R4 ;  /* 0x0000000102097824 */ /* 0x000fe200078e0a04 */
[----:B------:R-:W-:Y:S01]  /*0d70*/  LOP3.LUT R2, R7, 0xffffffe0, RZ, 0xc0, !PT ;  /* 0xffffffe007027812 */ /* 0x000fe200078ec0ff */
[----:B------:R-:W-:Y:S01]  /*0d80*/  IMAD.SHL.U32 R216, R216, 0x2, RZ ;  /* 0x00000002d8d87824 */ /* 0x000fe200078e00ff */
[----:B------:R-:W-:-:S02]  /*0d90*/  LOP3.LUT R4, R0, 0x8, R11, 0xf8, !PT ;  /* 0x0000000800047812 */ /* 0x000fc400078ef80b */
[----:B------:R-:W-:Y:S01]  /*0da0*/  SHF.R.U32.HI R3, RZ, 0x3, R0 ;  /* 0x00000003ff037819 */ /* 0x000fe20000011600 */
[----:B------:R-:W-:Y:S01]  /*0db0*/  IMAD.IADD R16, R196, 0x1, -R2 ;  /* 0x00000001c4107824 */ /* 0x000fe200078e0a02 */
[--C-:B------:R-:W-:Y:S02]  /*0dc0*/  SHF.R.S32.HI R8, RZ, 0x5, R7.reuse ;  /* 0x00000005ff087819 */ /* 0x100fe40000011407 */
[----:B------:R-:W-:Y:S01]  /*0dd0*/  SHF.R.S32.HI R0, RZ, 0x1f, R7 ;  /* 0x0000001fff007819 */ /* 0x000fe20000011407 */
[----:B------:R-:W-:Y:S01]  /*0de0*/  IMAD.SHL.U32 R7, R14, 0x8, RZ ;  /* 0x000000080e077824 */ /* 0x000fe200078e00ff */
[----:B------:R-:W-:Y:S02]  /*0df0*/  LOP3.LUT R2, R13, 0xfffffffc, RZ, 0xc0, !PT ;  /* 0xfffffffc0d027812 */ /* 0x000fe400078ec0ff */
[----:B------:R-:W-:Y:S02]  /*0e00*/  LEA.HI R0, R0, R8, RZ, 0x3 ;  /* 0x0000000800007211 */ /* 0x000fe400078f18ff */
[----:B------:R-:W-:Y:S01]  /*0e10*/  LOP3.LUT R13, R4, R3, RZ, 0x3c, !PT ;  /* 0x00000003040d7212 */ /* 0x000fe200078e3cff */
[----:B------:R-:W-:Y:S01]  /*0e20*/  IMAD.IADD R4, R196, 0x1, -R2 ;  /* 0x00000001c4047824 */ /* 0x000fe200078e0a02 */
[----:B------:R-:W-:Y:S01]  /*0e30*/  SHF.R.S32.HI R11, RZ, 0x1f, R16 ;  /* 0x0000001fff0b7819 */ /* 0x000fe20000011410 */
[----:B------:R-:W-:Y:S01]  /*0e40*/  IMAD.SHL.U32 R3, R9, 0x40, RZ ;  /* 0x0000004009037824 */ /* 0x000fe200078e00ff */
[----:B------:R-:W-:-:S02]  /*0e50*/  LOP3.LUT R2, R0, 0xffffff8, RZ, 0xc0, !PT ;  /* 0x0ffffff800027812 */ /* 0x000fc400078ec0ff */
[----:B------:R-:W-:Y:S02]  /*0e60*/  LEA.HI R11, R11, R16, RZ, 0x2 ;  /* 0x000000100b0b7211 */ /* 0x000fe400078f10ff */
[----:B------:R-:W-:Y:S01]  /*0e70*/  LOP3.LUT R0, R3, 0x1c0, RZ, 0xc0, !PT ;  /* 0x000001c003007812 */ /* 0x000fe200078ec0ff */
[----:B------:R-:W-:Y:S01]  /*0e80*/  IMAD.IADD R3, R8, 0x1, -R2 ;  /* 0x0000000108037824 */ /* 0x000fe200078e0a02 */
[----:B------:R-:W-:Y:S02]  /*0e90*/  SHF.R.S32.HI R2, RZ, 0x2, R11 ;  /* 0x00000002ff027819 */ /* 0x000fe4000001140b */
[----:B------:R-:W-:Y:S02]  /*0ea0*/  LOP3.LUT R7, R0, 0x8, R7, 0xf8, !PT ;  /* 0x0000000800077812 */ /* 0x000fe400078ef807 */
[----:B------:R-:W-:Y:S01]  /*0eb0*/  SHF.R.U32.HI R6, RZ, 0x3, R0 ;  /* 0x00000003ff067819 */ /* 0x000fe20000011600 */
[----:B------:R-:W-:Y:S01]  /*0ec0*/  IMAD R15, R3, 0x10, R2 ;  /* 0x00000010030f7824 */ /* 0x000fe200078e0202 */
[C---:B------:R-:W-:Y:S01]  /*0ed0*/  LOP3.LUT R5, R10.reuse, 0x1, RZ, 0xc0, !PT ;  /* 0x000000010a057812 */ /* 0x040fe200078ec0ff */
[----:B------:R-:W-:Y:S01]  /*0ee0*/  IMAD.SHL.U32 R2, R10, 0x40, RZ ;  /* 0x000000400a027824 */ /* 0x000fe200078e00ff */
[----:B------:R-:W-:Y:S01]  /*0ef0*/  LEA.HI R0, R4, R4, RZ, 0x1 ;  /* 0x0000000404007211 */ /* 0x000fe200078f08ff */
[----:B------:R-:W-:Y:S01]  /*0f00*/  IMAD.SHL.U32 R3, R8, 0x400, RZ ;  /* 0x0000040008037824 */ /* 0x000fe200078e00ff */
[----:B------:R-:W-:Y:S01]  /*0f10*/  ISETP.NE.U32.AND P3, PT, R5, 0x1, PT ;  /* 0x000000010500780c */ /* 0x000fe20003f65070 */
[----:B------:R-:W-:Y:S01]  /*0f20*/  IMAD.SHL.U32 R8, R12, 0x40, RZ ;  /* 0x000000400c087824 */ /* 0x000fe200078e00ff */
[----:B------:R-:W-:Y:S01]  /*0f30*/  LOP3.LUT R0, R0, 0x1ffffffe, RZ, 0xc0, !PT ;  /* 0x1ffffffe00007812 */ /* 0x000fe200078ec0ff */
[----:B------:R-:W-:Y:S01]  /*0f40*/  IMAD R5, R4, 0x2, R3 ;  /* 0x0000000204057824 */ /* 0x000fe200078e0203 */
[----:B------:R-:W-:Y:S01]  /*0f50*/  LOP3.LUT R7, R7, R6, RZ, 0x3c, !PT ;  /* 0x0000000607077212 */ /* 0x000fe200078e3cff */
[----:B------:R-:W-:Y:S01]  /*0f60*/  STL [R1+0x2c], R15 ;  /* 0x00002c0f01007387 */ /* 0x000fe20000100800 */
[----:B------:R-:W-:-:S02]  /*0f70*/  LOP3.LUT R6, R2, 0x1c0, RZ, 0xc0, !PT ;  /* 0x000001c002067812 */ /* 0x000fc400078ec0ff */
[----:B------:R-:W-:Y:S01]  /*0f80*/  R2P PR, R10, 0x6 ;  /* 0x000000060a007804 */ /* 0x000fe20000000000 */
[----:B------:R-:W-:Y:S01]  /*0f90*/  IMAD.IADD R10, R4, 0x1, -R0 ;  /* 0x00000001040a7824 */ /* 0x000fe200078e0a00 */
[----:B------:R-:W-:Y:S01]  /*0fa0*/  LEA.HI R4, R6, R6, RZ, 0x1d ;  /* 0x0000000606047211 */ /* 0x000fe200078fe8ff */
[----:B------:R-:W-:Y:S01]  /*0fb0*/  IMAD R0, R14, 0x200, R13 ;  /* 0x000002000e007824 */ /* 0x000fe200078e020d */
[----:B------:R-:W-:Y:S02]  /*0fc0*/  LOP3.LUT R2, R8, 0xfffffe00, RZ, 0xc0, !PT ;  /* 0xfffffe0008027812 */ /* 0x000fe400078ec0ff */
[----:B------:R-:W-:Y:S01]  /*0fd0*/  LOP3.LUT P0, RZ, R9, 0x2, RZ, 0xc0, !PT ;  /* 0x0000000209ff7812 */ /* 0x000fe2000780c0ff */
[----:B------:R-:W-:Y:S01]  /*0fe0*/  IMAD.IADD R8, R5, 0x1, R4 ;  /* 0x0000000105087824 */ /* 0x000fe200078e0204 */
[----:B------:R-:W-:Y:S01]  /*0ff0*/  LOP3.LUT R5, R11, 0x7ffffffc, RZ, 0xc0, !PT ;  /* 0x7ffffffc0b057812 */ /* 0x000fe200078ec0ff */
[----:B------:R-:W-:Y:S01]  /*1000*/  IMAD.MOV.U32 R4, RZ, RZ, 0x20 ;  /* 0x00000020ff047424 */ /* 0x000fe200078e00ff */
[----:B------:R-:W-:-:S02]  /*1010*/  IADD3 R3, R7, R2, R3 ;  /* 0x0000000207037210 */ /* 0x000fc40007ffe003 */
[----:B------:R-:W-:Y:S01]  /*1020*/  LOP3.LUT R2, R7, R2, RZ, 0xfc, !PT ;  /* 0x0000000207027212 */ /* 0x000fe200078efcff */
[----:B------:R-:W-:Y:S01]  /*1030*/  IMAD.IADD R7, R16, 0x1, -R5 ;  /* 0x0000000110077824 */ /* 0x000fe200078e0a05 */
[----:B------:R-:W-:Y:S01]  /*1040*/  LOP3.LUT P4, RZ, R9, 0x4, RZ, 0xc0, !PT ;  /* 0x0000000409ff7812 */ /* 0x000fe2000788c0ff */
[----:B------:R-:W-:Y:S01]  /*1050*/  IMAD.MOV.U32 R9, RZ, RZ, 0x40 ;  /* 0x00000040ff097424 */ /* 0x000fe200078e00ff */
[----:B------:R-:W-:Y:S01]  /*1060*/  SEL R6, R4, 0xffffffe0, !P1 ;  /* 0xffffffe004067807 */ /* 0x000fe20004800000 */
[----:B------:R-:W-:Y:S01]  /*1070*/  IMAD.SHL.U32 R226, R7, 0x2, RZ ;  /* 0x0000000207e27824 */ /* 0x000fe200078e00ff */
[----:B------:R-:W-:Y:S01]  /*1080*/  LEA R8, R8, 0x80, 0x1 ;  /* 0x0000008008087811 */ /* 0x000fe200078e08ff */
[----:B------:R-:W-:Y:S01]  /*1090*/  IMAD R7, R10, 0x8, R15 ;  /* 0x000000080a077824 */ /* 0x000fe200078e020f */
[----:B------:R-:W-:Y:S02]  /*10a0*/  SEL R5, R9, 0xffffffc0, !P2 ;  /* 0xffffffc009057807 */ /* 0x000fe40005000000 */
[----:B------:R-:W-:-:S02]  /*10b0*/  IADD3 R13, R226, 0xa8, RZ ;  /* 0x000000a8e20d7810 */ /* 0x000fc40007ffe0ff */
[----:B------:R-:W-:Y:S01]  /*10c0*/  SEL R191, R4, 0xffffffe0, !P0 ;  /* 0xffffffe004bf7807 */ /* 0x000fe20004000000 */
[----:B------:R1:W-:Y:S01]  /*10d0*/  STL [R1+0x30], R7 ;  /* 0x0000300701007387 */ /* 0x0003e20000100800 */
[----:B------:R-:W-:Y:S02]  /*10e0*/  IADD3 R12, R226, 0xb0, RZ ;  /* 0x000000b0e20c7810 */ /* 0x000fe40007ffe0ff */
[----:B------:R-:W-:Y:S01]  /*10f0*/  SHF.R.S32.HI R4, RZ, 0x1f, R13 ;  /* 0x0000001fff047819 */ /* 0x000fe2000001140d */
[----:B------:R-:W-:Y:S01]  /*1100*/  IMAD.IADD R4, R8, 0x1, R6 ;  /* 0x0000000108047824 */ /* 0x000fe200078e0206 */
[----:B------:R-:W-:Y:S01]  /*1110*/  LEA R192, R0, 0xc100, 0x1 ;  /* 0x0000c10000c07811 */ /* 0x000fe200078e08ff */
[----:B------:R2:W-:Y:S01]  /*1120*/  STL [R1+0x4], R8 ;  /* 0x0000040801007387 */ /* 0x0005e20000100800 */
[----:B------:R-:W-:Y:S02]  /*1130*/  SEL R0, R9, 0xffffffc0, !P4 ;  /* 0xffffffc009007807 */ /* 0x000fe40006000000 */
[----:B------:R-:W-:Y:S01]  /*1140*/  SHF.R.S32.HI R9, RZ, 0x1f, R12 ;  /* 0x0000001fff097819 */ /* 0x000fe2000001140c */
[----:B------:R-:W-:Y:S01]  /*1150*/  IMAD.IADD R9, R8, 0x1, R5 ;  /* 0x0000000108097824 */ /* 0x000fe200078e0205 */
[----:B------:R3:W-:Y:S01]  /*1160*/  STL [R1+0x10], R4 ;  /* 0x0000100401007387 */ /* 0x0007e20000100800 */
[----:B------:R-:W-:-:S02]  /*1170*/  LEA R193, R2, 0x100, 0x1 ;  /* 0x0000010002c17811 */ /* 0x000fc400078e08ff */
[----:B------:R-:W-:Y:S01]  /*1180*/  LEA R186, R3, 0x18100, 0x1 ;  /* 0x0001810003ba7811 */ /* 0x000fe200078e08ff */
[----:B------:R-:W-:Y:S01]  /*1190*/  STL [R1+0x20], R9 ;  /* 0x0000200901007387 */ /* 0x000fe20000100800 */
[----:B------:R-:W-:Y:S01]  /*11a0*/  IADD3 R215, R224, 0x40, RZ ;  /* 0x00000040e0d77810 */ /* 0x000fe20007ffe0ff */
[----:B------:R-:W-:Y:S01]  /*11b0*/  IMAD.IADD R194, R0, 0x1, R193 ;  /* 0x0000000100c27824 */ /* 0x000fe200078e02c1 */
[----:B------:R-:W-:Y:S01]  /*11c0*/  IADD3 R212, R224, 0x80, RZ ;  /* 0x00000080e0d47810 */ /* 0x000fe20007ffe0ff */
[----:B------:R-:W-:Y:S01]  /*11d0*/  IMAD.IADD R187, R186, 0x1, R191 ;  /* 0x00000001babb7824 */ /* 0x000fe200078e02bf */
[----:B------:R-:W-:Y:S01]  /*11e0*/  IADD3 R11, R226, 0xb8, RZ ;  /* 0x000000b8e20b7810 */ /* 0x000fe20007ffe0ff */
[----:B------:R-:W-:Y:S01]  /*11f0*/  IMAD.IADD R189, R186, 0x1, R0 ;  /* 0x00000001babd7824 */ /* 0x000fe200078e0200 */
[----:B------:R-:W-:Y:S01]  /*1200*/  SHF.R.S32.HI R225, RZ, 0x1f, R224 ;  /* 0x0000001fffe17819 */ /* 0x000fe200000114e0 */
[----:B------:R-:W-:Y:S01]  /*1210*/  IMAD.IADD R188, R187, 0x1, R0 ;  /* 0x00000001bbbc7824 */ /* 0x000fe200078e0200 */
[----:B------:R-:W-:-:S02]  /*1220*/  SHF.R.S32.HI R250, RZ, 0x1f, R215 ;  /* 0x0000001ffffa7819 */ /* 0x000fc400000114d7 */
[C---:B-1----:R-:W-:Y:S02]  /*1230*/  IADD3 R7, R8.reuse, -0x10, RZ ;  /* 0xfffffff008077810 */ /* 0x042fe40007ffe0ff */
[----:B------:R-:W-:Y:S02]  /*1240*/  @P3 IADD3 R7, R8, 0x10, RZ ;  /* 0x0000001008073810 */ /* 0x000fe40007ffe0ff */
[----:B------:R-:W-:Y:S01]  /*1250*/  SHF.R.S32.HI R249, RZ, 0x1f, R212 ;  /* 0x0000001ffff97819 */ /* 0x000fe200000114d4 */
[----:B--2---:R-:W-:Y:S01]  /*1260*/  IMAD.IADD R8, R4, 0x1, R5 ;  /* 0x0000000104087824 */ /* 0x004fe200078e0205 */
[C---:B------:R-:W-:Y:S01]  /*1270*/  IADD3 R247, R216.reuse, 0x100, RZ ;  /* 0x00000100d8f77810 */ /* 0x040fe20007ffe0ff */
[--C-:B------:R-:W-:Y:S01]  /*1280*/  IMAD.IADD R2, R5, 0x1, R7.reuse ;  /* 0x0000000105027824 */ /* 0x100fe200078e0207 */
[----:B------:R-:W-:Y:S01]  /*1290*/  STL [R1+0x8], R7 ;  /* 0x0000080701007387 */ /* 0x000fe20000100800 */
[----:B------:R-:W-:Y:S01]  /*12a0*/  IADD3 R246, R216, 0xc100, RZ ;  /* 0x0000c100d8f67810 */ /* 0x000fe20007ffe0ff */
[----:B---3--:R-:W-:Y:S01]  /*12b0*/  IMAD.IADD R4, R6, 0x1, R7 ;  /* 0x0000000106047824 */ /* 0x008fe200078e0207 */
[----:B------:R-:W-:Y:S01]  /*12c0*/  SHF.R.S32.HI R10, RZ, 0x1f, R11 ;  /* 0x0000001fff0a7819 */ /* 0x000fe2000001140b */
[----:B------:R-:W-:Y:S02]  /*12d0*/  STL [R1+0x1c], R8 ;  /* 0x00001c0801007387 */ /* 0x000fe40000100800 */
[----:B------:R-:W-:-:S02]  /*12e0*/  IMAD.IADD R3, R4, 0x1, R5 ;  /* 0x0000000104037824 */ /* 0x000fc400078e0205 */
[----:B------:R-:W-:Y:S04]  /*12f0*/  STL [R1+0xc], R4 ;  /* 0x00000c0401007387 */ /* 0x000fe80000100800 */
[----:B------:R1:W-:Y:S04]  /*1300*/  STL [R1+0x18], R2 ;  /* 0x0000180201007387 */ /* 0x0003e80000100800 */
[----:B------:R2:W-:Y:S01]  /*1310*/  STL [R1+0x14], R3 ;  /* 0x0000140301007387 */ /* 0x0005e20000100800 */
[----:B-1----:R-:W-:-:S04]  /*1320*/  IMAD.IADD R2, R191, 0x1, R193 ;  /* 0x00000001bf027824 */ /* 0x002fc800078e02c1 */
[----:B------:R-:W-:-:S05]  /*1330*/  IMAD.IADD R2, R0, 0x1, R2 ;  /* 0x0000000100027824 */ /* 0x000fca00078e0202 */
[----:B------:R2:W-:Y:S02]  /*1340*/  STL [R1+0x24], R2 ;  /* 0x0000240201007387 */ /* 0x0005e40000100800 */
.L_x_1319:
        /* <DEDUP_REMOVED lines=34> */
.L_x_1234:
[----:B------:R-:W-:-:S04]  /*1570*/  ISETP.NE.U32.AND P1, PT, RZ, c[0x0][0x368], PT ;  /* 0x0000da00ff007a0c */ /* 0x000fc80003f25070 */
[----:B------:R-:W-:-:S13]  /*1580*/  ISETP.NE.AND.EX P1, PT, RZ, c[0x0][0x36c], PT, P1 ;  /* 0x0000db00ff007a0c */ /* 0x000fda0003f25310 */
[----:B------:R-:W-:Y:S05]  /*1590*/  @!P1 BRA `(.L_x_1235) ;  /* 0x0000004000009947 */ /* 0x000fea0003800000 */
[----:B--2---:R-:W-:-:S04]  /*15a0*/  LEA R2, P1, R223, c[0x0][0x368], 0x2 ;  /* 0x0000da00df027a11 */ /* 0x004fc800078210ff */
[----:B------:R-:W-:-:S05]  /*15b0*/  LEA.HI.X R3, R223, c[0x0][0x36c], R248, 0x2, P1 ;  /* 0x0000db00df037a11 */ /* 0x000fca00008f14f8 */
[----:B------:R1:W5:Y:S01]  /*15c0*/  LDG.E R0, [R2.64] ;  /* 0x0000000802007981 */ /* 0x000362000c1e1900 */
[----:B------:R-:W-:Y:S05]  /*15d0*/  BRA `(.L_x_1236) ;  /* 0x0000005000007947 */ /* 0x000fea0003800000 */
.L_x_1235:
[----:B------:R-:W-:Y:S01]  /*15e0*/  MOV R0, c[0x0][0x1d0] ;  /* 0x0000740000007a02 */ /* 0x000fe20000000f00 */
[----:B------:R-:W-:Y:S05]  /*15f0*/  @!P0 BRA `(.L_x_1236) ;  /* 0x0000003000008947 */ /* 0x000fea0003800000 */
[----:B--2---:R-:W2:Y:S04]  /*1600*/  LDG.E R4, [R2.64] ;  /* 0x0000000802047981 */ /* 0x004ea8000c1e1900 */
[----:B------:R-:W2:Y:S02]  /*1610*/  LDG.E R0, [R2.64+0x4] ;  /* 0x0000040802007981 */ /* 0x000ea4000c1e1900 */
[----:B--2---:R-:W-:-:S04]  /*1620*/  IADD3 R0, -R4, R0, RZ ;  /* 0x0000000004007210 */ /* 0x004fc80007ffe1ff */
.L_x_1236:
[----:B-12---:R-:W-:Y:S01]  /*1630*/  LOP3.LUT R2, R230, 0xff000000, RZ, 0xc0, !PT ;  /* 0xff000000e6027812 */ /* 0x006fe200078ec0ff */
[----:B-----5:R-:W-:Y:S01]  /*1640*/  IMAD.IADD R90, R0, 0x1, -R8 ;  /* 0x00000001005a7824 */ /* 0x020fe200078e0a08 */
        /* <DEDUP_REMOVED lines=8> */
[----:B------:R-:W-:Y:S02]  /*16d0*/  SHF.R.S32.HI R2, RZ, 0x1f, R0 ;  /* 0x0000001fff027819 */ /* 0x000fe40000011400 */
[----:B------:R-:W-:Y:S01]  /*16e0*/  SHF.R.U32.HI R252, RZ, 0x10, R3 ;  /* 0x00000010fffc7819 */ /* 0x000fe20000011603 */
[----:B------:R1:W-:Y:S01]  /*16f0*/  STL [R1], R14 ;  /* 0x0000000e01007387 */ /* 0x0003e20000100800 */
[----:B------:R-:W-:Y:S01]  /*1700*/  LEA.HI R0, R2, R0, RZ, 0x6 ;  /* 0x0000000002007211 */ /* 0x000fe200078f30ff */
[----:B------:R-:W-:-:S03]  /*1710*/  IMAD.MOV.U32 R2, RZ, RZ, RZ ;  /* 0x000000ffff027224 */ /* 0x000fc600078e00ff */
[----:B------:R-:W-:Y:S01]  /*1720*/  SHF.R.S32.HI R10, RZ, 0x6, R0 ;  /* 0x00000006ff0a7819 */ /* 0x000fe20000011400 */
[----:B------:R-:W-:Y:S05]  /*1730*/  @!P1 BRA `(.L_x_1238) ;  /* 0x000001e000009947 */ /* 0x000fea0003800000 */
[----:B------:R-:W-:Y:S01]  /*1740*/  ISETP.NE.AND P1, PT, R252, RZ, PT ;  /* 0x000000fffc00720c */ /* 0x000fe20003f25270 */
[----:B------:R-:W-:-:S03]  /*1750*/  IMAD.MOV.U32 R4, RZ, RZ, RZ ;  /* 0x000000ffff047224 */ /* 0x000fc600078e00ff */
[----:B------:R-:W-:-:S04]  /*1760*/  SEL R0, R252, c[0x0][0x338], P1 ;  /* 0x0000ce00fc007a07 */ /* 0x000fc80000800000 */
[----:B------:R-:W-:Y:S02]  /*1770*/  IABS R3, R0 ;  /* 0x0000000000037213 */ /* 0x000fe40000000000 */
[----:B------:R-:W-:Y:S02]  /*1780*/  IADD3 R6, R10, -0x1, R0 ;  /* 0xffffffff0a067810 */ /* 0x000fe40007ffe000 */
[----:B------:R-:W2:Y:S02]  /*1790*/  I2F.RP R2, R3 ;  /* 0x0000000300027306 */ /* 0x000ea40000209400 */
[----:B------:R-:W-:-:S06]  /*17a0*/  IABS R9, R6 ;  /* 0x0000000600097213 */ /* 0x000fcc0000000000 */
[----:B--2---:R-:W2:Y:S02]  /*17b0*/  MUFU.RCP R2, R2 ;  /* 0x0000000200027308 */ /* 0x004ea40000001000 */
[----:B--2---:R-:W-:-:S06]  /*17c0*/  IADD3 R2, R2, 0xffffffe, RZ ;  /* 0x0ffffffe02027810 */ /* 0x004fcc0007ffe0ff */
[----:B------:R-:W2:Y:S02]  /*17d0*/  F2I.FTZ.U32.TRUNC.NTZ R5, R2 ;  /* 0x0000000200057305 */ /* 0x000ea4000021f000 */
[----:B--2---:R-:W-:-:S04]  /*17e0*/  IMAD.MOV R2, RZ, RZ, -R5 ;  /* 0x000000ffff027224 */ /* 0x004fc800078e0a05 */
        /* <DEDUP_REMOVED lines=19> */
.L_x_1238:
[----:B------:R-:W-:Y:S05]  /*1920*/  BSYNC B0 ;  /* 0x0000000000007941 */ /* 0x000fea0003800000 */
.L_x_1237:
[----:B------:R-:W-:Y:S01]  /*1930*/  IMAD R206, R14, R2, RZ ;  /* 0x000000020ece7224 */ /* 0x000fe200078e02ff */
[----:B------:R-:W-:Y:S01]  /*1940*/  PRMT R0, RZ, 0x7610, R0 ;  /* 0x00007610ff007816 */ /* 0x000fe20000000000 */
[----:B------:R-:W-:Y:S01]  /*1950*/  IMAD.MOV.U32 R20, RZ, RZ, RZ ;  /* 0x000000ffff147224 */ /* 0x000fe200078e00ff */
[----:B------:R-:W-:Y:S01]  /*1960*/  MOV R15, RZ ;  /* 0x000000ff000f7202 */ /* 0x000fe20000000f00 */
        /* <DEDUP_REMOVED lines=52> */
[----:B------:R-:W-:-:S04]  /*1cb0*/  ISETP.NE.U32.AND P3, PT, RZ, c[0x0][0x340], PT ;  /* 0x0000d000ff007a0c */ /* 0x000fc80003f65070 */
[----:B------:R-:W-:-:S13]  /*1cc0*/  ISETP.NE.AND.EX P3, PT, RZ, c[0x0][0x344], PT, P3 ;  /* 0x0000d100ff007a0c */ /* 0x000fda0003f65330 */
[----:B------:R-:W-:-:S05]  /*1cd0*/  @P3 IMAD.WIDE R2, R223, R13, c[0x0][0x340] ;  /* 0x0000d000df023625 */ /* 0x000fca00078e020d */
[----:B-1----:R1:W2:Y:S01]  /*1ce0*/  @P3 LDG.E R14, [R2.64] ;  /* 0x00000008020e3981 */ /* 0x0022a2000c1e1900 */
[----:B------:R-:W-:Y:S02]  /*1cf0*/  SHF.R.S32.HI R0, RZ, 0x1f, R11 ;  /* 0x0000001fff007819 */ /* 0x000fe4000001140b */
[----:B------:R-:W-:Y:S02]  /*1d00*/  SHF.R.S32.HI R4, RZ, 0x1f, R12 ;  /* 0x0000001fff047819 */ /* 0x000fe4000001140c */
[----:B------:R-:W-:Y:S01]  /*1d10*/  SEL R9, R223, RZ, !P5 ;  /* 0x000000ffdf097207 */ /* 0x000fe20006800000 */
[----:B------:R-:W-:Y:S01]  /*1d20*/  IMAD R0, R0, c[0x0][0x178], RZ ;  /* 0x00005e0000007a24 */ /* 0x000fe200078e02ff */
[----:B------:R-:W-:Y:S02]  /*1d30*/  ISETP.GE.AND P6, PT, R224, c[0x0][0x198], PT ;  /* 0x00006600e0007a0c */ /* 0x000fe40003fc6270 */
[----:B------:R-:W-:Y:S01]  /*1d40*/  ISETP.GE.AND P4, PT, R212, c[0x0][0x198], PT ;  /* 0x00006600d4007a0c */ /* 0x000fe20003f86270 */
[----:B------:R-:W-:Y:S01]  /*1d50*/  IMAD R0, R11, c[0x0][0x17c], R0 ;  /* 0x00005f000b007a24 */ /* 0x000fe200078e0200 */
[----:B------:R-:W-:-:S02]  /*1d60*/  IADD3 R88, R245, -0x1, RZ ;  /* 0xfffffffff5587810 */ /* 0x000fc40007ffe0ff */
[----:B-1----:R-:W-:-:S04]  /*1d70*/  MOV R2, c[0x0][0x2c4] ;  /* 0x0000b10000027a02 */ /* 0x002fc80000000f00 */
[----:B------:R-:W-:Y:S02]  /*1d80*/  ISETP.NE.AND P2, PT, R2, 0x1, PT ;  /* 0x000000010200780c */ /* 0x000fe40003f45270 */
[----:B------:R-:W-:-:S04]  /*1d90*/  LEA R2, R195, R251, 0x5 ;  /* 0x000000fbc3027211 */ /* 0x000fc800078e28ff */
[----:B------:R-:W-:Y:S01]  /*1da0*/  LEA R10, R229, R2, 0x7 ;  /* 0x00000002e50a7211 */ /* 0x000fe200078e38ff */
[----:B------:R-:W-:-:S04]  /*1db0*/  IMAD.WIDE.U32 R2, R11, c[0x0][0x178], RZ ;  /* 0x00005e000b027a25 */ /* 0x000fc800078e00ff */
[----:B------:R-:W-:Y:S01]  /*1dc0*/  IMAD.MOV.U32 R8, RZ, RZ, R10 ;  /* 0x000000ffff087224 */ /* 0x000fe200078e000a */
[----:B------:R-:W-:Y:S01]  /*1dd0*/  IADD3 R3, R3, R0, RZ ;  /* 0x0000000003037210 */ /* 0x000fe20007ffe0ff */
[----:B------:R-:W-:Y:S01]  /*1de0*/  @P2 IMAD.HI.U32 R5, R10, c[0x0][0x2c8], RZ ;  /* 0x0000b2000a052a27 */ /* 0x000fe200078e00ff */
[----:B------:R-:W-:-:S03]  /*1df0*/  IADD3 R0, P1, R251, R12, RZ ;  /* 0x0000000cfb007210 */ /* 0x000fc60007f3e0ff */
[----:B------:R-:W-:Y:S01]  /*1e00*/  IMAD.WIDE.U32 R2, R227, c[0x0][0x1b8], R2 ;  /* 0x00006e00e3027a25 */ /* 0x000fe200078e0002 */
[----:B------:R-:W-:Y:S02]  /*1e10*/  @P2 SHF.R.U32.HI R8, RZ, c[0x0][0x2cc], R5 ;  /* 0x0000b300ff082a19 */ /* 0x000fe40000011605 */
[----:B------:R-:W-:Y:S01]  /*1e20*/  LEA.HI.X.SX32 R4, R251, R4, 0x1, P1 ;  /* 0x00000004fb047211 */ /* 0x000fe200008f0eff */
[----:B------:R-:W-:Y:S01]  /*1e30*/  IMAD R3, R227, c[0x0][0x1bc], R3 ;  /* 0x00006f00e3037a24 */ /* 0x000fe200078e0203 */
[----:B------:R-:W-:Y:S01]  /*1e40*/  SEL R5, R248, RZ, !P5 ;  /* 0x000000fff8057207 */ /* 0x000fe20006800000 */
[----:B------:R-:W-:Y:S01]  /*1e50*/  IMAD.WIDE.U32 R6, R0, c[0x0][0x1e0], R224 ;  /* 0x0000780000067a25 */ /* 0x000fe200078e00e0 */
[----:B------:R-:W-:Y:S02]  /*1e60*/  ISETP.GE.AND P1, PT, R224, c[0x0][0x1d4], PT ;  /* 0x00007500e0007a0c */ /* 0x000fe40003f26270 */
[C---:B------:R-:W-:Y:S01]  /*1e70*/  ISETP.GE.AND P2, PT, R215.reuse, c[0x0][0x1d4], PT ;  /* 0x00007500d7007a0c */ /* 0x040fe20003f46270 */
[C---:B------:R-:W-:Y:S01]  /*1e80*/  IMAD R12, R4.reuse, c[0x0][0x1e0], RZ ;  /* 0x00007800040c7a24 */ /* 0x040fe200078e02ff */
[----:B------:R-:W-:Y:S01]  /*1e90*/  ISETP.GE.AND P5, PT, R215, c[0x0][0x198], PT ;  /* 0x00006600d7007a0c */ /* 0x000fe20003fa6270 */
[----:B------:R-:W-:-:S02]  /*1ea0*/  IMAD R11, R4, c[0x0][0x208], RZ ;  /* 0x00008200040b7a24 */ /* 0x000fc400078e02ff */
[----:B------:R-:W-:Y:S02]  /*1eb0*/  IMAD R15, R5, c[0x0][0x1c0], RZ ;  /* 0x00007000050f7a24 */ /* 0x000fe400078e02ff */
[----:B------:R-:W-:-:S04]  /*1ec0*/  IMAD.WIDE.U32 R4, R0, c[0x0][0x208], R224 ;  /* 0x0000820000047a25 */ /* 0x000fc800078e00e0 */
[C---:B------:R-:W-:Y:S02]  /*1ed0*/  IMAD R12, R0.reuse, c[0x0][0x1e4], R12 ;  /* 0x00007900000c7a24 */ /* 0x040fe400078e020c */
[----:B------:R-:W-:Y:S01]  /*1ee0*/  IMAD R13, R0, c[0x0][0x20c], R11 ;  /* 0x00008300000d7a24 */ /* 0x000fe200078e020b */
[----:B------:R-:W-:Y:S01]  /*1ef0*/  IADD3 R0, -R8, RZ, RZ ;  /* 0x000000ff08007210 */ /* 0x000fe20007ffe1ff */
[C---:B------:R-:W-:Y:S02]  /*1f00*/  IMAD R11, R9.reuse, c[0x0][0x1c4], R15 ;  /* 0x00007100090b7a24 */ /* 0x040fe400078e020f */
[----:B------:R-:W-:Y:S01]  /*1f10*/  IMAD.WIDE.U32 R2, R9, c[0x0][0x1c0], R2 ;  /* 0x0000700009027a25 */ /* 0x000fe200078e0002 */
[----:B------:R-:W-:Y:S02]  /*1f20*/  SHF.R.S32.HI R9, RZ, 0x1f, R8 ;  /* 0x0000001fff097819 */ /* 0x000fe40000011408 */
[----:B------:R-:W-:Y:S01]  /*1f30*/  IADD3 R5, R5, R13, RZ ;  /* 0x0000000d05057210 */ /* 0x000fe20007ffe0ff */
[----:B------:R-:W-:Y:S01]  /*1f40*/  IMAD R10, R0, c[0x0][0x2c4], R10 ;  /* 0x0000b100000a7a24 */ /* 0x000fe200078e020a */
[----:B------:R-:W-:Y:S01]  /*1f50*/  IADD3 R3, R3, R11, RZ ;  /* 0x0000000b03037210 */ /* 0x000fe20007ffe0ff */
[----:B------:R-:W-:-:S02]  /*1f60*/  IMAD R0, R9, c[0x0][0x1b0], RZ ;  /* 0x00006c0009007a24 */ /* 0x000fc400078e02ff */
[----:B------:R-:W-:Y:S02]  /*1f70*/  IMAD.IADD R7, R7, 0x1, R12 ;  /* 0x0000000107077824 */ /* 0x000fe400078e020c */
[C---:B------:R-:W-:Y:S02]  /*1f80*/  IMAD R0, R8.reuse, c[0x0][0x1b4], R0 ;  /* 0x00006d0008007a24 */ /* 0x040fe400078e0200 */
[----:B------:R-:W-:-:S04]  /*1f90*/  IMAD.WIDE.U32 R8, R8, c[0x0][0x1b0], R2 ;  /* 0x00006c0008087a25 */ /* 0x000fc800078e0002 */
[----:B------:R-:W-:Y:S01]  /*1fa0*/  IMAD.WIDE.U32 R2, R227, c[0x0][0x210], R4 ;  /* 0x00008400e3027a25 */ /* 0x000fe200078e0004 */
[----:B------:R-:W-:-:S03]  /*1fb0*/  SHF.R.S32.HI R4, RZ, 0x1f, R10 ;  /* 0x0000001fff047819 */ /* 0x000fc6000001140a */
[----:B------:R-:W-:Y:S01]  /*1fc0*/  IMAD R5, R227, c[0x0][0x214], R3 ;  /* 0x00008500e3057a24 */ /* 0x000fe200078e0203 */
[----:B------:R-:W-:Y:S01]  /*1fd0*/  IADD3 R3, R9, R0, RZ ;  /* 0x0000000009037210 */ /* 0x000fe20007ffe0ff */
[----:B------:R-:W-:Y:S02]  /*1fe0*/  IMAD R9, R4, c[0x0][0x1a8], RZ ;  /* 0x00006a0004097a24 */ /* 0x000fe400078e02ff */
[----:B------:R-:W-:Y:S01]  /*1ff0*/  IMAD.MOV.U32 R4, RZ, RZ, R2 ;  /* 0x000000ffff047224 */ /* 0x000fe200078e0002 */
[----:B------:R-:W-:Y:S01]  /*2000*/  MOV R2, R8 ;  /* 0x0000000800027202 */ /* 0x000fe20000000f00 */
[----:B------:R-:W-:-:S04]  /*2010*/  IMAD.WIDE.U32 R6, R227, c[0x0][0x1e8], R6 ;  /* 0x00007a00e3067a25 */ /* 0x000fc800078e0006 */
[----:B------:R-:W-:Y:S02]  /*2020*/  IMAD R7, R227, c[0x0][0x1ec], R7 ;  /* 0x00007b00e3077a24 */ /* 0x000fe400078e0207 */
[C---:B------:R-:W-:Y:S02]  /*2030*/  IMAD R9, R10.reuse, c[0x0][0x1ac], R9 ;  /* 0x00006b000a097a24 */ /* 0x040fe400078e0209 */
[----:B------:R-:W-:Y:S01]  /*2040*/  IMAD.WIDE.U32 R2, R10, c[0x0][0x1a8], R2 ;  /* 0x00006a000a027a25 */ /* 0x000fe200078e0002 */
[----:B------:R-:W-:-:S03]  /*2050*/  LEA R10, R229, R251, 0x7 ;  /* 0x000000fbe50a7211 */ /* 0x000fc600078e38ff */
[----:B------:R-:W-:Y:S01]  /*2060*/  IMAD.IADD R3, R3, 0x1, R9 ;  /* 0x0000000103037824 */ /* 0x000fe200078e0209 */
[----:B--2---:R-:W-:Y:S02]  /*2070*/  @P3 SHF.R.S32.HI R0, RZ, 0x1f, R14 ;  /* 0x0000001fff003819 */ /* 0x004fe4000001140e */
[----:B------:R-:W-:Y:S02]  /*2080*/  @!P3 MOV R0, R248 ;  /* 0x000000f80000b202 */ /* 0x000fe40000000f00 */
[----:B------:R-:W-:Y:S02]  /*2090*/  @!P3 MOV R14, R223 ;  /* 0x000000df000eb202 */ /* 0x000fe40000000f00 */
[----:B------:R-:W-:Y:S02]  /*20a0*/  SEL R8, R0, RZ, !P0 ;  /* 0x000000ff00087207 */ /* 0x000fe40004000000 */
[----:B------:R-:W-:Y:S02]  /*20b0*/  SEL R0, R14, RZ, !P0 ;  /* 0x000000ff0e007207 */ /* 0x000fe40004000000 */
[----:B------:R-:W-:Y:S01]  /*20c0*/  LEA R12, P0, R2, c[0x0][0x160], 0x1 ;  /* 0x00005800020c7a11 */ /* 0x000fe200078008ff */
[----:B------:R-:W-:-:S02]  /*20d0*/  IMAD R11, R8, c[0x0][0x1f0], RZ ;  /* 0x00007c00080b7a24 */ /* 0x000fc400078e02ff */
[----:B------:R-:W-:Y:S01]  /*20e0*/  IMAD R8, R8, c[0x0][0x218], RZ ;  /* 0x0000860008087a24 */ /* 0x000fe200078e02ff */
[----:B------:R-:W-:Y:S01]  /*20f0*/  LEA.HI.X R9, R2, c[0x0][0x164], R3, 0x1, P0 ;  /* 0x0000590002097a11 */ /* 0x000fe200000f0c03 */
[C---:B------:R-:W-:Y:S02]  /*2100*/  IMAD R11, R0.reuse, c[0x0][0x1f4], R11 ;  /* 0x00007d00000b7a24 */ /* 0x040fe400078e020b */
[C---:B------:R-:W-:Y:S02]  /*2110*/  IMAD R8, R0.reuse, c[0x0][0x21c], R8 ;  /* 0x0000870000087a24 */ /* 0x040fe400078e0208 */
[----:B------:R-:W-:-:S04]  /*2120*/  IMAD.WIDE.U32 R218, R0, c[0x0][0x1f0], R6 ;  /* 0x00007c0000da7a25 */ /* 0x000fc800078e0006 */
[----:B------:R-:W-:Y:S01]  /*2130*/  IMAD.WIDE.U32 R220, R0, c[0x0][0x218], R4 ;  /* 0x0000860000dc7a25 */ /* 0x000fe200078e0004 */
[----:B------:R-:W-:-:S04]  /*2140*/  IADD3 R217, R219, R11, RZ ;  /* 0x0000000bdbd97210 */ /* 0x000fc80007ffe0ff */
[----:B------:R-:W-:Y:S01]  /*2150*/  IADD3 R222, R221, R8, RZ ;  /* 0x00000008ddde7210 */ /* 0x000fe20007ffe0ff */
[----:B------:R-:W-:Y:S05]  /*2160*/  BRA.DIV ~URZ, `(.L_x_1240) ;  /* 0x0000aa927f007947 */ /* 0x000fea000b800000 */
[----:B------:R1:W2:Y:S02]  /*2170*/  SHFL.IDX PT, R8, R9, RZ, 0x181f ;  /* 0x00181fff09087589 */ /* 0x0002a400000e0000 */
.L_x_1324:
[----:B------:R-:W-:Y:S05]  /*2180*/  BRA.DIV ~URZ, `(.L_x_1241) ;  /* 0x0000aae27f007947 */ /* 0x000fea000b800000 */
[----:B------:R3:W4:Y:S02]  /*2190*/  SHFL.IDX PT, R0, R12, RZ, 0x181f ;  /* 0x00181fff0c007589 */ /* 0x00072400000e0000 */
.L_x_1325:
[----:B------:R-:W-:Y:S01]  /*21a0*/  IMAD R11, R16, c[0x0][0x2c4], RZ ;  /* 0x0000b100100b7a24 */ /* 0x000fe200078e02ff */
[----:B------:R-:W-:Y:S04]  /*21b0*/  BSSY B0, `(.L_x_1242) ;  /* 0x000000f000007945 */ /* 0x000fe80003800000 */
[----:B------:R-:W-:-:S13]  /*21c0*/  ISETP.GE.AND P0, PT, R10, R11, PT ;  /* 0x0000000b0a00720c */ /* 0x000fda0003f06270 */
[----:B------:R-:W-:Y:S05]  /*21d0*/  @P0 BRA `(.L_x_1243) ;  /* 0x000000c000000947 */ /* 0x000fea0003800000 */
[CC--:B----4-:R-:W-:Y:S02]  /*21e0*/  LEA R6, P0, R224.reuse, R0.reuse, 0x1 ;  /* 0x00000000e0067211 */ /* 0x0d0fe400078008ff */
[C---:B------:R-:W-:Y:S02]  /*21f0*/  LEA R4, P3, R215.reuse, R0, 0x1 ;  /* 0x00000000d7047211 */ /* 0x040fe400078608ff */
[----:B--2---:R-:W-:Y:S02]  /*2200*/  LEA.HI.X R7, R224, R8, R225, 0x1, P0 ;  /* 0x00000008e0077211 */ /* 0x004fe400000f0ce1 */
[C---:B------:R-:W-:Y:S02]  /*2210*/  LEA R2, P0, R212.reuse, R0, 0x1 ;  /* 0x00000000d4027211 */ /* 0x040fe400078008ff */
[-C--:B------:R-:W-:Y:S01]  /*2220*/  LEA.HI.X R5, R215, R8.reuse, R250, 0x1, P3 ;  /* 0x00000008d7057211 */ /* 0x080fe200018f0cfa */
[----:B------:R-:W-:Y:S01]  /*2230*/  @!PT LDS RZ, [RZ] ;  /* 0x00000000fffff984 */ /* 0x000fe20000000800 */
[----:B------:R-:W-:Y:S01]  /*2240*/  @!PT LDS RZ, [RZ] ;  /* 0x00000000fffff984 */ /* 0x000fe20000000800 */
[----:B------:R-:W-:Y:S01]  /*2250*/  @!PT LDS RZ, [RZ] ;  /* 0x00000000fffff984 */ /* 0x000fe20000000800 */
[----:B------:R2:W-:Y:S01]  /*2260*/  LDGSTS.E.BYPASS.LTC128B.128 [R216+0x18100], [R6.64], !P6 ;  /* 0x1810000006d87fae */ /* 0x0005e2000f101d48 */
[----:B------:R-:W-:-:S03]  /*2270*/  LEA.HI.X R3, R212, R8, R249, 0x1, P0 ;  /* 0x00000008d4037211 */ /* 0x000fc600000f0cf9 */
[----:B------:R2:W-:Y:S04]  /*2280*/  LDGSTS.E.BYPASS.LTC128B.128 [R216+0x1c100], [R4.64], !P5 ;  /* 0x1c10000004d87fae */ /* 0x0005e8000e901d48 */
[----:B------:R2:W-:Y:S02]  /*2290*/  LDGSTS.E.BYPASS.LTC128B.128 [R216+0x20100], [R2.64], !P4 ;  /* 0x2010000002d87fae */ /* 0x0005e4000e101d48 */
.L_x_1243:
[----:B------:R-:W-:Y:S05]  /*22a0*/  BSYNC B0 ;  /* 0x0000000000007941 */ /* 0x000fea0003800000 */
.L_x_1242:
[----:B------:R-:W-:Y:S05]  /*22b0*/  BRA.DIV ~URZ, `(.L_x_1244) ;  /* 0x0000aa127f007947 */ /* 0x000fea000b800000 */
[----:B--2---:R2:W1:Y:S04]  /*22c0*/  SHFL.IDX PT, R8, R9, 0x1, 0x181f ;  /* 0x00381f0009087f89 */ /* 0x00446800000e0000 */
[----:B----4-:R2:W4:Y:S02]  /*22d0*/  SHFL.IDX PT, R0, R12, 0x1, 0x181f ;  /* 0x00381f000c007f89 */ /* 0x01052400000e0000 */
.L_x_1326:
[----:B------:R-:W-:Y:S01]  /*22e0*/  IADD3 R2, R10, 0x20, RZ ;  /* 0x000000200a027810 */ /* 0x000fe20007ffe0ff */
[----:B------:R-:W-:Y:S03]  /*22f0*/  BSSY B0, `(.L_x_1245) ;  /* 0x000000f000007945 */ /* 0x000fe60003800000 */
[----:B------:R-:W-:-:S13]  /*2300*/  ISETP.GE.AND P0, PT, R2, R11, PT ;  /* 0x0000000b0200720c */ /* 0x000fda0003f06270 */
[----:B------:R-:W-:Y:S05]  /*2310*/  @P0 BRA `(.L_x_1246) ;  /* 0x000000c000000947 */ /* 0x000fea0003800000 */
[CC--:B----4-:R-:W-:Y:S02]  /*2320*/  LEA R6, P0, R224.reuse, R0.reuse, 0x1 ;  /* 0x00000000e0067211 */ /* 0x0d0fe400078008ff */
[C---:B------:R-:W-:Y:S02]  /*2330*/  LEA R4, P3, R215.reuse, R0, 0x1 ;  /* 0x00000000d7047211 */ /* 0x040fe400078608ff */
[----:B-1----:R-:W-:Y:S02]  /*2340*/  LEA.HI.X R7, R224, R8, R225, 0x1, P0 ;  /* 0x00000008e0077211 */ /* 0x002fe400000f0ce1 */
        /* <DEDUP_REMOVED lines=9> */
.L_x_1246:
[----:B------:R-:W-:Y:S05]  /*23e0*/  BSYNC B0 ;  /* 0x0000000000007941 */ /* 0x000fea0003800000 */
.L_x_1245:
[----:B------:R-:W-:Y:S05]  /*23f0*/  BRA.DIV ~URZ, `(.L_x_1247) ;  /* 0x0000a9927f007947 */ /* 0x000fea000b800000 */
[----:B-1----:R1:W2:Y:S02]  /*2400*/  SHFL.IDX PT, R8, R9, 0x2, 0x181f ;  /* 0x00581f0009087f89 */ /* 0x0022a400000e0000 */
.L_x_1327:
[----:B------:R-:W-:Y:S05]  /*2410*/  BRA.DIV ~URZ, `(.L_x_1248) ;  /* 0x0000a9e27f007947 */ /* 0x000fea000b800000 */
[----:B----4-:R4:W1:Y:S02]  /*2420*/  SHFL.IDX PT, R0, R12, 0x2, 0x181f ;  /* 0x00581f000c007f89 */ /* 0x01086400000e0000 */
.L_x_1328:
[----:B------:R-:W-:Y:S01]  /*2430*/  IADD3 R2, R10, 0x40, RZ ;  /* 0x000000400a027810 */ /* 0x000fe20007ffe0ff */
[----:B------:R-:W-:Y:S03]  /*2440*/  BSSY B0, `(.L_x_1249) ;  /* 0x000000f000007945 */ /* 0x000fe60003800000 */
[----:B------:R-:W-:-:S13]  /*2450*/  ISETP.GE.AND P0, PT, R2, R11, PT ;  /* 0x0000000b0200720c */ /* 0x000fda0003f06270 */
[----:B------:R-:W-:Y:S05]  /*2460*/  @P0 BRA `(.L_x_1250) ;  /* 0x000000c000000947 */ /* 0x000fea0003800000 */
[CC--:B-1----:R-:W-:Y:S02]  /*2470*/  LEA R6, P0, R224.reuse, R0.reuse, 0x1 ;  /* 0x00000000e0067211 */ /* 0x0c2fe400078008ff */
        /* <DEDUP_REMOVED lines=11> */
.L_x_1250:
[----:B------:R-:W-:Y:S05]  /*2530*/  BSYNC B0 ;  /* 0x0000000000007941 */ /* 0x000fea0003800000 */
.L_x_1249:
[----:B------:R-:W-:Y:S05]  /*2540*/  BRA.DIV ~URZ, `(.L_x_1251) ;  /* 0x0000a9127f007947 */ /* 0x000fea000b800000 */
[----:B--2---:R2:W3:Y:S04]  /*2550*/  SHFL.IDX PT, R8, R9, 0x3, 0x181f ;  /* 0x00781f0009087f89 */ /* 0x0044e800000e0000 */
[----:B-1----:R2:W1:Y:S02]  /*2560*/  SHFL.IDX PT, R0, R12, 0x3, 0x181f ;  /* 0x00781f000c007f89 */ /* 0x00246400000e0000 */
.L_x_1329:
[----:B------:R-:W-:-:S04]  /*2570*/  IADD3 R2, R10, 0x60, RZ ;  /* 0x000000600a027810 */ /* 0x000fc80007ffe0ff */
[----:B------:R-:W-:-:S13]  /*2580*/  ISETP.GE.AND P3, PT, R2, R11, PT ;  /* 0x0000000b0200720c */ /* 0x000fda0003f66270 */
[----:B-1----:R-:W-:-:S04]  /*2590*/  @!P3 LEA R6, P0, R224, R0, 0x1 ;  /* 0x00000000e006b211 */ /* 0x002fc800078008ff */
[----:B---3--:R-:W-:Y:S02]  /*25a0*/  @!P3 LEA.HI.X R7, R224, R8, R225, 0x1, P0 ;  /* 0x00000008e007b211 */ /* 0x008fe400000f0ce1 */
[----:B------:R-:W-:-:S03]  /*25b0*/  @!P3 LEA R4, P0, R215, R0, 0x1 ;  /* 0x00000000d704b211 */ /* 0x000fc600078008ff */
[----:B------:R-:W-:Y:S01]  /*25c0*/  @!PT LDS RZ, [RZ] ;  /* 0x00000000fffff984 */ /* 0x000fe20000000800 */
[----:B------:R-:W-:Y:S01]  /*25d0*/  @!PT LDS RZ, [RZ] ;  /* 0x00000000fffff984 */ /* 0x000fe20000000800 */
[----:B------:R-:W-:Y:S01]  /*25e0*/  @!PT LDS RZ, [RZ] ;  /* 0x00000000fffff984 */ /* 0x000fe20000000800 */
[----:B------:R1:W-:Y:S01]  /*25f0*/  @!P3 LDGSTS.E.BYPASS.LTC128B.128 [R216+0x1b100], [R6.64], !P6 ;  /* 0x1b10000006d8bfae */ /* 0x0003e2000f101d48 */
[----:B------:R-:W-:Y:S02]  /*2600*/  @!P3 LEA.HI.X R5, R215, R8, R250, 0x1, P0 ;  /* 0x00000008d705b211 */ /* 0x000fe400000f0cfa */
[----:B------:R-:W-:-:S03]  /*2610*/  @!P3 LEA R2, P0, R212, R0, 0x1 ;  /* 0x00000000d402b211 */ /* 0x000fc600078008ff */
[----:B------:R1:W-:Y:S01]  /*2620*/  @!P3 LDGSTS.E.BYPASS.LTC128B.128 [R216+0x1f100], [R4.64], !P5 ;  /* 0x1f10000004d8bfae */ /* 0x0003e2000e901d48 */
[----:B------:R-:W-:-:S05]  /*2630*/  @!P3 LEA.HI.X R3, R212, R8, R249, 0x1, P0 ;  /* 0x00000008d403b211 */ /* 0x000fca00000f0cf9 */
[----:B------:R1:W-:Y:S04]  /*2640*/  @!P3 LDGSTS.E.BYPASS.LTC128B.128 [R216+0x23100], [R2.64], !P4 ;  /* 0x2310000002d8bfae */ /* 0x0003e8000e101d48 */
[----:B------:R-:W0:Y:S01]  /*2650*/  LDGDEPBAR ;  /* 0x00000000000079af */ /* 0x000e220000000000 */
[----:B------:R-:W-:Y:S02]  /*2660*/  WARPSYNC 0xffffffff ;  /* 0xffffffff00007948 */ /* 0x000fe40003800000 */
[----:B-1----:R-:W-:Y:S01]  /*2670*/  IMAD.IADD R2, R90, 0x1, -R251 ;  /* 0x000000015a027824 */ /* 0x002fe200078e0afb */
[----:B------:R-:W-:Y:S01]  /*2680*/  SHF.R.S32.HI R4, RZ, 0x1f, R88 ;  /* 0x0000001fff047819 */ /* 0x000fe20000011458 */
[C---:B------:R-:W-:Y:S01]  /*2690*/  IMAD.WIDE.U32 R6, R88.reuse, c[0x0][0x1e0], RZ ;  /* 0x0000780058067a25 */ /* 0x040fe200078e00ff */
[----:B------:R-:W-:Y:S03]  /*26a0*/  BAR.SYNC.DEFER_BLOCKING 0x0 ;  /* 0x0000000000007b1d */ /* 0x000fe60000010000 */
[----:B------:R-:W-:Y:S01]  /*26b0*/  IMAD R2, R88, -0x40, R2 ;  /* 0xffffffc058027824 */ /* 0x000fe200078e0202 */
[----:B------:R-:W-:Y:S01]  /*26c0*/  LEA R3, P0, R6, R218, 0x6 ;  /* 0x000000da06037211 */ /* 0x000fe200078030ff */
[----:B------:R-:W-:Y:S01]  /*26d0*/  IMAD R0, R4, c[0x0][0x1e0], RZ ;  /* 0x0000780004007a24 */ /* 0x000fe200078e02ff */
[----:B------:R-:W-:Y:S01]  /*26e0*/  ULDC.64 UR4, c[0x0][0x208] ;  /* 0x0000820000047ab9 */ /* 0x000fe20000000a00 */
[----:B------:R-:W-:Y:S01]  /*26f0*/  IMAD.WIDE.U32 R10, R88, c[0x0][0x208], RZ ;  /* 0x00008200580a7a25 */ /* 0x000fe200078e00ff */
[C---:B------:R-:W-:Y:S01]  /*2700*/  ISETP.GE.AND P3, PT, R2.reuse, 0x21, PT ;  /* 0x000000210200780c */ /* 0x040fe20003f66270 */
[----:B------:R-:W-:Y:S01]  /*2710*/  USHF.L.U32 UR7, UR4, 0x6, URZ ;  /* 0x0000000604077899 */ /* 0x000fe2000800063f */
[----:B------:R-:W-:Y:S01]  /*2720*/  ISETP.GE.AND P6, PT, R2, 0x1, PT ;  /* 0x000000010200780c */ /* 0x000fe20003fc6270 */
[----:B------:R-:W-:Y:S01]  /*2730*/  IMAD R5, R88, c[0x0][0x1e4], R0 ;  /* 0x0000790058057a24 */ /* 0x000fe200078e0200 */
[----:B------:R-:W-:Y:S01]  /*2740*/  UMOV UR6, 0x6 ;  /* 0x0000000600067882 */ /* 0x000fe20000000000 */
[----:B------:R-:W-:Y:S01]  /*2750*/  IMAD.MOV.U32 R0, RZ, RZ, 0x20 ;  /* 0x00000020ff007424 */ /* 0x000fe200078e00ff */
[----:B------:R-:W-:Y:S01]  /*2760*/  USHF.L.U64.HI UR5, UR4, UR6, UR5 ;  /* 0x0000000604057299 */ /* 0x000fe20008010205 */
[----:B------:R-:W-:Y:S01]  /*2770*/  IMAD.IADD R5, R7, 0x1, R5 ;  /* 0x0000000107057824 */ /* 0x000fe200078e0205 */
[----:B------:R-:W-:Y:S01]  /*2780*/  BSSY B0, `(.L_x_1252) ;  /* 0x0000047000007945 */ /* 0x000fe20003800000 */
[----:B--2---:R-:W-:-:S03]  /*2790*/  IMAD.WIDE.U32 R8, R0, c[0x0][0x1e0], RZ ;  /* 0x0000780000087a25 */ /* 0x004fc600078e00ff */
[----:B------:R-:W-:Y:S01]  /*27a0*/  LEA.HI.X R5, R6, R217, R5, 0x6, P0 ;  /* 0x000000d906057211 */ /* 0x000fe200000f3405 */
[----:B------:R-:W-:Y:S01]  /*27b0*/  IMAD R6, R4, c[0x0][0x208], RZ ;  /* 0x0000820004067a24 */ /* 0x000fe200078e02ff */
[C---:B------:R-:W-:Y:S01]  /*27c0*/  @P3 IADD3 R4, P0, R3.reuse, R8, RZ ;  /* 0x0000000803043210 */ /* 0x040fe20007f1e0ff */
[----:B------:R-:W-:Y:S01]  /*27d0*/  IMAD R7, R0, c[0x0][0x1e4], RZ ;  /* 0x0000790000077a24 */ /* 0x000fe200078e02ff */
[----:B------:R-:W-:Y:S01]  /*27e0*/  @P6 LEA R8, P4, R3, c[0x0][0x1c8], 0x1 ;  /* 0x0000720003086a11 */ /* 0x000fe200078808ff */
[----:B------:R-:W-:Y:S02]  /*27f0*/  IMAD R6, R88, c[0x0][0x20c], R6 ;  /* 0x0000830058067a24 */ /* 0x000fe400078e0206 */
[----:B------:R-:W-:Y:S01]  /*2800*/  IMAD.MOV.U32 R16, RZ, RZ, 0x40 ;  /* 0x00000040ff107424 */ /* 0x000fe200078e00ff */
[----:B------:R-:W-:Y:S02]  /*2810*/  @P3 IADD3.X R7, R5, R9, R7, P0, !PT ;  /* 0x0000000905073210 */ /* 0x000fe400007fe407 */
[----:B------:R-:W-:Y:S01]  /*2820*/  @P6 LEA.HI.X R9, R3, c[0x0][0x1cc], R5, 0x1, P4 ;  /* 0x0000730003096a11 */ /* 0x000fe200020f0c05 */
[----:B------:R-:W-:Y:S01]  /*2830*/  IMAD.IADD R5, R11, 0x1, R6 ;  /* 0x000000010b057824 */ /* 0x000fe200078e0206 */
[----:B------:R-:W-:-:S02]  /*2840*/  LEA R3, P0, R10, R220, 0x6 ;  /* 0x000000dc0a037211 */ /* 0x000fc400078030ff */
[----:B------:R-:W-:Y:S01]  /*2850*/  @P3 LEA R6, P5, R4, c[0x0][0x1c8], 0x1 ;  /* 0x0000720004063a11 */ /* 0x000fe200078a08ff */
[----:B------:R-:W-:Y:S01]  /*2860*/  @!PT LDS RZ, [RZ] ;  /* 0x00000000fffff984 */ /* 0x000fe20000000800 */
[----:B------:R-:W-:Y:S01]  /*2870*/  @!PT LDS RZ, [RZ] ;  /* 0x00000000fffff984 */ /* 0x000fe20000000800 */
[----:B------:R-:W-:Y:S01]  /*2880*/  @!PT LDS RZ, [RZ] ;  /* 0x00000000fffff984 */ /* 0x000fe20000000800 */
[----:B------:R1:W-:Y:S01]  /*2890*/  @P6 LDGSTS.E.BYPASS.LTC128B.128 [R216+0xc100], [R8.64], !P1 ;  /* 0x0c10000008d86fae */ /* 0x0003e2000c901d48 */
[----:B------:R-:W-:Y:S02]  /*28a0*/  @P6 ISETP.GE.AND P4, PT, R212, c[0x0][0x1d4], PT ;  /* 0x00007500d4006a0c */ /* 0x000fe40003f86270 */
[----:B------:R-:W-:Y:S01]  /*28b0*/  LEA.HI.X R5, R10, R222, R5, 0x6, P0 ;  /* 0x000000de0a057211 */ /* 0x000fe200000f3405 */
[----:B------:R1:W-:Y:S01]  /*28c0*/  @P6 LDGSTS.E.BYPASS.LTC128B.128 [R216+0xe100], [R8.64+0x80], !P2 ;  /* 0x0e10008008d86fae */ /* 0x0003e2000d101d48 */
[----:B------:R-:W-:Y:S02]  /*28d0*/  @P3 LEA.HI.X R7, R4, c[0x0][0x1cc], R7, 0x1, P5 ;  /* 0x0000730004073a11 */ /* 0x000fe400028f0c07 */
[----:B------:R-:W-:Y:S02]  /*28e0*/  LEA R4, P5, R3, c[0x0][0x1f8], 0x1 ;  /* 0x00007e0003047a11 */ /* 0x000fe400078a08ff */
[----:B------:R-:W-:-:S02]  /*28f0*/  @P3 ISETP.GE.AND P0, PT, R212, c[0x0][0x1d4], PT ;  /* 0x00007500d4003a0c */ /* 0x000fc40003f06270 */
[----:B------:R-:W-:Y:S02]  /*2900*/  LEA.HI.X R5, R3, c[0x0][0x1fc], R5, 0x1, P5 ;  /* 0x00007f0003057a11 */ /* 0x000fe400028f0c05 */
[----:B------:R-:W-:Y:S01]  /*2910*/  ISETP.GE.AND P5, PT, R224, c[0x0][0x1d4], PT ;  /* 0x00007500e0007a0c */ /* 0x000fe20003fa6270 */
[----:B------:R1:W-:Y:S01]  /*2920*/  @P6 LDGSTS.E.BYPASS.LTC128B.128 [R216+0x10100], [R8.64+0x100], !P4 ;  /* 0x1010010008d86fae */ /* 0x0003e2000e101d48 */
[----:B------:R-:W-:Y:S02]  /*2930*/  ISETP.GE.AND P4, PT, R215, c[0x0][0x1d4], PT ;  /* 0x00007500d7007a0c */ /* 0x000fe40003f86270 */
[C---:B------:R-:W-:Y:S01]  /*2940*/  ISETP.LT.OR P6, PT, R2.reuse, 0x1, P5 ;  /* 0x000000010200780c */ /* 0x040fe20002fc1670 */
[----:B------:R1:W-:Y:S01]  /*2950*/  @P3 LDGSTS.E.BYPASS.LTC128B.128 [R216+0xd100], [R6.64], !P1 ;  /* 0x0d10000006d83fae */ /* 0x0003e2000c901d48 */
[----:B------:R-:W-:-:S03]  /*2960*/  ISETP.LT.OR P5, PT, R2, 0x21, P5 ;  /* 0x000000210200780c */ /* 0x000fc60002fa1670 */
[----:B------:R1:W-:Y:S04]  /*2970*/  @P3 LDGSTS.E.BYPASS.LTC128B.128 [R216+0xf100], [R6.64+0x80], !P2 ;  /* 0x0f10008006d83fae */ /* 0x0003e8000d101d48 */
[----:B------:R1:W-:Y:S01]  /*2980*/  @P3 LDGSTS.E.BYPASS.LTC128B.128 [R216+0x11100], [R6.64+0x100], !P0 ;  /* 0x1110010006d83fae */ /* 0x0003e2000c101d48 */
[----:B------:R-:W-:Y:S02]  /*2990*/  ISETP.LT.OR P0, PT, R2, 0x1, P4 ;  /* 0x000000010200780c */ /* 0x000fe40002701670 */
[----:B------:R-:W-:Y:S01]  /*29a0*/  ISETP.GE.AND P3, PT, R212, c[0x0][0x1d4], PT ;  /* 0x00007500d4007a0c */ /* 0x000fe20003f66270 */
[----:B------:R-:W0:Y:S01]  /*29b0*/  LDGDEPBAR ;  /* 0x00000000000079af */ /* 0x000e220000000000 */
[----:B------:R-:W-:-:S03]  /*29c0*/  ISETP.LT.OR P4, PT, R2, 0x21, P4 ;  /* 0x000000210200780c */ /* 0x000fc60002781670 */
[----:B------:R1:W-:Y:S01]  /*29d0*/  LDGSTS.E.BYPASS.LTC128B.128 [R216+0x100], [R4.64], !P6 ;  /* 0x0010000004d87fae */ /* 0x0003e2000f101d48 */
[C---:B------:R-:W-:Y:S02]  /*29e0*/  ISETP.LT.OR P6, PT, R2.reuse, 0x1, P3 ;  /* 0x000000010200780c */ /* 0x040fe40001fc1670 */
[----:B------:R-:W-:-:S03]  /*29f0*/  ISETP.LT.OR P3, PT, R2, 0x21, P3 ;  /* 0x000000210200780c */ /* 0x000fc60001f61670 */
[----:B------:R1:W-:Y:S01]  /*2a00*/  LDGSTS.E.BYPASS.LTC128B.128 [R216+0x2100], [R4.64+0x80], !P0 ;  /* 0x0210008004d87fae */ /* 0x0003e2000c101d48 */
[----:B------:R-:W-:-:S04]  /*2a10*/  IADD3 R2, P0, R4, UR7, RZ ;  /* 0x0000000704027c10 */ /* 0x000fc8000ff1e0ff */
[----:B------:R-:W-:-:S03]  /*2a20*/  IADD3.X R3, R5, UR5, RZ, P0, !PT ;  /* 0x0000000505037c10 */ /* 0x000fc600087fe4ff */
[----:B------:R1:W-:Y:S04]  /*2a30*/  LDGSTS.E.BYPASS.LTC128B.128 [R216+0x4100], [R4.64+0x100], !P6 ;  /* 0x0410010004d87fae */ /* 0x0003e8000f101d48 */
[----:B------:R1:W-:Y:S04]  /*2a40*/  LDGSTS.E.BYPASS.LTC128B.128 [R216+0x1100], [R2.64], !P5 ;  /* 0x0110000002d87fae */ /* 0x0003e8000e901d48 */
[----:B------:R1:W-:Y:S04]  /*2a50*/  LDGSTS.E.BYPASS.LTC128B.128 [R216+0x3100], [R2.64+0x80], !P4 ;  /* 0x0310008002d87fae */ /* 0x0003e8000e101d48 */
[----:B------:R1:W-:Y:S01]  /*2a60*/  LDGSTS.E.BYPASS.LTC128B.128 [R216+0x5100], [R2.64+0x100], !P3 ;  /* 0x0510010002d87fae */ /* 0x0003e2000d901d48 */
[----:B------:R-:W-:-:S03]  /*2a70*/  ISETP.GT.AND P3, PT, R88, R206, PT ;  /* 0x000000ce5800720c */ /* 0x000fc60003f64270 */
[----:B------:R-:W0:Y:S10]  /*2a80*/  LDGDEPBAR ;  /* 0x00000000000079af */ /* 0x000e340000000000 */
[----:B------:R-:W-:Y:S05]  /*2a90*/  @!P3 BRA `(.L_x_1253) ;  /* 0x000001500000b947 */ /* 0x000fea0003800000 */
[----:B-1----:R-:W-:Y:S01]  /*2aa0*/  IADD3 R2, R245, -0x2, RZ ;  /* 0xfffffffef5027810 */ /* 0x002fe20007ffe0ff */
[----:B------:R-:W-:-:S03]  /*2ab0*/  IMAD.WIDE.U32 R6, R16, c[0x0][0x1e0], RZ ;  /* 0x0000780010067a25 */ /* 0x000fc600078e00ff */
[----:B------:R-:W-:Y:S01]  /*2ac0*/  SHF.R.S32.HI R3, RZ, 0x1f, R2 ;  /* 0x0000001fff037819 */ /* 0x000fe20000011402 */
[----:B------:R-:W-:-:S04]  /*2ad0*/  IMAD.WIDE.U32 R4, R2, c[0x0][0x1e0], RZ ;  /* 0x0000780002047a25 */ /* 0x000fc800078e00ff */
[----:B------:R-:W-:-:S04]  /*2ae0*/  IMAD R3, R3, c[0x0][0x1e0], RZ ;  /* 0x0000780003037a24 */ /* 0x000fc800078e02ff */
[----:B------:R-:W-:Y:S01]  /*2af0*/  IMAD R2, R2, c[0x0][0x1e4], R3 ;  /* 0x0000790002027a24 */ /* 0x000fe200078e0203 */
[----:B------:R-:W-:-:S03]  /*2b00*/  LEA R3, P0, R4, R218, 0x6 ;  /* 0x000000da04037211 */ /* 0x000fc600078030ff */
[----:B------:R-:W-:Y:S01]  /*2b10*/  IMAD.IADD R5, R5, 0x1, R2 ;  /* 0x0000000105057824 */ /* 0x000fe200078e0202 */
[----:B------:R-:W-:-:S04]  /*2b20*/  LEA R2, P4, R3, c[0x0][0x1c8], 0x1 ;  /* 0x0000720003027a11 */ /* 0x000fc800078808ff */
[----:B------:R-:W-:Y:S01]  /*2b30*/  LEA.HI.X R4, R4, R217, R5, 0x6, P0 ;  /* 0x000000d904047211 */ /* 0x000fe200000f3405 */
[----:B------:R-:W-:Y:S01]  /*2b40*/  IMAD R5, R16, c[0x0][0x1e4], RZ ;  /* 0x0000790010057a24 */ /* 0x000fe200078e02ff */
[----:B------:R-:W-:Y:S02]  /*2b50*/  ISETP.GE.AND P0, PT, R212, c[0x0][0x1d4], PT ;  /* 0x00007500d4007a0c */ /* 0x000fe40003f06270 */
[----:B------:R-:W-:Y:S02]  /*2b60*/  LEA.HI.X R3, R3, c[0x0][0x1cc], R4, 0x1, P4 ;  /* 0x0000730003037a11 */ /* 0x000fe400020f0c04 */
[----:B------:R-:W-:-:S03]  /*2b70*/  IADD3 R4, P4, R6, R2, RZ ;  /* 0x0000000206047210 */ /* 0x000fc60007f9e0ff */
[----:B------:R1:W-:Y:S01]  /*2b80*/  LDGSTS.E.BYPASS.LTC128B.128 [R216+0x12100], [R2.64], !P1 ;  /* 0x1210000002d87fae */ /* 0x0003e2000c901d48 */
[----:B------:R-:W-:-:S03]  /*2b90*/  IADD3.X R5, R3, R7, R5, P4, !PT ;  /* 0x0000000703057210 */ /* 0x000fc600027fe405 */
[----:B------:R1:W-:Y:S04]  /*2ba0*/  LDGSTS.E.BYPASS.LTC128B.128 [R216+0x14100], [R2.64+0x80], !P2 ;  /* 0x1410008002d87fae */ /* 0x0003e8000d101d48 */
[----:B------:R1:W-:Y:S04]  /*2bb0*/  LDGSTS.E.BYPASS.LTC128B.128 [R216+0x16100], [R2.64+0x100], !P0 ;  /* 0x1610010002d87fae */ /* 0x0003e8000c101d48 */
[----:B------:R1:W-:Y:S04]  /*2bc0*/  LDGSTS.E.BYPASS.LTC128B.128 [R216+0x13100], [R4.64], !P1 ;  /* 0x1310000004d87fae */ /* 0x0003e8000c901d48 */
[----:B------:R1:W-:Y:S04]  /*2bd0*/  LDGSTS.E.BYPASS.LTC128B.128 [R216+0x15100], [R4.64+0x80], !P2 ;  /* 0x1510008004d87fae */ /* 0x0003e8000d101d48 */
[----:B------:R1:W-:Y:S02]  /*2be0*/  LDGSTS.E.BYPASS.LTC128B.128 [R216+0x17100], [R4.64+0x100], !P0 ;  /* 0x1710010004d87fae */ /* 0x0003e4000c101d48 */
.L_x_1253:
[----:B------:R-:W-:Y:S05]  /*2bf0*/  BSYNC B0 ;  /* 0x0000000000007941 */ /* 0x000fea0003800000 */
.L_x_1252:
[----:B------:R-:W0:Y:S01]  /*2c00*/  LDGDEPBAR ;  /* 0x00000000000079af */ /* 0x000e220000000000 */
[----:B------:R-:W-:Y:S01]  /*2c10*/  LOP3.LUT P0, RZ, R195, 0x2, RZ, 0xc0, !PT ;  /* 0x00000002c3ff7812 */ /* 0x000fe2000780c0ff */
[----:B------:R-:W-:Y:S03]  /*2c20*/  BSSY B0, `(.L_x_1254) ;  /* 0x0000027000007945 */ /* 0x000fe60003800000 */
[----:B------:R-:W-:-:S05]  /*2c30*/  SEL R190, R0, 0xffffffe0, !P0 ;  /* 0xffffffe000be7807 */ /* 0x000fca0004000000 */
[----:B------:R-:W-:Y:S01]  /*2c40*/  IMAD.IADD R24, R192, 0x1, R190 ;  /* 0x00000001c0187824 */ /* 0x000fe200078e02be */
[----:B------:R-:W-:-:S04]  /*2c50*/  DEPBAR.LE SB0, 0x3 ;  /* 0x000080c00000791a */ /* 0x000fc80000000000 */
[----:B------:R-:W-:-:S04]  /*2c60*/  DEPBAR.LE SB0, 0x2 ;  /* 0x000080800000791a */ /* 0x000fc80000000000 */
[----:B------:R-:W-:Y:S06]  /*2c70*/  BAR.SYNC.DEFER_BLOCKING 0x0 ;  /* 0x0000000000007b1d */ /* 0x000fec0000010000 */
[----:B-1----:R1:W2:Y:S04]  /*2c80*/  LDSM.16.M88.4 R8, [R186] ;  /* 0x00000000ba08783b */ /* 0x0022a80000000200 */
[----:B------:R1:W3:Y:S04]  /*2c90*/  LDSM.16.M88.4 R28, [R192] ;  /* 0x00000000c01c783b */ /* 0x0002e80000000200 */
[----:B------:R1:W4:Y:S04]  /*2ca0*/  LDSM.16.M88.4 R32, [R192+0x800] ;  /* 0x00080000c020783b */ /* 0x0003280000000200 */
[----:B------:R1:W1:Y:S04]  /*2cb0*/  LDSM.16.M88.4 R44, [R192+0x1000] ;  /* 0x00100000c02c783b */ /* 0x0002680000000200 */
[----:B------:R1:W1:Y:S04]  /*2cc0*/  LDSM.16.M88.4 R52, [R192+0x1800] ;  /* 0x00180000c034783b */ /* 0x0002680000000200 */
[----:B------:R1:W1:Y:S04]  /*2cd0*/  LDSM.16.M88.4 R4, [R187] ;  /* 0x00000000bb04783b */ /* 0x0002680000000200 */
[----:B------:R1:W1:Y:S04]  /*2ce0*/  LDSM.16.M88.4 R40, [R24] ;  /* 0x000000001828783b */ /* 0x0002680000000200 */
[----:B------:R1:W1:Y:S04]  /*2cf0*/  LDSM.16.M88.4 R56, [R24+0x800] ;  /* 0x000800001838783b */ /* 0x0002680000000200 */
[----:B------:R1:W1:Y:S04]  /*2d00*/  LDSM.16.M88.4 R64, [R24+0x1000] ;  /* 0x001000001840783b */ /* 0x0002680000000200 */
[----:B------:R1:W1:Y:S01]  /*2d10*/  LDSM.16.M88.4 R80, [R24+0x1800] ;  /* 0x001800001850783b */ /* 0x0002620000000200 */
[----:B------:R-:W-:Y:S05]  /*2d20*/  @!P3 BRA `(.L_x_1255) ;  /* 0x000001600000b947 */ /* 0x000fea0003800000 */
[----:B------:R-:W-:-:S04]  /*2d30*/  IADD3 R0, R245, -0x2, RZ ;  /* 0xfffffffef5007810 */ /* 0x000fc80007ffe0ff */
[----:B------:R-:W-:Y:S01]  /*2d40*/  SHF.R.S32.HI R2, RZ, 0x1f, R0 ;  /* 0x0000001fff027819 */ /* 0x000fe20000011400 */
[----:B----4-:R-:W-:-:S04]  /*2d50*/  IMAD.WIDE.U32 R12, R0, c[0x0][0x208], RZ ;  /* 0x00008200000c7a25 */ /* 0x010fc800078e00ff */
[----:B------:R-:W-:-:S04]  /*2d60*/  IMAD R2, R2, c[0x0][0x208], RZ ;  /* 0x0000820002027a24 */ /* 0x000fc800078e02ff */
[----:B------:R-:W-:Y:S01]  /*2d70*/  IMAD R2, R0, c[0x0][0x20c], R2 ;  /* 0x0000830000027a24 */ /* 0x000fe200078e0202 */
[----:B------:R-:W-:-:S03]  /*2d80*/  LEA R0, P0, R12, R220, 0x6 ;  /* 0x000000dc0c007211 */ /* 0x000fc600078030ff */
[----:B------:R-:W-:Y:S01]  /*2d90*/  IMAD.IADD R3, R13, 0x1, R2 ;  /* 0x000000010d037824 */ /* 0x000fe200078e0202 */
[----:B------:R-:W-:-:S04]  /*2da0*/  LEA R2, P4, R0, c[0x0][0x1f8], 0x1 ;  /* 0x00007e0000027a11 */ /* 0x000fc800078808ff */
[----:B------:R-:W-:Y:S02]  /*2db0*/  LEA.HI.X R3, R12, R222, R3, 0x6, P0 ;  /* 0x000000de0c037211 */ /* 0x000fe400000f3403 */
[----:B------:R-:W-:Y:S02]  /*2dc0*/  ISETP.GE.AND P0, PT, R212, c[0x0][0x1d4], PT ;  /* 0x00007500d4007a0c */ /* 0x000fe40003f06270 */
[----:B------:R-:W-:Y:S02]  /*2dd0*/  IADD3 R12, P3, R2, UR7, RZ ;  /* 0x00000007020c7c10 */ /* 0x000fe4000ff7e0ff */
[----:B------:R-:W-:-:S04]  /*2de0*/  LEA.HI.X R3, R0, c[0x0][0x1fc], R3, 0x1, P4 ;  /* 0x00007f0000037a11 */ /* 0x000fc800020f0c03 */
[----:B------:R-:W-:Y:S01]  /*2df0*/  IADD3.X R13, R3, UR5, RZ, P3, !PT ;  /* 0x00000005030d7c10 */ /* 0x000fe20009ffe4ff */
        /* <DEDUP_REMOVED lines=9> */
.L_x_1255:
[----:B------:R-:W-:Y:S05]  /*2e90*/  BSYNC B0 ;  /* 0x0000000000007941 */ /* 0x000fea0003800000 */
.L_x_1254:
[----:B------:R-:W-:Y:S01]  /*2ea0*/  LOP3.LUT P0, RZ, R195, 0x4, RZ, 0xc0, !PT ;  /* 0x00000004c3ff7812 */ /* 0x000fe2000780c0ff */
[----:B--234-:R-:W-:Y:S01]  /*2eb0*/  HMMA.16816.F32.BF16 R12, R8, R28, RZ ;  /* 0x0000001c080c723c */ /* 0x01cfe200000418ff */
[----:B------:R-:W-:Y:S02]  /*2ec0*/  LDSM.16.M88.4 R100, [R192+0x2000] ;  /* 0x00200000c064783b */ /* 0x000fe40000000200 */
[----:B------:R-:W-:-:S02]  /*2ed0*/  SEL R0, R16, 0xffffffc0, !P0 ;  /* 0xffffffc010007807 */ /* 0x000fc40004000000 */
[----:B------:R-:W-:Y:S03]  /*2ee0*/  LDSM.16.M88.4 R16, [R189] ;  /* 0x00000000bd10783b */ /* 0x000fe60000000200 */
[----:B------:R-:W-:Y:S01]  /*2ef0*/  IMAD.IADD R2, R192, 0x1, R0 ;  /* 0x00000001c0027824 */ /* 0x000fe200078e0200 */
[C---:B------:R-:W-:Y:S01]  /*2f00*/  HMMA.16816.F32.BF16 R20, R8.reuse, R32, RZ ;  /* 0x000000200814723c */ /* 0x040fe200000418ff */
[----:B------:R-:W-:Y:S04]  /*2f10*/  LDSM.16.M88.4 R96, [R24+0x2000] ;  /* 0x002000001860783b */ /* 0x000fe80000000200 */
[----:B------:R-:W2:Y:S03]  /*2f20*/  LDSM.16.M88.4 R68, [R2] ;  /* 0x000000000244783b */ /* 0x000ea60000000200 */
[----:B------:R-:W-:Y:S01]  /*2f30*/  HMMA.16816.F32.BF16 R28, R8, R30, RZ ;  /* 0x0000001e081c723c */ /* 0x000fe200000418ff */
[----:B------:R-:W3:Y:S01]  /*2f40*/  LDSM.16.M88.4 R72, [R2+0x800] ;  /* 0x000800000248783b */ /* 0x000ee20000000200 */
[----:B------:R-:W-:-:S03]  /*2f50*/  IADD3 R0, R0, R192, R190 ;  /* 0x000000c000007210 */ /* 0x000fc60007ffe0be */
[----:B------:R-:W4:Y:S03]  /*2f60*/  LDSM.16.M88.4 R76, [R2+0x1000] ;  /* 0x00100000024c783b */ /* 0x000f260000000200 */
[C---:B------:R-:W-:Y:S01]  /*2f70*/  HMMA.16816.F32.BF16 R32, R8.reuse, R34, RZ ;  /* 0x000000220820723c */ /* 0x040fe200000418ff */
[----:B------:R-:W-:Y:S04]  /*2f80*/  LDSM.16.M88.4 R92, [R0] ;  /* 0x00000000005c783b */ /* 0x000fe80000000200 */
[----:B------:R-:W-:Y:S03]  /*2f90*/  LDSM.16.M88.4 R84, [R2+0x1800] ;  /* 0x001800000254783b */ /* 0x000fe60000000200 */
[----:B-1----:R-:W-:Y:S01]  /*2fa0*/  HMMA.16816.F32.BF16 R36, R8, R44, RZ ;  /* 0x0000002c0824723c */ /* 0x002fe200000418ff */
[----:B------:R-:W5:Y:S01]  /*2fb0*/  LDL R120, [R1+0x24] ;  /* 0x0000240001787983 */ /* 0x000f620000100800 */
[----:B------:R-:W-:Y:S03]  /*2fc0*/  BSSY B0, `(.L_x_1256) ;  /* 0x0000242000007945 */ /* 0x000fe60003800000 */
[----:B------:R-:W0:Y:S03]  /*2fd0*/  LDGDEPBAR ;  /* 0x00000000000079af */ /* 0x000e260000000000 */
[----:B------:R-:W-:Y:S01]  /*2fe0*/  HMMA.16816.F32.BF16 R60, R4, R40, R12 ;  /* 0x00000028043c723c */ /* 0x000fe2000004180c */
[----:B------:R-:W1:Y:S07]  /*2ff0*/  LDSM.16.M88.4 R12, [R188] ;  /* 0x00000000bc0c783b */ /* 0x000e6e0000000200 */
[C---:B------:R-:W-:Y:S08]  /*3000*/  HMMA.16816.F32.BF16 R44, R8.reuse, R46, RZ ;  /* 0x0000002e082c723c */ /* 0x040ff000000418ff */
[C---:B------:R-:W-:Y:S08]  /*3010*/  HMMA.16816.F32.BF16 R48, R8.reuse, R52, RZ ;  /* 0x000000340830723c */ /* 0x040ff000000418ff */
[----:B------:R-:W-:Y:S08]  /*3020*/  HMMA.16816.F32.BF16 R8, R8, R54, RZ ;  /* 0x000000360808723c */ /* 0x000ff000000418ff */
[C---:B------:R-:W-:Y:S08]  /*3030*/  HMMA.16816.F32.BF16 R52, R4.reuse, R42, R28 ;  /* 0x0000002a0434723c */ /* 0x040ff0000004181c */
[C---:B------:R-:W-:Y:S08]  /*3040*/  HMMA.16816.F32.BF16 R28, R4.reuse, R56, R20 ;  /* 0x00000038041c723c */ /* 0x040ff00000041814 */
[C---:B------:R-:W-:Y:S01]  /*3050*/  HMMA.16816.F32.BF16 R20, R4.reuse, R58, R32 ;  /* 0x0000003a0414723c */ /* 0x040fe20000041820 */
[----:B------:R-:W-:Y:S07]  /*3060*/  LDSM.16.M88.4 R56, [R0+0x1000] ;  /* 0x001000000038783b */ /* 0x000fee0000000200 */
[C---:B------:R-:W-:Y:S08]  /*3070*/  HMMA.16816.F32.BF16 R36, R4.reuse, R64, R36 ;  /* 0x000000400424723c */ /* 0x040ff00000041824 */
[----:B------:R-:W-:Y:S01]  /*3080*/  HMMA.16816.F32.BF16 R44, R4, R66, R44 ;  /* 0x00000042042c723c */ /* 0x000fe2000004182c */
[----:B------:R-:W1:Y:S07]  /*3090*/  LDSM.16.M88.4 R64, [R0+0x800] ;  /* 0x000800000040783b */ /* 0x000e6e0000000200 */
[----:B--2---:R-:W-:Y:S08]  /*30a0*/  HMMA.16816.F32.BF16 R60, R16, R68, R60 ;  /* 0x00000044103c723c */ /* 0x004ff0000004183c */
[C---:B------:R-:W-:Y:S08]  /*30b0*/  HMMA.16816.F32.BF16 R48, R4.reuse, R80, R48 ;  /* 0x000000500430723c */ /* 0x040ff00000041830 */
[----:B------:R-:W-:Y:S01]  /*30c0*/  HMMA.16816.F32.BF16 R4, R4, R82, R8 ;  /* 0x000000520404723c */ /* 0x000fe20000041808 */
[----:B------:R-:W2:Y:S04]  /*30d0*/  LDSM.16.M88.4 R8, [R186+0x4000] ;  /* 0x00400000ba08783b */ /* 0x000ea80000000200 */
[----:B------:R-:W1:Y:S03]  /*30e0*/  LDSM.16.M88.4 R80, [R0+0x1800] ;  /* 0x001800000050783b */ /* 0x000e660000000200 */
[C---:B------:R-:W-:Y:S01]  /*30f0*/  HMMA.16816.F32.BF16 R52, R16.reuse, R70, R52 ;  /* 0x000000461034723c */ /* 0x040fe20000041834 */
[----:B------:R-:W-:Y:S07]  /*3100*/  LDSM.16.M88.4 R68, [R24+0x2800] ;  /* 0x002800001844783b */ /* 0x000fee0000000200 */
[C---:B---3--:R-:W-:Y:S08]  /*3110*/  HMMA.16816.F32.BF16 R40, R16.reuse, R72, R28 ;  /* 0x000000481028723c */ /* 0x048ff0000004181c */
[C---:B------:R-:W-:Y:S01]  /*3120*/  HMMA.16816.F32.BF16 R32, R16.reuse, R74, R20 ;  /* 0x0000004a1020723c */ /* 0x040fe20000041814 */
[----:B------:R-:W-:Y:S07]  /*3130*/  LDSM.16.M88.4 R72, [R192+0x3000] ;  /* 0x00300000c048783b */ /* 0x000fee0000000200 */
[C---:B----4-:R-:W-:Y:S08]  /*3140*/  HMMA.16816.F32.BF16 R28, R16.reuse, R76, R36 ;  /* 0x0000004c101c723c */ /* 0x050ff00000041824 */
[----:B------:R-:W-:Y:S01]  /*3150*/  HMMA.16816.F32.BF16 R20, R16, R78, R44 ;  /* 0x0000004e1014723c */ /* 0x000fe2000004182c */
[----:B------:R-:W3:Y:S07]  /*3160*/  LDSM.16.M88.4 R76, [R192+0x2800] ;  /* 0x00280000c04c783b */ /* 0x000eee0000000200 */
[----:B-1----:R-:W-:Y:S08]  /*3170*/  HMMA.16816.F32.BF16 R60, R12, R92, R60 ;  /* 0x0000005c0c3c723c */ /* 0x002ff0000004183c */
[C---:B------:R-:W-:Y:S01]  /*3180*/  HMMA.16816.F32.BF16 R36, R16.reuse, R86, R4 ;  /* 0x000000561024723c */ /* 0x040fe20000041804 */
[----:B------:R-:W1:Y:S07]  /*3190*/  LDSM.16.M88.4 R4, [R187+0x4000] ;  /* 0x00400000bb04783b */ /* 0x000e6e0000000200 */
[----:B------:R-:W-:Y:S01]  /*31a0*/  HMMA.16816.F32.BF16 R48, R16, R84, R48 ;  /* 0x000000541030723c */ /* 0x000fe20000041830 */
[----:B------:R-:W4:Y:S07]  /*31b0*/  LDSM.16.M88.4 R84, [R192+0x3800] ;  /* 0x00380000c054783b */ /* 0x000f2e0000000200 */
[C---:B------:R-:W-:Y:S01]  /*31c0*/  HMMA.16816.F32.BF16 R52, R12.reuse, R94, R52 ;  /* 0x0000005e0c34723c */ /* 0x040fe20000041834 */
[----:B------:R-:W-:Y:S07]  /*31d0*/  LDSM.16.M88.4 R92, [R2+0x2000] ;  /* 0x00200000025c783b */ /* 0x000fee0000000200 */
[C---:B------:R-:W-:Y:S08]  /*31e0*/  HMMA.16816.F32.BF16 R44, R12.reuse, R64, R40 ;  /* 0x000000400c2c723c */ /* 0x040ff00000041828 */
[C---:B------:R-:W-:Y:S01]  /*31f0*/  HMMA.16816.F32.BF16 R40, R12.reuse, R66, R32 ;  /* 0x000000420c28723c */ /* 0x040fe20000041820 */
[----:B------:R-:W-:Y:S07]  /*3200*/  LDSM.16.M88.4 R64, [R24+0x3000] ;  /* 0x003000001840783b */ /* 0x000fee0000000200 */
[----:B------:R-:W-:Y:S01]  /*3210*/  HMMA.16816.F32.BF16 R32, R12, R56, R28 ;  /* 0x000000380c20723c */ /* 0x000fe2000004181c */
[----:B------:R-:W1:Y:S07]  /*3220*/  LDSM.16.M88.4 R28, [R189+0x4000] ;  /* 0x00400000bd1c783b */ /* 0x000e6e0000000200 */
[----:B--2---:R-:W-:Y:S08]  /*3230*/  HMMA.16816.F32.BF16 R60, R8, R100, R60 ;  /* 0x00000064083c723c */ /* 0x004ff0000004183c */
[C---:B------:R-:W-:Y:S08]  /*3240*/  HMMA.16816.F32.BF16 R20, R12.reuse, R58, R20 ;  /* 0x0000003a0c14723c */ /* 0x040ff00000041814 */
[----:B------:R-:W-:Y:S08]  /*3250*/  HMMA.16816.F32.BF16 R16, R12, R80, R48 ;  /* 0x000000500c10723c */ /* 0x000ff00000041830 */
[C---:B------:R-:W-:Y:S01]  /*3260*/  HMMA.16816.F32.BF16 R56, R8.reuse, R102, R52 ;  /* 0x000000660838723c */ /* 0x040fe20000041834 */
[----:B------:R-:W-:Y:S07]  /*3270*/  LDSM.16.M88.4 R100, [R0+0x3800] ;  /* 0x003800000064783b */ /* 0x000fee0000000200 */
[C---:B---3--:R-:W-:Y:S08]  /*3280*/  HMMA.16816.F32.BF16 R48, R8.reuse, R76, R44 ;  /* 0x0000004c0830723c */ /* 0x048ff0000004182c */
[----:B------:R-:W-:Y:S08]  /*3290*/  HMMA.16816.F32.BF16 R44, R8, R72, R32 ;  /* 0x00000048082c723c */ /* 0x000ff00000041820 */
[----:B-1----:R-:W-:Y:S01]  /*32a0*/  HMMA.16816.F32.BF16 R32, R4, R96, R60 ;  /* 0x000000600420723c */ /* 0x002fe2000004183c */
[----:B------:R-:W1:Y:S07]  /*32b0*/  LDSM.16.M88.4 R60, [R2+0x2800] ;  /* 0x00280000023c783b */ /* 0x000e6e0000000200 */
[----:B------:R-:W-:Y:S01]  /*32c0*/  HMMA.16816.F32.BF16 R12, R12, R82, R36 ;  /* 0x000000520c0c723c */ /* 0x000fe20000041824 */
[----:B------:R-:W2:Y:S07]  /*32d0*/  LDSM.16.M88.4 R80, [R24+0x3800] ;  /* 0x003800001850783b */ /* 0x000eae0000000200 */
[C---:B------:R-:W-:Y:S01]  /*32e0*/  HMMA.16816.F32.BF16 R52, R8.reuse, R78, R40 ;  /* 0x0000004e0834723c */ /* 0x040fe20000041828 */
[----:B------:R-:W-:Y:S07]  /*32f0*/  LDSM.16.M88.4 R76, [R0+0x2000] ;  /* 0x00200000004c783b */ /* 0x000fee0000000200 */
[C---:B------:R-:W-:Y:S01]  /*3300*/  HMMA.16816.F32.BF16 R40, R8.reuse, R74, R20 ;  /* 0x0000004a0828723c */ /* 0x040fe20000041814 */
[----:B------:R-:W3:Y:S07]  /*3310*/  LDSM.16.M88.4 R20, [R188+0x4000] ;  /* 0x00400000bc14783b */ /* 0x000eee0000000200 */
[----:B----4-:R-:W-:Y:S08]  /*3320*/  HMMA.16816.F32.BF16 R36, R8, R84, R16 ;  /* 0x000000540824723c */ /* 0x010ff00000041810 */
[C---:B------:R-:W-:Y:S08]  /*3330*/  HMMA.16816.F32.BF16 R16, R4.reuse, R98, R56 ;  /* 0x000000620410723c */ /* 0x040ff00000041838 */
[----:B------:R-:W-:Y:S08]  /*3340*/  HMMA.16816.F32.BF16 R48, R4, R68, R48 ;  /* 0x000000440430723c */ /* 0x000ff00000041830 */
[----:B------:R-:W-:Y:S01]  /*3350*/  HMMA.16816.F32.BF16 R8, R8, R86, R12 ;  /* 0x000000560808723c */ /* 0x000fe2000004180c */
[----:B------:R-:W-:Y:S04]  /*3360*/  LDSM.16.M88.4 R12, [R186+0x8000] ;  /* 0x00800000ba0c783b */ /* 0x000fe80000000200 */
[----:B------:R-:W-:Y:S03]  /*3370*/  LDSM.16.M88.4 R84, [R2+0x3800] ;  /* 0x003800000254783b */ /* 0x000fe60000000200 */
[----:B------:R-:W-:Y:S08]  /*3380*/  HMMA.16816.F32.BF16 R32, R28, R92, R32 ;  /* 0x0000005c1c20723c */ /* 0x000ff00000041820 */
[C---:B------:R-:W-:Y:S08]  /*3390*/  HMMA.16816.F32.BF16 R52, R4.reuse, R70, R52 ;  /* 0x000000460434723c */ /* 0x040ff00000041834 */
[----:B------:R-:W-:Y:S01]  /*33a0*/  HMMA.16816.F32.BF16 R72, R4, R64, R44 ;  /* 0x000000400448723c */ /* 0x000fe2000004182c */
[----:B------:R-:W4:Y:S07]  /*33b0*/  LDSM.16.M88.4 R44, [R192+0x4000] ;  /* 0x00400000c02c783b */ /* 0x000f2e0000000200 */
[----:B------:R-:W-:Y:S08]  /*33c0*/  HMMA.16816.F32.BF16 R16, R28, R94, R16 ;  /* 0x0000005e1c10723c */ /* 0x000ff00000041810 */
[----:B------:R-:W-:Y:S08]  /*33d0*/  HMMA.16816.F32.BF16 R64, R4, R66, R40 ;  /* 0x000000420440723c */ /* 0x000ff00000041828 */
[----:B-1----:R-:W-:Y:S01]  /*33e0*/  HMMA.16816.F32.BF16 R40, R28, R60, R48 ;  /* 0x0000003c1c28723c */ /* 0x002fe20000041830 */
[----:B------:R-:W1:Y:S07]  /*33f0*/  LDSM.16.M88.4 R48, [R0+0x2800] ;  /* 0x002800000030783b */ /* 0x000e6e0000000200 */
[C---:B--2---:R-:W-:Y:S01]  /*3400*/  HMMA.16816.F32.BF16 R68, R4.reuse, R80, R36 ;  /* 0x000000500444723c */ /* 0x044fe20000041824 */
[----:B------:R-:W2:Y:S07]  /*3410*/  LDSM.16.M88.4 R36, [R2+0x3000] ;  /* 0x003000000224783b */ /* 0x000eae0000000200 */
[----:B------:R-:W-:Y:S01]  /*3420*/  HMMA.16816.F32.BF16 R108, R4, R82, R8 ;  /* 0x00000052046c723c */ /* 0x000fe20000041808 */
[----:B------:R-:W-:Y:S04]  /*3430*/  LDSM.16.M88.4 R8, [R187+0x8000] ;  /* 0x00800000bb08783b */ /* 0x000fe80000000200 */
[----:B------:R-:W-:Y:S03]  /*3440*/  LDSM.16.M88.4 R80, [R0+0x4000] ;  /* 0x004000000050783b */ /* 0x000fe60000000200 */
[----:B---3--:R-:W-:Y:S08]  /*3450*/  HMMA.16816.F32.BF16 R4, R20, R76, R32 ;  /* 0x0000004c1404723c */ /* 0x008ff00000041820 */
[----:B------:R-:W-:Y:S01]  /*3460*/  HMMA.16816.F32.BF16 R56, R28, R62, R52 ;  /* 0x0000003e1c38723c */ /* 0x000fe20000041834 */
[----:B------:R-:W3:Y:S04]  /*3470*/  LDSM.16.M88.4 R60, [R24+0x4000] ;  /* 0x00400000183c783b */ /* 0x000ee80000000200 */
[----:B------:R-:W-:Y:S03]  /*3480*/  LDSM.16.M88.4 R52, [R0+0x3000] ;  /* 0x003000000034783b */ /* 0x000fe60000000200 */
[----:B------:R-:W-:Y:S01]  /*3490*/  HMMA.16816.F32.BF16 R32, R20, R78, R16 ;  /* 0x0000004e1420723c */ /* 0x000fe20000041810 */
[----:B------:R-:W3:Y:S07]  /*34a0*/  LDSM.16.M88.4 R76, [R192+0x4800] ;  /* 0x00480000c04c783b */ /* 0x000eee0000000200 */
[----:B----4-:R-:W-:Y:S01]  /*34b0*/  HMMA.16816.F32.BF16 R16, R12, R44, R4 ;  /* 0x0000002c0c10723c */ /* 0x010fe20000041804 */
[----:B------:R-:W-:Y:S07]  /*34c0*/  LDSM.16.M88.4 R4, [R189+0x8000] ;  /* 0x00800000bd04783b */ /* 0x000fee0000000200 */
[----:B-1----:R-:W-:Y:S08]  /*34d0*/  HMMA.16816.F32.BF16 R40, R20, R48, R40 ;  /* 0x000000301428723c */ /* 0x002ff00000041828 */
[C---:B--2---:R-:W-:Y:S01]  /*34e0*/  HMMA.16816.F32.BF16 R96, R28.reuse, R36, R72 ;  /* 0x000000241c60723c */ /* 0x044fe20000041848 */
[----:B------:R-:W-:Y:S07]  /*34f0*/  LDSM.16.M88.4 R72, [R24+0x4800] ;  /* 0x004800001848783b */ /* 0x000fee0000000200 */
[----:B------:R-:W-:Y:S01]  /*3500*/  HMMA.16816.F32.BF16 R92, R28, R38, R64 ;  /* 0x000000261c5c723c */ /* 0x000fe20000041840 */
[----:B------:R-:W1:Y:S07]  /*3510*/  LDSM.16.M88.4 R64, [R2+0x4000] ;  /* 0x004000000240783b */ /* 0x000e6e0000000200 */
[----:B------:R-:W-:Y:S08]  /*3520*/  HMMA.16816.F32.BF16 R36, R12, R46, R32 ;  /* 0x0000002e0c24723c */ /* 0x000ff00000041820 */
[----:B---3--:R-:W-:Y:S01]  /*3530*/  HMMA.16816.F32.BF16 R32, R8, R60, R16 ;  /* 0x0000003c0820723c */ /* 0x008fe20000041810 */
[----:B------:R-:W2:Y:S07]  /*3540*/  LDSM.16.M88.4 R16, [R188+0x8000] ;  /* 0x00800000bc10783b */ /* 0x000eae0000000200 */
[----:B------:R-:W-:Y:S08]  /*3550*/  HMMA.16816.F32.BF16 R48, R20, R50, R56 ;  /* 0x000000321430723c */ /* 0x000ff00000041838 */
[----:B------:R-:W-:Y:S08]  /*3560*/  HMMA.16816.F32.BF16 R44, R12, R76, R40 ;  /* 0x0000004c0c2c723c */ /* 0x000ff00000041828 */
[----:B------:R-:W-:Y:S01]  /*3570*/  HMMA.16816.F32.BF16 R40, R8, R62, R36 ;  /* 0x0000003e0828723c */ /* 0x000fe20000041824 */
[----:B------:R-:W3:Y:S07]  /*3580*/  LDSM.16.M88.4 R60, [R192+0x5000] ;  /* 0x00500000c03c783b */ /* 0x000eee0000000200 */
[----:B------:R-:W-:Y:S01]  /*3590*/  HMMA.16816.F32.BF16 R104, R28, R84, R68 ;  /* 0x000000541c68723c */ /* 0x000fe20000041844 */
[----:B------:R-:W4:Y:S07]  /*35a0*/  LDSM.16.M88.4 R68, [R2+0x4800] ;  /* 0x004800000244783b */ /* 0x000f2e0000000200 */
[----:B-1----:R-:W-:Y:S08]  /*35b0*/  HMMA.16816.F32.BF16 R32, R4, R64, R32 ;  /* 0x000000400420723c */ /* 0x002ff00000041820 */
[----:B------:R-:W-:Y:S08]  /*35c0*/  HMMA.16816.F32.BF16 R108, R28, R86, R108 ;  /* 0x000000561c6c723c */ /* 0x000ff0000004186c */
[----:B------:R-:W-:Y:S08]  /*35d0*/  HMMA.16816.F32.BF16 R28, R20, R52, R96 ;  /* 0x00000034141c723c */ /* 0x000ff00000041860 */
[----:B------:R-:W-:Y:S01]  /*35e0*/  HMMA.16816.F32.BF16 R36, R12, R78, R48 ;  /* 0x0000004e0c24723c */ /* 0x000fe20000041830 */
[----:B------:R-:W-:Y:S07]  /*35f0*/  LDSM.16.M88.4 R76, [R0+0x4800] ;  /* 0x00480000004c783b */ /* 0x000fee0000000200 */
[----:B------:R-:W-:Y:S08]  /*3600*/  HMMA.16816.F32.BF16 R44, R8, R72, R44 ;  /* 0x00000048082c723c */ /* 0x000ff0000004182c */
[----:B------:R-:W-:Y:S08]  /*3610*/  HMMA.16816.F32.BF16 R56, R20, R54, R92 ;  /* 0x000000361438723c */ /* 0x000ff0000004185c */
[----:B------:R-:W-:Y:S01]  /*3620*/  HMMA.16816.F32.BF16 R40, R4, R66, R40 ;  /* 0x000000420428723c */ /* 0x000fe20000041828 */
[----:B------:R-:W1:Y:S07]  /*3630*/  LDSM.16.M88.4 R64, [R24+0x5000] ;  /* 0x005000001840783b */ /* 0x000e6e0000000200 */
[----:B--2---:R-:W-:Y:S08]  /*3640*/  HMMA.16816.F32.BF16 R52, R16, R80, R32 ;  /* 0x000000501034723c */ /* 0x004ff00000041820 */
[----:B---3--:R-:W-:Y:S08]  /*3650*/  HMMA.16816.F32.BF16 R32, R12, R60, R28 ;  /* 0x0000003c0c20723c */ /* 0x008ff0000004181c */
[----:B------:R-:W-:Y:S01]  /*3660*/  HMMA.16816.F32.BF16 R28, R8, R74, R36 ;  /* 0x0000004a081c723c */ /* 0x000fe20000041824 */
[----:B------:R-:W-:Y:S07]  /*3670*/  LDSM.16.M88.4 R72, [R2+0x5000] ;  /* 0x005000000248783b */ /* 0x000fee0000000200 */
[----:B----4-:R-:W-:Y:S01]  /*3680*/  HMMA.16816.F32.BF16 R36, R4, R68, R44 ;  /* 0x000000440424723c */ /* 0x010fe2000004182c */
[----:B------:R-:W-:-:S07]  /*3690*/  FMUL.FTZ R3, R52, c[0x0][0x320] ;  /* 0x0000c80034037a20 */ /* 0x000fce0000410000 */
[----:B------:R-:W-:Y:S01]  /*36a0*/  HMMA.16816.F32.BF16 R44, R12, R62, R56 ;  /* 0x0000003e0c2c723c */ /* 0x000fe20000041838 */
[----:B------:R-:W2:Y:S04]  /*36b0*/  LDSM.16.M88.4 R60, [R192+0x5800] ;  /* 0x00580000c03c783b */ /* 0x000ea80000000200 */
[----:B------:R2:W3:Y:S03]  /*36c0*/  LDSM.16.M88.4 R56, [R24+0x5800] ;  /* 0x005800001838783b */ /* 0x0004e60000000200 */
[----:B------:R-:W-:Y:S08]  /*36d0*/  HMMA.16816.F32.BF16 R84, R20, R100, R104 ;  /* 0x000000641454723c */ /* 0x000ff00000041868 */
[----:B------:R-:W-:Y:S01]  /*36e0*/  HMMA.16816.F32.BF16 R48, R16, R82, R40 ;  /* 0x000000521030723c */ /* 0x000fe20000041828 */
[----:B------:R4:W2:Y:S07]  /*36f0*/  MUFU.TANH R83, R3 ;  /* 0x0000000300537308 */ /* 0x0008ae0000002400 */
[----:B-1----:R-:W-:Y:S08]  /*3700*/  HMMA.16816.F32.BF16 R40, R8, R64, R32 ;  /* 0x000000400828723c */ /* 0x002ff00000041820 */
[----:B------:R-:W-:Y:S01]  /*3710*/  HMMA.16816.F32.BF16 R28, R4, R70, R28 ;  /* 0x00000046041c723c */ /* 0x000fe2000004181c */
[----:B------:R-:W1:Y:S01]  /*3720*/  LDSM.16.M88.4 R68, [R0+0x5000] ;  /* 0x005000000044783b */ /* 0x000e620000000200 */
[----:B----4-:R-:W-:-:S04]  /*3730*/  FMUL.FTZ R3, R53, c[0x0][0x320] ;  /* 0x0000c80035037a20 */ /* 0x010fc80000410000 */
[----:B------:R4:W1:Y:S02]  /*3740*/  MUFU.TANH R82, R3 ;  /* 0x0000000300527308 */ /* 0x0008640000002400 */
[----:B------:R-:W-:Y:S08]  /*3750*/  HMMA.16816.F32.BF16 R20, R20, R102, R108 ;  /* 0x000000661414723c */ /* 0x000ff0000004186c */
[----:B--2---:R-:W-:Y:S01]  /*3760*/  HMMA.16816.F32.BF16 R24, R12, R60, R84 ;  /* 0x0000003c0c18723c */ /* 0x004fe20000041854 */
[----:B----4-:R-:W-:-:S07]  /*3770*/  FMUL.FTZ R3, R54, c[0x0][0x320] ;  /* 0x0000c80036037a20 */ /* 0x010fce0000410000 */
[----:B------:R-:W-:Y:S01]  /*3780*/  HMMA.16816.F32.BF16 R32, R8, R66, R44 ;  /* 0x000000420820723c */ /* 0x000fe2000004182c */
[----:B------:R2:W4:Y:S01]  /*3790*/  LDSM.16.M88.4 R44, [R2+0x5800] ;  /* 0x00580000022c783b */ /* 0x0005220000000200 */
[----:B------:R1:W-:Y:S06]  /*37a0*/  MUFU.TANH R81, R3 ;  /* 0x0000000300517308 */ /* 0x0003ec0000002400 */
[----:B------:R-:W-:Y:S08]  /*37b0*/  HMMA.16816.F32.BF16 R12, R12, R62, R20 ;  /* 0x0000003e0c0c723c */ /* 0x000ff00000041814 */
[----:B---3--:R-:W-:Y:S01]  /*37c0*/  HMMA.16816.F32.BF16 R24, R8, R56, R24 ;  /* 0x000000380818723c */ /* 0x008fe20000041818 */
[----:B-1----:R-:W-:-:S04]  /*37d0*/  FMUL.FTZ R3, R55, c[0x0][0x320] ;  /* 0x0000c80037037a20 */ /* 0x002fc80000410000 */
[----:B------:R1:W-:Y:S03]  /*37e0*/  MUFU.TANH R80, R3 ;  /* 0x0000000300507308 */ /* 0x0003e60000002400 */
[----:B------:R-:W-:Y:S08]  /*37f0*/  HMMA.16816.F32.BF16 R52, R16, R76, R36 ;  /* 0x0000004c1034723c */ /* 0x000ff00000041824 */
[----:B------:R-:W-:Y:S01]  /*3800*/  HMMA.16816.F32.BF16 R36, R4, R72, R40 ;  /* 0x000000480424723c */ /* 0x000fe20000041828 */
[----:B-1----:R-:W-:-:S07]  /*3810*/  FMUL.FTZ R3, R48, c[0x0][0x320] ;  /* 0x0000c80030037a20 */ /* 0x002fce0000410000 */
[----:B------:R-:W-:Y:S01]  /*3820*/  HMMA.16816.F32.BF16 R40, R16, R78, R28 ;  /* 0x0000004e1028723c */ /* 0x000fe2000004181c */
[----:B------:R1:W3:Y:S01]  /*3830*/  LDSM.16.M88.4 R28, [R0+0x5800] ;  /* 0x00580000001c783b */ /* 0x0002e20000000200 */
[----:B------:R4:W1:Y:S01]  /*3840*/  MUFU.TANH R77, R3 ;  /* 0x00000003004d7308 */ /* 0x0008620000002400 */
[----:B------:R-:W-:-:S05]  /*3850*/  DEPBAR.LE SB0, 0x2 ;  /* 0x000080800000791a */ /* 0x000fca0000000000 */
[----:B------:R-:W-:Y:S01]  /*3860*/  HMMA.16816.F32.BF16 R20, R4, R74, R32 ;  /* 0x0000004a0414723c */ /* 0x000fe20000041820 */
[----:B--2---:R-:W-:-:S07]  /*3870*/  FMUL.FTZ R2, R55, c[0x0][0x320] ;  /* 0x0000c80037027a20 */ /* 0x004fce0000410000 */
[----:B------:R-:W-:Y:S01]  /*3880*/  HMMA.16816.F32.BF16 R36, R16, R68, R36 ;  /* 0x000000441024723c */ /* 0x000fe20000041824 */
[----:B----4-:R-:W-:Y:S02]  /*3890*/  FMUL.FTZ R3, R49, c[0x0][0x320] ;  /* 0x0000c80031037a20 */ /* 0x010fe40000410000 */
[----:B------:R2:W-:Y:S05]  /*38a0*/  MUFU.TANH R49, R2 ;  /* 0x0000000200317308 */ /* 0x0005ea0000002400 */
[----:B------:R-:W-:Y:S01]  /*38b0*/  HMMA.16816.F32.BF16 R8, R8, R58, R12 ;  /* 0x0000003a0808723c */ /* 0x000fe2000004180c */
[----:B-1----:R-:W-:Y:S02]  /*38c0*/  FMUL.FTZ R0, R42, c[0x0][0x320] ;  /* 0x0000c8002a007a20 */ /* 0x002fe40000410000 */
[----:B------:R1:W4:Y:S05]  /*38d0*/  MUFU.TANH R76, R3 ;  /* 0x00000003004c7308 */ /* 0x00032a0000002400 */
[----:B------:R-:W-:Y:S03]  /*38e0*/  HMMA.16816.F32.BF16 R12, R4, R44, R24 ;  /* 0x0000002c040c723c */ /* 0x000fe60000041818 */
[----:B------:R3:W-:Y:S01]  /*38f0*/  MUFU.TANH R34, R0 ;  /* 0x0000000000227308 */ /* 0x0007e20000002400 */
[----:B--2---:R-:W-:-:S04]  /*3900*/  FMUL.FTZ R2, R40, c[0x0][0x320] ;  /* 0x0000c80028027a20 */ /* 0x004fc80000410000 */
[----:B------:R-:W-:Y:S01]  /*3910*/  HMMA.16816.F32.BF16 R20, R16, R70, R20 ;  /* 0x000000461014723c */ /* 0x000fe20000041814 */
[----:B-1----:R-:W-:Y:S02]  /*3920*/  FMUL.FTZ R3, R50, c[0x0][0x320] ;  /* 0x0000c80032037a20 */ /* 0x002fe40000410000 */
[----:B------:R1:W-:Y:S05]  /*3930*/  MUFU.TANH R48, R2 ;  /* 0x0000000200307308 */ /* 0x0003ea0000002400 */
[----:B------:R-:W-:Y:S01]  /*3940*/  HMMA.16816.F32.BF16 R4, R4, R46, R8 ;  /* 0x0000002e0404723c */ /* 0x000fe20000041808 */
[----:B---3--:R-:W-:Y:S02]  /*3950*/  FMUL.FTZ R0, R43, c[0x0][0x320] ;  /* 0x0000c8002b007a20 */ /* 0x008fe40000410000 */
[----:B------:R2:W-:Y:S05]  /*3960*/  MUFU.TANH R65, R3 ;  /* 0x0000000300417308 */ /* 0x0005ea0000002400 */
[----:B------:R-:W-:Y:S03]  /*3970*/  HMMA.16816.F32.BF16 R12, R16, R28, R12 ;  /* 0x0000001c100c723c */ /* 0x000fe6000004180c */
[----:B------:R3:W-:Y:S01]  /*3980*/  MUFU.TANH R40, R0 ;  /* 0x0000000000287308 */ /* 0x0007e20000002400 */
[----:B-1----:R-:W-:-:S02]  /*3990*/  FMUL.FTZ R2, R41, c[0x0][0x320] ;  /* 0x0000c80029027a20 */ /* 0x002fc40000410000 */
[----:B--2---:R-:W-:-:S05]  /*39a0*/  FMUL.FTZ R3, R51, c[0x0][0x320] ;  /* 0x0000c80033037a20 */ /* 0x004fca0000410000 */
[----:B------:R1:W-:Y:S05]  /*39b0*/  MUFU.TANH R41, R2 ;  /* 0x0000000200297308 */ /* 0x0003ea0000002400 */
[----:B------:R-:W-:Y:S01]  /*39c0*/  HMMA.16816.F32.BF16 R4, R16, R30, R4 ;  /* 0x0000001e1004723c */ /* 0x000fe20000041804 */
[----:B------:R-:W-:Y:S01]  /*39d0*/  BAR.SYNC.DEFER_BLOCKING 0x0 ;  /* 0x0000000000007b1d */ /* 0x000fe20000010000 */
[----:B---3--:R-:W-:-:S05]  /*39e0*/  FMUL.FTZ R0, R36, c[0x0][0x320] ;  /* 0x0000c80024007a20 */ /* 0x008fca0000410000 */
[----:B------:R2:W-:Y:S01]  /*39f0*/  MUFU.TANH R64, R3 ;  /* 0x0000000300407308 */ /* 0x0005e20000002400 */
[----:B-1----:R-:W-:-:S07]  /*3a00*/  FMUL.FTZ R2, R21, c[0x0][0x320] ;  /* 0x0000c80015027a20 */ /* 0x002fce0000410000 */
[----:B------:R1:W-:Y:S01]  /*3a10*/  MUFU.TANH R35, R0 ;  /* 0x0000000000237308 */ /* 0x0003e20000002400 */
[----:B--2---:R-:W-:-:S07]  /*3a20*/  FMUL.FTZ R3, R52, c[0x0][0x320] ;  /* 0x0000c80034037a20 */ /* 0x004fce0000410000 */
[----:B------:R2:W-:Y:S01]  /*3a30*/  MUFU.TANH R25, R2 ;  /* 0x0000000200197308 */ /* 0x0005e20000002400 */
[----:B------:R-:W-:Y:S01]  /*3a40*/  FMUL.FTZ R5, R5, c[0x0][0x320] ;  /* 0x0000c80005057a20 */ /* 0x000fe20000410000 */
[----:B------:R-:W-:Y:S01]  /*3a50*/  LDSM.16.MT88.4 R28, [R194+0x2000] ;  /* 0x00200000c21c783b */ /* 0x000fe20000004200 */
[----:B-1----:R-:W-:-:S05]  /*3a60*/  FMUL.FTZ R0, R37, c[0x0][0x320] ;  /* 0x0000c80025007a20 */ /* 0x002fca0000410000 */
[----:B------:R1:W3:Y:S08]  /*3a70*/  MUFU.TANH R51, R3 ;  /* 0x0000000300337308 */ /* 0x0002f00000002400 */
[----:B------:R3:W-:Y:S01]  /*3a80*/  MUFU.TANH R33, R0 ;  /* 0x0000000000217308 */ /* 0x0007e20000002400 */
[----:B--2---:R-:W-:Y:S02]  /*3a90*/  FMUL.FTZ R2, R23, c[0x0][0x320] ;  /* 0x0000c80017027a20 */ /* 0x004fe40000410000 */
[----:B-1----:R-:W-:-:S05]  /*3aa0*/  FMUL.FTZ R3, R53, c[0x0][0x320] ;  /* 0x0000c80035037a20 */ /* 0x002fca0000410000 */
[----:B------:R1:W-:Y:S01]  /*3ab0*/  MUFU.TANH R26, R2 ;  /* 0x00000002001a7308 */ /* 0x0003e20000002400 */
[----:B---3--:R-:W-:-:S07]  /*3ac0*/  FMUL.FTZ R0, R38, c[0x0][0x320] ;  /* 0x0000c80026007a20 */ /* 0x008fce0000410000 */
[----:B------:R2:W3:Y:S08]  /*3ad0*/  MUFU.TANH R50, R3 ;  /* 0x0000000300327308 */ /* 0x0004f00000002400 */
[----:B------:R3:W-:Y:S01]  /*3ae0*/  MUFU.TANH R24, R0 ;  /* 0x0000000000187308 */ /* 0x0007e20000002400 */
[----:B-1----:R-:W-:Y:S02]  /*3af0*/  FMUL.FTZ R2, R12, c[0x0][0x320] ;  /* 0x0000c8000c027a20 */ /* 0x002fe40000410000 */
[----:B--2---:R-:W-:-:S05]  /*3b00*/  FMUL.FTZ R3, R54, c[0x0][0x320] ;  /* 0x0000c80036037a20 */ /* 0x004fca0000410000 */
[----:B------:R1:W-:Y:S01]  /*3b10*/  MUFU.TANH R21, R2 ;  /* 0x0000000200157308 */ /* 0x0003e20000002400 */
[----:B---3--:R-:W-:-:S07]  /*3b20*/  FMUL.FTZ R0, R39, c[0x0][0x320] ;  /* 0x0000c80027007a20 */ /* 0x008fce0000410000 */
[----:B------:R2:W3:Y:S01]  /*3b30*/  MUFU.TANH R61, R3 ;  /* 0x00000003003d7308 */ /* 0x0004e20000002400 */
[----:B------:R-:W-:Y:S07]  /*3b40*/  LDSM.16.MT88.4 R36, [R193] ;  /* 0x00000000c124783b */ /* 0x000fee0000004200 */
[----:B------:R3:W3:Y:S01]  /*3b50*/  MUFU.TANH R27, R0 ;  /* 0x00000000001b7308 */ /* 0x0006e20000002400 */
[----:B-1----:R-:W-:Y:S02]  /*3b60*/  FMUL.FTZ R2, R13, c[0x0][0x320] ;  /* 0x0000c8000d027a20 */ /* 0x002fe40000410000 */
[----:B--2---:R-:W-:-:S05]  /*3b70*/  FMUL.FTZ R3, R22, c[0x0][0x320] ;  /* 0x0000c80016037a20 */ /* 0x004fca0000410000 */
[----:B------:R-:W-:Y:S01]  /*3b80*/  MUFU.TANH R13, R5 ;  /* 0x00000005000d7308 */ /* 0x000fe20000002400 */
[----:B---3--:R-:W-:-:S07]  /*3b90*/  FMUL.FTZ R0, R20, c[0x0][0x320] ;  /* 0x0000c80014007a20 */ /* 0x008fce0000410000 */
[----:B------:R-:W-:Y:S08]  /*3ba0*/  MUFU.TANH R22, R2 ;  /* 0x0000000200167308 */ /* 0x000ff00000002400 */
[----:B------:R1:W-:Y:S08]  /*3bb0*/  MUFU.TANH R32, R0 ;  /* 0x0000000000207308 */ /* 0x0003f00000002400 */
[----:B------:R2:W3:Y:S01]  /*3bc0*/  MUFU.TANH R20, R3 ;  /* 0x0000000300147308 */ /* 0x0004e20000002400 */
[----:B-1----:R-:W-:-:S04]  /*3bd0*/  IMAD R0, R88, -0x40, R90 ;  /* 0xffffffc058007824 */ /* 0x002fc800078e025a */
[----:B------:R-:W-:Y:S02]  /*3be0*/  IMAD.IADD R0, R0, 0x1, -R226 ;  /* 0x0000000100007824 */ /* 0x000fe400078e0ae2 */
[----:B--2---:R-:W-:-:S03]  /*3bf0*/  FMUL.FTZ R3, R14, c[0x0][0x320] ;  /* 0x0000c8000e037a20 */ /* 0x004fc60000410000 */
[C---:B------:R-:W-:Y:S02]  /*3c00*/  ISETP.GT.AND P0, PT, R0.reuse, RZ, PT ;  /* 0x000000ff0000720c */ /* 0x040fe40003f04270 */
[C---:B------:R-:W-:Y:S01]  /*3c10*/  ISETP.GT.AND P6, PT, R0.reuse, 0x1, PT ;  /* 0x000000010000780c */ /* 0x040fe20003fc4270 */
[----:B------:R1:W-:Y:S01]  /*3c20*/  MUFU.TANH R23, R3 ;  /* 0x0000000300177308 */ /* 0x0003e20000002400 */
[----:B------:R-:W-:Y:S02]  /*3c30*/  ISETP.GT.AND P5, PT, R0, 0x8, PT ;  /* 0x000000080000780c */ /* 0x000fe40003fa4270 */
[----:B------:R-:W-:Y:S02]  /*3c40*/  FSEL R8, R83, -INF , P0 ;  /* 0xff80000053087808 */ /* 0x000fe40000000000 */
[----:B------:R-:W-:Y:S02]  /*3c50*/  FSEL R9, R82, -INF , P6 ;  /* 0xff80000052097808 */ /* 0x000fe40003000000 */
[----:B------:R-:W-:-:S02]  /*3c60*/  ISETP.GT.AND P4, PT, R0, 0x9, PT ;  /* 0x000000090000780c */ /* 0x000fc40003f84270 */
[----:B------:R-:W-:Y:S02]  /*3c70*/  FSEL R10, R77, -INF , P5 ;  /* 0xff8000004d0a7808 */ /* 0x000fe40002800000 */
[----:B------:R-:W-:Y:S02]  /*3c80*/  FMNMX.FTZ R2, R8, R9, !PT ;  /* 0x0000000908027209 */ /* 0x000fe40007810000 */
[----:B------:R-:W-:Y:S02]  /*3c90*/  ISETP.GT.AND P3, PT, R0, 0x10, PT ;  /* 0x000000100000780c */ /* 0x000fe40003f64270 */
[----:B----4-:R-:W-:Y:S01]  /*3ca0*/  FSEL R11, R76, -INF , P4 ;  /* 0xff8000004c0b7808 */ /* 0x010fe20002000000 */
[----:B-1----:R-:W-:Y:S01]  /*3cb0*/  FMUL.FTZ R3, R4, c[0x0][0x320] ;  /* 0x0000c80004037a20 */ /* 0x002fe20000410000 */
[----:B------:R-:W-:Y:S01]  /*3cc0*/  FMNMX.FTZ R2, R10, R2, !PT ;  /* 0x000000020a027209 */ /* 0x000fe20007810000 */
[----:B------:R-:W-:Y:S01]  /*3cd0*/  FMUL.FTZ R4, R15, c[0x0][0x320] ;  /* 0x0000c8000f047a20 */ /* 0x000fe20000410000 */
[----:B------:R-:W-:Y:S01]  /*3ce0*/  FSEL R16, R81, -INF , P0 ;  /* 0xff80000051107808 */ /* 0x000fe20000000000 */
[----:B------:R1:W2:Y:S01]  /*3cf0*/  MUFU.TANH R14, R3 ;  /* 0x00000003000e7308 */ /* 0x0002a20000002400 */
[----:B------:R-:W-:-:S02]  /*3d00*/  ISETP.GT.AND P0, PT, R0, 0x11, PT ;  /* 0x000000110000780c */ /* 0x000fc40003f04270 */
[----:B------:R-:W-:Y:S02]  /*3d10*/  FSEL R45, R51, -INF , P3 ;  /* 0xff800000332d7808 */ /* 0x000fe40001800000 */
[----:B------:R-:W-:Y:S02]  /*3d20*/  FMNMX.FTZ R2, R11, R2, !PT ;  /* 0x000000020b027209 */ /* 0x000fe40007810000 */
[----:B------:R-:W-:Y:S01]  /*3d30*/  FSEL R17, R80, -INF , P6 ;  /* 0xff80000050117808 */ /* 0x000fe20003000000 */
[----:B------:R-:W4:Y:S01]  /*3d40*/  MUFU.TANH R12, R4 ;  /* 0x00000004000c7308 */ /* 0x000f220000002400 */
[----:B------:R-:W-:Y:S02]  /*3d50*/  ISETP.GT.AND P6, PT, R0, 0x18, PT ;  /* 0x000000180000780c */ /* 0x000fe40003fc4270 */
[----:B------:R-:W-:Y:S02]  /*3d60*/  FSEL R44, R50, -INF , P0 ;  /* 0xff800000322c7808 */ /* 0x000fe40000000000 */
[----:B------:R-:W-:-:S02]  /*3d70*/  FMNMX.FTZ R2, R45, R2, !PT ;  /* 0x000000022d027209 */ /* 0x000fc40007810000 */
[----:B------:R-:W-:Y:S02]  /*3d80*/  FSEL R18, R65, -INF , P5 ;  /* 0xff80000041127808 */ /* 0x000fe40002800000 */
[----:B------:R-:W-:Y:S02]  /*3d90*/  ISETP.GT.AND P5, PT, R0, 0x19, PT ;  /* 0x000000190000780c */ /* 0x000fe40003fa4270 */
[----:B------:R-:W-:Y:S02]  /*3da0*/  FSEL R46, R48, -INF , P6 ;  /* 0xff800000302e7808 */ /* 0x000fe40003000000 */
[----:B------:R-:W-:Y:S02]  /*3db0*/  FMNMX.FTZ R2, R44, R2, !PT ;  /* 0x000000022c027209 */ /* 0x000fe40007810000 */
[----:B------:R-:W-:Y:S02]  /*3dc0*/  FSEL R19, R64, -INF , P4 ;  /* 0xff80000040137808 */ /* 0x000fe40002000000 */
[----:B------:R-:W-:-:S02]  /*3dd0*/  ISETP.GT.AND P4, PT, R0, 0x20, PT ;  /* 0x000000200000780c */ /* 0x000fc40003f84270 */
[----:B------:R-:W-:Y:S02]  /*3de0*/  FSEL R47, R41, -INF , P5 ;  /* 0xff800000292f7808 */ /* 0x000fe40002800000 */
[----:B-1----:R-:W-:Y:S02]  /*3df0*/  FMNMX.FTZ R3, R16, R17, !PT ;  /* 0x0000001110037209 */ /* 0x002fe40007810000 */
        /* <DEDUP_REMOVED lines=12> */
[----:B------:R-:W-:Y:S02]  /*3ec0*/  FSEL R63, R40, -INF , P5 ;  /* 0xff800000283f7808 */ /* 0x000fe40002800000 */
[----:B------:R-:W-:Y:S02]  /*3ed0*/  FSEL R140, R24, -INF , P4 ;  /* 0xff800000188c7808 */ /* 0x000fe40002000000 */
[----:B------:R-:W-:Y:S02]  /*3ee0*/  FSEL R131, R27, -INF , P3 ;  /* 0xff8000001b837808 */ /* 0x000fe40001800000 */
[----:B---3--:R-:W-:-:S02]  /*3ef0*/  FSEL R141, R20, -INF , P0 ;  /* 0xff800000148d7808 */ /* 0x008fc40000000000 */
[----:B------:R-:W-:Y:S02]  /*3f00*/  FSEL R128, R32, -INF , P0 ;  /* 0xff80000020807808 */ /* 0x000fe40000000000 */
[C---:B------:R-:W-:Y:S02]  /*3f10*/  ISETP.GT.AND P6, PT, R0.reuse, 0x29, PT ;  /* 0x000000290000780c */ /* 0x040fe40003fc4270 */
[C---:B------:R-:W-:Y:S02]  /*3f20*/  ISETP.GT.AND P5, PT, R0.reuse, 0x30, PT ;  /* 0x000000300000780c */ /* 0x040fe40003fa4270 */
[C---:B------:R-:W-:Y:S02]  /*3f30*/  ISETP.GT.AND P4, PT, R0.reuse, 0x31, PT ;  /* 0x000000310000780c */ /* 0x040fe40003f84270 */
[C---:B------:R-:W-:Y:S02]  /*3f40*/  ISETP.GT.AND P3, PT, R0.reuse, 0x38, PT ;  /* 0x000000380000780c */ /* 0x040fe40003f64270 */
[----:B------:R-:W-:-:S02]  /*3f50*/  ISETP.GT.AND P0, PT, R0, 0x39, PT ;  /* 0x000000390000780c */ /* 0x000fc40003f04270 */
[----:B------:R-:W-:Y:S02]  /*3f60*/  FMNMX.FTZ R3, R61, R3, !PT ;  /* 0x000000033d037209 */ /* 0x000fe40007810000 */
[----:B------:R-:W-:Y:S02]  /*3f70*/  FMNMX.FTZ R0, R102, R2, !PT ;  /* 0x0000000266007209 */ /* 0x000fe40007810000 */
[----:B------:R-:W-:Y:S02]  /*3f80*/  FSEL R103, R25, -INF , P6 ;  /* 0xff80000019677808 */ /* 0x000fe40003000000 */
[----:B------:R-:W-:Y:S01]  /*3f90*/  FMNMX.FTZ R2, R60, R3, !PT ;  /* 0x000000033c027209 */ /* 0x000fe20007810000 */
[----:B------:R-:W-:Y:S01]  /*3fa0*/  FMUL.FTZ R3, R6, c[0x0][0x320] ;  /* 0x0000c80006037a20 */ /* 0x000fe20000410000 */
[----:B------:R-:W-:Y:S02]  /*3fb0*/  FMNMX.FTZ R0, R128, R0, !PT ;  /* 0x0000000080007209 */ /* 0x000fe40007810000 */
[----:B------:R-:W-:Y:S01]  /*3fc0*/  FSEL R142, R21, -INF , P5 ;  /* 0xff800000158e7808 */ /* 0x000fe20002800000 */
[----:B------:R1:W3:Y:S01]  /*3fd0*/  MUFU.TANH R5, R3 ;  /* 0x0000000300057308 */ /* 0x0002e20000002400 */
[----:B------:R-:W-:-:S02]  /*3fe0*/  FMNMX.FTZ R2, R62, R2, !PT ;  /* 0x000000023e027209 */ /* 0x000fc40007810000 */
[----:B------:R-:W-:Y:S02]  /*3ff0*/  FMNMX.FTZ R0, R103, R0, !PT ;  /* 0x0000000067007209 */ /* 0x000fe40007810000 */
[----:B------:R-:W-:Y:S02]  /*4000*/  FSEL R143, R22, -INF , P4 ;  /* 0xff800000168f7808 */ /* 0x000fe40002000000 */
[----:B------:R-:W-:Y:S02]  /*4010*/  FMNMX.FTZ R2, R63, R2, !PT ;  /* 0x000000023f027209 */ /* 0x000fe40007810000 */
[----:B------:R-:W-:Y:S02]  /*4020*/  FMNMX.FTZ R0, R142, R0, !PT ;  /* 0x000000008e007209 */ /* 0x000fe40007810000 */
[----:B--2---:R-:W-:Y:S02]  /*4030*/  FSEL R197, R14, -INF , P3 ;  /* 0xff8000000ec57808 */ /* 0x004fe40001800000 */
[----:B------:R-:W-:-:S02]  /*4040*/  FMNMX.FTZ R2, R140, R2, !PT ;  /* 0x000000028c027209 */ /* 0x000fc40007810000 */
[----:B------:R-:W-:Y:S01]  /*4050*/  FMNMX.FTZ R0, R143, R0, !PT ;  /* 0x000000008f007209 */ /* 0x000fe20007810000 */
[----:B-1----:R-:W-:Y:S01]  /*4060*/  FMUL.FTZ R3, R7, c[0x0][0x320] ;  /* 0x0000c80007037a20 */ /* 0x002fe20000410000 */
[----:B------:R-:W-:Y:S02]  /*4070*/  FSEL R199, R13, -INF , P0 ;  /* 0xff8000000dc77808 */ /* 0x000fe40000000000 */
[----:B------:R-:W-:Y:S02]  /*4080*/  FMNMX.FTZ R2, R131, R2, !PT ;  /* 0x0000000283027209 */ /* 0x000fe40007810000 */
[----:B------:R-:W-:Y:S01]  /*4090*/  FMNMX.FTZ R0, R197, R0, !PT ;  /* 0x00000000c5007209 */ /* 0x000fe20007810000 */
[----:B------:R-:W1:Y:S01]  /*40a0*/  MUFU.TANH R3, R3 ;  /* 0x0000000300037308 */ /* 0x000e620000002400 */
[----:B------:R-:W-:Y:S02]  /*40b0*/  FSEL R130, R26, -INF , P6 ;  /* 0xff8000001a827808 */ /* 0x000fe40003000000 */
[----:B------:R-:W-:Y:S01]  /*40c0*/  FMNMX.FTZ R2, R141, R2, !PT ;  /* 0x000000028d027209 */ /* 0x000fe20007810000 */
[----:B------:R-:W-:Y:S01]  /*40d0*/  LDSM.16.MT88.4 R24, [R194] ;  /* 0x00000000c218783b */ /* 0x000fe20000004200 */
[----:B------:R-:W-:-:S02]  /*40e0*/  FMNMX.FTZ R0, R199, R0, !PT ;  /* 0x00000000c7007209 */ /* 0x000fc40007810000 */
[----:B------:R-:W-:Y:S02]  /*40f0*/  FSEL R198, R23, -INF , P5 ;  /* 0xff80000017c67808 */ /* 0x000fe40002800000 */
[----:B------:R-:W-:Y:S01]  /*4100*/  FMNMX.FTZ R2, R130, R2, !PT ;  /* 0x0000000282027209 */ /* 0x000fe20007810000 */
[----:B------:R-:W2:Y:S01]  /*4110*/  SHFL.BFLY PT, R4, R0, 0x2, 0x1f ;  /* 0x0c401f0000047f89 */ /* 0x000ea200000e0000 */
[----:B----4-:R-:W-:Y:S02]  /*4120*/  FSEL R205, R12, -INF , P4 ;  /* 0xff8000000ccd7808 */ /* 0x010fe40002000000 */
[----:B------:R-:W-:Y:S01]  /*4130*/  FMNMX.FTZ R2, R198, R2, !PT ;  /* 0x00000002c6027209 */ /* 0x000fe20007810000 */
[----:B-----5:R-:W-:Y:S01]  /*4140*/  LDSM.16.MT88.4 R20, [R120] ;  /* 0x000000007814783b */ /* 0x020fe20000004200 */
[----:B---3--:R-:W-:Y:S02]  /*4150*/  FSEL R204, R5, -INF , P3 ;  /* 0xff80000005cc7808 */ /* 0x008fe40001800000 */
[----:B------:R-:W-:-:S02]  /*4160*/  FMNMX.FTZ R2, R205, R2, !PT ;  /* 0x00000002cd027209 */ /* 0x000fc40007810000 */
[----:B-1----:R-:W-:Y:S02]  /*4170*/  FSEL R207, R3, -INF , P0 ;  /* 0xff80000003cf7808 */ /* 0x002fe40000000000 */
[----:B------:R-:W-:-:S04]  /*4180*/  FMNMX.FTZ R2, R204, R2, !PT ;  /* 0x00000002cc027209 */ /* 0x000fc80007810000 */
[----:B------:R-:W-:-:S05]  /*4190*/  FMNMX.FTZ R2, R207, R2, !PT ;  /* 0x00000002cf027209 */ /* 0x000fca0007810000 */
[----:B------:R-:W1:Y:S01]  /*41a0*/  SHFL.BFLY PT, R3, R2, 0x2, 0x1f ;  /* 0x0c401f0002037f89 */ /* 0x000e6200000e0000 */
[----:B--2---:R-:W-:-:S05]  /*41b0*/  FMNMX.FTZ R0, R0, R4, !PT ;  /* 0x0000000400007209 */ /* 0x004fca0007810000 */
[----:B------:R-:W2:Y:S01]  /*41c0*/  SHFL.BFLY PT, R4, R0, 0x1, 0x1f ;  /* 0x0c201f0000047f89 */ /* 0x000ea200000e0000 */
[----:B-1----:R-:W-:-:S05]  /*41d0*/  FMNMX.FTZ R3, R2, R3, !PT ;  /* 0x0000000302037209 */ /* 0x002fca0007810000 */
[----:B------:R-:W1:Y:S01]  /*41e0*/  SHFL.BFLY PT, R5, R3, 0x1, 0x1f ;  /* 0x0c201f0003057f89 */ /* 0x000e6200000e0000 */
[----:B--2---:R-:W-:-:S04]  /*41f0*/  FMNMX.FTZ R101, R0, R4, !PT ;  /* 0x0000000400657209 */ /* 0x004fc80007810000 */
[C---:B------:R-:W-:Y:S01]  /*4200*/  FSETP.NEU.FTZ.AND P0, PT, R101.reuse, -INF , PT ;  /* 0xff8000006500780b */ /* 0x040fe20003f1d000 */
[----:B------:R-:W-:-:S05]  /*4210*/  FMUL.FTZ R2, R101, c[0x0][0x2d0] ;  /* 0x0000b40065027a20 */ /* 0x000fca0000410000 */
[----:B------:R-:W-:-:S05]  /*4220*/  FSEL R2, R2, RZ, P0 ;  /* 0x000000ff02027208 */ /* 0x000fca0000000000 */
[--C-:B------:R-:W-:Y:S02]  /*4230*/  FFMA.FTZ R0, R8, c[0x0][0x2d0], -R2.reuse ;  /* 0x0000b40008007a23 */ /* 0x100fe40000010802 */
[--C-:B------:R-:W-:Y:S02]  /*4240*/  FFMA.FTZ R8, R45, c[0x0][0x2d0], -R2.reuse ;  /* 0x0000b4002d087a23 */ /* 0x100fe40000010802 */
[----:B------:R2:W-:Y:S01]  /*4250*/  MUFU.EX2 R244, R0 ;  /* 0x0000000000f47308 */ /* 0x0005e20000000800 */
[----:B-1----:R-:W-:Y:S01]  /*4260*/  FMNMX.FTZ R100, R3, R5, !PT ;  /* 0x0000000503647209 */ /* 0x002fe20007810000 */
[----:B------:R-:W-:-:S03]  /*4270*/  FFMA.FTZ R3, R10, c[0x0][0x2d0], -R2 ;  /* 0x0000b4000a037a23 */ /* 0x000fc60000010802 */
[----:B------:R-:W-:-:S03]  /*4280*/  FSETP.NEU.FTZ.AND P0, PT, R100, -INF , PT ;  /* 0xff8000006400780b */ /* 0x000fc60003f1d000 */
[----:B------:R1:W-:Y:S01]  /*4290*/  MUFU.EX2 R241, R3 ;  /* 0x0000000300f17308 */ /* 0x0003e20000000800 */
[----:B--2---:R-:W-:-:S07]  /*42a0*/  FFMA.FTZ R0, R9, c[0x0][0x2d0], -R2 ;  /* 0x0000b40009007a23 */ /* 0x004fce0000010802 */
[----:B------:R2:W-:Y:S01]  /*42b0*/  MUFU.EX2 R234, R8 ;  /* 0x0000000800ea7308 */ /* 0x0005e20000000800 */
[----:B------:R-:W-:-:S05]  /*42c0*/  IMAD.IADD R9, R191, 0x1, R194 ;  /* 0x00000001bf097824 */ /* 0x000fca00078e02c2 */
[----:B------:R-:W-:Y:S01]  /*42d0*/  LDSM.16.MT88.4 R40, [R9+0x2000] ;  /* 0x002000000928783b */ /* 0x000fe20000004200 */
[--C-:B-1----:R-:W-:Y:S01]  /*42e0*/  FFMA.FTZ R3, R11, c[0x0][0x2d0], -R2.reuse ;  /* 0x0000b4000b037a23 */ /* 0x102fe20000010802 */
[----:B------:R1:W-:Y:S08]  /*42f0*/  MUFU.EX2 R242, R0 ;  /* 0x0000000000f27308 */ /* 0x0003f00000000800 */
[----:B------:R3:W4:Y:S01]  /*4300*/  MUFU.EX2 R243, R3 ;  /* 0x0000000300f37308 */ /* 0x0007220000000800 */
[----:B--2---:R-:W-:-:S02]  /*4310*/  FFMA.FTZ R8, R44, c[0x0][0x2d0], -R2 ;  /* 0x0000b4002c087a23 */ /* 0x004fc40000010802 */
[----:B-1----:R-:W-:-:S05]  /*4320*/  FMUL.FTZ R0, R100, c[0x0][0x2d0] ;  /* 0x0000b40064007a20 */ /* 0x002fca0000410000 */
[----:B------:R1:W-:Y:S01]  /*4330*/  MUFU.EX2 R236, R8 ;  /* 0x0000000800ec7308 */ /* 0x0003e20000000800 */
[----:B------:R-:W-:Y:S01]  /*4340*/  FSEL R0, R0, RZ, P0 ;  /* 0x000000ff00007208 */ /* 0x000fe20000000000 */
[----:B---3--:R-:W-:Y:S01]  /*4350*/  IMAD.IADD R3, R191, 0x1, R193 ;  /* 0x00000001bf037824 */ /* 0x008fe200078e02c1 */
[----:B----4-:R-:W-:-:S03]  /*4360*/  F2FP.BF16.PACK_AB R6, R243, R241 ;  /* 0x000000f1f306723e */ /* 0x010fc600000010ff */
[----:B------:R-:W-:Y:S01]  /*4370*/  FFMA.FTZ R4, R16, c[0x0][0x2d0], -R0 ;  /* 0x0000b40010047a23 */ /* 0x000fe20000010800 */
[----:B------:R-:W-:Y:S03]  /*4380*/  LDSM.16.MT88.4 R12, [R3+0x2000] ;  /* 0x00200000030c783b */ /* 0x000fe60000004200 */
[----:B------:R2:W-:Y:S01]  /*4390*/  MUFU.EX2 R239, R4 ;  /* 0x0000000400ef7308 */ /* 0x0005e20000000800 */
[----:B------:R-:W-:Y:S01]  /*43a0*/  LDSM.16.MT88.4 R32, [R3] ;  /* 0x000000000320783b */ /* 0x000fe20000004200 */
[----:B-1----:R-:W-:-:S06]  /*43b0*/  FFMA.FTZ R8, R46, c[0x0][0x2d0], -R2 ;  /* 0x0000b4002e087a23 */ /* 0x002fcc0000010802 */
[----:B------:R1:W-:Y:S01]  /*43c0*/  MUFU.EX2 R233, R8 ;  /* 0x0000000800e97308 */ /* 0x0003e20000000800 */
[----:B--2---:R-:W-:-:S07]  /*43d0*/  FFMA.FTZ R4, R17, c[0x0][0x2d0], -R0 ;  /* 0x0000b40011047a23 */ /* 0x004fce0000010800 */
[----:B------:R2:W3:Y:S01]  /*43e0*/  MUFU.EX2 R238, R4 ;  /* 0x0000000400ee7308 */ /* 0x0004e20000000800 */
[----:B-1----:R-:W-:Y:S02]  /*43f0*/  FFMA.FTZ R8, R47, c[0x0][0x2d0], -R2 ;  /* 0x0000b4002f087a23 */ /* 0x002fe40000010802 */
[----:B------:R-:W-:Y:S05]  /*4400*/  LDSM.16.MT88.4 R44, [R3+0x800] ;  /* 0x00080000032c783b */ /* 0x000fea0000004200 */
[----:B------:R1:W-:Y:S01]  /*4410*/  MUFU.EX2 R235, R8 ;  /* 0x0000000800eb7308 */ /* 0x0003e20000000800 */
[----:B--2---:R-:W-:Y:S01]  /*4420*/  FFMA.FTZ R4, R18, c[0x0][0x2d0], -R0 ;  /* 0x0000b40012047a23 */ /* 0x004fe20000010800 */
[----:B---3--:R-:W-:-:S06]  /*4430*/  F2FP.BF16.PACK_AB R5, R238, R239 ;  /* 0x000000efee05723e */ /* 0x008fcc00000010ff */
[----:B------:R2:W-:Y:S01]  /*4440*/  MUFU.EX2 R237, R4 ;  /* 0x0000000400ed7308 */ /* 0x0005e20000000800 */
[----:B-1----:R-:W-:-:S07]  /*4450*/  FFMA.FTZ R8, R61, c[0x0][0x2d0], -R0 ;  /* 0x0000b4003d087a23 */ /* 0x002fce0000010800 */
[----:B------:R1:W-:Y:S01]  /*4460*/  MUFU.EX2 R214, R8 ;  /* 0x0000000800d67308 */ /* 0x0003e20000000800 */
[--C-:B--2---:R-:W-:Y:S02]  /*4470*/  FFMA.FTZ R4, R19, c[0x0][0x2d0], -R0.reuse ;  /* 0x0000b40013047a23 */ /* 0x104fe40000010800 */
[----:B------:R-:W2:Y:S05]  /*4480*/  LDSM.16.MT88.4 R16, [R193+0x2000] ;  /* 0x00200000c110783b */ /* 0x000eaa0000004200 */
[----:B------:R3:W4:Y:S01]  /*4490*/  MUFU.EX2 R240, R4 ;  /* 0x0000000400f07308 */ /* 0x0007220000000800 */
[----:B-1----:R-:W-:-:S07]  /*44a0*/  FFMA.FTZ R8, R60, c[0x0][0x2d0], -R0 ;  /* 0x0000b4003c087a23 */ /* 0x002fce0000010800 */
[----:B------:R1:W5:Y:S01]  /*44b0*/  MUFU.EX2 R232, R8 ;  /* 0x0000000800e87308 */ /* 0x0003620000000800 */
[----:B---3--:R-:W-:Y:S02]  /*44c0*/  F2FP.BF16.PACK_AB R4, R242, R244 ;  /* 0x000000f4f204723e */ /* 0x008fe400000010ff */
[----:B----4-:R-:W-:Y:S01]  /*44d0*/  F2FP.BF16.PACK_AB R7, R240, R237 ;  /* 0x000000edf007723e */ /* 0x010fe200000010ff */
[----:B-1----:R-:W-:-:S06]  /*44e0*/  FFMA.FTZ R8, R62, c[0x0][0x2d0], -R0 ;  /* 0x0000b4003e087a23 */ /* 0x002fcc0000010800 */
[C---:B------:R-:W-:Y:S01]  /*44f0*/  HMMA.16816.F32.BF16 R96, R4.reuse, R24, RZ ;  /* 0x000000180460723c */ /* 0x040fe200000418ff */
[----:B------:R1:W-:Y:S07]  /*4500*/  MUFU.EX2 R213, R8 ;  /* 0x0000000800d57308 */ /* 0x0003ee0000000800 */
[C---:B------:R-:W-:Y:S01]  /*4510*/  HMMA.16816.F32.BF16 R92, R4.reuse, R26, RZ ;  /* 0x0000001a045c723c */ /* 0x040fe200000418ff */
[----:B------:R-:W3:Y:S07]  /*4520*/  LDSM.16.MT88.4 R24, [R193+0x4000] ;  /* 0x00400000c118783b */ /* 0x000eee0000004200 */
[----:B--2---:R-:W-:Y:S01]  /*4530*/  HMMA.16816.F32.BF16 R80, R4, R16, RZ ;  /* 0x000000100450723c */ /* 0x004fe200000418ff */
[----:B-1----:R-:W-:-:S04]  /*4540*/  FFMA.FTZ R8, R63, c[0x0][0x2d0], -R0 ;  /* 0x0000b4003f087a23 */ /* 0x002fc80000010800 */
[----:B------:R1:W2:Y:S03]  /*4550*/  MUFU.EX2 R230, R8 ;  /* 0x0000000800e67308 */ /* 0x0002a60000000800 */
[C---:B------:R-:W-:Y:S01]  /*4560*/  HMMA.16816.F32.BF16 R76, R4.reuse, R18, RZ ;  /* 0x00000012044c723c */ /* 0x040fe200000418ff */
[----:B------:R-:W4:Y:S07]  /*4570*/  LDSM.16.MT88.4 R16, [R194+0x4000] ;  /* 0x00400000c210783b */ /* 0x000f2e0000004200 */
[----:B------:R-:W-:Y:S01]  /*4580*/  HMMA.16816.F32.BF16 R88, R4, R20, RZ ;  /* 0x000000140458723c */ /* 0x000fe200000418ff */
[----:B-1----:R-:W-:-:S07]  /*4590*/  FFMA.FTZ R8, R129, c[0x0][0x2d0], -R2 ;  /* 0x0000b40081087a23 */ /* 0x002fce0000010802 */
[C---:B------:R-:W-:Y:S01]  /*45a0*/  HMMA.16816.F32.BF16 R84, R4.reuse, R22, RZ ;  /* 0x000000160454723c */ /* 0x040fe200000418ff */
[----:B------:R-:W1:Y:S01]  /*45b0*/  LDSM.16.MT88.4 R20, [R3+0x4000] ;  /* 0x004000000314783b */ /* 0x000e620000004200 */
[----:B------:R2:W-:Y:S06]  /*45c0*/  MUFU.EX2 R185, R8 ;  /* 0x0000000800b97308 */ /* 0x0005ec0000000800 */
[C---:B------:R-:W-:Y:S08]  /*45d0*/  HMMA.16816.F32.BF16 R68, R4.reuse, R12, RZ ;  /* 0x0000000c0444723c */ /* 0x040ff000000418ff */
[----:B------:R-:W-:Y:S01]  /*45e0*/  HMMA.16816.F32.BF16 R72, R4, R14, RZ ;  /* 0x0000000e0448723c */ /* 0x000fe200000418ff */
[----:B------:R3:W1:Y:S01]  /*45f0*/  LDSM.16.MT88.4 R12, [R120+0x4000] ;  /* 0x00400000780c783b */ /* 0x0006620000004200 */
[----:B--2---:R-:W-:-:S04]  /*4600*/  FFMA.FTZ R8, R102, c[0x0][0x2d0], -R2 ;  /* 0x0000b40066087a23 */ /* 0x004fc80000010802 */
[----:B------:R2:W1:Y:S02]  /*4610*/  MUFU.EX2 R184, R8 ;  /* 0x0000000800b87308 */ /* 0x0004640000000800 */
[C---:B------:R-:W-:Y:S08]  /*4620*/  HMMA.16816.F32.BF16 R48, R4.reuse, R40, RZ ;  /* 0x000000280430723c */ /* 0x040ff000000418ff */
[----:B------:R-:W-:Y:S01]  /*4630*/  HMMA.16816.F32.BF16 R52, R4, R42, RZ ;  /* 0x0000002a0434723c */ /* 0x000fe200000418ff */
[----:B------:R-:W1:Y:S01]  /*4640*/  LDSM.16.MT88.4 R40, [R193+0x800] ;  /* 0x00080000c128783b */ /* 0x000e620000004200 */
[----:B--2---:R-:W-:-:S06]  /*4650*/  FFMA.FTZ R8, R128, c[0x0][0x2d0], -R2 ;  /* 0x0000b40080087a23 */ /* 0x004fcc0000010802 */
[C---:B------:R-:W-:Y:S01]  /*4660*/  HMMA.16816.F32.BF16 R116, R4.reuse, R36, RZ ;  /* 0x000000240474723c */ /* 0x040fe200000418ff */
[----:B------:R2:W-:Y:S07]  /*4670*/  MUFU.EX2 R167, R8 ;  /* 0x0000000800a77308 */ /* 0x0005ee0000000800 */
[C---:B------:R-:W-:Y:S01]  /*4680*/  HMMA.16816.F32.BF16 R112, R4.reuse, R38, RZ ;  /* 0x000000260470723c */ /* 0x040fe200000418ff */
[----:B------:R-:W1:Y:S07]  /*4690*/  LDSM.16.MT88.4 R36, [R194+0x800] ;  /* 0x00080000c224783b */ /* 0x000e6e0000004200 */
[----:B------:R-:W-:Y:S01]  /*46a0*/  HMMA.16816.F32.BF16 R64, R4, R28, RZ ;  /* 0x0000001c0440723c */ /* 0x000fe200000418ff */
[----:B--2---:R-:W-:-:S04]  /*46b0*/  FFMA.FTZ R8, R103, c[0x0][0x2d0], -R2 ;  /* 0x0000b40067087a23 */ /* 0x004fc80000010802 */
[----:B------:R2:W-:Y:S03]  /*46c0*/  MUFU.EX2 R166, R8 ;  /* 0x0000000800a67308 */ /* 0x0005e60000000800 */
[C---:B------:R-:W-:Y:S01]  /*46d0*/  HMMA.16816.F32.BF16 R56, R4.reuse, R30, RZ ;  /* 0x0000001e0438723c */ /* 0x040fe200000418ff */
[----:B------:R-:W1:Y:S07]  /*46e0*/  LDSM.16.MT88.4 R28, [R193+0x2800] ;  /* 0x00280000c11c783b */ /* 0x000e6e0000004200 */
[----:B------:R-:W-:Y:S01]  /*46f0*/  HMMA.16816.F32.BF16 R104, R4, R32, RZ ;  /* 0x000000200468723c */ /* 0x000fe200000418ff */
[----:B--2---:R-:W-:-:S07]  /*4700*/  FFMA.FTZ R8, R140, c[0x0][0x2d0], -R0 ;  /* 0x0000b4008c087a23 */ /* 0x004fce0000010800 */
[C---:B------:R-:W-:Y:S01]  /*4710*/  HMMA.16816.F32.BF16 R108, R4.reuse, R34, RZ ;  /* 0x00000022046c723c */ /* 0x040fe200000418ff */
[----:B------:R-:W-:Y:S01]  /*4720*/  LDSM.16.MT88.4 R32, [R9+0x800] ;  /* 0x000800000920783b */ /* 0x000fe20000004200 */
[----:B------:R2:W-:Y:S06]  /*4730*/  MUFU.EX2 R165, R8 ;  /* 0x0000000800a57308 */ /* 0x0005ec0000000800 */
[C---:B---3--:R-:W-:Y:S08]  /*4740*/  HMMA.16816.F32.BF16 R120, R4.reuse, R24, RZ ;  /* 0x000000180478723c */ /* 0x048ff000000418ff */
[----:B------:R-:W-:Y:S01]  /*4750*/  HMMA.16816.F32.BF16 R124, R4, R26, RZ ;  /* 0x0000001a047c723c */ /* 0x000fe200000418ff */
[----:B------:R-:W3:Y:S01]  /*4760*/  LDSM.16.MT88.4 R24, [R3+0x2800] ;  /* 0x002800000318783b */ /* 0x000ee20000004200 */
[----:B--2---:R-:W-:-:S04]  /*4770*/  FFMA.FTZ R8, R131, c[0x0][0x2d0], -R0 ;  /* 0x0000b40083087a23 */ /* 0x004fc80000010800 */
[----:B------:R2:W1:Y:S02]  /*4780*/  MUFU.EX2 R164, R8 ;  /* 0x0000000800a47308 */ /* 0x0004640000000800 */
[C---:B----4-:R-:W-:Y:S08]  /*4790*/  HMMA.16816.F32.BF16 R60, R4.reuse, R16, RZ ;  /* 0x00000010043c723c */ /* 0x050ff000000418ff */
[----:B------:R-:W-:Y:S01]  /*47a0*/  HMMA.16816.F32.BF16 R144, R4, R18, RZ ;  /* 0x000000120490723c */ /* 0x000fe200000418ff */
[----:B------:R-:W4:Y:S01]  /*47b0*/  LDSM.16.MT88.4 R16, [R194+0x2800] ;  /* 0x00280000c210783b */ /* 0x000f220000004200 */
[----:B--2---:R-:W-:-:S06]  /*47c0*/  FFMA.FTZ R8, R141, c[0x0][0x2d0], -R0 ;  /* 0x0000b4008d087a23 */ /* 0x004fcc0000010800 */
[C---:B-1----:R-:W-:Y:S01]  /*47d0*/  HMMA.16816.F32.BF16 R132, R4.reuse, R20, RZ ;  /* 0x000000140484723c */ /* 0x042fe200000418ff */
[----:B------:R1:W-:Y:S07]  /*47e0*/  MUFU.EX2 R103, R8 ;  /* 0x0000000800677308 */ /* 0x0003ee0000000800 */
[C---:B------:R-:W-:Y:S01]  /*47f0*/  HMMA.16816.F32.BF16 R136, R4.reuse, R22, RZ ;  /* 0x000000160488723c */ /* 0x040fe200000418ff */
[----:B------:R-:W-:Y:S07]  /*4800*/  LDSM.16.MT88.4 R20, [R193+0x4800] ;  /* 0x00480000c114783b */ /* 0x000fee0000004200 */
[----:B------:R-:W-:Y:S01]  /*4810*/  HMMA.16816.F32.BF16 R152, R4, R12, RZ ;  /* 0x0000000c0498723c */ /* 0x000fe200000418ff */
[----:B-1----:R-:W-:-:S04]  /*4820*/  FFMA.FTZ R8, R130, c[0x0][0x2d0], -R0 ;  /* 0x0000b40082087a23 */ /* 0x002fc80000010800 */
[----:B------:R1:W2:Y:S03]  /*4830*/  MUFU.EX2 R102, R8 ;  /* 0x0000000800667308 */ /* 0x0002a60000000800 */
[----:B------:R-:W-:Y:S01]  /*4840*/  HMMA.16816.F32.BF16 R156, R4, R14, RZ ;  /* 0x0000000e049c723c */ /* 0x000fe200000418ff */
[----:B------:R-:W2:Y:S06]  /*4850*/  LDSM.16.MT88.4 R12, [R9+0x2800] ;  /* 0x00280000090c783b */ /* 0x000eac0000004200 */
[----:B------:R-:W-:-:S02]  /*4860*/  F2FP.BF16.PACK_AB R4, R236, R234 ;  /* 0x000000eaec04723e */ /* 0x000fc400000010ff */
[----:B-----5:R-:W-:Y:S02]  /*4870*/  F2FP.BF16.PACK_AB R5, R232, R214 ;  /* 0x000000d6e805723e */ /* 0x020fe400000010ff */
[----:B------:R-:W-:Y:S02]  /*4880*/  F2FP.BF16.PACK_AB R6, R235, R233 ;  /* 0x000000e9eb06723e */ /* 0x000fe400000010ff */
[----:B------:R-:W-:Y:S01]  /*4890*/  F2FP.BF16.PACK_AB R7, R230, R213 ;  /* 0x000000d5e607723e */ /* 0x000fe200000010ff */
[----:B-1----:R-:W-:-:S06]  /*48a0*/  FFMA.FTZ R8, R142, c[0x0][0x2d0], -R2 ;  /* 0x0000b4008e087a23 */ /* 0x002fcc0000010802 */
[C---:B------:R-:W-:Y:S08]  /*48b0*/  HMMA.16816.F32.BF16 R172, R4.reuse, R42, R112 ;  /* 0x0000002a04ac723c */ /* 0x040ff00000041870 */
[C---:B------:R-:W-:Y:S08]  /*48c0*/  HMMA.16816.F32.BF16 R112, R4.reuse, R44, R104 ;  /* 0x0000002c0470723c */ /* 0x040ff00000041868 */
[C---:B------:R-:W-:Y:S08]  /*48d0*/  HMMA.16816.F32.BF16 R104, R4.reuse, R46, R108 ;  /* 0x0000002e0468723c */ /* 0x040ff0000004186c */
[C---:B------:R-:W-:Y:S08]  /*48e0*/  HMMA.16816.F32.BF16 R168, R4.reuse, R36, R96 ;  /* 0x0000002404a8723c */ /* 0x040ff00000041860 */
[C---:B------:R-:W-:Y:S08]  /*48f0*/  HMMA.16816.F32.BF16 R108, R4.reuse, R28, R80 ;  /* 0x0000001c046c723c */ /* 0x040ff00000041850 */
[C---:B------:R-:W-:Y:S01]  /*4900*/  HMMA.16816.F32.BF16 R96, R4.reuse, R30, R76 ;  /* 0x0000001e0460723c */ /* 0x040fe2000004184c */
[----:B------:R-:W1:Y:S07]  /*4910*/  LDSM.16.MT88.4 R28, [R3+0x4800] ;  /* 0x00480000031c783b */ /* 0x000e6e0000004200 */
[C---:B------:R-:W-:Y:S01]  /*4920*/  HMMA.16816.F32.BF16 R160, R4.reuse, R38, R92 ;  /* 0x0000002604a0723c */ /* 0x040fe2000004185c */
[----:B------:R-:W-:Y:S07]  /*4930*/  LDSM.16.MT88.4 R36, [R194+0x1000] ;  /* 0x00100000c224783b */ /* 0x000fee0000004200 */
[C---:B---3--:R-:W-:Y:S08]  /*4940*/  HMMA.16816.F32.BF16 R92, R4.reuse, R24, R68 ;  /* 0x00000018045c723c */ /* 0x048ff00000041844 */
[C---:B------:R-:W-:Y:S01]  /*4950*/  HMMA.16816.F32.BF16 R80, R4.reuse, R26, R72 ;  /* 0x0000001a0450723c */ /* 0x040fe20000041848 */
[----:B------:R-:W-:Y:S07]  /*4960*/  LDSM.16.MT88.4 R24, [R3+0x3000] ;  /* 0x003000000318783b */ /* 0x000fee0000004200 */
[C---:B----4-:R-:W-:Y:S08]  /*4970*/  HMMA.16816.F32.BF16 R72, R4.reuse, R16, R64 ;  /* 0x000000100448723c */ /* 0x050ff00000041840 */
[C---:B------:R-:W-:Y:S01]  /*4980*/  HMMA.16816.F32.BF16 R68, R4.reuse, R18, R56 ;  /* 0x000000120444723c */ /* 0x040fe20000041838 */
[----:B------:R-:W3:Y:S07]  /*4990*/  LDSM.16.MT88.4 R16, [R194+0x4800] ;  /* 0x00480000c210783b */ /* 0x000eee0000004200 */
[C---:B--2---:R-:W-:Y:S08]  /*49a0*/  HMMA.16816.F32.BF16 R64, R4.reuse, R12, R48 ;  /* 0x0000000c0440723c */ /* 0x044ff00000041830 */
[C---:B------:R-:W-:Y:S01]  /*49b0*/  HMMA.16816.F32.BF16 R52, R4.reuse, R14, R52 ;  /* 0x0000000e0434723c */ /* 0x040fe20000041834 */
[----:B------:R-:W2:Y:S07]  /*49c0*/  LDSM.16.MT88.4 R12, [R9+0x4800] ;  /* 0x00480000090c783b */ /* 0x000eae0000004200 */
[C---:B-1----:R-:W-:Y:S01]  /*49d0*/  HMMA.16816.F32.BF16 R76, R4.reuse, R28, R132 ;  /* 0x0000001c044c723c */ /* 0x042fe20000041884 */
[----:B------:R-:W-:Y:S07]  /*49e0*/  LDSM.16.MT88.4 R132, [R9+0x1800] ;  /* 0x001800000984783b */ /* 0x000fee0000004200 */
[C---:B------:R-:W-:Y:S01]  /*49f0*/  HMMA.16816.F32.BF16 R44, R4.reuse, R30, R136 ;  /* 0x0000001e042c723c */ /* 0x040fe20000041888 */
[----:B------:R-:W1:Y:S07]  /*4a00*/  LDSM.16.MT88.4 R28, [R3+0x1000] ;  /* 0x00100000031c783b */ /* 0x000e6e0000004200 */
[C---:B------:R-:W-:Y:S08]  /*4a10*/  HMMA.16816.F32.BF16 R176, R4.reuse, R40, R116 ;  /* 0x0000002804b0723c */ /* 0x040ff00000041874 */
[C---:B------:R-:W-:Y:S08]  /*4a20*/  HMMA.16816.F32.BF16 R40, R4.reuse, R20, R120 ;  /* 0x000000140428723c */ /* 0x040ff00000041878 */
[C---:B------:R-:W-:Y:S01]  /*4a30*/  HMMA.16816.F32.BF16 R48, R4.reuse, R22, R124 ;  /* 0x000000160430723c */ /* 0x040fe2000004187c */
[----:B------:R-:W4:Y:S04]  /*4a40*/  LDSM.16.MT88.4 R20, [R193+0x1000] ;  /* 0x00100000c114783b */ /* 0x000f280000004200 */
[----:B------:R-:W-:Y:S03]  /*4a50*/  LDSM.16.MT88.4 R124, [R194+0x1800] ;  /* 0x00180000c27c783b */ /* 0x000fe60000004200 */
[C---:B---3--:R-:W-:Y:S08]  /*4a60*/  HMMA.16816.F32.BF16 R56, R4.reuse, R16, R60 ;  /* 0x000000100438723c */ /* 0x048ff0000004183c */
[C---:B------:R-:W-:Y:S01]  /*4a70*/  HMMA.16816.F32.BF16 R60, R4.reuse, R18, R144 ;  /* 0x00000012043c723c */ /* 0x040fe20000041890 */
[----:B------:R-:W3:Y:S07]  /*4a80*/  LDSM.16.MT88.4 R16, [R9+0x1000] ;  /* 0x001000000910783b */ /* 0x000eee0000004200 */
[C---:B------:R-:W-:Y:S08]  /*4a90*/  HMMA.16816.F32.BF16 R148, R4.reuse, R32, R88 ;  /* 0x000000200494723c */ /* 0x040ff00000041858 */
[C---:B------:R-:W-:Y:S01]  /*4aa0*/  HMMA.16816.F32.BF16 R116, R4.reuse, R34, R84 ;  /* 0x000000220474723c */ /* 0x040fe20000041854 */
[----:B------:R-:W-:Y:S07]  /*4ab0*/  LDSM.16.MT88.4 R32, [R193+0x5000] ;  /* 0x00500000c120783b */ /* 0x000fee0000004200 */
[C---:B--2---:R-:W-:Y:S08]  /*4ac0*/  HMMA.16816.F32.BF16 R88, R4.reuse, R12, R152 ;  /* 0x0000000c0458723c */ /* 0x044ff00000041898 */
        /* <DEDUP_REMOVED lines=9> */
[C---:B----4-:R-:W-:Y:S08]  /*4b60*/  HMMA.16816.F32.BF16 R208, R4.reuse, R20, R176 ;  /* 0x0000001404d0723c */ /* 0x050ff000000418b0 */
[C---:B------:R-:W-:Y:S01]  /*4b70*/  HMMA.16816.F32.BF16 R200, R4.reuse, R22, R172 ;  /* 0x0000001604c8723c */ /* 0x040fe200000418ac */
[----:B------:R-:W2:Y:S07]  /*4b80*/  LDSM.16.MT88.4 R20, [R194+0x3000] ;  /* 0x00300000c214783b */ /* 0x000eae0000004200 */
[C---:B---3--:R-:W-:Y:S08]  /*4b90*/  HMMA.16816.F32.BF16 R180, R4.reuse, R16, R148 ;  /* 0x0000001004b4723c */ /* 0x048ff00000041894 */
[C---:B------:R-:W-:Y:S01]  /*4ba0*/  HMMA.16816.F32.BF16 R176, R4.reuse, R18, R116 ;  /* 0x0000001204b0723c */ /* 0x040fe20000041874 */
[----:B------:R-:W3:Y:S04]  /*4bb0*/  LDSM.16.MT88.4 R16, [R194+0x5000] ;  /* 0x00500000c210783b */ /* 0x000ee80000004200 */
[----:B------:R-:W-:Y:S03]  /*4bc0*/  LDSM.16.MT88.4 R116, [R3+0x1800] ;  /* 0x001800000374783b */ /* 0x000fe60000004200 */
[C---:B------:R-:W-:Y:S08]  /*4bd0*/  HMMA.16816.F32.BF16 R128, R4.reuse, R38, R160 ;  /* 0x000000260480723c */ /* 0x040ff000000418a0 */
[C---:B-1----:R-:W-:Y:S01]  /*4be0*/  HMMA.16816.F32.BF16 R152, R4.reuse, R28, R64 ;  /* 0x0000001c0498723c */ /* 0x042fe20000041840 */
[----:B------:R1:W-:Y:S01]  /*4bf0*/  MUFU.EX2 R29, R8 ;  /* 0x00000008001d7308 */ /* 0x0003e20000000800 */
[----:B------:R-:W-:Y:S06]  /*4c00*/  LDSM.16.MT88.4 R64, [R9+0x3800] ;  /* 0x003800000940783b */ /* 0x000fec0000004200 */
[C---:B------:R-:W-:Y:S08]  /*4c10*/  HMMA.16816.F32.BF16 R120, R4.reuse, R36, R168 ;  /* 0x000000240478723c */ /* 0x040ff000000418a8 */
[C---:B--2---:R-:W-:Y:S01]  /*4c20*/  HMMA.16816.F32.BF16 R160, R4.reuse, R20, R72 ;  /* 0x0000001404a0723c */ /* 0x044fe20000041848 */
[--C-:B-1----:R-:W-:Y:S01]  /*4c30*/  FFMA.FTZ R8, R143, c[0x0][0x2d0], -R2.reuse ;  /* 0x0000b4008f087a23 */ /* 0x102fe20000010802 */
[----:B------:R-:W-:Y:S03]  /*4c40*/  LDSM.16.MT88.4 R72, [R193+0x5800] ;  /* 0x00580000c148783b */ /* 0x000fe60000004200 */
[----:B------:R1:W2:Y:S03]  /*4c50*/  MUFU.EX2 R28, R8 ;  /* 0x00000008001c7308 */ /* 0x0002a60000000800 */
[C---:B------:R-:W-:Y:S01]  /*4c60*/  HMMA.16816.F32.BF16 R156, R4.reuse, R22, R68 ;  /* 0x00000016049c723c */ /* 0x040fe20000041844 */
[----:B------:R-:W4:Y:S07]  /*4c70*/  LDSM.16.MT88.4 R20, [R9+0x5000] ;  /* 0x005000000914783b */ /* 0x000f2e0000004200 */
[----:B------:R-:W-:Y:S01]  /*4c80*/  HMMA.16816.F32.BF16 R36, R4, R26, R80 ;  /* 0x0000001a0424723c */ /* 0x000fe20000041850 */
[----:B------:R-:W-:Y:S01]  /*4c90*/  LDSM.16.MT88.4 R80, [R3+0x5800] ;  /* 0x005800000350783b */ /* 0x000fe20000004200 */
[----:B-1----:R-:W-:-:S02]  /*4ca0*/  FFMA.FTZ R8, R197, c[0x0][0x2d0], -R2 ;  /* 0x0000b400c5087a23 */ /* 0x002fc40000010802 */
[----:B------:R-:W-:-:S04]  /*4cb0*/  FFMA.FTZ R2, R199, c[0x0][0x2d0], -R2 ;  /* 0x0000b400c7027a23 */ /* 0x000fc80000010802 */
[C---:B------:R-:W-:Y:S01]  /*4cc0*/  HMMA.16816.F32.BF16 R92, R4.reuse, R24, R92 ;  /* 0x00000018045c723c */ /* 0x040fe2000004185c */
[----:B------:R1:W-:Y:S07]  /*4cd0*/  MUFU.EX2 R27, R8 ;  /* 0x00000008001b7308 */ /* 0x0003ee0000000800 */
[C---:B------:R-:W-:Y:S01]  /*4ce0*/  HMMA.16816.F32.BF16 R172, R4.reuse, R12, R108 ;  /* 0x0000000c04ac723c */ /* 0x040fe2000004186c */
[----:B------:R5:W4:Y:S01]  /*4cf0*/  MUFU.EX2 R26, R2 ;  /* 0x00000002001a7308 */ /* 0x000b220000000800 */
[----:B------:R-:W-:Y:S06]  /*4d00*/  LDSM.16.MT88.4 R108, [R193+0x1800] ;  /* 0x00180000c16c783b */ /* 0x000fec0000004200 */
[C---:B------:R-:W-:Y:S01]  /*4d10*/  HMMA.16816.F32.BF16 R168, R4.reuse, R14, R96 ;  /* 0x0000000e04a8723c */ /* 0x040fe20000041860 */
[----:B------:R-:W4:Y:S04]  /*4d20*/  LDSM.16.MT88.4 R12, [R3+0x5000] ;  /* 0x00500000030c783b */ /* 0x000f280000004200 */
[----:B-1----:R-:W-:Y:S02]  /*4d30*/  LDSM.16.MT88.4 R8, [R9+0x5800] ;  /* 0x005800000908783b */ /* 0x002fe40000004200 */
[----:B--2---:R-:W-:Y:S01]  /*4d40*/  F2FP.BF16.PACK_AB R96, R28, R29 ;  /* 0x0000001d1c60723e */ /* 0x004fe200000010ff */
[----:B---3--:R-:W-:Y:S01]  /*4d50*/  HMMA.16816.F32.BF16 R136, R4, R16, R56 ;  /* 0x000000100488723c */ /* 0x008fe20000041838 */
[----:B-----5:R-:W-:Y:S01]  /*4d60*/  FFMA.FTZ R2, R198, c[0x0][0x2d0], -R0 ;  /* 0x0000b400c6027a23 */ /* 0x020fe20000010800 */
[----:B------:R-:W-:Y:S01]  /*4d70*/  LDSM.16.MT88.4 R56, [R194+0x3800] ;  /* 0x00380000c238783b */ /* 0x000fe20000004200 */
[----:B----4-:R-:W-:-:S02]  /*4d80*/  F2FP.BF16.PACK_AB R98, R26, R27 ;  /* 0x0000001b1a62723e */ /* 0x010fc400000010ff */
[----:B------:R1:W-:Y:S03]  /*4d90*/  MUFU.EX2 R25, R2 ;  /* 0x0000000200197308 */ /* 0x0003e60000000800 */
[C---:B------:R-:W-:Y:S01]  /*4da0*/  HMMA.16816.F32.BF16 R148, R4.reuse, R34, R48 ;  /* 0x000000220494723c */ /* 0x040fe20000041830 */
[----:B------:R-:W2:Y:S07]  /*4db0*/  LDSM.16.MT88.4 R48, [R3+0x3800] ;  /* 0x003800000330783b */ /* 0x000eae0000004200 */
[----:B------:R-:W-:Y:S01]  /*4dc0*/  HMMA.16816.F32.BF16 R144, R4, R32, R40 ;  /* 0x000000200490723c */ /* 0x000fe20000041828 */
[----:B------:R-:W3:Y:S01]  /*4dd0*/  LDSM.16.MT88.4 R40, [R193+0x3800] ;  /* 0x00380000c128783b */ /* 0x000ee20000004200 */
[----:B-1----:R-:W-:-:S06]  /*4de0*/  FFMA.FTZ R2, R205, c[0x0][0x2d0], -R0 ;  /* 0x0000b400cd027a23 */ /* 0x002fcc0000010800 */
[C---:B------:R-:W-:Y:S01]  /*4df0*/  HMMA.16816.F32.BF16 R32, R4.reuse, R20, R88 ;  /* 0x000000140420723c */ /* 0x040fe20000041858 */
[----:B------:R1:W4:Y:S01]  /*4e00*/  MUFU.EX2 R24, R2 ;  /* 0x0000000200187308 */ /* 0x0003220000000800 */
[----:B------:R-:W5:Y:S06]  /*4e10*/  LDSM.16.MT88.4 R88, [R194+0x5800] ;  /* 0x00580000c258783b */ /* 0x000f6c0000004200 */
[C---:B------:R-:W-:Y:S08]  /*4e20*/  HMMA.16816.F32.BF16 R68, R4.reuse, R30, R52 ;  /* 0x0000001e0444723c */ /* 0x040ff00000041834 */
[----:B------:R-:W-:Y:S01]  /*4e30*/  HMMA.16816.F32.BF16 R76, R4, R12, R76 ;  /* 0x0000000c044c723c */ /* 0x000fe2000004184c */
[--C-:B-1----:R-:W-:Y:S01]  /*4e40*/  FFMA.FTZ R2, R204, c[0x0][0x2d0], -R0.reuse ;  /* 0x0000b400cc027a23 */ /* 0x102fe20000010800 */
[----:B----4-:R-:W-:Y:S01]  /*4e50*/  F2FP.BF16.PACK_AB R97, R24, R25 ;  /* 0x000000191861723e */ /* 0x010fe200000010ff */
[----:B------:R-:W-:-:S02]  /*4e60*/  FFMA.FTZ R0, R207, c[0x0][0x2d0], -R0 ;  /* 0x0000b400cf007a23 */ /* 0x000fc40000010800 */
[----:B------:R1:W-:Y:S03]  /*4e70*/  MUFU.EX2 R17, R2 ;  /* 0x0000000200117308 */ /* 0x0003e60000000800 */
[C---:B------:R-:W-:Y:S05]  /*4e80*/  HMMA.16816.F32.BF16 R12, R4.reuse, R14, R44 ;  /* 0x0000000e040c723c */ /* 0x040fea000004182c */
[----:B------:R4:W2:Y:S03]  /*4e90*/  MUFU.EX2 R16, R0 ;  /* 0x0000000000107308 */ /* 0x0008a60000000800 */
[----:B------:R-:W-:Y:S01]  /*4ea0*/  HMMA.16816.F32.BF16 R140, R4, R18, R60 ;  /* 0x00000012048c723c */ /* 0x000fe2000004183c */
[----:B-1----:R-:W-:-:S07]  /*4eb0*/  FADD.FTZ R2, R244, R242 ;  /* 0x000000f2f4027221 */ /* 0x002fce0000010000 */
[----:B------:R-:W-:Y:S01]  /*4ec0*/  HMMA.16816.F32.BF16 R4, R4, R22, R84 ;  /* 0x000000160404723c */ /* 0x000fe20000041854 */
[----:B------:R-:W-:Y:S02]  /*4ed0*/  FADD.FTZ R2, R241, R2 ;  /* 0x00000002f1027221 */ /* 0x000fe40000010000 */
[----:B----4-:R-:W-:Y:S01]  /*4ee0*/  FADD.FTZ R0, R239, R238 ;  /* 0x000000eeef007221 */ /* 0x010fe20000010000 */
[----:B--2---:R-:W-:Y:S01]  /*4ef0*/  F2FP.BF16.PACK_AB R99, R16, R17 ;  /* 0x000000111063723e */ /* 0x004fe200000010ff */
        /* <DEDUP_REMOVED lines=26> */
[----:B------:R-:W-:Y:S01]  /*50a0*/  FADD.FTZ R2, R25, R0 ;  /* 0x0000000019027221 */ /* 0x000fe20000010000 */
[----:B------:R-:W-:Y:S01]  /*50b0*/  IADD3 R0, R245, -0x3, RZ ;  /* 0xfffffffdf5007810 */ /* 0x000fe20007ffe0ff */
[----:B------:R-:W-:-:S02]  /*50c0*/  FADD.FTZ R3, R27, R3 ;  /* 0x000000031b037221 */ /* 0x000fc40000010000 */
[----:B------:R-:W-:Y:S01]  /*50d0*/  FADD.FTZ R2, R24, R2 ;  /* 0x0000000218027221 */ /* 0x000fe20000010000 */
[----:B------:R-:W-:Y:S01]  /*50e0*/  ISETP.GE.AND P0, PT, R0, R206, PT ;  /* 0x000000ce0000720c */ /* 0x000fe20003f06270 */
[----:B------:R-:W-:Y:S01]  /*50f0*/  HMMA.16816.F32.BF16 R48, R96, R50, R36 ;  /* 0x000000326030723c */ /* 0x000fe20000041824 */
[----:B------:R-:W-:Y:S02]  /*5100*/  FADD.FTZ R213, R26, R3 ;  /* 0x000000031ad57221 */ /* 0x000fe40000010000 */
[----:B------:R-:W-:-:S04]  /*5110*/  FADD.FTZ R2, R17, R2 ;  /* 0x0000000211027221 */ /* 0x000fc80000010000 */
[----:B------:R-:W-:Y:S01]  /*5120*/  FADD.FTZ R214, R16, R2 ;  /* 0x0000000210d67221 */ /* 0x000fe20000010000 */
[C---:B------:R-:W-:Y:S08]  /*5130*/  HMMA.16816.F32.BF16 R124, R96.reuse, R126, R128 ;  /* 0x0000007e607c723c */ /* 0x040ff00000041880 */
[C---:B------:R-:W-:Y:S08]  /*5140*/  HMMA.16816.F32.BF16 R64, R96.reuse, R66, R68 ;  /* 0x000000426040723c */ /* 0x040ff00000041844 */
[C---:B------:R-:W-:Y:S08]  /*5150*/  HMMA.16816.F32.BF16 R76, R96.reuse, R80, R76 ;  /* 0x00000050604c723c */ /* 0x040ff0000004184c */
[C---:B------:R-:W-:Y:S08]  /*5160*/  HMMA.16816.F32.BF16 R104, R96.reuse, R108, R208 ;  /* 0x0000006c6068723c */ /* 0x040ff000000418d0 */
[C---:B------:R-:W-:Y:S08]  /*5170*/  HMMA.16816.F32.BF16 R128, R96.reuse, R132, R180 ;  /* 0x000000846080723c */ /* 0x040ff000000418b4 */
[C---:B---3--:R-:W-:Y:S08]  /*5180*/  HMMA.16816.F32.BF16 R36, R96.reuse, R40, R172 ;  /* 0x000000286024723c */ /* 0x048ff000000418ac */
        /* <DEDUP_REMOVED lines=23> */
[----:B------:R-:W-:Y:S02]  /*5300*/  ISETP.GE.AND P0, PT, R212, c[0x0][0x1d4], PT ;  /* 0x00007500d4007a0c */ /* 0x000fe40003f06270 */
[----:B------:R-:W-:Y:S01]  /*5310*/  LEA.HI.X R3, R0, c[0x0][0x1cc], R3, 0x1, P3 ;  /* 0x0000730000037a11 */ /* 0x000fe200018f0c03 */
[----:B------:R-:W-:Y:S01]  /*5320*/  IMAD.MOV.U32 R0, RZ, RZ, c[0x0][0x1e4] ;  /* 0x00007900ff007624 */ /* 0x000fe200078e00ff */
[----:B------:R-:W-:-:S03]  /*5330*/  LEA R4, P3, R5, R2, 0x6 ;  /* 0x0000000205047211 */ /* 0x000fc600078630ff */
[----:B------:R-:W-:Y:S01]  /*5340*/  @!PT LDS RZ, [RZ] ;  /* 0x00000000fffff984 */ /* 0x000fe20000000800 */
[----:B------:R-:W-:Y:S01]  /*5350*/  @!PT LDS RZ, [RZ] ;  /* 0x00000000fffff984 */ /* 0x000fe20000000800 */
[----:B------:R-:W-:Y:S01]  /*5360*/  @!PT LDS RZ, [RZ] ;  /* 0x00000000fffff984 */ /* 0x000fe20000000800 */
[----:B------:R1:W-:Y:S01]  /*5370*/  LDGSTS.E.BYPASS.LTC128B.128 [R216+0xc100], [R2.64], !P1 ;  /* 0x0c10000002d87fae */ /* 0x0003e2000c901d48 */
[----:B------:R-:W-:-:S03]  /*5380*/  LEA.HI.X R5, R5, R3, R0, 0x6, P3 ;  /* 0x0000000305057211 */ /* 0x000fc600018f3400 */
[----:B------:R1:W-:Y:S04]  /*5390*/  LDGSTS.E.BYPASS.LTC128B.128 [R216+0xe100], [R2.64+0x80], !P2 ;  /* 0x0e10008002d87fae */ /* 0x0003e8000d101d48 */
[----:B------:R1:W-:Y:S04]  /*53a0*/  LDGSTS.E.BYPASS.LTC128B.128 [R216+0x10100], [R2.64+0x100], !P0 ;  /* 0x1010010002d87fae */ /* 0x0003e8000c101d48 */
[----:B------:R1:W-:Y:S04]  /*53b0*/  LDGSTS.E.BYPASS.LTC128B.128 [R216+0xd100], [R4.64], !P1 ;  /* 0x0d10000004d87fae */ /* 0x0003e8000c901d48 */
[----:B------:R1:W-:Y:S04]  /*53c0*/  LDGSTS.E.BYPASS.LTC128B.128 [R216+0xf100], [R4.64+0x80], !P2 ;  /* 0x0f10008004d87fae */ /* 0x0003e8000d101d48 */
[----:B------:R1:W-:Y:S02]  /*53d0*/  LDGSTS.E.BYPASS.LTC128B.128 [R216+0x11100], [R4.64+0x100], !P0 ;  /* 0x1110010004d87fae */ /* 0x0003e4000c101d48 */
.L_x_1257:
[----:B------:R-:W-:Y:S05]  /*53e0*/  BSYNC B0 ;  /* 0x0000000000007941 */ /* 0x000fea0003800000 */
.L_x_1256:
[----:B------:R-:W-:Y:S01]  /*53f0*/  IADD3 R0, R245, -0x2, RZ ;  /* 0xfffffffef5007810 */ /* 0x000fe20007ffe0ff */
[----:B------:R-:W0:Y:S03]  /*5400*/  LDGDEPBAR ;  /* 0x00000000000079af */ /* 0x000e260000000000 */
[----:B------:R-:W-:-:S13]  /*5410*/  ISETP.GE.AND P0, PT, R0, R206, PT ;  /* 0x000000ce0000720c */ /* 0x000fda0003f06270 */
[----:B------:R-:W-:Y:S05]  /*5420*/  @!P0 BRA `(.L_x_1258) ;  /* 0x00002d2000008947 */ /* 0x000fea0003800000 */
[----:B------:R-:W-:Y:S01]  /*5430*/  MOV R197, R0 ;  /* 0x0000000000c57202 */ /* 0x000fe20000000f00 */
[----:B------:R-:W-:Y:S01]  /*5440*/  IMAD.MOV.U32 R0, RZ, RZ, R101 ;  /* 0x000000ffff007224 */ /* 0x000fe200078e0065 */
[----:B-1----:R-:W-:Y:S01]  /*5450*/  MOV R3, R100 ;  /* 0x0000006400037202 */ /* 0x002fe20000000f00 */
[----:B------:R-:W-:Y:S01]  /*5460*/  IMAD.MOV.U32 R185, RZ, RZ, 0x1 ;  /* 0x00000001ffb97424 */ /* 0x000fe200078e00ff */
[----:B------:R-:W-:Y:S02]  /*5470*/  MOV R198, RZ ;  /* 0x000000ff00c67202 */ /* 0x000fe40000000f00 */
.L_x_1259:
[----:B------:R-:W-:Y:S04]  /*5480*/  DEPBAR.LE SB0, 0x2 ;  /* 0x000080800000791a */ /* 0x000fe80000000000 */
[----:B------:R-:W-:Y:S01]  /*5490*/  WARPSYNC 0xffffffff ;  /* 0xffffffff00007948 */ /* 0x000fe20003800000 */
[----:B------:R-:W-:Y:S01]  /*54a0*/  BAR.SYNC.DEFER_BLOCKING 0x0 ;  /* 0x0000000000007b1d */ /* 0x000fe20000010000 */
[----:B------:R-:W-:Y:S01]  /*54b0*/  IMAD R184, R185, 0x6000, RZ ;  /* 0x00006000b9b87824 */ /* 0x000fe200078e02ff */
[----:B------:R-:W-:Y:S02]  /*54c0*/  ISETP.GE.AND P5, PT, R206, R197, PT ;  /* 0x000000c5ce00720c */ /* 0x000fe40003fa6270 */
[----:B------:R-:W-:Y:S02]  /*54d0*/  IADD3 R211, R197, -0x1, RZ ;  /* 0xffffffffc5d37810 */ /* 0x000fe40007ffe0ff */
[----:B------:R-:W-:Y:S04]  /*54e0*/  IADD3 R2, R192, R184, RZ ;  /* 0x000000b8c0027210 */ /* 0x000fe80007ffe0ff */
[----:B------:R-:W-:Y:S05]  /*54f0*/  IADD3 R180, R190, R2, RZ ;  /* 0x00000002beb47210 */ /* 0x000fea0007ffe0ff */
[----:B------:R-:W-:Y:S01]  /*5500*/  @!P5 SHF.R.S32.HI R12, RZ, 0x1f, R211 ;  /* 0x0000001fff0cd819 */ /* 0x000fe200000114d3 */
[----:B------:R-:W-:Y:S01]  /*5510*/  @!P5 IMAD.WIDE.U32 R20, R211, c[0x0][0x208], RZ ;  /* 0x00008200d314da25 */ /* 0x000fe200078e00ff */
[----:B------:R-:W-:Y:S02]  /*5520*/  @!P5 MOV R31, c[0x0][0x208] ;  /* 0x00008200001fda02 */ /* 0x000fe40000000f00 */
[----:B------:R-:W-:Y:S01]  /*5530*/  @!P5 ISETP.GE.AND P3, PT, R215, c[0x0][0x1d4], PT ;  /* 0x00007500d700da0c */ /* 0x000fe20003f66270 */
[----:B------:R-:W-:Y:S01]  /*5540*/  @!P5 IMAD R22, R12, c[0x0][0x208], RZ ;  /* 0x000082000c16da24 */ /* 0x000fe200078e02ff */
[----:B------:R-:W-:Y:S02]  /*5550*/  @!P5 SHF.L.U32 R29, R20, 0x6, RZ ;  /* 0x00000006141dd819 */ /* 0x000fe400000006ff */
[----:B------:R-:W-:Y:S01]  /*5560*/  @!P5 ISETP.GE.AND P2, PT, R212, c[0x0][0x1d4], PT ;  /* 0x00007500d400da0c */ /* 0x000fe20003f46270 */
[----:B------:R-:W-:Y:S01]  /*5570*/  LDSM.16.M88.4 R32, [R186] ;  /* 0x00000000ba20783b */ /* 0x000fe20000000200 */
[----:B------:R-:W-:Y:S01]  /*5580*/  @!P5 IMAD R22, R211, c[0x0][0x20c], R22 ;  /* 0x00008300d316da24 */ /* 0x000fe200078e0216 */
[----:B------:R-:W-:Y:S02]  /*5590*/  @!P5 LEA R30, P0, R31, R29, 0x5 ;  /* 0x0000001d1f1ed211 */ /* 0x000fe400078028ff */
[----:B------:R-:W-:Y:S02]  /*55a0*/  @!P5 IADD3 R152, P4, R29, R220, RZ ;  /* 0x000000dc1d98d210 */ /* 0x000fe40007f9e0ff */
[----:B------:R-:W-:Y:S02]  /*55b0*/  @!P5 IADD3 R21, R21, R22, RZ ;  /* 0x000000161515d210 */ /* 0x000fe40007ffe0ff */
[----:B------:R-:W1:Y:S01]  /*55c0*/  LDSM.16.M88.4 R8, [R2] ;  /* 0x000000000208783b */ /* 0x000e620000000200 */
[----:B------:R-:W-:Y:S02]  /*55d0*/  @!P5 LEA R156, P6, R152, c[0x0][0x1f8], 0x1 ;  /* 0x00007e00989cda11 */ /* 0x000fe400078c08ff */
[----:B------:R-:W-:Y:S04]  /*55e0*/  @!P5 SHF.L.U64.HI R28, R20, 0x6, R21 ;  /* 0x00000006141cd819 */ /* 0x000fe80000010215 */
[----:B------:R-:W-:Y:S01]  /*55f0*/  @!P5 IADD3.X R155, R28, R222, RZ, P4, !PT ;  /* 0x000000de1c9bd210 */ /* 0x000fe200027fe4ff */
[----:B------:R-:W2:Y:S08]  /*5600*/  LDSM.16.M88.4 R16, [R2+0x800] ;  /* 0x000800000210783b */ /* 0x000eb00000000200 */
[----:B------:R-:W3:Y:S08]  /*5610*/  LDSM.16.M88.4 R24, [R2+0x1000] ;  /* 0x001000000218783b */ /* 0x000ef00000000200 */
[----:B------:R-:W4:Y:S08]  /*5620*/  LDSM.16.M88.4 R100, [R2+0x1800] ;  /* 0x001800000264783b */ /* 0x000f300000000200 */
[----:B------:R-:W-:Y:S01]  /*5630*/  LDSM.16.M88.4 R136, [R187] ;  /* 0x00000000bb88783b */ /* 0x000fe20000000200 */
[C---:B-1----:R-:W-:Y:S07]  /*5640*/  HMMA.16816.F32.BF16 R4, R32.reuse, R8, RZ ;  /* 0x000000082004723c */ /* 0x042fee00000418ff */
[----:B------:R-:W1:Y:S01]  /*5650*/  LDSM.16.M88.4 R140, [R180] ;  /* 0x00000000b48c783b */ /* 0x000e620000000200 */
[C---:B------:R-:W-:Y:S07]  /*5660*/  HMMA.16816.F32.BF16 R8, R32.reuse, R10, RZ ;  /* 0x0000000a2008723c */ /* 0x040fee00000418ff */
[----:B------:R-:W5:Y:S01]  /*5670*/  LDSM.16.M88.4 R144, [R180+0x800] ;  /* 0x00080000b490783b */ /* 0x000f620000000200 */
[C---:B--2---:R-:W-:Y:S07]  /*5680*/  HMMA.16816.F32.BF16 R12, R32.reuse, R16, RZ ;  /* 0x00000010200c723c */ /* 0x044fee00000418ff */
[----:B------:R-:W2:Y:S01]  /*5690*/  LDSM.16.M88.4 R148, [R180+0x1000] ;  /* 0x00100000b494783b */ /* 0x000ea20000000200 */
[C---:B------:R-:W-:Y:S08]  /*56a0*/  HMMA.16816.F32.BF16 R16, R32.reuse, R18, RZ ;  /* 0x000000122010723c */ /* 0x040ff000000418ff */
[C---:B---3--:R-:W-:Y:S07]  /*56b0*/  HMMA.16816.F32.BF16 R20, R32.reuse, R24, RZ ;  /* 0x000000182014723c */ /* 0x048fee00000418ff */
[----:B------:R-:W-:Y:S05]  /*56c0*/  @!P5 MOV R24, c[0x0][0x20c] ;  /* 0x000083000018da02 */ /* 0x000fea0000000f00 */
[----:B------:R-:W-:Y:S02]  /*56d0*/  @!P5 LEA.HI.X R157, R31, R28, R24, 0x5, P0 ;  /* 0x0000001c1f9dd211 */ /* 0x000fe400000f2c18 */
[C---:B------:R-:W-:Y:S01]  /*56e0*/  HMMA.16816.F32.BF16 R24, R32.reuse, R26, RZ ;  /* 0x0000001a2018723c */ /* 0x040fe200000418ff */
[----:B------:R-:W-:Y:S04]  /*56f0*/  @!P5 IADD3 R153, P0, R30, R220, RZ ;  /* 0x000000dc1e99d210 */ /* 0x000fe80007f1e0ff */
[----:B------:R-:W-:Y:S03]  /*5700*/  @!P5 LEA R154, P4, R153, c[0x0][0x1f8], 0x1 ;  /* 0x00007e00999ada11 */ /* 0x000fe600078808ff */
[C---:B----4-:R-:W-:Y:S07]  /*5710*/  HMMA.16816.F32.BF16 R28, R32.reuse, R100, RZ ;  /* 0x00000064201c723c */ /* 0x050fee00000418ff */
[----:B------:R-:W-:Y:S01]  /*5720*/  @!P5 IADD3.X R101, R157, R222, RZ, P0, !PT ;  /* 0x000000de9d65d210 */ /* 0x000fe200007fe4ff */
[----:B------:R-:W-:Y:S01]  /*5730*/  HMMA.16816.F32.BF16 R32, R32, R102, RZ ;  /* 0x000000662020723c */ /* 0x000fe200000418ff */
[----:B------:R-:W-:Y:S02]  /*5740*/  MOV R100, 0x40 ;  /* 0x0000004000647802 */ /* 0x000fe40000000f00 */
[----:B------:R-:W-:Y:S02]  /*5750*/  LOP3.LUT P0, RZ, R195, 0x4, RZ, 0xc0, !PT ;  /* 0x00000004c3ff7812 */ /* 0x000fe4000780c0ff */
[----:B------:R-:W-:Y:S01]  /*5760*/  @!P5 LEA.HI.X R157, R152, c[0x0][0x1fc], R155, 0x1, P6 ;  /* 0x00007f00989dda11 */ /* 0x000fe200030f0c9b */
[----:B------:R-:W-:Y:S01]  /*5770*/  @!P5 IMAD R152, R198, 0x6000, R247 ;  /* 0x00006000c698d824 */ /* 0x000fe200078e02f7 */
[----:B------:R-:W-:Y:S01]  /*5780*/  SEL R176, R100, 0xffffffc0, !P0 ;  /* 0xffffffc064b07807 */ /* 0x000fe20004000000 */
[C---:B-1----:R-:W-:Y:S05]  /*5790*/  HMMA.16816.F32.BF16 R4, R136.reuse, R140, R4 ;  /* 0x0000008c8804723c */ /* 0x042fea0000041804 */
[----:B------:R-:W-:Y:S02]  /*57a0*/  @!P5 LEA.HI.X R155, R153, c[0x0][0x1fc], R101, 0x1, P4 ;  /* 0x00007f00999bda11 */ /* 0x000fe400020f0c65 */
[----:B------:R-:W1:Y:S01]  /*57b0*/  LDSM.16.M88.4 R100, [R180+0x1800] ;  /* 0x00180000b464783b */ /* 0x000e620000000200 */
[C---:B------:R-:W-:Y:S03]  /*57c0*/  HMMA.16816.F32.BF16 R8, R136.reuse, R142, R8 ;  /* 0x0000008e8808723c */ /* 0x040fe60000041808 */
[----:B------:R-:W-:Y:S02]  /*57d0*/  ISETP.GE.AND P6, PT, R198, 0x1, PT ;  /* 0x00000001c600780c */ /* 0x000fe40003fc6270 */
[C---:B------:R-:W-:Y:S02]  /*57e0*/  IADD3 R181, R176.reuse, R2, RZ ;  /* 0x00000002b0b57210 */ /* 0x040fe40007ffe0ff */
[----:B------:R-:W-:Y:S01]  /*57f0*/  @!PT LDS RZ, [RZ] ;  /* 0x00000000fffff984 */ /* 0x000fe20000000800 */
[----:B------:R-:W-:Y:S01]  /*5800*/  @!PT LDS RZ, [RZ] ;  /* 0x00000000fffff984 */ /* 0x000fe20000000800 */
[----:B------:R-:W-:Y:S01]  /*5810*/  @!PT LDS RZ, [RZ] ;  /* 0x00000000fffff984 */ /* 0x000fe20000000800 */
[----:B------:R3:W-:Y:S01]  /*5820*/  @!P5 LDGSTS.E.BYPASS.LTC128B.128 [R152], [R156.64], !P1 ;  /* 0x000000009c98dfae */ /* 0x0007e2000c901d48 */
[C---:B-----5:R-:W-:Y:S04]  /*5830*/  HMMA.16816.F32.BF16 R12, R136.reuse, R144, R12 ;  /* 0x00000090880c723c */ /* 0x060fe8000004180c */
[----:B------:R-:W-:Y:S02]  /*5840*/  IADD3 R183, R176, R180, RZ ;  /* 0x000000b4b0b77210 */ /* 0x000fe40007ffe0ff */
[----:B------:R-:W-:Y:S01]  /*5850*/  IADD3 R182, R190, R2, R176 ;  /* 0x00000002beb67210 */ /* 0x000fe20007ffe0b0 */
[----:B------:R3:W-:Y:S01]  /*5860*/  @!P5 LDGSTS.E.BYPASS.LTC128B.128 [R152+0x2000], [R156.64+0x80], !P3 ;  /* 0x020000809c98dfae */ /* 0x0007e2000d901d48 */
[C---:B------:R-:W-:Y:S07]  /*5870*/  HMMA.16816.F32.BF16 R16, R136.reuse, R146, R16 ;  /* 0x000000928810723c */ /* 0x040fee0000041810 */
[----:B------:R3:W-:Y:S01]  /*5880*/  @!P5 LDGSTS.E.BYPASS.LTC128B.128 [R152+0x4000], [R156.64+0x100], !P2 ;  /* 0x040001009c98dfae */ /* 0x0007e2000d101d48 */
[C---:B--2---:R-:W-:Y:S07]  /*5890*/  HMMA.16816.F32.BF16 R20, R136.reuse, R148, R20 ;  /* 0x000000948814723c */ /* 0x044fee0000041814 */
[----:B------:R2:W-:Y:S01]  /*58a0*/  @!P5 LDGSTS.E.BYPASS.LTC128B.128 [R152+0x1000], [R154.64], !P1 ;  /* 0x010000009a98dfae */ /* 0x0005e2000c901d48 */
[C---:B------:R-:W-:Y:S07]  /*58b0*/  HMMA.16816.F32.BF16 R24, R136.reuse, R150, R24 ;  /* 0x000000968818723c */ /* 0x040fee0000041818 */
[----:B------:R2:W-:Y:S01]  /*58c0*/  @!P5 LDGSTS.E.BYPASS.LTC128B.128 [R152+0x3000], [R154.64+0x80], !P3 ;  /* 0x030000809a98dfae */ /* 0x0005e2000d901d48 */
[C---:B-1----:R-:W-:Y:S07]  /*58d0*/  HMMA.16816.F32.BF16 R28, R136.reuse, R100, R28 ;  /* 0x00000064881c723c */ /* 0x042fee000004181c */
[----:B------:R2:W-:Y:S01]  /*58e0*/  @!P5 LDGSTS.E.BYPASS.LTC128B.128 [R152+0x5000], [R154.64+0x100], !P2 ;  /* 0x050001009a98dfae */ /* 0x0005e2000d101d48 */
[----:B------:R-:W-:Y:S07]  /*58f0*/  HMMA.16816.F32.BF16 R32, R136, R102, R32 ;  /* 0x000000668820723c */ /* 0x000fee0000041820 */
[----:B---3--:R-:W-:Y:S08]  /*5900*/  LDSM.16.M88.4 R156, [R181] ;  /* 0x00000000b59c783b */ /* 0x008ff00000000200 */
[----:B------:R-:W-:Y:S08]  /*5910*/  LDSM.16.M88.4 R140, [R181+0x800] ;  /* 0x00080000b58c783b */ /* 0x000ff00000000200 */
[----:B------:R-:W-:Y:S08]  /*5920*/  LDSM.16.M88.4 R144, [R181+0x1000] ;  /* 0x00100000b590783b */ /* 0x000ff00000000200 */
[----:B--2---:R-:W1:Y:S08]  /*5930*/  LDSM.16.M88.4 R152, [R189] ;  /* 0x00000000bd98783b */ /* 0x004e700000000200 */
[----:B------:R-:W0:Y:S08]  /*5940*/  LDGDEPBAR ;  /* 0x00000000000079af */ /* 0x000e300000000000 */
[----:B------:R-:W2:Y:S08]  /*5950*/  LDSM.16.M88.4 R148, [R181+0x1800] ;  /* 0x00180000b594783b */ /* 0x000eb00000000200 */
[----:B------:R-:W-:Y:S08]  /*5960*/  LDSM.16.M88.4 R160, [R188] ;  /* 0x00000000bca0783b */ /* 0x000ff00000000200 */
[----:B------:R-:W3:Y:S01]  /*5970*/  LDSM.16.M88.4 R164, [R183] ;  /* 0x00000000b7a4783b */ /* 0x000ee20000000200 */
[C---:B-1----:R-:W-:Y:S07]  /*5980*/  HMMA.16816.F32.BF16 R4, R152.reuse, R156, R4 ;  /* 0x0000009c9804723c */ /* 0x042fee0000041804 */
[----:B------:R-:W1:Y:S01]  /*5990*/  LDSM.16.M88.4 R100, [R183+0x800] ;  /* 0x00080000b764783b */ /* 0x000e620000000200 */
[C---:B------:R-:W-:Y:S07]  /*59a0*/  HMMA.16816.F32.BF16 R8, R152.reuse, R158, R8 ;  /* 0x0000009e9808723c */ /* 0x040fee0000041808 */
[----:B------:R-:W4:Y:S01]  /*59b0*/  LDSM.16.M88.4 R136, [R183+0x1000] ;  /* 0x00100000b788783b */ /* 0x000f220000000200 */
[C---:B------:R-:W-:Y:S07]  /*59c0*/  HMMA.16816.F32.BF16 R12, R152.reuse, R140, R12 ;  /* 0x0000008c980c723c */ /* 0x040fee000004180c */
[----:B------:R-:W-:Y:S01]  /*59d0*/  LDSM.16.M88.4 R156, [R2+0x3800] ;  /* 0x00380000029c783b */ /* 0x000fe20000000200 */
[C---:B------:R-:W-:Y:S07]  /*59e0*/  HMMA.16816.F32.BF16 R16, R152.reuse, R142, R16 ;  /* 0x0000008e9810723c */ /* 0x040fee0000041810 */
[----:B------:R-:W5:Y:S01]  /*59f0*/  LDSM.16.M88.4 R140, [R183+0x1800] ;  /* 0x00180000b78c783b */ /* 0x000f620000000200 */
[C---:B------:R-:W-:Y:S07]  /*5a00*/  HMMA.16816.F32.BF16 R20, R152.reuse, R144, R20 ;  /* 0x000000909814723c */ /* 0x040fee0000041814 */
[----:B------:R-:W-:Y:S01]  /*5a10*/  LDSM.16.M88.4 R168, [R180+0x2800] ;  /* 0x00280000b4a8783b */ /* 0x000fe20000000200 */
[C---:B------:R-:W-:Y:S07]  /*5a20*/  HMMA.16816.F32.BF16 R24, R152.reuse, R146, R24 ;  /* 0x000000929818723c */ /* 0x040fee0000041818 */
[----:B------:R-:W-:Y:S01]  /*5a30*/  LDSM.16.M88.4 R144, [R186+0x4000] ;  /* 0x00400000ba90783b */ /* 0x000fe20000000200 */
[C---:B--2---:R-:W-:Y:S07]  /*5a40*/  HMMA.16816.F32.BF16 R28, R152.reuse, R148, R28 ;  /* 0x00000094981c723c */ /* 0x044fee000004181c */
[----:B------:R-:W-:Y:S01]  /*5a50*/  LDSM.16.M88.4 R172, [R181+0x2000] ;  /* 0x00200000b5ac783b */ /* 0x000fe20000000200 */
[----:B------:R-:W-:Y:S07]  /*5a60*/  HMMA.16816.F32.BF16 R32, R152, R150, R32 ;  /* 0x000000969820723c */ /* 0x000fee0000041820 */
[----:B------:R-:W2:Y:S01]  /*5a70*/  LDSM.16.M88.4 R148, [R2+0x2000] ;  /* 0x002000000294783b */ /* 0x000ea20000000200 */
[C---:B---3--:R-:W-:Y:S07]  /*5a80*/  HMMA.16816.F32.BF16 R4, R160.reuse, R164, R4 ;  /* 0x000000a4a004723c */ /* 0x048fee0000041804 */
[----:B------:R-:W3:Y:S01]  /*5a90*/  LDSM.16.M88.4 R152, [R2+0x2800] ;  /* 0x002800000298783b */ /* 0x000ee20000000200 */
[C---:B------:R-:W-:Y:S07]  /*5aa0*/  HMMA.16816.F32.BF16 R8, R160.reuse, R166, R8 ;  /* 0x000000a6a008723c */ /* 0x040fee0000041808 */
[----:B------:R-:W-:Y:S01]  /*5ab0*/  LDSM.16.M88.4 R164, [R180+0x2000] ;  /* 0x00200000b4a4783b */ /* 0x000fe20000000200 */
[C---:B-1----:R-:W-:Y:S07]  /*5ac0*/  HMMA.16816.F32.BF16 R12, R160.reuse, R100, R12 ;  /* 0x00000064a00c723c */ /* 0x042fee000004180c */
[----:B------:R-:W-:Y:S01]  /*5ad0*/  LDSM.16.M88.4 R176, [R2+0x4000] ;  /* 0x0040000002b0783b */ /* 0x000fe20000000200 */
[C---:B------:R-:W-:Y:S07]  /*5ae0*/  HMMA.16816.F32.BF16 R16, R160.reuse, R102, R16 ;  /* 0x00000066a010723c */ /* 0x040fee0000041810 */
[----:B------:R-:W1:Y:S01]  /*5af0*/  LDSM.16.M88.4 R100, [R2+0x3000] ;  /* 0x003000000264783b */ /* 0x000e620000000200 */
[C---:B----4-:R-:W-:Y:S08]  /*5b00*/  HMMA.16816.F32.BF16 R20, R160.reuse, R136, R20 ;  /* 0x00000088a014723c */ /* 0x050ff00000041814 */
[C---:B------:R-:W-:Y:S01]  /*5b10*/  HMMA.16816.F32.BF16 R24, R160.reuse, R138, R24 ;  /* 0x0000008aa018723c */ /* 0x040fe20000041818 */
[----:B------:R-:W4:Y:S07]  /*5b20*/  LDSM.16.M88.4 R136, [R187+0x4000] ;  /* 0x00400000bb88783b */ /* 0x000f2e0000000200 */
[C---:B-----5:R-:W-:Y:S08]  /*5b30*/  HMMA.16816.F32.BF16 R28, R160.reuse, R140, R28 ;  /* 0x0000008ca01c723c */ /* 0x060ff0000004181c */
[----:B------:R-:W-:Y:S01]  /*5b40*/  HMMA.16816.F32.BF16 R32, R160, R142, R32 ;  /* 0x0000008ea020723c */ /* 0x000fe20000041820 */
[----:B------:R-:W5:Y:S07]  /*5b50*/  LDSM.16.M88.4 R140, [R180+0x3000] ;  /* 0x00300000b48c783b */ /* 0x000f6e0000000200 */
[C---:B--2---:R-:W-:Y:S01]  /*5b60*/  HMMA.16816.F32.BF16 R4, R144.reuse, R148, R4 ;  /* 0x000000949004723c */ /* 0x044fe20000041804 */
[----:B------:R-:W-:Y:S07]  /*5b70*/  LDSM.16.M88.4 R160, [R189+0x4000] ;  /* 0x00400000bda0783b */ /* 0x000fee0000000200 */
[C---:B------:R-:W-:Y:S01]  /*5b80*/  HMMA.16816.F32.BF16 R8, R144.reuse, R150, R8 ;  /* 0x000000969008723c */ /* 0x040fe20000041808 */
[----:B------:R-:W2:Y:S07]  /*5b90*/  LDSM.16.M88.4 R148, [R180+0x3800] ;  /* 0x00380000b494783b */ /* 0x000eae0000000200 */
[C---:B---3--:R-:W-:Y:S08]  /*5ba0*/  HMMA.16816.F32.BF16 R12, R144.reuse, R152, R12 ;  /* 0x00000098900c723c */ /* 0x048ff0000004180c */
[C---:B------:R-:W-:Y:S01]  /*5bb0*/  HMMA.16816.F32.BF16 R16, R144.reuse, R154, R16 ;  /* 0x0000009a9010723c */ /* 0x040fe20000041810 */
[----:B------:R-:W-:Y:S07]  /*5bc0*/  LDSM.16.M88.4 R152, [R181+0x3800] ;  /* 0x00380000b598783b */ /* 0x000fee0000000200 */
[C---:B-1----:R-:W-:Y:S08]  /*5bd0*/  HMMA.16816.F32.BF16 R20, R144.reuse, R100, R20 ;  /* 0x000000649014723c */ /* 0x042ff00000041814 */
[C---:B------:R-:W-:Y:S01]  /*5be0*/  HMMA.16816.F32.BF16 R24, R144.reuse, R102, R24 ;  /* 0x000000669018723c */ /* 0x040fe20000041818 */
[----:B------:R-:W1:Y:S07]  /*5bf0*/  LDSM.16.M88.4 R100, [R181+0x2800] ;  /* 0x00280000b564783b */ /* 0x000e6e0000000200 */
[C---:B------:R-:W-:Y:S08]  /*5c00*/  HMMA.16816.F32.BF16 R28, R144.reuse, R156, R28 ;  /* 0x0000009c901c723c */ /* 0x040ff0000004181c */
[----:B------:R-:W-:Y:S01]  /*5c10*/  HMMA.16816.F32.BF16 R32, R144, R158, R32 ;  /* 0x0000009e9020723c */ /* 0x000fe20000041820 */
[----:B------:R-:W3:Y:S07]  /*5c20*/  LDSM.16.M88.4 R144, [R181+0x3000] ;  /* 0x00300000b590783b */ /* 0x000eee0000000200 */
[C---:B----4-:R-:W-:Y:S01]  /*5c30*/  HMMA.16816.F32.BF16 R4, R136.reuse, R164, R4 ;  /* 0x000000a48804723c */ /* 0x050fe20000041804 */
[----:B------:R-:W-:Y:S07]  /*5c40*/  LDSM.16.M88.4 R156, [R188+0x4000] ;  /* 0x00400000bc9c783b */ /* 0x000fee0000000200 */
[C---:B------:R-:W-:Y:S01]  /*5c50*/  HMMA.16816.F32.BF16 R8, R136.reuse, R166, R8 ;  /* 0x000000a68808723c */ /* 0x040fe20000041808 */
[----:B------:R-:W4:Y:S07]  /*5c60*/  LDSM.16.M88.4 R164, [R183+0x2000] ;  /* 0x00200000b7a4783b */ /* 0x000f2e0000000200 */
[C---:B------:R-:W-:Y:S08]  /*5c70*/  HMMA.16816.F32.BF16 R12, R136.reuse, R168, R12 ;  /* 0x000000a8880c723c */ /* 0x040ff0000004180c */
[C---:B------:R-:W-:Y:S01]  /*5c80*/  HMMA.16816.F32.BF16 R16, R136.reuse, R170, R16 ;  /* 0x000000aa8810723c */ /* 0x040fe20000041810 */
[----:B------:R-:W-:Y:S07]  /*5c90*/  LDSM.16.M88.4 R168, [R186+0x8000] ;  /* 0x00800000baa8783b */ /* 0x000fee0000000200 */
[C---:B-----5:R-:W-:Y:S08]  /*5ca0*/  HMMA.16816.F32.BF16 R20, R136.reuse, R140, R20 ;  /* 0x0000008c8814723c */ /* 0x060ff00000041814 */
[C---:B------:R-:W-:Y:S01]  /*5cb0*/  HMMA.16816.F32.BF16 R24, R136.reuse, R142, R24 ;  /* 0x0000008e8818723c */ /* 0x040fe20000041818 */
[----:B------:R-:W-:Y:S07]  /*5cc0*/  LDSM.16.M88.4 R140, [R182+0x3000] ;  /* 0x00300000b68c783b */ /* 0x000fee0000000200 */
[C---:B--2---:R-:W-:Y:S08]  /*5cd0*/  HMMA.16816.F32.BF16 R28, R136.reuse, R148, R28 ;  /* 0x00000094881c723c */ /* 0x044ff0000004181c */
[----:B------:R-:W-:Y:S01]  /*5ce0*/  HMMA.16816.F32.BF16 R32, R136, R150, R32 ;  /* 0x000000968820723c */ /* 0x000fe20000041820 */
[----:B------:R-:W2:Y:S07]  /*5cf0*/  LDSM.16.M88.4 R136, [R182+0x2800] ;  /* 0x00280000b688783b */ /* 0x000eae0000000200 */
[C---:B------:R-:W-:Y:S01]  /*5d00*/  HMMA.16816.F32.BF16 R4, R160.reuse, R172, R4 ;  /* 0x000000aca004723c */ /* 0x040fe20000041804 */
[----:B------:R-:W5:Y:S07]  /*5d10*/  LDSM.16.M88.4 R148, [R182+0x3800] ;  /* 0x00380000b694783b */ /* 0x000f6e0000000200 */
        /* <DEDUP_REMOVED lines=8> */
[C---:B------:R-:W-:Y:S08]  /*5da0*/  HMMA.16816.F32.BF16 R28, R160.reuse, R152, R28 ;  /* 0x00000098a01c723c */ /* 0x040ff0000004181c */
[----:B------:R-:W-:Y:S01]  /*5db0*/  HMMA.16816.F32.BF16 R32, R160, R154, R32 ;  /* 0x0000009aa020723c */ /* 0x000fe20000041820 */
[----:B------:R-:W1:Y:S07]  /*5dc0*/  LDSM.16.M88.4 R152, [R2+0x5800] ;  /* 0x005800000298783b */ /* 0x000e6e0000000200 */
[C---:B----4-:R-:W-:Y:S01]  /*5dd0*/  HMMA.16816.F32.BF16 R4, R156.reuse, R164, R4 ;  /* 0x000000a49c04723c */ /* 0x050fe20000041804 */
[----:B------:R-:W4:Y:S07]  /*5de0*/  LDSM.16.M88.4 R160, [R187+0x8000] ;  /* 0x00800000bba0783b */ /* 0x000f2e0000000200 */
        /* <DEDUP_REMOVED lines=8> */
[C---:B-----5:R-:W-:Y:S08]  /*5e70*/  HMMA.16816.F32.BF16 R28, R156.reuse, R148, R28 ;  /* 0x000000949c1c723c */ /* 0x060ff0000004181c */
[----:B------:R-:W-:Y:S01]  /*5e80*/  HMMA.16816.F32.BF16 R32, R156, R150, R32 ;  /* 0x000000969c20723c */ /* 0x000fe20000041820 */
[----:B------:R-:W5:Y:S07]  /*5e90*/  LDSM.16.M88.4 R148, [R180+0x5800] ;  /* 0x00580000b494783b */ /* 0x000f6e0000000200 */
[C---:B------:R-:W-:Y:S01]  /*5ea0*/  HMMA.16816.F32.BF16 R4, R168.reuse, R176, R4 ;  /* 0x000000b0a804723c */ /* 0x040fe20000041804 */
[----:B------:R-:W2:Y:S07]  /*5eb0*/  LDSM.16.M88.4 R156, [R189+0x8000] ;  /* 0x00800000bd9c783b */ /* 0x000eae0000000200 */
        /* <DEDUP_REMOVED lines=13> */
[C---:B------:R-:W-:Y:S08]  /*5f90*/  HMMA.16816.F32.BF16 R8, R160.reuse, R174, R8 ;  /* 0x000000aea008723c */ /* 0x040ff00000041808 */
[C---:B--2---:R-:W-:Y:S08]  /*5fa0*/  HMMA.16816.F32.BF16 R12, R160.reuse, R136, R12 ;  /* 0x00000088a00c723c */ /* 0x044ff0000004180c */
[C---:B------:R-:W-:Y:S08]  /*5fb0*/  HMMA.16816.F32.BF16 R16, R160.reuse, R138, R16 ;  /* 0x0000008aa010723c */ /* 0x040ff00000041810 */
[C---:B------:R-:W-:Y:S08]  /*5fc0*/  HMMA.16816.F32.BF16 R20, R160.reuse, R140, R20 ;  /* 0x0000008ca014723c */ /* 0x040ff00000041814 */
[C---:B------:R-:W-:Y:S08]  /*5fd0*/  HMMA.16816.F32.BF16 R24, R160.reuse, R142, R24 ;  /* 0x0000008ea018723c */ /* 0x040ff00000041818 */
[C---:B-----5:R-:W-:Y:S08]  /*5fe0*/  HMMA.16816.F32.BF16 R28, R160.reuse, R148, R28 ;  /* 0x00000094a01c723c */ /* 0x060ff0000004181c */
[----:B------:R-:W-:Y:S08]  /*5ff0*/  HMMA.16816.F32.BF16 R32, R160, R150, R32 ;  /* 0x00000096a020723c */ /* 0x000ff00000041820 */
[C---:B------:R-:W-:Y:S08]  /*6000*/  HMMA.16816.F32.BF16 R4, R156.reuse, R164, R4 ;  /* 0x000000a49c04723c */ /* 0x040ff00000041804 */
[C---:B------:R-:W-:Y:S08]  /*6010*/  HMMA.16816.F32.BF16 R8, R156.reuse, R166, R8 ;  /* 0x000000a69c08723c */ /* 0x040ff00000041808 */
[C---:B-1----:R-:W-:Y:S08]  /*6020*/  HMMA.16816.F32.BF16 R12, R156.reuse, R100, R12 ;  /* 0x000000649c0c723c */ /* 0x042ff0000004180c */
[C---:B------:R-:W-:Y:S01]  /*6030*/  HMMA.16816.F32.BF16 R16, R156.reuse, R102, R16 ;  /* 0x000000669c10723c */ /* 0x040fe20000041810 */
[----:B------:R-:W1:Y:S07]  /*6040*/  LDSM.16.M88.4 R100, [R182+0x4800] ;  /* 0x00480000b664783b */ /* 0x000e6e0000000200 */
[C---:B---3--:R-:W-:Y:S08]  /*6050*/  HMMA.16816.F32.BF16 R20, R156.reuse, R144, R20 ;  /* 0x000000909c14723c */ /* 0x048ff00000041814 */
[C---:B------:R-:W-:Y:S08]  /*6060*/  HMMA.16816.F32.BF16 R24, R156.reuse, R146, R24 ;  /* 0x000000929c18723c */ /* 0x040ff00000041818 */
[C---:B------:R-:W-:Y:S08]  /*6070*/  HMMA.16816.F32.BF16 R28, R156.reuse, R152, R28 ;  /* 0x000000989c1c723c */ /* 0x040ff0000004181c */
[----:B------:R-:W-:Y:S08]  /*6080*/  HMMA.16816.F32.BF16 R32, R156, R154, R32 ;  /* 0x0000009a9c20723c */ /* 0x000ff00000041820 */
[C---:B----4-:R-:W-:Y:S08]  /*6090*/  HMMA.16816.F32.BF16 R4, R168.reuse, R176, R4 ;  /* 0x000000b0a804723c */ /* 0x050ff00000041804 */
[C---:B------:R-:W-:Y:S08]  /*60a0*/  HMMA.16816.F32.BF16 R8, R168.reuse, R178, R8 ;  /* 0x000000b2a808723c */ /* 0x040ff00000041808 */
[C---:B-1----:R-:W-:Y:S08]  /*60b0*/  HMMA.16816.F32.BF16 R12, R168.reuse, R100, R12 ;  /* 0x00000064a80c723c */ /* 0x042ff0000004180c */
[C---:B------:R-:W-:Y:S04]  /*60c0*/  HMMA.16816.F32.BF16 R16, R168.reuse, R102, R16 ;  /* 0x00000066a810723c */ /* 0x040fe80000041810 */
[----:B------:R-:W-:Y:S03]  /*60d0*/  FMUL.FTZ R2, R4, c[0x0][0x320] ;  /* 0x0000c80004027a20 */ /* 0x000fe60000410000 */
[----:B------:R-:W-:Y:S01]  /*60e0*/  IADD3 R102, R194, R184, RZ ;  /* 0x000000b8c2667210 */ /* 0x000fe20007ffe0ff */
[----:B------:R1:W-:Y:S01]  /*60f0*/  MUFU.TANH R143, R2 ;  /* 0x00000002008f7308 */ /* 0x0003e20000002400 */
[----:B------:R-:W-:Y:S03]  /*6100*/  FMUL.FTZ R11, R11, c[0x0][0x320] ;  /* 0x0000c8000b0b7a20 */ /* 0x000fe60000410000 */
[----:B------:R-:W-:Y:S06]  /*6110*/  IADD3 R103, R191, R102, RZ ;  /* 0x00000066bf677210 */ /* 0x000fec0007ffe0ff */
        /* <DEDUP_REMOVED lines=12> */
[----:B---3--:R-:W-:Y:S04]  /*61e0*/  FMUL.FTZ R2, R9, c[0x0][0x320] ;  /* 0x0000c80009027a20 */ /* 0x008fe80000410000 */
[----:B------:R1:W-:Y:S04]  /*61f0*/  MUFU.TANH R136, R2 ;  /* 0x0000000200887308 */ /* 0x0003e80000002400 */
[----:B-1----:R-:W-:Y:S02]  /*6200*/  FMUL.FTZ R2, R10, c[0x0][0x320] ;  /* 0x0000c8000a027a20 */ /* 0x002fe40000410000 */
[----:B------:R-:W1:Y:S01]  /*6210*/  LDSM.16.M88.4 R8, [R182+0x5800] ;  /* 0x00580000b608783b */ /* 0x000e620000000200 */
[----:B------:R-:W-:Y:S04]  /*6220*/  DEPBAR.LE SB0, 0x2 ;  /* 0x000080800000791a */ /* 0x000fe80000000000 */
[----:B------:R3:W5:Y:S03]  /*6230*/  MUFU.TANH R137, R2 ;  /* 0x0000000200897308 */ /* 0x0007660000002400 */
[----:B------:R-:W-:Y:S01]  /*6240*/  BAR.SYNC.DEFER_BLOCKING 0x0 ;  /* 0x0000000000007b1d */ /* 0x000fe20000010000 */
[----:B---3--:R-:W-:Y:S02]  /*6250*/  FMUL.FTZ R2, R12, c[0x0][0x320] ;  /* 0x0000c8000c027a20 */ /* 0x008fe40000410000 */
[----:B------:R-:W-:Y:S04]  /*6260*/  FMUL.FTZ R12, R16, c[0x0][0x320] ;  /* 0x0000c800100c7a20 */ /* 0x000fe80000410000 */
[----:B------:R3:W-:Y:S01]  /*6270*/  MUFU.TANH R145, R2 ;  /* 0x0000000200917308 */ /* 0x0007e20000002400 */
[C---:B-1----:R-:W-:Y:S09]  /*6280*/  HMMA.16816.F32.BF16 R28, R168.reuse, R8, R28 ;  /* 0x00000008a81c723c */ /* 0x042ff2000004181c */
[----:B------:R-:W-:Y:S01]  /*6290*/  MUFU.TANH R146, R12 ;  /* 0x0000000c00927308 */ /* 0x000fe20000002400 */
[----:B------:R-:W-:Y:S03]  /*62a0*/  HMMA.16816.F32.BF16 R32, R168, R10, R32 ;  /* 0x0000000aa820723c */ /* 0x000fe60000041820 */
[----:B---3--:R-:W-:Y:S06]  /*62b0*/  FMUL.FTZ R2, R13, c[0x0][0x320] ;  /* 0x0000c8000d027a20 */ /* 0x008fec0000410000 */
[----:B------:R1:W-:Y:S05]  /*62c0*/  MUFU.TANH R147, R2 ;  /* 0x0000000200937308 */ /* 0x0003ea0000002400 */
[----:B------:R-:W-:Y:S05]  /*62d0*/  FMUL.FTZ R4, R31, c[0x0][0x320] ;  /* 0x0000c8001f047a20 */ /* 0x000fea0000410000 */
[----:B------:R2:W-:Y:S05]  /*62e0*/  MUFU.TANH R210, R4 ;  /* 0x0000000400d27308 */ /* 0x0005ea0000002400 */
[----:B------:R-:W-:Y:S05]  /*62f0*/  FMUL.FTZ R5, R32, c[0x0][0x320] ;  /* 0x0000c80020057a20 */ /* 0x000fea0000410000 */
        /* <DEDUP_REMOVED lines=13> */
[----:B------:R2:W-:Y:S01]  /*63d0*/  MUFU.TANH R207, R5 ;  /* 0x0000000500cf7308 */ /* 0x0005e20000002400 */
[----:B-1----:R-:W-:Y:S01]  /*63e0*/  FMUL.FTZ R2, R17, c[0x0][0x320] ;  /* 0x0000c80011027a20 */ /* 0x002fe20000410000 */
[----:B---3--:R-:W-:Y:S08]  /*63f0*/  FMNMX.FTZ R4, R151, R4, !PT ;  /* 0x0000000497047209 */ /* 0x008ff00007810000 */
[----:B------:R1:W-:Y:S01]  /*6400*/  MUFU.TANH R148, R2 ;  /* 0x0000000200947308 */ /* 0x0003e20000002400 */
[----:B--2---:R-:W-:Y:S09]  /*6410*/  FMUL.FTZ R5, R35, c[0x0][0x320] ;  /* 0x0000c80023057a20 */ /* 0x004ff20000410000 */
[----:B------:R-:W-:Y:S01]  /*6420*/  MUFU.TANH R209, R5 ;  /* 0x0000000500d17308 */ /* 0x000fe20000002400 */
[----:B-1----:R-:W-:Y:S09]  /*6430*/  FMUL.FTZ R2, R18, c[0x0][0x320] ;  /* 0x0000c80012027a20 */ /* 0x002ff20000410000 */
        /* <DEDUP_REMOVED lines=29> */
[----:B-1----:R-:W-:Y:S02]  /*6610*/  FMUL.FTZ R2, R30, c[0x0][0x320] ;  /* 0x0000c8001e027a20 */ /* 0x002fe40000410000 */
[----:B------:R-:W-:Y:S06]  /*6620*/  LDSM.16.MT88.4 R28, [R102] ;  /* 0x00000000661c783b */ /* 0x000fec0000004200 */
[----:B------:R1:W2:Y:S02]  /*6630*/  MUFU.TANH R208, R2 ;  /* 0x0000000200d07308 */ /* 0x0002a40000002400 */
[----:B-1----:R-:W-:Y:S02]  /*6640*/  FMNMX.FTZ R2, R143, R0, !PT ;  /* 0x000000008f027209 */ /* 0x002fe40007810000 */
[----:B--2---:R-:W-:Y:S02]  /*6650*/  FMNMX.FTZ R4, R208, R4, !PT ;  /* 0x00000004d0047209 */ /* 0x004fe40007810000 */
[----:B------:R-:W-:Y:S02]  /*6660*/  FMNMX.FTZ R2, R141, R2, !PT ;  /* 0x000000028d027209 */ /* 0x000fe40007810000 */
[----:B------:R-:W-:Y:S02]  /*6670*/  FMNMX.FTZ R4, R210, R4, !PT ;  /* 0x00000004d2047209 */ /* 0x000fe40007810000 */
[----:B------:R-:W-:Y:S02]  /*6680*/  FMNMX.FTZ R2, R139, R2, !PT ;  /* 0x000000028b027209 */ /* 0x000fe40007810000 */
[----:B------:R-:W-:Y:S02]  /*6690*/  FMNMX.FTZ R4, R207, R4, !PT ;  /* 0x00000004cf047209 */ /* 0x000fe40007810000 */
[----:B------:R-:W-:Y:S02]  /*66a0*/  FMNMX.FTZ R2, R136, R2, !PT ;  /* 0x0000000288027209 */ /* 0x000fe40007810000 */
[----:B------:R-:W-:Y:S02]  /*66b0*/  FMNMX.FTZ R4, R209, R4, !PT ;  /* 0x00000004d1047209 */ /* 0x000fe40007810000 */
[----:B------:R-:W-:Y:S03]  /*66c0*/  FMNMX.FTZ R2, R145, R2, !PT ;  /* 0x0000000291027209 */ /* 0x000fe60007810000 */
[----:B------:R-:W1:Y:S01]  /*66d0*/  SHFL.BFLY PT, R5, R4, 0x2, 0x1f ;  /* 0x0c401f0004057f89 */ /* 0x000e6200000e0000 */
[----:B------:R-:W-:Y:S04]  /*66e0*/  FMNMX.FTZ R2, R147, R2, !PT ;  /* 0x0000000293027209 */ /* 0x000fe80007810000 */
[----:B------:R-:W-:Y:S04]  /*66f0*/  FMNMX.FTZ R2, R146, R2, !PT ;  /* 0x0000000292027209 */ /* 0x000fe80007810000 */
[----:B------:R-:W-:Y:S04]  /*6700*/  FMNMX.FTZ R2, R148, R2, !PT ;  /* 0x0000000294027209 */ /* 0x000fe80007810000 */
[----:B------:R-:W-:Y:S04]  /*6710*/  FMNMX.FTZ R2, R153, R2, !PT ;  /* 0x0000000299027209 */ /* 0x000fe80007810000 */
[----:B------:R-:W-:Y:S04]  /*6720*/  FMNMX.FTZ R2, R155, R2, !PT ;  /* 0x000000029b027209 */ /* 0x000fe80007810000 */
[----:B------:R-:W-:Y:S02]  /*6730*/  FMNMX.FTZ R2, R154, R2, !PT ;  /* 0x000000029a027209 */ /* 0x000fe40007810000 */
[----:B-1----:R-:W-:Y:S02]  /*6740*/  FMNMX.FTZ R4, R4, R5, !PT ;  /* 0x0000000504047209 */ /* 0x002fe40007810000 */
[----:B------:R-:W-:Y:S03]  /*6750*/  FMNMX.FTZ R2, R157, R2, !PT ;  /* 0x000000029d027209 */ /* 0x000fe60007810000 */
[----:B------:R-:W1:Y:S01]  /*6760*/  SHFL.BFLY PT, R5, R4, 0x1, 0x1f ;  /* 0x0c201f0004057f89 */ /* 0x000e6200000e0000 */
[----:B------:R-:W-:Y:S04]  /*6770*/  FMNMX.FTZ R2, R162, R2, !PT ;  /* 0x00000002a2027209 */ /* 0x000fe80007810000 */
[----:B------:R-:W-:Y:S04]  /*6780*/  FMNMX.FTZ R2, R163, R2, !PT ;  /* 0x00000002a3027209 */ /* 0x000fe80007810000 */
[----:B------:R-:W-:Y:S04]  /*6790*/  FMNMX.FTZ R2, R205, R2, !PT ;  /* 0x00000002cd027209 */ /* 0x000fe80007810000 */
[----:B------:R-:W-:Y:S05]  /*67a0*/  FMNMX.FTZ R2, R204, R2, !PT ;  /* 0x00000002cc027209 */ /* 0x000fea0007810000 */
[----:B------:R-:W2:Y:S01]  /*67b0*/  SHFL.BFLY PT, R6, R2, 0x2, 0x1f ;  /* 0x0c401f0002067f89 */ /* 0x000ea200000e0000 */
[----:B-1----:R-:W-:Y:S02]  /*67c0*/  FMNMX.FTZ R100, R4, R5, !PT ;  /* 0x0000000504647209 */ /* 0x002fe40007810000 */
[----:B--2---:R-:W-:Y:S05]  /*67d0*/  FMNMX.FTZ R2, R2, R6, !PT ;  /* 0x0000000602027209 */ /* 0x004fea0007810000 */
[----:B------:R-:W1:Y:S02]  /*67e0*/  SHFL.BFLY PT, R6, R2, 0x1, 0x1f ;  /* 0x0c201f0002067f89 */ /* 0x000e6400000e0000 */
[----:B-1----:R-:W-:Y:S05]  /*67f0*/  FMNMX.FTZ R101, R2, R6, !PT ;  /* 0x0000000602657209 */ /* 0x002fea0007810000 */
[C---:B------:R-:W-:Y:S02]  /*6800*/  FADD.FTZ R0, -R101.reuse, R0 ;  /* 0x0000000065007221 */ /* 0x040fe40000010100 */
[----:B------:R-:W-:Y:S02]  /*6810*/  FMUL.FTZ R144, R101, c[0x0][0x2d0] ;  /* 0x0000b40065907a20 */ /* 0x000fe40000410000 */
[----:B------:R-:W-:Y:S04]  /*6820*/  FMUL.FTZ R0, R0, c[0x0][0x2d0] ;  /* 0x0000b40000007a20 */ /* 0x000fe80000410000 */
[----:B------:R1:W2:Y:S02]  /*6830*/  MUFU.EX2 R2, R0 ;  /* 0x0000000000027308 */ /* 0x0002a40000000800 */
[----:B-1----:R-:W-:Y:S02]  /*6840*/  FADD.FTZ R0, -R100, R3 ;  /* 0x0000000364007221 */ /* 0x002fe40000010100 */
[--C-:B------:R-:W-:Y:S02]  /*6850*/  FFMA.FTZ R3, R143, c[0x0][0x2d0], -R144.reuse ;  /* 0x0000b4008f037a23 */ /* 0x100fe40000010890 */
[----:B------:R-:W-:Y:S04]  /*6860*/  FMUL.FTZ R0, R0, c[0x0][0x2d0] ;  /* 0x0000b40000007a20 */ /* 0x000fe80000410000 */
[----:B------:R1:W-:Y:S01]  /*6870*/  MUFU.EX2 R201, R3 ;  /* 0x0000000300c97308 */ /* 0x0003e20000000800 */
[C---:B--2---:R-:W-:Y:S02]  /*6880*/  FMUL.FTZ R5, R2.reuse, R105 ;  /* 0x0000006902057220 */ /* 0x044fe40000410000 */
        /* <DEDUP_REMOVED lines=13> */
[----:B------:R-:W-:Y:S02]  /*6960*/  FMUL.FTZ R141, R100, c[0x0][0x2d0] ;  /* 0x0000b400648d7a20 */ /* 0x000fe40000410000 */
[----:B------:R1:W-:Y:S01]  /*6970*/  MUFU.EX2 R200, R3 ;  /* 0x0000000300c87308 */ /* 0x0003e20000000800 */
[----:B------:R-:W-:Y:S02]  /*6980*/  FMUL.FTZ R41, R2, R41 ;  /* 0x0000002902297220 */ /* 0x000fe40000410000 */
[--C-:B------:R-:W-:Y:S02]  /*6990*/  FFMA.FTZ R4, R137, c[0x0][0x2d0], -R141.reuse ;  /* 0x0000b40089047a23 */ /* 0x100fe4000001088d */
[C---:B--2---:R-:W-:Y:S02]  /*69a0*/  FMUL.FTZ R6, R0.reuse, R106 ;  /* 0x0000006a00067220 */ /* 0x044fe40000410000 */
[C---:B------:R-:W-:Y:S02]  /*69b0*/  FMUL.FTZ R7, R0.reuse, R107 ;  /* 0x0000006b00077220 */ /* 0x040fe40000410000 */
[C---:B------:R-:W-:Y:S01]  /*69c0*/  FMUL.FTZ R10, R0.reuse, R110 ;  /* 0x0000006e000a7220 */ /* 0x040fe20000410000 */
[----:B------:R2:W-:Y:S01]  /*69d0*/  MUFU.EX2 R183, R4 ;  /* 0x0000000400b77308 */ /* 0x0005e20000000800 */
[C---:B------:R-:W-:Y:S02]  /*69e0*/  FMUL.FTZ R11, R0.reuse, R111 ;  /* 0x0000006f000b7220 */ /* 0x040fe40000410000 */
[C---:B------:R-:W-:Y:S01]  /*69f0*/  FMUL.FTZ R18, R0.reuse, R118 ;  /* 0x0000007600127220 */ /* 0x040fe20000410000 */
[----:B------:R-:W-:Y:S01]  /*6a00*/  LDSM.16.MT88.4 R108, [R103] ;  /* 0x00000000676c783b */ /* 0x000fe20000004200 */
[C---:B------:R-:W-:Y:S02]  /*6a10*/  FMUL.FTZ R19, R0.reuse, R119 ;  /* 0x0000007700137220 */ /* 0x040fe40000410000 */
[C---:B------:R-:W-:Y:S02]  /*6a20*/  FMUL.FTZ R26, R0.reuse, R126 ;  /* 0x0000007e001a7220 */ /* 0x040fe40000410000 */
[C---:B------:R-:W-:Y:S02]  /*6a30*/  FMUL.FTZ R27, R0.reuse, R127 ;  /* 0x0000007f001b7220 */ /* 0x040fe40000410000 */
[C---:B------:R-:W-:Y:S01]  /*6a40*/  FMUL.FTZ R34, R0.reuse, R134 ;  /* 0x0000008600227220 */ /* 0x040fe20000410000 */
[----:B------:R-:W-:Y:S01]  /*6a50*/  LDSM.16.MT88.4 R124, [R103+0x800] ;  /* 0x00080000677c783b */ /* 0x000fe20000004200 */
[C---:B------:R-:W-:Y:S02]  /*6a60*/  FMUL.FTZ R35, R0.reuse, R135 ;  /* 0x0000008700237220 */ /* 0x040fe40000410000 */
[--C-:B-1----:R-:W-:Y:S02]  /*6a70*/  FFMA.FTZ R3, R139, c[0x0][0x2d0], -R144.reuse ;  /* 0x0000b4008b037a23 */ /* 0x102fe40000010890 */
[C---:B------:R-:W-:Y:S02]  /*6a80*/  FMUL.FTZ R38, R0.reuse, R38 ;  /* 0x0000002600267220 */ /* 0x040fe40000410000 */
[----:B------:R1:W-:Y:S01]  /*6a90*/  MUFU.EX2 R202, R3 ;  /* 0x0000000300ca7308 */ /* 0x0003e20000000800 */
[C---:B------:R-:W-:Y:S02]  /*6aa0*/  FMUL.FTZ R39, R0.reuse, R39 ;  /* 0x0000002700277220 */ /* 0x040fe40000410000 */
[----:B------:R-:W-:Y:S02]  /*6ab0*/  FMUL.FTZ R42, R0, R42 ;  /* 0x0000002a002a7220 */ /* 0x000fe40000410000 */
[--C-:B--2---:R-:W-:Y:S02]  /*6ac0*/  FFMA.FTZ R4, R138, c[0x0][0x2d0], -R141.reuse ;  /* 0x0000b4008a047a23 */ /* 0x104fe4000001088d */
[----:B------:R-:W-:Y:S02]  /*6ad0*/  FMUL.FTZ R43, R0, R43 ;  /* 0x0000002b002b7220 */ /* 0x000fe40000410000 */
[C---:B------:R-:W-:Y:S01]  /*6ae0*/  FMUL.FTZ R44, R2.reuse, R44 ;  /* 0x0000002c022c7220 */ /* 0x040fe20000410000 */
[----:B------:R-:W2:Y:S01]  /*6af0*/  MUFU.EX2 R199, R4 ;  /* 0x0000000400c77308 */ /* 0x000ea20000000800 */
[----:B------:R-:W-:Y:S02]  /*6b00*/  FMUL.FTZ R45, R2, R45 ;  /* 0x0000002d022d7220 */ /* 0x000fe40000410000 */
[C---:B------:R-:W-:Y:S02]  /*6b10*/  FMUL.FTZ R46, R0.reuse, R46 ;  /* 0x0000002e002e7220 */ /* 0x040fe40000410000 */
[----:B------:R-:W-:Y:S02]  /*6b20*/  FMUL.FTZ R47, R0, R47 ;  /* 0x0000002f002f7220 */ /* 0x000fe40000410000 */
[C---:B------:R-:W-:Y:S02]  /*6b30*/  FMUL.FTZ R48, R2.reuse, R48 ;  /* 0x0000003002307220 */ /* 0x040fe40000410000 */
[----:B------:R-:W-:Y:S02]  /*6b40*/  FMUL.FTZ R49, R2, R49 ;  /* 0x0000003102317220 */ /* 0x000fe40000410000 */
[C---:B------:R-:W-:Y:S02]  /*6b50*/  FMUL.FTZ R50, R0.reuse, R50 ;  /* 0x0000003200327220 */ /* 0x040fe40000410000 */
[----:B------:R-:W-:Y:S02]  /*6b60*/  FMUL.FTZ R51, R0, R51 ;  /* 0x0000003300337220 */ /* 0x000fe40000410000 */
[----:B-1----:R-:W-:Y:S02]  /*6b70*/  FFMA.FTZ R3, R136, c[0x0][0x2d0], -R144 ;  /* 0x0000b40088037a23 */ /* 0x002fe40000010890 */
[C---:B------:R-:W-:Y:S01]  /*6b80*/  FMUL.FTZ R52, R2.reuse, R52 ;  /* 0x0000003402347220 */ /* 0x040fe20000410000 */
[----:B------:R-:W-:Y:S01]  /*6b90*/  LDSM.16.MT88.4 R136, [R102+0x2800] ;  /* 0x002800006688783b */ /* 0x000fe20000004200 */
[----:B------:R1:W3:Y:S01]  /*6ba0*/  MUFU.EX2 R203, R3 ;  /* 0x0000000300cb7308 */ /* 0x0002e20000000800 */
[----:B------:R-:W-:Y:S02]  /*6bb0*/  FMUL.FTZ R53, R2, R53 ;  /* 0x0000003502357220 */ /* 0x000fe40000410000 */
[----:B------:R-:W-:Y:S01]  /*6bc0*/  FMUL.FTZ R54, R0, R54 ;  /* 0x0000003600367220 */ /* 0x000fe20000410000 */
[----:B--2---:R-:W-:Y:S01]  /*6bd0*/  F2FP.BF16.PACK_AB R107, R199, R183 ;  /* 0x000000b7c76b723e */ /* 0x004fe200000010ff */
[----:B------:R-:W-:Y:S01]  /*6be0*/  FMUL.FTZ R4, R2, R104 ;  /* 0x0000006802047220 */ /* 0x000fe20000410000 */
        /* <DEDUP_REMOVED lines=8> */
[----:B------:R-:W-:Y:S02]  /*6c70*/  FMUL.FTZ R62, R0, R62 ;  /* 0x0000003e003e7220 */ /* 0x000fe40000410000 */
[--C-:B-1----:R-:W-:Y:S01]  /*6c80*/  FFMA.FTZ R3, R142, c[0x0][0x2d0], -R141.reuse ;  /* 0x0000b4008e037a23 */ /* 0x102fe2000001088d */
[----:B---3--:R-:W-:Y:S01]  /*6c90*/  F2FP.BF16.PACK_AB R106, R203, R202 ;  /* 0x000000cacb6a723e */ /* 0x008fe200000010ff */
[----:B------:R-:W-:Y:S02]  /*6ca0*/  FMUL.FTZ R63, R0, R63 ;  /* 0x0000003f003f7220 */ /* 0x000fe40000410000 */
[----:B------:R1:W-:Y:S01]  /*6cb0*/  MUFU.EX2 R182, R3 ;  /* 0x0000000300b67308 */ /* 0x0003e20000000800 */
        /* <DEDUP_REMOVED lines=12> */
[--C-:B-1----:R-:W-:Y:S02]  /*6d80*/  FFMA.FTZ R3, R140, c[0x0][0x2d0], -R141.reuse ;  /* 0x0000b4008c037a23 */ /* 0x102fe4000001088d */
[C---:B------:R-:W-:Y:S02]  /*6d90*/  FMUL.FTZ R76, R2.reuse, R76 ;  /* 0x0000004c024c7220 */ /* 0x040fe40000410000 */
[----:B------:R1:W2:Y:S01]  /*6da0*/  MUFU.EX2 R181, R3 ;  /* 0x0000000300b57308 */ /* 0x0002a20000000800 */
        /* <DEDUP_REMOVED lines=11> */
[C---:B------:R-:W-:Y:S01]  /*6e60*/  FMUL.FTZ R88, R2.reuse, R88 ;  /* 0x0000005802587220 */ /* 0x040fe20000410000 */
[----:B-1----:R-:W-:Y:S01]  /*6e70*/  IADD3 R3, R193, R184, RZ ;  /* 0x000000b8c1037210 */ /* 0x002fe20007ffe0ff */
[----:B------:R-:W-:Y:S01]  /*6e80*/  FMUL.FTZ R89, R2, R89 ;  /* 0x0000005902597220 */ /* 0x000fe20000410000 */
[----:B--2---:R-:W-:Y:S01]  /*6e90*/  F2FP.BF16.PACK_AB R105, R181, R182 ;  /* 0x000000b6b569723e */ /* 0x004fe200000010ff */
[C---:B------:R-:W-:Y:S01]  /*6ea0*/  FMUL.FTZ R90, R0.reuse, R90 ;  /* 0x0000005a005a7220 */ /* 0x040fe20000410000 */
[----:B------:R-:W-:Y:S01]  /*6eb0*/  IADD3 R156, R191, R3, RZ ;  /* 0x00000003bf9c7210 */ /* 0x000fe20007ffe0ff */
[----:B------:R-:W1:Y:S01]  /*6ec0*/  LDSM.16.MT88.4 R12, [R3] ;  /* 0x00000000030c783b */ /* 0x000e620000004200 */
[----:B------:R-:W-:Y:S02]  /*6ed0*/  FMUL.FTZ R91, R0, R91 ;  /* 0x0000005b005b7220 */ /* 0x000fe40000410000 */
[C---:B------:R-:W-:Y:S02]  /*6ee0*/  FMUL.FTZ R92, R2.reuse, R92 ;  /* 0x0000005c025c7220 */ /* 0x040fe40000410000 */
[----:B------:R-:W-:Y:S02]  /*6ef0*/  FMUL.FTZ R93, R2, R93 ;  /* 0x0000005d025d7220 */ /* 0x000fe40000410000 */
[C---:B------:R-:W-:Y:S01]  /*6f00*/  FMUL.FTZ R94, R0.reuse, R94 ;  /* 0x0000005e005e7220 */ /* 0x040fe20000410000 */
[----:B------:R-:W2:Y:S01]  /*6f10*/  LDSM.16.MT88.4 R20, [R156] ;  /* 0x000000009c14783b */ /* 0x000ea20000004200 */
[----:B------:R-:W-:Y:S02]  /*6f20*/  FMUL.FTZ R95, R0, R95 ;  /* 0x0000005f005f7220 */ /* 0x000fe40000410000 */
[C---:B------:R-:W-:Y:S02]  /*6f30*/  FMUL.FTZ R96, R2.reuse, R96 ;  /* 0x0000006002607220 */ /* 0x040fe40000410000 */
[----:B------:R-:W-:Y:S02]  /*6f40*/  FMUL.FTZ R97, R2, R97 ;  /* 0x0000006102617220 */ /* 0x000fe40000410000 */
[C---:B------:R-:W-:Y:S01]  /*6f50*/  FMUL.FTZ R98, R0.reuse, R98 ;  /* 0x0000006200627220 */ /* 0x040fe20000410000 */
[----:B------:R-:W-:Y:S01]  /*6f60*/  LDSM.16.MT88.4 R116, [R156+0x2000] ;  /* 0x002000009c74783b */ /* 0x000fe20000004200 */
[----:B------:R-:W-:Y:S07]  /*6f70*/  FMUL.FTZ R99, R0, R99 ;  /* 0x0000006300637220 */ /* 0x000fee0000410000 */
[----:B------:R-:W-:Y:S01]  /*6f80*/  LDSM.16.MT88.4 R132, [R156+0x2800] ;  /* 0x002800009c84783b */ /* 0x000fe20000004200 */
[C---:B-1----:R-:W-:Y:S07]  /*6f90*/  HMMA.16816.F32.BF16 R4, R104.reuse, R12, R4 ;  /* 0x0000000c6804723c */ /* 0x042fee0000041804 */
[C---:B------:R-:W-:Y:S01]  /*6fa0*/  FMUL.FTZ R12, R2.reuse, R112 ;  /* 0x00000070020c7220 */ /* 0x040fe20000410000 */
[C---:B------:R-:W-:Y:S04]  /*6fb0*/  HMMA.16816.F32.BF16 R8, R104.reuse, R14, R8 ;  /* 0x0000000e6808723c */ /* 0x040fe80000041808 */
[----:B------:R-:W-:Y:S03]  /*6fc0*/  FMUL.FTZ R13, R2, R113 ;  /* 0x00000071020d7220 */ /* 0x000fe60000410000 */
[C---:B------:R-:W-:Y:S02]  /*6fd0*/  FMUL.FTZ R14, R0.reuse, R114 ;  /* 0x00000072000e7220 */ /* 0x040fe40000410000 */
[----:B------:R-:W-:Y:S02]  /*6fe0*/  FMUL.FTZ R15, R0, R115 ;  /* 0x00000073000f7220 */ /* 0x000fe40000410000 */
[----:B------:R-:W1:Y:S05]  /*6ff0*/  LDSM.16.MT88.4 R112, [R3+0x2000] ;  /* 0x002000000370783b */ /* 0x000e6a0000004200 */
[C---:B--2---:R-:W-:Y:S07]  /*7000*/  HMMA.16816.F32.BF16 R12, R104.reuse, R20, R12 ;  /* 0x00000014680c723c */ /* 0x044fee000004180c */
[C---:B------:R-:W-:Y:S01]  /*7010*/  FMUL.FTZ R21, R2.reuse, R121 ;  /* 0x0000007902157220 */ /* 0x040fe20000410000 */
[C---:B------:R-:W-:Y:S04]  /*7020*/  HMMA.16816.F32.BF16 R16, R104.reuse, R22, R16 ;  /* 0x000000166810723c */ /* 0x040fe80000041810 */
[----:B------:R-:W-:Y:S02]  /*7030*/  FMUL.FTZ R20, R2, R120 ;  /* 0x0000007802147220 */ /* 0x000fe40000410000 */
[----:B------:R-:W-:Y:S02]  /*7040*/  FFMA.FTZ R120, R152, c[0x0][0x2d0], -R141 ;  /* 0x0000b40098787a23 */ /* 0x000fe4000001088d */
[C---:B------:R-:W-:Y:S02]  /*7050*/  FMUL.FTZ R22, R0.reuse, R122 ;  /* 0x0000007a00167220 */ /* 0x040fe40000410000 */
[----:B------:R2:W-:Y:S02]  /*7060*/  MUFU.EX2 R173, R120 ;  /* 0x0000007800ad7308 */ /* 0x0005e40000000800 */
[----:B------:R-:W-:Y:S07]  /*7070*/  FMUL.FTZ R23, R0, R123 ;  /* 0x0000007b00177220 */ /* 0x000fee0000410000 */
[C---:B------:R-:W-:Y:S07]  /*7080*/  HMMA.16816.F32.BF16 R20, R104.reuse, R28, R20 ;  /* 0x0000001c6814723c */ /* 0x040fee0000041814 */
[C---:B------:R-:W-:Y:S01]  /*7090*/  FMUL.FTZ R28, R2.reuse, R128 ;  /* 0x00000080021c7220 */ /* 0x040fe20000410000 */
[C---:B------:R-:W-:Y:S04]  /*70a0*/  HMMA.16816.F32.BF16 R24, R104.reuse, R30, R24 ;  /* 0x0000001e6818723c */ /* 0x040fe80000041818 */
[C---:B------:R-:W-:Y:S02]  /*70b0*/  FMUL.FTZ R29, R2.reuse, R129 ;  /* 0x00000081021d7220 */ /* 0x040fe40000410000 */
[----:B------:R-:W-:Y:S01]  /*70c0*/  FFMA.FTZ R2, R2, R213, R201 ;  /* 0x000000d502027223 */ /* 0x000fe200000100c9 */
[----:B--2---:R-:W-:Y:S01]  /*70d0*/  LDSM.16.MT88.4 R120, [R102+0x800] ;  /* 0x000800006678783b */ /* 0x004fe20000004200 */
[C---:B------:R-:W-:Y:S04]  /*70e0*/  FMUL.FTZ R30, R0.reuse, R130 ;  /* 0x00000082001e7220 */ /* 0x040fe80000410000 */
[C---:B------:R-:W-:Y:S02]  /*70f0*/  FMUL.FTZ R31, R0.reuse, R131 ;  /* 0x00000083001f7220 */ /* 0x040fe40000410000 */
[----:B------:R-:W-:Y:S01]  /*7100*/  FFMA.FTZ R0, R0, R214, R182 ;  /* 0x000000d600007223 */ /* 0x000fe200000100b6 */
[----:B------:R-:W-:Y:S01]  /*7110*/  LDSM.16.MT88.4 R128, [R3+0x2800] ;  /* 0x002800000380783b */ /* 0x000fe20000004200 */
[----:B------:R-:W-:Y:S03]  /*7120*/  FADD.FTZ R2, R200, R2 ;  /* 0x00000002c8027221 */ /* 0x000fe60000010000 */
[C---:B------:R-:W-:Y:S03]  /*7130*/  HMMA.16816.F32.BF16 R28, R104.reuse, R108, R28 ;  /* 0x0000006c681c723c */ /* 0x040fe6000004181c */
[----:B------:R-:W-:Y:S05]  /*7140*/  FADD.FTZ R2, R202, R2 ;  /* 0x00000002ca027221 */ /* 0x000fea0000010000 */
        /* <DEDUP_REMOVED lines=8> */
[C---:B--2---:R-:W-:Y:S07]  /*71d0*/  HMMA.16816.F32.BF16 R52, R104.reuse, R108, R52 ;  /* 0x0000006c6834723c */ /* 0x044fee0000041834 */
[--C-:B------:R-:W-:Y:S01]  /*71e0*/  FFMA.FTZ R108, R145, c[0x0][0x2d0], -R144.reuse ;  /* 0x0000b400916c7a23 */ /* 0x100fe20000010890 */
[C---:B------:R-:W-:Y:S03]  /*71f0*/  HMMA.16816.F32.BF16 R56, R104.reuse, R110, R56 ;  /* 0x0000006e6838723c */ /* 0x040fe60000041838 */
[----:B------:R2:W-:Y:S05]  /*7200*/  MUFU.EX2 R180, R108 ;  /* 0x0000006c00b47308 */ /* 0x0005ea0000000800 */
[C---:B-1----:R-:W-:Y:S07]  /*7210*/  HMMA.16816.F32.BF16 R60, R104.reuse, R112, R60 ;  /* 0x00000070683c723c */ /* 0x042fee000004183c */
[--C-:B------:R-:W-:Y:S01]  /*7220*/  FFMA.FTZ R112, R147, c[0x0][0x2d0], -R144.reuse ;  /* 0x0000b40093707a23 */ /* 0x100fe20000010890 */
[C---:B------:R-:W-:Y:S03]  /*7230*/  HMMA.16816.F32.BF16 R64, R104.reuse, R114, R64 ;  /* 0x000000726840723c */ /* 0x040fe60000041840 */
[----:B------:R1:W4:Y:S05]  /*7240*/  MUFU.EX2 R178, R112 ;  /* 0x0000007000b27308 */ /* 0x00032a0000000800 */
[C---:B---3--:R-:W-:Y:S01]  /*7250*/  HMMA.16816.F32.BF16 R68, R104.reuse, R116, R68 ;  /* 0x000000746844723c */ /* 0x048fe20000041844 */
[----:B--2---:R-:W2:Y:S06]  /*7260*/  LDSM.16.MT88.4 R108, [R156+0x4000] ;  /* 0x004000009c6c783b */ /* 0x004eac0000004200 */
[--C-:B------:R-:W-:Y:S01]  /*7270*/  FFMA.FTZ R116, R148, c[0x0][0x2d0], -R144.reuse ;  /* 0x0000b40094747a23 */ /* 0x100fe20000010890 */
[C---:B------:R-:W-:Y:S03]  /*7280*/  HMMA.16816.F32.BF16 R72, R104.reuse, R118, R72 ;  /* 0x000000766848723c */ /* 0x040fe60000041848 */
[----:B------:R3:W-:Y:S01]  /*7290*/  MUFU.EX2 R177, R116 ;  /* 0x0000007400b17308 */ /* 0x0007e20000000800 */
[--C-:B-1----:R-:W-:Y:S09]  /*72a0*/  FFMA.FTZ R112, R146, c[0x0][0x2d0], -R144.reuse ;  /* 0x0000b40092707a23 */ /* 0x102ff20000010890 */
[----:B------:R1:W5:Y:S01]  /*72b0*/  MUFU.EX2 R179, R112 ;  /* 0x0000007000b37308 */ /* 0x0003620000000800 */
[--C-:B---3--:R-:W-:Y:S09]  /*72c0*/  FFMA.FTZ R116, R149, c[0x0][0x2d0], -R141.reuse ;  /* 0x0000b40095747a23 */ /* 0x108ff2000001088d */
[----:B------:R3:W-:Y:S01]  /*72d0*/  MUFU.EX2 R175, R116 ;  /* 0x0000007400af7308 */ /* 0x0007e20000000800 */
[C---:B--2---:R-:W-:Y:S01]  /*72e0*/  HMMA.16816.F32.BF16 R76, R104.reuse, R108, R76 ;  /* 0x0000006c684c723c */ /* 0x044fe2000004184c */
[----:B-1----:R-:W1:Y:S06]  /*72f0*/  LDSM.16.MT88.4 R112, [R102+0x4000] ;  /* 0x004000006670783b */ /* 0x002e6c0000004200 */
[--C-:B------:R-:W-:Y:S01]  /*7300*/  FFMA.FTZ R108, R151, c[0x0][0x2d0], -R141.reuse ;  /* 0x0000b400976c7a23 */ /* 0x100fe2000001088d */
[C---:B------:R-:W-:Y:S03]  /*7310*/  HMMA.16816.F32.BF16 R80, R104.reuse, R110, R80 ;  /* 0x0000006e6850723c */ /* 0x040fe60000041850 */
[----:B------:R2:W1:Y:S01]  /*7320*/  MUFU.EX2 R176, R108 ;  /* 0x0000006c00b07308 */ /* 0x0004620000000800 */
[----:B---3--:R-:W3:Y:S01]  /*7330*/  LDSM.16.MT88.4 R116, [R103+0x4000] ;  /* 0x004000006774783b */ /* 0x008ee20000004200 */
[--C-:B--2---:R-:W-:Y:S07]  /*7340*/  FFMA.FTZ R108, R150, c[0x0][0x2d0], -R141.reuse ;  /* 0x0000b400966c7a23 */ /* 0x104fee000001088d */
[----:B------:R-:W-:Y:S01]  /*7350*/  LDSM.16.MT88.4 R148, [R102+0x3800] ;  /* 0x003800006694783b */ /* 0x000fe20000004200 */
[----:B------:R2:W2:Y:S01]  /*7360*/  MUFU.EX2 R174, R108 ;  /* 0x0000006c00ae7308 */ /* 0x0004a20000000800 */
[C---:B-1----:R-:W-:Y:S08]  /*7370*/  HMMA.16816.F32.BF16 R84, R104.reuse, R112, R84 ;  /* 0x000000706854723c */ /* 0x042ff00000041854 */
[C---:B------:R-:W-:Y:S01]  /*7380*/  HMMA.16816.F32.BF16 R88, R104.reuse, R114, R88 ;  /* 0x000000726858723c */ /* 0x040fe20000041858 */
[----:B------:R-:W-:Y:S07]  /*7390*/  LDSM.16.MT88.4 R112, [R156+0x800] ;  /* 0x000800009c70783b */ /* 0x000fee0000004200 */
[C---:B---3--:R-:W-:Y:S01]  /*73a0*/  HMMA.16816.F32.BF16 R92, R104.reuse, R116, R92 ;  /* 0x00000074685c723c */ /* 0x048fe2000004185c */
[----:B--2---:R-:W1:Y:S07]  /*73b0*/  LDSM.16.MT88.4 R108, [R3+0x800] ;  /* 0x00080000036c783b */ /* 0x004e6e0000004200 */
[----:B------:R-:W-:Y:S01]  /*73c0*/  HMMA.16816.F32.BF16 R96, R104, R118, R96 ;  /* 0x000000766860723c */ /* 0x000fe20000041860 */
[----:B------:R-:W2:Y:S06]  /*73d0*/  LDSM.16.MT88.4 R116, [R103+0x2800] ;  /* 0x002800006774783b */ /* 0x000eac0000004200 */
[----:B----4-:R-:W-:Y:S02]  /*73e0*/  F2FP.BF16.PACK_AB R104, R178, R180 ;  /* 0x000000b4b268723e */ /* 0x010fe400000010ff */
[----:B-----5:R-:W-:Y:S03]  /*73f0*/  F2FP.BF16.PACK_AB R106, R177, R179 ;  /* 0x000000b3b16a723e */ /* 0x020fe600000010ff */
        /* <DEDUP_REMOVED lines=8> */
[C---:B------:R-:W-:Y:S07]  /*7480*/  HMMA.16816.F32.BF16 R20, R104.reuse, R120, R20 ;  /* 0x000000786814723c */ /* 0x040fee0000041814 */
[--C-:B------:R-:W-:Y:S01]  /*7490*/  FFMA.FTZ R120, R153, c[0x0][0x2d0], -R144.reuse ;  /* 0x0000b40099787a23 */ /* 0x100fe20000010890 */
[C---:B------:R-:W-:Y:S03]  /*74a0*/  HMMA.16816.F32.BF16 R24, R104.reuse, R122, R24 ;  /* 0x0000007a6818723c */ /* 0x040fe60000041818 */
[----:B------:R4:W-:Y:S05]  /*74b0*/  MUFU.EX2 R169, R120 ;  /* 0x0000007800a97308 */ /* 0x0009ea0000000800 */
[C---:B------:R-:W-:Y:S08]  /*74c0*/  HMMA.16816.F32.BF16 R28, R104.reuse, R124, R28 ;  /* 0x0000007c681c723c */ /* 0x040ff0000004181c */
[C---:B------:R-:W-:Y:S01]  /*74d0*/  HMMA.16816.F32.BF16 R32, R104.reuse, R126, R32 ;  /* 0x0000007e6820723c */ /* 0x040fe20000041820 */
[----:B------:R-:W-:Y:S07]  /*74e0*/  LDSM.16.MT88.4 R124, [R103+0x1000] ;  /* 0x00100000677c783b */ /* 0x000fee0000004200 */
[C---:B------:R-:W-:Y:S04]  /*74f0*/  HMMA.16816.F32.BF16 R36, R104.reuse, R128, R36 ;  /* 0x000000806824723c */ /* 0x040fe80000041824 */
[--C-:B----4-:R-:W-:Y:S04]  /*7500*/  FFMA.FTZ R120, R155, c[0x0][0x2d0], -R144.reuse ;  /* 0x0000b4009b787a23 */ /* 0x110fe80000010890 */
[C---:B------:R-:W-:Y:S01]  /*7510*/  HMMA.16816.F32.BF16 R40, R104.reuse, R130, R40 ;  /* 0x000000826828723c */ /* 0x040fe20000041828 */
[----:B------:R-:W-:Y:S01]  /*7520*/  LDSM.16.MT88.4 R128, [R156+0x3000] ;  /* 0x003000009c80783b */ /* 0x000fe20000004200 */
[----:B------:R4:W5:Y:S06]  /*7530*/  MUFU.EX2 R172, R120 ;  /* 0x0000007800ac7308 */ /* 0x00096c0000000800 */
[C---:B------:R-:W-:Y:S08]  /*7540*/  HMMA.16816.F32.BF16 R44, R104.reuse, R132, R44 ;  /* 0x00000084682c723c */ /* 0x040ff0000004182c */
[C---:B------:R-:W-:Y:S01]  /*7550*/  HMMA.16816.F32.BF16 R48, R104.reuse, R134, R48 ;  /* 0x000000866830723c */ /* 0x040fe20000041830 */
[----:B------:R-:W-:Y:S07]  /*7560*/  LDSM.16.MT88.4 R132, [R103+0x1800] ;  /* 0x001800006784783b */ /* 0x000fee0000004200 */
[C---:B------:R-:W-:Y:S01]  /*7570*/  HMMA.16816.F32.BF16 R52, R104.reuse, R136, R52 ;  /* 0x000000886834723c */ /* 0x040fe20000041834 */
[----:B----4-:R-:W4:Y:S07]  /*7580*/  LDSM.16.MT88.4 R120, [R102+0x4800] ;  /* 0x004800006678783b */ /* 0x010f2e0000004200 */
[C---:B------:R-:W-:Y:S08]  /*7590*/  HMMA.16816.F32.BF16 R56, R104.reuse, R138, R56 ;  /* 0x0000008a6838723c */ /* 0x040ff00000041838 */
[C---:B--2---:R-:W-:Y:S07]  /*75a0*/  HMMA.16816.F32.BF16 R60, R104.reuse, R116, R60 ;  /* 0x00000074683c723c */ /* 0x044fee000004183c */
[--C-:B------:R-:W-:Y:S01]  /*75b0*/  FFMA.FTZ R116, R154, c[0x0][0x2d0], -R144.reuse ;  /* 0x0000b4009a747a23 */ /* 0x100fe20000010890 */
[C---:B------:R-:W-:Y:S01]  /*75c0*/  HMMA.16816.F32.BF16 R64, R104.reuse, R118, R64 ;  /* 0x000000766840723c */ /* 0x040fe20000041840 */
[----:B------:R-:W-:Y:S02]  /*75d0*/  LDSM.16.MT88.4 R152, [R103+0x3800] ;  /* 0x003800006798783b */ /* 0x000fe40000004200 */
[----:B------:R2:W-:Y:S05]  /*75e0*/  MUFU.EX2 R171, R116 ;  /* 0x0000007400ab7308 */ /* 0x0005ea0000000800 */
[C---:B-1----:R-:W-:Y:S07]  /*75f0*/  HMMA.16816.F32.BF16 R68, R104.reuse, R108, R68 ;  /* 0x0000006c6844723c */ /* 0x042fee0000041844 */
[--C-:B------:R-:W-:Y:S01]  /*7600*/  FFMA.FTZ R108, R159, c[0x0][0x2d0], -R141.reuse ;  /* 0x0000b4009f6c7a23 */ /* 0x100fe2000001088d */
[C---:B------:R-:W-:Y:S03]  /*7610*/  HMMA.16816.F32.BF16 R72, R104.reuse, R110, R72 ;  /* 0x0000006e6848723c */ /* 0x040fe60000041848 */
[----:B------:R1:W-:Y:S05]  /*7620*/  MUFU.EX2 R168, R108 ;  /* 0x0000006c00a87308 */ /* 0x0003ea0000000800 */
[C---:B---3--:R-:W-:Y:S04]  /*7630*/  HMMA.16816.F32.BF16 R76, R104.reuse, R112, R76 ;  /* 0x00000070684c723c */ /* 0x048fe8000004184c */
[--C-:B--2---:R-:W-:Y:S03]  /*7640*/  FFMA.FTZ R116, R157, c[0x0][0x2d0], -R144.reuse ;  /* 0x0000b4009d747a23 */ /* 0x104fe60000010890 */
[--C-:B------:R-:W-:Y:S01]  /*7650*/  FFMA.FTZ R112, R161, c[0x0][0x2d0], -R141.reuse ;  /* 0x0000b400a1707a23 */ /* 0x100fe2000001088d */
[C---:B------:R-:W-:Y:S01]  /*7660*/  HMMA.16816.F32.BF16 R80, R104.reuse, R114, R80 ;  /* 0x000000726850723c */ /* 0x040fe20000041850 */
[----:B------:R2:W3:Y:S07]  /*7670*/  MUFU.EX2 R170, R116 ;  /* 0x0000007400aa7308 */ /* 0x0004ee0000000800 */
[C---:B----4-:R-:W-:Y:S03]  /*7680*/  HMMA.16816.F32.BF16 R84, R104.reuse, R120, R84 ;  /* 0x000000786854723c */ /* 0x050fe60000041854 */
[----:B------:R4:W-:Y:S01]  /*7690*/  MUFU.EX2 R165, R112 ;  /* 0x0000007000a57308 */ /* 0x0009e20000000800 */
[--C-:B-1----:R-:W-:Y:S04]  /*76a0*/  FFMA.FTZ R108, R160, c[0x0][0x2d0], -R141.reuse ;  /* 0x0000b400a06c7a23 */ /* 0x102fe8000001088d */
[C---:B------:R-:W-:Y:S01]  /*76b0*/  HMMA.16816.F32.BF16 R88, R104.reuse, R122, R88 ;  /* 0x0000007a6858723c */ /* 0x040fe20000041858 */
[----:B------:R-:W-:Y:S04]  /*76c0*/  LDSM.16.MT88.4 R120, [R102+0x1000] ;  /* 0x001000006678783b */ /* 0x000fe80000004200 */
[----:B------:R1:W1:Y:S04]  /*76d0*/  MUFU.EX2 R167, R108 ;  /* 0x0000006c00a77308 */ /* 0x0002680000000800 */
[----:B--2---:R-:W2:Y:S08]  /*76e0*/  LDSM.16.MT88.4 R116, [R103+0x4800] ;  /* 0x004800006774783b */ /* 0x004eb00000004200 */
[----:B----4-:R-:W-:Y:S01]  /*76f0*/  LDSM.16.MT88.4 R112, [R156+0x1000] ;  /* 0x001000009c70783b */ /* 0x010fe20000004200 */
[--C-:B-1----:R-:W-:Y:S04]  /*7700*/  FFMA.FTZ R108, R158, c[0x0][0x2d0], -R141.reuse ;  /* 0x0000b4009e6c7a23 */ /* 0x102fe8000001088d */
[----:B------:R1:W4:Y:S01]  /*7710*/  MUFU.EX2 R166, R108 ;  /* 0x0000006c00a67308 */ /* 0x0003220000000800 */
[C---:B--2---:R-:W-:Y:S08]  /*7720*/  HMMA.16816.F32.BF16 R92, R104.reuse, R116, R92 ;  /* 0x00000074685c723c */ /* 0x044ff0000004185c */
[----:B------:R-:W-:Y:S01]  /*7730*/  HMMA.16816.F32.BF16 R96, R104, R118, R96 ;  /* 0x000000766860723c */ /* 0x000fe20000041860 */
[----:B-1----:R-:W1:Y:S06]  /*7740*/  LDSM.16.MT88.4 R108, [R3+0x1000] ;  /* 0x00100000036c783b */ /* 0x002e6c0000004200 */
[----:B-----5:R-:W-:Y:S02]  /*7750*/  F2FP.BF16.PACK_AB R104, R172, R169 ;  /* 0x000000a9ac68723e */ /* 0x020fe400000010ff */
[----:B---3--:R-:W-:Y:S01]  /*7760*/  F2FP.BF16.PACK_AB R106, R170, R171 ;  /* 0x000000abaa6a723e */ /* 0x008fe200000010ff */
[----:B------:R-:W2:Y:S02]  /*7770*/  LDSM.16.MT88.4 R116, [R3+0x3000] ;  /* 0x003000000374783b */ /* 0x000ea40000004200 */
[----:B------:R-:W-:Y:S02]  /*7780*/  F2FP.BF16.PACK_AB R105, R167, R168 ;  /* 0x000000a8a769723e */ /* 0x000fe400000010ff */
[----:B----4-:R-:W-:Y:S07]  /*7790*/  F2FP.BF16.PACK_AB R107, R165, R166 ;  /* 0x000000a6a56b723e */ /* 0x010fee00000010ff */
        /* <DEDUP_REMOVED lines=9> */
[C---:B------:R-:W-:Y:S07]  /*7830*/  HMMA.16816.F32.BF16 R28, R104.reuse, R124, R28 ;  /* 0x0000007c681c723c */ /* 0x040fee000004181c */
[--C-:B------:R-:W-:Y:S01]  /*7840*/  FFMA.FTZ R124, R162, c[0x0][0x2d0], -R144.reuse ;  /* 0x0000b400a27c7a23 */ /* 0x100fe20000010890 */
[C---:B------:R-:W-:Y:S03]  /*7850*/  HMMA.16816.F32.BF16 R32, R104.reuse, R126, R32 ;  /* 0x0000007e6820723c */ /* 0x040fe60000041820 */
[----:B------:R5:W-:Y:S05]  /*7860*/  MUFU.EX2 R164, R124 ;  /* 0x0000007c00a47308 */ /* 0x000bea0000000800 */
[C---:B--2---:R-:W-:Y:S08]  /*7870*/  HMMA.16816.F32.BF16 R36, R104.reuse, R116, R36 ;  /* 0x000000746824723c */ /* 0x044ff00000041824 */
[C---:B------:R-:W-:Y:S01]  /*7880*/  HMMA.16816.F32.BF16 R40, R104.reuse, R118, R40 ;  /* 0x000000766828723c */ /* 0x040fe20000041828 */
[----:B------:R-:W2:Y:S07]  /*7890*/  LDSM.16.MT88.4 R116, [R156+0x5000] ;  /* 0x005000009c74783b */ /* 0x000eae0000004200 */
[C---:B------:R-:W-:Y:S04]  /*78a0*/  HMMA.16816.F32.BF16 R44, R104.reuse, R128, R44 ;  /* 0x00000080682c723c */ /* 0x040fe8000004182c */
[--C-:B-----5:R-:W-:Y:S03]  /*78b0*/  FFMA.FTZ R124, R205, c[0x0][0x2d0], -R144.reuse ;  /* 0x0000b400cd7c7a23 */ /* 0x120fe60000010890 */
[--C-:B------:R-:W-:Y:S01]  /*78c0*/  FFMA.FTZ R128, R209, c[0x0][0x2d0], -R141.reuse ;  /* 0x0000b400d1807a23 */ /* 0x100fe2000001088d */
[C---:B------:R-:W-:Y:S01]  /*78d0*/  HMMA.16816.F32.BF16 R48, R104.reuse, R130, R48 ;  /* 0x000000826830723c */ /* 0x040fe20000041830 */
[----:B------:R5:W-:Y:S07]  /*78e0*/  MUFU.EX2 R162, R124 ;  /* 0x0000007c00a27308 */ /* 0x000bee0000000800 */
[C---:B-1----:R-:W-:Y:S03]  /*78f0*/  HMMA.16816.F32.BF16 R52, R104.reuse, R108, R52 ;  /* 0x0000006c6834723c */ /* 0x042fe60000041834 */
[----:B------:R-:W-:Y:S04]  /*7900*/  MUFU.EX2 R157, R128 ;  /* 0x00000080009d7308 */ /* 0x000fe80000000800 */
[--C-:B------:R-:W-:Y:S01]  /*7910*/  FFMA.FTZ R108, R163, c[0x0][0x2d0], -R144.reuse ;  /* 0x0000b400a36c7a23 */ /* 0x100fe20000010890 */
[C---:B------:R-:W-:Y:S05]  /*7920*/  HMMA.16816.F32.BF16 R56, R104.reuse, R110, R56 ;  /* 0x0000006e6838723c */ /* 0x040fea0000041838 */
[----:B------:R1:W1:Y:S03]  /*7930*/  MUFU.EX2 R163, R108 ;  /* 0x0000006c00a37308 */ /* 0x0002660000000800 */
[C---:B---3--:R-:W-:Y:S01]  /*7940*/  HMMA.16816.F32.BF16 R60, R104.reuse, R112, R60 ;  /* 0x00000070683c723c */ /* 0x048fe2000004183c */
[----:B-----5:R-:W-:Y:S06]  /*7950*/  LDSM.16.MT88.4 R124, [R102+0x1800] ;  /* 0x00180000667c783b */ /* 0x020fec0000004200 */
[----:B------:R-:W-:Y:S01]  /*7960*/  FFMA.FTZ R112, R204, c[0x0][0x2d0], -R144 ;  /* 0x0000b400cc707a23 */ /* 0x000fe20000010890 */
[C---:B------:R-:W-:Y:S01]  /*7970*/  HMMA.16816.F32.BF16 R64, R104.reuse, R114, R64 ;  /* 0x000000726840723c */ /* 0x040fe20000041840 */
[----:B------:R-:W-:Y:S02]  /*7980*/  LDSM.16.MT88.4 R144, [R156+0x3800] ;  /* 0x003800009c90783b */ /* 0x000fe40000004200 */
[----:B------:R3:W5:Y:S05]  /*7990*/  MUFU.EX2 R161, R112 ;  /* 0x0000007000a17308 */ /* 0x00076a0000000800 */
[C---:B----4-:R-:W-:Y:S01]  /*79a0*/  HMMA.16816.F32.BF16 R68, R104.reuse, R120, R68 ;  /* 0x000000786844723c */ /* 0x050fe20000041844 */
[----:B-1----:R-:W1:Y:S03]  /*79b0*/  LDSM.16.MT88.4 R108, [R102+0x5000] ;  /* 0x00500000666c783b */ /* 0x002e660000004200 */
[----:B------:R-:W-:Y:S03]  /*79c0*/  F2FP.BF16.PACK_AB R136, R163, R164 ;  /* 0x000000a4a388723e */ /* 0x000fe600000010ff */
[--C-:B------:R-:W-:Y:S01]  /*79d0*/  FFMA.FTZ R120, R208, c[0x0][0x2d0], -R141.reuse ;  /* 0x0000b400d0787a23 */ /* 0x100fe2000001088d */
[C---:B------:R-:W-:Y:S03]  /*79e0*/  HMMA.16816.F32.BF16 R72, R104.reuse, R122, R72 ;  /* 0x0000007a6848723c */ /* 0x040fe60000041848 */
[----:B------:R4:W-:Y:S05]  /*79f0*/  MUFU.EX2 R160, R120 ;  /* 0x0000007800a07308 */ /* 0x0009ea0000000800 */
[C---:B--2---:R-:W-:Y:S01]  /*7a00*/  HMMA.16816.F32.BF16 R76, R104.reuse, R116, R76 ;  /* 0x00000074684c723c */ /* 0x044fe2000004184c */
[----:B---3--:R-:W2:Y:S03]  /*7a10*/  LDSM.16.MT88.4 R112, [R103+0x5000] ;  /* 0x005000006770783b */ /* 0x008ea60000004200 */
[----:B-----5:R-:W-:Y:S03]  /*7a20*/  F2FP.BF16.PACK_AB R138, R161, R162 ;  /* 0x000000a2a18a723e */ /* 0x020fe600000010ff */
[--C-:B------:R-:W-:Y:S01]  /*7a30*/  FFMA.FTZ R116, R207, c[0x0][0x2d0], -R141.reuse ;  /* 0x0000b400cf747a23 */ /* 0x100fe2000001088d */
[C---:B------:R-:W-:Y:S03]  /*7a40*/  HMMA.16816.F32.BF16 R80, R104.reuse, R118, R80 ;  /* 0x000000766850723c */ /* 0x040fe60000041850 */
[----:B------:R3:W5:Y:S01]  /*7a50*/  MUFU.EX2 R158, R116 ;  /* 0x00000074009e7308 */ /* 0x0007620000000800 */
[----:B----4-:R-:W-:Y:S02]  /*7a60*/  FFMA.FTZ R120, R210, c[0x0][0x2d0], -R141 ;  /* 0x0000b400d2787a23 */ /* 0x010fe4000001088d */
[----:B------:R-:W-:Y:S07]  /*7a70*/  LDSM.16.MT88.4 R140, [R3+0x3800] ;  /* 0x00380000038c783b */ /* 0x000fee0000004200 */
[----:B------:R4:W4:Y:S01]  /*7a80*/  MUFU.EX2 R159, R120 ;  /* 0x00000078009f7308 */ /* 0x0009220000000800 */
[C---:B-1----:R-:W-:Y:S01]  /*7a90*/  HMMA.16816.F32.BF16 R84, R104.reuse, R108, R84 ;  /* 0x0000006c6854723c */ /* 0x042fe20000041854 */
[----:B---3--:R-:W1:Y:S02]  /*7aa0*/  LDSM.16.MT88.4 R116, [R3+0x1800] ;  /* 0x001800000374783b */ /* 0x008e640000004200 */
[----:B-----5:R-:W-:Y:S05]  /*7ab0*/  F2FP.BF16.PACK_AB R139, R157, R158 ;  /* 0x0000009e9d8b723e */ /* 0x020fea00000010ff */
[C---:B------:R-:W-:Y:S08]  /*7ac0*/  HMMA.16816.F32.BF16 R88, R104.reuse, R110, R88 ;  /* 0x0000006e6858723c */ /* 0x040ff00000041858 */
[C---:B--2---:R-:W-:Y:S01]  /*7ad0*/  HMMA.16816.F32.BF16 R92, R104.reuse, R112, R92 ;  /* 0x00000070685c723c */ /* 0x044fe2000004185c */
[----:B----4-:R-:W2:Y:S03]  /*7ae0*/  LDSM.16.MT88.4 R120, [R156+0x1800] ;  /* 0x001800009c78783b */ /* 0x010ea60000004200 */
[----:B------:R-:W-:Y:S04]  /*7af0*/  F2FP.BF16.PACK_AB R137, R159, R160 ;  /* 0x000000a09f89723e */ /* 0x000fe800000010ff */
[----:B------:R-:W-:Y:S08]  /*7b00*/  HMMA.16816.F32.BF16 R96, R104, R114, R96 ;  /* 0x000000726860723c */ /* 0x000ff00000041860 */
[C---:B-1----:R-:W-:Y:S01]  /*7b10*/  HMMA.16816.F32.BF16 R104, R136.reuse, R116, R4 ;  /* 0x000000748868723c */ /* 0x042fe20000041804 */
[----:B------:R1:W3:Y:S07]  /*7b20*/  LDSM.16.MT88.4 R4, [R3+0x5800] ;  /* 0x005800000304783b */ /* 0x0002ee0000004200 */
[C---:B------:R-:W-:Y:S01]  /*7b30*/  HMMA.16816.F32.BF16 R108, R136.reuse, R118, R8 ;  /* 0x00000076886c723c */ /* 0x040fe20000041808 */
[----:B------:R-:W4:Y:S07]  /*7b40*/  LDSM.16.MT88.4 R8, [R156+0x5800] ;  /* 0x005800009c08783b */ /* 0x000f2e0000004200 */
[C---:B--2---:R-:W-:Y:S01]  /*7b50*/  HMMA.16816.F32.BF16 R112, R136.reuse, R120, R12 ;  /* 0x000000788870723c */ /* 0x044fe2000004180c */
[----:B------:R-:W2:Y:S07]  /*7b60*/  LDSM.16.MT88.4 R12, [R102+0x5800] ;  /* 0x00580000660c783b */ /* 0x000eae0000004200 */
[C---:B------:R-:W-:Y:S04]  /*7b70*/  HMMA.16816.F32.BF16 R116, R136.reuse, R122, R16 ;  /* 0x0000007a8874723c */ /* 0x040fe80000041810 */
[----:B-1----:R-:W-:Y:S04]  /*7b80*/  IADD3 R3, R197, -0x2, RZ ;  /* 0xfffffffec5037810 */ /* 0x002fe80007ffe0ff */
[C---:B------:R-:W-:Y:S03]  /*7b90*/  HMMA.16816.F32.BF16 R120, R136.reuse, R124, R20 ;  /* 0x0000007c8878723c */ /* 0x040fe60000041814 */
[----:B------:R-:W-:Y:S05]  /*7ba0*/  ISETP.GE.AND P5, PT, R3, R206, PT ;  /* 0x000000ce0300720c */ /* 0x000fea0003fa6270 */
[C---:B------:R-:W-:Y:S08]  /*7bb0*/  HMMA.16816.F32.BF16 R124, R136.reuse, R126, R24 ;  /* 0x0000007e887c723c */ /* 0x040ff00000041818 */
[C---:B------:R-:W-:Y:S03]  /*7bc0*/  HMMA.16816.F32.BF16 R128, R136.reuse, R132, R28 ;  /* 0x000000848880723c */ /* 0x040fe6000004181c */
[----:B------:R-:W-:Y:S05]  /*7bd0*/  @P5 ISETP.GE.AND P2, PT, R215, c[0x0][0x1d4], PT ;  /* 0x00007500d7005a0c */ /* 0x000fea0003f46270 */
        /* <DEDUP_REMOVED lines=9> */
[C---:B---3--:R-:W-:Y:S07]  /*7c70*/  HMMA.16816.F32.BF16 R68, R136.reuse, R4, R68 ;  /* 0x000000048844723c */ /* 0x048fee0000041844 */
[----:B------:R-:W-:Y:S01]  /*7c80*/  FADD.FTZ R4, R181, R0 ;  /* 0x00000000b5047221 */ /* 0x000fe20000010000 */
[C---:B------:R-:W-:Y:S04]  /*7c90*/  HMMA.16816.F32.BF16 R72, R136.reuse, R6, R72 ;  /* 0x000000068848723c */ /* 0x040fe80000041848 */
[----:B------:R-:W-:Y:S01]  /*7ca0*/  @P5 SHF.R.S32.HI R0, RZ, 0x1f, R3 ;  /* 0x0000001fff005819 */ /* 0x000fe20000011403 */
[----:B------:R-:W-:Y:S02]  /*7cb0*/  FADD.FTZ R16, R183, R4 ;  /* 0x00000004b7107221 */ /* 0x000fe40000010000 */
[----:B------:R-:W-:Y:S01]  /*7cc0*/  FADD.FTZ R4, R203, R2 ;  /* 0x00000002cb047221 */ /* 0x000fe20000010000 */
[C---:B----4-:R-:W-:Y:S04]  /*7cd0*/  HMMA.16816.F32.BF16 R76, R136.reuse, R8, R76 ;  /* 0x00000008884c723c */ /* 0x050fe8000004184c */
[----:B------:R-:W-:Y:S02]  /*7ce0*/  @P5 IMAD R5, R0, c[0x0][0x1e0], RZ ;  /* 0x0000780000055a24 */ /* 0x000fe400078e02ff */
[----:B------:R-:W-:Y:S02]  /*7cf0*/  FADD.FTZ R0, R199, R16 ;  /* 0x00000010c7007221 */ /* 0x000fe40000010000 */
[C---:B------:R-:W-:Y:S01]  /*7d00*/  @P5 IMAD R5, R3.reuse, c[0x0][0x1e4], R5 ;  /* 0x0000790003055a24 */ /* 0x040fe200078e0205 */
[C---:B------:R-:W-:Y:S03]  /*7d10*/  HMMA.16816.F32.BF16 R80, R136.reuse, R10, R80 ;  /* 0x0000000a8850723c */ /* 0x040fe60000041850 */
[----:B------:R-:W-:Y:S04]  /*7d20*/  @P5 IMAD.WIDE.U32 R2, R3, c[0x0][0x1e0], RZ ;  /* 0x0000780003025a25 */ /* 0x000fe800078e00ff */
[----:B------:R-:W-:Y:S01]  /*7d30*/  FADD.FTZ R16, R175, R0 ;  /* 0x00000000af107221 */ /* 0x000fe20000010000 */
[----:B------:R-:W-:Y:S01]  /*7d40*/  @P5 IADD3 R3, R3, R5, RZ ;  /* 0x0000000503035210 */ /* 0x000fe20007ffe0ff */
[----:B------:R-:W-:Y:S01]  /*7d50*/  FADD.FTZ R4, R180, R4 ;  /* 0x00000004b4047221 */ /* 0x000fe20000010000 */
[C---:B--2---:R-:W-:Y:S02]  /*7d60*/  HMMA.16816.F32.BF16 R84, R136.reuse, R12, R84 ;  /* 0x0000000c8854723c */ /* 0x044fe40000041854 */
[----:B------:R-:W-:Y:S01]  /*7d70*/  @P5 MOV R11, c[0x0][0x1e4] ;  /* 0x00007900000b5a02 */ /* 0x000fe20000000f00 */
[----:B------:R-:W-:Y:S01]  /*7d80*/  FADD.FTZ R9, R176, R16 ;  /* 0x00000010b0097221 */ /* 0x000fe20000010000 */
[----:B------:R-:W-:Y:S01]  /*7d90*/  @P5 SHF.L.U32 R0, R2, 0x6, RZ ;  /* 0x0000000602005819 */ /* 0x000fe200000006ff */
[----:B------:R-:W-:Y:S01]  /*7da0*/  FADD.FTZ R8, R178, R4 ;  /* 0x00000004b2087221 */ /* 0x000fe20000010000 */
[----:B------:R-:W-:Y:S01]  /*7db0*/  @P5 SHF.L.U64.HI R3, R2, 0x6, R3 ;  /* 0x0000000602035819 */ /* 0x000fe20000010203 */
[----:B------:R-:W1:Y:S01]  /*7dc0*/  LDSM.16.MT88.4 R4, [R103+0x5800] ;  /* 0x005800006704783b */ /* 0x000e620000004200 */
[----:B------:R-:W-:Y:S01]  /*7dd0*/  @P5 MOV R2, c[0x0][0x1e0] ;  /* 0x0000780000025a02 */ /* 0x000fe20000000f00 */
[----:B------:R-:W-:Y:S01]  /*7de0*/  FADD.FTZ R9, R174, R9 ;  /* 0x00000009ae097221 */ /* 0x000fe20000010000 */
[C---:B------:R-:W-:Y:S03]  /*7df0*/  HMMA.16816.F32.BF16 R88, R136.reuse, R14, R88 ;  /* 0x0000000e8858723c */ /* 0x040fe60000041858 */
[----:B------:R-:W-:Y:S01]  /*7e00*/  @P5 LEA R10, P0, R2, R0, 0x5 ;  /* 0x00000000020a5211 */ /* 0x000fe200078028ff */
[----:B------:R-:W-:Y:S01]  /*7e10*/  FADD.FTZ R18, R173, R9 ;  /* 0x00000009ad127221 */ /* 0x000fe20000010000 */
[-C--:B------:R-:W-:Y:S01]  /*7e20*/  @P5 IADD3 R0, P3, R0, R218.reuse, RZ ;  /* 0x000000da00005210 */ /* 0x080fe20007f7e0ff */
[----:B------:R-:W-:Y:S01]  /*7e30*/  FADD.FTZ R8, R179, R8 ;  /* 0x00000008b3087221 */ /* 0x000fe20000010000 */
[----:B------:R-:W-:Y:S02]  /*7e40*/  @P5 LEA.HI.X R16, R2, R3, R11, 0x5, P0 ;  /* 0x0000000302105211 */ /* 0x000fe400000f2c0b */
[----:B------:R-:W-:Y:S03]  /*7e50*/  IADD3 R11, R198, 0x1, RZ ;  /* 0x00000001c60b7810 */ /* 0x000fe60007ffe0ff */
[----:B------:R-:W-:Y:S01]  /*7e60*/  @P5 LEA R2, P4, R0, c[0x0][0x1c8], 0x1 ;  /* 0x0000720000025a11 */ /* 0x000fe200078808ff */
[----:B------:R-:W-:Y:S01]  /*7e70*/  FADD.FTZ R8, R177, R8 ;  /* 0x00000008b1087221 */ /* 0x000fe20000010000 */
[----:B------:R-:W-:Y:S02]  /*7e80*/  SEL R198, R11, RZ, !P6 ;  /* 0x000000ff0bc67207 */ /* 0x000fe40007000000 */
[-C--:B------:R-:W-:Y:S01]  /*7e90*/  @P5 IADD3.X R3, R3, R217.reuse, RZ, P3, !PT ;  /* 0x000000d903035210 */ /* 0x080fe20001ffe4ff */
[----:B------:R-:W-:Y:S01]  /*7ea0*/  FADD.FTZ R17, R169, R8 ;  /* 0x00000008a9117221 */ /* 0x000fe20000010000 */
[----:B------:R-:W-:Y:S02]  /*7eb0*/  @P5 IADD3 R9, P0, R10, R218, RZ ;  /* 0x000000da0a095210 */ /* 0x000fe40007f1e0ff */
[----:B------:R-:W-:Y:S01]  /*7ec0*/  @P5 LEA.HI.X R3, R0, c[0x0][0x1cc], R3, 0x1, P4 ;  /* 0x0000730000035a11 */ /* 0x000fe200020f0c03 */
[----:B------:R-:W-:Y:S01]  /*7ed0*/  @P5 IMAD R0, R198, 0x6000, R246 ;  /* 0x00006000c6005824 */ /* 0x000fe200078e02f6 */
[----:B------:R-:W-:Y:S01]  /*7ee0*/  @P5 LEA R8, P3, R9, c[0x0][0x1c8], 0x1 ;  /* 0x0000720009085a11 */ /* 0x000fe200078608ff */
[----:B------:R-:W-:Y:S01]  /*7ef0*/  FADD.FTZ R11, R172, R17 ;  /* 0x00000011ac0b7221 */ /* 0x000fe20000010000 */
[----:B------:R-:W-:Y:S02]  /*7f00*/  @P5 IADD3.X R10, R16, R217, RZ, P0, !PT ;  /* 0x000000d9100a5210 */ /* 0x000fe400007fe4ff */
[----:B------:R-:W-:Y:S01]  /*7f10*/  @!PT LDS RZ, [RZ] ;  /* 0x00000000fffff984 */ /* 0x000fe20000000800 */
[----:B------:R-:W-:Y:S01]  /*7f20*/  @!PT LDS RZ, [RZ] ;  /* 0x00000000fffff984 */ /* 0x000fe20000000800 */
[----:B------:R-:W-:Y:S01]  /*7f30*/  @!PT LDS RZ, [RZ] ;  /* 0x00000000fffff984 */ /* 0x000fe20000000800 */
[----:B------:R2:W-:Y:S01]  /*7f40*/  @P5 LDGSTS.E.BYPASS.LTC128B.128 [R0], [R2.64], !P1 ;  /* 0x0000000002005fae */ /* 0x0005e2000c901d48 */
[----:B------:R-:W-:Y:S01]  /*7f50*/  @P5 ISETP.GE.AND P0, PT, R212, c[0x0][0x1d4], PT ;  /* 0x00007500d4005a0c */ /* 0x000fe20003f06270 */
[----:B------:R-:W-:Y:S01]  /*7f60*/  FADD.FTZ R11, R171, R11 ;  /* 0x0000000bab0b7221 */ /* 0x000fe20000010000 */
[----:B------:R-:W-:Y:S01]  /*7f70*/  @P5 LEA.HI.X R9, R9, c[0x0][0x1cc], R10, 0x1, P3 ;  /* 0x0000730009095a11 */ /* 0x000fe200018f0c0a */
[----:B------:R-:W-:Y:S04]  /*7f80*/  FADD.FTZ R10, R168, R18 ;  /* 0x00000012a80a7221 */ /* 0x000fe80000010000 */
[----:B------:R2:W-:Y:S01]  /*7f90*/  @P5 LDGSTS.E.BYPASS.LTC128B.128 [R0+0x2000], [R2.64+0x80], !P2 ;  /* 0x0200008002005fae */ /* 0x0005e2000d101d48 */
[----:B------:R-:W-:Y:S01]  /*7fa0*/  FADD.FTZ R10, R167, R10 ;  /* 0x0000000aa70a7221 */ /* 0x000fe20000010000 */
[C---:B-1----:R-:W-:Y:S06]  /*7fb0*/  HMMA.16816.F32.BF16 R92, R136.reuse, R4, R92 ;  /* 0x00000004885c723c */ /* 0x042fec000004185c */
[----:B------:R2:W-:Y:S02]  /*7fc0*/  @P5 LDGSTS.E.BYPASS.LTC128B.128 [R0+0x4000], [R2.64+0x100], !P0 ;  /* 0x0400010002005fae */ /* 0x0005e4000c101d48 */
[----:B------:R-:W-:Y:S06]  /*7fd0*/  HMMA.16816.F32.BF16 R96, R136, R6, R96 ;  /* 0x000000068860723c */ /* 0x000fec0000041860 */
[----:B------:R1:W-:Y:S08]  /*7fe0*/  @P5 LDGSTS.E.BYPASS.LTC128B.128 [R0+0x1000], [R8.64], !P1 ;  /* 0x0100000008005fae */ /* 0x0003f0000c901d48 */
[----:B------:R1:W-:Y:S01]  /*7ff0*/  @P5 LDGSTS.E.BYPASS.LTC128B.128 [R0+0x3000], [R8.64+0x80], !P2 ;  /* 0x0300008008005fae */ /* 0x0003e2000d101d48 */
[----:B------:R-:W-:Y:S07]  /*8000*/  ISETP.GE.AND P2, PT, R185, 0x1, PT ;  /* 0x00000001b900780c */ /* 0x000fee0003f46270 */
[----:B------:R1:W-:Y:S01]  /*8010*/  @P5 LDGSTS.E.BYPASS.LTC128B.128 [R0+0x5000], [R8.64+0x100], !P0 ;  /* 0x0500010008005fae */ /* 0x0003e2000c101d48 */
[----:B------:R-:W-:Y:S01]  /*8020*/  ISETP.GE.AND P0, PT, R206, R197, PT ;  /* 0x000000c5ce00720c */ /* 0x000fe20003f06270 */
[----:B--2---:R-:W-:Y:S01]  /*8030*/  FADD.FTZ R3, R166, R10 ;  /* 0x0000000aa6037221 */ /* 0x004fe20000010000 */
[----:B------:R-:W-:Y:S01]  /*8040*/  MOV R197, R211 ;  /* 0x000000d300c57202 */ /* 0x000fe20000000f00 */
[----:B------:R-:W-:Y:S04]  /*8050*/  FADD.FTZ R2, R170, R11 ;  /* 0x0000000baa027221 */ /* 0x000fe80000010000 */
[----:B------:R-:W0:Y:S01]  /*8060*/  LDGDEPBAR ;  /* 0x00000000000079af */ /* 0x000e220000000000 */
[----:B------:R-:W-:Y:S04]  /*8070*/  FADD.FTZ R2, R164, R2 ;  /* 0x00000002a4027221 */ /* 0x000fe80000010000 */
[----:B------:R-:W-:Y:S02]  /*8080*/  FADD.FTZ R2, R163, R2 ;  /* 0x00000002a3027221 */ /* 0x000fe40000010000 */
[----:B-1----:R-:W-:Y:S02]  /*8090*/  FADD.FTZ R0, R165, R3 ;  /* 0x00000003a5007221 */ /* 0x002fe40000010000 */
[----:B------:R-:W-:Y:S02]  /*80a0*/  FADD.FTZ R3, R162, R2 ;  /* 0x00000002a2037221 */ /* 0x000fe40000010000 */
[----:B------:R-:W-:Y:S02]  /*80b0*/  FADD.FTZ R0, R160, R0 ;  /* 0x00000000a0007221 */ /* 0x000fe40000010000 */
[----:B------:R-:W-:Y:S01]  /*80c0*/  FADD.FTZ R213, R161, R3 ;  /* 0x00000003a1d57221 */ /* 0x000fe20000010000 */
[----:B------:R-:W-:Y:S01]  /*80d0*/  MOV R3, R100 ;  /* 0x0000006400037202 */ /* 0x000fe20000000f00 */
[----:B------:R-:W-:Y:S04]  /*80e0*/  FADD.FTZ R0, R159, R0 ;  /* 0x000000009f007221 */ /* 0x000fe80000010000 */
[----:B------:R-:W-:Y:S01]  /*80f0*/  FADD.FTZ R2, R158, R0 ;  /* 0x000000009e027221 */ /* 0x000fe20000010000 */
[----:B------:R-:W-:Y:S03]  /*8100*/  IADD3 R0, R185, 0x1, RZ ;  /* 0x00000001b9007810 */ /* 0x000fe60007ffe0ff */
[----:B------:R-:W-:Y:S01]  /*8110*/  FADD.FTZ R214, R157, R2 ;  /* 0x000000029dd67221 */ /* 0x000fe20000010000 */
[----:B------:R-:W-:Y:S02]  /*8120*/  SEL R185, R0, RZ, !P2 ;  /* 0x000000ff00b97207 */ /* 0x000fe40005000000 */
[----:B------:R-:W-:Y:S01]  /*8130*/  MOV R0, R101 ;  /* 0x0000006500007202 */ /* 0x000fe20000000f00 */
[----:B------:R-:W-:-:S05]  /*8140*/  @!P0 BRA `(.L_x_1259) ;  /* 0xffffd33000008947 */ /* 0x000fca000383ffff */
.L_x_1258:
[----:B------:R-:W-:Y:S02]  /*8150*/  MOV R7, 0x1f ;  /* 0x0000001f00077802 */ /* 0x000fe40000000f00 */
[----:B------:R-:W-:Y:S01]  /*8160*/  MOV R6, 0xffffffff ;  /* 0xffffffff00067802 */ /* 0x000fe20000000f00 */
[----:B------:R-:W-:Y:S05]  /*8170*/  BRA.DIV ~URZ, `(.L_x_1260) ;  /* 0x00004da27f007947 */ /* 0x000fea000b800000 */
[----:B------:R2:W3:Y:S02]  /*8180*/  SHFL.BFLY PT, R0, R213, 0x2, 0x1f ;  /* 0x0c401f00d5007f89 */ /* 0x0004e400000e0000 */
.L_x_1330:
[----:B---3--:R-:W-:Y:S01]  /*8190*/  FADD.FTZ R0, R0, R213 ;  /* 0x000000d500007221 */ /* 0x008fe20000010000 */
[----:B------:R-:W-:Y:S05]  /*81a0*/  BRA.DIV ~URZ, `(.L_x_1261) ;  /* 0x00004dd27f007947 */ /* 0x000fea000b800000 */
[----:B-1----:R-:W1:Y:S04]  /*81b0*/  SHFL.BFLY PT, R2, R214, 0x2, 0x1f ;  /* 0x0c401f00d6027f89 */ /* 0x002e6800000e0000 */
[----:B------:R-:W3:Y:S01]  /*81c0*/  SHFL.BFLY PT, R5, R0, 0x1, 0x1f ;  /* 0x0c201f0000057f89 */ /* 0x000ee200000e0000 */
[----:B-1----:R-:W-:-:S02]  /*81d0*/  FADD.FTZ R4, R2, R214 ;  /* 0x000000d602047221 */ /* 0x002fc40000010000 */
[----:B---3--:R-:W-:-:S03]  /*81e0*/  FADD.FTZ R0, R0, R5 ;  /* 0x0000000500007221 */ /* 0x008fc60000010000 */
[----:B------:R1:W3:Y:S04]  /*81f0*/  SHFL.BFLY PT, R3, R4, 0x1, 0x1f ;  /* 0x0c201f0004037f89 */ /* 0x0002e800000e0000 */
.L_x_1331:
[----:B------:R-:W-:Y:S01]  /*8200*/  FSETP.NE.FTZ.AND P1, PT, R0, RZ, PT ;  /* 0x000000ff0000720b */ /* 0x000fe20003f35000 */
[----:B---3--:R-:W-:Y:S01]  /*8210*/  FADD.FTZ R3, R3, R4 ;  /* 0x0000000403037221 */ /* 0x008fe20000010000 */
[----:B------:R-:W-:Y:S02]  /*8220*/  MOV R2, RZ ;  /* 0x000000ff00027202 */ /* 0x000fe40000000f00 */
[----:B------:R-:W-:Y:S02]  /*8230*/  MOV R20, 0xff800000 ;  /* 0xff80000000147802 */ /* 0x000fe40000000f00 */
[----:B------:R-:W-:Y:S02]  /*8240*/  FSETP.NE.FTZ.AND P0, PT, R3, RZ, PT ;  /* 0x000000ff0300720b */ /* 0x000fe40003f15000 */
[----:B------:R-:W-:-:S05]  /*8250*/  MOV R15, 0xff800000 ;  /* 0xff800000000f7802 */ /* 0x000fca0000000f00 */
[----:B------:R-:W3:Y:S01]  /*8260*/  @P1 MUFU.RCP R2, R0 ;  /* 0x0000000000021308 */ /* 0x000ee20000001000 */
[----:B-1----:R-:W-:-:S05]  /*8270*/  @P1 MOV R4, 0x3f317218 ;  /* 0x3f31721800041802 */ /* 0x002fca0000000f00 */
[----:B------:R-:W-:Y:S02]  /*8280*/  @P1 FMUL.FTZ R4, R4, c[0x0][0x2d0] ;  /* 0x0000b40004041a20 */ /* 0x000fe40000410000 */
[----:B------:R1:W4:Y:S01]  /*8290*/  @P1 MUFU.LG2 R5, R0 ;  /* 0x0000000000051308 */ /* 0x0003220000000c00 */
[C---:B---3--:R-:W-:Y:S02]  /*82a0*/  FMUL.FTZ R144, R2.reuse, R104 ;  /* 0x0000006802907220 */ /* 0x048fe40000410000 */
        /* <DEDUP_REMOVED lines=106> */
.L_x_1239:
[----:B------:R-:W-:Y:S01]  /*8950*/  LOP3.LUT P0, RZ, R196, 0xff, RZ, 0xc0, !PT ;  /* 0x000000ffc4ff7812 */ /* 0x000fe2000780c0ff */
[----:B------:R-:W-:-:S12]  /*8960*/  BSSY B0, `(.L_x_1262) ;  /* 0x000000f000007945 */ /* 0x000fd80003800000 */
[----:B------:R-:W-:Y:S05]  /*8970*/  @P0 BRA `(.L_x_1263) ;  /* 0x000000d000000947 */ /* 0x000fea0003800000 */
[----:B------:R-:W3:Y:S01]  /*8980*/  S2R R4, SR_LANEID ;  /* 0x0000000000047919 */ /* 0x000ee20000000000 */
[----:B------:R-:W-:Y:S01]  /*8990*/  VOTEU.ANY UR4, UPT, PT ;  /* 0x0000000000047886 */ /* 0x000fe200038e0100 */
[----:B------:R-:W-:Y:S01]  /*89a0*/  IMAD.MOV.U32 R5, RZ, RZ, c[0x0][0x564] ;  /* 0x00015900ff057624 */ /* 0x000fe200078e00ff */
[----:B------:R-:W3:Y:S08]  /*89b0*/  FLO.U32 R3, UR4 ;  /* 0x0000000400037d00 */ /* 0x000ef000080e0000 */
[----:B------:R-:W4:Y:S01]  /*89c0*/  POPC R2, UR4 ;  /* 0x0000000400027d09 */ /* 0x000f220008000000 */
[----:B---3--:R-:W-:Y:S01]  /*89d0*/  ISETP.EQ.U32.AND P0, PT, R3, R4, PT ;  /* 0x000000040300720c */ /* 0x008fe20003f02070 */
[----:B------:R-:W-:-:S12]  /*89e0*/  IMAD.MOV.U32 R4, RZ, RZ, c[0x0][0x560] ;  /* 0x00015800ff047624 */ /* 0x000fd800078e00ff */
[----:B----4-:R3:W4:Y:S04]  /*89f0*/  @P0 ATOMG.E.ADD.STRONG.GPU PT, R2, [R4.64], R2 ;  /* 0x00000002040209a8 */ /* 0x01072800081ee1c8 */
[----:B---3--:R-:W3:Y:S04]  /*8a00*/  S2R R4, SR_LTMASK ;  /* 0x0000000000047919 */ /* 0x008ee80000003900 */
[----:B----4-:R3:W4:Y:S02]  /*8a10*/  SHFL.IDX PT, R3, R2, R3, 0x1f ;  /* 0x00001f0302037589 */ /* 0x01072400000e0000 */
[----:B---3--:R-:W-:-:S06]  /*8a20*/  LOP3.LUT R2, R4, UR4, RZ, 0xc0, !PT ;  /* 0x0000000404027c12 */ /* 0x008fcc000f8ec0ff */
[----:B------:R-:W4:Y:S02]  /*8a30*/  POPC R2, R2 ;  /* 0x0000000200027309 */ /* 0x000f240000000000 */
[----:B----4-:R-:W-:-:S06]  /*8a40*/  IADD3 R228, R3, c[0x0][0xc], R2 ;  /* 0x0000030003e47a10 */ /* 0x010fcc0007ffe002 */
.L_x_1263:
[----:B------:R-:W-:Y:S05]  /*8a50*/  BSYNC B0 ;  /* 0x0000000000007941 */ /* 0x000fea0003800000 */
.L_x_1262:
[----:B------:R-:W-:Y:S01]  /*8a60*/  PRMT R0, R0, 0x9910, RZ ;  /* 0x0000991000007816 */ /* 0x000fe200000000ff */
[----:B------:R-:W-:Y:S01]  /*8a70*/  BSSY B1, `(.L_x_1264) ;  /* 0x0000327000017945 */ /* 0x000fe20003800000 */
[----:B------:R-:W-:Y:S02]  /*8a80*/  IMAD.MOV.U32 R86, RZ, RZ, R228 ;  /* 0x000000ffff567224 */ /* 0x000fe400078e00e4 */
[----:B------:R-:W-:-:S13]  /*8a90*/  ISETP.NE.AND P0, PT, R0, RZ, PT ;  /* 0x000000ff0000720c */ /* 0x000fda0003f05270 */
[----:B------:R-:W-:Y:S05]  /*8aa0*/  @!P0 BRA `(.L_x_1265) ;  /* 0x0000267000008947 */ /* 0x000fea0003800000 */
[----:B------:R-:W3:Y:S04]  /*8ab0*/  LDL R12, [R1+0x4] ;  /* 0x00000400010c7983 */ /* 0x000ee80000100800 */
[----:B------:R-:W4:Y:S04]  /*8ac0*/  LDL R11, [R1+0x8] ;  /* 0x00000800010b7983 */ /* 0x000f280000100800 */
[----:B--2---:R-:W2:Y:S04]  /*8ad0*/  LDL R10, [R1+0x10] ;  /* 0x00001000010a7983 */ /* 0x004ea80000100800 */
[----:B------:R-:W2:Y:S04]  /*8ae0*/  LDL R9, [R1+0xc] ;  /* 0x00000c0001097983 */ /* 0x000ea80000100800 */
[----:B------:R-:W2:Y:S04]  /*8af0*/  LDL R8, [R1+0x20] ;  /* 0x0000200001087983 */ /* 0x000ea80000100800 */
[----:B------:R-:W2:Y:S04]  /*8b00*/  LDL R6, [R1+0x18] ;  /* 0x0000180001067983 */ /* 0x000ea80000100800 */
[----:B------:R-:W2:Y:S04]  /*8b10*/  LDL R5, [R1+0x1c] ;  /* 0x00001c0001057983 */ /* 0x000ea80000100800 */
[----:B------:R-:W2:Y:S01]  /*8b20*/  LDL R7, [R1+0x14] ;  /* 0x0000140001077983 */ /* 0x000ea20000100800 */
[----:B------:R-:W-:Y:S01]  /*8b30*/  WARPSYNC 0xffffffff ;  /* 0xffffffff00007948 */ /* 0x000fe20003800000 */
[----:B------:R-:W-:Y:S01]  /*8b40*/  F2FP.BF16.PACK_AB R0, R145, R144 ;  /* 0x000000909100723e */ /* 0x000fe200000010ff */
[----:B-1----:R-:W-:Y:S01]  /*8b50*/  IMAD.MOV.U32 R14, RZ, RZ, c[0x0][0x388] ;  /* 0x0000e200ff0e7624 */ /* 0x002fe200078e00ff */
[----:B------:R-:W-:Y:S01]  /*8b60*/  BAR.SYNC.DEFER_BLOCKING 0x1, 0x100 ;  /* 0x0044000000007b1d */ /* 0x000fe20000010000 */
[----:B------:R-:W-:-:S02]  /*8b70*/  F2FP.BF16.PACK_AB R2, R159, R158 ;  /* 0x0000009e9f02723e */ /* 0x000fc400000010ff */
[----:B------:R-:W-:Y:S02]  /*8b80*/  F2FP.BF16.PACK_AB R3, R103, R102 ;  /* 0x000000666703723e */ /* 0x000fe400000010ff */
[----:B------:R-:W-:Y:S02]  /*8b90*/  F2FP.BF16.PACK_AB R4, R135, R134 ;  /* 0x000000868704723e */ /* 0x000fe400000010ff */
[----:B------:R-:W-:Y:S02]  /*8ba0*/  ISETP.NE.U32.AND P1, PT, RZ, c[0x0][0x500], PT ;  /* 0x00014000ff007a0c */ /* 0x000fe40003f25070 */
[----:B------:R-:W-:Y:S02]  /*8bb0*/  ISETP.NE.U32.AND P2, PT, RZ, c[0x0][0x508], PT ;  /* 0x00014200ff007a0c */ /* 0x000fe40003f45070 */
[----:B------:R-:W-:Y:S02]  /*8bc0*/  ISETP.NE.AND.EX P1, PT, RZ, c[0x0][0x504], PT, P1 ;  /* 0x00014100ff007a0c */ /* 0x000fe40003f25310 */
[----:B------:R-:W-:Y:S01]  /*8bd0*/  ISETP.NE.AND.EX P2, PT, RZ, c[0x0][0x50c], PT, P2 ;  /* 0x00014300ff007a0c */ /* 0x000fe20003f45320 */
[----:B---3--:R1:W-:Y:S04]  /*8be0*/  STS [R12], R0 ;  /* 0x000000000c007388 */ /* 0x0083e80000000800 */
[----:B------:R3:W-:Y:S04]  /*8bf0*/  STS [R12+0x400], R2 ;  /* 0x000400020c007388 */ /* 0x0007e80000000800 */
[----:B----4-:R4:W-:Y:S01]  /*8c00*/  STS [R11], R3 ;  /* 0x000000030b007388 */ /* 0x0109e20000000800 */
[----:B-1----:R-:W-:-:S02]  /*8c10*/  F2FP.BF16.PACK_AB R0, R153, R152 ;  /* 0x000000989900723e */ /* 0x002fc400000010ff */
[----:B---3--:R-:W-:-:S03]  /*8c20*/  F2FP.BF16.PACK_AB R2, R105, R104 ;  /* 0x000000686902723e */ /* 0x008fc600000010ff */
[----:B------:R1:W-:Y:S01]  /*8c30*/  STS [R11+0x400], R0 ;  /* 0x000400000b007388 */ /* 0x0003e20000000800 */
[----:B----4-:R-:W-:-:S03]  /*8c40*/  F2FP.BF16.PACK_AB R3, R151, R150 ;  /* 0x000000969703723e */ /* 0x010fc600000010ff */
[----:B--2---:R2:W-:Y:S04]  /*8c50*/  STS [R10], R2 ;  /* 0x000000020a007388 */ /* 0x0045e80000000800 */
        /* <DEDUP_REMOVED lines=72> */
[----:B-1----:R-:W-:-:S05]  /*90e0*/  F2FP.BF16.PACK_AB R0, R89, R88 ;  /* 0x000000585900723e */ /* 0x002fca00000010ff */
[----:B------:R1:W-:Y:S01]  /*90f0*/  STS [R6+0x8000], R0 ;  /* 0x0080000006007388 */ /* 0x0003e20000000800 */
[----:B--2---:R-:W-:Y:S01]  /*9100*/  IMAD.MOV.U32 R4, RZ, RZ, 0x4 ;  /* 0x00000004ff047424 */ /* 0x004fe200078e00ff */
[----:B---3--:R-:W-:Y:S02]  /*9110*/  F2FP.BF16.PACK_AB R3, R71, R70 ;  /* 0x000000464703723e */ /* 0x008fe400000010ff */
[----:B----4-:R-:W-:-:S03]  /*9120*/  F2FP.BF16.PACK_AB R2, R81, R80 ;  /* 0x000000505102723e */ /* 0x010fc600000010ff */
[----:B------:R2:W-:Y:S04]  /*9130*/  STS [R6+0x8400], R3 ;  /* 0x0084000306007388 */ /* 0x0005e80000000800 */
[----:B------:R3:W-:Y:S01]  /*9140*/  STS [R5+0x8000], R2 ;  /* 0x0080000205007388 */ /* 0x0007e20000000800 */
[----:B-1----:R-:W-:-:S05]  /*9150*/  F2FP.BF16.PACK_AB R0, R59, R58 ;  /* 0x0000003a3b00723e */ /* 0x002fca00000010ff */
[----:B------:R1:W-:Y:S01]  /*9160*/  STS [R5+0x8400], R0 ;  /* 0x0084000005007388 */ /* 0x0003e20000000800 */
[----:B--2---:R-:W-:Y:S02]  /*9170*/  F2FP.BF16.PACK_AB R3, R57, R56 ;  /* 0x000000383903723e */ /* 0x004fe400000010ff */
[----:B------:R-:W-:Y:S02]  /*9180*/  F2FP.BF16.PACK_AB R6, R55, R54 ;  /* 0x000000363706723e */ /* 0x000fe400000010ff */
[----:B---3--:R-:W-:Y:S01]  /*9190*/  @P2 LEA R2, P0, R223, c[0x0][0x508], 0x2 ;  /* 0x00014200df022a11 */ /* 0x008fe200078010ff */
[----:B------:R2:W-:Y:S04]  /*91a0*/  STS [R7+0x8000], R3 ;  /* 0x0080000307007388 */ /* 0x0005e80000000800 */
[----:B------:R3:W-:Y:S01]  /*91b0*/  STS [R7+0x8400], R6 ;  /* 0x0084000607007388 */ /* 0x0007e20000000800 */
[----:B-1----:R-:W-:-:S02]  /*91c0*/  IMAD.MOV.U32 R0, RZ, RZ, RZ ;  /* 0x000000ffff007224 */ /* 0x002fc400078e00ff */
[C---:B------:R-:W-:Y:S01]  /*91d0*/  IMAD.WIDE R4, R223.reuse, R4, c[0x0][0x500] ;  /* 0x00014000df047625 */ /* 0x040fe200078e0204 */
[----:B------:R-:W-:Y:S01]  /*91e0*/  BAR.SYNC.DEFER_BLOCKING 0x1, 0x100 ;  /* 0x0044000000007b1d */ /* 0x000fe20000010000 */
[----:B--2---:R-:W-:-:S05]  /*91f0*/  @P2 LEA.HI.X R3, R223, c[0x0][0x50c], R248, 0x2, P0 ;  /* 0x00014300df032a11 */ /* 0x004fca00000f14f8 */
[----:B------:R3:W5:Y:S01]  /*9200*/  @P1 LDG.E R0, [R4.64] ;  /* 0x0000000804001981 */ /* 0x000762000c1e1900 */
[----:B------:R-:W-:-:S03]  /*9210*/  ISETP.NE.AND P0, PT, R252, RZ, PT ;  /* 0x000000fffc00720c */ /* 0x000fc60003f05270 */
[----:B------:R1:W5:Y:S02]  /*9220*/  @P2 LDG.E R14, [R2.64] ;  /* 0x00000008020e2981 */ /* 0x000364000c1e1900 */
[----:B-1----:R-:W-:Y:S01]  /*9230*/  SEL R3, R252, c[0x0][0x3d4], P0 ;  /* 0x0000f500fc037a07 */ /* 0x002fe20000000000 */
[----:B------:R-:W-:Y:S05]  /*9240*/  @P2 BRA `(.L_x_1266) ;  /* 0x0000004000002947 */ /* 0x000fea0003800000 */
[----:B---3--:R-:W-:Y:S05]  /*9250*/  @!P1 BRA `(.L_x_1266) ;  /* 0x0000003000009947 */ /* 0x008fea0003800000 */
[----:B------:R1:W2:Y:S04]  /*9260*/  LDG.E R2, [R4.64] ;  /* 0x0000000804027981 */ /* 0x0002a8000c1e1900 */
[----:B-1----:R-:W2:Y:S02]  /*9270*/  LDG.E R4, [R4.64+0x4] ;  /* 0x0000040804047981 */ /* 0x002ea4000c1e1900 */
[----:B--2--5:R-:W-:Y:S02]  /*9280*/  IADD3 R14, -R2, R4, RZ ;  /* 0x00000004020e7210 */ /* 0x024fe40007ffe1ff */
.L_x_1266:
[----:B---3--:R-:W2:Y:S04]  /*9290*/  LDL R6, [R1+0x30] ;  /* 0x0000300001067983 */ /* 0x008ea80000100800 */
[----:B------:R-:W3:Y:S01]  /*92a0*/  LDL R21, [R1] ;  /* 0x0000000001157983 */ /* 0x000ee20000100800 */
        /* <DEDUP_REMOVED lines=13> */
[----:B------:R1:W2:Y:S02]  /*9380*/  LDC.64 R18, c[0x0][R9+0x160] ;  /* 0x0000580009127b82 */ /* 0x0002a40000000a00 */
[----:B-1----:R-:W-:-:S04]  /*9390*/  IMAD R2, R5, R8, RZ ;  /* 0x0000000805027224 */ /* 0x002fc800078e02ff */
[C---:B------:R-:W-:Y:S02]  /*93a0*/  IMAD R11, R4.reuse, R3, R2 ;  /* 0x00000003040b7224 */ /* 0x040fe400078e0202 */
[----:B------:R-:W-:-:S04]  /*93b0*/  IMAD.WIDE.U32 R4, R4, R8, RZ ;  /* 0x0000000804047225 */ /* 0x000fc800078e00ff */
[-C--:B------:R-:W-:Y:S02]  /*93c0*/  IMAD R9, R13, R227.reuse, RZ ;  /* 0x000000e30d097224 */ /* 0x080fe400078e02ff */
[----:B--2---:R-:W-:Y:S02]  /*93d0*/  IMAD R10, R229, 0x80, R6 ;  /* 0x00000080e50a7824 */ /* 0x004fe400078e0206 */
[----:B------:R-:W-:-:S04]  /*93e0*/  IMAD.WIDE.U32 R6, R12, R227, RZ ;  /* 0x000000e30c067225 */ /* 0x000fc800078e00ff */
[----:B------:R-:W-:-:S04]  /*93f0*/  @P2 IMAD.HI.U32 R3, R10, c[0x0][0x4ec], RZ ;  /* 0x00013b000a032a27 */ /* 0x000fc800078e00ff */
[----:B------:R-:W-:Y:S01]  /*9400*/  IMAD.MOV.U32 R2, RZ, RZ, R10 ;  /* 0x000000ffff027224 */ /* 0x000fe200078e000a */
[----:B------:R-:W-:Y:S02]  /*9410*/  @P2 SHF.R.U32.HI R2, RZ, c[0x0][0x4f0], R3 ;  /* 0x00013c00ff022a19 */ /* 0x000fe40000011603 */
[----:B---3--:R-:W-:Y:S02]  /*9420*/  SEL R3, R21, RZ, P3 ;  /* 0x000000ff15037207 */ /* 0x008fe40001800000 */
[--C-:B-----5:R-:W-:Y:S01]  /*9430*/  IADD3 R13, P1, P0, R4, R6, R0.reuse ;  /* 0x00000006040d7210 */ /* 0x120fe2000783e000 */
[----:B------:R-:W-:Y:S01]  /*9440*/  IMAD.IADD R6, R7, 0x1, R9 ;  /* 0x0000000107067824 */ /* 0x000fe200078e0209 */
[----:B------:R-:W-:Y:S01]  /*9450*/  SHF.R.S32.HI R9, RZ, 0x1f, R0 ;  /* 0x0000001fff097819 */ /* 0x000fe20000011400 */
[----:B------:R-:W-:Y:S02]  /*9460*/  IMAD.IADD R12, R5, 0x1, R11 ;  /* 0x00000001050c7824 */ /* 0x000fe400078e020b */
[----:B------:R-:W-:-:S02]  /*9470*/  IMAD.MOV R7, RZ, RZ, -R2 ;  /* 0x000000ffff077224 */ /* 0x000fc400078e0a02 */
        /* <DEDUP_REMOVED lines=25> */
[----:B------:R-:W-:Y:S04]  /*9610*/  SHFL.IDX PT, R4, R4, 0x1, 0x1c1f ;  /* 0x003c1f0004047f89 */ /* 0x000fe800000e0000 */
[----:B------:R4:W2:Y:S01]  /*9620*/  SHFL.IDX PT, R5, R2, 0x1, 0x1c1f ;  /* 0x003c1f0002057f89 */ /* 0x0008a200000e0000 */
[----:B------:R-:W-:Y:S01]  /*9630*/  IMAD R11, R14, c[0x0][0x4e8], RZ ;  /* 0x00013a000e0b7a24 */ /* 0x000fe200078e02ff */
[----:B------:R-:W-:Y:S01]  /*9640*/  LOP3.LUT P0, RZ, R21, 0x3, RZ, 0xc0, !PT ;  /* 0x0000000315ff7812 */ /* 0x000fe2000780c0ff */
[----:B----4-:R-:W-:-:S05]  /*9650*/  IMAD R2, R229, 0x80, R22 ;  /* 0x00000080e5027824 */ /* 0x010fca00078e0216 */
[C---:B------:R-:W-:Y:S02]  /*9660*/  IADD3 R3, R2.reuse, 0x8, RZ ;  /* 0x0000000802037810 */ /* 0x040fe40007ffe0ff */
[-C--:B------:R-:W-:Y:S02]  /*9670*/  ISETP.GE.OR P1, PT, R2, R11.reuse, P0 ;  /* 0x0000000b0200720c */ /* 0x080fe40000726670 */
[----:B------:R-:W-:-:S11]  /*9680*/  ISETP.GE.OR P0, PT, R3, R11, P0 ;  /* 0x0000000b0300720c */ /* 0x000fd60000706670 */
[----:B-1----:R1:W-:Y:S01]  /*9690*/  @!P1 ST.E [R6.64], R20 ;  /* 0x0000001406009985 */ /* 0x0023e2000c101908 */
[----:B------:R-:W-:-:S03]  /*96a0*/  ISETP.GE.AND P1, PT, R2, R11, PT ;  /* 0x0000000b0200720c */ /* 0x000fc60003f26270 */
[----:B--2---:R1:W-:Y:S01]  /*96b0*/  @!P0 ST.E [R4.64], R15 ;  /* 0x0000000f04008985 */ /* 0x0043e2000c101908 */
[----:B------:R-:W-:Y:S01]  /*96c0*/  ISETP.GE.AND P0, PT, R3, R11, PT ;  /* 0x0000000b0300720c */ /* 0x000fe20003f06270 */
[----:B------:R-:W-:Y:S05]  /*96d0*/  @P3 BRA `(.L_x_1267) ;  /* 0x000007c000003947 */ /* 0x000fea0003800000 */
[----:B------:R-:W-:Y:S01]  /*96e0*/  IMAD R9, R9, c[0x0][0x3a0], RZ ;  /* 0x0000e80009097a24 */ /* 0x000fe200078e02ff */
[-C--:B-1----:R-:W-:Y:S01]  /*96f0*/  LEA R4, R195, R251.reuse, 0x5 ;  /* 0x000000fbc3047211 */ /* 0x082fe200078e28ff */
[C---:B------:R-:W-:Y:S01]  /*9700*/  IMAD.WIDE.U32 R2, R0.reuse, c[0x0][0x3a0], RZ ;  /* 0x0000e80000027a25 */ /* 0x040fe200078e00ff */
[----:B------:R-:W-:Y:S01]  /*9710*/  SHF.R.S32.HI R5, RZ, 0x1f, R8 ;  /* 0x0000001fff057819 */ /* 0x000fe20000011408 */
[----:B------:R1:W2:Y:S01]  /*9720*/  LDS.128 R24, [R216+0x80] ;  /* 0x00008000d8187984 */ /* 0x0002a20000000c00 */
[C---:B------:R-:W-:Y:S01]  /*9730*/  LEA R4, R229.reuse, R4, 0x7 ;  /* 0x00000004e5047211 */ /* 0x040fe200078e38ff */
[----:B------:R-:W-:Y:S01]  /*9740*/  IMAD R0, R0, c[0x0][0x3a4], R9 ;  /* 0x0000e90000007a24 */ /* 0x000fe200078e0209 */
[----:B------:R-:W-:Y:S01]  /*9750*/  LEA R10, R229, R251, 0x7 ;  /* 0x000000fbe50a7211 */ /* 0x000fe200078e38ff */
[----:B------:R1:W3:Y:S01]  /*9760*/  LDS.128 R36, [R216+0x1080] ;  /* 0x00108000d8247984 */ /* 0x0002e20000000c00 */
[----:B------:R-:W-:-:S02]  /*9770*/  IMAD R5, R5, c[0x0][0x3f0], RZ ;  /* 0x0000fc0005057a24 */ /* 0x000fc400078e02ff */
[----:B------:R-:W-:Y:S01]  /*9780*/  IADD3 R3, R3, R0, RZ ;  /* 0x0000000003037210 */ /* 0x000fe20007ffe0ff */
[----:B------:R-:W-:Y:S01]  /*9790*/  @P2 IMAD.HI.U32 R6, R4, c[0x0][0x4ec], RZ ;  /* 0x00013b0004062a27 */ /* 0x000fe200078e00ff */
[----:B------:R1:W4:Y:S01]  /*97a0*/  LDS.128 R48, [R216+0x2080] ;  /* 0x00208000d8307984 */ /* 0x0003220000000c00 */
[----:B------:R-:W-:Y:S02]  /*97b0*/  MOV R0, R4 ;  /* 0x0000000400007202 */ /* 0x000fe40000000f00 */
[C---:B------:R-:W-:Y:S01]  /*97c0*/  IMAD.WIDE.U32 R2, R227.reuse, c[0x0][0x3e8], R2 ;  /* 0x0000fa00e3027a25 */ /* 0x040fe200078e0002 */
[----:B------:R1:W1:Y:S01]  /*97d0*/  LDS.128 R56, [R216+0x3080] ;  /* 0x00308000d8387984 */ /* 0x0002620000000c00 */
[----:B------:R-:W-:Y:S02]  /*97e0*/  @P2 SHF.R.U32.HI R0, RZ, c[0x0][0x4f0], R6 ;  /* 0x00013c00ff002a19 */ /* 0x000fe40000011606 */
[----:B------:R-:W-:Y:S01]  /*97f0*/  IMAD R3, R227, c[0x0][0x3ec], R3 ;  /* 0x0000fb00e3037a24 */ /* 0x000fe200078e0203 */
[----:B------:R1:W1:Y:S01]  /*9800*/  LDS.128 R20, [R216+0x4080] ;  /* 0x00408000d8147984 */ /* 0x0002620000000c00 */
[C---:B------:R-:W-:Y:S01]  /*9810*/  IMAD R7, R8.reuse, c[0x0][0x3f4], R5 ;  /* 0x0000fd0008077a24 */ /* 0x040fe200078e0205 */
[----:B------:R-:W-:Y:S01]  /*9820*/  SHF.R.S32.HI R6, RZ, 0x1f, R0 ;  /* 0x0000001fff067819 */ /* 0x000fe20000011400 */
[----:B------:R-:W-:Y:S01]  /*9830*/  IMAD.WIDE.U32 R2, R8, c[0x0][0x3f0], R2 ;  /* 0x0000fc0008027a25 */ /* 0x000fe200078e0002 */
[----:B------:R1:W1:Y:S01]  /*9840*/  LDS.128 R32, [R216+0x5080] ;  /* 0x00508000d8207984 */ /* 0x0002620000000c00 */
[----:B------:R-:W-:-:S02]  /*9850*/  IADD3 R5, -R0, RZ, RZ ;  /* 0x000000ff00057210 */ /* 0x000fc40007ffe1ff */
[----:B------:R-:W-:Y:S01]  /*9860*/  IMAD R6, R6, c[0x0][0x3e0], RZ ;  /* 0x0000f80006067a24 */ /* 0x000fe200078e02ff */
[----:B------:R1:W1:Y:S01]  /*9870*/  LDS.128 R44, [R216+0x6080] ;  /* 0x00608000d82c7984 */ /* 0x0002620000000c00 */
[----:B------:R-:W-:Y:S01]  /*9880*/  IADD3 R3, R3, R7, RZ ;  /* 0x0000000703037210 */ /* 0x000fe20007ffe0ff */
[----:B------:R-:W-:Y:S02]  /*9890*/  IMAD R4, R5, c[0x0][0x4e8], R4 ;  /* 0x00013a0005047a24 */ /* 0x000fe400078e0204 */
[----:B------:R1:W1:Y:S01]  /*98a0*/  LDS.128 R52, [R216+0x7080] ;  /* 0x00708000d8347984 */ /* 0x0002620000000c00 */
[C---:B------:R-:W-:Y:S02]  /*98b0*/  IMAD R5, R0.reuse, c[0x0][0x3e4], R6 ;  /* 0x0000f90000057a24 */ /* 0x040fe400078e0206 */
[----:B------:R-:W-:Y:S01]  /*98c0*/  IMAD.WIDE.U32 R2, R0, c[0x0][0x3e0], R2 ;  /* 0x0000f80000027a25 */ /* 0x000fe200078e0002 */
[----:B------:R1:W1:Y:S01]  /*98d0*/  LDS.128 R16, [R216+0x8080] ;  /* 0x00808000d8107984 */ /* 0x0002620000000c00 */
[----:B------:R-:W-:-:S03]  /*98e0*/  SHF.R.S32.HI R0, RZ, 0x1f, R4 ;  /* 0x0000001fff007819 */ /* 0x000fc60000011404 */
[----:B------:R1:W1:Y:S01]  /*98f0*/  LDS.128 R28, [R216+0x9080] ;  /* 0x00908000d81c7984 */ /* 0x0002620000000c00 */
[----:B------:R-:W-:Y:S01]  /*9900*/  IADD3 R3, R3, R5, RZ ;  /* 0x0000000503037210 */ /* 0x000fe20007ffe0ff */
[----:B------:R-:W-:Y:S02]  /*9910*/  IMAD R0, R0, c[0x0][0x3d8], RZ ;  /* 0x0000f60000007a24 */ /* 0x000fe400078e02ff */
[----:B------:R1:W1:Y:S02]  /*9920*/  LDS.128 R40, [R216+0xa080] ;  /* 0x00a08000d8287984 */ /* 0x0002640000000c00 */
[C---:B------:R-:W-:Y:S02]  /*9930*/  IMAD.WIDE.U32 R2, R4.reuse, c[0x0][0x3d8], R2 ;  /* 0x0000f60004027a25 */ /* 0x040fe400078e0002 */
[----:B------:R1:W1:Y:S02]  /*9940*/  LDS.128 R60, [R216+0xb080] ;  /* 0x00b08000d83c7984 */ /* 0x0002640000000c00 */
[----:B------:R-:W-:Y:S01]  /*9950*/  IMAD R0, R4, c[0x0][0x3dc], R0 ;  /* 0x0000f70004007a24 */ /* 0x000fe200078e0200 */
[----:B------:R-:W-:-:S04]  /*9960*/  LEA R12, P0, R2, c[0x0][0x380], 0x1 ;  /* 0x0000e000020c7a11 */ /* 0x000fc800078008ff */
[----:B------:R-:W-:-:S04]  /*9970*/  IADD3 R0, R3, R0, RZ ;  /* 0x0000000003007210 */ /* 0x000fc80007ffe0ff */
[----:B------:R-:W-:Y:S01]  /*9980*/  LEA.HI.X R9, R2, c[0x0][0x384], R0, 0x1, P0 ;  /* 0x0000e10002097a11 */ /* 0x000fe200000f0c00 */
[----:B------:R-:W-:Y:S05]  /*9990*/  BRA.DIV ~URZ, `(.L_x_1268) ;  /* 0x000036e27f007947 */ /* 0x000fea000b800000 */
[----:B--234-:R2:W3:Y:S02]  /*99a0*/  SHFL.IDX PT, R8, R9, RZ, 0x181f ;  /* 0x00181fff09087589 */ /* 0x01c4e400000e0000 */
.L_x_1332:
[----:B------:R-:W-:Y:S05]  /*99b0*/  BRA.DIV ~URZ, `(.L_x_1269) ;  /* 0x000037327f007947 */ /* 0x000fea000b800000 */
[----:B------:R4:W2:Y:S02]  /*99c0*/  SHFL.IDX PT, R0, R12, RZ, 0x181f ;  /* 0x00181fff0c007589 */ /* 0x0008a400000e0000 */
.L_x_1333:
[----:B------:R-:W-:Y:S01]  /*99d0*/  ISETP.GE.AND P0, PT, R10, R11, PT ;  /* 0x0000000b0a00720c */ /* 0x000fe20003f06270 */
[----:B------:R-:W-:-:S12]  /*99e0*/  BSSY B0, `(.L_x_1270) ;  /* 0x000000e000007945 */ /* 0x000fd80003800000 */
[----:B------:R-:W-:Y:S05]  /*99f0*/  @P0 BRA `(.L_x_1271) ;  /* 0x000000c000000947 */ /* 0x000fea0003800000 */
[----:B------:R-:W-:Y:S02]  /*9a00*/  ISETP.GE.AND P5, PT, R224, c[0x0][0x3c8], PT ;  /* 0x0000f200e0007a0c */ /* 0x000fe40003fa6270 */
[----:B------:R-:W-:Y:S02]  /*9a10*/  ISETP.GE.AND P4, PT, R215, c[0x0][0x3c8], PT ;  /* 0x0000f200d7007a0c */ /* 0x000fe40003f86270 */
[----:B------:R-:W-:-:S09]  /*9a20*/  ISETP.GE.AND P3, PT, R212, c[0x0][0x3c8], PT ;  /* 0x0000f200d4007a0c */ /* 0x000fd20003f66270 */
[-C--:B--2---:R-:W-:Y:S02]  /*9a30*/  @!P5 LEA R6, P2, R224, R0.reuse, 0x1 ;  /* 0x00000000e006d211 */ /* 0x084fe400078408ff */
[CC--:B------:R-:W-:Y:S02]  /*9a40*/  @!P4 LEA R4, P1, R215.reuse, R0.reuse, 0x1 ;  /* 0x00000000d704c211 */ /* 0x0c0fe400078208ff */
[----:B------:R-:W-:Y:S02]  /*9a50*/  @!P3 LEA R2, P0, R212, R0, 0x1 ;  /* 0x00000000d402b211 */ /* 0x000fe400078008ff */
[-C--:B---3--:R-:W-:Y:S02]  /*9a60*/  @!P5 LEA.HI.X R7, R224, R8.reuse, R225, 0x1, P2 ;  /* 0x00000008e007d211 */ /* 0x088fe400010f0ce1 */
[-C--:B------:R-:W-:Y:S02]  /*9a70*/  @!P4 LEA.HI.X R5, R215, R8.reuse, R250, 0x1, P1 ;  /* 0x00000008d705c211 */ /* 0x080fe400008f0cfa */
[----:B------:R-:W-:Y:S01]  /*9a80*/  @!P3 LEA.HI.X R3, R212, R8, R249, 0x1, P0 ;  /* 0x00000008d403b211 */ /* 0x000fe200000f0cf9 */
[----:B------:R2:W-:Y:S04]  /*9a90*/  @!P5 ST.E.128 [R6.64], R24 ;  /* 0x000000180600d985 */ /* 0x0005e8000c101d08 */
[----:B-1----:R2:W-:Y:S04]  /*9aa0*/  @!P4 ST.E.128 [R4.64], R20 ;  /* 0x000000140400c985 */ /* 0x0025e8000c101d08 */
[----:B------:R2:W-:Y:S02]  /*9ab0*/  @!P3 ST.E.128 [R2.64], R16 ;  /* 0x000000100200b985 */ /* 0x0005e4000c101d08 */
.L_x_1271:
[----:B------:R-:W-:Y:S05]  /*9ac0*/  BSYNC B0 ;  /* 0x0000000000007941 */ /* 0x000fea0003800000 */
.L_x_1270:
[----:B------:R-:W-:Y:S05]  /*9ad0*/  BRA.DIV ~URZ, `(.L_x_1272) ;  /* 0x000036727f007947 */ /* 0x000fea000b800000 */
[----:B---3--:R3:W4:Y:S04]  /*9ae0*/  SHFL.IDX PT, R8, R9, 0x1, 0x181f ;  /* 0x00381f0009087f89 */ /* 0x00872800000e0000 */
[----:B--2---:R3:W2:Y:S02]  /*9af0*/  SHFL.IDX PT, R0, R12, 0x1, 0x181f ;  /* 0x00381f000c007f89 */ /* 0x0046a400000e0000 */
.L_x_1334:
[----:B------:R-:W-:Y:S01]  /*9b00*/  IADD3 R2, R10, 0x20, RZ ;  /* 0x000000200a027810 */ /* 0x000fe20007ffe0ff */
[----:B------:R-:W-:Y:S03]  /*9b10*/  BSSY B0, `(.L_x_1273) ;  /* 0x000000f000007945 */ /* 0x000fe60003800000 */
[----:B------:R-:W-:-:S13]  /*9b20*/  ISETP.GE.AND P0, PT, R2, R11, PT ;  /* 0x0000000b0200720c */ /* 0x000fda0003f06270 */
[----:B------:R-:W-:Y:S05]  /*9b30*/  @P0 BRA `(.L_x_1274) ;  /* 0x000000c000000947 */ /* 0x000fea0003800000 */
[----:B------:R-:W-:Y:S02]  /*9b40*/  ISETP.GE.AND P2, PT, R224, c[0x0][0x3c8], PT ;  /* 0x0000f200e0007a0c */ /* 0x000fe40003f46270 */
[----:B------:R-:W-:Y:S02]  /*9b50*/  ISETP.GE.AND P1, PT, R215, c[0x0][0x3c8], PT ;  /* 0x0000f200d7007a0c */ /* 0x000fe40003f26270 */
[----:B------:R-:W-:-:S09]  /*9b60*/  ISETP.GE.AND P0, PT, R212, c[0x0][0x3c8], PT ;  /* 0x0000f200d4007a0c */ /* 0x000fd20003f06270 */
[-C--:B--2---:R-:W-:Y:S02]  /*9b70*/  @!P2 LEA R6, P5, R224, R0.reuse, 0x1 ;  /* 0x00000000e006a211 */ /* 0x084fe400078a08ff */
[CC--:B------:R-:W-:Y:S02]  /*9b80*/  @!P1 LEA R4, P4, R215.reuse, R0.reuse, 0x1 ;  /* 0x00000000d7049211 */ /* 0x0c0fe400078808ff */
[----:B------:R-:W-:Y:S02]  /*9b90*/  @!P0 LEA R2, P3, R212, R0, 0x1 ;  /* 0x00000000d4028211 */ /* 0x000fe400078608ff */
[-C--:B----4-:R-:W-:Y:S02]  /*9ba0*/  @!P2 LEA.HI.X R7, R224, R8.reuse, R225, 0x1, P5 ;  /* 0x00000008e007a211 */ /* 0x090fe400028f0ce1 */
[-C--:B------:R-:W-:Y:S02]  /*9bb0*/  @!P1 LEA.HI.X R5, R215, R8.reuse, R250, 0x1, P4 ;  /* 0x00000008d7059211 */ /* 0x080fe400020f0cfa */
[----:B------:R-:W-:Y:S01]  /*9bc0*/  @!P0 LEA.HI.X R3, R212, R8, R249, 0x1, P3 ;  /* 0x00000008d4038211 */ /* 0x000fe200018f0cf9 */
[----:B------:R2:W-:Y:S04]  /*9bd0*/  @!P2 ST.E.128 [R6.64], R36 ;  /* 0x000000240600a985 */ /* 0x0005e8000c101d08 */
[----:B-1----:R2:W-:Y:S04]  /*9be0*/  @!P1 ST.E.128 [R4.64], R32 ;  /* 0x0000002004009985 */ /* 0x0025e8000c101d08 */
[----:B------:R2:W-:Y:S02]  /*9bf0*/  @!P0 ST.E.128 [R2.64], R28 ;  /* 0x0000001c02008985 */ /* 0x0005e4000c101d08 */
.L_x_1274:
[----:B------:R-:W-:Y:S05]  /*9c00*/  BSYNC B0 ;  /* 0x0000000000007941 */ /* 0x000fea0003800000 */
.L_x_1273:
[----:B------:R-:W-:Y:S05]  /*9c10*/  BRA.DIV ~URZ, `(.L_x_1275) ;  /* 0x000035f27f007947 */ /* 0x000fea000b800000 */
[----:B----4-:R4:W3:Y:S02]  /*9c20*/  SHFL.IDX PT, R8, R9, 0x2, 0x181f ;  /* 0x00581f0009087f89 */ /* 0x0108e400000e0000 */
.L_x_1335:
[----:B------:R-:W-:Y:S05]  /*9c30*/  BRA.DIV ~URZ, `(.L_x_1276) ;  /* 0x000036427f007947 */ /* 0x000fea000b800000 */
[----:B--2---:R2:W4:Y:S02]  /*9c40*/  SHFL.IDX PT, R0, R12, 0x2, 0x181f ;  /* 0x00581f000c007f89 */ /* 0x00452400000e0000 */
.L_x_1336:
        /* <DEDUP_REMOVED lines=16> */
.L_x_1278:
[----:B------:R-:W-:Y:S05]  /*9d50*/  BSYNC B0 ;  /* 0x0000000000007941 */ /* 0x000fea0003800000 */
.L_x_1277:
[----:B------:R-:W-:Y:S05]  /*9d60*/  BRA.DIV ~URZ, `(.L_x_1279) ;  /* 0x000035727f007947 */ /* 0x000fea000b800000 */
[----:B---3--:R3:W2:Y:S04]  /*9d70*/  SHFL.IDX PT, R6, R9, 0x3, 0x181f ;  /* 0x00781f0009067f89 */ /* 0x0086a800000e0000 */
[----:B----4-:R3:W4:Y:S02]  /*9d80*/  SHFL.IDX PT, R0, R12, 0x3, 0x181f ;  /* 0x00781f000c007f89 */ /* 0x01072400000e0000 */
.L_x_1337:
[----:B------:R-:W-:-:S04]  /*9d90*/  IADD3 R2, R10, 0x60, RZ ;  /* 0x000000600a027810 */ /* 0x000fc80007ffe0ff */
[----:B------:R-:W-:-:S13]  /*9da0*/  ISETP.GE.AND P0, PT, R2, R11, PT ;  /* 0x0000000b0200720c */ /* 0x000fda0003f06270 */
[----:B------:R-:W-:Y:S05]  /*9db0*/  @P0 BRA `(.L_x_1280) ;  /* 0x00001f2000000947 */ /* 0x000fea0003800000 */
[----:B------:R-:W-:Y:S02]  /*9dc0*/  ISETP.GE.AND P1, PT, R224, c[0x0][0x3c8], PT ;  /* 0x0000f200e0007a0c */ /* 0x000fe40003f26270 */
[----:B------:R-:W-:-:S11]  /*9dd0*/  ISETP.GE.AND P0, PT, R215, c[0x0][0x3c8], PT ;  /* 0x0000f200d7007a0c */ /* 0x000fd60003f06270 */
[CC--:B----4-:R-:W-:Y:S02]  /*9de0*/  @!P1 LEA R4, P3, R224.reuse, R0.reuse, 0x1 ;  /* 0x00000000e0049211 */ /* 0x0d0fe400078608ff */
[C---:B------:R-:W-:Y:S02]  /*9df0*/  @!P0 LEA R2, P2, R215.reuse, R0, 0x1 ;  /* 0x00000000d7028211 */ /* 0x040fe400078408ff */
[-C--:B--2---:R-:W-:Y:S02]  /*9e00*/  @!P1 LEA.HI.X R5, R224, R6.reuse, R225, 0x1, P3 ;  /* 0x00000006e0059211 */ /* 0x084fe400018f0ce1 */
[----:B------:R-:W-:-:S03]  /*9e10*/  @!P0 LEA.HI.X R3, R215, R6, R250, 0x1, P2 ;  /* 0x00000006d7038211 */ /* 0x000fc600010f0cfa */
[----:B-1----:R1:W-:Y:S04]  /*9e20*/  @!P1 ST.E.128 [R4.64], R56 ;  /* 0x0000003804009985 */ /* 0x0023e8000c101d08 */
[----:B------:R1:W-:Y:S01]  /*9e30*/  @!P0 ST.E.128 [R2.64], R52 ;  /* 0x0000003402008985 */ /* 0x0003e2000c101d08 */
[----:B------:R-:W-:-:S13]  /*9e40*/  ISETP.GE.AND P0, PT, R212, c[0x0][0x3c8], PT ;  /* 0x0000f200d4007a0c */ /* 0x000fda0003f06270 */
[----:B------:R-:W-:Y:S05]  /*9e50*/  @P0 BRA `(.L_x_1280) ;  /* 0x00001e8000000947 */ /* 0x000fea0003800000 */
[----:B-1----:R-:W-:-:S04]  /*9e60*/  LEA R2, P0, R212, R0, 0x1 ;  /* 0x00000000d4027211 */ /* 0x002fc800078008ff */
[----:B------:R-:W-:-:S05]  /*9e70*/  LEA.HI.X R3, R212, R6, R249, 0x1, P0 ;  /* 0x00000006d4037211 */ /* 0x000fca00000f0cf9 */
[----:B------:R1:W-:Y:S01]  /*9e80*/  ST.E.128 [R2.64], R60 ;  /* 0x0000003c02007985 */ /* 0x0003e2000c101d08 */
[----:B------:R-:W-:Y:S05]  /*9e90*/  BRA `(.L_x_1280) ;  /* 0x00001e4000007947 */ /* 0x000fea0003800000 */
.L_x_1267:
[----:B-1----:R-:W2:Y:S01]  /*9ea0*/  LDL.LU R6, [R1] ;  /* 0x0000000001067983 */ /* 0x002ea20000300800 */
        /* <DEDUP_REMOVED lines=9> */
[C---:B------:R-:W-:Y:S01]  /*9f40*/  IMAD R4, R8.reuse, c[0x0][0x444], R0 ;  /* 0x0001110008047a24 */ /* 0x040fe200078e0200 */
[----:B------:R-:W-:Y:S01]  /*9f50*/  MOV R0, R10 ;  /* 0x0000000a00007202 */ /* 0x000fe20000000f00 */
[----:B------:R-:W-:Y:S01]  /*9f60*/  IMAD.WIDE.U32 R2, R8, c[0x0][0x440], R2 ;  /* 0x0001100008027a25 */ /* 0x000fe200078e0002 */
[----:B------:R-:W-:-:S04]  /*9f70*/  @P2 SHF.R.U32.HI R0, RZ, c[0x0][0x4f0], R5 ;  /* 0x00013c00ff002a19 */ /* 0x000fc80000011605 */
[----:B------:R-:W-:Y:S02]  /*9f80*/  IADD3 R3, R3, R4, RZ ;  /* 0x0000000403037210 */ /* 0x000fe40007ffe0ff */
[----:B------:R-:W-:Y:S02]  /*9f90*/  SHF.R.S32.HI R5, RZ, 0x1f, R0 ;  /* 0x0000001fff057819 */ /* 0x000fe40000011400 */
[----:B------:R-:W-:-:S03]  /*9fa0*/  IADD3 R4, -R0, RZ, RZ ;  /* 0x000000ff00047210 */ /* 0x000fc60007ffe1ff */
[----:B------:R-:W-:Y:S02]  /*9fb0*/  IMAD R5, R5, c[0x0][0x430], RZ ;  /* 0x00010c0005057a24 */ /* 0x000fe400078e02ff */
[----:B------:R-:W-:Y:S02]  /*9fc0*/  IMAD R4, R4, c[0x0][0x4e8], R10 ;  /* 0x00013a0004047a24 */ /* 0x000fe400078e020a */
[----:B------:R-:W-:Y:S02]  /*9fd0*/  IMAD R5, R0, c[0x0][0x434], R5 ;  /* 0x00010d0000057a24 */ /* 0x000fe400078e0205 */
[----:B--2---:R-:W-:-:S04]  /*9fe0*/  IMAD.WIDE.U32 R2, R6, c[0x0][0x448], R2 ;  /* 0x0001120006027a25 */ /* 0x004fc800078e0002 */
[----:B------:R-:W-:-:S04]  /*9ff0*/  IMAD R3, R6, c[0x0][0x44c], R3 ;  /* 0x0001130006037a24 */ /* 0x000fc800078e0203 */
        /* <DEDUP_REMOVED lines=11> */
.L_x_1338:
[----:B------:R-:W-:Y:S05]  /*a0b0*/  BRA.DIV ~URZ, `(.L_x_1282) ;  /* 0x000033527f007947 */ /* 0x000fea000b800000 */
[----:B------:R3:W4:Y:S02]  /*a0c0*/  SHFL.IDX PT, R0, R33, RZ, 0x1c1f ;  /* 0x001c1fff21007589 */ /* 0x00072400000e0000 */
.L_x_1339:
        /* <DEDUP_REMOVED lines=20> */
[----:B------:R-:W-:Y:S02]  /*a210*/  IADD3 R32, R226, 0xa0, RZ ;  /* 0x000000a0e2207810 */ /* 0x000fe40007ffe0ff */
        /* <DEDUP_REMOVED lines=33> */
[C---:B------:R-:W-:Y:S01]  /*a430*/  @!P4 IMAD.WIDE R6, R226.reuse, 0x4, R6 ;  /* 0x00000004e206c825 */ /* 0x040fe200078e0206 */
[----:B------:R-:W-:Y:S02]  /*a440*/  @!P2 LEA.HI.X R3, R13, R4, R35, 0x2, P3 ;  /* 0x000000040d03a211 */ /* 0x000fe400018f1423 */
[----:B------:R-:W-:Y:S02]  /*a450*/  SHF.R.S32.HI R95, RZ, 0x1f, R95 ;  /* 0x0000001fff5f7819 */ /* 0x000fe4000001145f */
[----:B------:R2:W-:Y:S01]  /*a460*/  @!P4 ST.E.64 [R6.64], R144 ;  /* 0x000000900600c985 */ /* 0x0005e2000c101b08 */
[C---:B------:R-:W-:Y:S02]  /*a470*/  IADD3 R91, R226.reuse, 0xb0, RZ ;  /* 0x000000b0e25b7810 */ /* 0x040fe40007ffe0ff */
[----:B------:R-:W-:Y:S01]  /*a480*/  IADD3 R87, R226, 0xb8, RZ ;  /* 0x000000b8e2577810 */ /* 0x000fe20007ffe0ff */
[----:B------:R4:W-:Y:S01]  /*a490*/  @!P2 ST.E.64 [R2.64], R102 ;  /* 0x000000660200a985 */ /* 0x0009e2000c101b08 */
[----:B------:R-:W-:-:S02]  /*a4a0*/  ISETP.GE.AND P2, PT, R17, c[0x0][0x3c8], PT ;  /* 0x0000f20011007a0c */ /* 0x000fc40003f46270 */
[----:B------:R-:W-:Y:S02]  /*a4b0*/  SHF.R.S32.HI R91, RZ, 0x1f, R91 ;  /* 0x0000001fff5b7819 */ /* 0x000fe4000001145b */
[----:B------:R-:W-:Y:S02]  /*a4c0*/  SHF.R.S32.HI R87, RZ, 0x1f, R87 ;  /* 0x0000001fff577819 */ /* 0x000fe40000011457 */
        /* <DEDUP_REMOVED lines=84> */
.L_x_1284:
[----:B------:R-:W-:Y:S05]  /*aa10*/  BSYNC B0 ;  /* 0x0000000000007941 */ /* 0x000fea0003800000 */
.L_x_1283:
[----:B------:R-:W-:Y:S05]  /*aa20*/  BRA.DIV ~URZ, `(.L_x_1285) ;  /* 0x00002a427f007947 */ /* 0x000fea000b800000 */
[----:B--2---:R2:W1:Y:S04]  /*aa30*/  SHFL.IDX PT, R4, R12, 0x1, 0x1c1f ;  /* 0x003c1f000c047f89 */ /* 0x00446800000e0000 */
[----:B----4-:R2:W4:Y:S02]  /*aa40*/  SHFL.IDX PT, R0, R33, 0x1, 0x1c1f ;  /* 0x003c1f0021007f89 */ /* 0x01052400000e0000 */
.L_x_1340:
        /* <DEDUP_REMOVED lines=17> */
[----:B------:R-:W-:Y:S01]  /*ab60*/  @!P5 LEA R6, P6, R16, R0, 0x2 ;  /* 0x000000001006d211 */ /* 0x000fe200078c10ff */
[C---:B------:R-:W-:Y:S01]  /*ab70*/  @!P4 IMAD.WIDE R14, R226.reuse, 0x4, R14 ;  /* 0x00000004e20ec825 */ /* 0x040fe200078e020e */
[----:B------:R-:W-:Y:S02]  /*ab80*/  IADD3 R57, R226, 0xa8, RZ ;  /* 0x000000a8e2397810 */ /* 0x000fe40007ffe0ff */
[----:B------:R-:W-:-:S02]  /*ab90*/  @!P5 LEA.HI.X R7, R16, R4, R37, 0x2, P6 ;  /* 0x000000041007d211 */ /* 0x000fc400030f1425 */
[----:B------:R-:W-:Y:S01]  /*aba0*/  @!P4 ST.E.64 [R14.64], R158 ;  /* 0x0000009e0e00c985 */ /* 0x000fe2000c101b08 */
[----:B------:R-:W-:Y:S02]  /*abb0*/  ISETP.GE.AND P4, PT, R18, c[0x0][0x3c8], PT ;  /* 0x0000f20012007a0c */ /* 0x000fe40003f86270 */
[----:B---3--:R-:W-:Y:S01]  /*abc0*/  IADD3 R33, R226, 0xb0, RZ ;  /* 0x000000b0e2217810 */ /* 0x008fe20007ffe0ff */
[----:B------:R-:W-:Y:S01]  /*abd0*/  @!P3 ST.E.64 [R12.64], R152 ;  /* 0x000000980c00b985 */ /* 0x000fe2000c101b08 */
[----:B------:R-:W-:Y:S02]  /*abe0*/  @!P0 LEA R2, P6, R17, R0, 0x2 ;  /* 0x0000000011028211 */ /* 0x000fe400078c10ff */
[----:B------:R-:W-:Y:S01]  /*abf0*/  ISETP.GE.AND P3, PT, R19, c[0x0][0x3c8], PT ;  /* 0x0000f20013007a0c */ /* 0x000fe20003f66270 */
[----:B------:R-:W-:Y:S01]  /*ac00*/  @!P2 ST.E.64 [R10.64], R150 ;  /* 0x000000960a00a985 */ /* 0x000fe2000c101b08 */
[----:B------:R-:W-:Y:S02]  /*ac10*/  ISETP.GE.AND P2, PT, R21, c[0x0][0x3c8], PT ;  /* 0x0000f20015007a0c */ /* 0x000fe40003f46270 */
[----:B------:R-:W-:Y:S01]  /*ac20*/  @!P0 LEA.HI.X R3, R17, R4, R38, 0x2, P6 ;  /* 0x0000000411038211 */ /* 0x000fe200030f1426 */
[----:B------:R-:W-:Y:S01]  /*ac30*/  @!P1 ST.E.64 [R8.64], R96 ;  /* 0x0000006008009985 */ /* 0x000fe2000c101b08 */
[----:B------:R-:W-:-:S02]  /*ac40*/  ISETP.GE.AND P1, PT, R20, c[0x0][0x3c8], PT ;  /* 0x0000f20014007a0c */ /* 0x000fc40003f26270 */
[----:B------:R-:W-:Y:S01]  /*ac50*/  SHF.R.S32.HI R57, RZ, 0x1f, R57 ;  /* 0x0000001fff397819 */ /* 0x000fe20000011439 */
[----:B------:R1:W-:Y:S01]  /*ac60*/  @!P5 ST.E.64 [R6.64], R92 ;  /* 0x0000005c0600d985 */ /* 0x0003e2000c101b08 */
[----:B------:R-:W-:Y:S02]  /*ac70*/  ISETP.GE.AND P5, PT, R22, c[0x0][0x3c8], PT ;  /* 0x0000f20016007a0c */ /* 0x000fe40003fa6270 */
[----:B------:R-:W-:Y:S01]  /*ac80*/  SHF.R.S32.HI R33, RZ, 0x1f, R33 ;  /* 0x0000001fff217819 */ /* 0x000fe20000011421 */
        /* <DEDUP_REMOVED lines=41> */
[C---:B--2---:R-:W-:Y:S02]  /*af20*/  @!P0 LEA R2, P3, R29.reuse, R0, 0x2 ;  /* 0x000000001d028211 */ /* 0x044fe400078610ff */
        /* <DEDUP_REMOVED lines=31> */
.L_x_1265:
[----:B------:R-:W-:Y:S01]  /*b120*/  ISETP.NE.U32.AND P1, PT, RZ, c[0x0][0x508], PT ;  /* 0x00014200ff007a0c */ /* 0x000fe20003f25070 */
[----:B------:R-:W-:Y:S01]  /*b130*/  IMAD.MOV.U32 R4, RZ, RZ, 0x4 ;  /* 0x00000004ff047424 */ /* 0x000fe200078e00ff */
[----:B------:R-:W-:Y:S01]  /*b140*/  ISETP.NE.U32.AND P2, PT, RZ, c[0x0][0x500], PT ;  /* 0x00014000ff007a0c */ /* 0x000fe20003f45070 */
[----:B------:R-:W-:Y:S01]  /*b150*/  IMAD.MOV.U32 R8, RZ, RZ, RZ ;  /* 0x000000ffff087224 */ /* 0x000fe200078e00ff */
[----:B------:R-:W-:Y:S01]  /*b160*/  ISETP.NE.AND.EX P1, PT, RZ, c[0x0][0x50c], PT, P1 ;  /* 0x00014300ff007a0c */ /* 0x000fe20003f25310 */
[----:B------:R-:W-:Y:S01]  /*b170*/  IMAD.MOV.U32 R19, RZ, RZ, c[0x0][0x388] ;  /* 0x0000e200ff137624 */ /* 0x000fe200078e00ff */
[----:B------:R-:W-:Y:S01]  /*b180*/  ISETP.NE.AND.EX P2, PT, RZ, c[0x0][0x504], PT, P2 ;  /* 0x00014100ff007a0c */ /* 0x000fe20003f45320 */
[----:B------:R-:W-:-:S10]  /*b190*/  IMAD.WIDE R4, R223, R4, c[0x0][0x500] ;  /* 0x00014000df047625 */ /* 0x000fd400078e0204 */
[C---:B------:R-:W-:Y:S02]  /*b1a0*/  @P1 LEA R2, P0, R223.reuse, c[0x0][0x508], 0x2 ;  /* 0x00014200df021a11 */ /* 0x040fe400078010ff */
[----:B------:R3:W5:Y:S02]  /*b1b0*/  @P2 LDG.E R8, [R4.64] ;  /* 0x0000000804082981 */ /* 0x000764000c1e1900 */
[----:B------:R-:W-:-:S05]  /*b1c0*/  @P1 LEA.HI.X R3, R223, c[0x0][0x50c], R248, 0x2, P0 ;  /* 0x00014300df031a11 */ /* 0x000fca00000f14f8 */
[----:B------:R3:W5:Y:S01]  /*b1d0*/  @P1 LDG.E R19, [R2.64] ;  /* 0x0000000802131981 */ /* 0x000762000c1e1900 */
[----:B------:R-:W-:-:S04]  /*b1e0*/  ISETP.NE.AND P0, PT, R252, RZ, PT ;  /* 0x000000fffc00720c */ /* 0x000fc80003f05270 */
[----:B------:R-:W-:Y:S01]  /*b1f0*/  SEL R18, R252, c[0x0][0x3d4], P0 ;  /* 0x0000f500fc127a07 */ /* 0x000fe20000000000 */
[----:B------:R-:W-:Y:S05]  /*b200*/  @P1 BRA `(.L_x_1286) ;  /* 0x0000004000001947 */ /* 0x000fea0003800000 */
[----:B------:R-:W-:Y:S05]  /*b210*/  @!P2 BRA `(.L_x_1286) ;  /* 0x000000300000a947 */ /* 0x000fea0003800000 */
[----:B--2---:R4:W2:Y:S04]  /*b220*/  LDG.E R0, [R4.64] ;  /* 0x0000000804007981 */ /* 0x0048a8000c1e1900 */
[----:B---34-:R-:W2:Y:S02]  /*b230*/  LDG.E R4, [R4.64+0x4] ;  /* 0x0000040804047981 */ /* 0x018ea4000c1e1900 */
[----:B--2--5:R-:W-:Y:S02]  /*b240*/  IADD3 R19, -R0, R4, RZ ;  /* 0x0000000400137210 */ /* 0x024fe40007ffe1ff */
.L_x_1286:
[----:B------:R-:W-:Y:S01]  /*b250*/  ISETP.GT.AND P0, PT, R196, 0x7f, PT ;  /* 0x0000007fc400780c */ /* 0x000fe20003f04270 */
[----:B------:R-:W-:Y:S01]  /*b260*/  BSSY B0, `(.L_x_1287) ;  /* 0x0000035000007945 */ /* 0x000fe20003800000 */
[----:B-1----:R-:W-:Y:S02]  /*b270*/  SEL R14, R223, RZ, !P2 ;  /* 0x000000ffdf0e7207 */ /* 0x002fe40005000000 */
[----:B------:R-:W-:-:S02]  /*b280*/  SEL R20, R248, RZ, !P2 ;  /* 0x000000fff8147207 */ /* 0x000fc40005000000 */
[----:B-----5:R-:W-:-:S07]  /*b290*/  SHF.R.S32.HI R17, RZ, 0x1f, R8 ;  /* 0x0000001fff117819 */ /* 0x020fce0000011408 */
[----:B------:R-:W-:Y:S05]  /*b2a0*/  @P0 BRA `(.L_x_1288) ;  /* 0x0000030000000947 */ /* 0x000fea0003800000 */
[----:B------:R-:W-:Y:S01]  /*b2b0*/  IMAD R0, R19, c[0x0][0x4e8], RZ ;  /* 0x00013a0013007a24 */ /* 0x000fe200078e02ff */
[----:B------:R-:W-:-:S04]  /*b2c0*/  LEA R9, R229, R196, 0x7 ;  /* 0x000000c4e5097211 */ /* 0x000fc800078e38ff */
[----:B------:R-:W-:-:S13]  /*b2d0*/  ISETP.GE.AND P0, PT, R9, R0, PT ;  /* 0x000000000900720c */ /* 0x000fda0003f06270 */
[----:B------:R-:W-:Y:S05]  /*b2e0*/  @P0 BRA `(.L_x_1288) ;  /* 0x000002c000000947 */ /* 0x000fea0003800000 */
[----:B------:R-:W4:Y:S01]  /*b2f0*/  LDL.LU R21, [R1] ;  /* 0x0000000001157983 */ /* 0x000f220000300800 */
[----:B------:R-:W-:Y:S01]  /*b300*/  IMAD.MOV.U32 R0, RZ, RZ, 0x368 ;  /* 0x00000368ff007424 */ /* 0x000fe200078e00ff */
[----:B------:R-:W-:-:S04]  /*b310*/  ISETP.GT.AND P2, PT, R18, 0x1, PT ;  /* 0x000000011200780c */ /* 0x000fc80003f44270 */
[----:B------:R-:W-:-:S04]  /*b320*/  SEL R0, R0, 0x328, P2 ;  /* 0x0000032800007807 */ /* 0x000fc80001000000 */
[----:B------:R1:W5:Y:S08]  /*b330*/  LDC.64 R6, c[0x0][R0+0x170] ;  /* 0x00005c0000067b82 */ /* 0x0003700000000a00 */
[----:B---3--:R1:W3:Y:S08]  /*b340*/  LDC.64 R4, c[0x0][R0+0x168] ;  /* 0x00005a0000047b82 */ /* 0x0082f00000000a00 */
[----:B------:R1:W2:Y:S08]  /*b350*/  LDC.64 R12, c[0x0][R0+0x178] ;  /* 0x00005e00000c7b82 */ /* 0x0002b00000000a00 */
[----:B------:R1:W2:Y:S02]  /*b360*/  LDC.64 R10, c[0x0][R0+0x160] ;  /* 0x00005800000a7b82 */ /* 0x0002a40000000a00 */
[----:B-1----:R-:W-:-:S02]  /*b370*/  IMAD.MOV.U32 R0, RZ, RZ, c[0x0][0x4e8] ;  /* 0x00013a00ff007624 */ /* 0x002fc400078e00ff */
[-C--:B-----5:R-:W-:Y:S02]  /*b380*/  IMAD R7, R7, R14.reuse, RZ ;  /* 0x0000000e07077224 */ /* 0x0a0fe400078e02ff */
[----:B------:R-:W-:Y:S01]  /*b390*/  IMAD.WIDE.U32 R2, R6, R14, RZ ;  /* 0x0000000e06027225 */ /* 0x000fe200078e00ff */
[----:B------:R-:W-:Y:S02]  /*b3a0*/  ISETP.NE.AND P0, PT, R0, 0x1, PT ;  /* 0x000000010000780c */ /* 0x000fe40003f05270 */
[----:B------:R-:W-:Y:S01]  /*b3b0*/  MOV R0, R9 ;  /* 0x0000000900007202 */ /* 0x000fe20000000f00 */
[----:B------:R-:W-:Y:S02]  /*b3c0*/  IMAD R7, R6, R20, R7 ;  /* 0x0000001406077224 */ /* 0x000fe400078e0207 */
[-C--:B---3--:R-:W-:Y:S02]  /*b3d0*/  IMAD R15, R5, R227.reuse, RZ ;  /* 0x000000e3050f7224 */ /* 0x088fe400078e02ff */
[----:B------:R-:W-:Y:S01]  /*b3e0*/  IMAD.WIDE.U32 R4, R4, R227, RZ ;  /* 0x000000e304047225 */ /* 0x000fe200078e00ff */
[----:B------:R-:W-:-:S03]  /*b3f0*/  IADD3 R3, R3, R7, RZ ;  /* 0x0000000703037210 */ /* 0x000fc60007ffe0ff */
[----:B------:R-:W-:Y:S02]  /*b400*/  IMAD.IADD R15, R5, 0x1, R15 ;  /* 0x00000001050f7824 */ /* 0x000fe400078e020f */
[----:B------:R-:W-:-:S05]  /*b410*/  @P0 IMAD.HI.U32 R16, R9, c[0x0][0x4ec], RZ ;  /* 0x00013b0009100a27 */ /* 0x000fca00078e00ff */
[----:B------:R-:W-:Y:S02]  /*b420*/  @P0 SHF.R.U32.HI R0, RZ, c[0x0][0x4f0], R16 ;  /* 0x00013c00ff000a19 */ /* 0x000fe40000011610 */
[----:B------:R-:W-:-:S03]  /*b430*/  IADD3 R16, P1, P0, R2, R4, R8 ;  /* 0x0000000402107210 */ /* 0x000fc6000783e008 */
[----:B------:R-:W-:-:S04]  /*b440*/  IMAD.MOV R2, RZ, RZ, -R0 ;  /* 0x000000ffff027224 */ /* 0x000fc800078e0a00 */
[----:B------:R-:W-:Y:S01]  /*b450*/  IMAD R2, R2, c[0x0][0x4e8], R9 ;  /* 0x00013a0002027a24 */ /* 0x000fe200078e0209 */
[----:B------:R-:W-:Y:S02]  /*b460*/  IADD3.X R9, R3, R15, R17, P1, P0 ;  /* 0x0000000f03097210 */ /* 0x000fe40000fe0411 */
[----:B------:R-:W-:Y:S02]  /*b470*/  SHF.R.S32.HI R3, RZ, 0x1f, R0 ;  /* 0x0000001fff037819 */ /* 0x000fe40000011400 */
[----:B----4-:R-:W-:-:S05]  /*b480*/  SEL R6, R21, RZ, P2 ;  /* 0x000000ff15067207 */ /* 0x010fca0001000000 */
[-C--:B--2---:R-:W-:Y:S02]  /*b490*/  IMAD R7, R13, R6.reuse, RZ ;  /* 0x000000060d077224 */ /* 0x084fe400078e02ff */
[----:B------:R-:W-:Y:S01]  /*b4a0*/  IMAD.WIDE.U32 R4, R12, R6, RZ ;  /* 0x000000060c047225 */ /* 0x000fe200078e00ff */
[----:B------:R-:W-:-:S04]  /*b4b0*/  SHF.R.S32.HI R6, RZ, 0x1f, R2 ;  /* 0x0000001fff067819 */ /* 0x000fc80000011402 */
[----:B------:R-:W-:Y:S01]  /*b4c0*/  IADD3 R5, R5, R7, RZ ;  /* 0x0000000705057210 */ /* 0x000fe20007ffe0ff */
[----:B------:R-:W-:Y:S01]  /*b4d0*/  IMAD.MOV.U32 R7, RZ, RZ, c[0x0][0x4a8] ;  /* 0x00012a00ff077624 */ /* 0x000fe200078e00ff */
[----:B------:R-:W-:Y:S01]  /*b4e0*/  IADD3 R4, P1, P0, R0, R16, R4 ;  /* 0x0000001000047210 */ /* 0x000fe2000783e004 */
[----:B------:R-:W-:-:S03]  /*b4f0*/  IMAD R0, R11, R2, RZ ;  /* 0x000000020b007224 */ /* 0x000fc600078e02ff */
[----:B------:R-:W-:Y:S01]  /*b500*/  IADD3.X R5, R3, R9, R5, P1, P0 ;  /* 0x0000000903057210 */ /* 0x000fe20000fe0405 */
[----:B------:R-:W-:-:S04]  /*b510*/  IMAD R0, R10, R6, R0 ;  /* 0x000000060a007224 */ /* 0x000fc800078e0200 */
        /* <DEDUP_REMOVED lines=9> */
.L_x_1288:
[----:B------:R-:W-:Y:S05]  /*b5b0*/  BSYNC B0 ;  /* 0x0000000000007941 */ /* 0x000fea0003800000 */
.L_x_1287:
[----:B------:R-:W-:-:S13]  /*b5c0*/  ISETP.GT.AND P0, PT, R18, 0x1, PT ;  /* 0x000000011200780c */ /* 0x000fda0003f04270 */
[----:B------:R-:W-:Y:S05]  /*b5d0*/  @P0 BRA `(.L_x_1280) ;  /* 0x0000070000000947 */ /* 0x000fea0003800000 */
[----:B---3--:R-:W-:Y:S01]  /*b5e0*/  MOV R2, c[0x0][0x4e8] ;  /* 0x00013a0000027a02 */ /* 0x008fe20000000f00 */
[----:B-1----:R-:W-:Y:S01]  /*b5f0*/  IMAD R0, R17, c[0x0][0x3a0], RZ ;  /* 0x0000e80011007a24 */ /* 0x002fe200078e02ff */
[-C--:B------:R-:W-:Y:S01]  /*b600*/  LEA R4, R195, R251.reuse, 0x5 ;  /* 0x000000fbc3047211 */ /* 0x080fe200078e28ff */
[----:B------:R-:W-:Y:S01]  /*b610*/  IMAD R5, R20, c[0x0][0x3f0], RZ ;  /* 0x0000fc0014057a24 */ /* 0x000fe200078e02ff */
[----:B------:R-:W-:Y:S01]  /*b620*/  ISETP.NE.AND P0, PT, R2, 0x1, PT ;  /* 0x000000010200780c */ /* 0x000fe20003f05270 */
[C---:B------:R-:W-:Y:S01]  /*b630*/  IMAD.WIDE.U32 R2, R8.reuse, c[0x0][0x3a0], RZ ;  /* 0x0000e80008027a25 */ /* 0x040fe200078e00ff */
[C---:B------:R-:W-:Y:S02]  /*b640*/  LEA R4, R229.reuse, R4, 0x7 ;  /* 0x00000004e5047211 */ /* 0x040fe400078e38ff */
[----:B------:R-:W-:Y:S01]  /*b650*/  LEA R11, R229, R251, 0x7 ;  /* 0x000000fbe50b7211 */ /* 0x000fe200078e38ff */
[----:B------:R-:W-:Y:S01]  /*b660*/  IMAD R8, R8, c[0x0][0x3a4], R0 ;  /* 0x0000e90008087a24 */ /* 0x000fe200078e0200 */
[----:B------:R-:W-:Y:S01]  /*b670*/  MOV R0, R4 ;  /* 0x0000000400007202 */ /* 0x000fe20000000f00 */
[----:B------:R-:W-:-:S03]  /*b680*/  IMAD R7, R14, c[0x0][0x3f4], R5 ;  /* 0x0000fd000e077a24 */ /* 0x000fc600078e0205 */
[----:B------:R-:W-:-:S03]  /*b690*/  IADD3 R3, R3, R8, RZ ;  /* 0x0000000803037210 */ /* 0x000fc60007ffe0ff */
[----:B------:R-:W-:-:S04]  /*b6a0*/  @P0 IMAD.HI.U32 R6, R4, c[0x0][0x4ec], RZ ;  /* 0x00013b0004060a27 */ /* 0x000fc800078e00ff */
[----:B------:R-:W-:Y:S01]  /*b6b0*/  IMAD.WIDE.U32 R2, R227, c[0x0][0x3e8], R2 ;  /* 0x0000fa00e3027a25 */ /* 0x000fe200078e0002 */
[----:B------:R-:W-:-:S03]  /*b6c0*/  @P0 SHF.R.U32.HI R0, RZ, c[0x0][0x4f0], R6 ;  /* 0x00013c00ff000a19 */ /* 0x000fc60000011606 */
[----:B------:R-:W-:Y:S01]  /*b6d0*/  IMAD R3, R227, c[0x0][0x3ec], R3 ;  /* 0x0000fb00e3037a24 */ /* 0x000fe200078e0203 */
[----:B------:R-:W-:Y:S02]  /*b6e0*/  SHF.R.S32.HI R6, RZ, 0x1f, R0 ;  /* 0x0000001fff067819 */ /* 0x000fe40000011400 */
        /* <DEDUP_REMOVED lines=17> */
.L_x_1341:
[----:B------:R-:W-:Y:S05]  /*b800*/  BRA.DIV ~URZ, `(.L_x_1290) ;  /* 0x00001d927f007947 */ /* 0x000fea000b800000 */
[----:B------:R4:W1:Y:S02]  /*b810*/  SHFL.IDX PT, R0, R12, RZ, 0x181f ;  /* 0x00181fff0c007589 */ /* 0x00086400000e0000 */
.L_x_1342:
[----:B------:R-:W-:Y:S01]  /*b820*/  IMAD R10, R19, c[0x0][0x4e8], RZ ;  /* 0x00013a00130a7a24 */ /* 0x000fe200078e02ff */
[----:B------:R-:W-:Y:S04]  /*b830*/  BSSY B0, `(.L_x_1291) ;  /* 0x000000f000007945 */ /* 0x000fe80003800000 */
        /* <DEDUP_REMOVED lines=14> */
.L_x_1292:
[----:B------:R-:W-:Y:S05]  /*b920*/  BSYNC B0 ;  /* 0x0000000000007941 */ /* 0x000fea0003800000 */
.L_x_1291:
[----:B------:R-:W-:Y:S05]  /*b930*/  BRA.DIV ~URZ, `(.L_x_1293) ;  /* 0x00001cc27f007947 */ /* 0x000fea000b800000 */
[----:B---3--:R3:W2:Y:S04]  /*b940*/  SHFL.IDX PT, R8, R9, 0x1, 0x181f ;  /* 0x00381f0009087f89 */ /* 0x0086a800000e0000 */
[----:B-1----:R3:W1:Y:S02]  /*b950*/  SHFL.IDX PT, R0, R12, 0x1, 0x181f ;  /* 0x00381f000c007f89 */ /* 0x00266400000e0000 */
.L_x_1343:
        /* <DEDUP_REMOVED lines=16> */
.L_x_1295:
[----:B------:R-:W-:Y:S05]  /*ba60*/  BSYNC B0 ;  /* 0x0000000000007941 */ /* 0x000fea0003800000 */
.L_x_1294:
[----:B------:R-:W-:Y:S05]  /*ba70*/  BRA.DIV ~URZ, `(.L_x_1296) ;  /* 0x00001c427f007947 */ /* 0x000fea000b800000 */
[----:B--2---:R2:W3:Y:S02]  /*ba80*/  SHFL.IDX PT, R8, R9, 0x2, 0x181f ;  /* 0x00581f0009087f89 */ /* 0x0044e400000e0000 */
.L_x_1344:
[----:B------:R-:W-:Y:S05]  /*ba90*/  BRA.DIV ~URZ, `(.L_x_1297) ;  /* 0x00001c927f007947 */ /* 0x000fea000b800000 */
[----:B-1----:R1:W2:Y:S02]  /*baa0*/  SHFL.IDX PT, R0, R12, 0x2, 0x181f ;  /* 0x00581f000c007f89 */ /* 0x0022a400000e0000 */
.L_x_1345:
        /* <DEDUP_REMOVED lines=16> */
.L_x_1299:
[----:B------:R-:W-:Y:S05]  /*bbb0*/  BSYNC B0 ;  /* 0x0000000000007941 */ /* 0x000fea0003800000 */
.L_x_1298:
[----:B------:R-:W-:Y:S05]  /*bbc0*/  BRA.DIV ~URZ, `(.L_x_1300) ;  /* 0x00001bc27f007947 */ /* 0x000fea000b800000 */
[----:B---3--:R3:W1:Y:S04]  /*bbd0*/  SHFL.IDX PT, R8, R9, 0x3, 0x181f ;  /* 0x00781f0009087f89 */ /* 0x00866800000e0000 */
[----:B--2---:R3:W2:Y:S02]  /*bbe0*/  SHFL.IDX PT, R0, R12, 0x3, 0x181f ;  /* 0x00781f000c007f89 */ /* 0x0046a400000e0000 */
.L_x_1346:
[----:B------:R-:W-:-:S04]  /*bbf0*/  IADD3 R2, R11, 0x60, RZ ;  /* 0x000000600b027810 */ /* 0x000fc80007ffe0ff */
        /* <DEDUP_REMOVED lines=14> */
.L_x_1280:
[----:B------:R-:W-:Y:S05]  /*bce0*/  BSYNC B1 ;  /* 0x0000000000017941 */ /* 0x000fea0003800000 */
.L_x_1264:
[----:B-12-4-:R-:W2:Y:S02]  /*bcf0*/  LDL R0, [R1+0x28] ;  /* 0x0000280001007983 */ /* 0x016ea40000100800 */
[----:B--2---:R-:W-:-:S13]  /*bd00*/  ISETP.NE.AND P0, PT, R0, RZ, PT ;  /* 0x000000ff0000720c */ /* 0x004fda0003f05270 */
[----:B------:R-:W-:Y:S01]  /*bd10*/  @P0 WARPSYNC 0xffffffff ;  /* 0xffffffff00000948 */ /* 0x000fe20003800000 */
[----:B------:R-:W-:Y:S06]  /*bd20*/  @P0 BAR.SYNC.DEFER_BLOCKING 0x5, 0x100 ;  /* 0x0144000000000b1d */ /* 0x000fec0000010000 */
[----:B------:R-:W1:Y:S04]  /*bd30*/  @P0 LDS.128 R228, [0x24100] ;  /* 0x02410000ffe40984 */ /* 0x000e680000000c00 */
[----:B------:R-:W-:Y:S06]  /*bd40*/  @P0 BAR.ARV 0x4, 0x100 ;  /* 0x0104000000000b1d */ /* 0x000fec0000002000 */
[----:B------:R-:W-:Y:S05]  /*bd50*/  @P0 BRA `(.L_x_1301) ;  /* 0x00000ac000000947 */ /* 0x000fea0003800000 */
[----:B------:R-:W-:Y:S01]  /*bd60*/  LOP3.LUT R13, R196, 0x1f, RZ, 0xc0, !PT ;  /* 0x0000001fc40d7812 */ /* 0x000fe200078ec0ff */
[----:B------:R-:W-:-:S03]  /*bd70*/  IMAD.MOV.U32 R7, RZ, RZ, RZ ;  /* 0x000000ffff077224 */ /* 0x000fc600078e00ff */
[----:B------:R-:W-:Y:S01]  /*bd80*/  ISETP.NE.AND P5, PT, R13, 0x1f, PT ;  /* 0x0000001f0d00780c */ /* 0x000fe20003fa5270 */
[----:B------:R-:W-:Y:S10]  /*bd90*/  BRA.DIV ~URZ, `(.L_x_1302) ;  /* 0x00001ab27f007947 */ /* 0x000ff4000b800000 */
[----:B---3--:R2:W3:Y:S02]  /*bda0*/  SHFL.IDX PT, R9, R86, RZ, 0x1f ;  /* 0x00001fff56097589 */ /* 0x0084e400000e0000 */
.L_x_1347:
[----:B------:R-:W-:Y:S05]  /*bdb0*/  BRA.DIV ~URZ, `(.L_x_1303) ;  /* 0x00001b027f007947 */ /* 0x000fea000b800000 */
[----:B------:R4:W2:Y:S02]  /*bdc0*/  SHFL.IDX PT, R8, R86, 0x1, 0x1f ;  /* 0x00201f0056087f89 */ /* 0x0008a400000e0000 */
.L_x_1348:
        /* <DEDUP_REMOVED lines=18> */
.L_x_1349:
        /* <DEDUP_REMOVED lines=16> */
.L_x_1350:
[----:B----4-:R-:W-:Y:S01]  /*bff0*/  IMAD R0, R0, c[0x0][0x538], RZ ;  /* 0x00014e0000007a24 */ /* 0x010fe200078e02ff */
[----:B------:R-:W-:Y:S04]  /*c000*/  BSSY B1, `(.L_x_1306) ;  /* 0x000007c000017945 */ /* 0x000fe80003800000 */
[----:B--2---:R-:W-:-:S04]  /*c010*/  IADD3 R8, R0, R8, RZ ;  /* 0x0000000800087210 */ /* 0x004fc80007ffe0ff */
[----:B---3--:R-:W-:-:S13]  /*c020*/  ISETP.GT.AND P6, PT, R8, R9, PT ;  /* 0x000000090800720c */ /* 0x008fda0003fc4270 */
[----:B------:R-:W-:Y:S05]  /*c030*/  @P6 BRA `(.L_x_1307) ;  /* 0x0000024000006947 */ /* 0x000fea0003800000 */
.L_x_1311:
        /* <DEDUP_REMOVED lines=16> */
.L_x_1351:
        /* <DEDUP_REMOVED lines=16> */
.L_x_1352:
[----:B--2---:R-:W-:-:S05]  /*c240*/  IMAD R0, R0, c[0x0][0x538], RZ ;  /* 0x00014e0000007a24 */ /* 0x004fca00078e02ff */
[----:B------:R-:W-:-:S04]  /*c250*/  IADD3 R8, R0, R8, RZ ;  /* 0x0000000800087210 */ /* 0x000fc80007ffe0ff */
[----:B------:R-:W-:-:S13]  /*c260*/  ISETP.GT.AND P6, PT, R8, R9, PT ;  /* 0x000000090800720c */ /* 0x000fda0003fc4270 */
[----:B-1----:R-:W-:Y:S05]  /*c270*/  @!P6 BRA `(.L_x_1311) ;  /* 0xfffffdc00000e947 */ /* 0x002fea000383ffff */
.L_x_1307:
[----:B------:R-:W-:-:S05]  /*c280*/  IADD3 R10, -R0, R8, RZ ;  /* 0x00000008000a7210 */ /* 0x000fca0007ffe1ff */
[----:B------:R-:W-:-:S05]  /*c290*/  IMAD R0, R4, c[0x0][0x538], R10 ;  /* 0x00014e0004007a24 */ /* 0x000fca00078e020a */
[----:B------:R-:W-:Y:S01]  /*c2a0*/  ISETP.GT.AND P0, PT, R0, R9, PT ;  /* 0x000000090000720c */ /* 0x000fe20003f04270 */
[----:B------:R-:W-:-:S12]  /*c2b0*/  BRA.DIV ~URZ, `(.L_x_1312) ;  /* 0x00001a427f007947 */ /* 0x000fd8000b800000 */
[----:B------:R-:W-:-:S04]  /*c2c0*/  VOTE.ANY R8, PT, !P0 ;  /* 0x0000000000087806 */ /* 0x000fc800040e0100 */
.L_x_1353:
[----:B------:R2:W3:Y:S01]  /*c2d0*/  POPC R12, R8 ;  /* 0x00000008000c7309 */ /* 0x0004e20000000000 */
[----:B------:R-:W-:Y:S05]  /*c2e0*/  BRA.DIV ~URZ, `(.L_x_1313) ;  /* 0x00001a627f007947 */ /* 0x000fea000b800000 */
[----:B---3--:R3:W4:Y:S04]  /*c2f0*/  SHFL.IDX PT, R6, R6, R12, 0x1f ;  /* 0x00001f0c06067589 */ /* 0x00872800000e0000 */
[----:B------:R3:W1:Y:S02]  /*c300*/  SHFL.IDX PT, R7, R7, R12, 0x1f ;  /* 0x00001f0c07077589 */ /* 0x00066400000e0000 */
.L_x_1354:
[----:B------:R-:W-:Y:S01]  /*c310*/  ISETP.NE.AND P0, PT, R8, RZ, PT ;  /* 0x000000ff0800720c */ /* 0x000fe20003f05270 */
[----:B------:R-:W-:-:S12]  /*c320*/  BSSY B0, `(.L_x_1314) ;  /* 0x0000005000007945 */ /* 0x000fd80003800000 */
[----:B------:R-:W-:Y:S05]  /*c330*/  @!P0 BRA `(.L_x_1315) ;  /* 0x0000003000008947 */ /* 0x000fea0003800000 */
[----:B------:R-:W-:Y:S01]  /*c340*/  IADD3 R3, R12, -0x1, RZ ;  /* 0xffffffff0c037810 */ /* 0x000fe20007ffe0ff */
[----:B------:R-:W-:Y:S05]  /*c350*/  BRA.DIV ~URZ, `(.L_x_1316) ;  /* 0x00001ac27f007947 */ /* 0x000fea000b800000 */
[----:B------:R2:W3:Y:S02]  /*c360*/  SHFL.IDX PT, R11, R4, R3, 0x1f ;  /* 0x00001f03040b7589 */ /* 0x0004e400000e0000 */
.L_x_1315:
[----:B------:R-:W-:Y:S05]  /*c370*/  BSYNC B0 ;  /* 0x0000000000007941 */ /* 0x000fea0003800000 */
.L_x_1314:
[-C--:B-12-4-:R-:W-:Y:S01]  /*c380*/  IABS R4, R6.reuse ;  /* 0x0000000600047213 */ /* 0x096fe20000000000 */
[----:B---3--:R-:W-:Y:S01]  /*c390*/  IMAD R228, R11, c[0x0][0x538], R10 ;  /* 0x00014e000be47a24 */ /* 0x008fe200078e020a */
[----:B------:R-:W-:Y:S01]  /*c3a0*/  IABS R0, R7 ;  /* 0x0000000700007213 */ /* 0x000fe20000000000 */
[----:B------:R-:W-:Y:S01]  /*c3b0*/  IMAD.IADD R231, R12, 0x1, R231 ;  /* 0x000000010ce77824 */ /* 0x000fe200078e02e7 */
[----:B------:R-:W1:Y:S01]  /*c3c0*/  I2F.RP R2, R4 ;  /* 0x0000000400027306 */ /* 0x000e620000209400 */
[----:B------:R-:W-:Y:S02]  /*c3d0*/  IMAD.IADD R10, R9, 0x1, -R228 ;  /* 0x00000001090a7824 */ /* 0x000fe400078e0ae4 */
[----:B------:R-:W-:Y:S01]  /*c3e0*/  IMAD.MOV.U32 R5, RZ, RZ, R0 ;  /* 0x000000ffff057224 */ /* 0x000fe200078e0000 */
[----:B------:R-:W-:Y:S02]  /*c3f0*/  IABS R0, R6 ;  /* 0x0000000600007213 */ /* 0x000fe40000000000 */
[----:B------:R-:W-:-:S02]  /*c400*/  IABS R9, R10 ;  /* 0x0000000a00097213 */ /* 0x000fc40000000000 */
[----:B------:R-:W-:Y:S01]  /*c410*/  I2F.RP R11, R5 ;  /* 0x00000005000b7306 */ /* 0x000fe20000209400 */
[----:B------:R-:W-:-:S07]  /*c420*/  IMAD.MOV R0, RZ, RZ, -R0 ;  /* 0x000000ffff007224 */ /* 0x000fce00078e0a00 */
[----:B-1----:R-:W1:Y:S02]  /*c430*/  MUFU.RCP R2, R2 ;  /* 0x0000000200027308 */ /* 0x002e640000001000 */
[----:B-1----:R-:W-:-:S06]  /*c440*/  IADD3 R2, R2, 0xffffffe, RZ ;  /* 0x0ffffffe02027810 */ /* 0x002fcc0007ffe0ff */
[----:B------:R-:W1:Y:S02]  /*c450*/  F2I.FTZ.U32.TRUNC.NTZ R3, R2 ;  /* 0x0000000200037305 */ /* 0x000e64000021f000 */
[----:B-1----:R-:W-:-:S04]  /*c460*/  IMAD.MOV R2, RZ, RZ, -R3 ;  /* 0x000000ffff027224 */ /* 0x002fc800078e0a03 */
[----:B------:R-:W-:Y:S01]  /*c470*/  IMAD R8, R2, R4, RZ ;  /* 0x0000000402087224 */ /* 0x000fe200078e02ff */
[----:B------:R-:W-:-:S05]  /*c480*/  MOV R2, RZ ;  /* 0x000000ff00027202 */ /* 0x000fca0000000f00 */
        /* <DEDUP_REMOVED lines=47> */
.L_x_1308:
[----:B------:R-:W-:Y:S01]  /*c780*/  IMAD.MOV.U32 R228, RZ, RZ, R9 ;  /* 0x000000ffffe47224 */ /* 0x000fe200078e0009 */
[----:B------:R-:W-:Y:S01]  /*c790*/  MOV R230, RZ ;  /* 0x000000ff00e67202 */ /* 0x000fe20000000f00 */
[----:B------:R-:W-:Y:S01]  /*c7a0*/  IMAD.MOV.U32 R229, RZ, RZ, RZ ;  /* 0x000000ffffe57224 */ /* 0x000fe200078e00ff */
[----:B------:R-:W-:Y:S02]  /*c7b0*/  MOV R231, c[0x0][0x53c] ;  /* 0x00014f0000e77a02 */ /* 0x000fe40000000f00 */
.L_x_1317:
[----:B------:R-:W-:Y:S05]  /*c7c0*/  BSYNC B1 ;  /* 0x0000000000017941 */ /* 0x000fea0003800000 */
.L_x_1306:
[----:B------:R-:W-:Y:S01]  /*c7d0*/  WARPSYNC 0xffffffff ;  /* 0xffffffff00007948 */ /* 0x000fe20003800000 */
[----:B------:R-:W-:Y:S01]  /*c7e0*/  BAR.SYNC.DEFER_BLOCKING 0x4, 0x100 ;  /* 0x0104000000007b1d */ /* 0x000fe20000010000 */
[----:B------:R-:W-:-:S13]  /*c7f0*/  ISETP.NE.AND P0, PT, R13, RZ, PT ;  /* 0x000000ff0d00720c */ /* 0x000fda0003f05270 */
[----:B------:R2:W-:Y:S04]  /*c800*/  @!P0 STS.128 [0x24100], R228 ;  /* 0x024100e4ff008388 */ /* 0x0005e80000000c00 */
[----:B------:R-:W-:Y:S06]  /*c810*/  BAR.ARV 0x5, 0x100 ;  /* 0x0144000000007b1d */ /* 0x000fec0000002000 */
.L_x_1301:
[----:B-1----:R-:W-:-:S13]  /*c820*/  ISETP.GE.AND P0, PT, R231, c[0x0][0x53c], PT ;  /* 0x00014f00e7007a0c */ /* 0x002fda0003f06270 */
[----:B--23--:R-:W-:Y:S01]  /*c830*/  @P0 CALL.REL.NOINC `(.L_x_1318) ;  /* 0x0000001000000944 */ /* 0x00cfe20003c00000 */
[----:B------:R-:W-:Y:S05]  /*c840*/  BRA `(.L_x_1319) ;  /* 0xffff4b0000007947 */ /* 0x000fea000383ffff */
.L_x_1318:
[----:B------:R-:W-:Y:S05]  /*c850*/  EXIT ;  /* 0x000000000000794d */ /* 0x000fea0003800000 */
.L_x_1225:
[----:B------:R-:W-:Y:S01]  /*c860*/  IMAD.MOV.U32 R0, RZ, RZ, R5 ;  /* 0x000000ffff007224 */ /* 0x000fe200078e0005 */
[----:B------:R-:W-:Y:S02]  /*c870*/  MOV R2, 0x1 ;  /* 0x0000000100027802 */ /* 0x000fe40000000f00 */
[----:B------:R-:W-:Y:S02]  /*c880*/  MOV R3, 0xc8a0 ;  /* 0x0000c8a000037802 */ /* 0x000fe40000000f00 */
[----:B--2---:R-:W-:Y:S05]  /*c890*/  CALL.REL.NOINC `($__internal_28_$__cuda_sm70_shflsync_up_p) ;  /* 0x0000168000007944 */ /* 0x004fea0003c00000 */
[----:B------:R-:W-:Y:S01]  /*c8a0*/  MOV R0, R4 ;  /* 0x0000000400007202 */ /* 0x000fe20000000f00 */
[----:B------:R-:W-:Y:S05]  /*c8b0*/  BRA `(.L_x_1320) ;  /* 0xffff3b9000007947 */ /* 0x000fea000383ffff */
.L_x_1226:
[----:B------:R-:W-:Y:S01]  /*c8c0*/  IMAD.MOV.U32 R0, RZ, RZ, R5 ;  /* 0x000000ffff007224 */ /* 0x000fe200078e0005 */
[----:B------:R-:W-:Y:S02]  /*c8d0*/  MOV R2, 0x2 ;  /* 0x0000000200027802 */ /* 0x000fe40000000f00 */
[----:B------:R-:W-:Y:S02]  /*c8e0*/  MOV R3, 0xc900 ;  /* 0x0000c90000037802 */ /* 0x000fe40000000f00 */
[----:B--2---:R-:W-:Y:S05]  /*c8f0*/  CALL.REL.NOINC `($__internal_28_$__cuda_sm70_shflsync_up_p) ;  /* 0x0000162000007944 */ /* 0x004fea0003c00000 */
[----:B------:R-:W-:Y:S01]  /*c900*/  SEL R0, R4, RZ, P4 ;  /* 0x000000ff04007207 */ /* 0x000fe20002000000 */
[----:B------:R-:W-:Y:S01]  /*c910*/  IMAD.MOV.U32 R2, RZ, RZ, 0x4 ;  /* 0x00000004ff027424 */ /* 0x000fe200078e00ff */
[----:B------:R-:W-:-:S03]  /*c920*/  MOV R3, 0xc950 ;  /* 0x0000c95000037802 */ /* 0x000fc60000000f00 */
[----:B------:R-:W-:Y:S02]  /*c930*/  IMAD.IADD R0, R5, 0x1, R0 ;  /* 0x0000000105007824 */ /* 0x000fe400078e0200 */
[----:B------:R-:W-:Y:S05]  /*c940*/  CALL.REL.NOINC `($__internal_28_$__cuda_sm70_shflsync_up_p) ;  /* 0x000015d000007944 */ /* 0x000fea0003c00000 */
        /* <DEDUP_REMOVED lines=13> */
[----:B------:R-:W-:Y:S01]  /*ca20*/  IMAD.IADD R4, R0, 0x1, R4 ;  /* 0x0000000100047824 */ /* 0x000fe200078e0204 */
[----:B------:R-:W-:-:S03]  /*ca30*/  MOV R0, 0x1f ;  /* 0x0000001f00007802 */ /* 0x000fc60000000f00 */
[----:B------:R-:W-:Y:S02]  /*ca40*/  IMAD.MOV.U32 R5, RZ, RZ, R4 ;  /* 0x000000ffff057224 */ /* 0x000fe400078e0004 */
[----:B------:R-:W-:Y:S05]  /*ca50*/  CALL.REL.NOINC `($__internal_27_$__cuda_sm70_shflsync_idx_p) ;  /* 0x0000147000007944 */ /* 0x000fea0003c00000 */
[----:B------:R-:W-:Y:S05]  /*ca60*/  BRA `(.L_x_1321) ;  /* 0xffff3ae000007947 */ /* 0x000fea000383ffff */
.L_x_1228:
[----:B------:R-:W-:Y:S02]  /*ca70*/  SEL R0, RZ, 0x1, P0 ;  /* 0x00000001ff007807 */ /* 0x000fe40000000000 */
[----:B------:R-:W-:Y:S02]  /*ca80*/  MOV R2, 0xcaa0 ;  /* 0x0000caa000027802 */ /* 0x000fe40000000f00 */
[----:B--2---:R-:W-:Y:S05]  /*ca90*/  CALL.REL.NOINC `($__internal_29_$__cuda_sm70_votesync_ballot) ;  /* 0x000014f000007944 */ /* 0x004fea0003c00000 */
[----:B------:R-:W-:Y:S01]  /*caa0*/  MOV R6, R0 ;  /* 0x0000000000067202 */ /* 0x000fe20000000f00 */
[----:B------:R-:W-:Y:S05]  /*cab0*/  BRA `(.L_x_1322) ;  /* 0xffff3b2000007947 */ /* 0x000fea000383ffff */
.L_x_1229:
[----:B------:R-:W-:Y:S01]  /*cac0*/  IMAD.MOV.U32 R5, RZ, RZ, R8 ;  /* 0x000000ffff057224 */ /* 0x000fe200078e0008 */
[----:B--2---:R-:W-:Y:S01]  /*cad0*/  MOV R3, R231 ;  /* 0x000000e700037202 */ /* 0x004fe20000000f00 */
[----:B------:R-:W-:Y:S01]  /*cae0*/  IMAD.MOV.U32 R0, RZ, RZ, 0x1f ;  /* 0x0000001fff007424 */ /* 0x000fe200078e00ff */
[----:B------:R-:W-:Y:S02]  /*caf0*/  MOV R2, 0xcb10 ;  /* 0x0000cb1000027802 */ /* 0x000fe40000000f00 */
[----:B-1----:R-:W-:Y:S05]  /*cb00*/  CALL.REL.NOINC `($__internal_27_$__cuda_sm70_shflsync_idx_p) ;  /* 0x000013c000007944 */ /* 0x002fea0003c00000 */
[----:B------:R-:W-:Y:S01]  /*cb10*/  IMAD.MOV.U32 R11, RZ, RZ, R0 ;  /* 0x000000ffff0b7224 */ /* 0x000fe200078e0000 */
[----:B------:R-:W-:Y:S01]  /*cb20*/  MOV R5, R7 ;  /* 0x0000000700057202 */ /* 0x000fe20000000f00 */
[----:B------:R-:W-:Y:S01]  /*cb30*/  IMAD.MOV.U32 R228, RZ, RZ, RZ ;  /* 0x000000ffffe47224 */ /* 0x000fe200078e00ff */
[----:B------:R-:W-:Y:S01]  /*cb40*/  MOV R3, R231 ;  /* 0x000000e700037202 */ /* 0x000fe20000000f00 */
[----:B------:R-:W-:Y:S01]  /*cb50*/  IMAD.MOV.U32 R0, RZ, RZ, 0x1f ;  /* 0x0000001fff007424 */ /* 0x000fe200078e00ff */
[----:B------:R-:W-:-:S02]  /*cb60*/  MOV R2, 0xcb80 ;  /* 0x0000cb8000027802 */ /* 0x000fc40000000f00 */
[----:B------:R-:W-:Y:S05]  /*cb70*/  CALL.REL.NOINC `($__internal_27_$__cuda_sm70_shflsync_idx_p) ;  /* 0x0000135000007944 */ /* 0x000fea0003c00000 */
[----:B------:R-:W-:Y:S01]  /*cb80*/  MOV R10, R0 ;  /* 0x00000000000a7202 */ /* 0x000fe20000000f00 */
[----:B------:R-:W-:Y:S05]  /*cb90*/  BRA `(.L_x_1323) ;  /* 0xffff3a9000007947 */ /* 0x000fea000383ffff */
.L_x_1232:
[----:B------:R-:W-:Y:S01]  /*cba0*/  IMAD.MOV.U32 R5, RZ, RZ, R4 ;  /* 0x000000ffff057224 */ /* 0x000fe200078e0004 */
[----:B------:R-:W-:-:S02]  /*cbb0*/  MOV R0, 0x1f ;  /* 0x0000001f00007802 */ /* 0x000fc40000000f00 */
[----:B------:R-:W-:Y:S02]  /*cbc0*/  MOV R2, 0xcbe0 ;  /* 0x0000cbe000027802 */ /* 0x000fe40000000f00 */
[----:B-1234-:R-:W-:Y:S05]  /*cbd0*/  CALL.REL.NOINC `($__internal_27_$__cuda_sm70_shflsync_idx_p) ;  /* 0x000012f000007944 */ /* 0x01efea0003c00000 */
[----:B------:R-:W-:Y:S01]  /*cbe0*/  MOV R228, R0 ;  /* 0x0000000000e47202 */ /* 0x000fe20000000f00 */
[----:B------:R-:W-:Y:S05]  /*cbf0*/  BRA `(.L_x_1231) ;  /* 0xffff3a9000007947 */ /* 0x000fea000383ffff */
.L_x_1240:
[----:B------:R-:W-:Y:S01]  /*cc00*/  IMAD.MOV.U32 R5, RZ, RZ, R9 ;  /* 0x000000ffff057224 */ /* 0x000fe200078e0009 */
[----:B------:R-:W-:Y:S01]  /*cc10*/  MOV R3, RZ ;  /* 0x000000ff00037202 */ /* 0x000fe20000000f00 */
[----:B------:R-:W-:Y:S01]  /*cc20*/  IMAD.MOV.U32 R0, RZ, RZ, 0x181f ;  /* 0x0000181fff007424 */ /* 0x000fe200078e00ff */
[----:B------:R-:W-:Y:S02]  /*cc30*/  MOV R2, 0xcc50 ;  /* 0x0000cc5000027802 */ /* 0x000fe40000000f00 */
[----:B------:R-:W-:Y:S05]  /*cc40*/  CALL.REL.NOINC `($__internal_27_$__cuda_sm70_shflsync_idx_p) ;  /* 0x0000128000007944 */ /* 0x000fea0003c00000 */
[----:B------:R-:W-:Y:S01]  /*cc50*/  MOV R8, R0 ;  /* 0x0000000000087202 */ /* 0x000fe20000000f00 */
[----:B------:R-:W-:Y:S05]  /*cc60*/  BRA `(.L_x_1324) ;  /* 0xffff551000007947 */ /* 0x000fea000383ffff */
.L_x_1241:
[----:B------:R-:W-:Y:S01]  /*cc70*/  IMAD.MOV.U32 R5, RZ, RZ, R12 ;  /* 0x000000ffff057224 */ /* 0x000fe200078e000c */
[----:B------:R-:W-:Y:S01]  /*cc80*/  MOV R3, RZ ;  /* 0x000000ff00037202 */ /* 0x000fe20000000f00 */
[----:B------:R-:W-:Y:S01]  /*cc90*/  IMAD.MOV.U32 R0, RZ, RZ, 0x181f ;  /* 0x0000181fff007424 */ /* 0x000fe200078e00ff */
[----:B------:R-:W-:Y:S02]  /*cca0*/  MOV R2, 0xccc0 ;  /* 0x0000ccc000027802 */ /* 0x000fe40000000f00 */
[----:B-12---:R-:W-:Y:S05]  /*ccb0*/  CALL.REL.NOINC `($__internal_27_$__cuda_sm70_shflsync_idx_p) ;  /* 0x0000121000007944 */ /* 0x006fea0003c00000 */
[----:B------:R-:W-:Y:S05]  /*ccc0*/  BRA `(.L_x_1325) ;  /* 0xffff54d000007947 */ /* 0x000fea000383ffff */
.L_x_1244:
[----:B--2---:R-:W-:Y:S01]  /*ccd0*/  IMAD.MOV.U32 R5, RZ, RZ, R9 ;  /* 0x000000ffff057224 */ /* 0x004fe200078e0009 */
[----:B------:R-:W-:Y:S01]  /*cce0*/  MOV R3, 0x1 ;  /* 0x0000000100037802 */ /* 0x000fe20000000f00 */
[----:B----4-:R-:W-:Y:S01]  /*ccf0*/  IMAD.MOV.U32 R0, RZ, RZ, 0x181f ;  /* 0x0000181fff007424 */ /* 0x010fe200078e00ff */
[----:B------:R-:W-:-:S02]  /*cd00*/  MOV R2, 0xcd20 ;  /* 0x0000cd2000027802 */ /* 0x000fc40000000f00 */
[----:B-1-3--:R-:W-:Y:S05]  /*cd10*/  CALL.REL.NOINC `($__internal_27_$__cuda_sm70_shflsync_idx_p) ;  /* 0x000011b000007944 */ /* 0x00afea0003c00000 */
[----:B------:R-:W-:Y:S01]  /*cd20*/  IMAD.MOV.U32 R8, RZ, RZ, R0 ;  /* 0x000000ffff087224 */ /* 0x000fe200078e0000 */
[----:B------:R-:W-:Y:S01]  /*cd30*/  MOV R3, 0x1 ;  /* 0x0000000100037802 */ /* 0x000fe20000000f00 */
[----:B------:R-:W-:Y:S01]  /*cd40*/  IMAD.MOV.U32 R5, RZ, RZ, R12 ;  /* 0x000000ffff057224 */ /* 0x000fe200078e000c */
[----:B------:R-:W-:-:S02]  /*cd50*/  MOV R0, 0x181f ;  /* 0x0000181f00007802 */ /* 0x000fc40000000f00 */
[----:B------:R-:W-:Y:S02]  /*cd60*/  MOV R2, 0xcd80 ;  /* 0x0000cd8000027802 */ /* 0x000fe40000000f00 */
[----:B------:R-:W-:Y:S05]  /*cd70*/  CALL.REL.NOINC `($__internal_27_$__cuda_sm70_shflsync_idx_p) ;  /* 0x0000115000007944 */ /* 0x000fea0003c00000 */
[----:B------:R-:W-:Y:S05]  /*cd80*/  BRA `(.L_x_1326) ;  /* 0xffff555000007947 */ /* 0x000fea000383ffff */
.L_x_1247:
[----:B-1----:R-:W-:Y:S01]  /*cd90*/  IMAD.MOV.U32 R5, RZ, RZ, R9 ;  /* 0x000000ffff057224 */ /* 0x002fe200078e0009 */
[----:B------:R-:W-:Y:S01]  /*cda0*/  MOV R3, 0x2 ;  /* 0x0000000200037802 */ /* 0x000fe20000000f00 */
[----:B----4-:R-:W-:Y:S01]  /*cdb0*/  IMAD.MOV.U32 R0, RZ, RZ, 0x181f ;  /* 0x0000181fff007424 */ /* 0x010fe200078e00ff */
[----:B------:R-:W-:Y:S02]  /*cdc0*/  MOV R2, 0xcde0 ;  /* 0x0000cde000027802 */ /* 0x000fe40000000f00 */
[----:B--23--:R-:W-:Y:S05]  /*cdd0*/  CALL.REL.NOINC `($__internal_27_$__cuda_sm70_shflsync_idx_p) ;  /* 0x000010f000007944 */ /* 0x00cfea0003c00000 */
[----:B------:R-:W-:Y:S01]  /*cde0*/  MOV R8, R0 ;  /* 0x0000000000087202 */ /* 0x000fe20000000f00 */
[----:B------:R-:W-:Y:S05]  /*cdf0*/  BRA `(.L_x_1327) ;  /* 0xffff561000007947 */ /* 0x000fea000383ffff */
.L_x_1248:
[----:B------:R-:W-:Y:S01]  /*ce00*/  IMAD.MOV.U32 R5, RZ, RZ, R12 ;  /* 0x000000ffff057224 */ /* 0x000fe200078e000c */
[----:B------:R-:W-:Y:S01]  /*ce10*/  MOV R3, 0x2 ;  /* 0x0000000200037802 */ /* 0x000fe20000000f00 */
[----:B----4-:R-:W-:Y:S01]  /*ce20*/  IMAD.MOV.U32 R0, RZ, RZ, 0x181f ;  /* 0x0000181fff007424 */ /* 0x010fe200078e00ff */
[----:B------:R-:W-:Y:S02]  /*ce30*/  MOV R2, 0xce50 ;  /* 0x0000ce5000027802 */ /* 0x000fe40000000f00 */
[----:B-123--:R-:W-:Y:S05]  /*ce40*/  CALL.REL.NOINC `($__internal_27_$__cuda_sm70_shflsync_idx_p) ;  /* 0x0000108000007944 */ /* 0x00efea0003c00000 */
[----:B------:R-:W-:Y:S05]  /*ce50*/  BRA `(.L_x_1328) ;  /* 0xffff55d000007947 */ /* 0x000fea000383ffff */
.L_x_1251:
[----:B-1----:R-:W-:Y:S01]  /*ce60*/  IMAD.MOV.U32 R5, RZ, RZ, R9 ;  /* 0x000000ffff057224 */ /* 0x002fe200078e0009 */
[----:B------:R-:W-:Y:S01]  /*ce70*/  MOV R3, 0x3 ;  /* 0x0000000300037802 */ /* 0x000fe20000000f00 */
[----:B------:R-:W-:Y:S01]  /*ce80*/  IMAD.MOV.U32 R0, RZ, RZ, 0x181f ;  /* 0x0000181fff007424 */ /* 0x000fe200078e00ff */
[----:B------:R-:W-:-:S02]  /*ce90*/  MOV R2, 0xceb0 ;  /* 0x0000ceb000027802 */ /* 0x000fc40000000f00 */
[----:B--234-:R-:W-:Y:S05]  /*cea0*/  CALL.REL.NOINC `($__internal_27_$__cuda_sm70_shflsync_idx_p) ;  /* 0x0000102000007944 */ /* 0x01cfea0003c00000 */
[----:B------:R-:W-:Y:S01]  /*ceb0*/  IMAD.MOV.U32 R8, RZ, RZ, R0 ;  /* 0x000000ffff087224 */ /* 0x000fe200078e0000 */
[----:B------:R-:W-:Y:S01]  /*cec0*/  MOV R3, 0x3 ;  /* 0x0000000300037802 */ /* 0x000fe20000000f00 */
[----:B------:R-:W-:Y:S01]  /*ced0*/  IMAD.MOV.U32 R5, RZ, RZ, R12 ;  /* 0x000000ffff057224 */ /* 0x000fe200078e000c */
[----:B------:R-:W-:-:S02]  /*cee0*/  MOV R0, 0x181f ;  /* 0x0000181f00007802 */ /* 0x000fc40000000f00 */
[----:B------:R-:W-:Y:S02]  /*cef0*/  MOV R2, 0xcf10 ;  /* 0x0000cf1000027802 */ /* 0x000fe40000000f00 */
[----:B------:R-:W-:Y:S05]  /*cf00*/  CALL.REL.NOINC `($__internal_27_$__cuda_sm70_shflsync_idx_p) ;  /* 0x00000fc000007944 */ /* 0x000fea0003c00000 */
[----:B------:R-:W-:Y:S05]  /*cf10*/  BRA `(.L_x_1329) ;  /* 0xffff565000007947 */ /* 0x000fea000383ffff */
.L_x_1260:
[----:B-1----:R-:W-:Y:S01]  /*cf20*/  IMAD.MOV.U32 R2, RZ, RZ, R213 ;  /* 0x000000ffff027224 */ /* 0x002fe200078e00d5 */
[----:B------:R-:W-:Y:S02]  /*cf30*/  MOV R5, 0x2 ;  /* 0x0000000200057802 */ /* 0x000fe40000000f00 */
[----:B------:R-:W-:Y:S02]  /*cf40*/  MOV R3, 0xcf60 ;  /* 0x0000cf6000037802 */ /* 0x000fe40000000f00 */
[----:B------:R-:W-:Y:S05]  /*cf50*/  CALL.REL.NOINC `($__internal_26_$__cuda_sm70_shflsync_bfly_p) ;  /* 0x00000f2000007944 */ /* 0x000fea0003c00000 */
[----:B------:R-:W-:Y:S01]  /*cf60*/  MOV R0, R5 ;  /* 0x0000000500007202 */ /* 0x000fe20000000f00 */
[----:B------:R-:W-:Y:S05]  /*cf70*/  BRA `(.L_x_1330) ;  /* 0xffffb21000007947 */ /* 0x000fea000383ffff */
.L_x_1261:
[----:B-1----:R-:W-:Y:S01]  /*cf80*/  IMAD.MOV.U32 R2, RZ, RZ, R0 ;  /* 0x000000ffff027224 */ /* 0x002fe200078e0000 */
[----:B------:R-:W-:Y:S02]  /*cf90*/  MOV R5, 0x1 ;  /* 0x0000000100057802 */ /* 0x000fe40000000f00 */
[----:B------:R-:W-:Y:S02]  /*cfa0*/  MOV R3, 0xcfc0 ;  /* 0x0000cfc000037802 */ /* 0x000fe40000000f00 */
[----:B--2---:R-:W-:Y:S05]  /*cfb0*/  CALL.REL.NOINC `($__internal_26_$__cuda_sm70_shflsync_bfly_p) ;  /* 0x00000ec000007944 */ /* 0x004fea0003c00000 */
[----:B------:R-:W-:Y:S01]  /*cfc0*/  FADD.FTZ R0, R0, R5 ;  /* 0x0000000500007221 */ /* 0x000fe20000010000 */
[----:B------:R-:W-:Y:S02]  /*cfd0*/  MOV R2, R214 ;  /* 0x000000d600027202 */ /* 0x000fe40000000f00 */
[----:B------:R-:W-:-:S02]  /*cfe0*/  MOV R5, 0x2 ;  /* 0x0000000200057802 */ /* 0x000fc40000000f00 */
[----:B------:R-:W-:Y:S02]  /*cff0*/  MOV R3, 0xd010 ;  /* 0x0000d01000037802 */ /* 0x000fe40000000f00 */
[----:B------:R-:W-:Y:S05]  /*d000*/  CALL.REL.NOINC `($__internal_26_$__cuda_sm70_shflsync_bfly_p) ;  /* 0x00000e7000007944 */ /* 0x000fea0003c00000 */
[----:B------:R-:W-:Y:S01]  /*d010*/  FADD.FTZ R4, R214, R5 ;  /* 0x00000005d6047221 */ /* 0x000fe20000010000 */
[----:B------:R-:W-:Y:S02]  /*d020*/  MOV R5, 0x1 ;  /* 0x0000000100057802 */ /* 0x000fe40000000f00 */
[----:B------:R-:W-:Y:S02]  /*d030*/  MOV R3, 0xd060 ;  /* 0x0000d06000037802 */ /* 0x000fe40000000f00 */
[----:B------:R-:W-:Y:S02]  /*d040*/  MOV R2, R4 ;  /* 0x0000000400027202 */ /* 0x000fe40000000f00 */
[----:B------:R-:W-:Y:S05]  /*d050*/  CALL.REL.NOINC `($__internal_26_$__cuda_sm70_shflsync_bfly_p) ;  /* 0x00000e2000007944 */ /* 0x000fea0003c00000 */
[----:B------:R-:W-:Y:S01]  /*d060*/  MOV R3, R5 ;  /* 0x0000000500037202 */ /* 0x000fe20000000f00 */
[----:B------:R-:W-:Y:S05]  /*d070*/  BRA `(.L_x_1331) ;  /* 0xffffb18000007947 */ /* 0x000fea000383ffff */
.L_x_1268:
[----:B--234-:R-:W-:Y:S01]  /*d080*/  IMAD.MOV.U32 R5, RZ, RZ, R9 ;  /* 0x000000ffff057224 */ /* 0x01cfe200078e0009 */
[----:B------:R-:W-:Y:S01]  /*d090*/  MOV R3, RZ ;  /* 0x000000ff00037202 */ /* 0x000fe20000000f00 */
[----:B------:R-:W-:Y:S01]  /*d0a0*/  IMAD.MOV.U32 R0, RZ, RZ, 0x181f ;  /* 0x0000181fff007424 */ /* 0x000fe200078e00ff */
[----:B------:R-:W-:Y:S02]  /*d0b0*/  MOV R2, 0xd0d0 ;  /* 0x0000d0d000027802 */ /* 0x000fe40000000f00 */
[----:B-1----:R-:W-:Y:S05]  /*d0c0*/  CALL.REL.NOINC `($__internal_27_$__cuda_sm70_shflsync_idx_p) ;  /* 0x00000e0000007944 */ /* 0x002fea0003c00000 */
[----:B------:R-:W-:Y:S01]  /*d0d0*/  MOV R8, R0 ;  /* 0x0000000000087202 */ /* 0x000fe20000000f00 */
[----:B------:R-:W-:Y:S05]  /*d0e0*/  BRA `(.L_x_1332) ;  /* 0xffffc8c000007947 */ /* 0x000fea000383ffff */
.L_x_1269:
[----:B------:R-:W-:Y:S01]  /*d0f0*/  IMAD.MOV.U32 R5, RZ, RZ, R12 ;  /* 0x000000ffff057224 */ /* 0x000fe200078e000c */
[----:B------:R-:W-:Y:S01]  /*d100*/  MOV R3, RZ ;  /* 0x000000ff00037202 */ /* 0x000fe20000000f00 */
[----:B------:R-:W-:Y:S01]  /*d110*/  IMAD.MOV.U32 R0, RZ, RZ, 0x181f ;  /* 0x0000181fff007424 */ /* 0x000fe200078e00ff */
[----:B------:R-:W-:-:S02]  /*d120*/  MOV R2, 0xd140 ;  /* 0x0000d14000027802 */ /* 0x000fc40000000f00 */
[----:B-123--:R-:W-:Y:S05]  /*d130*/  CALL.REL.NOINC `($__internal_27_$__cuda_sm70_shflsync_idx_p) ;  /* 0x00000d9000007944 */ /* 0x00efea0003c00000 */
[----:B------:R-:W-:Y:S05]  /*d140*/  BRA `(.L_x_1333) ;  /* 0xffffc88000007947 */ /* 0x000fea000383ffff */
.L_x_1272:
[----:B--2---:R-:W-:Y:S01]  /*d150*/  IMAD.MOV.U32 R5, RZ, RZ, R9 ;  /* 0x000000ffff057224 */ /* 0x004fe200078e0009 */
[----:B------:R-:W-:Y:S01]  /*d160*/  MOV R3, 0x1 ;  /* 0x0000000100037802 */ /* 0x000fe20000000f00 */
[----:B------:R-:W-:Y:S01]  /*d170*/  IMAD.MOV.U32 R0, RZ, RZ, 0x181f ;  /* 0x0000181fff007424 */ /* 0x000fe200078e00ff */
[----:B------:R-:W-:-:S02]  /*d180*/  MOV R2, 0xd1a0 ;  /* 0x0000d1a000027802 */ /* 0x000fc40000000f00 */
[----:B-1-34-:R-:W-:Y:S05]  /*d190*/  CALL.REL.NOINC `($__internal_27_$__cuda_sm70_shflsync_idx_p) ;  /* 0x00000d3000007944 */ /* 0x01afea0003c00000 */
[----:B------:R-:W-:Y:S01]  /*d1a0*/  IMAD.MOV.U32 R8, RZ, RZ, R0 ;  /* 0x000000ffff087224 */ /* 0x000fe200078e0000 */
[----:B------:R-:W-:Y:S01]  /*d1b0*/  MOV R3, 0x1 ;  /* 0x0000000100037802 */ /* 0x000fe20000000f00 */
[----:B------:R-:W-:Y:S01]  /*d1c0*/  IMAD.MOV.U32 R5, RZ, RZ, R12 ;  /* 0x000000ffff057224 */ /* 0x000fe200078e000c */
[----:B------:R-:W-:-:S02]  /*d1d0*/  MOV R0, 0x181f ;  /* 0x0000181f00007802 */ /* 0x000fc40000000f00 */
[----:B------:R-:W-:Y:S02]  /*d1e0*/  MOV R2, 0xd200 ;  /* 0x0000d20000027802 */ /* 0x000fe40000000f00 */
[----:B------:R-:W-:Y:S05]  /*d1f0*/  CALL.REL.NOINC `($__internal_27_$__cuda_sm70_shflsync_idx_p) ;  /* 0x00000cd000007944 */ /* 0x000fea0003c00000 */
[----:B------:R-:W-:Y:S05]  /*d200*/  BRA `(.L_x_1334) ;  /* 0xffffc8f000007947 */ /* 0x000fea000383ffff */
.L_x_1275:
[----:B--2---:R-:W-:Y:S01]  /*d210*/  IMAD.MOV.U32 R5, RZ, RZ, R9 ;  /* 0x000000ffff057224 */ /* 0x004fe200078e0009 */
[----:B------:R-:W-:Y:S01]  /*d220*/  MOV R3, 0x2 ;  /* 0x0000000200037802 */ /* 0x000fe20000000f00 */
[----:B------:R-:W-:Y:S01]  /*d230*/  IMAD.MOV.U32 R0, RZ, RZ, 0x181f ;  /* 0x0000181fff007424 */ /* 0x000fe200078e00ff */
[----:B------:R-:W-:Y:S02]  /*d240*/  MOV R2, 0xd260 ;  /* 0x0000d26000027802 */ /* 0x000fe40000000f00 */
[----:B-1-34-:R-:W-:Y:S05]  /*d250*/  CALL.REL.NOINC `($__internal_27_$__cuda_sm70_shflsync_idx_p) ;  /* 0x00000c7000007944 */ /* 0x01afea0003c00000 */
[----:B------:R-:W-:Y:S01]  /*d260*/  MOV R8, R0 ;  /* 0x0000000000087202 */ /* 0x000fe20000000f00 */
[----:B------:R-:W-:Y:S05]  /*d270*/  BRA `(.L_x_1335) ;  /* 0xffffc9b000007947 */ /* 0x000fea000383ffff */
.L_x_1276:
[----:B--2---:R-:W-:Y:S01]  /*d280*/  IMAD.MOV.U32 R5, RZ, RZ, R12 ;  /* 0x000000ffff057224 */ /* 0x004fe200078e000c */
[----:B------:R-:W-:Y:S01]  /*d290*/  MOV R3, 0x2 ;  /* 0x0000000200037802 */ /* 0x000fe20000000f00 */
[----:B------:R-:W-:Y:S01]  /*d2a0*/  IMAD.MOV.U32 R0, RZ, RZ, 0x181f ;  /* 0x0000181fff007424 */ /* 0x000fe200078e00ff */
[----:B------:R-:W-:Y:S02]  /*d2b0*/  MOV R2, 0xd2d0 ;  /* 0x0000d2d000027802 */ /* 0x000fe40000000f00 */
[----:B-1-34-:R-:W-:Y:S05]  /*d2c0*/  CALL.REL.NOINC `($__internal_27_$__cuda_sm70_shflsync_idx_p) ;  /* 0x00000c0000007944 */ /* 0x01afea0003c00000 */
[----:B------:R-:W-:Y:S05]  /*d2d0*/  BRA `(.L_x_1336) ;  /* 0xffffc97000007947 */ /* 0x000fea000383ffff */
.L_x_1279:
[----:B---3--:R-:W-:Y:S01]  /*d2e0*/  IMAD.MOV.U32 R5, RZ, RZ, R9 ;  /* 0x000000ffff057224 */ /* 0x008fe200078e0009 */
[----:B------:R-:W-:Y:S01]  /*d2f0*/  MOV R3, 0x3 ;  /* 0x0000000300037802 */ /* 0x000fe20000000f00 */
[----:B----4-:R-:W-:Y:S01]  /*d300*/  IMAD.MOV.U32 R0, RZ, RZ, 0x181f ;  /* 0x0000181fff007424 */ /* 0x010fe200078e00ff */
[----:B------:R-:W-:-:S02]  /*d310*/  MOV R2, 0xd330 ;  /* 0x0000d33000027802 */ /* 0x000fc40000000f00 */
[----:B-12---:R-:W-:Y:S05]  /*d320*/  CALL.REL.NOINC `($__internal_27_$__cuda_sm70_shflsync_idx_p) ;  /* 0x00000ba000007944 */ /* 0x006fea0003c00000 */
[----:B------:R-:W-:Y:S01]  /*d330*/  IMAD.MOV.U32 R6, RZ, RZ, R0 ;  /* 0x000000ffff067224 */ /* 0x000fe200078e0000 */
[----:B------:R-:W-:Y:S01]  /*d340*/  MOV R3, 0x3 ;  /* 0x0000000300037802 */ /* 0x000fe20000000f00 */
[----:B------:R-:W-:Y:S01]  /*d350*/  IMAD.MOV.U32 R5, RZ, RZ, R12 ;  /* 0x000000ffff057224 */ /* 0x000fe200078e000c */
[----:B------:R-:W-:-:S02]  /*d360*/  MOV R0, 0x181f ;  /* 0x0000181f00007802 */ /* 0x000fc40000000f00 */
[----:B------:R-:W-:Y:S02]  /*d370*/  MOV R2, 0xd390 ;  /* 0x0000d39000027802 */ /* 0x000fe40000000f00 */
[----:B------:R-:W-:Y:S05]  /*d380*/  CALL.REL.NOINC `($__internal_27_$__cuda_sm70_shflsync_idx_p) ;  /* 0x00000b4000007944 */ /* 0x000fea0003c00000 */
[----:B------:R-:W-:Y:S05]  /*d390*/  BRA `(.L_x_1337) ;  /* 0xffffc9f000007947 */ /* 0x000fea000383ffff */
.L_x_1281:
[----:B------:R-:W-:Y:S01]  /*d3a0*/  IMAD.MOV.U32 R5, RZ, RZ, R12 ;  /* 0x000000ffff057224 */ /* 0x000fe200078e000c */
[----:B------:R-:W-:Y:S01]  /*d3b0*/  MOV R3, RZ ;  /* 0x000000ff00037202 */ /* 0x000fe20000000f00 */
[----:B------:R-:W-:Y:S01]  /*d3c0*/  IMAD.MOV.U32 R0, RZ, RZ, 0x1c1f ;  /* 0x00001c1fff007424 */ /* 0x000fe200078e00ff */
[----:B------:R-:W-:Y:S02]  /*d3d0*/  MOV R2, 0xd3f0 ;  /* 0x0000d3f000027802 */ /* 0x000fe40000000f00 */
[----:B------:R-:W-:Y:S05]  /*d3e0*/  CALL.REL.NOINC `($__internal_27_$__cuda_sm70_shflsync_idx_p) ;  /* 0x00000ae000007944 */ /* 0x000fea0003c00000 */
[----:B------:R-:W-:Y:S01]  /*d3f0*/  MOV R4, R0 ;  /* 0x0000000000047202 */ /* 0x000fe20000000f00 */
[----:B------:R-:W-:Y:S05]  /*d400*/  BRA `(.L_x_1338) ;  /* 0xffffcca000007947 */ /* 0x000fea000383ffff */
.L_x_1282:
[----:B------:R-:W-:Y:S01]  /*d410*/  IMAD.MOV.U32 R5, RZ, RZ, R33 ;  /* 0x000000ffff057224 */ /* 0x000fe200078e0021 */
[----:B------:R-:W-:Y:S01]  /*d420*/  MOV R3, RZ ;  /* 0x000000ff00037202 */ /* 0x000fe20000000f00 */
[----:B------:R-:W-:Y:S01]  /*d430*/  IMAD.MOV.U32 R0, RZ, RZ, 0x1c1f ;  /* 0x00001c1fff007424 */ /* 0x000fe200078e00ff */
[----:B------:R-:W-:Y:S02]  /*d440*/  MOV R2, 0xd460 ;  /* 0x0000d46000027802 */ /* 0x000fe40000000f00 */
[----:B-12---:R-:W-:Y:S05]  /*d450*/  CALL.REL.NOINC `($__internal_27_$__cuda_sm70_shflsync_idx_p) ;  /* 0x00000a7000007944 */ /* 0x006fea0003c00000 */
[----:B------:R-:W-:Y:S05]  /*d460*/  BRA `(.L_x_1339) ;  /* 0xffffcc6000007947 */ /* 0x000fea000383ffff */
.L_x_1285:
[----:B------:R-:W-:Y:S01]  /*d470*/  IMAD.MOV.U32 R5, RZ, RZ, R12 ;  /* 0x000000ffff057224 */ /* 0x000fe200078e000c */
[----:B----4-:R-:W-:Y:S01]  /*d480*/  MOV R3, 0x1 ;  /* 0x0000000100037802 */ /* 0x010fe20000000f00 */
[----:B------:R-:W-:Y:S01]  /*d490*/  IMAD.MOV.U32 R0, RZ, RZ, 0x1c1f ;  /* 0x00001c1fff007424 */ /* 0x000fe200078e00ff */
[----:B------:R-:W-:-:S02]  /*d4a0*/  MOV R2, 0xd4c0 ;  /* 0x0000d4c000027802 */ /* 0x000fc40000000f00 */
[----:B-123--:R-:W-:Y:S05]  /*d4b0*/  CALL.REL.NOINC `($__internal_27_$__cuda_sm70_shflsync_idx_p) ;  /* 0x00000a1000007944 */ /* 0x00efea0003c00000 */
[----:B------:R-:W-:Y:S01]  /*d4c0*/  IMAD.MOV.U32 R4, RZ, RZ, R0 ;  /* 0x000000ffff047224 */ /* 0x000fe200078e0000 */
[----:B------:R-:W-:Y:S01]  /*d4d0*/  MOV R3, 0x1 ;  /* 0x0000000100037802 */ /* 0x000fe20000000f00 */
[----:B------:R-:W-:Y:S01]  /*d4e0*/  IMAD.MOV.U32 R5, RZ, RZ, R33 ;  /* 0x000000ffff057224 */ /* 0x000fe200078e0021 */
[----:B------:R-:W-:-:S02]  /*d4f0*/  MOV R0, 0x1c1f ;  /* 0x00001c1f00007802 */ /* 0x000fc40000000f00 */
[----:B------:R-:W-:Y:S02]  /*d500*/  MOV R2, 0xd520 ;  /* 0x0000d52000027802 */ /* 0x000fe40000000f00 */
[----:B------:R-:W-:Y:S05]  /*d510*/  CALL.REL.NOINC `($__internal_27_$__cuda_sm70_shflsync_idx_p) ;  /* 0x000009b000007944 */ /* 0x000fea0003c00000 */
[----:B------:R-:W-:Y:S05]  /*d520*/  BRA `(.L_x_1340) ;  /* 0xffffd52000007947 */ /* 0x000fea000383ffff */
.L_x_1289:
[----:B------:R-:W-:Y:S01]  /*d530*/  IMAD.MOV.U32 R5, RZ, RZ, R9 ;  /* 0x000000ffff057224 */ /* 0x000fe200078e0009 */
[----:B------:R-:W-:Y:S01]  /*d540*/  MOV R3, RZ ;  /* 0x000000ff00037202 */ /* 0x000fe20000000f00 */
[----:B------:R-:W-:Y:S01]  /*d550*/  IMAD.MOV.U32 R0, RZ, RZ, 0x181f ;  /* 0x0000181fff007424 */ /* 0x000fe200078e00ff */
[----:B------:R-:W-:Y:S02]  /*d560*/  MOV R2, 0xd580 ;  /* 0x0000d58000027802 */ /* 0x000fe40000000f00 */
[----:B--2---:R-:W-:Y:S05]  /*d570*/  CALL.REL.NOINC `($__internal_27_$__cuda_sm70_shflsync_idx_p) ;  /* 0x0000095000007944 */ /* 0x004fea0003c00000 */
[----:B------:R-:W-:Y:S01]  /*d580*/  MOV R8, R0 ;  /* 0x0000000000087202 */ /* 0x000fe20000000f00 */
[----:B------:R-:W-:Y:S05]  /*d590*/  BRA `(.L_x_1341) ;  /* 0xffffe26000007947 */ /* 0x000fea000383ffff */
.L_x_1290:
[----:B------:R-:W-:Y:S01]  /*d5a0*/  IMAD.MOV.U32 R5, RZ, RZ, R12 ;  /* 0x000000ffff057224 */ /* 0x000fe200078e000c */
[----:B------:R-:W-:Y:S01]  /*d5b0*/  MOV R3, RZ ;  /* 0x000000ff00037202 */ /* 0x000fe20000000f00 */
[----:B------:R-:W-:Y:S01]  /*d5c0*/  IMAD.MOV.U32 R0, RZ, RZ, 0x181f ;  /* 0x0000181fff007424 */ /* 0x000fe200078e00ff */
[----:B------:R-:W-:Y:S02]  /*d5d0*/  MOV R2, 0xd5f0 ;  /* 0x0000d5f000027802 */ /* 0x000fe40000000f00 */
[----:B-123--:R-:W-:Y:S05]  /*d5e0*/  CALL.REL.NOINC `($__internal_27_$__cuda_sm70_shflsync_idx_p) ;  /* 0x000008e000007944 */ /* 0x00efea0003c00000 */
[----:B------:R-:W-:Y:S05]  /*d5f0*/  BRA `(.L_x_1342) ;  /* 0xffffe22000007947 */ /* 0x000fea000383ffff */
.L_x_1293:
        /* <DEDUP_REMOVED lines=12> */
.L_x_1296:
[----:B-1----:R-:W-:Y:S01]  /*d6c0*/  IMAD.MOV.U32 R5, RZ, RZ, R9 ;  /* 0x000000ffff057224 */ /* 0x002fe200078e0009 */
[----:B------:R-:W-:Y:S01]  /*d6d0*/  MOV R3, 0x2 ;  /* 0x0000000200037802 */ /* 0x000fe20000000f00 */
[----:B------:R-:W-:Y:S01]  /*d6e0*/  IMAD.MOV.U32 R0, RZ, RZ, 0x181f ;  /* 0x0000181fff007424 */ /* 0x000fe200078e00ff */
[----:B------:R-:W-:Y:S02]  /*d6f0*/  MOV R2, 0xd710 ;  /* 0x0000d71000027802 */ /* 0x000fe40000000f00 */
[----:B--234-:R-:W-:Y:S05]  /*d700*/  CALL.REL.NOINC `($__internal_27_$__cuda_sm70_shflsync_idx_p) ;  /* 0x000007c000007944 */ /* 0x01cfea0003c00000 */
[----:B------:R-:W-:Y:S01]  /*d710*/  MOV R8, R0 ;  /* 0x0000000000087202 */ /* 0x000fe20000000f00 */
[----:B------:R-:W-:Y:S05]  /*d720*/  BRA `(.L_x_1344) ;  /* 0xffffe36000007947 */ /* 0x000fea000383ffff */
.L_x_1297:
[----:B-1----:R-:W-:Y:S01]  /*d730*/  IMAD.MOV.U32 R5, RZ, RZ, R12 ;  /* 0x000000ffff057224 */ /* 0x002fe200078e000c */
[----:B------:R-:W-:Y:S01]  /*d740*/  MOV R3, 0x2 ;  /* 0x0000000200037802 */ /* 0x000fe20000000f00 */
[----:B------:R-:W-:Y:S01]  /*d750*/  IMAD.MOV.U32 R0, RZ, RZ, 0x181f ;  /* 0x0000181fff007424 */ /* 0x000fe200078e00ff */
[----:B------:R-:W-:Y:S02]  /*d760*/  MOV R2, 0xd780 ;  /* 0x0000d78000027802 */ /* 0x000fe40000000f00 */
[----:B--234-:R-:W-:Y:S05]  /*d770*/  CALL.REL.NOINC `($__internal_27_$__cuda_sm70_shflsync_idx_p) ;  /* 0x0000075000007944 */ /* 0x01cfea0003c00000 */
[----:B------:R-:W-:Y:S05]  /*d780*/  BRA `(.L_x_1345) ;  /* 0xffffe32000007947 */ /* 0x000fea000383ffff */
.L_x_1300:
        /* <DEDUP_REMOVED lines=12> */
.L_x_1302:
[----:B---3--:R-:W-:Y:S01]  /*d850*/  IMAD.MOV.U32 R5, RZ, RZ, R86 ;  /* 0x000000ffff057224 */ /* 0x008fe200078e0056 */
[----:B------:R-:W-:Y:S01]  /*d860*/  MOV R3, RZ ;  /* 0x000000ff00037202 */ /* 0x000fe20000000f00 */
[----:B------:R-:W-:Y:S01]  /*d870*/  IMAD.MOV.U32 R0, RZ, RZ, 0x1f ;  /* 0x0000001fff007424 */ /* 0x000fe200078e00ff */
[----:B------:R-:W-:Y:S02]  /*d880*/  MOV R2, 0xd8a0 ;  /* 0x0000d8a000027802 */ /* 0x000fe40000000f00 */
[----:B-1----:R-:W-:Y:S05]  /*d890*/  CALL.REL.NOINC `($__internal_27_$__cuda_sm70_shflsync_idx_p) ;  /* 0x0000063000007944 */ /* 0x002fea0003c00000 */
[----:B------:R-:W-:Y:S01]  /*d8a0*/  MOV R9, R0 ;  /* 0x0000000000097202 */ /* 0x000fe20000000f00 */
[----:B------:R-:W-:Y:S05]  /*d8b0*/  BRA `(.L_x_1347) ;  /* 0xffffe4f000007947 */ /* 0x000fea000383ffff */
.L_x_1303:
[----:B------:R-:W-:Y:S01]  /*d8c0*/  IMAD.MOV.U32 R5, RZ, RZ, R86 ;  /* 0x000000ffff057224 */ /* 0x000fe200078e0056 */
[----:B------:R-:W-:Y:S01]  /*d8d0*/  MOV R3, 0x1 ;  /* 0x0000000100037802 */ /* 0x000fe20000000f00 */
[----:B------:R-:W-:Y:S01]  /*d8e0*/  IMAD.MOV.U32 R0, RZ, RZ, 0x1f ;  /* 0x0000001fff007424 */ /* 0x000fe200078e00ff */
[----:B------:R-:W-:Y:S02]  /*d8f0*/  MOV R2, 0xd910 ;  /* 0x0000d91000027802 */ /* 0x000fe40000000f00 */
[----:B-123--:R-:W-:Y:S05]  /*d900*/  CALL.REL.NOINC `($__internal_27_$__cuda_sm70_shflsync_idx_p) ;  /* 0x000005c000007944 */ /* 0x00efea0003c00000 */
[----:B------:R-:W-:Y:S01]  /*d910*/  MOV R8, R0 ;  /* 0x0000000000087202 */ /* 0x000fe20000000f00 */
[----:B------:R-:W-:Y:S05]  /*d920*/  BRA `(.L_x_1348) ;  /* 0xffffe4a000007947 */ /* 0x000fea000383ffff */
.L_x_1304:
[----:B------:R-:W-:Y:S02]  /*d930*/  MOV R2, 0x1 ;  /* 0x0000000100027802 */ /* 0x000fe40000000f00 */
[----:B------:R-:W-:-:S02]  /*d940*/  MOV R3, 0xd960 ;  /* 0x0000d96000037802 */ /* 0x000fc40000000f00 */
[----:B--234-:R-:W-:Y:S05]  /*d950*/  CALL.REL.NOINC `($__internal_28_$__cuda_sm70_shflsync_up_p) ;  /* 0x000005c000007944 */ /* 0x01cfea0003c00000 */
[----:B------:R-:W-:Y:S05]  /*d960*/  BRA `(.L_x_1349) ;  /* 0xffffe58000007947 */ /* 0x000fea000383ffff */
.L_x_1305:
[----:B------:R-:W-:Y:S02]  /*d970*/  MOV R2, 0x2 ;  /* 0x0000000200027802 */ /* 0x000fe40000000f00 */
[----:B------:R-:W-:-:S02]  /*d980*/  MOV R3, 0xd9a0 ;  /* 0x0000d9a000037802 */ /* 0x000fc40000000f00 */
[----:B--23--:R-:W-:Y:S05]  /*d990*/  CALL.REL.NOINC `($__internal_28_$__cuda_sm70_shflsync_up_p) ;  /* 0x0000058000007944 */ /* 0x00cfea0003c00000 */
[----:B------:R-:W-:Y:S01]  /*d9a0*/  SEL R3, R4, RZ, P1 ;  /* 0x000000ff04037207 */ /* 0x000fe20000800000 */
[----:B------:R-:W-:-:S04]  /*d9b0*/  IMAD.MOV.U32 R2, RZ, RZ, 0x4 ;  /* 0x00000004ff027424 */ /* 0x000fc800078e00ff */
[----:B------:R-:W-:Y:S01]  /*d9c0*/  IMAD.IADD R0, R0, 0x1, R3 ;  /* 0x0000000100007824 */ /* 0x000fe200078e0203 */
[----:B------:R-:W-:Y:S02]  /*d9d0*/  MOV R3, 0xd9f0 ;  /* 0x0000d9f000037802 */ /* 0x000fe40000000f00 */
        /* <DEDUP_REMOVED lines=19> */
.L_x_1309:
[----:B------:R-:W-:Y:S02]  /*db10*/  MOV R2, 0x1 ;  /* 0x0000000100027802 */ /* 0x000fe40000000f00 */
[----:B------:R-:W-:Y:S02]  /*db20*/  MOV R3, 0xdb40 ;  /* 0x0000db4000037802 */ /* 0x000fe40000000f00 */
[----:B------:R-:W-:Y:S05]  /*db30*/  CALL.REL.NOINC `($__internal_28_$__cuda_sm70_shflsync_up_p) ;  /* 0x000003e000007944 */ /* 0x000fea0003c00000 */
[----:B------:R-:W-:Y:S01]  /*db40*/  MOV R2, R4 ;  /* 0x0000000400027202 */ /* 0x000fe20000000f00 */
[----:B------:R-:W-:Y:S05]  /*db50*/  BRA `(.L_x_1351) ;  /* 0xffffe5e000007947 */ /* 0x000fea000383ffff */
.L_x_1310:
[----:B------:R-:W-:Y:S02]  /*db60*/  MOV R2, 0x2 ;  /* 0x0000000200027802 */ /* 0x000fe40000000f00 */
        /* <DEDUP_REMOVED lines=25> */
.L_x_1312:
[----:B------:R-:W-:Y:S02]  /*dd00*/  SEL R0, RZ, 0x1, P0 ;  /* 0x00000001ff007807 */ /* 0x000fe40000000000 */
[----:B------:R-:W-:Y:S02]  /*dd10*/  MOV R2, 0xdd30 ;  /* 0x0000dd3000027802 */ /* 0x000fe40000000f00 */
[----:B-1----:R-:W-:Y:S05]  /*dd20*/  CALL.REL.NOINC `($__internal_29_$__cuda_sm70_votesync_ballot) ;  /* 0x0000026000007944 */ /* 0x002fea0003c00000 */
[----:B------:R-:W-:Y:S01]  /*dd30*/  MOV R8, R0 ;  /* 0x0000000000087202 */ /* 0x000fe20000000f00 */
[----:B------:R-:W-:Y:S05]  /*dd40*/  BRA `(.L_x_1353) ;  /* 0xffffe58000007947 */ /* 0x000fea000383ffff */
.L_x_1313:
[----:B------:R-:W-:Y:S01]  /*dd50*/  IMAD.MOV.U32 R5, RZ, RZ, R6 ;  /* 0x000000ffff057224 */ /* 0x000fe200078e0006 */
[----:B---3--:R-:W-:Y:S01]  /*dd60*/  MOV R3, R12 ;  /* 0x0000000c00037202 */ /* 0x008fe20000000f00 */
[----:B------:R-:W-:Y:S01]  /*dd70*/  IMAD.MOV.U32 R0, RZ, RZ, 0x1f ;  /* 0x0000001fff007424 */ /* 0x000fe200078e00ff */
[----:B------:R-:W-:Y:S02]  /*dd80*/  MOV R2, 0xdda0 ;  /* 0x0000dda000027802 */ /* 0x000fe40000000f00 */
[----:B-12---:R-:W-:Y:S05]  /*dd90*/  CALL.REL.NOINC `($__internal_27_$__cuda_sm70_shflsync_idx_p) ;  /* 0x0000013000007944 */ /* 0x006fea0003c00000 */
[----:B------:R-:W-:Y:S01]  /*dda0*/  IMAD.MOV.U32 R6, RZ, RZ, R0 ;  /* 0x000000ffff067224 */ /* 0x000fe200078e0000 */
[----:B------:R-:W-:Y:S01]  /*ddb0*/  MOV R3, R12 ;  /* 0x0000000c00037202 */ /* 0x000fe20000000f00 */
[----:B------:R-:W-:Y:S01]  /*ddc0*/  IMAD.MOV.U32 R5, RZ, RZ, R7 ;  /* 0x000000ffff057224 */ /* 0x000fe200078e0007 */
[----:B------:R-:W-:Y:S02]  /*ddd0*/  MOV R0, 0x1f ;  /* 0x0000001f00007802 */ /* 0x000fe40000000f00 */
[----:B------:R-:W-:-:S02]  /*dde0*/  MOV R2, 0xde00 ;  /* 0x0000de0000027802 */ /* 0x000fc40000000f00 */
[----:B------:R-:W-:Y:S05]  /*ddf0*/  CALL.REL.NOINC `($__internal_27_$__cuda_sm70_shflsync_idx_p) ;  /* 0x000000d000007944 */ /* 0x000fea0003c00000 */
[----:B------:R-:W-:Y:S01]  /*de00*/  MOV R7, R0 ;  /* 0x0000000000077202 */ /* 0x000fe20000000f00 */
[----:B------:R-:W-:Y:S05]  /*de10*/  BRA `(.L_x_1354) ;  /* 0xffffe4f000007947 */ /* 0x000fea000383ffff */
.L_x_1316:
[----:B------:R-:W-:Y:S01]  /*de20*/  IMAD.MOV.U32 R5, RZ, RZ, R4 ;  /* 0x000000ffff057224 */ /* 0x000fe200078e0004 */
[----:B------:R-:W-:-:S02]  /*de30*/  MOV R0, 0x1f ;  /* 0x0000001f00007802 */ /* 0x000fc40000000f00 */
[----:B------:R-:W-:Y:S02]  /*de40*/  MOV R2, 0xde60 ;  /* 0x0000de6000027802 */ /* 0x000fe40000000f00 */
[----:B-1234-:R-:W-:Y:S05]  /*de50*/  CALL.REL.NOINC `($__internal_27_$__cuda_sm70_shflsync_idx_p) ;  /* 0x0000007000007944 */ /* 0x01efea0003c00000 */
[----:B------:R-:W-:Y:S01]  /*de60*/  MOV R11, R0 ;  /* 0x00000000000b7202 */ /* 0x000fe20000000f00 */
[----:B------:R-:W-:Y:S05]  /*de70*/  BRA `(.L_x_1315) ;  /* 0xffffe4f000007947 */ /* 0x000fea000383ffff */
        .weak           $__internal_26_$__cuda_sm70_shflsync_bfly_p
        .type           $__internal_26_$__cuda_sm70_shflsync_bfly_p,@function
        .size           $__internal_26_$__cuda_sm70_shflsync_bfly_p,($__internal_27_$__cuda_sm70_shflsync_idx_p - $__internal_26_$__cuda_sm70_shflsync_bfly_p)
$__internal_26_$__cuda_sm70_shflsync_bfly_p:
[----:B------:R-:W-:Y:S04]  /*de80*/  WARPSYNC R6 ;  /* 0x0000000600007348 */ /* 0x000fe80003800000 */
[----:B------:R1:W2:Y:S02]  /*de90*/  SHFL.BFLY PT, R5, R2, R5, R7 ;  /* 0x0c00000502057389 */ /* 0x0002a400000e0007 */
[----:B-1----:R-:W-:Y:S02]  /*dea0*/  MOV R2, R3 ;  /* 0x0000000300027202 */ /* 0x002fe40000000f00 */
[----:B------:R-:W-:-:S04]  /*deb0*/  MOV R3, 0x0 ;  /* 0x0000000000037802 */ /* 0x000fc80000000f00 */
[----:B--2---:R-:W-:Y:S05]  /*dec0*/  RET.REL.NODEC R2 `(_ZN7cutlass13device_kernelIN5flash19enable_sm80_to_sm89INS1_16FlashAttnFwdSm80INS1_25CollectiveMainloopFwdSm80ILi8ELi2ELb0EN4cute5tupleIJNS5_1CILi128EEENS7_ILi64EEENS7_ILi192EEEEEELi192ENS_10bfloat16_tEfNS_4arch4Sm80ELb0ELb0ELb1ELb1ELb0ELb0ELb1ELb1EEENS1_21CollectiveEpilogueFwdINS6_IJS8_SA_S9_EEENS6_IJNS7_ILi1EEESI_SI_EEESC_SE_Li256ELb1ELb1ELb1ELb0EEENS1_36VarlenDynamicPersistentTileSchedulerILi128ELi64ELi256ELi256ELb1ELb1ELb0ELb0ELb1ELb1EEEEEEEEEvNT_6ParamsE) ;  /* 0xffff213002007950 */ /* 0x004fea0003c3ffff */
        .weak           $__internal_27_$__cuda_sm70_shflsync_idx_p
        .type           $__internal_27_$__cuda_sm70_shflsync_idx_p,@function
        .size           $__internal_27_$__cuda_sm70_shflsync_idx_p,($__internal_28_$__cuda_sm70_shflsync_up_p - $__internal_27_$__cuda_sm70_shflsync_idx_p)
$__internal_27_$__cuda_sm70_shflsync_idx_p:
[----:B------:R-:W-:-:S04]  /*ded0*/  MOV R87, 0xffffffff ;  /* 0xffffffff00577802 */ /* 0x000fc80000000f00 */
[----:B------:R-:W-:Y:S04]  /*dee0*/  WARPSYNC R87 ;  /* 0x0000005700007348 */ /* 0x000fe80003800000 */
[----:B------:R1:W2:Y:S02]  /*def0*/  SHFL.IDX PT, R0, R5, R3, R0 ;  /* 0x0000000305007389 */ /* 0x0002a400000e0000 */
[----:B-1----:R-:W-:-:S04]  /*df00*/  MOV R3, 0x0 ;  /* 0x0000000000037802 */ /* 0x002fc80000000f00 */
[----:B--2---:R-:W-:Y:S05]  /*df10*/  RET.REL.NODEC R2 `(_ZN7cutlass13device_kernelIN5flash19enable_sm80_to_sm89INS1_16FlashAttnFwdSm80INS1_25CollectiveMainloopFwdSm80ILi8ELi2ELb0EN4cute5tupleIJNS5_1CILi128EEENS7_ILi64EEENS7_ILi192EEEEEELi192ENS_10bfloat16_tEfNS_4arch4Sm80ELb0ELb0ELb1ELb1ELb0ELb0ELb1ELb1EEENS1_21CollectiveEpilogueFwdINS6_IJS8_SA_S9_EEENS6_IJNS7_ILi1EEESI_SI_EEESC_SE_Li256ELb1ELb1ELb1ELb0EEENS1_36VarlenDynamicPersistentTileSchedulerILi128ELi64ELi256ELi256ELb1ELb1ELb0ELb0ELb1ELb1EEEEEEEEEvNT_6ParamsE) ;  /* 0xffff20e002007950 */ /* 0x004fea0003c3ffff */
        .weak           $__internal_28_$__cuda_sm70_shflsync_up_p
        .type           $__internal_28_$__cuda_sm70_shflsync_up_p,@function
        .size           $__internal_28_$__cuda_sm70_shflsync_up_p,($__internal_29_$__cuda_sm70_votesync_ballot - $__internal_28_$__cuda_sm70_shflsync_up_p)
$__internal_28_$__cuda_sm70_shflsync_up_p:
[----:B------:R-:W-:Y:S02]  /*df20*/  IMAD.MOV.U32 R4, RZ, RZ, RZ ;  /* 0x000000ffff047224 */ /* 0x000fe400078e00ff */
[----:B------:R-:W-:-:S04]  /*df30*/  IMAD.MOV.U32 R10, RZ, RZ, -0x1 ;  /* 0xffffffffff0a7424 */ /* 0x000fc800078e00ff */
[----:B------:R-:W-:Y:S04]  /*df40*/  WARPSYNC R10 ;  /* 0x0000000a00007348 */ /* 0x000fe80003800000 */
[----:B------:R1:W2:Y:S02]  /*df50*/  SHFL.UP PT, R4, R0, R2, R4 ;  /* 0x0400000200047389 */ /* 0x0002a400000e0004 */
[----:B-1----:R-:W-:Y:S02]  /*df60*/  MOV R2, R3 ;  /* 0x0000000300027202 */ /* 0x002fe40000000f00 */
[----:B------:R-:W-:-:S04]  /*df70*/  MOV R3, 0x0 ;  /* 0x0000000000037802 */ /* 0x000fc80000000f00 */
[----:B--2---:R-:W-:Y:S05]  /*df80*/  RET.REL.NODEC R2 `(_ZN7cutlass13device_kernelIN5flash19enable_sm80_to_sm89INS1_16FlashAttnFwdSm80INS1_25CollectiveMainloopFwdSm80ILi8ELi2ELb0EN4cute5tupleIJNS5_1CILi128EEENS7_ILi64EEENS7_ILi192EEEEEELi192ENS_10bfloat16_tEfNS_4arch4Sm80ELb0ELb0ELb1ELb1ELb0ELb0ELb1ELb1EEENS1_21CollectiveEpilogueFwdINS6_IJS8_SA_S9_EEENS6_IJNS7_ILi1EEESI_SI_EEESC_SE_Li256ELb1ELb1ELb1ELb0EEENS1_36VarlenDynamicPersistentTileSchedulerILi128ELi64ELi256ELi256ELb1ELb1ELb0ELb0ELb1ELb1EEEEEEEEEvNT_6ParamsE) ;  /* 0xffff207002007950 */ /* 0x004fea0003c3ffff */
        .weak           $__internal_29_$__cuda_sm70_votesync_ballot
        .type           $__internal_29_$__cuda_sm70_votesync_ballot,@function
        .size           $__internal_29_$__cuda_sm70_votesync_ballot,(.L_x_2503 - $__internal_29_$__cuda_sm70_votesync_ballot)
$__internal_29_$__cuda_sm70_votesync_ballot:
[----:B------:R-:W-:Y:S01]  /*df90*/  ISETP.NE.U32.AND P0, PT, R0, 0x1, PT ;  /* 0x000000010000780c */ /* 0x000fe20003f05070 */
[----:B------:R-:W-:-:S04]  /*dfa0*/  IMAD.MOV.U32 R3, RZ, RZ, -0x1 ;  /* 0xffffffffff037424 */ /* 0x000fc800078e00ff */
[----:B------:R-:W-:Y:S08]  /*dfb0*/  WARPSYNC R3 ;  /* 0x0000000300007348 */ /* 0x000ff00003800000 */
[----:B------:R-:W-:-:S04]  /*dfc0*/  VOTE.ANY R0, PT, !P0 ;  /* 0x0000000000007806 */ /* 0x000fc800040e0100 */
[----:B------:R-:W-:Y:S01]  /*dfd0*/  LOP3.LUT R0, R0, R3, RZ, 0xc0, !PT ;  /* 0x0000000300007212 */ /* 0x000fe200078ec0ff */
[----:B------:R-:W-:-:S04]  /*dfe0*/  IMAD.MOV.U32 R3, RZ, RZ, 0x0 ;  /* 0x00000000ff037424 */ /* 0x000fc800078e00ff */
[----:B------:R-:W-:Y:S05]  /*dff0*/  RET.REL.NODEC R2 `(_ZN7cutlass13device_kernelIN5flash19enable_sm80_to_sm89INS1_16FlashAttnFwdSm80INS1_25CollectiveMainloopFwdSm80ILi8ELi2ELb0EN4cute5tupleIJNS5_1CILi128EEENS7_ILi64EEENS7_ILi192EEEEEELi192ENS_10bfloat16_tEfNS_4arch4Sm80ELb0ELb0ELb1ELb1ELb0ELb0ELb1ELb1EEENS1_21CollectiveEpilogueFwdINS6_IJS8_SA_S9_EEENS6_IJNS7_ILi1EEESI_SI_EEESC_SE_Li256ELb1ELb1ELb1ELb0EEENS1_36VarlenDynamicPersistentTileSchedulerILi128ELi64ELi256ELi256ELb1ELb1ELb0ELb0ELb1ELb1EEEEEEEEEvNT_6ParamsE) ;  /* 0xffff200002007950 */ /* 0x000fea0003c3ffff */
.L_x_1355:
        /* <DEDUP_REMOVED lines=16> */
.L_x_2503:


//--------------------- .text._ZN7cutlass13device_kernelIN5flash19enable_sm80_to_sm89INS1_16FlashAttnFwdSm80INS1_25CollectiveMainloopFwdSm80ILi8ELi2ELb0EN4cute5tupleIJNS5_1CILi128EEENS7_ILi64EEENS7_ILi192EEEEEELi192ENS_10bfloat16_tEfNS_4arch4Sm80ELb0ELb0ELb1ELb1ELb0ELb1ELb1ELb1EEENS1_21CollectiveEpilogueFwdINS6_IJS8_SA_S9_EEENS6_IJNS7_ILi1EEESI_SI_EEESC_SE_Li256ELb1ELb1ELb1ELb0EEENS1_36VarlenDynamicPersistentTileSchedulerILi128ELi64ELi256ELi256ELb1ELb1ELb0ELb0ELb1ELb1EEEEEEEEEvNT_6ParamsE --------------------------
	.section	.text._ZN7cutlass13device_kernelIN5flash19enable_sm80_to_sm89INS1_16FlashAttnFwdSm80INS1_25CollectiveMainloopFwdSm80ILi8ELi2ELb0EN4cute5tupleIJNS5_1CILi128EEENS7_ILi64EEENS7_ILi192EEEEEELi192ENS_10bfloat16_tEfNS_4arch4Sm80ELb0ELb0ELb1ELb1ELb0ELb1ELb1ELb1EEENS1_21CollectiveEpilogueFwdINS6_IJS8_SA_S9_EEENS6_IJNS7_ILi1EEESI_SI_EEESC_SE_Li256ELb1ELb1ELb1ELb0EEENS1_36VarlenDynamicPersistentTileSchedulerILi128ELi64ELi256ELi256ELb1ELb1ELb0ELb0ELb1ELb1EEEEEEEEEvNT_6ParamsE,"ax",@progbits
	.sectioninfo	@"SHI_REGISTERS=252"
	.align	128
.text._ZN7cutlass13device_kernelIN5flash19enable_sm80_to_sm89INS1_16FlashAttnFwdSm80INS1_25CollectiveMainloopFwdSm80ILi8ELi2ELb0EN4cute5tupleIJNS5_1CILi128EEENS7_ILi64EEENS7_ILi192EEEEEELi192ENS_10bfloat16_tEfNS_4arch4Sm80ELb0ELb0ELb1ELb1ELb0ELb1ELb1ELb1EEENS1_21CollectiveEpilogueFwdINS6_IJS8_SA_S9_EEENS6_IJNS7_ILi1EEESI_SI_EEESC_SE_Li256ELb1ELb1ELb1ELb0EEENS1_36VarlenDynamicPersistentTileSchedulerILi128ELi64ELi256ELi256ELb1ELb1ELb0ELb0ELb1ELb1EEEEEEEEEvNT_6ParamsE:
        .type           _ZN7cutlass13device_kernelIN5flash19enable_sm80_to_sm89INS1_16FlashAttnFwdSm80INS1_25CollectiveMainloopFwdSm80ILi8ELi2ELb0EN4cute5tupleIJNS5_1CILi128EEENS7_ILi64EEENS7_ILi192EEEEEELi192ENS_10bfloat16_tEfNS_4arch4Sm80ELb0ELb0ELb1ELb1ELb0ELb1ELb1ELb1EEENS1_21CollectiveEpilogueFwdINS6_IJS8_SA_S9_EEENS6_IJNS7_ILi1EEESI_SI_EEESC_SE_Li256ELb1ELb1ELb1ELb0EEENS1_36VarlenDynamicPersistentTileSchedulerILi128ELi64ELi256ELi256ELb1ELb1ELb0ELb0ELb1ELb1EEEEEEEEEvNT_6ParamsE,@function
        .size           _ZN7cutlass13device_kernelIN5flash19enable_sm80_to_sm89INS1_16FlashAttnFwdSm80INS1_25CollectiveMainloopFwdSm80ILi8ELi2ELb0EN4cute5tupleIJNS5_1CILi128EEENS7_ILi64EEENS7_ILi192EEEEEELi192ENS_10bfloat16_tEfNS_4arch4Sm80ELb0ELb0ELb1ELb1ELb0ELb1ELb1ELb1EEENS1_21CollectiveEpilogueFwdINS6_IJS8_SA_S9_EEENS6_IJNS7_ILi1EEESI_SI_EEESC_SE_Li256ELb1ELb1ELb1ELb0EEENS1_36VarlenDynamicPersistentTileSchedulerILi128ELi64ELi256ELi256ELb1ELb1ELb0ELb0ELb1ELb1EEEEEEEEEvNT_6ParamsE,(.L_x_2508 - _ZN7cutlass13device_kernelIN5flash19enable_sm80_to_sm89INS1_16FlashAttnFwdSm80INS1_25CollectiveMainloopFwdSm80ILi8ELi2ELb0EN4cute5tupleIJNS5_1CILi128EEENS7_ILi64EEENS7_ILi192EEEEEELi192ENS_10bfloat16_tEfNS_4arch4Sm80ELb0ELb0ELb1ELb1ELb0ELb1ELb1ELb1EEENS1_21CollectiveEpilogueFwdINS6_IJS8_SA_S9_EEENS6_IJNS7_ILi1EEESI_SI_EEESC_SE_Li256ELb1ELb1ELb1ELb0EEENS1_36VarlenDynamicPersistentTileSchedulerILi128ELi64ELi256ELi256ELb1ELb1ELb0ELb0ELb1ELb1EEEEEEEEEvNT_6ParamsE)
        .other          _ZN7cutlass13device_kernelIN5flash19enable_sm80_to_sm89INS1_16FlashAttnFwdSm80INS1_25CollectiveMainloopFwdSm80ILi8ELi2ELb0EN4cute5tupleIJNS5_1CILi128EEENS7_ILi64EEENS7_ILi192EEEEEELi192ENS_10bfloat16_tEfNS_4arch4Sm80ELb0ELb0ELb1ELb1ELb0ELb1ELb1ELb1EEENS1_21CollectiveEpilogueFwdINS6_IJS8_SA_S9_EEENS6_IJNS7_ILi1EEESI_SI_EEESC_SE_Li256ELb1ELb1ELb1ELb0EEENS1_36VarlenDynamicPersistentTileSchedulerILi128ELi64ELi256ELi256ELb1ELb1ELb0ELb0ELb1ELb1EEEEEEEEEvNT_6ParamsE,@"STO_CUDA_ENTRY STV_DEFAULT"
_ZN7cutlass13device_kernelIN5flash19enable_sm80_to_sm89INS1_16FlashAttnFwdSm80INS1_25CollectiveMainloopFwdSm80ILi8ELi2ELb0EN4cute5tupleIJNS5_1CILi128EEENS7_ILi64EEENS7_ILi192EEEEEELi192ENS_10bfloat16_tEfNS_4arch4Sm80ELb0ELb0ELb1ELb1ELb0ELb1ELb1ELb1EEENS1_21CollectiveEpilogueFwdINS6_IJS8_SA_S9_EEENS6_IJNS7_ILi1EEESI_SI_EEESC_SE_Li256ELb1ELb1ELb1ELb0EEENS1_36VarlenDynamicPersistentTileSchedulerILi128ELi64ELi256ELi256ELb1ELb1ELb0ELb0ELb1ELb1EEEEEEEEEvNT_6ParamsE:
[----:B------:R-:W-:Y:S02]  /*0000*/  MOV R1, c[0x0][0x28] ;  /* 0x00000a0000017a02 */ /* 0x000fe40000000f00 */
[----:B------:R-:W1:Y:S01]  /*0010*/  S2R R146, SR_TID.X ;  /* 0x0000000000927919 */ /* 0x000e620000002100 */
[----:B------:R-:W-:Y:S01]  /*0020*/  ULDC.64 UR8, c[0x0][0x118] ;  /* 0x0000460000087ab9 */ /* 0x000fe20000000a00 */
[----:B------:R-:W-:Y:S01]  /*0030*/  IMAD.MOV.U32 R215, RZ, RZ, RZ ;  /* 0x000000ffffd77224 */ /* 0x000fe200078e00ff */
[----:B------:R-:W-:Y:S01]  /*0040*/  MOV R213, 0xffffffff ;  /* 0xffffffff00d57802 */ /* 0x000fe20000000f00 */
[----:B------:R-:W-:Y:S02]  /*0050*/  IMAD.MOV.U32 R214, RZ, RZ, -0x1 ;  /* 0xffffffffffd67424 */ /* 0x000fe400078e00ff */
[----:B------:R-:W-:Y:S01]  /*0060*/  IMAD.MOV.U32 R212, RZ, RZ, -0x1 ;  /* 0xffffffffffd47424 */ /* 0x000fe200078e00ff */
[----:B-1----:R-:W-:-:S06]  /*0070*/  SHF.R.U32.HI R216, RZ, 0x5, R146 ;  /* 0x00000005ffd87819 */ /* 0x002fcc0000011692 */
[----:B------:R-:W1:Y:S02]  /*0080*/  SHFL.IDX PT, R216, R216, RZ, 0x1f ;  /* 0x00001fffd8d87589 */ /* 0x000e6400000e0000 */
[----:B-1----:R-:W-:-:S13]  /*0090*/  ISETP.NE.AND P0, PT, R216, RZ, PT ;  /* 0x000000ffd800720c */ /* 0x002fda0003f05270 */
[----:B------:R-:W-:Y:S06]  /*00a0*/  @P0 BAR.SYNC.DEFER_BLOCKING 0x5, 0x100 ;  /* 0x0144000000000b1d */ /* 0x000fec0000010000 */
[----:B------:R-:W1:Y:S04]  /*00b0*/  @P0 LDS.128 R208, [0x24100] ;  /* 0x02410000ffd00984 */ /* 0x000e680000000c00 */
[----:B------:R-:W-:Y:S06]  /*00c0*/  @P0 BAR.ARV 0x4, 0x100 ;  /* 0x0104000000000b1d */ /* 0x000fec0000002000 */
[----:B------:R-:W-:Y:S05]  /*00d0*/  @P0 BRA `(.L_x_1356) ;  /* 0x00000a0000000947 */ /* 0x000fea0003800000 */
[----:B------:R-:W-:Y:S01]  /*00e0*/  LOP3.LUT R4, R146, 0x1f, RZ, 0xc0, !PT ;  /* 0x0000001f92047812 */ /* 0x000fe200078ec0ff */
        /* <DEDUP_REMOVED lines=8> */
[----:B------:R-:W2:Y:S04]  /*0170*/  @!P0 LDG.E R10, [R6.64] ;  /* 0x00000008060a8981 */ /* 0x000ea8000c1e1900 */
[----:B------:R-:W2:Y:S01]  /*0180*/  @!P0 LDG.E R5, [R12.64] ;  /* 0x000000080c058981 */ /* 0x000ea2000c1e1900 */
[C---:B------:R-:W-:Y:S01]  /*0190*/  ISETP.NE.AND P5, PT, R4.reuse, RZ, PT ;  /* 0x000000ff0400720c */ /* 0x040fe20003fa5270 */
[----:B------:R-:W3:Y:S01]  /*01a0*/  S2UR UR4, SR_CTAID.X ;  /* 0x00000000000479c3 */ /* 0x000ee20000002500 */
[C---:B------:R-:W-:Y:S02]  /*01b0*/  ISETP.GE.U32.AND P4, PT, R4.reuse, 0x2, PT ;  /* 0x000000020400780c */ /* 0x040fe40003f86070 */
[----:B------:R-:W-:-:S02]  /*01c0*/  ISETP.GE.U32.AND P3, PT, R4, 0x4, PT ;  /* 0x000000040400780c */ /* 0x000fc40003f66070 */
[C---:B------:R-:W-:Y:S02]  /*01d0*/  ISETP.GE.U32.AND P2, PT, R4.reuse, 0x8, PT ;  /* 0x000000080400780c */ /* 0x040fe40003f46070 */
[----:B------:R-:W-:Y:S02]  /*01e0*/  ISETP.GE.U32.AND P1, PT, R4, 0x10, PT ;  /* 0x000000100400780c */ /* 0x000fe40003f26070 */
[----:B-1----:R-:W-:Y:S01]  /*01f0*/  MOV R211, RZ ;  /* 0x000000ff00d37202 */ /* 0x002fe20000000f00 */
[----:B--2---:R-:W-:-:S05]  /*0200*/  IMAD R0, R10, R5, RZ ;  /* 0x000000050a007224 */ /* 0x004fca00078e02ff */
[----:B------:R-:W1:Y:S02]  /*0210*/  SHFL.UP PT, R3, R0, 0x1, RZ ;  /* 0x0420000000037989 */ /* 0x000e6400000e00ff */
[----:B-1----:R-:W-:-:S05]  /*0220*/  SEL R3, R3, RZ, P5 ;  /* 0x000000ff03037207 */ /* 0x002fca0002800000 */
[----:B------:R-:W-:-:S05]  /*0230*/  IMAD.IADD R3, R0, 0x1, R3 ;  /* 0x0000000100037824 */ /* 0x000fca00078e0203 */
[----:B------:R-:W1:Y:S02]  /*0240*/  SHFL.UP PT, R2, R3, 0x2, RZ ;  /* 0x0440000003027989 */ /* 0x000e6400000e00ff */
[----:B-1----:R-:W-:-:S04]  /*0250*/  SEL R2, R2, RZ, P4 ;  /* 0x000000ff02027207 */ /* 0x002fc80002000000 */
[----:B------:R-:W-:-:S05]  /*0260*/  IADD3 R2, R3, R2, RZ ;  /* 0x0000000203027210 */ /* 0x000fca0007ffe0ff */
        /* <DEDUP_REMOVED lines=9> */
[----:B------:R-:W1:Y:S02]  /*0300*/  SHFL.IDX PT, R3, R7, 0x1f, 0x1f ;  /* 0x03e01f0007037f89 */ /* 0x000e6400000e0000 */
[----:B-1----:R-:W-:-:S04]  /*0310*/  IMAD R3, R3, c[0x0][0x538], RZ ;  /* 0x00014e0003037a24 */ /* 0x002fc800078e02ff */
[----:B------:R-:W-:Y:S01]  /*0320*/  IMAD.MOV.U32 R2, RZ, RZ, R3 ;  /* 0x000000ffff027224 */ /* 0x000fe200078e0003 */
[----:B---3--:R-:W-:-:S13]  /*0330*/  ISETP.GT.AND P0, PT, R3, UR4, PT ;  /* 0x0000000403007c0c */ /* 0x008fda000bf04270 */
[----:B------:R-:W-:Y:S05]  /*0340*/  @P0 BRA `(.L_x_1357) ;  /* 0x0000026000000947 */ /* 0x000fea0003800000 */
[----:B------:R-:W-:Y:S02]  /*0350*/  MOV R3, R2 ;  /* 0x0000000200037202 */ /* 0x000fe40000000f00 */
[----:B------:R-:W-:-:S04]  /*0360*/  MOV R211, RZ ;  /* 0x000000ff00d37202 */ /* 0x000fc80000000f00 */
.L_x_1361:
[----:B------:R-:W-:-:S04]  /*0370*/  IADD3 R211, R211, 0x1f, RZ ;  /* 0x0000001fd3d37810 */ /* 0x000fc80007ffe0ff */
[----:B------:R-:W-:-:S13]  /*0380*/  ISETP.GE.AND P0, PT, R211, c[0x0][0x53c], PT ;  /* 0x00014f00d3007a0c */ /* 0x000fda0003f06270 */
[----:B------:R-:W-:Y:S05]  /*0390*/  @P0 BRA `(.L_x_1358) ;  /* 0x000006c000000947 */ /* 0x000fea0003800000 */
[----:B------:R-:W-:Y:S02]  /*03a0*/  IADD3 R7, R4, R211, RZ ;  /* 0x000000d304077210 */ /* 0x000fe40007ffe0ff */
[----:B------:R-:W-:Y:S02]  /*03b0*/  MOV R10, RZ ;  /* 0x000000ff000a7202 */ /* 0x000fe40000000f00 */
[----:B------:R-:W-:Y:S02]  /*03c0*/  ISETP.GE.OR P0, PT, R7, c[0x0][0x53c], !P6 ;  /* 0x00014f0007007a0c */ /* 0x000fe40007706670 */
[----:B------:R-:W-:-:S11]  /*03d0*/  MOV R5, RZ ;  /* 0x000000ff00057202 */ /* 0x000fd60000000f00 */
[----:B------:R-:W-:Y:S02]  /*03e0*/  @!P0 MOV R2, 0x4 ;  /* 0x0000000400028802 */ /* 0x000fe40000000f00 */
        /* <DEDUP_REMOVED lines=8> */
.L_x_1522:
        /* <DEDUP_REMOVED lines=16> */
.L_x_1523:
[----:B--2---:R-:W-:-:S05]  /*0570*/  IMAD R2, R2, c[0x0][0x538], RZ ;  /* 0x00014e0002027a24 */ /* 0x004fca00078e02ff */
[----:B------:R-:W-:-:S04]  /*0580*/  IADD3 R3, R2, R3, RZ ;  /* 0x0000000302037210 */ /* 0x000fc80007ffe0ff */
[----:B------:R-:W-:-:S13]  /*0590*/  ISETP.GT.AND P0, PT, R3, UR4, PT ;  /* 0x0000000403007c0c */ /* 0x000fda000bf04270 */
[----:B-1----:R-:W-:Y:S05]  /*05a0*/  @!P0 BRA `(.L_x_1361) ;  /* 0xfffffdc000008947 */ /* 0x002fea000383ffff */
.L_x_1357:
[----:B------:R-:W-:-:S05]  /*05b0*/  IADD3 R208, -R2, R3, RZ ;  /* 0x0000000302d07210 */ /* 0x000fca0007ffe1ff */
[----:B------:R-:W-:-:S05]  /*05c0*/  IMAD R0, R7, c[0x0][0x538], R208 ;  /* 0x00014e0007007a24 */ /* 0x000fca00078e02d0 */
[----:B------:R-:W-:Y:S01]  /*05d0*/  ISETP.GT.AND P0, PT, R0, UR4, PT ;  /* 0x0000000400007c0c */ /* 0x000fe2000bf04270 */
[----:B------:R-:W-:-:S12]  /*05e0*/  BRA.DIV ~URZ, `(.L_x_1362) ;  /* 0x000174527f007947 */ /* 0x000fd8000b800000 */
[----:B------:R-:W-:-:S04]  /*05f0*/  VOTE.ANY R9, PT, !P0 ;  /* 0x0000000000097806 */ /* 0x000fc800040e0100 */
.L_x_1524:
[----:B------:R1:W2:Y:S01]  /*0600*/  POPC R6, R9 ;  /* 0x0000000900067309 */ /* 0x0002a20000000000 */
[----:B------:R-:W-:Y:S05]  /*0610*/  BRA.DIV ~URZ, `(.L_x_1363) ;  /* 0x000174627f007947 */ /* 0x000fea000b800000 */
[----:B--2---:R2:W3:Y:S01]  /*0620*/  SHFL.IDX PT, R10, R10, R6, 0x1f ;  /* 0x00001f060a0a7589 */ /* 0x0044e200000e0000 */
[----:B------:R-:W-:-:S03]  /*0630*/  MOV R3, RZ ;  /* 0x000000ff00037202 */ /* 0x000fc60000000f00 */
[----:B------:R2:W4:Y:S04]  /*0640*/  SHFL.IDX PT, R5, R5, R6, 0x1f ;  /* 0x00001f0605057589 */ /* 0x00052800000e0000 */
.L_x_1525:
[----:B------:R-:W-:Y:S01]  /*0650*/  ISETP.NE.AND P0, PT, R9, RZ, PT ;  /* 0x000000ff0900720c */ /* 0x000fe20003f05270 */
[----:B------:R-:W-:-:S12]  /*0660*/  BSSY B0, `(.L_x_1364) ;  /* 0x0000005000007945 */ /* 0x000fd80003800000 */
[----:B------:R-:W-:Y:S05]  /*0670*/  @!P0 BRA `(.L_x_1365) ;  /* 0x0000003000008947 */ /* 0x000fea0003800000 */
[----:B------:R-:W-:Y:S01]  /*0680*/  IADD3 R8, R6, -0x1, RZ ;  /* 0xffffffff06087810 */ /* 0x000fe20007ffe0ff */
[----:B------:R-:W-:Y:S05]  /*0690*/  BRA.DIV ~URZ, `(.L_x_1366) ;  /* 0x000174c27f007947 */ /* 0x000fea000b800000 */
[----:B------:R1:W2:Y:S02]  /*06a0*/  SHFL.IDX PT, R3, R7, R8, 0x1f ;  /* 0x00001f0807037589 */ /* 0x0002a400000e0000 */
.L_x_1365:
[----:B------:R-:W-:Y:S05]  /*06b0*/  BSYNC B0 ;  /* 0x0000000000007941 */ /* 0x000fea0003800000 */
.L_x_1364:
[-C--:B---3--:R-:W-:Y:S01]  /*06c0*/  IABS R0, R10.reuse ;  /* 0x0000000a00007213 */ /* 0x088fe20000000000 */
[----:B--2---:R-:W-:Y:S01]  /*06d0*/  IMAD R208, R3, c[0x0][0x538], R208 ;  /* 0x00014e0003d07a24 */ /* 0x004fe200078e02d0 */
[----:B-1--4-:R-:W-:Y:S02]  /*06e0*/  IABS R7, R5 ;  /* 0x0000000500077213 */ /* 0x012fe40000000000 */
[----:B------:R-:W1:Y:S01]  /*06f0*/  I2F.RP R12, R0 ;  /* 0x00000000000c7306 */ /* 0x000e620000209400 */
[----:B------:R-:W-:Y:S02]  /*0700*/  IABS R2, R10 ;  /* 0x0000000a00027213 */ /* 0x000fe40000000000 */
[----:B------:R-:W-:Y:S02]  /*0710*/  IADD3 R209, -R208, UR4, RZ ;  /* 0x00000004d0d17c10 */ /* 0x000fe4000fffe1ff */
[----:B------:R-:W-:Y:S01]  /*0720*/  IADD3 R211, R6, R211, RZ ;  /* 0x000000d306d37210 */ /* 0x000fe20007ffe0ff */
[----:B------:R-:W-:Y:S01]  /*0730*/  IMAD.MOV R2, RZ, RZ, -R2 ;  /* 0x000000ffff027224 */ /* 0x000fe200078e0a02 */
[----:B------:R-:W-:Y:S01]  /*0740*/  IABS R3, R209 ;  /* 0x000000d100037213 */ /* 0x000fe20000000000 */
[----:B-1----:R-:W1:Y:S08]  /*0750*/  MUFU.RCP R8, R12 ;  /* 0x0000000c00087308 */ /* 0x002e700000001000 */
[----:B------:R-:W2:Y:S01]  /*0760*/  I2F.RP R12, R7 ;  /* 0x00000007000c7306 */ /* 0x000ea20000209400 */
[----:B-1----:R-:W-:-:S07]  /*0770*/  IADD3 R8, R8, 0xffffffe, RZ ;  /* 0x0ffffffe08087810 */ /* 0x002fce0007ffe0ff */
[----:B------:R-:W1:Y:S08]  /*0780*/  F2I.FTZ.U32.TRUNC.NTZ R9, R8 ;  /* 0x0000000800097305 */ /* 0x000e70000021f000 */
[----:B--2---:R-:W2:Y:S01]  /*0790*/  MUFU.RCP R12, R12 ;  /* 0x0000000c000c7308 */ /* 0x004ea20000001000 */
[----:B-1----:R-:W-:Y:S02]  /*07a0*/  IMAD.MOV R11, RZ, RZ, -R9 ;  /* 0x000000ffff0b7224 */ /* 0x002fe400078e0a09 */
[----:B------:R-:W-:-:S02]  /*07b0*/  IMAD.MOV.U32 R8, RZ, RZ, RZ ;  /* 0x000000ffff087224 */ /* 0x000fc400078e00ff */
[----:B------:R-:W-:-:S04]  /*07c0*/  IMAD R11, R11, R0, RZ ;  /* 0x000000000b0b7224 */ /* 0x000fc800078e02ff */
[----:B------:R-:W-:Y:S01]  /*07d0*/  IMAD.HI.U32 R11, R9, R11, R8 ;  /* 0x0000000b090b7227 */ /* 0x000fe200078e0008 */
[----:B--2---:R-:W-:-:S04]  /*07e0*/  IADD3 R14, R12, 0xffffffe, RZ ;  /* 0x0ffffffe0c0e7810 */ /* 0x004fc80007ffe0ff */
[----:B------:R-:W1:Y:S01]  /*07f0*/  F2I.FTZ.U32.TRUNC.NTZ R15, R14 ;  /* 0x0000000e000f7305 */ /* 0x000e62000021f000 */
[----:B------:R-:W-:-:S04]  /*0800*/  IMAD.HI.U32 R8, R11, R3, RZ ;  /* 0x000000030b087227 */ /* 0x000fc800078e00ff */
[----:B------:R-:W-:-:S05]  /*0810*/  IMAD R3, R8, R2, R3 ;  /* 0x0000000208037224 */ /* 0x000fca00078e0203 */
[----:B------:R-:W-:Y:S01]  /*0820*/  ISETP.GT.U32.AND P0, PT, R0, R3, PT ;  /* 0x000000030000720c */ /* 0x000fe20003f04070 */
[----:B-1----:R-:W-:Y:S01]  /*0830*/  IMAD.MOV R2, RZ, RZ, -R15 ;  /* 0x000000ffff027224 */ /* 0x002fe200078e0a0f */
[----:B------:R-:W-:-:S11]  /*0840*/  MOV R14, RZ ;  /* 0x000000ff000e7202 */ /* 0x000fd60000000f00 */
[----:B------:R-:W-:Y:S01]  /*0850*/  @!P0 IMAD.IADD R3, R3, 0x1, -R0 ;  /* 0x0000000103038824 */ /* 0x000fe200078e0a00 */
[----:B------:R-:W-:Y:S02]  /*0860*/  @!P0 IADD3 R8, R8, 0x1, RZ ;  /* 0x0000000108088810 */ /* 0x000fe40007ffe0ff */
[----:B------:R-:W-:Y:S02]  /*0870*/  ISETP.NE.AND P0, PT, R10, RZ, PT ;  /* 0x000000ff0a00720c */ /* 0x000fe40003f05270 */
[----:B------:R-:W-:Y:S01]  /*0880*/  ISETP.GE.U32.AND P2, PT, R3, R0, PT ;  /* 0x000000000300720c */ /* 0x000fe20003f46070 */
[----:B------:R-:W-:Y:S01]  /*0890*/  IMAD R3, R2, R7, RZ ;  /* 0x0000000702037224 */ /* 0x000fe200078e02ff */
[----:B------:R-:W-:-:S03]  /*08a0*/  LOP3.LUT R0, R209, R10, RZ, 0x3c, !PT ;  /* 0x0000000ad1007212 */ /* 0x000fc600078e3cff */
[----:B------:R-:W-:Y:S01]  /*08b0*/  IMAD.HI.U32 R3, R15, R3, R14 ;  /* 0x000000030f037227 */ /* 0x000fe200078e000e */
[----:B------:R-:W-:Y:S02]  /*08c0*/  ISETP.GE.AND P1, PT, R0, RZ, PT ;  /* 0x000000ff0000720c */ /* 0x000fe40003f26270 */
[----:B------:R-:W-:-:S05]  /*08d0*/  IABS R0, R5 ;  /* 0x0000000500007213 */ /* 0x000fca0000000000 */
[----:B------:R-:W-:Y:S01]  /*08e0*/  @P2 IADD3 R8, R8, 0x1, RZ ;  /* 0x0000000108082810 */ /* 0x000fe20007ffe0ff */
[----:B------:R-:W-:-:S05]  /*08f0*/  IMAD.MOV R0, RZ, RZ, -R0 ;  /* 0x000000ffff007224 */ /* 0x000fca00078e0a00 */
[----:B------:R-:W-:Y:S01]  /*0900*/  @!P1 IMAD.MOV R8, RZ, RZ, -R8 ;  /* 0x000000ffff089224 */ /* 0x000fe200078e0a08 */
[----:B------:R-:W-:-:S04]  /*0910*/  @!P0 LOP3.LUT R8, RZ, R10, RZ, 0x33, !PT ;  /* 0x0000000aff088212 */ /* 0x000fc800078e33ff */
[----:B------:R-:W-:Y:S01]  /*0920*/  IABS R2, R8 ;  /* 0x0000000800027213 */ /* 0x000fe20000000000 */
[----:B------:R-:W-:-:S04]  /*0930*/  IMAD R10, R8, R10, RZ ;  /* 0x0000000a080a7224 */ /* 0x000fc800078e02ff */
[----:B------:R-:W-:-:S04]  /*0940*/  IMAD.HI.U32 R3, R3, R2, RZ ;  /* 0x0000000203037227 */ /* 0x000fc800078e00ff */
[----:B------:R-:W-:Y:S02]  /*0950*/  IMAD R0, R3, R0, R2 ;  /* 0x0000000003007224 */ /* 0x000fe400078e0202 */
[----:B------:R-:W-:-:S03]  /*0960*/  IMAD.IADD R209, R209, 0x1, -R10 ;  /* 0x00000001d1d17824 */ /* 0x000fc600078e0a0a */
        /* <DEDUP_REMOVED lines=10> */
[--C-:B------:R-:W-:Y:S02]  /*0a10*/  IMAD.MOV R0, RZ, RZ, -R3.reuse ;  /* 0x000000ffff007224 */ /* 0x100fe400078e0a03 */
[C---:B------:R-:W-:Y:S02]  /*0a20*/  IMAD R3, R5.reuse, 0x1000000, R3 ;  /* 0x0100000005037824 */ /* 0x040fe400078e0203 */
[----:B------:R-:W-:-:S04]  /*0a30*/  IMAD R0, R5, R0, R8 ;  /* 0x0000000005007224 */ /* 0x000fc800078e0208 */
[----:B------:R-:W-:Y:S01]  /*0a40*/  IMAD R210, R0, 0x10000, R3 ;  /* 0x0001000000d27824 */ /* 0x000fe200078e0203 */
[----:B------:R-:W-:Y:S05]  /*0a50*/  BRA `(.L_x_1367) ;  /* 0x0000004000007947 */ /* 0x000fea0003800000 */
.L_x_1358:
[----:B------:R-:W-:Y:S01]  /*0a60*/  IMAD.MOV.U32 R209, RZ, RZ, RZ ;  /* 0x000000ffffd17224 */ /* 0x000fe200078e00ff */
[----:B------:R-:W-:Y:S01]  /*0a70*/  MOV R210, RZ ;  /* 0x000000ff00d27202 */ /* 0x000fe20000000f00 */
[----:B------:R-:W-:Y:S01]  /*0a80*/  IMAD.U32 R208, RZ, RZ, UR4 ;  /* 0x00000004ffd07e24 */ /* 0x000fe2000f8e00ff */
[----:B------:R-:W-:Y:S02]  /*0a90*/  MOV R211, c[0x0][0x53c] ;  /* 0x00014f0000d37a02 */ /* 0x000fe40000000f00 */
.L_x_1367:
[----:B------:R-:W-:Y:S01]  /*0aa0*/  ISETP.NE.AND P0, PT, R4, RZ, PT ;  /* 0x000000ff0400720c */ /* 0x000fe20003f05270 */
[----:B------:R-:W-:-:S12]  /*0ab0*/  WARPSYNC 0xffffffff ;  /* 0xffffffff00007948 */ /* 0x000fd80003800000 */
[----:B------:R1:W-:Y:S04]  /*0ac0*/  @!P0 STS.128 [0x24100], R208 ;  /* 0x024100d0ff008388 */ /* 0x0003e80000000c00 */
[----:B------:R-:W-:Y:S06]  /*0ad0*/  BAR.ARV 0x5, 0x100 ;  /* 0x0144000000007b1d */ /* 0x000fec0000002000 */
.L_x_1356:
[----:B-1----:R-:W-:-:S13]  /*0ae0*/  ISETP.GE.AND P0, PT, R211, c[0x0][0x53c], PT ;  /* 0x00014f00d3007a0c */ /* 0x002fda0003f06270 */
[----:B------:R-:W-:Y:S05]  /*0af0*/  @P0 EXIT ;  /* 0x000000000000094d */ /* 0x000fea0003800000 */
[----:B------:R-:W-:-:S04]  /*0b00*/  SHF.R.S32.HI R219, RZ, 0x1f, R146 ;  /* 0x0000001fffdb7819 */ /* 0x000fc80000011492 */
[CC--:B------:R-:W-:Y:S02]  /*0b10*/  LEA.HI R2, R219.reuse, R146.reuse, RZ, 0x4 ;  /* 0x00000092db027211 */ /* 0x0c0fe400078f20ff */
[----:B------:R-:W-:Y:S02]  /*0b20*/  LEA.HI R6, R219, R146, RZ, 0x3 ;  /* 0x00000092db067211 */ /* 0x000fe400078f18ff */
[----:B------:R-:W-:Y:S02]  /*0b30*/  LOP3.LUT R3, R2, 0xfffffff0, RZ, 0xc0, !PT ;  /* 0xfffffff002037812 */ /* 0x000fe400078ec0ff */
[----:B------:R-:W-:Y:S02]  /*0b40*/  SHF.R.S32.HI R5, RZ, 0x4, R2 ;  /* 0x00000004ff057819 */ /* 0x000fe40000011402 */
[----:B------:R-:W-:Y:S01]  /*0b50*/  SHF.R.S32.HI R0, RZ, 0x3, R6 ;  /* 0x00000003ff007819 */ /* 0x000fe20000011406 */
[----:B------:R-:W-:Y:S01]  /*0b60*/  IMAD.IADD R10, R146, 0x1, -R3 ;  /* 0x00000001920a7824 */ /* 0x000fe200078e0a03 */
[----:B------:R-:W-:-:S02]  /*0b70*/  LEA.HI R2, R2, R5, RZ, 0x1 ;  /* 0x0000000502027211 */ /* 0x000fc400078f08ff */
[----:B------:R-:W-:Y:S01]  /*0b80*/  LEA.HI R8, R219, R146, RZ, 0x6 ;  /* 0x00000092db087211 */ /* 0x000fe200078f30ff */
[----:B------:R-:W-:Y:S01]  /*0b90*/  IMAD.SHL.U32 R0, R0, 0x40, RZ ;  /* 0x0000004000007824 */ /* 0x000fe200078e00ff */
[----:B------:R-:W-:Y:S02]  /*0ba0*/  SHF.R.S32.HI R3, RZ, 0x1f, R10 ;  /* 0x0000001fff037819 */ /* 0x000fe4000001140a */
[----:B------:R-:W-:Y:S01]  /*0bb0*/  LOP3.LUT R2, R2, 0xfffffffe, RZ, 0xc0, !PT ;  /* 0xfffffffe02027812 */ /* 0x000fe200078ec0ff */
[----:B------:R-:W-:Y:S01]  /*0bc0*/  IMAD.SHL.U32 R8, R8, 0x8, RZ ;  /* 0x0000000808087824 */ /* 0x000fe200078e00ff */
[----:B------:R-:W-:Y:S02]  /*0bd0*/  LEA.HI R4, R3, R10, RZ, 0x3 ;  /* 0x0000000a03047211 */ /* 0x000fe400078f18ff */
[----:B------:R-:W-:Y:S01]  /*0be0*/  LOP3.LUT R3, R6, 0xfffffff8, RZ, 0xc0, !PT ;  /* 0xfffffff806037812 */ /* 0x000fe200078ec0ff */
[----:B------:R-:W-:Y:S01]  /*0bf0*/  IMAD.IADD R2, R5, 0x1, -R2 ;  /* 0x0000000105027824 */ /* 0x000fe200078e0a02 */
[----:B------:R-:W-:-:S02]  /*0c00*/  LOP3.LUT R5, R4, 0xfffffff8, RZ, 0xc0, !PT ;  /* 0xfffffff804057812 */ /* 0x000fc400078ec0ff */
[----:B------:R-:W-:Y:S01]  /*0c10*/  LOP3.LUT R0, R0, 0x1c0, RZ, 0xc0, !PT ;  /* 0x000001c000007812 */ /* 0x000fe200078ec0ff */
[----:B------:R-:W-:Y:S01]  /*0c20*/  IMAD.IADD R201, R146, 0x1, -R3 ;  /* 0x0000000192c97824 */ /* 0x000fe200078e0a03 */
[-C--:B------:R-:W-:Y:S01]  /*0c30*/  LEA.HI R140, R219, R146.reuse, RZ, 0x5 ;  /* 0x00000092db8c7211 */ /* 0x080fe200078f28ff */
[----:B------:R-:W-:Y:S01]  /*0c40*/  IMAD.IADD R5, R10, 0x1, -R5 ;  /* 0x000000010a057824 */ /* 0x000fe200078e0a05 */
[----:B------:R-:W-:Y:S01]  /*0c50*/  SHF.R.U32.HI R139, RZ, 0x3, R0 ;  /* 0x00000003ff8b7819 */ /* 0x000fe20000011600 */
[----:B------:R-:W-:Y:S01]  /*0c60*/  IMAD.SHL.U32 R217, R201, 0x8, RZ ;  /* 0x00000008c9d97824 */ /* 0x000fe200078e00ff */
[----:B------:R-:W-:Y:S01]  /*0c70*/  LEA.HI R219, R219, R146, RZ, 0x2 ;  /* 0x00000092dbdb7211 */ /* 0x000fe200078f10ff */
[C---:B------:R-:W-:Y:S01]  /*0c80*/  IMAD.SHL.U32 R3, R5.reuse, 0x40, RZ ;  /* 0x0000004005037824 */ /* 0x040fe200078e00ff */
[----:B------:R-:W-:Y:S01]  /*0c90*/  R2P PR, R5, 0x6 ;  /* 0x0000000605007804 */ /* 0x000fe20000000000 */
[----:B------:R-:W-:Y:S01]  /*0ca0*/  IMAD.SHL.U32 R7, R201, 0x40, RZ ;  /* 0x00000040c9077824 */ /* 0x000fe200078e00ff */
[----:B------:R-:W-:Y:S01]  /*0cb0*/  LOP3.LUT R9, R0, 0x38, R217, 0xf8, !PT ;  /* 0x0000003800097812 */ /* 0x000fe200078ef8d9 */
[----:B------:R-:W-:Y:S01]  /*0cc0*/  IMAD.SHL.U32 R0, R2, 0x8, RZ ;  /* 0x0000000802007824 */ /* 0x000fe200078e00ff */
[----:B------:R-:W-:Y:S01]  /*0cd0*/  LOP3.LUT R3, R3, 0x1c0, RZ, 0xc0, !PT ;  /* 0x000001c003037812 */ /* 0x000fe200078ec0ff */
[----:B------:R-:W-:Y:S01]  /*0ce0*/  IMAD.SHL.U32 R5, R4, 0x40, RZ ;  /* 0x0000004004057824 */ /* 0x000fe200078e00ff */
[--C-:B------:R-:W-:Y:S01]  /*0cf0*/  SHF.R.S32.HI R223, RZ, 0x2, R219.reuse ;  /* 0x00000002ffdf7819 */ /* 0x100fe200000114db */
[----:B------:R-:W-:Y:S01]  /*0d00*/  IMAD.MOV.U32 R4, RZ, RZ, 0x20 ;  /* 0x00000020ff047424 */ /* 0x000fe200078e00ff */
[----:B------:R-:W-:-:S02]  /*0d10*/  SHF.R.S32.HI R220, RZ, 0x1f, R219 ;  /* 0x0000001fffdc7819 */ /* 0x000fc400000114db */
[----:B------:R-:W-:Y:S02]  /*0d20*/  LOP3.LUT R0, R3, 0x8, R0, 0xf8, !PT ;  /* 0x0000000803007812 */ /* 0x000fe400078ef800 */
[----:B------:R-:W-:Y:S02]  /*0d30*/  SHF.R.U32.HI R3, RZ, 0x3, R3 ;  /* 0x00000003ff037819 */ /* 0x000fe40000011603 */
[----:B------:R-:W-:Y:S02]  /*0d40*/  SHF.R.S32.HI R140, RZ, 0x5, R140 ;  /* 0x00000005ff8c7819 */ /* 0x000fe4000001148c */
[----:B------:R-:W-:Y:S02]  /*0d50*/  LEA.HI R220, R220, R223, RZ, 0x3 ;  /* 0x000000dfdcdc7211 */ /* 0x000fe400078f18ff */
[----:B------:R-:W-:Y:S01]  /*0d60*/  LOP3.LUT R0, R0, R3, RZ, 0x3c, !PT ;  /* 0x0000000300007212 */ /* 0x000fe200078e3cff */
[C---:B------:R-:W-:Y:S01]  /*0d70*/  IMAD.SHL.U32 R3, R140.reuse, 0x400, RZ ;  /* 0x000004008c037824 */ /* 0x040fe200078e00ff */
[----:B------:R-:W-:Y:S01]  /*0d80*/  LOP3.LUT R7, R7, 0x1c0, RZ, 0xc0, !PT ;  /* 0x000001c007077812 */ /* 0x000fe200078ec0ff */
[----:B------:R-:W-:Y:S01]  /*0d90*/  IMAD.SHL.U32 R140, R140, 0x200, RZ ;  /* 0x000002008c8c7824 */ /* 0x000fe200078e00ff */
[----:B------:R-:W-:-:S02]  /*0da0*/  LOP3.LUT R5, R5, 0xfffffe00, RZ, 0xc0, !PT ;  /* 0xfffffe0005057812 */ /* 0x000fc400078ec0ff */
[----:B------:R-:W-:Y:S02]  /*0db0*/  LOP3.LUT R220, R220, 0xfffffff8, RZ, 0xc0, !PT ;  /* 0xfffffff8dcdc7812 */ /* 0x000fe400078ec0ff */
[----:B------:R-:W-:Y:S02]  /*0dc0*/  LOP3.LUT R6, R7, 0x8, R6, 0xf8, !PT ;  /* 0x0000000807067812 */ /* 0x000fe400078ef806 */
[----:B------:R-:W-:Y:S01]  /*0dd0*/  LOP3.LUT R8, R8, 0x7ffffe00, RZ, 0xc0, !PT ;  /* 0x7ffffe0008087812 */ /* 0x000fe200078ec0ff */
[----:B------:R-:W-:Y:S01]  /*0de0*/  IMAD.IADD R220, R223, 0x1, -R220 ;  /* 0x00000001dfdc7824 */ /* 0x000fe200078e0adc */
[----:B------:R-:W-:Y:S02]  /*0df0*/  SHF.R.U32.HI R7, RZ, 0x3, R7 ;  /* 0x00000003ff077819 */ /* 0x000fe40000011607 */
[----:B------:R-:W-:Y:S01]  /*0e00*/  LOP3.LUT R219, R219, 0xfffffffc, RZ, 0xc0, !PT ;  /* 0xfffffffcdbdb7812 */ /* 0x000fe200078ec0ff */
[----:B------:R-:W-:Y:S01]  /*0e10*/  IMAD.SHL.U32 R221, R220, 0x40, RZ ;  /* 0x00000040dcdd7824 */ /* 0x000fe200078e00ff */
[----:B------:R-:W-:-:S02]  /*0e20*/  IADD3 R3, R0, R5, R3 ;  /* 0x0000000500037210 */ /* 0x000fc40007ffe003 */
[----:B------:R-:W-:Y:S01]  /*0e30*/  LOP3.LUT R0, R0, R5, RZ, 0xfc, !PT ;  /* 0x0000000500007212 */ /* 0x000fe200078efcff */
[----:B------:R-:W-:Y:S01]  /*0e40*/  IMAD.MOV.U32 R5, RZ, RZ, 0x40 ;  /* 0x00000040ff057424 */ /* 0x000fe200078e00ff */
[----:B------:R-:W-:Y:S01]  /*0e50*/  LOP3.LUT R139, R8, R9, R139, 0xf6, !PT ;  /* 0x00000009088b7212 */ /* 0x000fe200078ef68b */
[----:B------:R-:W-:Y:S01]  /*0e60*/  IMAD.IADD R219, R146, 0x1, -R219 ;  /* 0x0000000192db7824 */ /* 0x000fe200078e0adb */
[----:B------:R-:W-:Y:S02]  /*0e70*/  LOP3.LUT R7, R6, R7, RZ, 0x3c, !PT ;  /* 0x0000000706077212 */ /* 0x000fe400078e3cff */
[----:B------:R-:W-:Y:S01]  /*0e80*/  SEL R199, R4, 0xffffffe0, !P1 ;  /* 0xffffffe004c77807 */ /* 0x000fe20004800000 */
[----:B------:R-:W-:Y:S01]  /*0e90*/  IMAD.SHL.U32 R144, R219, 0x8, RZ ;  /* 0x00000008db907824 */ /* 0x000fe200078e00ff */
[----:B------:R-:W-:Y:S01]  /*0ea0*/  LEA R202, R3, 0x18100, 0x1 ;  /* 0x0001810003ca7811 */ /* 0x000fe200078e08ff */
[----:B------:R-:W-:Y:S01]  /*0eb0*/  IMAD R2, R2, 0x200, R7 ;  /* 0x0000020002027824 */ /* 0x000fe200078e0207 */
[----:B------:R-:W-:Y:S01]  /*0ec0*/  LEA R196, R0, 0x100, 0x1 ;  /* 0x0000010000c47811 */ /* 0x000fe200078e08ff */
[----:B------:R-:W-:Y:S01]  /*0ed0*/  IMAD.SHL.U32 R142, R219, 0x4, RZ ;  /* 0x00000004db8e7824 */ /* 0x000fe200078e00ff */
[----:B------:R-:W-:Y:S01]  /*0ee0*/  SEL R3, R5, 0xffffffc0, !P2 ;  /* 0xffffffc005037807 */ /* 0x000fe20005000000 */
[----:B------:R-:W-:Y:S01]  /*0ef0*/  IMAD.SHL.U32 R139, R139, 0x2, RZ ;  /* 0x000000028b8b7824 */ /* 0x000fe200078e00ff */
[----:B------:R-:W-:Y:S01]  /*0f00*/  LOP3.LUT R221, R221, 0x1c0, RZ, 0xc0, !PT ;  /* 0x000001c0dddd7812 */ /* 0x000fe200078ec0ff */
[C---:B------:R-:W-:Y:S01]  /*0f10*/  IMAD.IADD R0, R202.reuse, 0x1, R199 ;  /* 0x00000001ca007824 */ /* 0x040fe200078e02c7 */
[----:B------:R-:W-:Y:S01]  /*0f20*/  IADD3 R218, R217, 0x40, RZ ;  /* 0x00000040d9da7810 */ /* 0x000fe20007ffe0ff */
[----:B------:R-:W-:Y:S01]  /*0f30*/  IMAD.IADD R222, R199, 0x1, R196 ;  /* 0x00000001c7de7824 */ /* 0x000fe200078e02c4 */
[----:B------:R-:W-:Y:S01]  /*0f40*/  IADD3 R217, R217, 0x80, RZ ;  /* 0x00000080d9d97810 */ /* 0x000fe20007ffe0ff */
[--C-:B------:R-:W-:Y:S01]  /*0f50*/  IMAD.IADD R198, R202, 0x1, R3.reuse ;  /* 0x00000001cac67824 */ /* 0x100fe200078e0203 */
[----:B------:R-:W-:Y:S01]  /*0f60*/  SHF.R.S32.HI R145, RZ, 0x1f, R144 ;  /* 0x0000001fff917819 */ /* 0x000fe20000011490 */
[----:B------:R-:W-:Y:S01]  /*0f70*/  IMAD.IADD R197, R0, 0x1, R3 ;  /* 0x0000000100c57824 */ /* 0x000fe200078e0203 */
[C---:B------:R-:W-:Y:S01]  /*0f80*/  IADD3 R138, R142.reuse, 0x10, RZ ;  /* 0x000000108e8a7810 */ /* 0x040fe20007ffe0ff */
[C---:B------:R-:W-:Y:S01]  /*0f90*/  IMAD.IADD R222, R3.reuse, 0x1, R222 ;  /* 0x0000000103de7824 */ /* 0x040fe200078e02de */
[C---:B------:R-:W-:Y:S01]  /*0fa0*/  IADD3 R137, R142.reuse, 0x30, RZ ;  /* 0x000000308e897810 */ /* 0x040fe20007ffe0ff */
[----:B------:R-:W-:Y:S01]  /*0fb0*/  IMAD.IADD R147, R3, 0x1, R196 ;  /* 0x0000000103937824 */ /* 0x000fe200078e02c4 */
[----:B------:R-:W-:-:S02]  /*0fc0*/  IADD3 R136, R142, 0x50, RZ ;  /* 0x000000508e887810 */ /* 0x000fc40007ffe0ff */
[----:B------:R-:W-:Y:S02]  /*0fd0*/  SHF.R.U32.HI R141, RZ, 0x3, R221 ;  /* 0x00000003ff8d7819 */ /* 0x000fe400000116dd */
[C---:B------:R-:W-:Y:S02]  /*0fe0*/  IADD3 R10, R139.reuse, 0x100, RZ ;  /* 0x000001008b0a7810 */ /* 0x040fe40007ffe0ff */
[----:B------:R-:W-:Y:S02]  /*0ff0*/  IADD3 R11, R139, 0xc100, RZ ;  /* 0x0000c1008b0b7810 */ /* 0x000fe40007ffe0ff */
[----:B------:R-:W-:Y:S02]  /*1000*/  LEA R200, R2, 0xc100, 0x1 ;  /* 0x0000c10002c87811 */ /* 0x000fe400078e08ff */
.L_x_1521:
[----:B------:R-:W-:-:S04]  /*1010*/  IMAD.MOV.U32 R6, RZ, RZ, 0x4 ;  /* 0x00000004ff067424 */ /* 0x000fc800078e00ff */
[----:B------:R-:W-:-:S06]  /*1020*/  IMAD.WIDE R224, R211, R6, c[0x0][0x588] ;  /* 0x00016200d3e07625 */ /* 0x000fcc00078e0206 */
        /* <DEDUP_REMOVED lines=12> */
[----:B--2---:R-:W-:Y:S02]  /*10f0*/  SHF.R.S32.HI R87, RZ, 0x1f, R224 ;  /* 0x0000001fff577819 */ /* 0x004fe400000114e0 */
[C---:B------:R-:W-:Y:S02]  /*1100*/  @P4 LEA R2, P0, R224.reuse, c[0x0][0x360], 0x2 ;  /* 0x0000d800e0024a11 */ /* 0x040fe400078010ff */
[----:B------:R-:W-:-:S02]  /*1110*/  @P2 LEA R4, P1, R224, c[0x0][0x370], 0x2 ;  /* 0x0000dc00e0042a11 */ /* 0x000fc400078210ff */
[C-C-:B------:R-:W-:Y:S02]  /*1120*/  @P4 LEA.HI.X R3, R224.reuse, c[0x0][0x364], R87.reuse, 0x2, P0 ;  /* 0x0000d900e0034a11 */ /* 0x140fe400000f1457 */
[----:B------:R-:W-:Y:S02]  /*1130*/  ISETP.NE.U32.AND P0, PT, RZ, c[0x0][0x350], PT ;  /* 0x0000d400ff007a0c */ /* 0x000fe40003f05070 */
[C---:B------:R-:W-:Y:S01]  /*1140*/  @P2 LEA.HI.X R5, R224.reuse, c[0x0][0x374], R87, 0x2, P1 ;  /* 0x0000dd00e0052a11 */ /* 0x040fe200008f1457 */
[----:B------:R1:W5:Y:S01]  /*1150*/  @P4 LDG.E R86, [R2.64] ;  /* 0x0000000802564981 */ /* 0x000362000c1e1900 */
[----:B------:R-:W-:Y:S02]  /*1160*/  ISETP.NE.AND.EX P6, PT, RZ, c[0x0][0x354], PT, P0 ;  /* 0x0000d500ff007a0c */ /* 0x000fe40003fc5300 */
[C---:B------:R-:W-:Y:S01]  /*1170*/  LEA R12, P1, R224.reuse, c[0x0][0x350], 0x2 ;  /* 0x0000d400e00c7a11 */ /* 0x040fe200078210ff */
[----:B------:R2:W5:Y:S01]  /*1180*/  @P2 LDG.E R92, [R4.64] ;  /* 0x00000008045c2981 */ /* 0x000562000c1e1900 */
[----:B------:R-:W-:-:S02]  /*1190*/  LEA R14, P2, R224, c[0x0][0x348], 0x2 ;  /* 0x0000d200e00e7a11 */ /* 0x000fc400078410ff */
[C---:B------:R-:W-:Y:S02]  /*11a0*/  LEA R8, P0, R224.reuse, c[0x0][0x358], 0x2 ;  /* 0x0000d600e0087a11 */ /* 0x040fe400078010ff */
[C-C-:B------:R-:W-:Y:S02]  /*11b0*/  LEA.HI.X R15, R224.reuse, c[0x0][0x34c], R87.reuse, 0x2, P2 ;  /* 0x0000d300e00f7a11 */ /* 0x140fe400010f1457 */
[C-C-:B------:R-:W-:Y:S02]  /*11c0*/  LEA.HI.X R13, R224.reuse, c[0x0][0x354], R87.reuse, 0x2, P1 ;  /* 0x0000d500e00d7a11 */ /* 0x140fe400008f1457 */
[----:B------:R-:W-:Y:S01]  /*11d0*/  LEA.HI.X R9, R224, c[0x0][0x35c], R87, 0x2, P0 ;  /* 0x0000d700e0097a11 */ /* 0x000fe200000f1457 */
[----:B------:R3:W5:Y:S04]  /*11e0*/  @P3 LDG.E R88, [R14.64] ;  /* 0x000000080e583981 */ /* 0x000768000c1e1900 */
[----:B------:R3:W5:Y:S01]  /*11f0*/  @P6 LDG.E R91, [R12.64] ;  /* 0x000000080c5b6981 */ /* 0x000762000c1e1900 */
[----:B-1----:R-:W-:-:S06]  /*1200*/  IMAD.MOV.U32 R2, RZ, RZ, RZ ;  /* 0x000000ffff027224 */ /* 0x002fcc00078e00ff */
[----:B------:R3:W5:Y:S01]  /*1210*/  @P5 LDG.E R2, [R8.64] ;  /* 0x0000000808025981 */ /* 0x000762000c1e1900 */
[----:B------:R-:W-:Y:S01]  /*1220*/  YIELD ;  /* 0x0000000000007946 */ /* 0x000fe20003800000 */
[----:B--2---:R-:W-:Y:S02]  /*1230*/  P2R R4, PR, RZ, 0x40 ;  /* 0x00000040ff047803 */ /* 0x004fe40000000000 */
[----:B------:R-:W-:Y:S01]  /*1240*/  LOP3.LUT R225, R210, 0xffff, RZ, 0xc0, !PT ;  /* 0x0000ffffd2e17812 */ /* 0x000fe200078ec0ff */
[----:B------:R-:W-:Y:S05]  /*1250*/  @P4 BRA `(.L_x_1368) ;  /* 0x0000005000004947 */ /* 0x000fea0003800000 */
[----:B-----5:R-:W-:Y:S01]  /*1260*/  MOV R86, c[0x0][0x168] ;  /* 0x00005a0000567a02 */ /* 0x020fe20000000f00 */
[----:B------:R-:W-:Y:S05]  /*1270*/  @!P3 BRA `(.L_x_1368) ;  /* 0x000000300000b947 */ /* 0x000fea0003800000 */
[----:B------:R-:W2:Y:S04]  /*1280*/  LDG.E R86, [R14.64] ;  /* 0x000000080e567981 */ /* 0x000ea8000c1e1900 */
[----:B------:R-:W2:Y:S02]  /*1290*/  LDG.E R3, [R14.64+0x4] ;  /* 0x000004080e037981 */ /* 0x000ea4000c1e1900 */
[----:B--2---:R-:W-:-:S02]  /*12a0*/  IADD3 R86, -R86, R3, RZ ;  /* 0x0000000356567210 */ /* 0x004fc40007ffe1ff */
.L_x_1368:
[----:B------:R-:W-:-:S04]  /*12b0*/  ISETP.NE.U32.AND P0, PT, RZ, c[0x0][0x368], PT ;  /* 0x0000da00ff007a0c */ /* 0x000fc80003f05070 */
[----:B------:R-:W-:-:S13]  /*12c0*/  ISETP.NE.AND.EX P0, PT, RZ, c[0x0][0x36c], PT, P0 ;  /* 0x0000db00ff007a0c */ /* 0x000fda0003f05300 */
[----:B------:R-:W-:Y:S05]  /*12d0*/  @!P0 BRA `(.L_x_1369) ;  /* 0x0000004000008947 */ /* 0x000fea0003800000 */
[----:B---3--:R-:W-:-:S04]  /*12e0*/  LEA R12, P0, R224, c[0x0][0x368], 0x2 ;  /* 0x0000da00e00c7a11 */ /* 0x008fc800078010ff */
[----:B------:R-:W-:-:S05]  /*12f0*/  LEA.HI.X R13, R224, c[0x0][0x36c], R87, 0x2, P0 ;  /* 0x0000db00e00d7a11 */ /* 0x000fca00000f1457 */
[----:B------:R1:W5:Y:S01]  /*1300*/  LDG.E R3, [R12.64] ;  /* 0x000000080c037981 */ /* 0x000362000c1e1900 */
[----:B------:R-:W-:Y:S05]  /*1310*/  BRA `(.L_x_1370) ;  /* 0x0000005000007947 */ /* 0x000fea0003800000 */
.L_x_1369:
[----:B------:R-:W-:Y:S01]  /*1320*/  MOV R3, c[0x0][0x1d0] ;  /* 0x0000740000037a02 */ /* 0x000fe20000000f00 */
[----:B------:R-:W-:Y:S05]  /*1330*/  @!P6 BRA `(.L_x_1370) ;  /* 0x000000300000e947 */ /* 0x000fea0003800000 */
[----:B------:R-:W2:Y:S04]  /*1340*/  LDG.E R3, [R12.64] ;  /* 0x000000080c037981 */ /* 0x000ea8000c1e1900 */
[----:B------:R-:W2:Y:S02]  /*1350*/  LDG.E R0, [R12.64+0x4] ;  /* 0x000004080c007981 */ /* 0x000ea4000c1e1900 */
[----:B--2---:R-:W-:Y:S02]  /*1360*/  IADD3 R3, -R3, R0, RZ ;  /* 0x0000000003037210 */ /* 0x004fe40007ffe1ff */
.L_x_1370:
[----:B------:R2:W4:Y:S04]  /*1370*/  @P5 LDG.E R0, [R8.64] ;  /* 0x0000000808005981 */ /* 0x000528000c1e1900 */
[----:B------:R2:W4:Y:S01]  /*1380*/  @P5 LDG.E R5, [R8.64+0x4] ;  /* 0x0000040808055981 */ /* 0x000522000c1e1900 */
[----:B------:R-:W-:Y:S01]  /*1390*/  ISETP.NE.U32.AND P0, PT, RZ, c[0x0][0x378], PT ;  /* 0x0000de00ff007a0c */ /* 0x000fe20003f05070 */
[----:B-----5:R-:W-:-:S03]  /*13a0*/  IMAD.MOV.U32 R85, RZ, RZ, R3 ;  /* 0x000000ffff557224 */ /* 0x020fc600078e0003 */
[----:B------:R-:W-:Y:S01]  /*13b0*/  ISETP.NE.AND.EX P1, PT, RZ, c[0x0][0x37c], PT, P0 ;  /* 0x0000df00ff007a0c */ /* 0x000fe20003f25300 */
[----:B------:R-:W-:Y:S01]  /*13c0*/  IMAD.MOV.U32 R90, RZ, RZ, c[0x0][0x228] ;  /* 0x00008a00ff5a7624 */ /* 0x000fe200078e00ff */
[C---:B------:R-:W-:Y:S02]  /*13d0*/  LOP3.LUT R227, R210.reuse, 0xff000000, RZ, 0xc0, !PT ;  /* 0xff000000d2e37812 */ /* 0x040fe400078ec0ff */
[----:B------:R-:W-:Y:S02]  /*13e0*/  LOP3.LUT R210, R210, 0xff0000, RZ, 0xc0, !PT ;  /* 0x00ff0000d2d27812 */ /* 0x000fe400078ec0ff */
[----:B------:R-:W-:-:S07]  /*13f0*/  SHF.R.U32.HI R227, RZ, 0x8, R227 ;  /* 0x00000008ffe37819 */ /* 0x000fce00000116e3 */
[----:B-1-3--:R-:W-:-:S04]  /*1400*/  @P1 LEA R12, P0, R224, c[0x0][0x378], 0x2 ;  /* 0x0000de00e00c1a11 */ /* 0x00afc800078010ff */
[----:B------:R-:W-:Y:S02]  /*1410*/  @P1 LEA.HI.X R13, R224, c[0x0][0x37c], R87, 0x2, P0 ;  /* 0x0000df00e00d1a11 */ /* 0x000fe400000f1457 */
[----:B------:R-:W-:Y:S01]  /*1420*/  LEA.HI R227, R210, R227, RZ, 0x10 ;  /* 0x000000e3d2e37211 */ /* 0x000fe200078f80ff */
[----:B------:R-:W-:Y:S02]  /*1430*/  BSSY B0, `(.L_x_1371) ;  /* 0x0000029000007945 */ /* 0x000fe40003800000 */
[----:B------:R1:W5:Y:S01]  /*1440*/  @P1 LDG.E R85, [R12.64] ;  /* 0x000000080c551981 */ /* 0x000362000c1e1900 */
[----:B------:R-:W-:Y:S01]  /*1450*/  SHF.R.U32.HI R210, RZ, 0x10, R227 ;  /* 0x00000010ffd27819 */ /* 0x000fe200000116e3 */
[----:B--2---:R-:W-:Y:S01]  /*1460*/  IMAD.MOV.U32 R8, RZ, RZ, RZ ;  /* 0x000000ffff087224 */ /* 0x004fe200078e00ff */
[----:B------:R-:W-:Y:S02]  /*1470*/  LOP3.LUT R227, R227, 0xff, RZ, 0xc0, !PT ;  /* 0x000000ffe3e37812 */ /* 0x000fe400078ec0ff */
[----:B------:R-:W-:-:S04]  /*1480*/  ISETP.NE.AND P1, PT, R210, RZ, PT ;  /* 0x000000ffd200720c */ /* 0x000fc80003f25270 */
[----:B------:R-:W-:Y:S01]  /*1490*/  SEL R94, R210, c[0x0][0x338], P1 ;  /* 0x0000ce00d25e7a07 */ /* 0x000fe20000800000 */
[----:B----4-:R-:W-:Y:S02]  /*14a0*/  @P5 IMAD.IADD R90, R5, 0x1, -R0 ;  /* 0x00000001055a5824 */ /* 0x010fe400078e0a00 */
[----:B------:R-:W-:-:S04]  /*14b0*/  IMAD.IADD R5, R3, 0x1, -R92 ;  /* 0x0000000103057824 */ /* 0x000fc800078e0a5c */
[----:B------:R-:W-:-:S05]  /*14c0*/  IMAD.IADD R84, R5, 0x1, R90 ;  /* 0x0000000105547824 */ /* 0x000fca00078e025a */
[C---:B------:R-:W-:Y:S02]  /*14d0*/  ISETP.GE.AND P0, PT, R84.reuse, 0x1, PT ;  /* 0x000000015400780c */ /* 0x040fe40003f06270 */
[----:B------:R-:W-:-:S04]  /*14e0*/  IADD3 R0, R84, 0x3f, RZ ;  /* 0x0000003f54007810 */ /* 0x000fc80007ffe0ff */
[----:B------:R-:W-:-:S04]  /*14f0*/  SHF.R.S32.HI R89, RZ, 0x1f, R0 ;  /* 0x0000001fff597819 */ /* 0x000fc80000011400 */
[----:B------:R-:W-:-:S04]  /*1500*/  LEA.HI R89, R89, R0, RZ, 0x6 ;  /* 0x0000000059597211 */ /* 0x000fc800078f30ff */
[----:B------:R-:W-:Y:S01]  /*1510*/  SHF.R.S32.HI R89, RZ, 0x6, R89 ;  /* 0x00000006ff597819 */ /* 0x000fe20000011459 */
[----:B------:R-:W-:Y:S05]  /*1520*/  @!P0 BRA `(.L_x_1372) ;  /* 0x0000019000008947 */ /* 0x000fea0003800000 */
[-C--:B-1----:R-:W-:Y:S02]  /*1530*/  IABS R9, R94.reuse ;  /* 0x0000005e00097213 */ /* 0x082fe40000000000 */
[----:B------:R-:W-:Y:S02]  /*1540*/  IADD3 R13, R89, -0x1, R94 ;  /* 0xffffffff590d7810 */ /* 0x000fe40007ffe05e */
[----:B------:R-:W1:Y:S01]  /*1550*/  I2F.RP R12, R9 ;  /* 0x00000009000c7306 */ /* 0x000e620000209400 */
[-C--:B------:R-:W-:Y:S02]  /*1560*/  IABS R0, R94.reuse ;  /* 0x0000005e00007213 */ /* 0x080fe40000000000 */
[----:B------:R-:W-:Y:S02]  /*1570*/  IABS R7, R13 ;  /* 0x0000000d00077213 */ /* 0x000fe40000000000 */
[----:B------:R-:W-:Y:S01]  /*1580*/  LOP3.LUT R13, R13, R94, RZ, 0x3c, !PT ;  /* 0x0000005e0d0d7212 */ /* 0x000fe200078e3cff */
[----:B------:R-:W-:-:S03]  /*1590*/  IMAD.MOV R0, RZ, RZ, -R0 ;  /* 0x000000ffff007224 */ /* 0x000fc600078e0a00 */
[----:B------:R-:W-:Y:S01]  /*15a0*/  ISETP.GE.AND P1, PT, R13, RZ, PT ;  /* 0x000000ff0d00720c */ /* 0x000fe20003f26270 */
[----:B-1----:R-:W1:Y:S02]  /*15b0*/  MUFU.RCP R14, R12 ;  /* 0x0000000c000e7308 */ /* 0x002e640000001000 */
[----:B-1----:R-:W-:-:S06]  /*15c0*/  IADD3 R14, R14, 0xffffffe, RZ ;  /* 0x0ffffffe0e0e7810 */ /* 0x002fcc0007ffe0ff */
[----:B------:R-:W1:Y:S02]  /*15d0*/  F2I.FTZ.U32.TRUNC.NTZ R15, R14 ;  /* 0x0000000e000f7305 */ /* 0x000e64000021f000 */
[----:B-1----:R-:W-:Y:S02]  /*15e0*/  IMAD.MOV R8, RZ, RZ, -R15 ;  /* 0x000000ffff087224 */ /* 0x002fe400078e0a0f */
[----:B------:R-:W-:Y:S02]  /*15f0*/  IMAD.MOV.U32 R14, RZ, RZ, RZ ;  /* 0x000000ffff0e7224 */ /* 0x000fe400078e00ff */
[----:B------:R-:W-:-:S04]  /*1600*/  IMAD R8, R8, R9, RZ ;  /* 0x0000000908087224 */ /* 0x000fc800078e02ff */
[----:B------:R-:W-:-:S06]  /*1610*/  IMAD.HI.U32 R8, R15, R8, R14 ;  /* 0x000000080f087227 */ /* 0x000fcc00078e000e */
        /* <DEDUP_REMOVED lines=10> */
.L_x_1372:
[----:B-1----:R-:W-:Y:S05]  /*16c0*/  BSYNC B0 ;  /* 0x0000000000007941 */ /* 0x002fea0003800000 */
.L_x_1371:
[----:B------:R-:W-:Y:S02]  /*16d0*/  IMAD R0, R227, R8, RZ ;  /* 0x00000008e3007224 */ /* 0x000fe400078e02ff */
[----:B------:R-:W-:Y:S02]  /*16e0*/  IMAD.SHL.U32 R154, R201, 0x8, RZ ;  /* 0x00000008c99a7824 */ /* 0x000fe400078e00ff */
        /* <DEDUP_REMOVED lines=15> */
[----:B------:R-:W-:-:S04]  /*17e0*/  ISETP.NE.U32.AND P0, PT, RZ, c[0x0][0x340], PT ;  /* 0x0000d000ff007a0c */ /* 0x000fc80003f05070 */
[----:B------:R-:W-:-:S13]  /*17f0*/  ISETP.NE.AND.EX P6, PT, RZ, c[0x0][0x344], PT, P0 ;  /* 0x0000d100ff007a0c */ /* 0x000fda0003fc5300 */
[----:B------:R-:W-:-:S06]  /*1800*/  @P6 IMAD.WIDE R156, R224, R6, c[0x0][0x340] ;  /* 0x0000d000e09c6625 */ /* 0x000fcc00078e0206 */
[----:B------:R-:W2:Y:S01]  /*1810*/  @P6 LDG.E R156, [R156.64] ;  /* 0x000000089c9c6981 */ /* 0x000ea2000c1e1900 */
[----:B------:R-:W-:Y:S01]  /*1820*/  SHF.R.S32.HI R7, RZ, 0x1f, R146 ;  /* 0x0000001fff077819 */ /* 0x000fe20000011492 */
[----:B------:R-:W-:Y:S01]  /*1830*/  IMAD.IADD R164, R3, 0x1, R91 ;  /* 0x0000000103a47824 */ /* 0x000fe200078e025b */
[----:B------:R-:W-:Y:S01]  /*1840*/  SHF.R.S32.HI R8, RZ, 0x1f, R2 ;  /* 0x0000001fff087819 */ /* 0x000fe20000011402 */
[----:B------:R-:W-:Y:S01]  /*1850*/  IMAD.MOV.U32 R100, RZ, RZ, c[0x0][0x1e0] ;  /* 0x00007800ff647624 */ /* 0x000fe200078e00ff */
[----:B------:R-:W-:Y:S01]  /*1860*/  LEA.HI R7, R7, R146, RZ, 0x3 ;  /* 0x0000009207077211 */ /* 0x000fe200078f18ff */
[----:B------:R-:W-:Y:S01]  /*1870*/  IMAD.WIDE.U32 R18, R164, c[0x0][0x1e0], RZ ;  /* 0x00007800a4127a25 */ /* 0x000fe200078e00ff */
[----:B------:R-:W-:Y:S02]  /*1880*/  SHF.R.S32.HI R155, RZ, 0x1f, R154 ;  /* 0x0000001fff9b7819 */ /* 0x000fe4000001149a */
[----:B------:R-:W-:Y:S01]  /*1890*/  SHF.R.S32.HI R7, RZ, 0x3, R7 ;  /* 0x00000003ff077819 */ /* 0x000fe20000011407 */
[----:B------:R-:W-:Y:S01]  /*18a0*/  IMAD.WIDE.U32 R168, R223, c[0x0][0x1e0], RZ ;  /* 0x00007800dfa87a25 */ /* 0x000fe200078e00ff */
[----:B------:R-:W-:-:S02]  /*18b0*/  SEL R160, R224, RZ, !P5 ;  /* 0x000000ffe0a07207 */ /* 0x000fc40006800000 */
[----:B------:R-:W-:Y:S02]  /*18c0*/  IADD3 R13, P0, R7, R2, RZ ;  /* 0x00000002070d7210 */ /* 0x000fe40007f1e0ff */
[----:B------:R-:W-:Y:S02]  /*18d0*/  SEL R2, R87, RZ, !P5 ;  /* 0x000000ff57027207 */ /* 0x000fe40006800000 */
[----:B------:R-:W-:Y:S01]  /*18e0*/  LEA.HI.X.SX32 R8, R7, R8, 0x1, P0 ;  /* 0x0000000807087211 */ /* 0x000fe200000f0eff */
[C---:B------:R-:W-:Y:S01]  /*18f0*/  IMAD.WIDE.U32 R14, R13.reuse, c[0x0][0x238], R154 ;  /* 0x00008e000d0e7a25 */ /* 0x040fe200078e009a */
[----:B------:R-:W-:Y:S02]  /*1900*/  MOV R3, 0x6 ;  /* 0x0000000600037802 */ /* 0x000fe40000000f00 */
[----:B------:R-:W-:Y:S01]  /*1910*/  MOV R107, 0x5 ;  /* 0x00000005006b7802 */ /* 0x000fe20000000f00 */
[----:B------:R-:W-:Y:S01]  /*1920*/  IMAD R0, R8, c[0x0][0x238], RZ ;  /* 0x00008e0008007a24 */ /* 0x000fe200078e02ff */
[----:B------:R-:W-:Y:S01]  /*1930*/  MOV R16, R14 ;  /* 0x0000000e00107202 */ /* 0x000fe20000000f00 */
[----:B------:R-:W-:Y:S01]  /*1940*/  IMAD.MOV.U32 R14, RZ, RZ, c[0x0][0x238] ;  /* 0x00008e00ff0e7624 */ /* 0x000fe200078e00ff */
[----:B------:R-:W-:Y:S01]  /*1950*/  SHF.R.S32.HI R6, RZ, 0x1f, R164 ;  /* 0x0000001fff067819 */ /* 0x000fe200000114a4 */
[----:B------:R-:W-:Y:S01]  /*1960*/  IMAD R0, R13, c[0x0][0x23c], R0 ;  /* 0x00008f000d007a24 */ /* 0x000fe200078e0200 */
[----:B------:R-:W-:Y:S01]  /*1970*/  ISETP.GE.AND P5, PT, R154, c[0x0][0x1d4], PT ;  /* 0x000075009a007a0c */ /* 0x000fe20003fa6270 */
[----:B------:R-:W-:Y:S01]  /*1980*/  IMAD R167, R2, c[0x0][0x248], RZ ;  /* 0x0000920002a77a24 */ /* 0x000fe200078e02ff */
[----:B------:R-:W-:Y:S01]  /*1990*/  SHF.L.U64.HI R102, R14, R3, c[0x0][0x23c] ;  /* 0x00008f000e667619 */ /* 0x000fe20000010203 */
[----:B------:R-:W-:Y:S01]  /*19a0*/  IMAD.IADD R17, R15, 0x1, R0 ;  /* 0x000000010f117824 */ /* 0x000fe200078e0200 */
[----:B------:R-:W-:Y:S01]  /*19b0*/  IADD3 R15, R5, -0x1, RZ ;  /* 0xffffffff050f7810 */ /* 0x000fe20007ffe0ff */
[----:B------:R-:W-:Y:S01]  /*19c0*/  IMAD.IADD R0, R90, 0x1, -R7 ;  /* 0x000000015a007824 */ /* 0x000fe200078e0a07 */
[C---:B------:R-:W-:Y:S01]  /*19d0*/  SHF.L.U32 R106, R14.reuse, 0x5, RZ ;  /* 0x000000050e6a7819 */ /* 0x040fe200000006ff */
[----:B------:R-:W-:Y:S01]  /*19e0*/  IMAD.WIDE.U32 R158, R225, c[0x0][0x240], R16 ;  /* 0x00009000e19e7a25 */ /* 0x000fe200078e0010 */
[----:B------:R-:W-:-:S02]  /*19f0*/  SHF.L.U64.HI R105, R14, R107, c[0x0][0x23c] ;  /* 0x00008f000e697619 */ /* 0x000fc4000001026b */
[----:B------:R-:W-:Y:S01]  /*1a00*/  ISETP.GE.AND P4, PT, R218, c[0x0][0x1d4], PT ;  /* 0x00007500da007a0c */ /* 0x000fe20003f86270 */
[----:B------:R-:W-:Y:S01]  /*1a10*/  IMAD R159, R225, c[0x0][0x244], R159 ;  /* 0x00009100e19f7a24 */ /* 0x000fe200078e029f */
[----:B------:R-:W-:Y:S01]  /*1a20*/  MOV R108, c[0x0][0x258] ;  /* 0x00009600006c7a02 */ /* 0x000fe20000000f00 */
[----:B------:R-:W-:Y:S01]  /*1a30*/  IMAD R0, R15, -0x40, R0 ;  /* 0xffffffc00f007824 */ /* 0x000fe200078e0200 */
[----:B------:R-:W-:Y:S01]  /*1a40*/  SHF.L.U64.HI R98, R100, R3, c[0x0][0x1e4] ;  /* 0x0000790064627619 */ /* 0x000fe20000010203 */
[----:B------:R-:W-:Y:S01]  /*1a50*/  IMAD.WIDE.U32 R158, R160, c[0x0][0x248], R158 ;  /* 0x00009200a09e7a25 */ /* 0x000fe200078e009e */
[----:B------:R-:W-:Y:S02]  /*1a60*/  SHF.L.U64.HI R107, R108, R107, c[0x0][0x25c] ;  /* 0x000097006c6b7619 */ /* 0x000fe4000001026b */
[----:B------:R-:W-:Y:S01]  /*1a70*/  ISETP.GE.AND P1, PT, R0, 0x21, PT ;  /* 0x000000210000780c */ /* 0x000fe20003f26270 */
[----:B------:R-:W-:Y:S01]  /*1a80*/  IMAD R167, R160, c[0x0][0x24c], R167 ;  /* 0x00009300a0a77a24 */ /* 0x000fe200078e02a7 */
[----:B------:R-:W-:Y:S01]  /*1a90*/  ISETP.GE.AND P2, PT, R0, 0x1, PT ;  /* 0x000000010000780c */ /* 0x000fe20003f46270 */
[----:B------:R-:W-:Y:S01]  /*1aa0*/  IMAD.SHL.U32 R104, R14, 0x40, RZ ;  /* 0x000000400e687824 */ /* 0x000fe200078e00ff */
[----:B------:R-:W-:Y:S01]  /*1ab0*/  SHF.R.S32.HI R0, RZ, 0x1f, R15 ;  /* 0x0000001fff007819 */ /* 0x000fe2000001140f */
[----:B------:R-:W-:Y:S01]  /*1ac0*/  IMAD R7, R102, R15, RZ ;  /* 0x0000000f66077224 */ /* 0x000fe200078e02ff */
[----:B------:R-:W-:Y:S01]  /*1ad0*/  MOV R166, R158 ;  /* 0x0000009e00a67202 */ /* 0x000fe20000000f00 */
[----:B------:R-:W-:Y:S01]  /*1ae0*/  IMAD.IADD R167, R159, 0x1, R167 ;  /* 0x000000019fa77824 */ /* 0x000fe200078e02a7 */
[----:B------:R-:W-:Y:S01]  /*1af0*/  SHF.L.U64.HI R99, R108, R3, c[0x0][0x25c] ;  /* 0x000097006c637619 */ /* 0x000fe20000010203 */
[-C--:B------:R-:W-:Y:S01]  /*1b00*/  IMAD R7, R0, R104.reuse, R7 ;  /* 0x0000006800077224 */ /* 0x080fe200078e0207 */
[----:B------:R-:W-:Y:S01]  /*1b10*/  SHF.L.U32 R101, R108, 0x6, RZ ;  /* 0x000000066c657819 */ /* 0x000fe200000006ff */
[----:B------:R-:W-:Y:S01]  /*1b20*/  IMAD R8, R8, c[0x0][0x258], RZ ;  /* 0x0000960008087a24 */ /* 0x000fe200078e02ff */
[----:B------:R-:W-:Y:S01]  /*1b30*/  SHF.R.S32.HI R143, RZ, 0x1f, R142 ;  /* 0x0000001fff8f7819 */ /* 0x000fe2000001148e */
[----:B------:R-:W-:-:S04]  /*1b40*/  IMAD.WIDE.U32 R16, R15, R104, R166 ;  /* 0x000000680f107225 */ /* 0x000fc800078e00a6 */
[----:B------:R-:W-:Y:S01]  /*1b50*/  IMAD.WIDE.U32 R20, R13, c[0x0][0x258], R154 ;  /* 0x000096000d147a25 */ /* 0x000fe200078e009a */
[----:B------:R-:W-:-:S03]  /*1b60*/  @P2 LEA R24, P3, R16, c[0x0][0x220], 0x1 ;  /* 0x0000880010182a11 */ /* 0x000fc600078608ff */
[----:B------:R-:W-:Y:S02]  /*1b70*/  IMAD R8, R13, c[0x0][0x25c], R8 ;  /* 0x000097000d087a24 */ /* 0x000fe400078e0208 */
[----:B------:R-:W-:Y:S01]  /*1b80*/  IMAD.IADD R14, R17, 0x1, R7 ;  /* 0x00000001110e7824 */ /* 0x000fe200078e0207 */
[----:B------:R-:W-:Y:S01]  /*1b90*/  @P1 IADD3 R7, P0, R106, R16, RZ ;  /* 0x000000106a071210 */ /* 0x000fe20007f1e0ff */
[----:B------:R-:W-:Y:S02]  /*1ba0*/  IMAD R9, R6, c[0x0][0x1e0], RZ ;  /* 0x0000780006097a24 */ /* 0x000fe400078e02ff */
[----:B------:R-:W-:Y:S01]  /*1bb0*/  IMAD.IADD R21, R21, 0x1, R8 ;  /* 0x0000000115157824 */ /* 0x000fe200078e0208 */
[----:B------:R-:W-:Y:S01]  /*1bc0*/  @P1 IADD3.X R8, R14, R105, RZ, P0, !PT ;  /* 0x000000690e081210 */ /* 0x000fe200007fe4ff */
[----:B------:R-:W-:Y:S01]  /*1bd0*/  IMAD R9, R164, c[0x0][0x1e4], R9 ;  /* 0x00007900a4097a24 */ /* 0x000fe200078e0209 */
[----:B------:R-:W-:Y:S01]  /*1be0*/  @P1 LEA R22, P0, R7, c[0x0][0x220], 0x1 ;  /* 0x0000880007161a11 */ /* 0x000fe200078008ff */
[----:B------:R-:W-:Y:S01]  /*1bf0*/  IMAD R95, R2, c[0x0][0x268], RZ ;  /* 0x00009a00025f7a24 */ /* 0x000fe200078e02ff */
[----:B------:R-:W-:Y:S01]  /*1c00*/  @P2 LEA.HI.X R25, R16, c[0x0][0x224], R14, 0x1, P3 ;  /* 0x0000890010192a11 */ /* 0x000fe200018f0c0e */
[----:B------:R-:W-:Y:S01]  /*1c10*/  IMAD.SHL.U32 R100, R100, 0x40, RZ ;  /* 0x0000004064647824 */ /* 0x000fe200078e00ff */
[----:B------:R-:W-:Y:S01]  /*1c20*/  ISETP.GE.AND P3, PT, R217, c[0x0][0x1d4], PT ;  /* 0x00007500d9007a0c */ /* 0x000fe20003f66270 */
[----:B------:R-:W-:Y:S01]  /*1c30*/  IMAD R95, R160, c[0x0][0x26c], R95 ;  /* 0x00009b00a05f7a24 */ /* 0x000fe200078e025f */
[----:B------:R-:W-:Y:S01]  /*1c40*/  @P1 LEA.HI.X R23, R7, c[0x0][0x224], R8, 0x1, P0 ;  /* 0x0000890007171a11 */ /* 0x000fe200000f0c08 */
[----:B------:R-:W-:Y:S01]  /*1c50*/  @!PT LDS RZ, [RZ] ;  /* 0x00000000fffff984 */ /* 0x000fe20000000800 */
[----:B------:R-:W-:Y:S01]  /*1c60*/  @!PT LDS RZ, [RZ] ;  /* 0x00000000fffff984 */ /* 0x000fe20000000800 */
[----:B------:R-:W-:Y:S01]  /*1c70*/  @!PT LDS RZ, [RZ] ;  /* 0x00000000fffff984 */ /* 0x000fe20000000800 */
[----:B------:R1:W-:Y:S01]  /*1c80*/  @P2 LDGSTS.E.BYPASS.LTC128B.128 [R139+0xc100], [R24.64], !P5 ;  /* 0x0c100000188b2fae */ /* 0x0003e2000e901d48 */
[----:B------:R-:W-:Y:S01]  /*1c90*/  IADD3 R19, R19, R9, RZ ;  /* 0x0000000913137210 */ /* 0x000fe20007ffe0ff */
[C---:B------:R-:W-:Y:S01]  /*1ca0*/  IMAD.WIDE.U32 R8, R225.reuse, c[0x0][0x260], R20 ;  /* 0x00009800e1087a25 */ /* 0x040fe200078e0014 */
[----:B------:R-:W-:Y:S01]  /*1cb0*/  ISETP.NE.AND P0, PT, R4, RZ, PT ;  /* 0x000000ff0400720c */ /* 0x000fe20003f05270 */
[----:B------:R1:W-:Y:S01]  /*1cc0*/  @P2 LDGSTS.E.BYPASS.LTC128B.128 [R139+0xe100], [R24.64+0x80], !P4 ;  /* 0x0e100080188b2fae */ /* 0x0003e2000e101d48 */
[----:B------:R-:W-:Y:S01]  /*1cd0*/  SHF.R.S32.HI R7, RZ, 0x1f, R223 ;  /* 0x0000001fff077819 */ /* 0x000fe200000114df */
[----:B------:R-:W-:-:S04]  /*1ce0*/  IMAD.WIDE.U32 R162, R225, c[0x0][0x1e8], R18 ;  /* 0x00007a00e1a27a25 */ /* 0x000fc800078e0012 */
[----:B------:R-:W-:Y:S01]  /*1cf0*/  IMAD R9, R225, c[0x0][0x264], R9 ;  /* 0x00009900e1097a24 */ /* 0x000fe200078e0209 */
[----:B------:R1:W-:Y:S01]  /*1d00*/  @P2 LDGSTS.E.BYPASS.LTC128B.128 [R139+0x10100], [R24.64+0x100], !P3 ;  /* 0x10100100188b2fae */ /* 0x0003e2000d901d48 */
[----:B------:R-:W-:Y:S02]  /*1d10*/  IMAD R2, R7, c[0x0][0x1e0], RZ ;  /* 0x0000780007027a24 */ /* 0x000fe400078e02ff */
[----:B------:R-:W-:Y:S01]  /*1d20*/  IMAD R163, R225, c[0x0][0x1ec], R163 ;  /* 0x00007b00e1a37a24 */ /* 0x000fe200078e02a3 */
[----:B------:R1:W-:Y:S01]  /*1d30*/  @P1 LDGSTS.E.BYPASS.LTC128B.128 [R139+0xd100], [R22.64], !P5 ;  /* 0x0d100000168b1fae */ /* 0x0003e2000e901d48 */
[----:B------:R-:W-:-:S03]  /*1d40*/  IMAD.WIDE.U32 R160, R160, c[0x0][0x268], R8 ;  /* 0x00009a00a0a07a25 */ /* 0x000fc600078e0008 */
[----:B------:R1:W-:Y:S01]  /*1d50*/  @P1 LDGSTS.E.BYPASS.LTC128B.128 [R139+0xf100], [R22.64+0x80], !P4 ;  /* 0x0f100080168b1fae */ /* 0x0003e2000e101d48 */
[----:B------:R-:W-:Y:S01]  /*1d60*/  IMAD R103, R223, c[0x0][0x1e4], R2 ;  /* 0x00007900df677a24 */ /* 0x000fe200078e0202 */
[----:B------:R-:W-:Y:S01]  /*1d70*/  IADD3 R95, R161, R95, RZ ;  /* 0x0000005fa15f7210 */ /* 0x000fe20007ffe0ff */
[----:B------:R-:W-:Y:S01]  /*1d80*/  IMAD.SHL.U32 R108, R108, 0x20, RZ ;  /* 0x000000206c6c7824 */ /* 0x000fe200078e00ff */
[----:B------:R1:W-:Y:S02]  /*1d90*/  @P1 LDGSTS.E.BYPASS.LTC128B.128 [R139+0x11100], [R22.64+0x100], !P3 ;  /* 0x11100100168b1fae */ /* 0x0003e4000d901d48 */
[----:B------:R-:W-:Y:S02]  /*1da0*/  IADD3 R103, R169, R103, RZ ;  /* 0x00000067a9677210 */ /* 0x000fe40007ffe0ff */
[----:B------:R-:W0:Y:S01]  /*1db0*/  LDGDEPBAR ;  /* 0x00000000000079af */ /* 0x000e220000000000 */
[----:B------:R-:W-:Y:S01]  /*1dc0*/  WARPSYNC 0xffffffff ;  /* 0xffffffff00007948 */ /* 0x000fe20003800000 */
[----:B--2---:R-:W-:Y:S01]  /*1dd0*/  @P6 SHF.R.S32.HI R127, RZ, 0x1f, R156 ;  /* 0x0000001fff7f6819 */ /* 0x004fe2000001149c */
[----:B------:R-:W-:Y:S01]  /*1de0*/  @!P6 IMAD.MOV.U32 R156, RZ, RZ, R224 ;  /* 0x000000ffff9ce224 */ /* 0x000fe200078e00e0 */
[----:B------:R-:W-:-:S04]  /*1df0*/  @!P6 MOV R127, R87 ;  /* 0x00000057007fe202 */ /* 0x000fc80000000f00 */
[----:B------:R-:W-:Y:S02]  /*1e00*/  SEL R127, R127, RZ, !P0 ;  /* 0x000000ff7f7f7207 */ /* 0x000fe40004000000 */
[----:B------:R-:W-:-:S03]  /*1e10*/  SEL R156, R156, RZ, !P0 ;  /* 0x000000ff9c9c7207 */ /* 0x000fc60004000000 */
[----:B------:R-:W-:Y:S02]  /*1e20*/  IMAD R97, R127, c[0x0][0x1f0], RZ ;  /* 0x00007c007f617a24 */ /* 0x000fe400078e02ff */
[----:B------:R-:W-:-:S04]  /*1e30*/  IMAD.WIDE.U32 R162, R156, c[0x0][0x1f0], R162 ;  /* 0x00007c009ca27a25 */ /* 0x000fc800078e00a2 */
[----:B------:R-:W-:-:S04]  /*1e40*/  IMAD R97, R156, c[0x0][0x1f4], R97 ;  /* 0x00007d009c617a24 */ /* 0x000fc800078e0261 */
[----:B------:R-:W-:Y:S02]  /*1e50*/  IMAD.IADD R97, R163, 0x1, R97 ;  /* 0x00000001a3617824 */ /* 0x000fe400078e0261 */
[----:B-1----:R-:W-:Y:S01]  /*1e60*/  ISETP.GT.AND P0, PT, R15, R12, PT ;  /* 0x0000000c0f00720c */ /* 0x002fe20003f04270 */
[----:B------:R-:W-:Y:S01]  /*1e70*/  BAR.SYNC.DEFER_BLOCKING 0x0 ;  /* 0x0000000000007b1d */ /* 0x000fe20000010000 */
[----:B------:R-:W-:Y:S01]  /*1e80*/  IMAD R2, R99, R15, RZ ;  /* 0x0000000f63027224 */ /* 0x000fe200078e02ff */
[----:B------:R-:W-:Y:S01]  /*1e90*/  IADD3 R14, R144, 0x40, RZ ;  /* 0x00000040900e7810 */ /* 0x000fe20007ffe0ff */
[----:B------:R-:W-:Y:S02]  /*1ea0*/  IMAD.MOV.U32 R8, RZ, RZ, R160 ;  /* 0x000000ffff087224 */ /* 0x000fe400078e00a0 */
[----:B------:R-:W-:Y:S01]  /*1eb0*/  IMAD.MOV.U32 R9, RZ, RZ, R95 ;  /* 0x000000ffff097224 */ /* 0x000fe200078e005f */
[----:B------:R-:W-:Y:S01]  /*1ec0*/  ULDC.U8 UR4, c[0x0][0x298] ;  /* 0x0000a60000047ab9 */ /* 0x000fe20000000000 */
[-C--:B------:R-:W-:Y:S02]  /*1ed0*/  IMAD R2, R0, R101.reuse, R2 ;  /* 0x0000006500027224 */ /* 0x080fe400078e0202 */
[----:B------:R-:W-:-:S03]  /*1ee0*/  IMAD.WIDE.U32 R8, R15, R101, R8 ;  /* 0x000000650f087225 */ /* 0x000fc600078e0008 */
[----:B------:R-:W-:Y:S01]  /*1ef0*/  @P0 IADD3 R13, R5, -0x2, RZ ;  /* 0xfffffffe050d0810 */ /* 0x000fe20007ffe0ff */
[----:B------:R-:W-:Y:S01]  /*1f00*/  IMAD.IADD R2, R9, 0x1, R2 ;  /* 0x0000000109027824 */ /* 0x000fe200078e0202 */
[----:B------:R-:W-:Y:S01]  /*1f10*/  @P2 LEA R18, P6, R8, c[0x0][0x250], 0x1 ;  /* 0x0000940008122a11 */ /* 0x000fe200078c08ff */
[----:B------:R-:W-:Y:S01]  /*1f20*/  IMAD.MOV.U32 R96, RZ, RZ, 0x1 ;  /* 0x00000001ff607424 */ /* 0x000fe200078e00ff */
[----:B------:R-:W-:Y:S01]  /*1f30*/  @P0 SHF.R.S32.HI R0, RZ, 0x1f, R13 ;  /* 0x0000001fff000819 */ /* 0x000fe2000001140d */
[----:B------:R-:W-:Y:S01]  /*1f40*/  @P0 IMAD R9, R102, R13, RZ ;  /* 0x0000000d66090224 */ /* 0x000fe200078e02ff */
[----:B------:R-:W-:Y:S01]  /*1f50*/  @P2 LEA.HI.X R19, R8, c[0x0][0x254], R2, 0x1, P6 ;  /* 0x0000950008132a11 */ /* 0x000fe200030f0c02 */
[----:B------:R-:W-:Y:S01]  /*1f60*/  @P0 IMAD.WIDE.U32 R16, R13, R104, R166 ;  /* 0x000000680d100225 */ /* 0x000fe200078e00a6 */
[----:B------:R-:W-:Y:S02]  /*1f70*/  @P1 IADD3 R5, P6, R108, R8, RZ ;  /* 0x000000086c051210 */ /* 0x000fe40007fde0ff */
[----:B------:R-:W-:Y:S01]  /*1f80*/  IADD3 R13, R144, 0x20, RZ ;  /* 0x00000020900d7810 */ /* 0x000fe20007ffe0ff */
[----:B------:R-:W-:Y:S01]  /*1f90*/  IMAD.MOV.U32 R8, RZ, RZ, c[0x0][0x27c] ;  /* 0x00009f00ff087624 */ /* 0x000fe200078e00ff */
[----:B------:R-:W-:Y:S01]  /*1fa0*/  @!PT LDS RZ, [RZ] ;  /* 0x00000000fffff984 */ /* 0x000fe20000000800 */
[----:B------:R-:W-:Y:S01]  /*1fb0*/  @!PT LDS RZ, [RZ] ;  /* 0x00000000fffff984 */ /* 0x000fe20000000800 */
[----:B------:R-:W-:Y:S01]  /*1fc0*/  @!PT LDS RZ, [RZ] ;  /* 0x00000000fffff984 */ /* 0x000fe20000000800 */
[----:B------:R1:W-:Y:S01]  /*1fd0*/  @P2 LDGSTS.E.BYPASS.LTC128B.128 [R139+0x100], [R18.64], !P5 ;  /* 0x00100000128b2fae */ /* 0x0003e2000e901d48 */
[----:B------:R-:W-:Y:S01]  /*1fe0*/  @P1 IMAD.X R2, R2, 0x1, R107, P6 ;  /* 0x0000000102021824 */ /* 0x000fe200030e066b */
[C---:B------:R-:W-:Y:S01]  /*1ff0*/  @P1 LEA R22, P6, R5.reuse, c[0x0][0x250], 0x1 ;  /* 0x0000940005161a11 */ /* 0x040fe200078c08ff */
[----:B------:R-:W-:Y:S01]  /*2000*/  @P0 IMAD R0, R0, R104, R9 ;  /* 0x0000006800000224 */ /* 0x000fe200078e0209 */
[----:B------:R1:W-:Y:S01]  /*2010*/  @P2 LDGSTS.E.BYPASS.LTC128B.128 [R139+0x2100], [R18.64+0x80], !P4 ;  /* 0x02100080128b2fae */ /* 0x0003e2000e101d48 */
[----:B------:R-:W-:Y:S01]  /*2020*/  IMAD.SHL.U32 R8, R8, 0x2, RZ ;  /* 0x0000000208087824 */ /* 0x000fe200078e00ff */
[----:B------:R-:W-:Y:S01]  /*2030*/  @P1 LEA.HI.X R23, R5, c[0x0][0x254], R2, 0x1, P6 ;  /* 0x0000950005171a11 */ /* 0x000fe200030f0c02 */
[----:B------:R-:W-:Y:S01]  /*2040*/  @P0 IMAD.IADD R0, R17, 0x1, R0 ;  /* 0x0000000111000824 */ /* 0x000fe200078e0200 */
[----:B------:R1:W-:Y:S01]  /*2050*/  @P2 LDGSTS.E.BYPASS.LTC128B.128 [R139+0x4100], [R18.64+0x100], !P3 ;  /* 0x04100100128b2fae */ /* 0x0003e2000d901d48 */
[----:B------:R-:W-:Y:S01]  /*2060*/  @P0 LEA R20, P6, R16, c[0x0][0x220], 0x1 ;  /* 0x0000880010140a11 */ /* 0x000fe200078c08ff */
[----:B------:R-:W-:Y:S01]  /*2070*/  IMAD R172, R7, c[0x0][0x290], RZ ;  /* 0x0000a40007ac7a24 */ /* 0x000fe200078e02ff */
[----:B------:R-:W-:Y:S01]  /*2080*/  ISETP.GE.AND P2, PT, R13, c[0x0][0x27c], PT ;  /* 0x00009f000d007a0c */ /* 0x000fe20003f46270 */
[----:B------:R-:W-:Y:S01]  /*2090*/  IMAD R170, R7, c[0x0][0x280], RZ ;  /* 0x0000a00007aa7a24 */ /* 0x000fe200078e02ff */
[----:B------:R-:W-:Y:S01]  /*20a0*/  IADD3 R17, -R8, c[0x0][0x1d4], RZ ;  /* 0x0000750008117a10 */ /* 0x000fe20007ffe1ff */
[----:B------:R-:W-:Y:S01]  /*20b0*/  IMAD R127, R127, c[0x0][0x218], RZ ;  /* 0x000086007f7f7a24 */ /* 0x000fe200078e02ff */
[----:B------:R-:W-:Y:S01]  /*20c0*/  @P0 LEA.HI.X R21, R16, c[0x0][0x224], R0, 0x1, P6 ;  /* 0x0000890010150a11 */ /* 0x000fe200030f0c00 */
[C---:B------:R-:W-:Y:S01]  /*20d0*/  IMAD R170, R223.reuse, c[0x0][0x284], R170 ;  /* 0x0000a100dfaa7a24 */ /* 0x040fe200078e02aa */
[----:B------:R-:W-:Y:S01]  /*20e0*/  SEL R2, RZ, c[0x0][0x27c], !P2 ;  /* 0x00009f00ff027a07 */ /* 0x000fe20005000000 */
[----:B------:R-:W-:Y:S01]  /*20f0*/  IMAD R127, R156, c[0x0][0x21c], R127 ;  /* 0x000087009c7f7a24 */ /* 0x000fe200078e027f */
[-C--:B------:R-:W-:Y:S01]  /*2100*/  SEL R0, R8, R17.reuse, !P2 ;  /* 0x0000001108007207 */ /* 0x080fe20005000000 */
[----:B------:R-:W-:Y:S01]  /*2110*/  IMAD.WIDE.U32 R174, R223, c[0x0][0x280], R144 ;  /* 0x0000a000dfae7a25 */ /* 0x000fe200078e0090 */
[----:B------:R-:W-:Y:S01]  /*2120*/  ISETP.GE.AND P2, PT, R144, c[0x0][0x27c], PT ;  /* 0x00009f0090007a0c */ /* 0x000fe20003f46270 */
[----:B------:R2:W-:Y:S01]  /*2130*/  @P1 LDGSTS.E.BYPASS.LTC128B.128 [R139+0x1100], [R22.64], !P5 ;  /* 0x01100000168b1fae */ /* 0x0005e2000e901d48 */
[----:B------:R-:W-:Y:S01]  /*2140*/  ISETP.GE.AND P6, PT, R14, c[0x0][0x27c], PT ;  /* 0x00009f000e007a0c */ /* 0x000fe20003fc6270 */
[----:B------:R-:W-:Y:S01]  /*2150*/  IMAD.IADD R2, R13, 0x1, R2 ;  /* 0x000000010d027824 */ /* 0x000fe200078e0202 */
[CC--:B------:R-:W-:Y:S01]  /*2160*/  SEL R4, R8.reuse, R17.reuse, !P2 ;  /* 0x0000001108047207 */ /* 0x0c0fe20005000000 */
[C---:B------:R-:W-:Y:S01]  /*2170*/  IMAD R172, R223.reuse, c[0x0][0x294], R172 ;  /* 0x0000a500dfac7a24 */ /* 0x040fe200078e02ac */
[----:B------:R-:W-:Y:S01]  /*2180*/  SEL R17, R8, R17, !P6 ;  /* 0x0000001108117207 */ /* 0x000fe20007000000 */
[C---:B------:R-:W-:Y:S01]  /*2190*/  IMAD.WIDE.U32 R8, R223.reuse, c[0x0][0x280], R142 ;  /* 0x0000a000df087a25 */ /* 0x040fe200078e008e */
[----:B------:R-:W-:Y:S01]  /*21a0*/  SEL R5, RZ, c[0x0][0x27c], !P2 ;  /* 0x00009f00ff057a07 */ /* 0x000fe20005000000 */
[----:B------:R2:W-:Y:S01]  /*21b0*/  @P1 LDGSTS.E.BYPASS.LTC128B.128 [R139+0x3100], [R22.64+0x80], !P4 ;  /* 0x03100080168b1fae */ /* 0x0005e2000e101d48 */
[----:B------:R-:W-:Y:S01]  /*21c0*/  ISETP.LE.AND P2, PT, R96, c[0x0][0x27c], PT ;  /* 0x00009f0060007a0c */ /* 0x000fe20003f43270 */
[----:B------:R-:W-:Y:S01]  /*21d0*/  IMAD.IADD R171, R170, 0x1, R9 ;  /* 0x00000001aaab7824 */ /* 0x000fe200078e0209 */
[----:B------:R-:W-:Y:S01]  /*21e0*/  SHF.R.S32.HI R9, RZ, 0x1f, R2 ;  /* 0x0000001fff097819 */ /* 0x000fe20000011402 */
[----:B------:R-:W-:Y:S01]  /*21f0*/  IMAD.IADD R5, R144, 0x1, R5 ;  /* 0x0000000190057824 */ /* 0x000fe200078e0205 */
[----:B-1----:R-:W-:Y:S01]  /*2200*/  SEL R19, RZ, c[0x0][0x27c], !P6 ;  /* 0x00009f00ff137a07 */ /* 0x002fe20007000000 */
[C---:B------:R-:W-:Y:S01]  /*2210*/  IMAD.WIDE.U32 R176, R223.reuse, c[0x0][0x290], R144 ;  /* 0x0000a400dfb07a25 */ /* 0x040fe200078e0090 */
[----:B------:R-:W-:Y:S01]  /*2220*/  IADD3 R164, P6, R223, R164, RZ ;  /* 0x000000a4dfa47210 */ /* 0x000fe20007fde0ff */
[----:B------:R2:W-:Y:S01]  /*2230*/  @P1 LDGSTS.E.BYPASS.LTC128B.128 [R139+0x5100], [R22.64+0x100], !P3 ;  /* 0x05100100168b1fae */ /* 0x0005e2000d901d48 */
[----:B------:R-:W-:Y:S01]  /*2240*/  SHF.R.S32.HI R16, RZ, 0x1f, R5 ;  /* 0x0000001fff107819 */ /* 0x000fe20000011405 */
[----:B------:R-:W-:-:S02]  /*2250*/  IMAD.IADD R19, R14, 0x1, R19 ;  /* 0x000000010e137824 */ /* 0x000fc400078e0213 */
[----:B------:R-:W-:Y:S01]  /*2260*/  IMAD.X R165, R6, 0x1, R7, P6 ;  /* 0x0000000106a57824 */ /* 0x000fe200030e0607 */
[----:B------:R-:W-:Y:S01]  /*2270*/  P2R R6, PR, RZ, 0x4 ;  /* 0x00000004ff067803 */ /* 0x000fe20000000000 */
[----:B------:R-:W-:Y:S01]  /*2280*/  IMAD.WIDE.U32 R24, R223, c[0x0][0x290], R142 ;  /* 0x0000a400df187a25 */ /* 0x000fe200078e008e */
[----:B------:R-:W0:Y:S01]  /*2290*/  LDGDEPBAR ;  /* 0x00000000000079af */ /* 0x000e220000000000 */
[----:B------:R-:W-:Y:S02]  /*22a0*/  LOP3.LUT P6, RZ, R220, 0x4, RZ, 0xc0, !PT ;  /* 0x00000004dcff7812 */ /* 0x000fe400078cc0ff */
[C---:B------:R-:W-:Y:S01]  /*22b0*/  IMAD.WIDE.U32 R6, R225.reuse, c[0x0][0x210], R144 ;  /* 0x00008400e1067a25 */ /* 0x040fe200078e0090 */
[----:B------:R2:W-:Y:S03]  /*22c0*/  @P0 LDGSTS.E.BYPASS.LTC128B.128 [R139+0x12100], [R20.64], !P5 ;  /* 0x12100000148b0fae */ /* 0x0005e6000e901d48 */
[----:B------:R-:W-:Y:S01]  /*22d0*/  IMAD R7, R225, c[0x0][0x214], R7 ;  /* 0x00008500e1077a24 */ /* 0x000fe200078e0207 */
[----:B------:R2:W-:Y:S01]  /*22e0*/  @P0 LDGSTS.E.BYPASS.LTC128B.128 [R139+0x14100], [R20.64+0x80], !P4 ;  /* 0x14100080148b0fae */ /* 0x0005e2000e101d48 */
[----:B------:R-:W-:-:S02]  /*22f0*/  IMAD.IADD R175, R175, 0x1, R170 ;  /* 0x00000001afaf7824 */ /* 0x000fc400078e02aa */
[----:B------:R-:W-:Y:S01]  /*2300*/  IMAD.WIDE.U32 R156, R156, c[0x0][0x218], R6 ;  /* 0x000086009c9c7a25 */ /* 0x000fe200078e0006 */
[----:B------:R-:W-:Y:S01]  /*2310*/  SHF.R.S32.HI R7, RZ, 0x1f, R4 ;  /* 0x0000001fff077819 */ /* 0x000fe20000011404 */
[----:B------:R2:W-:Y:S01]  /*2320*/  @P0 LDGSTS.E.BYPASS.LTC128B.128 [R139+0x16100], [R20.64+0x100], !P3 ;  /* 0x16100100148b0fae */ /* 0x0005e2000d901d48 */
[-C--:B------:R-:W-:Y:S01]  /*2330*/  LEA.HI R6, R16, R5.reuse, RZ, 0x3 ;  /* 0x0000000510067211 */ /* 0x080fe200078f18ff */
[----:B------:R-:W-:Y:S01]  /*2340*/  IMAD.MOV.U32 R170, RZ, RZ, R8 ;  /* 0x000000ffffaa7224 */ /* 0x000fe200078e0008 */
[----:B------:R-:W-:Y:S01]  /*2350*/  LEA.HI R7, R7, R4, RZ, 0x4 ;  /* 0x0000000407077211 */ /* 0x000fe200078f20ff */
[----:B------:R-:W-:Y:S01]  /*2360*/  IMAD.IADD R177, R177, 0x1, R172 ;  /* 0x00000001b1b17824 */ /* 0x000fe200078e02ac */
[CC--:B------:R-:W-:Y:S01]  /*2370*/  LEA.HI R4, R9.reuse, R2.reuse, RZ, 0x3 ;  /* 0x0000000209047211 */ /* 0x0c0fe200078f18ff */
[----:B------:R-:W-:Y:S01]  /*2380*/  IMAD.IADD R173, R172, 0x1, R25 ;  /* 0x00000001acad7824 */ /* 0x000fe200078e0219 */
[----:B------:R-:W-:Y:S01]  /*2390*/  SHF.R.S32.HI R7, RZ, 0x4, R7 ;  /* 0x00000004ff077819 */ /* 0x000fe20000011407 */
[----:B------:R-:W-:Y:S01]  /*23a0*/  IMAD.MOV.U32 R172, RZ, RZ, R24 ;  /* 0x000000ffffac7224 */ /* 0x000fe200078e0018 */
[----:B------:R-:W-:Y:S01]  /*23b0*/  LEA.HI R9, R9, R2, RZ, 0x6 ;  /* 0x0000000209097211 */ /* 0x000fe200078f30ff */
[----:B------:R-:W-:Y:S01]  /*23c0*/  IMAD.MOV.U32 R112, RZ, RZ, c[0x0][0x290] ;  /* 0x0000a400ff707624 */ /* 0x000fe200078e00ff */
[----:B------:R-:W-:Y:S01]  /*23d0*/  LEA.HI R16, R16, R5, RZ, 0x6 ;  /* 0x0000000510107211 */ /* 0x000fe200078f30ff */
[----:B------:R-:W-:Y:S01]  /*23e0*/  IMAD.MOV.U32 R116, RZ, RZ, c[0x0][0x280] ;  /* 0x0000a000ff747624 */ /* 0x000fe200078e00ff */
[----:B------:R-:W-:Y:S01]  /*23f0*/  SHF.R.S32.HI R5, RZ, 0x1f, R0 ;  /* 0x0000001fff057819 */ /* 0x000fe20000011400 */
[----:B------:R-:W-:Y:S01]  /*2400*/  IMAD.SHL.U32 R9, R9, 0x40, RZ ;  /* 0x0000004009097824 */ /* 0x000fe200078e00ff */
[----:B------:R-:W-:Y:S01]  /*2410*/  LEA.HI.SX32 R122, R6, R7, 0x1d ;  /* 0x00000007067a7211 */ /* 0x000fe200078feaff */
[----:B------:R-:W-:Y:S01]  /*2420*/  IMAD.SHL.U32 R16, R16, 0x40, RZ ;  /* 0x0000004010107824 */ /* 0x000fe200078e00ff */
[----:B------:R-:W-:Y:S01]  /*2430*/  SHF.R.S32.HI R8, RZ, 0x1f, R19 ;  /* 0x0000001fff087819 */ /* 0x000fe20000011413 */
[----:B-----5:R-:W-:Y:S01]  /*2440*/  IMAD.WIDE.U32 R176, R85, c[0x0][0x290], R176 ;  /* 0x0000a40055b07a25 */ /* 0x020fe200078e00b0 */
[----:B------:R-:W-:-:S02]  /*2450*/  LOP3.LUT R24, R221, 0x38, R4, 0xf8, !PT ;  /* 0x00000038dd187812 */ /* 0x000fc400078ef804 */
[----:B------:R-:W-:Y:S01]  /*2460*/  LEA.HI R5, R5, R0, RZ, 0x4 ;  /* 0x0000000005057211 */ /* 0x000fe200078f20ff */
[----:B------:R-:W-:Y:S01]  /*2470*/  IMAD.WIDE.U32 R174, R85, c[0x0][0x280], R174 ;  /* 0x0000a00055ae7a25 */ /* 0x000fe200078e00ae */
[----:B------:R-:W-:Y:S02]  /*2480*/  LOP3.LUT R18, R221, 0x38, R6, 0xf8, !PT ;  /* 0x00000038dd127812 */ /* 0x000fe400078ef806 */
[----:B------:R-:W-:Y:S01]  /*2490*/  SHF.R.S32.HI R7, RZ, 0x1f, R122 ;  /* 0x0000001fff077819 */ /* 0x000fe2000001147a */
[C---:B------:R-:W-:Y:S01]  /*24a0*/  IMAD.WIDE.U32 R172, R85.reuse, c[0x0][0x290], R172 ;  /* 0x0000a40055ac7a25 */ /* 0x040fe200078e00ac */
[----:B------:R-:W-:Y:S02]  /*24b0*/  SHF.R.S32.HI R0, RZ, 0x1f, R17 ;  /* 0x0000001fff007819 */ /* 0x000fe40000011411 */
[----:B------:R-:W-:Y:S01]  /*24c0*/  LEA.HI R2, R8, R19, RZ, 0x3 ;  /* 0x0000001308027211 */ /* 0x000fe200078f18ff */
[----:B------:R-:W-:Y:S01]  /*24d0*/  IMAD.WIDE.U32 R170, R85, c[0x0][0x280], R170 ;  /* 0x0000a00055aa7a25 */ /* 0x000fe200078e00aa */
[----:B------:R-:W-:-:S02]  /*24e0*/  LOP3.LUT R9, R9, 0xfffff000, RZ, 0xc0, !PT ;  /* 0xfffff00009097812 */ /* 0x000fc400078ec0ff */
[-C--:B------:R-:W-:Y:S01]  /*24f0*/  LOP3.LUT R117, R24, R141.reuse, RZ, 0x3c, !PT ;  /* 0x0000008d18757212 */ /* 0x080fe200078e3cff */
[----:B------:R-:W-:Y:S01]  /*2500*/  IMAD.MOV.U32 R59, RZ, RZ, 0x1 ;  /* 0x00000001ff3b7424 */ /* 0x000fe200078e00ff */
[----:B------:R-:W-:Y:S01]  /*2510*/  LOP3.LUT R119, R18, R141, RZ, 0x3c, !PT ;  /* 0x0000008d12777212 */ /* 0x000fe200078e3cff */
[----:B------:R-:W-:Y:S01]  /*2520*/  IMAD.MOV.U32 R47, RZ, RZ, RZ ;  /* 0x000000ffff2f7224 */ /* 0x000fe200078e00ff */
[----:B------:R-:W-:Y:S01]  /*2530*/  LEA.HI R7, R7, R122, RZ, 0x3 ;  /* 0x0000007a07077211 */ /* 0x000fe200078f18ff */
[----:B------:R-:W-:Y:S01]  /*2540*/  IMAD.SHL.U32 R122, R122, 0x8, RZ ;  /* 0x000000087a7a7824 */ /* 0x000fe200078e00ff */
[----:B------:R-:W-:Y:S01]  /*2550*/  LEA.HI R0, R0, R17, RZ, 0x4 ;  /* 0x0000001100007211 */ /* 0x000fe200078f20ff */
[----:B------:R-:W-:Y:S01]  /*2560*/  IMAD.IADD R127, R157, 0x1, R127 ;  /* 0x000000019d7f7824 */ /* 0x000fe200078e027f */
[----:B------:R-:W-:Y:S01]  /*2570*/  LOP3.LUT R18, R221, 0x38, R2, 0xf8, !PT ;  /* 0x00000038dd127812 */ /* 0x000fe200078ef802 */
[----:B------:R-:W-:Y:S01]  /*2580*/  IMAD.SHL.U32 R7, R7, 0x200, RZ ;  /* 0x0000020007077824 */ /* 0x000fe200078e00ff */
[----:B------:R-:W-:-:S02]  /*2590*/  IADD3 R117, R117, R9, R140 ;  /* 0x0000000975757210 */ /* 0x000fc40007ffe08c */
[----:B------:R-:W-:Y:S02]  /*25a0*/  SHF.R.S32.HI R9, RZ, 0x4, R5 ;  /* 0x00000004ff097819 */ /* 0x000fe40000011405 */
[----:B------:R-:W-:Y:S02]  /*25b0*/  LOP3.LUT R115, R18, R141, RZ, 0x3c, !PT ;  /* 0x0000008d12737212 */ /* 0x000fe400078e3cff */
[----:B------:R-:W-:Y:S02]  /*25c0*/  SHF.R.S32.HI R5, RZ, 0x4, R0 ;  /* 0x00000004ff057819 */ /* 0x000fe40000011400 */
[----:B------:R-:W-:Y:S02]  /*25d0*/  LOP3.LUT R18, R221, 0x38, R122, 0xf8, !PT ;  /* 0x00000038dd127812 */ /* 0x000fe400078ef87a */
[----:B------:R-:W-:Y:S02]  /*25e0*/  LEA.HI R8, R8, R19, RZ, 0x6 ;  /* 0x0000001308087211 */ /* 0x000fe400078f30ff */
[----:B------:R-:W-:-:S02]  /*25f0*/  LEA.HI.SX32 R118, R2, R5, 0x1d ;  /* 0x0000000502767211 */ /* 0x000fc400078feaff */
[----:B------:R-:W-:Y:S01]  /*2600*/  LOP3.LUT R113, R18, R141, RZ, 0x3c, !PT ;  /* 0x0000008d12717212 */ /* 0x000fe200078e3cff */
[----:B------:R-:W-:Y:S01]  /*2610*/  IMAD.SHL.U32 R8, R8, 0x40, RZ ;  /* 0x0000004008087824 */ /* 0x000fe200078e00ff */
[----:B------:R-:W-:Y:S02]  /*2620*/  @P0 LEA R18, P1, R106, R20, 0x1 ;  /* 0x000000146a120211 */ /* 0x000fe400078208ff */
[----:B------:R-:W-:Y:S02]  /*2630*/  LEA.HI.SX32 R120, R4, R9, 0x1d ;  /* 0x0000000904787211 */ /* 0x000fe400078feaff */
[----:B------:R-:W-:Y:S02]  /*2640*/  SHF.R.S32.HI R9, RZ, 0x1f, R118 ;  /* 0x0000001fff097819 */ /* 0x000fe40000011476 */
[----:B------:R-:W-:Y:S02]  /*2650*/  @P0 LEA.HI.X R19, R106, R21, R105, 0x1, P1 ;  /* 0x000000156a130211 */ /* 0x000fe400008f0c69 */
[----:B------:R-:W-:Y:S01]  /*2660*/  LEA.HI R0, R9, R118, RZ, 0x3 ;  /* 0x0000007609007211 */ /* 0x000fe200078f18ff */
[----:B------:R-:W-:Y:S01]  /*2670*/  IMAD.SHL.U32 R118, R118, 0x8, RZ ;  /* 0x0000000876767824 */ /* 0x000fe200078e00ff */
[----:B------:R-:W-:Y:S01]  /*2680*/  LOP3.LUT R8, R8, 0xfffff000, RZ, 0xc0, !PT ;  /* 0xfffff00008087812 */ /* 0x000fe200078ec0ff */
[----:B------:R2:W-:Y:S01]  /*2690*/  @P0 LDGSTS.E.BYPASS.LTC128B.128 [R139+0x13100], [R18.64], !P5 ;  /* 0x13100000128b0fae */ /* 0x0005e2000e901d48 */
[----:B------:R-:W-:Y:S01]  /*26a0*/  SHF.R.S32.HI R5, RZ, 0x1f, R120 ;  /* 0x0000001fff057819 */ /* 0x000fe20000011478 */
[----:B------:R-:W-:Y:S01]  /*26b0*/  IMAD.SHL.U32 R0, R0, 0x200, RZ ;  /* 0x0000020000007824 */ /* 0x000fe200078e00ff */
[----:B------:R-:W-:Y:S01]  /*26c0*/  IADD3 R115, R115, R8, R140 ;  /* 0x0000000873737210 */ /* 0x000fe20007ffe08c */
[----:B------:R2:W-:Y:S01]  /*26d0*/  @P0 LDGSTS.E.BYPASS.LTC128B.128 [R139+0x15100], [R18.64+0x80], !P4 ;  /* 0x15100080128b0fae */ /* 0x0005e2000e101d48 */
[----:B------:R-:W-:Y:S01]  /*26e0*/  LEA.HI R5, R5, R120, RZ, 0x3 ;  /* 0x0000007805057211 */ /* 0x000fe200078f18ff */
[----:B------:R-:W-:Y:S01]  /*26f0*/  IMAD.SHL.U32 R120, R120, 0x8, RZ ;  /* 0x0000000878787824 */ /* 0x000fe200078e00ff */
[----:B------:R-:W-:Y:S01]  /*2700*/  LOP3.LUT R16, R16, 0xfffff000, RZ, 0xc0, !PT ;  /* 0xfffff00010107812 */ /* 0x000fe200078ec0ff */
[----:B------:R2:W-:Y:S01]  /*2710*/  @P0 LDGSTS.E.BYPASS.LTC128B.128 [R139+0x17100], [R18.64+0x100], !P3 ;  /* 0x17100100128b0fae */ /* 0x0005e2000d901d48 */
[----:B------:R-:W-:Y:S01]  /*2720*/  LOP3.LUT R8, R221, 0x38, R118, 0xf8, !PT ;  /* 0x00000038dd087812 */ /* 0x000fe200078ef876 */
[----:B------:R-:W-:Y:S01]  /*2730*/  IMAD.SHL.U32 R5, R5, 0x200, RZ ;  /* 0x0000020005057824 */ /* 0x000fe200078e00ff */
[----:B------:R-:W-:Y:S01]  /*2740*/  IADD3 R119, R119, R16, R140 ;  /* 0x0000001077777210 */ /* 0x000fe20007ffe08c */
[----:B------:R-:W0:Y:S01]  /*2750*/  LDGDEPBAR ;  /* 0x00000000000079af */ /* 0x000e220000000000 */
[----:B------:R-:W-:-:S02]  /*2760*/  LOP3.LUT R109, R8, R141, RZ, 0x3c, !PT ;  /* 0x0000008d086d7212 */ /* 0x000fc400078e3cff */
[----:B------:R-:W-:Y:S02]  /*2770*/  LOP3.LUT R16, R221, 0x38, R120, 0xf8, !PT ;  /* 0x00000038dd107812 */ /* 0x000fe400078ef878 */
[----:B------:R-:W-:Y:S02]  /*2780*/  SHF.R.S32.HI R8, RZ, 0x1f, R85 ;  /* 0x0000001fff087819 */ /* 0x000fe40000011455 */
[----:B------:R-:W-:Y:S02]  /*2790*/  LOP3.LUT R111, R16, R141, RZ, 0x3c, !PT ;  /* 0x0000008d106f7212 */ /* 0x000fe400078e3cff */
[----:B------:R-:W-:Y:S01]  /*27a0*/  LOP3.LUT R0, R0, 0xfffff000, RZ, 0xc0, !PT ;  /* 0xfffff00000007812 */ /* 0x000fe200078ec0ff */
[----:B------:R-:W-:Y:S01]  /*27b0*/  IMAD R16, R8, c[0x0][0x290], RZ ;  /* 0x0000a40008107a24 */ /* 0x000fe200078e02ff */
[----:B------:R-:W-:Y:S01]  /*27c0*/  IADD3 R93, P1, P0, R162, R168, R144 ;  /* 0x000000a8a25d7210 */ /* 0x000fe2000783e090 */
[----:B------:R-:W-:Y:S01]  /*27d0*/  IMAD R8, R8, c[0x0][0x280], RZ ;  /* 0x0000a00008087a24 */ /* 0x000fe200078e02ff */
[----:B------:R-:W-:Y:S01]  /*27e0*/  IADD3 R109, R109, R0, R140 ;  /* 0x000000006d6d7210 */ /* 0x000fe20007ffe08c */
[----:B------:R-:W-:Y:S01]  /*27f0*/  IMAD R123, R85, c[0x0][0x294], R16 ;  /* 0x0000a500557b7a24 */ /* 0x000fe200078e0210 */
[----:B------:R-:W-:Y:S01]  /*2800*/  IADD3.X R126, R97, R103, R145, P1, P0 ;  /* 0x00000067617e7210 */ /* 0x000fe20000fe0491 */
[----:B------:R-:W-:Y:S01]  /*2810*/  IMAD R121, R85, c[0x0][0x284], R8 ;  /* 0x0000a10055797a24 */ /* 0x000fe200078e0208 */
[----:B------:R-:W-:Y:S01]  /*2820*/  LOP3.LUT R7, R7, 0xfffff000, RZ, 0xc0, !PT ;  /* 0xfffff00007077812 */ /* 0x000fe200078ec0ff */
[----:B------:R-:W-:Y:S01]  /*2830*/  IMAD.IADD R125, R177, 0x1, R123 ;  /* 0x00000001b17d7824 */ /* 0x000fe200078e027b */
[----:B------:R-:W-:Y:S01]  /*2840*/  LOP3.LUT R5, R5, 0xfffff000, RZ, 0xc0, !PT ;  /* 0xfffff00005057812 */ /* 0x000fe200078ec0ff */
[----:B------:R-:W-:Y:S01]  /*2850*/  IMAD.IADD R124, R175, 0x1, R121 ;  /* 0x00000001af7c7824 */ /* 0x000fe200078e0279 */
[----:B------:R-:W-:Y:S01]  /*2860*/  LOP3.LUT R0, R221, 0x18, R144, 0xf8, !PT ;  /* 0x00000018dd007812 */ /* 0x000fe200078ef890 */
[----:B------:R-:W-:Y:S01]  /*2870*/  IMAD.IADD R123, R123, 0x1, R173 ;  /* 0x000000017b7b7824 */ /* 0x000fe200078e02ad */
[----:B------:R-:W-:Y:S01]  /*2880*/  ISETP.NE.AND P0, PT, RZ, UR4, PT ;  /* 0x00000004ff007c0c */ /* 0x000fe2000bf05270 */
[----:B------:R-:W-:Y:S01]  /*2890*/  IMAD.IADD R121, R121, 0x1, R171 ;  /* 0x0000000179797824 */ /* 0x000fe200078e02ab */
[----:B------:R-:W-:-:S02]  /*28a0*/  LOP3.LUT R133, R6, 0xfffffff8, RZ, 0xc0, !PT ;  /* 0xfffffff806857812 */ /* 0x000fc400078ec0ff */
[----:B------:R-:W-:Y:S02]  /*28b0*/  LOP3.LUT R131, R4, 0xfffffff8, RZ, 0xc0, !PT ;  /* 0xfffffff804837812 */ /* 0x000fe400078ec0ff */
[----:B------:R-:W-:Y:S02]  /*28c0*/  LOP3.LUT R129, R2, 0xfffffff8, RZ, 0xc0, !PT ;  /* 0xfffffff802817812 */ /* 0x000fe400078ec0ff */
[CC--:B------:R-:W-:Y:S01]  /*28d0*/  SHF.L.U64.HI R110, R112.reuse, R3.reuse, c[0x0][0x294] ;  /* 0x0000a500706e7619 */ /* 0x0c0fe20000010203 */
[----:B------:R-:W-:Y:S01]  /*28e0*/  IMAD.SHL.U32 R112, R112, 0x40, RZ ;  /* 0x0000004070707824 */ /* 0x000fe200078e00ff */
[C---:B------:R-:W-:Y:S01]  /*28f0*/  SHF.L.U64.HI R114, R116.reuse, R3, c[0x0][0x284] ;  /* 0x0000a10074727619 */ /* 0x040fe20000010203 */
[----:B------:R-:W-:Y:S01]  /*2900*/  IMAD.SHL.U32 R116, R116, 0x40, RZ ;  /* 0x0000004074747824 */ /* 0x000fe200078e00ff */
[--C-:B------:R-:W-:Y:S02]  /*2910*/  IADD3 R113, R113, R7, R140.reuse ;  /* 0x0000000771717210 */ /* 0x100fe40007ffe08c */
[----:B------:R-:W-:-:S02]  /*2920*/  IADD3 R111, R111, R5, R140 ;  /* 0x000000056f6f7210 */ /* 0x000fc40007ffe08c */
[----:B------:R-:W-:Y:S02]  /*2930*/  LOP3.LUT R0, R140, R0, R141, 0xf6, !PT ;  /* 0x000000008c007212 */ /* 0x000fe400078ef68d */
[----:B------:R-:W-:Y:S02]  /*2940*/  P2R R135, PR, RZ, 0x1 ;  /* 0x00000001ff877803 */ /* 0x000fe40000000000 */
[----:B------:R-:W-:Y:S02]  /*2950*/  SHF.R.S32.HI R150, RZ, 0x1f, R133 ;  /* 0x0000001fff967819 */ /* 0x000fe40000011485 */
[----:B------:R-:W-:Y:S02]  /*2960*/  SHF.R.S32.HI R148, RZ, 0x1f, R131 ;  /* 0x0000001fff947819 */ /* 0x000fe40000011483 */
[----:B------:R-:W-:Y:S02]  /*2970*/  SHF.R.S32.HI R134, RZ, 0x1f, R129 ;  /* 0x0000001fff867819 */ /* 0x000fe40000011481 */
[----:B------:R-:W-:-:S02]  /*2980*/  SHF.R.S32.HI R132, RZ, 0x1f, R122 ;  /* 0x0000001fff847819 */ /* 0x000fc4000001147a */
[----:B------:R-:W-:Y:S02]  /*2990*/  SHF.R.S32.HI R130, RZ, 0x1f, R120 ;  /* 0x0000001fff827819 */ /* 0x000fe40000011478 */
[----:B--2---:R-:W-:Y:S02]  /*29a0*/  SHF.R.S32.HI R128, RZ, 0x1f, R118 ;  /* 0x0000001fff807819 */ /* 0x004fe40000011476 */
.L_x_1398:
[----:B------:R-:W-:Y:S01]  /*29b0*/  SHF.R.S32.HI R5, RZ, 0x1f, R15 ;  /* 0x0000001fff057819 */ /* 0x000fe2000001140f */
[----:B------:R-:W-:Y:S04]  /*29c0*/  DEPBAR.LE SB0, 0x2 ;  /* 0x000080800000791a */ /* 0x000fe80000000000 */
[----:B------:R-:W-:Y:S01]  /*29d0*/  ISETP.LE.AND P1, PT, R96, c[0x0][0x27c], PT ;  /* 0x00009f0060007a0c */ /* 0x000fe20003f23270 */
[----:B------:R-:W-:Y:S01]  /*29e0*/  WARPSYNC 0xffffffff ;  /* 0xffffffff00007948 */ /* 0x000fe20003800000 */
[----:B------:R-:W-:Y:S01]  /*29f0*/  BAR.SYNC.DEFER_BLOCKING 0x0 ;  /* 0x0000000000007b1d */ /* 0x000fe20000010000 */
[-C--:B------:R-:W-:Y:S02]  /*2a00*/  IMAD R153, R98, R15.reuse, RZ ;  /* 0x0000000f62997224 */ /* 0x080fe400078e02ff */
[----:B------:R-:W-:Y:S04]  /*2a10*/  IMAD.WIDE.U32 R20, R100, R15, RZ ;  /* 0x0000000f64147225 */ /* 0x000fe800078e00ff */
[----:B------:R-:W-:Y:S01]  /*2a20*/  IMAD R153, R5, R100, R153 ;  /* 0x0000006405997224 */ /* 0x000fe200078e0299 */
[----:B------:R-:W-:Y:S01]  /*2a30*/  IADD3 R4, P0, R93, R20, RZ ;  /* 0x000000145d047210 */ /* 0x000fe20007f1e0ff */
[----:B-1----:R-:W-:Y:S02]  /*2a40*/  IMAD R2, R47, 0x3000, R0 ;  /* 0x000030002f027824 */ /* 0x002fe400078e0200 */
[----:B------:R-:W-:Y:S03]  /*2a50*/  IMAD.IADD R153, R21, 0x1, R153 ;  /* 0x0000000115997824 */ /* 0x000fe600078e0299 */
[----:B------:R-:W-:Y:S01]  /*2a60*/  IADD3 R149, R2, 0x20, RZ ;  /* 0x0000002002957810 */ /* 0x000fe20007ffe0ff */
[----:B------:R-:W-:Y:S01]  /*2a70*/  IMAD.X R3, R153, 0x1, R126, P0 ;  /* 0x0000000199037824 */ /* 0x000fe200000e067e */
[----:B------:R-:W-:Y:S02]  /*2a80*/  LEA R74, P0, R4, c[0x0][0x1c8], 0x1 ;  /* 0x00007200044a7a11 */ /* 0x000fe400078008ff */
[----:B------:R-:W-:Y:S02]  /*2a90*/  @P6 IADD3 R149, R2, -0x20, RZ ;  /* 0xffffffe002956810 */ /* 0x000fe40007ffe0ff */
[----:B------:R-:W-:Y:S02]  /*2aa0*/  LEA.HI.X R75, R4, c[0x0][0x1cc], R3, 0x1, P0 ;  /* 0x00007300044b7a11 */ /* 0x000fe400000f0c03 */
[----:B------:R-:W-:Y:S02]  /*2ab0*/  LEA R151, R2, 0x100, 0x1 ;  /* 0x0000010002977811 */ /* 0x000fe400078e08ff */
[----:B------:R-:W-:Y:S01]  /*2ac0*/  LEA R149, R149, 0x100, 0x1 ;  /* 0x0000010095957811 */ /* 0x000fe200078e08ff */
[----:B------:R-:W-:Y:S01]  /*2ad0*/  BSSY B1, `(.L_x_1374) ;  /* 0x0000393000017945 */ /* 0x000fe20003800000 */
[----:B------:R-:W-:-:S05]  /*2ae0*/  @!P1 BRA `(.L_x_1375) ;  /* 0x0000378000009947 */ /* 0x000fca0003800000 */
[-C--:B------:R-:W-:Y:S01]  /*2af0*/  IMAD R3, R114, R15.reuse, RZ ;  /* 0x0000000f72037224 */ /* 0x080fe200078e02ff */
[----:B------:R-:W-:Y:S01]  /*2b00*/  ISETP.NE.AND P1, PT, R135, RZ, PT ;  /* 0x000000ff8700720c */ /* 0x000fe20003f25270 */
[-C--:B------:R-:W-:Y:S02]  /*2b10*/  IMAD R9, R110, R15.reuse, RZ ;  /* 0x0000000f6e097224 */ /* 0x080fe400078e02ff */
[----:B------:R-:W-:Y:S02]  /*2b20*/  IMAD R152, R15, -0x40, R90 ;  /* 0xffffffc00f987824 */ /* 0x000fe400078e025a */
[C---:B------:R-:W-:Y:S02]  /*2b30*/  IMAD R3, R5.reuse, R116, R3 ;  /* 0x0000007405037224 */ /* 0x040fe400078e0203 */
[----:B------:R-:W-:Y:S01]  /*2b40*/  IMAD R9, R5, R112, R9 ;  /* 0x0000007005097224 */ /* 0x000fe200078e0209 */
[----:B------:R-:W-:Y:S01]  /*2b50*/  IMNMX R152, R152, 0x40, PT ;  /* 0x0000004098987817 */ /* 0x000fe20003800200 */
[-C--:B------:R-:W-:Y:S04]  /*2b60*/  IMAD.WIDE.U32 R6, R116, R15.reuse, RZ ;  /* 0x0000000f74067225 */ /* 0x080fe800078e00ff */
[----:B------:R-:W-:Y:S01]  /*2b70*/  IMAD.WIDE.U32 R4, R112, R15, RZ ;  /* 0x0000000f70047225 */ /* 0x000fe200078e00ff */
[----:B------:R-:W-:Y:S04]  /*2b80*/  IADD3 R3, R7, R3, RZ ;  /* 0x0000000307037210 */ /* 0x000fe80007ffe0ff */
[----:B------:R-:W-:Y:S01]  /*2b90*/  IADD3 R2, R5, R9, RZ ;  /* 0x0000000905027210 */ /* 0x000fe20007ffe0ff */
[----:B------:R-:W-:-:S05]  /*2ba0*/  @!P1 BRA `(.L_x_1376) ;  /* 0x00001b1000009947 */ /* 0x000fca0003800000 */
[----:B------:R-:W-:Y:S01]  /*2bb0*/  ISETP.GE.AND P1, PT, R223, R152, PT ;  /* 0x00000098df00720c */ /* 0x000fe20003f26270 */
[----:B------:R-:W-:Y:S01]  /*2bc0*/  BSSY B0, `(.L_x_1377) ;  /* 0x0000036000007945 */ /* 0x000fe20003800000 */
[C---:B------:R-:W-:Y:S01]  /*2bd0*/  IADD3 R29, R142.reuse, 0x20, RZ ;  /* 0x000000208e1d7810 */ /* 0x040fe20007ffe0ff */
[----:B------:R-:W-:Y:S01]  /*2be0*/  CS2R R24, SRZ ;  /* 0x0000000000187805 */ /* 0x000fe2000001ff00 */
[----:B------:R-:W-:Y:S01]  /*2bf0*/  IADD3 R20, R142, 0x40, RZ ;  /* 0x000000408e147810 */ /* 0x000fe20007ffe0ff */
        /* <DEDUP_REMOVED lines=28> */
[----:B------:R-:W-:Y:S01]  /*2dc0*/  LEA.HI.X R9, R6, c[0x0][0x274], R3, 0x1, P0 ;  /* 0x00009d0006097a11 */ /* 0x000fe200000f0c03 */
[----:B------:R-:W-:Y:S01]  /*2dd0*/  CS2R R54, SRZ ;  /* 0x0000000000367805 */ /* 0x000fe2000001ff00 */
[C---:B------:R-:W-:Y:S04]  /*2de0*/  LEA R2, P0, R4.reuse, c[0x0][0x288], 0x1 ;  /* 0x0000a20004027a11 */ /* 0x040fe800078008ff */
[----:B------:R-:W-:Y:S02]  /*2df0*/  LEA.HI.X R3, R4, c[0x0][0x28c], R5, 0x1, P0 ;  /* 0x0000a30004037a11 */ /* 0x000fe400000f0c05 */
[----:B------:R-:W-:-:S13]  /*2e00*/  ISETP.GE.AND P0, PT, R142, c[0x0][0x27c], PT ;  /* 0x00009f008e007a0c */ /* 0x000fda0003f06270 */
[----:B------:R1:W5:Y:S04]  /*2e10*/  @!P0 LDG.E.64 R40, [R8.64] ;  /* 0x0000000808288981 */ /* 0x000368000c1e1b00 */
[----:B------:R1:W5:Y:S01]  /*2e20*/  @!P0 LDG.E.64 R72, [R2.64] ;  /* 0x0000000802488981 */ /* 0x000362000c1e1b00 */
[----:B------:R-:W-:-:S13]  /*2e30*/  ISETP.GE.AND P0, PT, R138, c[0x0][0x27c], PT ;  /* 0x00009f008a007a0c */ /* 0x000fda0003f06270 */
[----:B------:R1:W5:Y:S04]  /*2e40*/  @!P0 LDG.E.64 R42, [R8.64+0x20] ;  /* 0x00002008082a8981 */ /* 0x000368000c1e1b00 */
[----:B------:R1:W5:Y:S01]  /*2e50*/  @!P0 LDG.E.64 R70, [R2.64+0x20] ;  /* 0x0000200802468981 */ /* 0x000362000c1e1b00 */
        /* <DEDUP_REMOVED lines=11> */
[----:B------:R1:W5:Y:S02]  /*2f10*/  @!P0 LDG.E.64 R54, [R2.64+0xa0] ;  /* 0x0000a00802368981 */ /* 0x000364000c1e1b00 */
.L_x_1378:
[----:B------:R-:W-:Y:S05]  /*2f20*/  BSYNC B0 ;  /* 0x0000000000007941 */ /* 0x000fea0003800000 */
.L_x_1377:
[----:B------:R-:W-:-:S05]  /*2f30*/  @P1 BRA `(.L_x_1379) ;  /* 0x000034c000001947 */ /* 0x000fca0003800000 */
[----:B------:R-:W-:Y:S01]  /*2f40*/  ISETP.GE.AND P0, PT, R144, c[0x0][0x1d4], PT ;  /* 0x0000750090007a0c */ /* 0x000fe20003f06270 */
[----:B-1---5:R-:W-:Y:S01]  /*2f50*/  IMAD.MOV.U32 R3, RZ, RZ, R26 ;  /* 0x000000ffff037224 */ /* 0x022fe200078e001a */
[----:B------:R-:W-:Y:S01]  /*2f60*/  BSSY B0, `(.L_x_1380) ;  /* 0x0000060000007945 */ /* 0x000fe20003800000 */
[----:B------:R-:W-:Y:S02]  /*2f70*/  IMAD.MOV.U32 R2, RZ, RZ, R27 ;  /* 0x000000ffff027224 */ /* 0x000fe400078e001b */
        /* <DEDUP_REMOVED lines=35> */
[----:B------:R-:W-:Y:S02]  /*31b0*/  PRMT R64, R18, 0x7610, R64 ;  /* 0x0000761012407816 */ /* 0x000fe40000000040 */
[----:B------:R-:W-:Y:S02]  /*31c0*/  PRMT R69, R17, 0x7610, R69 ;  /* 0x0000761011457816 */ /* 0x000fe40000000045 */
[----:B------:R-:W-:Y:S01]  /*31d0*/  PRMT R68, R16, 0x7610, R68 ;  /* 0x0000761010447816 */ /* 0x000fe20000000044 */
[----:B------:R-:W-:-:S05]  /*31e0*/  @P0 BRA `(.L_x_1381) ;  /* 0x0000037000000947 */ /* 0x000fca0003800000 */
[----:B------:R-:W-:Y:S01]  /*31f0*/  ISETP.GE.AND P0, PT, R142, c[0x0][0x27c], PT ;  /* 0x00009f008e007a0c */ /* 0x000fe20003f06270 */
[----:B------:R-:W1:Y:S01]  /*3200*/  LDS.128 R16, [R151+0xc000] ;  /* 0x00c0000097107984 */ /* 0x000e620000000c00 */
[----:B------:R-:W-:Y:S01]  /*3210*/  MOV R38, R40 ;  /* 0x0000002800267202 */ /* 0x000fe20000000f00 */
[----:B------:R-:W-:Y:S02]  /*3220*/  IMAD.MOV.U32 R46, RZ, RZ, R72 ;  /* 0x000000ffff2e7224 */ /* 0x000fe400078e0048 */
[----:B------:R-:W-:Y:S02]  /*3230*/  IMAD.MOV.U32 R39, RZ, RZ, R41 ;  /* 0x000000ffff277224 */ /* 0x000fe400078e0029 */
[--C-:B------:R-:W-:Y:S06]  /*3240*/  IMAD.MOV.U32 R45, RZ, RZ, R73.reuse ;  /* 0x000000ffff2d7224 */ /* 0x100fec00078e0049 */
[----:B------:R-:W-:Y:S02]  /*3250*/  @!P0 SHF.R.U64 R49, R72, 0x10, R73 ;  /* 0x0000001048318819 */ /* 0x000fe40000001249 */
[--C-:B------:R-:W-:Y:S02]  /*3260*/  @!P0 SHF.R.U64 R37, R40, 0x10, R41.reuse ;  /* 0x0000001028258819 */ /* 0x100fe40000001229 */
[----:B------:R-:W-:Y:S02]  /*3270*/  @!P0 SHF.R.U32.HI R36, RZ, 0x10, R41 ;  /* 0x00000010ff248819 */ /* 0x000fe40000011629 */
[----:B------:R-:W-:Y:S02]  /*3280*/  @!P0 PRMT R46, R46, 0x5410, R49 ;  /* 0x000054102e2e8816 */ /* 0x000fe40000000031 */
[----:B------:R-:W-:Y:S02]  /*3290*/  @!P0 SHF.R.U32.HI R44, RZ, 0x10, R73 ;  /* 0x00000010ff2c8819 */ /* 0x000fe40000011649 */
[----:B------:R-:W-:Y:S02]  /*32a0*/  @!P0 PRMT R37, R38, 0x5410, R37 ;  /* 0x0000541026258816 */ /* 0x000fe40000000025 */
[----:B------:R-:W-:Y:S02]  /*32b0*/  @!P0 PRMT R36, R39, 0x5410, R36 ;  /* 0x0000541027248816 */ /* 0x000fe40000000024 */
[----:B------:R-:W-:Y:S01]  /*32c0*/  @!P0 PRMT R50, R45, 0x5410, R44 ;  /* 0x000054102d328816 */ /* 0x000fe2000000002c */
[C---:B------:R-:W-:Y:S01]  /*32d0*/  @!P0 IMAD.U32 R44, R46.reuse, 0x10000, RZ ;  /* 0x000100002e2c8824 */ /* 0x040fe200078e00ff */
[----:B------:R-:W-:Y:S02]  /*32e0*/  @!P0 LOP3.LUT R46, R46, 0xffff0000, RZ, 0xc0, !PT ;  /* 0xffff00002e2e8812 */ /* 0x000fe400078ec0ff */
[C---:B------:R-:W-:Y:S02]  /*32f0*/  @!P0 SHF.L.U32 R38, R37.reuse, 0x10, RZ ;  /* 0x0000001025268819 */ /* 0x040fe400000006ff */
[----:B------:R-:W-:Y:S01]  /*3300*/  @!P0 LOP3.LUT R37, R37, 0xffff0000, RZ, 0xc0, !PT ;  /* 0xffff000025258812 */ /* 0x000fe200078ec0ff */
[C---:B-1----:R-:W-:Y:S01]  /*3310*/  @!P0 IMAD.U32 R45, R16.reuse, 0x10000, RZ ;  /* 0x00010000102d8824 */ /* 0x042fe200078e00ff */
[----:B------:R-:W-:Y:S02]  /*3320*/  @!P0 LOP3.LUT R39, R16, 0xffff0000, RZ, 0xc0, !PT ;  /* 0xffff000010278812 */ /* 0x000fe400078ec0ff */
[C---:B------:R-:W-:Y:S02]  /*3330*/  @!P0 LOP3.LUT R40, R17.reuse, 0xffff0000, RZ, 0xc0, !PT ;  /* 0xffff000011288812 */ /* 0x040fe400078ec0ff */
[----:B------:R-:W-:Y:S01]  /*3340*/  @!P0 SHF.L.U32 R48, R17, 0x10, RZ ;  /* 0x0000001011308819 */ /* 0x000fe200000006ff */
[----:B------:R-:W-:Y:S01]  /*3350*/  @!P0 FMUL.FTZ R77, R39, R44 ;  /* 0x0000002c274d8220 */ /* 0x000fe20000410000 */
[----:B------:R-:W-:Y:S01]  /*3360*/  @!P0 SHF.L.U32 R49, R19, 0x10, RZ ;  /* 0x0000001013318819 */ /* 0x000fe200000006ff */
[----:B------:R-:W-:Y:S02]  /*3370*/  @!P0 FMUL.FTZ R76, R40, R46 ;  /* 0x0000002e284c8220 */ /* 0x000fe40000410000 */
[-C--:B------:R-:W-:Y:S01]  /*3380*/  @!P0 FMUL.FTZ R2, R39, R38.reuse ;  /* 0x0000002627028220 */ /* 0x080fe20000410000 */
[----:B------:R-:W-:Y:S01]  /*3390*/  @!P0 LOP3.LUT R39, R19, 0xffff0000, RZ, 0xc0, !PT ;  /* 0xffff000013278812 */ /* 0x000fe200078ec0ff */
[----:B------:R-:W-:Y:S01]  /*33a0*/  @!P0 FFMA.FTZ R77, R45, R38, -R77 ;  /* 0x000000262d4d8223 */ /* 0x000fe2000001084d */
[----:B------:R-:W-:Y:S01]  /*33b0*/  @!P0 LOP3.LUT R38, R18, 0xffff0000, RZ, 0xc0, !PT ;  /* 0xffff000012268812 */ /* 0x000fe200078ec0ff */
[-C--:B------:R-:W-:Y:S02]  /*33c0*/  @!P0 FMUL.FTZ R3, R40, R37.reuse ;  /* 0x0000002528038220 */ /* 0x080fe40000410000 */
[----:B------:R-:W-:Y:S02]  /*33d0*/  @!P0 FFMA.FTZ R76, R48, R37, -R76 ;  /* 0x00000025304c8223 */ /* 0x000fe4000001084c */
[C---:B------:R-:W-:Y:S01]  /*33e0*/  @!P0 IMAD.U32 R37, R36.reuse, 0x10000, RZ ;  /* 0x0001000024258824 */ /* 0x040fe200078e00ff */
[----:B------:R-:W-:Y:S01]  /*33f0*/  @!P0 LOP3.LUT R36, R36, 0xffff0000, RZ, 0xc0, !PT ;  /* 0xffff000024248812 */ /* 0x000fe200078ec0ff */
[----:B------:R-:W-:Y:S01]  /*3400*/  @!P0 FFMA.FTZ R2, R44, R45, R2 ;  /* 0x0000002d2c028223 */ /* 0x000fe20000010002 */
[----:B------:R-:W-:Y:S01]  /*3410*/  @!P0 SHF.L.U32 R44, R18, 0x10, RZ ;  /* 0x00000010122c8819 */ /* 0x000fe200000006ff */
[C---:B------:R-:W-:Y:S01]  /*3420*/  @!P0 IMAD.U32 R45, R50.reuse, 0x10000, RZ ;  /* 0x00010000322d8824 */ /* 0x040fe200078e00ff */
[----:B------:R-:W-:Y:S01]  /*3430*/  @!P0 LOP3.LUT R50, R50, 0xffff0000, RZ, 0xc0, !PT ;  /* 0xffff000032328812 */ /* 0x000fe200078ec0ff */
[----:B------:R-:W-:Y:S01]  /*3440*/  @!P0 FMUL.FTZ R4, R38, R37 ;  /* 0x0000002526048220 */ /* 0x000fe20000410000 */
[----:B------:R-:W-:Y:S01]  /*3450*/  @!P0 F2FP.BF16.PACK_AB R77, R2, R77 ;  /* 0x0000004d024d823e */ /* 0x000fe200000010ff */
[----:B------:R-:W-:Y:S02]  /*3460*/  @!P0 FMUL.FTZ R79, R38, R45 ;  /* 0x0000002d264f8220 */ /* 0x000fe40000410000 */
[C---:B------:R-:W-:Y:S02]  /*3470*/  @!P0 FMUL.FTZ R78, R39.reuse, R50 ;  /* 0x00000032274e8220 */ /* 0x040fe40000410000 */
[----:B------:R-:W-:Y:S02]  /*3480*/  @!P0 FMUL.FTZ R5, R39, R36 ;  /* 0x0000002427058220 */ /* 0x000fe40000410000 */
[----:B------:R-:W-:Y:S02]  /*3490*/  @!P0 FFMA.FTZ R3, R46, R48, R3 ;  /* 0x000000302e038223 */ /* 0x000fe40000010003 */
[----:B------:R-:W-:Y:S02]  /*34a0*/  @!P0 FFMA.FTZ R4, R45, R44, R4 ;  /* 0x0000002c2d048223 */ /* 0x000fe40000010004 */
[----:B------:R-:W-:Y:S01]  /*34b0*/  @!P0 FFMA.FTZ R79, R44, R37, -R79 ;  /* 0x000000252c4f8223 */ /* 0x000fe2000001084f */
[----:B------:R-:W-:Y:S01]  /*34c0*/  @!P0 F2FP.BF16.PACK_AB R76, R3, R76 ;  /* 0x0000004c034c823e */ /* 0x000fe200000010ff */
[----:B------:R-:W-:Y:S02]  /*34d0*/  @!P0 FFMA.FTZ R78, R49, R36, -R78 ;  /* 0x00000024314e8223 */ /* 0x000fe4000001084e */
        /* <DEDUP_REMOVED lines=8> */
.L_x_1381:
[----:B------:R-:W-:Y:S05]  /*3560*/  BSYNC B0 ;  /* 0x0000000000007941 */ /* 0x000fea0003800000 */
.L_x_1380:
[----:B------:R-:W-:Y:S01]  /*3570*/  ISETP.GE.AND P0, PT, R13, c[0x0][0x1d4], PT ;  /* 0x000075000d007a0c */ /* 0x000fe20003f06270 */
[----:B------:R-:W-:-:S12]  /*3580*/  BSSY B0, `(.L_x_1382) ;  /* 0x0000035000007945 */ /* 0x000fd80003800000 */
[----:B------:R-:W-:-:S05]  /*3590*/  @P0 BRA `(.L_x_1383) ;  /* 0x0000033000000947 */ /* 0x000fca0003800000 */
[----:B------:R-:W-:Y:S01]  /*35a0*/  ISETP.GE.AND P0, PT, R138, c[0x0][0x27c], PT ;  /* 0x00009f008a007a0c */ /* 0x000fe20003f06270 */
[----:B-1----:R-:W1:-:S12]  /*35b0*/  LDS.128 R16, [R149+0xc000] ;  /* 0x00c0000095107984 */ /* 0x002e580000000c00 */
[----:B------:R-:W-:Y:S02]  /*35c0*/  @!P0 SHF.R.U64 R40, R70, 0x10, R71 ;  /* 0x0000001046288819 */ /* 0x000fe40000001247 */
[--C-:B------:R-:W-:Y:S02]  /*35d0*/  @!P0 SHF.R.U64 R36, R42, 0x10, R43.reuse ;  /* 0x000000102a248819 */ /* 0x100fe4000000122b */
[----:B------:R-:W-:Y:S02]  /*35e0*/  @!P0 SHF.R.U32.HI R37, RZ, 0x10, R43 ;  /* 0x00000010ff258819 */ /* 0x000fe4000001162b */
[----:B------:R-:W-:Y:S02]  /*35f0*/  @!P0 PRMT R69, R69, 0x5410, R40 ;  /* 0x0000541045458816 */ /* 0x000fe40000000028 */
[----:B------:R-:W-:Y:S02]  /*3600*/  @!P0 SHF.R.U32.HI R39, RZ, 0x10, R71 ;  /* 0x00000010ff278819 */ /* 0x000fe40000011647 */
[----:B------:R-:W-:Y:S02]  /*3610*/  @!P0 PRMT R33, R33, 0x5410, R36 ;  /* 0x0000541021218816 */ /* 0x000fe40000000024 */
[----:B------:R-:W-:Y:S02]  /*3620*/  @!P0 PRMT R32, R32, 0x5410, R37 ;  /* 0x0000541020208816 */ /* 0x000fe40000000025 */
[----:B------:R-:W-:Y:S01]  /*3630*/  @!P0 LOP3.LUT R40, R69, 0xffff0000, RZ, 0xc0, !PT ;  /* 0xffff000045288812 */ /* 0x000fe200078ec0ff */
        /* <DEDUP_REMOVED lines=9> */
[C---:B------:R-:W-:Y:S01]  /*36d0*/  @!P0 FMUL.FTZ R45, R37.reuse, R39 ;  /* 0x00000027252d8220 */ /* 0x040fe20000410000 */
        /* <DEDUP_REMOVED lines=12> */
[----:B------:R-:W-:Y:S02]  /*37a0*/  @!P0 IMAD.U32 R39, R68, 0x10000, RZ ;  /* 0x0001000044278824 */ /* 0x000fe400078e00ff */
        /* <DEDUP_REMOVED lines=17> */
[----:B------:R1:W-:Y:S02]  /*38c0*/  STG.E.128 [R74.64+0x40], R16 ;  /* 0x000040104a007986 */ /* 0x0003e4000c101d08 */
.L_x_1383:
[----:B------:R-:W-:Y:S05]  /*38d0*/  BSYNC B0 ;  /* 0x0000000000007941 */ /* 0x000fea0003800000 */
.L_x_1382:
[----:B------:R-:W-:Y:S01]  /*38e0*/  ISETP.GE.AND P0, PT, R14, c[0x0][0x1d4], PT ;  /* 0x000075000e007a0c */ /* 0x000fe20003f06270 */
[----:B------:R-:W-:-:S12]  /*38f0*/  BSSY B0, `(.L_x_1384) ;  /* 0x0000035000007945 */ /* 0x000fd80003800000 */
[----:B------:R-:W-:-:S05]  /*3900*/  @P0 BRA `(.L_x_1385) ;  /* 0x0000033000000947 */ /* 0x000fca0003800000 */
[----:B------:R-:W-:Y:S01]  /*3910*/  ISETP.GE.AND P0, PT, R29, c[0x0][0x27c], PT ;  /* 0x00009f001d007a0c */ /* 0x000fe20003f06270 */
[----:B-1----:R-:W1:-:S12]  /*3920*/  LDS.128 R16, [R151+0xe000] ;  /* 0x00e0000097107984 */ /* 0x002e580000000c00 */
[----:B------:R-:W-:Y:S02]  /*3930*/  @!P0 SHF.R.U64 R36, R66, 0x10, R67 ;  /* 0x0000001042248819 */ /* 0x000fe40000001243 */
[----:B------:R-:W-:Y:S02]  /*3940*/  @!P0 SHF.R.U64 R29, R34, 0x10, R35 ;  /* 0x00000010221d8819 */ /* 0x000fe40000001223 */
[----:B------:R-:W-:Y:S02]  /*3950*/  @!P0 PRMT R65, R65, 0x5410, R36 ;  /* 0x0000541041418816 */ /* 0x000fe40000000024 */
[----:B------:R-:W-:Y:S02]  /*3960*/  @!P0 SHF.R.U32.HI R37, RZ, 0x10, R67 ;  /* 0x00000010ff258819 */ /* 0x000fe40000011643 */
[----:B------:R-:W-:Y:S02]  /*3970*/  @!P0 PRMT R28, R28, 0x5410, R29 ;  /* 0x000054101c1c8816 */ /* 0x000fe4000000001d */
[----:B------:R-:W-:Y:S01]  /*3980*/  @!P0 PRMT R64, R64, 0x5410, R37 ;  /* 0x0000541040408816 */ /* 0x000fe20000000025 */
[C---:B------:R-:W-:Y:S01]  /*3990*/  @!P0 IMAD.U32 R37, R65.reuse, 0x10000, RZ ;  /* 0x0001000041258824 */ /* 0x040fe200078e00ff */
[----:B------:R-:W-:Y:S01]  /*39a0*/  @!P0 LOP3.LUT R38, R65, 0xffff0000, RZ, 0xc0, !PT ;  /* 0xffff000041268812 */ /* 0x000fe200078ec0ff */
[C---:B------:R-:W-:Y:S01]  /*39b0*/  @!P0 IMAD.U32 R29, R28.reuse, 0x10000, RZ ;  /* 0x000100001c1d8824 */ /* 0x040fe200078e00ff */
[----:B------:R-:W-:Y:S02]  /*39c0*/  @!P0 SHF.R.U32.HI R34, RZ, 0x10, R35 ;  /* 0x00000010ff228819 */ /* 0x000fe40000011623 */
[----:B------:R-:W-:Y:S02]  /*39d0*/  @!P0 LOP3.LUT R28, R28, 0xffff0000, RZ, 0xc0, !PT ;  /* 0xffff00001c1c8812 */ /* 0x000fe400078ec0ff */
[----:B------:R-:W-:Y:S02]  /*39e0*/  @!P0 PRMT R23, R23, 0x5410, R34 ;  /* 0x0000541017178816 */ /* 0x000fe40000000022 */
        /* <DEDUP_REMOVED lines=11> */
[C---:B------:R-:W-:Y:S01]  /*3aa0*/  @!P0 LOP3.LUT R29, R18.reuse, 0xffff0000, RZ, 0xc0, !PT ;  /* 0xffff0000121d8812 */ /* 0x040fe200078ec0ff */
[-C--:B------:R-:W-:Y:S02]  /*3ab0*/  @!P0 FMUL.FTZ R3, R33, R28.reuse ;  /* 0x0000001c21038220 */ /* 0x080fe40000410000 */
[----:B------:R-:W-:Y:S02]  /*3ac0*/  @!P0 FFMA.FTZ R44, R39, R28, -R44 ;  /* 0x0000001c272c8223 */ /* 0x000fe4000001082c */
[C---:B------:R-:W-:Y:S01]  /*3ad0*/  @!P0 IMAD.U32 R28, R23.reuse, 0x10000, RZ ;  /* 0x00010000171c8824 */ /* 0x040fe200078e00ff */
[----:B------:R-:W-:Y:S01]  /*3ae0*/  @!P0 LOP3.LUT R23, R23, 0xffff0000, RZ, 0xc0, !PT ;  /* 0xffff000017178812 */ /* 0x000fe200078ec0ff */
[----:B------:R-:W-:Y:S01]  /*3af0*/  @!P0 FFMA.FTZ R2, R37, R36, R2 ;  /* 0x0000002425028223 */ /* 0x000fe20000010002 */
[----:B------:R-:W-:Y:S01]  /*3b00*/  @!P0 SHF.L.U32 R37, R18, 0x10, RZ ;  /* 0x0000001012258819 */ /* 0x000fe200000006ff */
[----:B------:R-:W-:Y:S02]  /*3b10*/  @!P0 IMAD.U32 R36, R64, 0x10000, RZ ;  /* 0x0001000040248824 */ /* 0x000fe400078e00ff */
[C---:B------:R-:W-:Y:S01]  /*3b20*/  @!P0 FMUL.FTZ R4, R29.reuse, R28 ;  /* 0x0000001c1d048220 */ /* 0x040fe20000410000 */
        /* <DEDUP_REMOVED lines=17> */
.L_x_1385:
[----:B------:R-:W-:Y:S05]  /*3c40*/  BSYNC B0 ;  /* 0x0000000000007941 */ /* 0x000fea0003800000 */
.L_x_1384:
[----:B------:R-:W-:Y:S01]  /*3c50*/  IADD3 R2, R144, 0x60, RZ ;  /* 0x0000006090027810 */ /* 0x000fe20007ffe0ff */
[----:B------:R-:W-:Y:S03]  /*3c60*/  BSSY B0, `(.L_x_1386) ;  /* 0x0000036000007945 */ /* 0x000fe60003800000 */
[----:B------:R-:W-:-:S13]  /*3c70*/  ISETP.GE.AND P0, PT, R2, c[0x0][0x1d4], PT ;  /* 0x0000750002007a0c */ /* 0x000fda0003f06270 */
[----:B------:R-:W-:-:S05]  /*3c80*/  @P0 BRA `(.L_x_1387) ;  /* 0x0000033000000947 */ /* 0x000fca0003800000 */
[----:B------:R-:W-:Y:S01]  /*3c90*/  ISETP.GE.AND P0, PT, R137, c[0x0][0x27c], PT ;  /* 0x00009f0089007a0c */ /* 0x000fe20003f06270 */
[----:B-1----:R-:W1:-:S12]  /*3ca0*/  LDS.128 R16, [R149+0xe000] ;  /* 0x00e0000095107984 */ /* 0x002e580000000c00 */
[----:B------:R-:W-:Y:S02]  /*3cb0*/  @!P0 SHF.R.U64 R33, R62, 0x10, R63 ;  /* 0x000000103e218819 */ /* 0x000fe4000000123f */
[----:B------:R-:W-:Y:S02]  /*3cc0*/  @!P0 SHF.R.U64 R23, R30, 0x10, R31 ;  /* 0x000000101e178819 */ /* 0x000fe4000000121f */
[----:B------:R-:W-:Y:S02]  /*3cd0*/  @!P0 PRMT R58, R58, 0x5410, R33 ;  /* 0x000054103a3a8816 */ /* 0x000fe40000000021 */
[----:B------:R-:W-:Y:S02]  /*3ce0*/  @!P0 PRMT R22, R22, 0x5410, R23 ;  /* 0x0000541016168816 */ /* 0x000fe40000000017 */
[----:B------:R-:W-:Y:S01]  /*3cf0*/  @!P0 SHF.R.U32.HI R32, RZ, 0x10, R63 ;  /* 0x00000010ff208819 */ /* 0x000fe2000001163f */
[C---:B------:R-:W-:Y:S01]  /*3d00*/  @!P0 IMAD.U32 R33, R58.reuse, 0x10000, RZ ;  /* 0x000100003a218824 */ /* 0x040fe200078e00ff */
[----:B------:R-:W-:Y:S01]  /*3d10*/  @!P0 LOP3.LUT R34, R58, 0xffff0000, RZ, 0xc0, !PT ;  /* 0xffff00003a228812 */ /* 0x000fe200078ec0ff */
[C---:B------:R-:W-:Y:S01]  /*3d20*/  @!P0 IMAD.U32 R23, R22.reuse, 0x10000, RZ ;  /* 0x0001000016178824 */ /* 0x040fe200078e00ff */
[----:B------:R-:W-:Y:S02]  /*3d30*/  @!P0 SHF.R.U32.HI R30, RZ, 0x10, R31 ;  /* 0x00000010ff1e8819 */ /* 0x000fe4000001161f */
[----:B------:R-:W-:Y:S02]  /*3d40*/  @!P0 PRMT R57, R57, 0x5410, R32 ;  /* 0x0000541039398816 */ /* 0x000fe40000000020 */
        /* <DEDUP_REMOVED lines=39> */
.L_x_1387:
[----:B------:R-:W-:Y:S05]  /*3fc0*/  BSYNC B0 ;  /* 0x0000000000007941 */ /* 0x000fea0003800000 */
.L_x_1386:
[----:B------:R-:W-:Y:S01]  /*3fd0*/  IADD3 R2, R144, 0x80, RZ ;  /* 0x0000008090027810 */ /* 0x000fe20007ffe0ff */
[----:B------:R-:W-:Y:S03]  /*3fe0*/  BSSY B0, `(.L_x_1388) ;  /* 0x0000036000007945 */ /* 0x000fe60003800000 */
[----:B------:R-:W-:-:S13]  /*3ff0*/  ISETP.GE.AND P0, PT, R2, c[0x0][0x1d4], PT ;  /* 0x0000750002007a0c */ /* 0x000fda0003f06270 */
        /* <DEDUP_REMOVED lines=8> */
[----:B------:R-:W-:Y:S01]  /*4080*/  @!P0 PRMT R9, R9, 0x5410, R20 ;  /* 0x0000541009098816 */ /* 0x000fe20000000014 */
[----:B------:R-:W-:Y:S01]  /*4090*/  @!P0 IMAD.U32 R23, R56, 0x10000, RZ ;  /* 0x0001000038178824 */ /* 0x000fe200078e00ff */
[----:B------:R-:W-:Y:S02]  /*40a0*/  @!P0 PRMT R8, R8, 0x5410, R21 ;  /* 0x0000541008088816 */ /* 0x000fe40000000015 */
[----:B------:R-:W-:Y:S01]  /*40b0*/  @!P0 PRMT R53, R53, 0x5410, R28 ;  /* 0x0000541035358816 */ /* 0x000fe2000000001c */
[C---:B------:R-:W-:Y:S01]  /*40c0*/  @!P0 IMAD.U32 R20, R9.reuse, 0x10000, RZ ;  /* 0x0001000009148824 */ /* 0x040fe200078e00ff */
[----:B------:R-:W-:Y:S02]  /*40d0*/  @!P0 LOP3.LUT R28, R56, 0xffff0000, RZ, 0xc0, !PT ;  /* 0xffff0000381c8812 */ /* 0x000fe400078ec0ff */
        /* <DEDUP_REMOVED lines=38> */
.L_x_1389:
[----:B------:R-:W-:Y:S05]  /*4340*/  BSYNC B0 ;  /* 0x0000000000007941 */ /* 0x000fea0003800000 */
.L_x_1388:
[----:B------:R-:W-:Y:S04]  /*4350*/  IADD3 R2, R144, 0xa0, RZ ;  /* 0x000000a090027810 */ /* 0x000fe80007ffe0ff */
        /* <DEDUP_REMOVED lines=52> */
[----:B------:R1:W-:Y:S01]  /*46a0*/  STG.E.128 [R74.64+0x140], R16 ;  /* 0x000140104a007986 */ /* 0x0003e2000c101d08 */
[----:B------:R-:W-:-:S05]  /*46b0*/  BRA `(.L_x_1379) ;  /* 0x00001d4000007947 */ /* 0x000fca0003800000 */
.L_x_1376:
        /* <DEDUP_REMOVED lines=36> */
[----:B------:R1:W5:Y:S04]  /*4900*/  @!P0 LDG.E.128 R32, [R2.64] ;  /* 0x0000000802208981 */ /* 0x000368000c1e1d00 */
[----:B------:R1:W5:Y:S01]  /*4910*/  @!P0 LDG.E.128 R48, [R6.64] ;  /* 0x0000000806308981 */ /* 0x000362000c1e1d00 */
[----:B------:R-:W-:-:S13]  /*4920*/  ISETP.GE.AND P0, PT, R13, c[0x0][0x27c], PT ;  /* 0x00009f000d007a0c */ /* 0x000fda0003f06270 */
[----:B------:R1:W5:Y:S04]  /*4930*/  @!P0 LDG.E.128 R24, [R2.64+0x40] ;  /* 0x0000400802188981 */ /* 0x000368000c1e1d00 */
[----:B------:R1:W5:Y:S01]  /*4940*/  @!P0 LDG.E.128 R68, [R6.64+0x40] ;  /* 0x0000400806448981 */ /* 0x000362000c1e1d00 */
[----:B------:R-:W-:-:S13]  /*4950*/  ISETP.GE.AND P0, PT, R14, c[0x0][0x27c], PT ;  /* 0x00009f000e007a0c */ /* 0x000fda0003f06270 */
[----:B------:R1:W5:Y:S04]  /*4960*/  @!P0 LDG.E.128 R16, [R2.64+0x80] ;  /* 0x0000800802108981 */ /* 0x000368000c1e1d00 */
[----:B------:R1:W5:Y:S02]  /*4970*/  @!P0 LDG.E.128 R64, [R6.64+0x80] ;  /* 0x0000800806408981 */ /* 0x000364000c1e1d00 */
.L_x_1391:
[----:B------:R-:W-:Y:S05]  /*4980*/  BSYNC B0 ;  /* 0x0000000000007941 */ /* 0x000fea0003800000 */
.L_x_1390:
[----:B------:R-:W-:Y:S04]  /*4990*/  IADD3 R179, P0, R168, R20, RZ ;  /* 0x00000014a8b37210 */ /* 0x000fe80007f1e0ff */
[----:B------:R-:W-:Y:S01]  /*49a0*/  IADD3.X R153, R153, R103, RZ, P0, !PT ;  /* 0x0000006799997210 */ /* 0x000fe200007fe4ff */
[----:B------:R-:W-:-:S05]  /*49b0*/  @P1 BRA `(.L_x_1379) ;  /* 0x00001a4000001947 */ /* 0x000fca0003800000 */
[----:B------:R-:W-:Y:S01]  /*49c0*/  ISETP.GE.AND P0, PT, R144, c[0x0][0x1d4], PT ;  /* 0x0000750090007a0c */ /* 0x000fe20003f06270 */
[----:B-----5:R-:W-:Y:S01]  /*49d0*/  IMAD.MOV.U32 R5, RZ, RZ, R18 ;  /* 0x000000ffff057224 */ /* 0x020fe200078e0012 */
[----:B------:R-:W-:Y:S01]  /*49e0*/  BSSY B0, `(.L_x_1392) ;  /* 0x000009c000007945 */ /* 0x000fe20003800000 */
[----:B------:R-:W-:Y:S02]  /*49f0*/  IMAD.MOV.U32 R4, RZ, RZ, R19 ;  /* 0x000000ffff047224 */ /* 0x000fe400078e0013 */
[----:B-1----:R-:W-:Y:S01]  /*4a00*/  IMAD.MOV.U32 R3, RZ, RZ, R16 ;  /* 0x000000ffff037224 */ /* 0x002fe200078e0010 */
        /* <DEDUP_REMOVED lines=27> */
[----:B------:R-:W-:Y:S01]  /*4bc0*/  IMAD R178, R47, 0x3000, RZ ;  /* 0x000030002fb27824 */ /* 0x000fe200078e02ff */
[----:B------:R-:W-:Y:S02]  /*4bd0*/  PRMT R83, R7, 0x7610, R83 ;  /* 0x0000761007537816 */ /* 0x000fe40000000053 */
[----:B------:R-:W-:Y:S01]  /*4be0*/  PRMT R82, R6, 0x7610, R82 ;  /* 0x0000761006527816 */ /* 0x000fe20000000052 */
[----:B------:R-:W-:-:S05]  /*4bf0*/  @P0 BRA `(.L_x_1393) ;  /* 0x000007a000000947 */ /* 0x000fca0003800000 */
[----:B------:R-:W-:Y:S01]  /*4c00*/  ISETP.GE.AND P2, PT, R122, c[0x0][0x1d4], PT ;  /* 0x000075007a007a0c */ /* 0x000fe20003f46270 */
[--C-:B------:R-:W-:Y:S01]  /*4c10*/  IMAD.IADD R184, R113, 0x1, R178.reuse ;  /* 0x0000000171b87824 */ /* 0x100fe200078e02b2 */
[C---:B------:R-:W-:Y:S01]  /*4c20*/  IADD3 R63, P1, P0, R162.reuse, R179, R133 ;  /* 0x000000b3a23f7210 */ /* 0x040fe2000783e085 */
[----:B------:R-:W-:Y:S01]  /*4c30*/  IMAD.IADD R183, R119, 0x1, R178 ;  /* 0x0000000177b77824 */ /* 0x000fe200078e02b2 */
[----:B------:R-:W-:Y:S01]  /*4c40*/  MOV R40, R33 ;  /* 0x0000002100287202 */ /* 0x000fe20000000f00 */
[----:B------:R-:W-:Y:S01]  /*4c50*/  IMAD.MOV.U32 R44, RZ, RZ, R49 ;  /* 0x000000ffff2c7224 */ /* 0x000fe200078e0031 */
[C---:B------:R-:W-:Y:S01]  /*4c60*/  IADD3.X R62, R97.reuse, R153, R150, P1, P0 ;  /* 0x00000099613e7210 */ /* 0x040fe20000fe0496 */
[----:B------:R-:W-:Y:S02]  /*4c70*/  IMAD.MOV.U32 R42, RZ, RZ, R34 ;  /* 0x000000ffff2a7224 */ /* 0x000fe400078e0022 */
[----:B------:R-:W-:Y:S02]  /*4c80*/  IMAD.MOV.U32 R52, RZ, RZ, R48 ;  /* 0x000000ffff347224 */ /* 0x000fe400078e0030 */
[----:B------:R-:W-:Y:S02]  /*4c90*/  IMAD.MOV.U32 R41, RZ, RZ, R32 ;  /* 0x000000ffff297224 */ /* 0x000fe400078e0020 */
[----:B------:R-:W-:Y:S01]  /*4ca0*/  @!P2 IADD3 R182, P1, P0, R162, R179, R122 ;  /* 0x000000b3a2b6a210 */ /* 0x000fe2000783e07a */
[----:B------:R-:W-:Y:S03]  /*4cb0*/  IMAD.MOV.U32 R46, RZ, RZ, R51 ;  /* 0x000000ffff2e7224 */ /* 0x000fe600078e0033 */
[----:B------:R-:W-:Y:S02]  /*4cc0*/  @!P2 IADD3.X R61, R97, R153, R132, P1, P0 ;  /* 0x00000099613da210 */ /* 0x000fe40000fe0484 */
[C---:B------:R-:W-:Y:S04]  /*4cd0*/  LEA R180, P0, R63.reuse, c[0x0][0x1c8], 0x1 ;  /* 0x000072003fb47a11 */ /* 0x040fe800078008ff */
[----:B------:R-:W-:Y:S02]  /*4ce0*/  LEA.HI.X R181, R63, c[0x0][0x1cc], R62, 0x1, P0 ;  /* 0x000073003fb57a11 */ /* 0x000fe400000f0c3e */
[C---:B------:R-:W-:Y:S04]  /*4cf0*/  @!P2 LEA R62, P0, R182.reuse, c[0x0][0x1c8], 0x1 ;  /* 0x00007200b63eaa11 */ /* 0x040fe800078008ff */
[----:B------:R-:W-:Y:S01]  /*4d00*/  @!P2 LEA.HI.X R63, R182, c[0x0][0x1cc], R61, 0x1, P0 ;  /* 0x00007300b63faa11 */ /* 0x000fe200000f0c3d */
[----:B------:R-:W-:Y:S01]  /*4d10*/  IMAD.SHL.U32 R182, R184, 0x2, RZ ;  /* 0x00000002b8b67824 */ /* 0x000fe200078e00ff */
[----:B------:R-:W-:Y:S02]  /*4d20*/  SHF.L.U32 R61, R183, 0x1, RZ ;  /* 0x00000001b73d7819 */ /* 0x000fe400000006ff */
[----:B------:R-:W-:Y:S02]  /*4d30*/  ISETP.GE.AND P0, PT, R144, c[0x0][0x27c], PT ;  /* 0x00009f0090007a0c */ /* 0x000fe40003f06270 */
[----:B------:R-:W1:Y:S08]  /*4d40*/  LDS.128 R20, [R182+0xc100] ;  /* 0x00c10000b6147984 */ /* 0x000e700000000c00 */
[----:B------:R-:W2:Y:S03]  /*4d50*/  LDS.128 R72, [R61+0xc100] ;  /* 0x00c100003d487984 */ /* 0x000ea60000000c00 */
[--C-:B------:R-:W-:Y:S02]  /*4d60*/  @!P0 SHF.R.U64 R53, R48, 0x10, R49.reuse ;  /* 0x0000001030358819 */ /* 0x100fe40000001231 */
[----:B------:R-:W-:Y:S01]  /*4d70*/  @!P0 SHF.R.U32.HI R55, RZ, 0x10, R49 ;  /* 0x00000010ff378819 */ /* 0x000fe20000011631 */
[----:B------:R-:W-:Y:S01]  /*4d80*/  IMAD.MOV.U32 R49, RZ, RZ, R50 ;  /* 0x000000ffff317224 */ /* 0x000fe200078e0032 */
[----:B------:R-:W-:Y:S02]  /*4d90*/  @!P0 SHF.R.U64 R54, R50, 0x10, R51 ;  /* 0x0000001032368819 */ /* 0x000fe40000001233 */
[----:B------:R-:W-:Y:S02]  /*4da0*/  @!P0 PRMT R50, R52, 0x5410, R53 ;  /* 0x0000541034328816 */ /* 0x000fe40000000035 */
[----:B------:R-:W-:Y:S02]  /*4db0*/  @!P0 SHF.R.U32.HI R43, RZ, 0x10, R33 ;  /* 0x00000010ff2b8819 */ /* 0x000fe40000011621 */
[----:B------:R-:W-:Y:S02]  /*4dc0*/  @!P0 SHF.R.U32.HI R51, RZ, 0x10, R51 ;  /* 0x00000010ff338819 */ /* 0x000fe40000011633 */
[----:B------:R-:W-:Y:S02]  /*4dd0*/  @!P0 PRMT R48, R44, 0x5410, R55 ;  /* 0x000054102c308816 */ /* 0x000fe40000000037 */
[----:B------:R-:W-:Y:S01]  /*4de0*/  @!P0 PRMT R52, R49, 0x5410, R54 ;  /* 0x0000541031348816 */ /* 0x000fe20000000036 */
[----:B------:R-:W-:Y:S01]  /*4df0*/  @!P0 IMAD.U32 R49, R50, 0x10000, RZ ;  /* 0x0001000032318824 */ /* 0x000fe200078e00ff */
[----:B------:R-:W-:Y:S02]  /*4e00*/  @!P0 PRMT R40, R40, 0x5410, R43 ;  /* 0x0000541028288816 */ /* 0x000fe4000000002b */
[----:B------:R-:W-:Y:S02]  /*4e10*/  @!P0 PRMT R58, R46, 0x5410, R51 ;  /* 0x000054102e3a8816 */ /* 0x000fe40000000033 */
[--C-:B------:R-:W-:Y:S02]  /*4e20*/  @!P0 SHF.R.U64 R45, R34, 0x10, R35.reuse ;  /* 0x00000010222d8819 */ /* 0x100fe40000001223 */
[----:B------:R-:W-:Y:S01]  /*4e30*/  @!P0 SHF.R.U32.HI R34, RZ, 0x10, R35 ;  /* 0x00000010ff228819 */ /* 0x000fe20000011623 */
[----:B------:R-:W-:Y:S01]  /*4e40*/  @!P0 IMAD.U32 R56, R58, 0x10000, RZ ;  /* 0x000100003a388824 */ /* 0x000fe200078e00ff */
[C---:B------:R-:W-:Y:S02]  /*4e50*/  @!P0 SHF.L.U32 R46, R48.reuse, 0x10, RZ ;  /* 0x00000010302e8819 */ /* 0x040fe400000006ff */
[----:B------:R-:W-:Y:S02]  /*4e60*/  @!P0 LOP3.LUT R48, R48, 0xffff0000, RZ, 0xc0, !PT ;  /* 0xffff000030308812 */ /* 0x000fe400078ec0ff */
[----:B------:R-:W-:Y:S01]  /*4e70*/  @!P0 LOP3.LUT R58, R58, 0xffff0000, RZ, 0xc0, !PT ;  /* 0xffff00003a3a8812 */ /* 0x000fe200078ec0ff */
[----:B-1----:R-:W-:Y:S01]  /*4e80*/  @!P0 IMAD.U32 R43, R21, 0x10000, RZ ;  /* 0x00010000152b8824 */ /* 0x002fe200078e00ff */
[----:B------:R-:W-:Y:S02]  /*4e90*/  @!P0 SHF.R.U64 R32, R32, 0x10, R33 ;  /* 0x0000001020208819 */ /* 0x000fe40000001221 */
[----:B------:R-:W-:Y:S01]  /*4ea0*/  MOV R33, R35 ;  /* 0x0000002300217202 */ /* 0x000fe20000000f00 */
[----:B------:R-:W-:Y:S01]  /*4eb0*/  @!P0 FMUL.FTZ R182, R43, R46 ;  /* 0x0000002e2bb68220 */ /* 0x000fe20000410000 */
[----:B------:R-:W-:Y:S01]  /*4ec0*/  @!P0 PRMT R35, R42, 0x5410, R45 ;  /* 0x000054102a238816 */ /* 0x000fe2000000002d */
[----:B------:R-:W-:Y:S01]  /*4ed0*/  @!P0 IMAD.U32 R42, R20, 0x10000, RZ ;  /* 0x00010000142a8824 */ /* 0x000fe200078e00ff */
[----:B------:R-:W-:Y:S01]  /*4ee0*/  @!P0 PRMT R32, R41, 0x5410, R32 ;  /* 0x0000541029208816 */ /* 0x000fe20000000020 */
[----:B--2---:R-:W-:Y:S01]  /*4ef0*/  @!P0 IMAD.U32 R44, R72, 0x10000, RZ ;  /* 0x00010000482c8824 */ /* 0x004fe200078e00ff */
[C---:B------:R-:W-:Y:S01]  /*4f00*/  @!P0 SHF.L.U32 R51, R73.reuse, 0x10, RZ ;  /* 0x0000001049338819 */ /* 0x040fe200000006ff */
[----:B------:R-:W-:Y:S01]  /*4f10*/  @!P0 FMUL.FTZ R61, R42, R49 ;  /* 0x000000312a3d8220 */ /* 0x000fe20000410000 */
[----:B------:R-:W-:Y:S01]  /*4f20*/  @!P0 LOP3.LUT R53, R73, 0xffff0000, RZ, 0xc0, !PT ;  /* 0xffff000049358812 */ /* 0x000fe200078ec0ff */
[----:B------:R-:W-:Y:S01]  /*4f30*/  @!P0 IMAD.U32 R41, R32, 0x10000, RZ ;  /* 0x0001000020298824 */ /* 0x000fe200078e00ff */
[C---:B------:R-:W-:Y:S01]  /*4f40*/  @!P0 LOP3.LUT R54, R74.reuse, 0xffff0000, RZ, 0xc0, !PT ;  /* 0xffff00004a368812 */ /* 0x040fe200078ec0ff */
[----:B------:R-:W-:Y:S01]  /*4f50*/  @!P0 IMAD.U32 R55, R74, 0x10000, RZ ;  /* 0x000100004a378824 */ /* 0x000fe200078e00ff */
[----:B------:R-:W-:Y:S01]  /*4f60*/  @!P0 LOP3.LUT R60, R75, 0xffff0000, RZ, 0xc0, !PT ;  /* 0xffff00004b3c8812 */ /* 0x000fe200078ec0ff */
[-C--:B------:R-:W-:Y:S01]  /*4f70*/  @!P0 FMUL.FTZ R2, R42, R41.reuse ;  /* 0x000000292a028220 */ /* 0x080fe20000410000 */
[----:B------:R-:W-:Y:S01]  /*4f80*/  @!P0 LOP3.LUT R32, R32, 0xffff0000, RZ, 0xc0, !PT ;  /* 0xffff000020208812 */ /* 0x000fe200078ec0ff */
[----:B------:R-:W-:Y:S01]  /*4f90*/  @!P0 FFMA.FTZ R61, R44, R41, -R61 ;  /* 0x000000292c3d8223 */ /* 0x000fe2000001083d */
[----:B------:R-:W-:Y:S01]  /*4fa0*/  @!P0 LOP3.LUT R41, R21, 0xffff0000, RZ, 0xc0, !PT ;  /* 0xffff000015298812 */ /* 0x000fe200078ec0ff */
[----:B------:R-:W-:Y:S01]  /*4fb0*/  @!P0 FFMA.FTZ R2, R49, R44, R2 ;  /* 0x0000002c31028223 */ /* 0x000fe20000010002 */
[----:B------:R-:W-:Y:S01]  /*4fc0*/  @!P0 LOP3.LUT R49, R72, 0xffff0000, RZ, 0xc0, !PT ;  /* 0xffff000048318812 */ /* 0x000fe200078ec0ff */
[----:B------:R-:W-:Y:S01]  /*4fd0*/  @!P0 IMAD.U32 R57, R75, 0x10000, RZ ;  /* 0x000100004b398824 */ /* 0x000fe200078e00ff */
[----:B------:R-:W-:Y:S01]  /*4fe0*/  @!P0 PRMT R33, R33, 0x5410, R34 ;  /* 0x0000541021218816 */ /* 0x000fe20000000022 */
[----:B------:R-:W-:Y:S01]  /*4ff0*/  @!P0 IMAD.U32 R34, R40, 0x10000, RZ ;  /* 0x0001000028228824 */ /* 0x000fe200078e00ff */
[----:B------:R-:W-:Y:S01]  /*5000*/  @!P0 LOP3.LUT R44, R50, 0xffff0000, RZ, 0xc0, !PT ;  /* 0xffff0000322c8812 */ /* 0x000fe200078ec0ff */
[----:B------:R-:W-:Y:S02]  /*5010*/  @!P0 FMUL.FTZ R183, R41, R48 ;  /* 0x0000003029b78220 */ /* 0x000fe40000410000 */
[-C--:B------:R-:W-:Y:S01]  /*5020*/  @!P0 FMUL.FTZ R4, R43, R34.reuse ;  /* 0x000000222b048220 */ /* 0x080fe20000410000 */
[----:B------:R-:W-:Y:S01]  /*5030*/  @!P0 LOP3.LUT R43, R20, 0xffff0000, RZ, 0xc0, !PT ;  /* 0xffff0000142b8812 */ /* 0x000fe200078ec0ff */
[----:B------:R-:W-:Y:S01]  /*5040*/  @!P0 FFMA.FTZ R182, R51, R34, -R182 ;  /* 0x0000002233b68223 */ /* 0x000fe200000108b6 */
[----:B------:R-:W-:Y:S01]  /*5050*/  @!P0 LOP3.LUT R34, R40, 0xffff0000, RZ, 0xc0, !PT ;  /* 0xffff000028228812 */ /* 0x000fe200078ec0ff */
[C---:B------:R-:W-:Y:S01]  /*5060*/  @!P0 IMAD.U32 R50, R52.reuse, 0x10000, RZ ;  /* 0x0001000034328824 */ /* 0x040fe200078e00ff */
[----:B------:R-:W-:Y:S01]  /*5070*/  @!P0 LOP3.LUT R52, R52, 0xffff0000, RZ, 0xc0, !PT ;  /* 0xffff000034348812 */ /* 0x000fe200078ec0ff */
[----:B------:R-:W-:Y:S02]  /*5080*/  @!P0 FMUL.FTZ R184, R43, R44 ;  /* 0x0000002c2bb88220 */ /* 0x000fe40000410000 */
[-C--:B------:R-:W-:Y:S02]  /*5090*/  @!P0 FMUL.FTZ R5, R41, R34.reuse ;  /* 0x0000002229058220 */ /* 0x080fe40000410000 */
[----:B------:R-:W-:Y:S01]  /*50a0*/  @!P0 FFMA.FTZ R183, R53, R34, -R183 ;  /* 0x0000002235b78223 */ /* 0x000fe200000108b7 */
[C---:B------:R-:W-:Y:S01]  /*50b0*/  @!P0 LOP3.LUT R34, R22.reuse, 0xffff0000, RZ, 0xc0, !PT ;  /* 0xffff000016228812 */ /* 0x040fe200078ec0ff */
[-C--:B------:R-:W-:Y:S02]  /*50c0*/  @!P0 FMUL.FTZ R3, R43, R32.reuse ;  /* 0x000000202b038220 */ /* 0x080fe40000410000 */
[----:B------:R-:W-:Y:S01]  /*50d0*/  @!P0 FFMA.FTZ R184, R49, R32, -R184 ;  /* 0x0000002031b88223 */ /* 0x000fe200000108b8 */
[C---:B------:R-:W-:Y:S01]  /*50e0*/  @!P0 SHF.L.U32 R32, R35.reuse, 0x10, RZ ;  /* 0x0000001023208819 */ /* 0x040fe200000006ff */
[----:B------:R-:W-:Y:S01]  /*50f0*/  @!P0 IMAD.U32 R41, R22, 0x10000, RZ ;  /* 0x0001000016298824 */ /* 0x000fe200078e00ff */
[----:B------:R-:W-:Y:S01]  /*5100*/  @!P0 LOP3.LUT R35, R35, 0xffff0000, RZ, 0xc0, !PT ;  /* 0xffff000023238812 */ /* 0x000fe200078ec0ff */
[----:B------:R-:W-:Y:S01]  /*5110*/  @!P0 FMUL.FTZ R187, R34, R52 ;  /* 0x0000003422bb8220 */ /* 0x000fe20000410000 */
[----:B------:R-:W-:Y:S01]  /*5120*/  @!P0 F2FP.BF16.PACK_AB R182, R183, R182 ;  /* 0x000000b6b7b6823e */ /* 0x000fe200000010ff */
[----:B------:R-:W-:Y:S01]  /*5130*/  @!P0 FMUL.FTZ R186, R41, R50 ;  /* 0x0000003229ba8220 */ /* 0x000fe20000410000 */
[----:B------:R-:W-:Y:S01]  /*5140*/  @!P0 F2FP.BF16.PACK_AB R61, R184, R61 ;  /* 0x0000003db83d823e */ /* 0x000fe200000010ff */
[-C--:B------:R-:W-:Y:S01]  /*5150*/  @!P0 FMUL.FTZ R7, R34, R35.reuse ;  /* 0x0000002322078220 */ /* 0x080fe20000410000 */
[C---:B------:R-:W-:Y:S01]  /*5160*/  @!P0 LOP3.LUT R34, R23.reuse, 0xffff0000, RZ, 0xc0, !PT ;  /* 0xffff000017228812 */ /* 0x040fe200078ec0ff */
[----:B------:R-:W-:Y:S01]  /*5170*/  @!P0 FFMA.FTZ R187, R54, R35, -R187 ;  /* 0x0000002336bb8223 */ /* 0x000fe200000108bb */
[----:B------:R-:W-:Y:S01]  /*5180*/  @!P0 SHF.L.U32 R35, R23, 0x10, RZ ;  /* 0x0000001017238819 */ /* 0x000fe200000006ff */
[-C--:B------:R-:W-:Y:S01]  /*5190*/  @!P0 FMUL.FTZ R6, R41, R32.reuse ;  /* 0x0000002029068220 */ /* 0x080fe20000410000 */
[----:B------:R-:W-:Y:S01]  /*51a0*/  @!P0 MOV R72, R61 ;  /* 0x0000003d00488202 */ /* 0x000fe20000000f00 */
[----:B------:R-:W-:Y:S02]  /*51b0*/  @!P0 FFMA.FTZ R186, R55, R32, -R186 ;  /* 0x0000002037ba8223 */ /* 0x000fe400000108ba */
[C---:B------:R-:W-:Y:S01]  /*51c0*/  @!P0 IMAD.U32 R32, R33.reuse, 0x10000, RZ ;  /* 0x0001000021208824 */ /* 0x040fe200078e00ff */
[----:B------:R-:W-:Y:S01]  /*51d0*/  @!P0 LOP3.LUT R33, R33, 0xffff0000, RZ, 0xc0, !PT ;  /* 0xffff000021218812 */ /* 0x000fe200078ec0ff */
[----:B------:R-:W-:Y:S01]  /*51e0*/  @!P0 FFMA.FTZ R3, R44, R49, R3 ;  /* 0x000000312c038223 */ /* 0x000fe20000010003 */
[----:B------:R-:W-:Y:S01]  /*51f0*/  @!P0 F2FP.BF16.PACK_AB R186, R187, R186 ;  /* 0x000000babbba823e */ /* 0x000fe200000010ff */
[----:B------:R-:W-:Y:S02]  /*5200*/  @!P0 FMUL.FTZ R185, R35, R56 ;  /* 0x0000003823b98220 */ /* 0x000fe40000410000 */
[----:B------:R-:W-:Y:S01]  /*5210*/  @!P0 FMUL.FTZ R188, R34, R58 ;  /* 0x0000003a22bc8220 */ /* 0x000fe20000410000 */
[----:B------:R-:W-:Y:S01]  /*5220*/  @!P0 F2FP.BF16.PACK_AB R183, R3, R2 ;  /* 0x0000000203b7823e */ /* 0x000fe200000010ff */
[----:B------:R-:W-:Y:S02]  /*5230*/  @!P0 FFMA.FTZ R4, R46, R51, R4 ;  /* 0x000000332e048223 */ /* 0x000fe40000010004 */
[----:B------:R-:W-:Y:S02]  /*5240*/  @!P0 FFMA.FTZ R5, R48, R53, R5 ;  /* 0x0000003530058223 */ /* 0x000fe40000010005 */
[----:B------:R-:W-:Y:S02]  /*5250*/  @!P0 FFMA.FTZ R185, R57, R32, -R185 ;  /* 0x0000002039b98223 */ /* 0x000fe400000108b9 */
[----:B------:R-:W-:Y:S01]  /*5260*/  @!P0 FFMA.FTZ R188, R60, R33, -R188 ;  /* 0x000000213cbc8223 */ /* 0x000fe200000108bc */
[----:B------:R-:W-:Y:S01]  /*5270*/  @!P0 F2FP.BF16.PACK_AB R184, R5, R4 ;  /* 0x0000000405b8823e */ /* 0x000fe200000010ff */
[----:B------:R-:W-:Y:S02]  /*5280*/  @!P0 FMUL.FTZ R8, R35, R32 ;  /* 0x0000002023088220 */ /* 0x000fe40000410000 */
[----:B------:R-:W-:Y:S01]  /*5290*/  @!P0 FFMA.FTZ R6, R50, R55, R6 ;  /* 0x0000003732068223 */ /* 0x000fe20000010006 */
[----:B------:R-:W-:Y:S01]  /*52a0*/  @!P0 F2FP.BF16.PACK_AB R185, R188, R185 ;  /* 0x000000b9bcb9823e */ /* 0x000fe200000010ff */
[----:B------:R-:W-:Y:S02]  /*52b0*/  @!P0 FMUL.FTZ R9, R34, R33 ;  /* 0x0000002122098220 */ /* 0x000fe40000410000 */
[----:B------:R-:W-:Y:S01]  /*52c0*/  @!P0 FFMA.FTZ R7, R52, R54, R7 ;  /* 0x0000003634078223 */ /* 0x000fe20000010007 */
[----:B------:R-:W-:Y:S01]  /*52d0*/  @!P0 MOV R75, R185 ;  /* 0x000000b9004b8202 */ /* 0x000fe20000000f00 */
[----:B------:R-:W-:Y:S02]  /*52e0*/  @!P0 FFMA.FTZ R8, R56, R57, R8 ;  /* 0x0000003938088223 */ /* 0x000fe40000010008 */
        /* <DEDUP_REMOVED lines=11> */
.L_x_1393:
[----:B------:R-:W-:Y:S05]  /*53a0*/  BSYNC B0 ;  /* 0x0000000000007941 */ /* 0x000fea0003800000 */
.L_x_1392:
[----:B------:R-:W-:Y:S01]  /*53b0*/  ISETP.GE.AND P0, PT, R13, c[0x0][0x1d4], PT ;  /* 0x000075000d007a0c */ /* 0x000fe20003f06270 */
[----:B------:R-:W-:-:S12]  /*53c0*/  BSSY B0, `(.L_x_1394) ;  /* 0x0000074000007945 */ /* 0x000fd80003800000 */
[----:B------:R-:W-:-:S05]  /*53d0*/  @P0 BRA `(.L_x_1395) ;  /* 0x0000072000000947 */ /* 0x000fca0003800000 */
[----:B------:R-:W-:Y:S01]  /*53e0*/  ISETP.GE.AND P2, PT, R120, c[0x0][0x1d4], PT ;  /* 0x0000750078007a0c */ /* 0x000fe20003f46270 */
[----:B-1----:R-:W-:Y:S01]  /*53f0*/  IMAD.IADD R72, R111, 0x1, R178 ;  /* 0x000000016f487824 */ /* 0x002fe200078e02b2 */
[----:B------:R-:W-:Y:S03]  /*5400*/  IADD3 R57, P1, P0, R162, R179, R131 ;  /* 0x000000b3a2397210 */ /* 0x000fe6000783e083 */
[----:B------:R-:W-:Y:S01]  /*5410*/  IMAD.SHL.U32 R58, R72, 0x2, RZ ;  /* 0x00000002483a7824 */ /* 0x000fe200078e00ff */
[C---:B------:R-:W-:Y:S04]  /*5420*/  IADD3.X R50, R97.reuse, R153, R148, P1, P0 ;  /* 0x0000009961327210 */ /* 0x040fe80000fe0494 */
[----:B------:R-:W1:Y:S03]  /*5430*/  LDS.128 R20, [R58+0xc100] ;  /* 0x00c100003a147984 */ /* 0x000e660000000c00 */
[----:B------:R-:W-:Y:S04]  /*5440*/  @!P2 IADD3 R55, P1, P0, R162, R179, R120 ;  /* 0x000000b3a237a210 */ /* 0x000fe8000783e078 */
[----:B------:R-:W-:Y:S02]  /*5450*/  @!P2 IADD3.X R52, R97, R153, R130, P1, P0 ;  /* 0x000000996134a210 */ /* 0x000fe40000fe0482 */
[C---:B------:R-:W-:Y:S04]  /*5460*/  LEA R56, P0, R57.reuse, c[0x0][0x1c8], 0x1 ;  /* 0x0000720039387a11 */ /* 0x040fe800078008ff */
[----:B------:R-:W-:Y:S02]  /*5470*/  LEA.HI.X R57, R57, c[0x0][0x1cc], R50, 0x1, P0 ;  /* 0x0000730039397a11 */ /* 0x000fe400000f0c32 */
[C---:B------:R-:W-:Y:S04]  /*5480*/  @!P2 LEA R54, P0, R55.reuse, c[0x0][0x1c8], 0x1 ;  /* 0x000072003736aa11 */ /* 0x040fe800078008ff */
[----:B------:R-:W-:Y:S01]  /*5490*/  @!P2 LEA.HI.X R55, R55, c[0x0][0x1cc], R52, 0x1, P0 ;  /* 0x000073003737aa11 */ /* 0x000fe200000f0c34 */
[----:B------:R-:W-:Y:S01]  /*54a0*/  IMAD.IADD R52, R117, 0x1, R178 ;  /* 0x0000000175347824 */ /* 0x000fe200078e02b2 */
[----:B------:R-:W-:Y:S03]  /*54b0*/  ISETP.GE.AND P0, PT, R13, c[0x0][0x27c], PT ;  /* 0x00009f000d007a0c */ /* 0x000fe60003f06270 */
[----:B------:R-:W-:Y:S05]  /*54c0*/  IMAD.SHL.U32 R50, R52, 0x2, RZ ;  /* 0x0000000234327824 */ /* 0x000fea00078e00ff */
[----:B------:R-:W2:Y:S05]  /*54d0*/  LDS.128 R60, [R50+0xc100] ;  /* 0x00c10000323c7984 */ /* 0x000eaa0000000c00 */
[----:B------:R-:W-:Y:S02]  /*54e0*/  @!P0 SHF.R.U64 R32, R68, 0x10, R69 ;  /* 0x0000001044208819 */ /* 0x000fe40000001245 */
[----:B------:R-:W-:Y:S02]  /*54f0*/  @!P0 SHF.R.U64 R26, R26, 0x10, R27 ;  /* 0x000000101a1a8819 */ /* 0x000fe4000000121b */
[----:B------:R-:W-:Y:S02]  /*5500*/  @!P0 PRMT R83, R83, 0x5410, R32 ;  /* 0x0000541053538816 */ /* 0x000fe40000000020 */
[----:B------:R-:W-:Y:S01]  /*5510*/  @!P0 PRMT R39, R39, 0x5410, R26 ;  /* 0x0000541027278816 */ /* 0x000fe2000000001a */
[----:B-1----:R-:W-:Y:S01]  /*5520*/  @!P0 IMAD.U32 R26, R20, 0x10000, RZ ;  /* 0x00010000141a8824 */ /* 0x002fe200078e00ff */
[----:B------:R-:W-:Y:S02]  /*5530*/  @!P0 SHF.R.U64 R41, R70, 0x10, R71 ;  /* 0x0000001046298819 */ /* 0x000fe40000001247 */
[----:B------:R-:W-:Y:S02]  /*5540*/  @!P0 SHF.R.U32.HI R33, RZ, 0x10, R27 ;  /* 0x00000010ff218819 */ /* 0x000fe4000001161b */
[----:B------:R-:W-:Y:S02]  /*5550*/  @!P0 LOP3.LUT R27, R20, 0xffff0000, RZ, 0xc0, !PT ;  /* 0xffff0000141b8812 */ /* 0x000fe400078ec0ff */
[----:B------:R-:W-:Y:S02]  /*5560*/  @!P0 PRMT R80, R80, 0x5410, R41 ;  /* 0x0000541050508816 */ /* 0x000fe40000000029 */
[--C-:B------:R-:W-:Y:S02]  /*5570*/  @!P0 SHF.R.U64 R24, R24, 0x10, R25.reuse ;  /* 0x0000001018188819 */ /* 0x100fe40000001219 */
[C---:B------:R-:W-:Y:S01]  /*5580*/  @!P0 LOP3.LUT R44, R80.reuse, 0xffff0000, RZ, 0xc0, !PT ;  /* 0xffff0000502c8812 */ /* 0x040fe200078ec0ff */
[----:B------:R-:W-:Y:S01]  /*5590*/  @!P0 IMAD.U32 R45, R80, 0x10000, RZ ;  /* 0x00010000502d8824 */ /* 0x000fe200078e00ff */
[----:B------:R-:W-:Y:S02]  /*55a0*/  @!P0 PRMT R37, R37, 0x5410, R24 ;  /* 0x0000541025258816 */ /* 0x000fe40000000018 */
[----:B------:R-:W-:Y:S02]  /*55b0*/  @!P0 SHF.R.U32.HI R25, RZ, 0x10, R25 ;  /* 0x00000010ff198819 */ /* 0x000fe40000011619 */
[----:B------:R-:W-:Y:S02]  /*55c0*/  @!P0 LOP3.LUT R24, R37, 0xffff0000, RZ, 0xc0, !PT ;  /* 0xffff000025188812 */ /* 0x000fe400078ec0ff */
[----:B------:R-:W-:Y:S02]  /*55d0*/  @!P0 SHF.R.U32.HI R35, RZ, 0x10, R69 ;  /* 0x00000010ff238819 */ /* 0x000fe40000011645 */
[----:B------:R-:W-:Y:S01]  /*55e0*/  @!P0 SHF.R.U32.HI R34, RZ, 0x10, R71 ;  /* 0x00000010ff228819 */ /* 0x000fe20000011647 */
[----:B------:R-:W-:Y:S01]  /*55f0*/  @!P0 FMUL.FTZ R3, R27, R24 ;  /* 0x000000181b038220 */ /* 0x000fe20000410000 */
[----:B------:R-:W-:Y:S01]  /*5600*/  @!P0 PRMT R36, R36, 0x5410, R25 ;  /* 0x0000541024248816 */ /* 0x000fe20000000019 */
[----:B------:R-:W-:Y:S01]  /*5610*/  @!P0 IMAD.U32 R25, R37, 0x10000, RZ ;  /* 0x0001000025198824 */ /* 0x000fe200078e00ff */
[----:B------:R-:W-:Y:S02]  /*5620*/  @!P0 PRMT R82, R82, 0x5410, R35 ;  /* 0x0000541052528816 */ /* 0x000fe40000000023 */
[----:B------:R-:W-:Y:S01]  /*5630*/  @!P0 SHF.L.U32 R35, R83, 0x10, RZ ;  /* 0x0000001053238819 */ /* 0x000fe200000006ff */
[C---:B--2---:R-:W-:Y:S01]  /*5640*/  @!P0 IMAD.U32 R32, R60.reuse, 0x10000, RZ ;  /* 0x000100003c208824 */ /* 0x044fe200078e00ff */
[----:B------:R-:W-:Y:S01]  /*5650*/  @!P0 LOP3.LUT R41, R60, 0xffff0000, RZ, 0xc0, !PT ;  /* 0xffff00003c298812 */ /* 0x000fe200078ec0ff */
[C---:B------:R-:W-:Y:S01]  /*5660*/  @!P0 FMUL.FTZ R2, R26.reuse, R25 ;  /* 0x000000191a028220 */ /* 0x040fe20000410000 */
[----:B------:R-:W-:Y:S01]  /*5670*/  @!P0 LOP3.LUT R43, R61, 0xffff0000, RZ, 0xc0, !PT ;  /* 0xffff00003d2b8812 */ /* 0x000fe200078ec0ff */
[----:B------:R-:W-:Y:S01]  /*5680*/  @!P0 FMUL.FTZ R50, R26, R35 ;  /* 0x000000231a328220 */ /* 0x000fe20000410000 */
[----:B------:R-:W-:Y:S01]  /*5690*/  @!P0 SHF.L.U32 R26, R21, 0x10, RZ ;  /* 0x00000010151a8819 */ /* 0x000fe200000006ff */
[----:B------:R-:W-:Y:S01]  /*56a0*/  @!P0 FFMA.FTZ R2, R35, R32, R2 ;  /* 0x0000002023028223 */ /* 0x000fe20000010002 */
[----:B------:R-:W-:Y:S01]  /*56b0*/  @!P0 LOP3.LUT R53, R63, 0xffff0000, RZ, 0xc0, !PT ;  /* 0xffff00003f358812 */ /* 0x000fe200078ec0ff */
[----:B------:R-:W-:Y:S01]  /*56c0*/  @!P0 IMAD.U32 R35, R82, 0x10000, RZ ;  /* 0x0001000052238824 */ /* 0x000fe200078e00ff */
[----:B------:R-:W-:Y:S01]  /*56d0*/  @!P0 LOP3.LUT R49, R62, 0xffff0000, RZ, 0xc0, !PT ;  /* 0xffff00003e318812 */ /* 0x000fe200078ec0ff */
[----:B------:R-:W-:Y:S01]  /*56e0*/  @!P0 FFMA.FTZ R50, R32, R25, -R50 ;  /* 0x0000001920328223 */ /* 0x000fe20000010832 */
[----:B------:R-:W-:Y:S01]  /*56f0*/  @!P0 LOP3.LUT R40, R82, 0xffff0000, RZ, 0xc0, !PT ;  /* 0xffff000052288812 */ /* 0x000fe200078ec0ff */
[----:B------:R-:W-:Y:S01]  /*5700*/  @!P0 IMAD.U32 R25, R36, 0x10000, RZ ;  /* 0x0001000024198824 */ /* 0x000fe200078e00ff */
[----:B------:R-:W-:Y:S01]  /*5710*/  @!P0 PRMT R81, R81, 0x5410, R34 ;  /* 0x0000541051518816 */ /* 0x000fe20000000022 */
[----:B------:R-:W-:Y:S01]  /*5720*/  @!P0 IMAD.U32 R32, R61, 0x10000, RZ ;  /* 0x000100003d208824 */ /* 0x000fe200078e00ff */
[----:B------:R-:W-:Y:S01]  /*5730*/  @!P0 LOP3.LUT R34, R83, 0xffff0000, RZ, 0xc0, !PT ;  /* 0xffff000053228812 */ /* 0x000fe200078ec0ff */
[C---:B------:R-:W-:Y:S01]  /*5740*/  @!P0 FMUL.FTZ R52, R26.reuse, R35 ;  /* 0x000000231a348220 */ /* 0x040fe20000410000 */
[----:B------:R-:W-:Y:S01]  /*5750*/  @!P0 LOP3.LUT R48, R81, 0xffff0000, RZ, 0xc0, !PT ;  /* 0xffff000051308812 */ /* 0x000fe200078ec0ff */
[-C--:B------:R-:W-:Y:S01]  /*5760*/  @!P0 FMUL.FTZ R4, R26, R25.reuse ;  /* 0x000000191a048220 */ /* 0x080fe20000410000 */
[----:B------:R-:W-:Y:S01]  /*5770*/  @!P0 SHF.L.U32 R26, R23, 0x10, RZ ;  /* 0x00000010171a8819 */ /* 0x000fe200000006ff */
[----:B------:R-:W-:Y:S01]  /*5780*/  @!P0 FMUL.FTZ R73, R27, R34 ;  /* 0x000000221b498220 */ /* 0x000fe20000410000 */
[----:B------:R-:W-:Y:S01]  /*5790*/  @!P0 LOP3.LUT R27, R21, 0xffff0000, RZ, 0xc0, !PT ;  /* 0xffff0000151b8812 */ /* 0x000fe200078ec0ff */
[----:B------:R-:W-:Y:S01]  /*57a0*/  @!P0 IMAD.U32 R51, R81, 0x10000, RZ ;  /* 0x0001000051338824 */ /* 0x000fe200078e00ff */
[----:B------:R-:W-:Y:S01]  /*57b0*/  @!P0 PRMT R38, R38, 0x5410, R33 ;  /* 0x0000541026268816 */ /* 0x000fe20000000021 */
[----:B------:R-:W-:Y:S01]  /*57c0*/  @!P0 FFMA.FTZ R73, R41, R24, -R73 ;  /* 0x0000001829498223 */ /* 0x000fe20000010849 */
[----:B------:R-:W-:Y:S01]  /*57d0*/  @!P0 LOP3.LUT R24, R36, 0xffff0000, RZ, 0xc0, !PT ;  /* 0xffff000024188812 */ /* 0x000fe200078ec0ff */
[----:B------:R-:W-:Y:S02]  /*57e0*/  @!P0 FMUL.FTZ R75, R27, R40 ;  /* 0x000000281b4b8220 */ /* 0x000fe40000410000 */
[----:B------:R-:W-:Y:S01]  /*57f0*/  @!P0 FFMA.FTZ R52, R32, R25, -R52 ;  /* 0x0000001920348223 */ /* 0x000fe20000010834 */
[----:B------:R-:W-:Y:S01]  /*5800*/  @!P0 F2FP.BF16.PACK_AB R50, R73, R50 ;  /* 0x000000324932823e */ /* 0x000fe200000010ff */
[-C--:B------:R-:W-:Y:S01]  /*5810*/  @!P0 FMUL.FTZ R5, R27, R24.reuse ;  /* 0x000000181b058220 */ /* 0x080fe20000410000 */
[----:B------:R-:W-:Y:S01]  /*5820*/  @!P0 LOP3.LUT R27, R23, 0xffff0000, RZ, 0xc0, !PT ;  /* 0xffff0000171b8812 */ /* 0x000fe200078ec0ff */
[----:B------:R-:W-:Y:S01]  /*5830*/  @!P0 FFMA.FTZ R75, R43, R24, -R75 ;  /* 0x000000182b4b8223 */ /* 0x000fe2000001084b */
[C---:B------:R-:W-:Y:S01]  /*5840*/  @!P0 LOP3.LUT R24, R38.reuse, 0xffff0000, RZ, 0xc0, !PT ;  /* 0xffff000026188812 */ /* 0x040fe200078ec0ff */
[----:B------:R-:W-:Y:S02]  /*5850*/  @!P0 IMAD.U32 R25, R38, 0x10000, RZ ;  /* 0x0001000026198824 */ /* 0x000fe400078e00ff */
[----:B------:R-:W-:Y:S01]  /*5860*/  @!P0 IMAD.U32 R46, R63, 0x10000, RZ ;  /* 0x000100003f2e8824 */ /* 0x000fe200078e00ff */
[----:B------:R-:W-:Y:S01]  /*5870*/  @!P0 F2FP.BF16.PACK_AB R75, R75, R52 ;  /* 0x000000344b4b823e */ /* 0x000fe200000010ff */
[C---:B------:R-:W-:Y:S02]  /*5880*/  @!P0 FMUL.FTZ R58, R26.reuse, R51 ;  /* 0x000000331a3a8220 */ /* 0x040fe40000410000 */
[C---:B------:R-:W-:Y:S01]  /*5890*/  @!P0 FMUL.FTZ R181, R27.reuse, R48 ;  /* 0x000000301bb58220 */ /* 0x040fe20000410000 */
[----:B------:R-:W-:Y:S01]  /*58a0*/  @!P0 MOV R61, R75 ;  /* 0x0000004b003d8202 */ /* 0x000fe20000000f00 */
[-C--:B------:R-:W-:Y:S01]  /*58b0*/  @!P0 FMUL.FTZ R8, R26, R25.reuse ;  /* 0x000000191a088220 */ /* 0x080fe20000410000 */
[C---:B------:R-:W-:Y:S01]  /*58c0*/  @!P0 SHF.L.U32 R26, R22.reuse, 0x10, RZ ;  /* 0x00000010161a8819 */ /* 0x040fe200000006ff */
[-C--:B------:R-:W-:Y:S01]  /*58d0*/  @!P0 FMUL.FTZ R9, R27, R24.reuse ;  /* 0x000000181b098220 */ /* 0x080fe20000410000 */
[----:B------:R-:W-:Y:S01]  /*58e0*/  @!P0 LOP3.LUT R27, R22, 0xffff0000, RZ, 0xc0, !PT ;  /* 0xffff0000161b8812 */ /* 0x000fe200078ec0ff */
[----:B------:R-:W-:Y:S02]  /*58f0*/  @!P0 FFMA.FTZ R58, R46, R25, -R58 ;  /* 0x000000192e3a8223 */ /* 0x000fe4000001083a */
[----:B------:R-:W-:Y:S02]  /*5900*/  @!P0 IMAD.U32 R25, R39, 0x10000, RZ ;  /* 0x0001000027198824 */ /* 0x000fe400078e00ff */
[----:B------:R-:W-:Y:S01]  /*5910*/  @!P0 FFMA.FTZ R181, R53, R24, -R181 ;  /* 0x0000001835b58223 */ /* 0x000fe200000108b5 */
[----:B------:R-:W-:Y:S01]  /*5920*/  @!P0 LOP3.LUT R24, R39, 0xffff0000, RZ, 0xc0, !PT ;  /* 0xffff000027188812 */ /* 0x000fe200078ec0ff */
[----:B------:R-:W-:Y:S02]  /*5930*/  @!P0 IMAD.U32 R42, R62, 0x10000, RZ ;  /* 0x000100003e2a8824 */ /* 0x000fe400078e00ff */
[----:B------:R-:W-:Y:S01]  /*5940*/  @!P0 FMUL.FTZ R72, R26, R45 ;  /* 0x0000002d1a488220 */ /* 0x000fe20000410000 */
[----:B------:R-:W-:Y:S01]  /*5950*/  @!P0 F2FP.BF16.PACK_AB R58, R181, R58 ;  /* 0x0000003ab53a823e */ /* 0x000fe200000010ff */
[----:B------:R-:W-:Y:S02]  /*5960*/  @!P0 FMUL.FTZ R183, R27, R44 ;  /* 0x0000002c1bb78220 */ /* 0x000fe40000410000 */
[----:B------:R-:W-:Y:S02]  /*5970*/  @!P0 FFMA.FTZ R3, R34, R41, R3 ;  /* 0x0000002922038223 */ /* 0x000fe40000010003 */
[-C--:B------:R-:W-:Y:S02]  /*5980*/  @!P0 FMUL.FTZ R6, R26, R25.reuse ;  /* 0x000000191a068220 */ /* 0x080fe40000410000 */
[----:B------:R-:W-:Y:S01]  /*5990*/  @!P0 FFMA.FTZ R4, R35, R32, R4 ;  /* 0x0000002023048223 */ /* 0x000fe20000010004 */
[----:B------:R-:W-:Y:S01]  /*59a0*/  @!P0 F2FP.BF16.PACK_AB R52, R3, R2 ;  /* 0x000000020334823e */ /* 0x000fe200000010ff */
[----:B------:R-:W-:Y:S02]  /*59b0*/  @!P0 FFMA.FTZ R72, R42, R25, -R72 ;  /* 0x000000192a488223 */ /* 0x000fe40000010848 */
[-C--:B------:R-:W-:Y:S02]  /*59c0*/  @!P0 FMUL.FTZ R7, R27, R24.reuse ;  /* 0x000000181b078220 */ /* 0x080fe40000410000 */
[----:B------:R-:W-:Y:S02]  /*59d0*/  @!P0 FFMA.FTZ R183, R49, R24, -R183 ;  /* 0x0000001831b78223 */ /* 0x000fe400000108b7 */
        /* <DEDUP_REMOVED lines=18> */
.L_x_1395:
[----:B------:R-:W-:Y:S05]  /*5b00*/  BSYNC B0 ;  /* 0x0000000000007941 */ /* 0x000fea0003800000 */
.L_x_1394:
[----:B------:R-:W-:-:S13]  /*5b10*/  ISETP.GE.AND P0, PT, R14, c[0x0][0x1d4], PT ;  /* 0x000075000e007a0c */ /* 0x000fda0003f06270 */
[----:B------:R-:W-:-:S05]  /*5b20*/  @P0 BRA `(.L_x_1379) ;  /* 0x000008d000000947 */ /* 0x000fca0003800000 */
[----:B------:R-:W-:Y:S01]  /*5b30*/  IADD3 R53, P1, P0, R162, R179, R129 ;  /* 0x000000b3a2357210 */ /* 0x000fe2000783e081 */
[--C-:B------:R-:W-:Y:S02]  /*5b40*/  IMAD.IADD R52, R109, 0x1, R178.reuse ;  /* 0x000000016d347824 */ /* 0x100fe400078e02b2 */
[----:B------:R-:W-:Y:S01]  /*5b50*/  IMAD.IADD R178, R115, 0x1, R178 ;  /* 0x0000000173b27824 */ /* 0x000fe200078e02b2 */
[----:B------:R-:W-:Y:S01]  /*5b60*/  IADD3.X R46, R97, R153, R134, P1, P0 ;  /* 0x00000099612e7210 */ /* 0x000fe20000fe0486 */
[----:B-1----:R-:W-:Y:S01]  /*5b70*/  IMAD.SHL.U32 R55, R52, 0x2, RZ ;  /* 0x0000000234377824 */ /* 0x002fe200078e00ff */
[C---:B------:R-:W-:Y:S02]  /*5b80*/  LEA R52, P0, R53.reuse, c[0x0][0x1c8], 0x1 ;  /* 0x0000720035347a11 */ /* 0x040fe400078008ff */
[----:B------:R-:W-:Y:S02]  /*5b90*/  SHF.L.U32 R54, R178, 0x1, RZ ;  /* 0x00000001b2367819 */ /* 0x000fe400000006ff */
[----:B------:R-:W-:Y:S01]  /*5ba0*/  LEA.HI.X R53, R53, c[0x0][0x1cc], R46, 0x1, P0 ;  /* 0x0000730035357a11 */ /* 0x000fe200000f0c2e */
[----:B------:R-:W1:Y:S01]  /*5bb0*/  LDS.128 R20, [R55+0xc100] ;  /* 0x00c1000037147984 */ /* 0x000e620000000c00 */
[----:B------:R-:W-:Y:S07]  /*5bc0*/  ISETP.GE.AND P0, PT, R14, c[0x0][0x27c], PT ;  /* 0x00009f000e007a0c */ /* 0x000fee0003f06270 */
[----:B------:R-:W2:Y:S06]  /*5bd0*/  LDS.128 R48, [R54+0xc100] ;  /* 0x00c1000036307984 */ /* 0x000eac0000000c00 */
[----:B------:R-:W-:Y:S02]  /*5be0*/  @!P0 SHF.R.U64 R26, R66, 0x10, R67 ;  /* 0x00000010421a8819 */ /* 0x000fe40000001243 */
[----:B------:R-:W-:Y:S02]  /*5bf0*/  @!P0 SHF.R.U64 R32, R64, 0x10, R65 ;  /* 0x0000001040208819 */ /* 0x000fe40000001241 */
[----:B------:R-:W-:Y:S02]  /*5c00*/  @!P0 PRMT R77, R77, 0x5410, R26 ;  /* 0x000054104d4d8816 */ /* 0x000fe4000000001a */
[--C-:B------:R-:W-:Y:S02]  /*5c10*/  @!P0 SHF.R.U64 R16, R16, 0x10, R17.reuse ;  /* 0x0000001010108819 */ /* 0x100fe40000001211 */
[----:B------:R-:W-:Y:S01]  /*5c20*/  @!P0 SHF.R.U32.HI R17, RZ, 0x10, R17 ;  /* 0x00000010ff118819 */ /* 0x000fe20000011611 */
[----:B------:R-:W-:Y:S01]  /*5c30*/  @!P0 IMAD.U32 R37, R77, 0x10000, RZ ;  /* 0x000100004d258824 */ /* 0x000fe200078e00ff */
[----:B------:R-:W-:Y:S02]  /*5c40*/  @!P0 PRMT R29, R29, 0x5410, R16 ;  /* 0x000054101d1d8816 */ /* 0x000fe40000000010 */
[----:B------:R-:W-:Y:S02]  /*5c50*/  @!P0 PRMT R28, R28, 0x5410, R17 ;  /* 0x000054101c1c8816 */ /* 0x000fe40000000011 */
[----:B------:R-:W-:Y:S01]  /*5c60*/  @!P0 LOP3.LUT R40, R77, 0xffff0000, RZ, 0xc0, !PT ;  /* 0xffff00004d288812 */ /* 0x000fe200078ec0ff */
[----:B------:R-:W-:Y:S01]  /*5c70*/  @!P0 IMAD.U32 R17, R29, 0x10000, RZ ;  /* 0x000100001d118824 */ /* 0x000fe200078e00ff */
[----:B------:R-:W-:Y:S02]  /*5c80*/  @!P0 PRMT R79, R79, 0x5410, R32 ;  /* 0x000054104f4f8816 */ /* 0x000fe40000000020 */
[----:B------:R-:W-:Y:S02]  /*5c90*/  @!P0 SHF.R.U32.HI R27, RZ, 0x10, R65 ;  /* 0x00000010ff1b8819 */ /* 0x000fe40000011641 */
[C---:B------:R-:W-:Y:S02]  /*5ca0*/  @!P0 LOP3.LUT R32, R79.reuse, 0xffff0000, RZ, 0xc0, !PT ;  /* 0xffff00004f208812 */ /* 0x040fe400078ec0ff */
[----:B------:R-:W-:Y:S01]  /*5cb0*/  @!P0 PRMT R78, R78, 0x5410, R27 ;  /* 0x000054104e4e8816 */ /* 0x000fe2000000001b */
[----:B------:R-:W-:Y:S01]  /*5cc0*/  @!P0 IMAD.U32 R27, R79, 0x10000, RZ ;  /* 0x000100004f1b8824 */ /* 0x000fe200078e00ff */
[----:B------:R-:W-:Y:S01]  /*5cd0*/  @!P0 SHF.R.U32.HI R33, RZ, 0x10, R67 ;  /* 0x00000010ff218819 */ /* 0x000fe20000011643 */
[----:B-1----:R-:W-:Y:S01]  /*5ce0*/  @!P0 IMAD.U32 R16, R20, 0x10000, RZ ;  /* 0x0001000014108824 */ /* 0x002fe200078e00ff */
[----:B------:R-:W-:Y:S01]  /*5cf0*/  @!P0 LOP3.LUT R36, R78, 0xffff0000, RZ, 0xc0, !PT ;  /* 0xffff00004e248812 */ /* 0x000fe200078ec0ff */
[----:B------:R-:W-:Y:S01]  /*5d00*/  @!P0 IMAD.U32 R24, R23, 0x10000, RZ ;  /* 0x0001000017188824 */ /* 0x000fe200078e00ff */
[----:B------:R-:W-:Y:S01]  /*5d10*/  @!P0 LOP3.LUT R25, R22, 0xffff0000, RZ, 0xc0, !PT ;  /* 0xffff000016198812 */ /* 0x000fe200078ec0ff */
[----:B------:R-:W-:Y:S01]  /*5d20*/  @!P0 FMUL.FTZ R46, R16, R27 ;  /* 0x0000001b102e8220 */ /* 0x000fe20000410000 */
[--C-:B------:R-:W-:Y:S01]  /*5d30*/  @!P0 SHF.R.U64 R18, R18, 0x10, R19.reuse ;  /* 0x0000001012128819 */ /* 0x100fe20000001213 */
[-C--:B------:R-:W-:Y:S01]  /*5d40*/  @!P0 FMUL.FTZ R2, R16, R17.reuse ;  /* 0x0000001110028220 */ /* 0x080fe20000410000 */
[----:B------:R-:W-:Y:S01]  /*5d50*/  @!P0 SHF.R.U32.HI R19, RZ, 0x10, R19 ;  /* 0x00000010ff138819 */ /* 0x000fe20000011613 */
[----:B------:R-:W-:Y:S01]  /*5d60*/  @!P0 IMAD.U32 R16, R28, 0x10000, RZ ;  /* 0x000100001c108824 */ /* 0x000fe200078e00ff */
[----:B--2---:R-:W-:Y:S01]  /*5d70*/  @!P0 SHF.L.U32 R26, R48, 0x10, RZ ;  /* 0x00000010301a8819 */ /* 0x004fe200000006ff */
[----:B------:R-:W-:Y:S01]  /*5d80*/  @!P0 IMAD.U32 R39, R50, 0x10000, RZ ;  /* 0x0001000032278824 */ /* 0x000fe200078e00ff */
[----:B------:R-:W-:Y:S01]  /*5d90*/  @!P0 SHF.L.U32 R35, R49, 0x10, RZ ;  /* 0x0000001031238819 */ /* 0x000fe200000006ff */
[----:B------:R-:W-:Y:S01]  /*5da0*/  @!P0 FMUL.FTZ R60, R25, R40 ;  /* 0x00000028193c8220 */ /* 0x000fe20000410000 */
[----:B------:R-:W-:Y:S01]  /*5db0*/  @!P0 LOP3.LUT R34, R48, 0xffff0000, RZ, 0xc0, !PT ;  /* 0xffff000030228812 */ /* 0x000fe200078ec0ff */
[----:B------:R-:W-:Y:S01]  /*5dc0*/  @!P0 FFMA.FTZ R46, R26, R17, -R46 ;  /* 0x000000111a2e8223 */ /* 0x000fe2000001082e */
[----:B------:R-:W-:Y:S01]  /*5dd0*/  @!P0 LOP3.LUT R38, R49, 0xffff0000, RZ, 0xc0, !PT ;  /* 0xffff000031268812 */ /* 0x000fe200078ec0ff */
[----:B------:R-:W-:Y:S01]  /*5de0*/  @!P0 FFMA.FTZ R2, R27, R26, R2 ;  /* 0x0000001a1b028223 */ /* 0x000fe20000010002 */
[----:B------:R-:W-:Y:S01]  /*5df0*/  @!P0 LOP3.LUT R41, R50, 0xffff0000, RZ, 0xc0, !PT ;  /* 0xffff000032298812 */ /* 0x000fe200078ec0ff */
[C---:B------:R-:W-:Y:S01]  /*5e00*/  @!P0 IMAD.U32 R42, R51.reuse, 0x10000, RZ ;  /* 0x00010000332a8824 */ /* 0x040fe200078e00ff */
[----:B------:R-:W-:Y:S02]  /*5e10*/  @!P0 LOP3.LUT R45, R51, 0xffff0000, RZ, 0xc0, !PT ;  /* 0xffff0000332d8812 */ /* 0x000fe400078ec0ff */
[----:B------:R-:W-:Y:S02]  /*5e20*/  @!P0 LOP3.LUT R17, R29, 0xffff0000, RZ, 0xc0, !PT ;  /* 0xffff00001d118812 */ /* 0x000fe400078ec0ff */
[----:B------:R-:W-:Y:S01]  /*5e30*/  @!P0 PRMT R30, R30, 0x5410, R19 ;  /* 0x000054101e1e8816 */ /* 0x000fe20000000013 */
[----:B------:R-:W-:Y:S01]  /*5e40*/  @!P0 IMAD.U32 R19, R21, 0x10000, RZ ;  /* 0x0001000015138824 */ /* 0x000fe200078e00ff */
[----:B------:R-:W-:Y:S02]  /*5e50*/  @!P0 PRMT R31, R31, 0x5410, R18 ;  /* 0x000054101f1f8816 */ /* 0x000fe40000000012 */
[----:B------:R-:W-:Y:S01]  /*5e60*/  @!P0 LOP3.LUT R18, R20, 0xffff0000, RZ, 0xc0, !PT ;  /* 0xffff000014128812 */ /* 0x000fe200078ec0ff */
[C---:B------:R-:W-:Y:S01]  /*5e70*/  @!P0 FMUL.FTZ R4, R19.reuse, R16 ;  /* 0x0000001013048220 */ /* 0x040fe20000410000 */
[----:B------:R-:W-:Y:S01]  /*5e80*/  @!P0 PRMT R76, R76, 0x5410, R33 ;  /* 0x000054104c4c8816 */ /* 0x000fe20000000021 */
[----:B------:R-:W-:Y:S02]  /*5e90*/  @!P0 IMAD.U32 R33, R78, 0x10000, RZ ;  /* 0x000100004e218824 */ /* 0x000fe400078e00ff */
[----:B------:R-:W-:Y:S01]  /*5ea0*/  @!P0 FMUL.FTZ R55, R18, R32 ;  /* 0x0000002012378220 */ /* 0x000fe20000410000 */
[----:B------:R-:W-:Y:S01]  /*5eb0*/  @!P0 LOP3.LUT R44, R76, 0xffff0000, RZ, 0xc0, !PT ;  /* 0xffff00004c2c8812 */ /* 0x000fe200078ec0ff */
[----:B------:R-:W-:Y:S02]  /*5ec0*/  @!P0 FMUL.FTZ R54, R19, R33 ;  /* 0x0000002113368220 */ /* 0x000fe40000410000 */
[-C--:B------:R-:W-:Y:S01]  /*5ed0*/  @!P0 FMUL.FTZ R3, R18, R17.reuse ;  /* 0x0000001112038220 */ /* 0x080fe20000410000 */
[----:B------:R-:W-:Y:S01]  /*5ee0*/  @!P0 LOP3.LUT R18, R21, 0xffff0000, RZ, 0xc0, !PT ;  /* 0xffff000015128812 */ /* 0x000fe200078ec0ff */
[----:B------:R-:W-:Y:S01]  /*5ef0*/  @!P0 FFMA.FTZ R54, R35, R16, -R54 ;  /* 0x0000001023368223 */ /* 0x000fe20000010836 */
[----:B------:R-:W-:Y:S01]  /*5f00*/  @!P0 SHF.L.U32 R16, R31, 0x10, RZ ;  /* 0x000000101f108819 */ /* 0x000fe200000006ff */
[----:B------:R-:W-:Y:S02]  /*5f10*/  @!P0 IMAD.U32 R19, R22, 0x10000, RZ ;  /* 0x0001000016138824 */ /* 0x000fe400078e00ff */
[----:B------:R-:W-:Y:S01]  /*5f20*/  @!P0 FFMA.FTZ R55, R34, R17, -R55 ;  /* 0x0000001122378223 */ /* 0x000fe20000010837 */
[----:B------:R-:W-:Y:S01]  /*5f30*/  @!P0 LOP3.LUT R17, R28, 0xffff0000, RZ, 0xc0, !PT ;  /* 0xffff00001c118812 */ /* 0x000fe200078ec0ff */
[----:B------:R-:W-:Y:S02]  /*5f40*/  @!P0 FMUL.FTZ R57, R18, R36 ;  /* 0x0000002412398220 */ /* 0x000fe40000410000 */
[----:B------:R-:W-:Y:S01]  /*5f50*/  @!P0 FMUL.FTZ R56, R19, R37 ;  /* 0x0000002513388220 */ /* 0x000fe20000410000 */
[----:B------:R-:W-:Y:S01]  /*5f60*/  @!P0 F2FP.BF16.PACK_AB R46, R55, R46 ;  /* 0x0000002e372e823e */ /* 0x000fe200000010ff */
[----:B------:R-:W-:Y:S01]  /*5f70*/  @!P0 FMUL.FTZ R6, R19, R16 ;  /* 0x0000001013068220 */ /* 0x000fe20000410000 */
[----:B------:R-:W-:Y:S01]  /*5f80*/  @!P0 LOP3.LUT R19, R23, 0xffff0000, RZ, 0xc0, !PT ;  /* 0xffff000017138812 */ /* 0x000fe200078ec0ff */
[----:B------:R-:W-:Y:S01]  /*5f90*/  @!P0 IMAD.U32 R43, R76, 0x10000, RZ ;  /* 0x000100004c2b8824 */ /* 0x000fe200078e00ff */
[----:B------:R-:W-:Y:S01]  /*5fa0*/  @!P0 MOV R48, R46 ;  /* 0x0000002e00308202 */ /* 0x000fe20000000f00 */
[-C--:B------:R-:W-:Y:S01]  /*5fb0*/  @!P0 FMUL.FTZ R5, R18, R17.reuse ;  /* 0x0000001112058220 */ /* 0x080fe20000410000 */
[----:B------:R-:W-:Y:S01]  /*5fc0*/  @!P0 LOP3.LUT R18, R31, 0xffff0000, RZ, 0xc0, !PT ;  /* 0xffff00001f128812 */ /* 0x000fe200078ec0ff */
[----:B------:R-:W-:Y:S01]  /*5fd0*/  @!P0 FFMA.FTZ R57, R38, R17, -R57 ;  /* 0x0000001126398223 */ /* 0x000fe20000010839 */
[C---:B------:R-:W-:Y:S01]  /*5fe0*/  @!P0 SHF.L.U32 R17, R30.reuse, 0x10, RZ ;  /* 0x000000101e118819 */ /* 0x040fe200000006ff */
[----:B------:R-:W-:Y:S01]  /*5ff0*/  @!P0 FFMA.FTZ R56, R39, R16, -R56 ;  /* 0x0000001027388223 */ /* 0x000fe20000010838 */
[----:B------:R-:W-:Y:S01]  /*6000*/  @!P0 LOP3.LUT R16, R30, 0xffff0000, RZ, 0xc0, !PT ;  /* 0xffff00001e108812 */ /* 0x000fe200078ec0ff */
[----:B------:R-:W-:Y:S01]  /*6010*/  @!P0 FMUL.FTZ R61, R24, R43 ;  /* 0x0000002b183d8220 */ /* 0x000fe20000410000 */
[----:B------:R-:W-:Y:S01]  /*6020*/  @!P0 F2FP.BF16.PACK_AB R57, R57, R54 ;  /* 0x000000363939823e */ /* 0x000fe200000010ff */
[----:B------:R-:W-:Y:S02]  /*6030*/  @!P0 FMUL.FTZ R58, R19, R44 ;  /* 0x0000002c133a8220 */ /* 0x000fe40000410000 */
[----:B------:R-:W-:Y:S02]  /*6040*/  @!P0 FFMA.FTZ R3, R32, R34, R3 ;  /* 0x0000002220038223 */ /* 0x000fe40000010003 */
[----:B------:R-:W-:Y:S02]  /*6050*/  @!P0 FFMA.FTZ R60, R41, R18, -R60 ;  /* 0x00000012293c8223 */ /* 0x000fe4000001083c */
[----:B------:R-:W-:Y:S01]  /*6060*/  @!P0 FFMA.FTZ R4, R33, R35, R4 ;  /* 0x0000002321048223 */ /* 0x000fe20000010004 */
[----:B------:R-:W-:Y:S01]  /*6070*/  @!P0 F2FP.BF16.PACK_AB R46, R3, R2 ;  /* 0x00000002032e823e */ /* 0x000fe200000010ff */
[----:B------:R-:W-:Y:S01]  /*6080*/  @!P0 FFMA.FTZ R61, R42, R17, -R61 ;  /* 0x000000112a3d8223 */ /* 0x000fe2000001083d */
[----:B------:R-:W-:Y:S01]  /*6090*/  @!P0 F2FP.BF16.PACK_AB R55, R60, R56 ;  /* 0x000000383c37823e */ /* 0x000fe200000010ff */
[----:B------:R-:W-:Y:S02]  /*60a0*/  @!P0 FFMA.FTZ R58, R45, R16, -R58 ;  /* 0x000000102d3a8223 */ /* 0x000fe4000001083a */
[----:B------:R-:W-:Y:S02]  /*60b0*/  @!P0 FMUL.FTZ R7, R25, R18 ;  /* 0x0000001219078220 */ /* 0x000fe40000410000 */
[----:B------:R-:W-:Y:S01]  /*60c0*/  @!P0 FFMA.FTZ R5, R36, R38, R5 ;  /* 0x0000002624058223 */ /* 0x000fe20000010005 */
[----:B------:R-:W-:Y:S01]  /*60d0*/  @!P0 F2FP.BF16.PACK_AB R58, R58, R61 ;  /* 0x0000003d3a3a823e */ /* 0x000fe200000010ff */
[----:B------:R-:W-:Y:S02]  /*60e0*/  @!P0 FMUL.FTZ R8, R24, R17 ;  /* 0x0000001118088220 */ /* 0x000fe40000410000 */
[----:B------:R-:W-:Y:S01]  /*60f0*/  @!P0 FFMA.FTZ R6, R37, R39, R6 ;  /* 0x0000002725068223 */ /* 0x000fe20000010006 */
[----:B------:R-:W-:Y:S01]  /*6100*/  @!P0 MOV R51, R58 ;  /* 0x0000003a00338202 */ /* 0x000fe20000000f00 */
[----:B------:R-:W-:Y:S02]  /*6110*/  @!P0 FMUL.FTZ R9, R19, R16 ;  /* 0x0000001013098220 */ /* 0x000fe40000410000 */
[----:B------:R-:W-:Y:S02]  /*6120*/  @!P0 FFMA.FTZ R7, R40, R41, R7 ;  /* 0x0000002928078223 */ /* 0x000fe40000010007 */
[----:B------:R-:W-:Y:S02]  /*6130*/  @!P0 FFMA.FTZ R8, R43, R42, R8 ;  /* 0x0000002a2b088223 */ /* 0x000fe40000010008 */
[----:B------:R-:W-:Y:S01]  /*6140*/  @!P0 IMAD.MOV.U32 R49, RZ, RZ, R57 ;  /* 0x000000ffff318224 */ /* 0x000fe200078e0039 */
[----:B------:R-:W-:Y:S01]  /*6150*/  @!P0 F2FP.BF16.PACK_AB R54, R7, R6 ;  /* 0x000000060736823e */ /* 0x000fe200000010ff */
[----:B------:R-:W-:Y:S01]  /*6160*/  @!P0 IMAD.MOV.U32 R50, RZ, RZ, R55 ;  /* 0x000000ffff328224 */ /* 0x000fe200078e0037 */
[----:B------:R-:W-:Y:S01]  /*6170*/  @!P0 F2FP.BF16.PACK_AB R55, R5, R4 ;  /* 0x000000040537823e */ /* 0x000fe200000010ff */
[----:B------:R-:W-:Y:S01]  /*6180*/  @!P0 FFMA.FTZ R9, R44, R45, R9 ;  /* 0x0000002d2c098223 */ /* 0x000fe20000010009 */
[----:B------:R-:W-:Y:S01]  /*6190*/  @!P0 MOV R22, R54 ;  /* 0x0000003600168202 */ /* 0x000fe20000000f00 */
[----:B------:R-:W-:Y:S01]  /*61a0*/  @!P0 IMAD.MOV.U32 R20, RZ, RZ, R46 ;  /* 0x000000ffff148224 */ /* 0x000fe200078e002e */
[----:B------:R1:W-:Y:S01]  /*61b0*/  STG.E.128 [R52.64], R48 ;  /* 0x0000003034007986 */ /* 0x0003e2000c101d08 */
[----:B------:R-:W-:Y:S01]  /*61c0*/  @!P0 IMAD.MOV.U32 R21, RZ, RZ, R55 ;  /* 0x000000ffff158224 */ /* 0x000fe200078e0037 */
[----:B------:R-:W-:Y:S05]  /*61d0*/  @!P0 F2FP.BF16.PACK_AB R57, R9, R8 ;  /* 0x000000080939823e */ /* 0x000fea00000010ff */
[----:B------:R-:W-:Y:S01]  /*61e0*/  @!P0 IMAD.MOV.U32 R23, RZ, RZ, R57 ;  /* 0x000000ffff178224 */ /* 0x000fe200078e0039 */
[----:B------:R-:W-:-:S13]  /*61f0*/  ISETP.GE.AND P0, PT, R118, c[0x0][0x1d4], PT ;  /* 0x0000750076007a0c */ /* 0x000fda0003f06270 */
[----:B------:R-:W-:-:S05]  /*6200*/  @P0 BRA `(.L_x_1379) ;  /* 0x000001f000000947 */ /* 0x000fca0003800000 */
[----:B------:R-:W-:Y:S04]  /*6210*/  IADD3 R179, P1, P0, R162, R179, R118 ;  /* 0x000000b3a2b37210 */ /* 0x000fe8000783e076 */
[----:B------:R-:W-:Y:S02]  /*6220*/  IADD3.X R2, R97, R153, R128, P1, P0 ;  /* 0x0000009961027210 */ /* 0x000fe40000fe0480 */
[C---:B------:R-:W-:Y:S04]  /*6230*/  LEA R4, P0, R179.reuse, c[0x0][0x1c8], 0x1 ;  /* 0x00007200b3047a11 */ /* 0x040fe800078008ff */
[----:B------:R-:W-:Y:S05]  /*6240*/  LEA.HI.X R5, R179, c[0x0][0x1cc], R2, 0x1, P0 ;  /* 0x00007300b3057a11 */ /* 0x000fea00000f0c02 */
[----:B------:R2:W-:Y:S01]  /*6250*/  STG.E.128 [R4.64], R20 ;  /* 0x0000001404007986 */ /* 0x0005e2000c101d08 */
[----:B------:R-:W-:-:S05]  /*6260*/  BRA `(.L_x_1379) ;  /* 0x0000019000007947 */ /* 0x000fca0003800000 */
.L_x_1375:
[----:B------:R-:W-:Y:S05]  /*6270*/  IMAD R152, R15, -0x40, R90 ;  /* 0xffffffc00f987824 */ /* 0x000fea00078e025a */
[----:B------:R-:W-:Y:S04]  /*6280*/  IMNMX R152, R152, 0x40, PT ;  /* 0x0000004098987817 */ /* 0x000fe80003800200 */
[----:B------:R-:W-:-:S13]  /*6290*/  ISETP.GE.AND P0, PT, R223, R152, PT ;  /* 0x00000098df00720c */ /* 0x000fda0003f06270 */
[----:B------:R-:W-:-:S05]  /*62a0*/  @P0 BRA `(.L_x_1379) ;  /* 0x0000015000000947 */ /* 0x000fca0003800000 */
[C---:B------:R-:W-:Y:S02]  /*62b0*/  ISETP.GE.AND P0, PT, R144.reuse, c[0x0][0x1d4], PT ;  /* 0x0000750090007a0c */ /* 0x040fe40003f06270 */
[----:B------:R-:W-:Y:S11]  /*62c0*/  IADD3 R2, R144, 0x60, RZ ;  /* 0x0000006090027810 */ /* 0x000ff60007ffe0ff */
[----:B------:R-:W1:Y:S04]  /*62d0*/  @!P0 LDS.128 R16, [R151+0xc000] ;  /* 0x00c0000097108984 */ /* 0x000e680000000c00 */
[----:B-1----:R-:W-:Y:S01]  /*62e0*/  @!P0 STG.E.128 [R74.64], R16 ;  /* 0x000000104a008986 */ /* 0x002fe2000c101d08 */
[----:B------:R-:W-:-:S13]  /*62f0*/  ISETP.GE.AND P0, PT, R13, c[0x0][0x1d4], PT ;  /* 0x000075000d007a0c */ /* 0x000fda0003f06270 */
[----:B------:R-:W1:Y:S04]  /*6300*/  @!P0 LDS.128 R4, [R149+0xc000] ;  /* 0x00c0000095048984 */ /* 0x000e680000000c00 */
[----:B-1----:R-:W-:Y:S01]  /*6310*/  @!P0 STG.E.128 [R74.64+0x40], R4 ;  /* 0x000040044a008986 */ /* 0x002fe2000c101d08 */
[----:B------:R-:W-:-:S13]  /*6320*/  ISETP.GE.AND P0, PT, R14, c[0x0][0x1d4], PT ;  /* 0x000075000e007a0c */ /* 0x000fda0003f06270 */
        /* <DEDUP_REMOVED lines=10> */
[----:B------:R-:W-:-:S13]  /*63d0*/  ISETP.GE.AND P0, PT, R2, c[0x0][0x1d4], PT ;  /* 0x0000750002007a0c */ /* 0x000fda0003f06270 */
[----:B------:R-:W1:Y:S04]  /*63e0*/  @!P0 LDS.128 R4, [R149+0x10000] ;  /* 0x0100000095048984 */ /* 0x000e680000000c00 */
[----:B-1----:R1:W-:Y:S02]  /*63f0*/  @!P0 STG.E.128 [R74.64+0x140], R4 ;  /* 0x000140044a008986 */ /* 0x0023e4000c101d08 */
.L_x_1379:
[----:B------:R-:W-:Y:S05]  /*6400*/  BSYNC B1 ;  /* 0x0000000000017941 */ /* 0x000fea0003800000 */
.L_x_1374:
[----:B------:R-:W-:Y:S01]  /*6410*/  ISETP.GT.AND P0, PT, R15, R12, PT ;  /* 0x0000000c0f00720c */ /* 0x000fe20003f04270 */
[----:B------:R-:W-:-:S12]  /*6420*/  BSSY B0, `(.L_x_1396) ;  /* 0x000003e000007945 */ /* 0x000fd80003800000 */
[----:B-1----:R-:W-:Y:S01]  /*6430*/  @P0 IADD3 R6, R15, -0x1, RZ ;  /* 0xffffffff0f060810 */ /* 0x002fe20007ffe0ff */
[----:B------:R-:W-:Y:S02]  /*6440*/  @P0 IMAD.MOV.U32 R8, RZ, RZ, R160 ;  /* 0x000000ffff080224 */ /* 0x000fe400078e00a0 */
[----:B------:R-:W-:Y:S01]  /*6450*/  @P0 IMAD.MOV.U32 R9, RZ, RZ, R95 ;  /* 0x000000ffff090224 */ /* 0x000fe200078e005f */
[----:B------:R-:W-:Y:S01]  /*6460*/  @P0 SHF.R.S32.HI R3, RZ, 0x1f, R6 ;  /* 0x0000001fff030819 */ /* 0x000fe20000011406 */
[----:B--2---:R-:W-:Y:S02]  /*6470*/  @P0 IMAD R4, R99, R6, RZ ;  /* 0x0000000663040224 */ /* 0x004fe400078e02ff */
[-C--:B------:R-:W-:Y:S04]  /*6480*/  @P0 IMAD.WIDE.U32 R6, R6, R101.reuse, R8 ;  /* 0x0000006506060225 */ /* 0x080fe800078e0008 */
[----:B------:R-:W-:Y:S01]  /*6490*/  @P0 IMAD R4, R3, R101, R4 ;  /* 0x0000006503040224 */ /* 0x000fe200078e0204 */
[C---:B------:R-:W-:Y:S01]  /*64a0*/  @P0 LEA R8, P1, R6.reuse, c[0x0][0x250], 0x1 ;  /* 0x0000940006080a11 */ /* 0x040fe200078208ff */
[C---:B------:R-:W-:Y:S01]  /*64b0*/  @P0 IMAD R2, R59.reuse, 0x6000, R10 ;  /* 0x000060003b020824 */ /* 0x040fe200078e020a */
[----:B------:R-:W-:Y:S01]  /*64c0*/  IADD3 R3, R59, 0x1, RZ ;  /* 0x000000013b037810 */ /* 0x000fe20007ffe0ff */
[----:B------:R-:W-:Y:S05]  /*64d0*/  @P0 IMAD.IADD R4, R7, 0x1, R4 ;  /* 0x0000000107040824 */ /* 0x000fea00078e0204 */
[----:B------:R-:W-:Y:S02]  /*64e0*/  @P0 LEA.HI.X R9, R6, c[0x0][0x254], R4, 0x1, P1 ;  /* 0x0000950006090a11 */ /* 0x000fe400008f0c04 */
[C---:B------:R-:W-:Y:S03]  /*64f0*/  @P0 LEA R6, P1, R108.reuse, R8, 0x1 ;  /* 0x000000086c060211 */ /* 0x040fe600078208ff */
[----:B------:R-:W-:Y:S01]  /*6500*/  @!PT LDS RZ, [RZ] ;  /* 0x00000000fffff984 */ /* 0x000fe20000000800 */
[----:B------:R-:W-:Y:S01]  /*6510*/  @!PT LDS RZ, [RZ] ;  /* 0x00000000fffff984 */ /* 0x000fe20000000800 */
[----:B------:R-:W-:Y:S01]  /*6520*/  @!PT LDS RZ, [RZ] ;  /* 0x00000000fffff984 */ /* 0x000fe20000000800 */
[----:B------:R1:W-:Y:S01]  /*6530*/  @P0 LDGSTS.E.BYPASS.LTC128B.128 [R2], [R8.64], !P5 ;  /* 0x0000000008020fae */ /* 0x0003e2000e901d48 */
[----:B------:R-:W-:Y:S03]  /*6540*/  @P0 LEA.HI.X R7, R108, R9, R107, 0x1, P1 ;  /* 0x000000096c070211 */ /* 0x000fe600008f0c6b */
[----:B------:R1:W-:Y:S04]  /*6550*/  @P0 LDGSTS.E.BYPASS.LTC128B.128 [R2+0x2000], [R8.64+0x80], !P4 ;  /* 0x0200008008020fae */ /* 0x0003e8000e101d48 */
[----:B------:R1:W-:Y:S04]  /*6560*/  @P0 LDGSTS.E.BYPASS.LTC128B.128 [R2+0x4000], [R8.64+0x100], !P3 ;  /* 0x0400010008020fae */ /* 0x0003e8000d901d48 */
[----:B------:R1:W-:Y:S04]  /*6570*/  @P0 LDGSTS.E.BYPASS.LTC128B.128 [R2+0x1000], [R6.64], !P5 ;  /* 0x0100000006020fae */ /* 0x0003e8000e901d48 */
[----:B------:R1:W-:Y:S04]  /*6580*/  @P0 LDGSTS.E.BYPASS.LTC128B.128 [R2+0x3000], [R6.64+0x80], !P4 ;  /* 0x0300008006020fae */ /* 0x0003e8000e101d48 */
[----:B------:R1:W-:Y:S01]  /*6590*/  @P0 LDGSTS.E.BYPASS.LTC128B.128 [R2+0x5000], [R6.64+0x100], !P3 ;  /* 0x0500010006020fae */ /* 0x0003e2000d901d48 */
[----:B------:R-:W-:Y:S03]  /*65a0*/  ISETP.GE.AND P0, PT, R59, 0x1, PT ;  /* 0x000000013b00780c */ /* 0x000fe60003f06270 */
[----:B------:R-:W0:Y:S01]  /*65b0*/  LDGDEPBAR ;  /* 0x00000000000079af */ /* 0x000e220000000000 */
[----:B------:R-:W-:Y:S02]  /*65c0*/  SEL R59, R3, RZ, !P0 ;  /* 0x000000ff033b7207 */ /* 0x000fe40004000000 */
[----:B------:R-:W-:Y:S01]  /*65d0*/  ISETP.GE.AND P0, PT, R223, R152, PT ;  /* 0x00000098df00720c */ /* 0x000fe20003f06270 */
[----:B------:R-:W-:Y:S04]  /*65e0*/  DEPBAR.LE SB0, 0x2 ;  /* 0x000080800000791a */ /* 0x000fe80000000000 */
[----:B------:R-:W-:Y:S08]  /*65f0*/  BAR.SYNC.DEFER_BLOCKING 0x0 ;  /* 0x0000000000007b1d */ /* 0x000ff00000010000 */
[----:B------:R-:W-:-:S05]  /*6600*/  @P0 BRA `(.L_x_1397) ;  /* 0x000001f000000947 */ /* 0x000fca0003800000 */
[C---:B-1----:R-:W-:Y:S01]  /*6610*/  LEA R6, P0, R15.reuse, R164, 0x6 ;  /* 0x000000a40f067211 */ /* 0x042fe200078030ff */
[----:B------:R-:W-:Y:S02]  /*6620*/  IMAD.MOV.U32 R4, RZ, RZ, R156 ;  /* 0x000000ffff047224 */ /* 0x000fe400078e009c */
[----:B------:R-:W-:Y:S01]  /*6630*/  IMAD.MOV.U32 R5, RZ, RZ, R127 ;  /* 0x000000ffff057224 */ /* 0x000fe200078e007f */
[----:B------:R-:W-:Y:S03]  /*6640*/  LEA.HI.X.SX32 R7, R15, R165, 0x6, P0 ;  /* 0x000000a50f077211 */ /* 0x000fe600000f36ff */
[----:B------:R-:W-:Y:S04]  /*6650*/  IMAD.WIDE.U32 R4, R6, c[0x0][0x208], R4 ;  /* 0x0000820006047a25 */ /* 0x000fe800078e0004 */
[----:B------:R-:W-:Y:S01]  /*6660*/  IMAD R2, R7, c[0x0][0x208], RZ ;  /* 0x0000820007027a24 */ /* 0x000fe200078e02ff */
[----:B------:R-:W-:Y:S03]  /*6670*/  LEA R8, P0, R4, c[0x0][0x1f8], 0x1 ;  /* 0x00007e0004087a11 */ /* 0x000fe600078008ff */
[----:B------:R-:W-:Y:S04]  /*6680*/  IMAD R2, R6, c[0x0][0x20c], R2 ;  /* 0x0000830006027a24 */ /* 0x000fe800078e0202 */
[----:B------:R-:W-:Y:S05]  /*6690*/  IMAD.IADD R2, R5, 0x1, R2 ;  /* 0x0000000105027824 */ /* 0x000fea00078e0202 */
[----:B------:R-:W-:Y:S02]  /*66a0*/  LEA.HI.X R9, R4, c[0x0][0x1fc], R2, 0x1, P0 ;  /* 0x00007f0004097a11 */ /* 0x000fe400000f0c02 */
[C---:B------:R-:W-:Y:S02]  /*66b0*/  ISETP.GE.AND P0, PT, R144.reuse, c[0x0][0x1d4], PT ;  /* 0x0000750090007a0c */ /* 0x040fe40003f06270 */
[----:B------:R-:W-:Y:S11]  /*66c0*/  IADD3 R2, R144, 0x80, RZ ;  /* 0x0000008090027810 */ /* 0x000ff60007ffe0ff */
[----:B-----5:R-:W1:Y:S04]  /*66d0*/  @!P0 LDS.128 R16, [R151] ;  /* 0x0000000097108984 */ /* 0x020e680000000c00 */
[----:B-1----:R-:W-:Y:S01]  /*66e0*/  @!P0 STG.E.128 [R8.64], R16 ;  /* 0x0000001008008986 */ /* 0x002fe2000c101d08 */
[----:B------:R-:W-:-:S13]  /*66f0*/  ISETP.GE.AND P0, PT, R14, c[0x0][0x1d4], PT ;  /* 0x000075000e007a0c */ /* 0x000fda0003f06270 */
[----:B------:R-:W1:Y:S04]  /*6700*/  @!P0 LDS.128 R4, [R151+0x2000] ;  /* 0x0020000097048984 */ /* 0x000e680000000c00 */
[----:B-1----:R-:W-:Y:S01]  /*6710*/  @!P0 STG.E.128 [R8.64+0x80], R4 ;  /* 0x0000800408008986 */ /* 0x002fe2000c101d08 */
[----:B------:R-:W-:Y:S02]  /*6720*/  ISETP.GE.AND P0, PT, R2, c[0x0][0x1d4], PT ;  /* 0x0000750002007a0c */ /* 0x000fe40003f06270 */
[----:B------:R-:W-:Y:S11]  /*6730*/  IADD3 R2, R144, 0x60, RZ ;  /* 0x0000006090027810 */ /* 0x000ff60007ffe0ff */
[----:B------:R-:W1:Y:S04]  /*6740*/  @!P0 LDS.128 R20, [R151+0x4000] ;  /* 0x0040000097148984 */ /* 0x000e680000000c00 */
[----:B-1----:R-:W-:Y:S01]  /*6750*/  @!P0 STG.E.128 [R8.64+0x100], R20 ;  /* 0x0001001408008986 */ /* 0x002fe2000c101d08 */
[----:B------:R-:W-:-:S13]  /*6760*/  ISETP.GE.AND P0, PT, R13, c[0x0][0x1d4], PT ;  /* 0x000075000d007a0c */ /* 0x000fda0003f06270 */
[----:B------:R-:W1:Y:S04]  /*6770*/  @!P0 LDS.128 R24, [R149] ;  /* 0x0000000095188984 */ /* 0x000e680000000c00 */
        /* <DEDUP_REMOVED lines=8> */
.L_x_1397:
[----:B-1----:R-:W-:Y:S05]  /*6800*/  BSYNC B0 ;  /* 0x0000000000007941 */ /* 0x002fea0003800000 */
.L_x_1396:
[----:B------:R-:W-:Y:S04]  /*6810*/  IADD3 R3, R15, -0x2, RZ ;  /* 0xfffffffe0f037810 */ /* 0x000fe80007ffe0ff */
[----:B------:R-:W-:-:S13]  /*6820*/  ISETP.GE.AND P0, PT, R3, R12, PT ;  /* 0x0000000c0300720c */ /* 0x000fda0003f06270 */
[----:B------:R-:W-:Y:S01]  /*6830*/  @P0 SHF.R.S32.HI R4, RZ, 0x1f, R3 ;  /* 0x0000001fff040819 */ /* 0x000fe20000011403 */
[----:B------:R-:W-:Y:S02]  /*6840*/  @P0 IMAD.MOV.U32 R6, RZ, RZ, R158 ;  /* 0x000000ffff060224 */ /* 0x000fe400078e009e */
[----:B------:R-:W-:Y:S02]  /*6850*/  @P0 IMAD.MOV.U32 R7, RZ, RZ, R167 ;  /* 0x000000ffff070224 */ /* 0x000fe400078e00a7 */
[----:B------:R-:W-:Y:S02]  /*6860*/  @P0 IMAD R5, R102, R3, RZ ;  /* 0x0000000366050224 */ /* 0x000fe400078e02ff */
[-C--:B------:R-:W-:Y:S04]  /*6870*/  @P0 IMAD.WIDE.U32 R6, R3, R104.reuse, R6 ;  /* 0x0000006803060225 */ /* 0x080fe800078e0006 */
[----:B------:R-:W-:Y:S01]  /*6880*/  @P0 IMAD R5, R4, R104, R5 ;  /* 0x0000006804050224 */ /* 0x000fe200078e0205 */
[C---:B------:R-:W-:Y:S01]  /*6890*/  @P0 LEA R8, P1, R6.reuse, c[0x0][0x220], 0x1 ;  /* 0x0000880006080a11 */ /* 0x040fe200078208ff */
[----:B------:R-:W-:Y:S01]  /*68a0*/  @P0 IMAD R2, R59, 0x6000, R11 ;  /* 0x000060003b020824 */ /* 0x000fe200078e020b */
[----:B------:R-:W-:Y:S01]  /*68b0*/  IADD3 R4, R47, 0x1, RZ ;  /* 0x000000012f047810 */ /* 0x000fe20007ffe0ff */
[----:B------:R-:W-:Y:S05]  /*68c0*/  @P0 IMAD.IADD R5, R7, 0x1, R5 ;  /* 0x0000000107050824 */ /* 0x000fea00078e0205 */
[----:B------:R-:W-:Y:S02]  /*68d0*/  @P0 LEA.HI.X R9, R6, c[0x0][0x224], R5, 0x1, P1 ;  /* 0x0000890006090a11 */ /* 0x000fe400008f0c05 */
[C---:B-----5:R-:W-:Y:S03]  /*68e0*/  @P0 LEA R16, P1, R106.reuse, R8, 0x1 ;  /* 0x000000086a100211 */ /* 0x060fe600078208ff */
        /* <DEDUP_REMOVED lines=13> */
[C---:B------:R-:W-:Y:S02]  /*69c0*/  ISETP.GT.AND P0, PT, R15.reuse, R12, PT ;  /* 0x0000000c0f00720c */ /* 0x040fe40003f04270 */
[----:B------:R-:W-:Y:S11]  /*69d0*/  IADD3 R15, R15, -0x1, RZ ;  /* 0xffffffff0f0f7810 */ /* 0x000ff60007ffe0ff */
[----:B------:R-:W-:-:S05]  /*69e0*/  @P0 BRA `(.L_x_1398) ;  /* 0xffffbfc000000947 */ /* 0x000fca000383ffff */
[----:B------:R-:W-:Y:S01]  /*69f0*/  WARPSYNC 0xffffffff ;  /* 0xffffffff00007948 */ /* 0x000fe20003800000 */
[----:B------:R-:W-:Y:S06]  /*6a00*/  BAR.SYNC.DEFER_BLOCKING 0x0 ;  /* 0x0000000000007b1d */ /* 0x000fec0000010000 */
.L_x_1373:
[----:B------:R-:W-:Y:S01]  /*6a10*/  ISETP.GE.AND P0, PT, R84, 0x1, PT ;  /* 0x000000015400780c */ /* 0x000fe20003f06270 */
[----:B------:R-:W-:Y:S01]  /*6a20*/  BSSY B0, `(.L_x_1399) ;  /* 0x000001e000007945 */ /* 0x000fe20003800000 */
[----:B-1----:R-:W-:Y:S01]  /*6a30*/  IMAD.IADD R2, R91, 0x1, R92 ;  /* 0x000000015b027824 */ /* 0x002fe200078e025c */
[----:B------:R-:W-:-:S10]  /*6a40*/  MOV R0, RZ ;  /* 0x000000ff00007202 */ /* 0x000fd40000000f00 */
[----:B------:R-:W-:Y:S05]  /*6a50*/  @!P0 BRA `(.L_x_1400) ;  /* 0x000001a000008947 */ /* 0x000fea0003800000 */
[-C--:B------:R-:W-:Y:S02]  /*6a60*/  IABS R5, R94.reuse ;  /* 0x0000005e00057213 */ /* 0x080fe40000000000 */
        /* <DEDUP_REMOVED lines=22> */
[----:B------:R-:W-:-:S04]  /*6bd0*/  IMAD.MOV.U32 R0, RZ, RZ, R4 ;  /* 0x000000ffff007224 */ /* 0x000fc800078e0004 */
[----:B------:R-:W-:Y:S01]  /*6be0*/  @!P1 IMAD.MOV R0, RZ, RZ, -R0 ;  /* 0x000000ffff009224 */ /* 0x000fe200078e0a00 */
[----:B------:R-:W-:Y:S02]  /*6bf0*/  @!P0 LOP3.LUT R0, RZ, R94, RZ, 0x33, !PT ;  /* 0x0000005eff008212 */ /* 0x000fe400078e33ff */
.L_x_1400:
[----:B------:R-:W-:Y:S05]  /*6c00*/  BSYNC B0 ;  /* 0x0000000000007941 */ /* 0x000fea0003800000 */
.L_x_1399:
[----:B------:R-:W-:Y:S01]  /*6c10*/  IMAD R230, R227, R0, RZ ;  /* 0x00000000e3e67224 */ /* 0x000fe200078e02ff */
[----:B------:R-:W-:Y:S01]  /*6c20*/  PRMT R3, RZ, 0x7610, R3 ;  /* 0x00007610ff037816 */ /* 0x000fe20000000003 */
[----:B------:R-:W-:Y:S01]  /*6c30*/  CS2R R102, SRZ ;  /* 0x0000000000667805 */ /* 0x000fe2000001ff00 */
[----:B------:R-:W-:Y:S01]  /*6c40*/  MOV R8, RZ ;  /* 0x000000ff00087202 */ /* 0x000fe20000000f00 */
[----:B------:R-:W-:Y:S01]  /*6c50*/  IMAD.IADD R0, R230, 0x1, R0 ;  /* 0x00000001e6007824 */ /* 0x000fe200078e0200 */
[----:B------:R-:W-:Y:S01]  /*6c60*/  CS2R R100, SRZ ;  /* 0x0000000000647805 */ /* 0x000fe2000001ff00 */
[----:B------:R-:W-:Y:S01]  /*6c70*/  CS2R R98, SRZ ;  /* 0x0000000000627805 */ /* 0x000fe2000001ff00 */
[----:B------:R-:W-:Y:S01]  /*6c80*/  CS2R R96, SRZ ;  /* 0x0000000000607805 */ /* 0x000fe2000001ff00 */
[----:B------:R-:W-:Y:S01]  /*6c90*/  CS2R R94, SRZ ;  /* 0x00000000005e7805 */ /* 0x000fe2000001ff00 */
[----:B------:R-:W-:Y:S01]  /*6ca0*/  IMNMX R9, R89, R0, PT ;  /* 0x0000000059097217 */ /* 0x000fe20003800200 */
[----:B------:R-:W-:Y:S01]  /*6cb0*/  IMAD.MOV.U32 R0, RZ, RZ, RZ ;  /* 0x000000ffff007224 */ /* 0x000fe200078e00ff */
        /* <DEDUP_REMOVED lines=47> */
[----:B------:R-:W-:-:S04]  /*6fb0*/  @P1 IMAD.MOV.U32 R3, RZ, RZ, 0x4 ;  /* 0x00000004ff031424 */ /* 0x000fc800078e00ff */
[----:B------:R-:W-:-:S05]  /*6fc0*/  @P1 IMAD.WIDE R12, R224, R3, c[0x0][0x340] ;  /* 0x0000d000e00c1625 */ /* 0x000fca00078e0203 */
[----:B------:R1:W2:Y:S01]  /*6fd0*/  @P1 LDG.E R0, [R12.64] ;  /* 0x000000080c001981 */ /* 0x0002a2000c1e1900 */
[----:B------:R-:W-:Y:S01]  /*6fe0*/  SHF.R.S32.HI R3, RZ, 0x1f, R146 ;  /* 0x0000001fff037819 */ /* 0x000fe20000011492 */
[----:B------:R-:W-:Y:S01]  /*6ff0*/  IMAD.MOV.U32 R6, RZ, RZ, 0x1 ;  /* 0x00000001ff067424 */ /* 0x000fe200078e00ff */
[----:B------:R-:W-:Y:S01]  /*7000*/  SHF.R.S32.HI R5, RZ, 0x1f, R88 ;  /* 0x0000001fff057819 */ /* 0x000fe20000011458 */
[----:B------:R-:W-:Y:S01]  /*7010*/  IMAD.MOV.U32 R20, RZ, RZ, R154 ;  /* 0x000000ffff147224 */ /* 0x000fe200078e009a */
[----:B------:R-:W-:Y:S02]  /*7020*/  LEA.HI R4, R3, R146, RZ, 0x3 ;  /* 0x0000009203047211 */ /* 0x000fe400078f18ff */
[----:B------:R-:W-:Y:S01]  /*7030*/  ISETP.NE.AND P3, PT, R6, c[0x0][0x2c4], PT ;  /* 0x0000b10006007a0c */ /* 0x000fe20003f65270 */
[----:B------:R-:W-:Y:S01]  /*7040*/  IMAD R5, R5, c[0x0][0x178], RZ ;  /* 0x00005e0005057a24 */ /* 0x000fe200078e02ff */
[----:B------:R-:W-:Y:S02]  /*7050*/  SHF.R.S32.HI R4, RZ, 0x3, R4 ;  /* 0x00000003ff047819 */ /* 0x000fe40000011404 */
[----:B------:R-:W-:Y:S01]  /*7060*/  ISETP.NE.U32.AND P2, PT, RZ, c[0x0][0x348], PT ;  /* 0x0000d200ff007a0c */ /* 0x000fe20003f45070 */
[C---:B------:R-:W-:Y:S01]  /*7070*/  IMAD R16, R88.reuse, c[0x0][0x17c], R5 ;  /* 0x00005f0058107a24 */ /* 0x040fe200078e0205 */
[----:B------:R-:W-:Y:S01]  /*7080*/  LEA R6, R201, R4, 0x5 ;  /* 0x00000004c9067211 */ /* 0x000fe200078e28ff */
[----:B------:R-:W-:Y:S01]  /*7090*/  IMAD.WIDE.U32 R88, R88, c[0x0][0x178], RZ ;  /* 0x00005e0058587a25 */ /* 0x000fe200078e00ff */
[----:B------:R-:W-:-:S02]  /*70a0*/  IADD3 R15, P0, R4, R2, RZ ;  /* 0x00000002040f7210 */ /* 0x000fc40007f1e0ff */
[----:B------:R-:W-:Y:S01]  /*70b0*/  ISETP.NE.AND.EX P2, PT, RZ, c[0x0][0x34c], PT, P2 ;  /* 0x0000d300ff007a0c */ /* 0x000fe20003f45320 */
[----:B------:R-:W-:Y:S01]  /*70c0*/  IMAD R5, R209, 0x80, R6 ;  /* 0x00000080d1057824 */ /* 0x000fe200078e0206 */
[----:B------:R-:W-:Y:S02]  /*70d0*/  IADD3 R17, R89, R16, RZ ;  /* 0x0000001059117210 */ /* 0x000fe40007ffe0ff */
[----:B------:R-:W-:Y:S01]  /*70e0*/  MOV R16, R88 ;  /* 0x0000005800107202 */ /* 0x000fe20000000f00 */
[----:B------:R-:W-:Y:S01]  /*70f0*/  @P3 IMAD.HI.U32 R7, R5, c[0x0][0x2c8], RZ ;  /* 0x0000b20005073a27 */ /* 0x000fe200078e00ff */
[----:B------:R-:W-:Y:S02]  /*7100*/  SHF.R.S32.HI R21, RZ, 0x1f, R154 ;  /* 0x0000001fff157819 */ /* 0x000fe4000001149a */
[----:B-1----:R-:W-:Y:S01]  /*7110*/  SHF.R.S32.HI R13, RZ, 0x1f, R2 ;  /* 0x0000001fff0d7819 */ /* 0x002fe20000011402 */
[----:B------:R-:W-:Y:S01]  /*7120*/  IMAD.MOV.U32 R6, RZ, RZ, R5 ;  /* 0x000000ffff067224 */ /* 0x000fe200078e0005 */
[----:B------:R-:W-:Y:S01]  /*7130*/  @P3 SHF.R.U32.HI R6, RZ, c[0x0][0x2cc], R7 ;  /* 0x0000b300ff063a19 */ /* 0x000fe20000011607 */
[----:B------:R-:W-:Y:S01]  /*7140*/  IMAD.WIDE.U32 R16, R225, c[0x0][0x1b8], R16 ;  /* 0x00006e00e1107a25 */ /* 0x000fe200078e0010 */
[----:B------:R-:W-:-:S02]  /*7150*/  LEA.HI.X.SX32 R12, R4, R13, 0x1, P0 ;  /* 0x0000000d040c7211 */ /* 0x000fc400000f0eff */
[----:B------:R-:W-:Y:S01]  /*7160*/  SEL R7, R87, RZ, !P2 ;  /* 0x000000ff57077207 */ /* 0x000fe20005000000 */
[----:B------:R-:W-:Y:S01]  /*7170*/  IMAD R17, R225, c[0x0][0x1bc], R17 ;  /* 0x00006f00e1117a24 */ /* 0x000fe200078e0211 */
[----:B------:R-:W-:Y:S01]  /*7180*/  SEL R2, R224, RZ, !P2 ;  /* 0x000000ffe0027207 */ /* 0x000fe20005000000 */
[----:B------:R-:W-:Y:S01]  /*7190*/  IMAD R8, R12, c[0x0][0x1e0], RZ ;  /* 0x000078000c087a24 */ /* 0x000fe200078e02ff */
[----:B------:R-:W-:Y:S01]  /*71a0*/  ISETP.NE.U32.AND P0, PT, RZ, c[0x0][0x350], PT ;  /* 0x0000d400ff007a0c */ /* 0x000fe20003f05070 */
[----:B------:R-:W-:Y:S01]  /*71b0*/  IMAD R7, R7, c[0x0][0x1c0], RZ ;  /* 0x0000700007077a24 */ /* 0x000fe200078e02ff */
[----:B------:R-:W-:Y:S01]  /*71c0*/  ISETP.GE.AND P2, PT, R154, c[0x0][0x1d4], PT ;  /* 0x000075009a007a0c */ /* 0x000fe20003f46270 */
[----:B------:R-:W-:Y:S01]  /*71d0*/  IMAD R13, R15, c[0x0][0x1e4], R8 ;  /* 0x000079000f0d7a24 */ /* 0x000fe200078e0208 */
[----:B------:R-:W-:Y:S01]  /*71e0*/  IADD3 R8, -R6, RZ, RZ ;  /* 0x000000ff06087210 */ /* 0x000fe20007ffe1ff */
[C---:B------:R-:W-:Y:S01]  /*71f0*/  IMAD R7, R2.reuse, c[0x0][0x1c4], R7 ;  /* 0x0000710002077a24 */ /* 0x040fe200078e0207 */
[----:B------:R-:W-:Y:S01]  /*7200*/  ISETP.NE.AND.EX P0, PT, RZ, c[0x0][0x354], PT, P0 ;  /* 0x0000d500ff007a0c */ /* 0x000fe20003f05300 */
[----:B------:R-:W-:Y:S01]  /*7210*/  IMAD.WIDE.U32 R16, R2, c[0x0][0x1c0], R16 ;  /* 0x0000700002107a25 */ /* 0x000fe200078e0010 */
[----:B------:R-:W-:-:S02]  /*7220*/  SHF.R.S32.HI R2, RZ, 0x1f, R6 ;  /* 0x0000001fff027819 */ /* 0x000fc40000011406 */
[----:B------:R-:W-:Y:S01]  /*7230*/  LOP3.LUT R226, R226, 0xfffffffe, RZ, 0xc0, !PT ;  /* 0xfffffffee2e27812 */ /* 0x000fe200078ec0ff */
[----:B------:R-:W-:Y:S01]  /*7240*/  IMAD R8, R8, c[0x0][0x2c4], R5 ;  /* 0x0000b10008087a24 */ /* 0x000fe200078e0205 */
[----:B------:R-:W-:Y:S01]  /*7250*/  ISETP.GE.AND P4, PT, R154, c[0x0][0x198], PT ;  /* 0x000066009a007a0c */ /* 0x000fe20003f86270 */
[----:B------:R-:W-:Y:S01]  /*7260*/  IMAD R5, R2, c[0x0][0x1b0], RZ ;  /* 0x00006c0002057a24 */ /* 0x000fe200078e02ff */
[----:B------:R-:W-:Y:S01]  /*7270*/  ISETP.GE.AND P3, PT, R218, c[0x0][0x198], PT ;  /* 0x00006600da007a0c */ /* 0x000fe20003f66270 */
[----:B------:R-:W-:Y:S01]  /*7280*/  IMAD.IADD R17, R17, 0x1, R7 ;  /* 0x0000000111117824 */ /* 0x000fe200078e0207 */
[----:B------:R-:W-:Y:S01]  /*7290*/  @P2 LOP3.LUT R226, R226, 0x1, RZ, 0xfc, !PT ;  /* 0x00000001e2e22812 */ /* 0x000fe200078efcff */
[----:B------:R-:W-:Y:S01]  /*72a0*/  IMAD R12, R12, c[0x0][0x208], RZ ;  /* 0x000082000c0c7a24 */ /* 0x000fe200078e02ff */
[----:B------:R-:W-:Y:S01]  /*72b0*/  ISETP.GE.AND P2, PT, R217, c[0x0][0x198], PT ;  /* 0x00006600d9007a0c */ /* 0x000fe20003f46270 */
[C---:B------:R-:W-:Y:S01]  /*72c0*/  IMAD R2, R6.reuse, c[0x0][0x1b4], R5 ;  /* 0x00006d0006027a24 */ /* 0x040fe200078e0205 */
[----:B------:R-:W-:Y:S01]  /*72d0*/  SHF.R.S32.HI R5, RZ, 0x1f, R8 ;  /* 0x0000001fff057819 */ /* 0x000fe20000011408 */
[----:B------:R-:W-:Y:S01]  /*72e0*/  IMAD.WIDE.U32 R6, R6, c[0x0][0x1b0], R16 ;  /* 0x00006c0006067a25 */ /* 0x000fe200078e0010 */
[----:B------:R-:W-:-:S03]  /*72f0*/  LOP3.LUT R226, R226, 0xfffffffd, RZ, 0xc0, !PT ;  /* 0xfffffffde2e27812 */ /* 0x000fc600078ec0ff */
[----:B------:R-:W-:-:S04]  /*7300*/  IMAD.WIDE.U32 R18, R15, c[0x0][0x208], R20 ;  /* 0x000082000f127a25 */ /* 0x000fc800078e0014 */
[C---:B------:R-:W-:Y:S02]  /*7310*/  IMAD R12, R15.reuse, c[0x0][0x20c], R12 ;  /* 0x000083000f0c7a24 */ /* 0x040fe400078e020c */
[----:B------:R-:W-:Y:S01]  /*7320*/  IMAD.WIDE.U32 R22, R15, c[0x0][0x1e0], R20 ;  /* 0x000078000f167a25 */ /* 0x000fe200078e0014 */
[----:B------:R-:W-:Y:S02]  /*7330*/  IADD3 R15, R7, R2, RZ ;  /* 0x00000002070f7210 */ /* 0x000fe40007ffe0ff */
[----:B------:R-:W-:Y:S01]  /*7340*/  IADD3 R19, R19, R12, RZ ;  /* 0x0000000c13137210 */ /* 0x000fe20007ffe0ff */
[----:B------:R-:W-:Y:S02]  /*7350*/  IMAD.IADD R23, R23, 0x1, R13 ;  /* 0x0000000117177824 */ /* 0x000fe400078e020d */
[----:B------:R-:W-:Y:S02]  /*7360*/  IMAD R5, R5, c[0x0][0x1a8], RZ ;  /* 0x00006a0005057a24 */ /* 0x000fe400078e02ff */
[----:B------:R-:W-:-:S04]  /*7370*/  IMAD.WIDE.U32 R236, R225, c[0x0][0x1e8], R22 ;  /* 0x00007a00e1ec7a25 */ /* 0x000fc800078e0016 */
[----:B------:R-:W-:Y:S02]  /*7380*/  IMAD.MOV.U32 R14, RZ, RZ, R6 ;  /* 0x000000ffff0e7224 */ /* 0x000fe400078e0006 */
[----:B------:R-:W-:-:S04]  /*7390*/  IMAD.WIDE.U32 R234, R225, c[0x0][0x210], R18 ;  /* 0x00008400e1ea7a25 */ /* 0x000fc800078e0012 */
[----:B------:R-:W-:Y:S02]  /*73a0*/  IMAD R237, R225, c[0x0][0x1ec], R237 ;  /* 0x00007b00e1ed7a24 */ /* 0x000fe400078e02ed */
[C---:B------:R-:W-:Y:S02]  /*73b0*/  IMAD R6, R8.reuse, c[0x0][0x1ac], R5 ;  /* 0x00006b0008067a24 */ /* 0x040fe400078e0205 */
[----:B------:R-:W-:-:S04]  /*73c0*/  IMAD.WIDE.U32 R14, R8, c[0x0][0x1a8], R14 ;  /* 0x00006a00080e7a25 */ /* 0x000fc800078e000e */
[----:B------:R-:W-:Y:S01]  /*73d0*/  IMAD R235, R225, c[0x0][0x214], R235 ;  /* 0x00008500e1eb7a24 */ /* 0x000fe200078e02eb */
[----:B------:R-:W-:Y:S01]  /*73e0*/  IADD3 R6, R15, R6, RZ ;  /* 0x000000060f067210 */ /* 0x000fe20007ffe0ff */
[----:B------:R-:W-:Y:S01]  /*73f0*/  IMAD R5, R209, 0x80, R4 ;  /* 0x00000080d1057824 */ /* 0x000fe200078e0204 */
[----:B--2---:R-:W-:Y:S01]  /*7400*/  @P1 SHF.R.S32.HI R2, RZ, 0x1f, R0 ;  /* 0x0000001fff021819 */ /* 0x004fe20000011400 */
[----:B------:R-:W-:Y:S01]  /*7410*/  @!P1 IMAD.MOV.U32 R0, RZ, RZ, R224 ;  /* 0x000000ffff009224 */ /* 0x000fe200078e00e0 */
[----:B------:R-:W-:Y:S02]  /*7420*/  @!P1 MOV R2, R87 ;  /* 0x0000005700029202 */ /* 0x000fe40000000f00 */
[----:B------:R-:W-:Y:S02]  /*7430*/  ISETP.GE.AND P1, PT, R218, c[0x0][0x1d4], PT ;  /* 0x00007500da007a0c */ /* 0x000fe40003f26270 */
[----:B------:R-:W-:Y:S02]  /*7440*/  SEL R2, R2, RZ, !P0 ;  /* 0x000000ff02027207 */ /* 0x000fe40004000000 */
[----:B------:R-:W-:-:S02]  /*7450*/  SEL R0, R0, RZ, !P0 ;  /* 0x000000ff00007207 */ /* 0x000fc40004000000 */
[----:B------:R-:W-:Y:S01]  /*7460*/  LEA R7, P0, R14, c[0x0][0x160], 0x1 ;  /* 0x000058000e077a11 */ /* 0x000fe200078008ff */
[C---:B------:R-:W-:Y:S01]  /*7470*/  IMAD R229, R2.reuse, c[0x0][0x1f0], RZ ;  /* 0x00007c0002e57a24 */ /* 0x040fe200078e02ff */
[----:B------:R-:W-:Y:S01]  /*7480*/  IADD3 R87, R9, -0x1, RZ ;  /* 0xffffffff09577810 */ /* 0x000fe20007ffe0ff */
[----:B------:R-:W-:Y:S01]  /*7490*/  IMAD R13, R2, c[0x0][0x218], RZ ;  /* 0x00008600020d7a24 */ /* 0x000fe200078e02ff */
[----:B------:R-:W-:Y:S01]  /*74a0*/  LEA.HI.X R6, R14, c[0x0][0x164], R6, 0x1, P0 ;  /* 0x000059000e067a11 */ /* 0x000fe200000f0c06 */
[C---:B------:R-:W-:Y:S02]  /*74b0*/  IMAD R229, R0.reuse, c[0x0][0x1f4], R229 ;  /* 0x00007d0000e57a24 */ /* 0x040fe400078e02e5 */
[----:B------:R-:W-:Y:S01]  /*74c0*/  IMAD.WIDE.U32 R236, R0, c[0x0][0x1f0], R236 ;  /* 0x00007c0000ec7a25 */ /* 0x000fe200078e00ec */
[----:B------:R-:W-:-:S03]  /*74d0*/  @P1 LOP3.LUT R226, R226, 0x2, RZ, 0xfc, !PT ;  /* 0x00000002e2e21812 */ /* 0x000fc600078efcff */
[C---:B------:R-:W-:Y:S01]  /*74e0*/  IMAD R13, R0.reuse, c[0x0][0x21c], R13 ;  /* 0x00008700000d7a24 */ /* 0x040fe200078e020d */
[----:B------:R-:W-:Y:S01]  /*74f0*/  IADD3 R229, R237, R229, RZ ;  /* 0x000000e5ede57210 */ /* 0x000fe20007ffe0ff */
[----:B------:R-:W-:-:S04]  /*7500*/  IMAD.WIDE.U32 R234, R0, c[0x0][0x218], R234 ;  /* 0x0000860000ea7a25 */ /* 0x000fc800078e00ea */
[----:B------:R-:W-:Y:S01]  /*7510*/  IMAD.IADD R228, R235, 0x1, R13 ;  /* 0x00000001ebe47824 */ /* 0x000fe200078e020d */
[----:B------:R-:W-:Y:S05]  /*7520*/  BRA.DIV ~URZ, `(.L_x_1402) ;  /* 0x000106927f007947 */ /* 0x000fea000b800000 */
[----:B------:R1:W2:Y:S02]  /*7530*/  SHFL.IDX PT, R13, R6, RZ, 0x181f ;  /* 0x00181fff060d7589 */ /* 0x0002a400000e0000 */
.L_x_1526:
[----:B------:R-:W-:Y:S05]  /*7540*/  BRA.DIV ~URZ, `(.L_x_1403) ;  /* 0x000106e27f007947 */ /* 0x000fea000b800000 */
[----:B------:R3:W4:Y:S02]  /*7550*/  SHFL.IDX PT, R2, R7, RZ, 0x181f ;  /* 0x00181fff07027589 */ /* 0x00072400000e0000 */
.L_x_1527:
[----:B------:R-:W-:Y:S01]  /*7560*/  IMAD R86, R86, c[0x0][0x2c4], RZ ;  /* 0x0000b10056567a24 */ /* 0x000fe200078e02ff */
[----:B------:R-:W-:Y:S01]  /*7570*/  BSSY B0, `(.L_x_1404) ;  /* 0x0000011000007945 */ /* 0x000fe20003800000 */
[----:B------:R-:W-:Y:S02]  /*7580*/  SHF.R.S32.HI R12, RZ, 0x1f, R217 ;  /* 0x0000001fff0c7819 */ /* 0x000fe400000114d9 */
[----:B------:R-:W-:Y:S02]  /*7590*/  SHF.R.S32.HI R19, RZ, 0x1f, R218 ;  /* 0x0000001fff137819 */ /* 0x000fe400000114da */
[----:B------:R-:W-:-:S13]  /*75a0*/  ISETP.GE.AND P0, PT, R5, R86, PT ;  /* 0x000000560500720c */ /* 0x000fda0003f06270 */
[----:B------:R-:W-:Y:S05]  /*75b0*/  @P0 BRA `(.L_x_1405) ;  /* 0x000000c000000947 */ /* 0x000fea0003800000 */
[-C--:B----4-:R-:W-:Y:S02]  /*75c0*/  LEA R16, P0, R154, R2.reuse, 0x1 ;  /* 0x000000029a107211 */ /* 0x090fe400078008ff */
[-C--:B------:R-:W-:Y:S02]  /*75d0*/  LEA R14, P1, R218, R2.reuse, 0x1 ;  /* 0x00000002da0e7211 */ /* 0x080fe400078208ff */
[-C--:B--2---:R-:W-:Y:S02]  /*75e0*/  LEA.HI.X R17, R154, R13.reuse, R21, 0x1, P0 ;  /* 0x0000000d9a117211 */ /* 0x084fe400000f0c15 */
        /* <DEDUP_REMOVED lines=9> */
.L_x_1405:
[----:B------:R-:W-:Y:S05]  /*7680*/  BSYNC B0 ;  /* 0x0000000000007941 */ /* 0x000fea0003800000 */
.L_x_1404:
[----:B------:R-:W-:Y:S05]  /*7690*/  BRA.DIV ~URZ, `(.L_x_1406) ;  /* 0x000105f27f007947 */ /* 0x000fea000b800000 */
[----:B--2---:R2:W1:Y:S04]  /*76a0*/  SHFL.IDX PT, R13, R6, 0x1, 0x181f ;  /* 0x00381f00060d7f89 */ /* 0x00446800000e0000 */
[----:B----4-:R2:W4:Y:S02]  /*76b0*/  SHFL.IDX PT, R2, R7, 0x1, 0x181f ;  /* 0x00381f0007027f89 */ /* 0x01052400000e0000 */
.L_x_1528:
[----:B------:R-:W-:Y:S01]  /*76c0*/  IADD3 R15, R5, 0x20, RZ ;  /* 0x00000020050f7810 */ /* 0x000fe20007ffe0ff */
[----:B------:R-:W-:Y:S03]  /*76d0*/  BSSY B0, `(.L_x_1407) ;  /* 0x000000f000007945 */ /* 0x000fe60003800000 */
[----:B------:R-:W-:-:S13]  /*76e0*/  ISETP.GE.AND P0, PT, R15, R86, PT ;  /* 0x000000560f00720c */ /* 0x000fda0003f06270 */
[----:B------:R-:W-:Y:S05]  /*76f0*/  @P0 BRA `(.L_x_1408) ;  /* 0x000000c000000947 */ /* 0x000fea0003800000 */
[-C--:B----4-:R-:W-:Y:S02]  /*7700*/  LEA R16, P0, R154, R2.reuse, 0x1 ;  /* 0x000000029a107211 */ /* 0x090fe400078008ff */
[-C--:B------:R-:W-:Y:S02]  /*7710*/  LEA R14, P1, R218, R2.reuse, 0x1 ;  /* 0x00000002da0e7211 */ /* 0x080fe400078208ff */
[-C--:B-1----:R-:W-:Y:S02]  /*7720*/  LEA.HI.X R17, R154, R13.reuse, R21, 0x1, P0 ;  /* 0x0000000d9a117211 */ /* 0x082fe400000f0c15 */
        /* <DEDUP_REMOVED lines=9> */
.L_x_1408:
[----:B------:R-:W-:Y:S05]  /*77c0*/  BSYNC B0 ;  /* 0x0000000000007941 */ /* 0x000fea0003800000 */
.L_x_1407:
[----:B------:R-:W-:Y:S05]  /*77d0*/  BRA.DIV ~URZ, `(.L_x_1409) ;  /* 0x000105727f007947 */ /* 0x000fea000b800000 */
[----:B-1----:R1:W2:Y:S02]  /*77e0*/  SHFL.IDX PT, R13, R6, 0x2, 0x181f ;  /* 0x00581f00060d7f89 */ /* 0x0022a400000e0000 */
.L_x_1529:
[----:B------:R-:W-:Y:S05]  /*77f0*/  BRA.DIV ~URZ, `(.L_x_1410) ;  /* 0x000105c27f007947 */ /* 0x000fea000b800000 */
[----:B----4-:R4:W1:Y:S02]  /*7800*/  SHFL.IDX PT, R2, R7, 0x2, 0x181f ;  /* 0x00581f0007027f89 */ /* 0x01086400000e0000 */
.L_x_1530:
[----:B------:R-:W-:Y:S01]  /*7810*/  IADD3 R15, R5, 0x40, RZ ;  /* 0x00000040050f7810 */ /* 0x000fe20007ffe0ff */
[----:B------:R-:W-:Y:S03]  /*7820*/  BSSY B0, `(.L_x_1411) ;  /* 0x000000f000007945 */ /* 0x000fe60003800000 */
[----:B------:R-:W-:-:S13]  /*7830*/  ISETP.GE.AND P0, PT, R15, R86, PT ;  /* 0x000000560f00720c */ /* 0x000fda0003f06270 */
[----:B------:R-:W-:Y:S05]  /*7840*/  @P0 BRA `(.L_x_1412) ;  /* 0x000000c000000947 */ /* 0x000fea0003800000 */
[-C--:B-1----:R-:W-:Y:S02]  /*7850*/  LEA R16, P0, R154, R2.reuse, 0x1 ;  /* 0x000000029a107211 */ /* 0x082fe400078008ff */
        /* <DEDUP_REMOVED lines=11> */
.L_x_1412:
[----:B------:R-:W-:Y:S05]  /*7910*/  BSYNC B0 ;  /* 0x0000000000007941 */ /* 0x000fea0003800000 */
.L_x_1411:
[----:B------:R-:W-:Y:S05]  /*7920*/  BRA.DIV ~URZ, `(.L_x_1413) ;  /* 0x000104f27f007947 */ /* 0x000fea000b800000 */
[----:B--2---:R2:W3:Y:S04]  /*7930*/  SHFL.IDX PT, R13, R6, 0x3, 0x181f ;  /* 0x00781f00060d7f89 */ /* 0x0044e800000e0000 */
[----:B-1----:R2:W1:Y:S02]  /*7940*/  SHFL.IDX PT, R2, R7, 0x3, 0x181f ;  /* 0x00781f0007027f89 */ /* 0x00246400000e0000 */
.L_x_1531:
[----:B------:R-:W-:-:S04]  /*7950*/  IADD3 R5, R5, 0x60, RZ ;  /* 0x0000006005057810 */ /* 0x000fc80007ffe0ff */
[----:B------:R-:W-:-:S13]  /*7960*/  ISETP.GE.AND P0, PT, R5, R86, PT ;  /* 0x000000560500720c */ /* 0x000fda0003f06270 */
[----:B-1----:R-:W-:-:S04]  /*7970*/  @!P0 LEA R14, P1, R154, R2, 0x1 ;  /* 0x000000029a0e8211 */ /* 0x002fc800078208ff */
[----:B---3--:R-:W-:Y:S02]  /*7980*/  @!P0 LEA.HI.X R15, R154, R13, R21, 0x1, P1 ;  /* 0x0000000d9a0f8211 */ /* 0x008fe400008f0c15 */
[----:B--2---:R-:W-:-:S03]  /*7990*/  @!P0 LEA R6, P1, R218, R2, 0x1 ;  /* 0x00000002da068211 */ /* 0x004fc600078208ff */
[----:B------:R-:W-:Y:S01]  /*79a0*/  @!PT LDS RZ, [RZ] ;  /* 0x00000000fffff984 */ /* 0x000fe20000000800 */
[----:B------:R-:W-:Y:S01]  /*79b0*/  @!PT LDS RZ, [RZ] ;  /* 0x00000000fffff984 */ /* 0x000fe20000000800 */
[----:B------:R-:W-:Y:S01]  /*79c0*/  @!PT LDS RZ, [RZ] ;  /* 0x00000000fffff984 */ /* 0x000fe20000000800 */
[----:B------:R1:W-:Y:S01]  /*79d0*/  @!P0 LDGSTS.E.BYPASS.LTC128B.128 [R139+0x1b100], [R14.64], !P4 ;  /* 0x1b1000000e8b8fae */ /* 0x0003e2000e101d48 */
[----:B----4-:R-:W-:Y:S02]  /*79e0*/  @!P0 LEA.HI.X R7, R218, R13, R19, 0x1, P1 ;  /* 0x0000000dda078211 */ /* 0x010fe400008f0c13 */
[----:B------:R-:W-:-:S03]  /*79f0*/  @!P0 LEA R16, P1, R217, R2, 0x1 ;  /* 0x00000002d9108211 */ /* 0x000fc600078208ff */
[----:B------:R1:W-:Y:S01]  /*7a00*/  @!P0 LDGSTS.E.BYPASS.LTC128B.128 [R139+0x1f100], [R6.64], !P3 ;  /* 0x1f100000068b8fae */ /* 0x0003e2000d901d48 */
[----:B------:R-:W-:-:S05]  /*7a10*/  @!P0 LEA.HI.X R17, R217, R13, R12, 0x1, P1 ;  /* 0x0000000dd9118211 */ /* 0x000fca00008f0c0c */
[----:B------:R1:W-:Y:S04]  /*7a20*/  @!P0 LDGSTS.E.BYPASS.LTC128B.128 [R139+0x23100], [R16.64], !P2 ;  /* 0x23100000108b8fae */ /* 0x0003e8000d101d48 */
[----:B------:R-:W0:Y:S01]  /*7a30*/  LDGDEPBAR ;  /* 0x00000000000079af */ /* 0x000e220000000000 */
[----:B------:R-:W-:Y:S02]  /*7a40*/  WARPSYNC 0xffffffff ;  /* 0xffffffff00007948 */ /* 0x000fe40003800000 */
[----:B------:R-:W-:Y:S01]  /*7a50*/  IMAD.IADD R4, R84, 0x1, -R4 ;  /* 0x0000000154047824 */ /* 0x000fe200078e0a04 */
[----:B-1----:R-:W-:Y:S01]  /*7a60*/  SHF.R.S32.HI R6, RZ, 0x1f, R87 ;  /* 0x0000001fff067819 */ /* 0x002fe20000011457 */
[C---:B------:R-:W-:Y:S01]  /*7a70*/  IMAD.WIDE.U32 R12, R87.reuse, c[0x0][0x1e0], RZ ;  /* 0x00007800570c7a25 */ /* 0x040fe200078e00ff */
[----:B------:R-:W-:Y:S01]  /*7a80*/  BAR.SYNC.DEFER_BLOCKING 0x0 ;  /* 0x0000000000007b1d */ /* 0x000fe20000010000 */
[----:B------:R-:W-:Y:S02]  /*7a90*/  ISETP.GE.AND P6, PT, R218, c[0x0][0x1d4], PT ;  /* 0x00007500da007a0c */ /* 0x000fe40003fc6270 */
[C---:B------:R-:W-:Y:S01]  /*7aa0*/  IMAD R4, R87.reuse, -0x40, R4 ;  /* 0xffffffc057047824 */ /* 0x040fe200078e0204 */
[----:B------:R-:W-:Y:S01]  /*7ab0*/  LEA R5, P2, R12, R236, 0x6 ;  /* 0x000000ec0c057211 */ /* 0x000fe200078430ff */
[----:B------:R-:W-:Y:S01]  /*7ac0*/  IMAD R2, R6, c[0x0][0x1e0], RZ ;  /* 0x0000780006027a24 */ /* 0x000fe200078e02ff */
[----:B------:R-:W-:Y:S01]  /*7ad0*/  ULDC.64 UR4, c[0x0][0x208] ;  /* 0x0000820000047ab9 */ /* 0x000fe20000000a00 */
[----:B------:R-:W-:Y:S01]  /*7ae0*/  IMAD.MOV.U32 R0, RZ, RZ, 0x20 ;  /* 0x00000020ff007424 */ /* 0x000fe200078e00ff */
[C---:B------:R-:W-:Y:S01]  /*7af0*/  ISETP.GE.AND P0, PT, R4.reuse, 0x21, PT ;  /* 0x000000210400780c */ /* 0x040fe20003f06270 */
[----:B------:R-:W-:Y:S01]  /*7b00*/  IMAD R2, R87, c[0x0][0x1e4], R2 ;  /* 0x0000790057027a24 */ /* 0x000fe200078e0202 */
[----:B------:R-:W-:Y:S01]  /*7b10*/  ISETP.GE.AND P1, PT, R4, 0x1, PT ;  /* 0x000000010400780c */ /* 0x000fe20003f26270 */
[----:B------:R-:W-:Y:S01]  /*7b20*/  IMAD.WIDE.U32 R14, R0, c[0x0][0x1e0], RZ ;  /* 0x00007800000e7a25 */ /* 0x000fe200078e00ff */
[----:B------:R-:W-:Y:S01]  /*7b30*/  USHF.L.U32 UR7, UR4, 0x6, URZ ;  /* 0x0000000604077899 */ /* 0x000fe2000800063f */
[----:B------:R-:W-:Y:S01]  /*7b40*/  BSSY B0, `(.L_x_1414) ;  /* 0x000004d000007945 */ /* 0x000fe20003800000 */
[----:B------:R-:W-:Y:S01]  /*7b50*/  UMOV UR6, 0x6 ;  /* 0x0000000600067882 */ /* 0x000fe20000000000 */
[----:B------:R-:W-:Y:S01]  /*7b60*/  IMAD.IADD R2, R13, 0x1, R2 ;  /* 0x000000010d027824 */ /* 0x000fe200078e0202 */
[----:B------:R-:W-:Y:S01]  /*7b70*/  USHF.L.U64.HI UR5, UR4, UR6, UR5 ;  /* 0x0000000604057299 */ /* 0x000fe20008010205 */
[----:B------:R-:W-:-:S02]  /*7b80*/  IMAD R6, R6, c[0x0][0x208], RZ ;  /* 0x0000820006067a24 */ /* 0x000fc400078e02ff */
[----:B------:R-:W-:Y:S01]  /*7b90*/  IMAD R7, R0, c[0x0][0x1e4], RZ ;  /* 0x0000790000077a24 */ /* 0x000fe200078e02ff */
[----:B------:R-:W-:Y:S01]  /*7ba0*/  LEA.HI.X R2, R12, R229, R2, 0x6, P2 ;  /* 0x000000e50c027211 */ /* 0x000fe200010f3402 */
[----:B------:R-:W-:Y:S01]  /*7bb0*/  IMAD.WIDE.U32 R12, R87, c[0x0][0x208], RZ ;  /* 0x00008200570c7a25 */ /* 0x000fe200078e00ff */
[C---:B------:R-:W-:Y:S02]  /*7bc0*/  @P0 IADD3 R8, P2, R5.reuse, R14, RZ ;  /* 0x0000000e05080210 */ /* 0x040fe40007f5e0ff */
[----:B------:R-:W-:Y:S01]  /*7bd0*/  @P1 LEA R14, P3, R5, c[0x0][0x1c8], 0x1 ;  /* 0x00007200050e1a11 */ /* 0x000fe200078608ff */
[----:B------:R-:W-:Y:S01]  /*7be0*/  IMAD R6, R87, c[0x0][0x20c], R6 ;  /* 0x0000830057067a24 */ /* 0x000fe200078e0206 */
[----:B------:R-:W-:Y:S02]  /*7bf0*/  @P0 IADD3.X R7, R2, R15, R7, P2, !PT ;  /* 0x0000000f02070210 */ /* 0x000fe400017fe407 */
[----:B------:R-:W-:Y:S01]  /*7c00*/  @P1 LEA.HI.X R15, R5, c[0x0][0x1cc], R2, 0x1, P3 ;  /* 0x00007300050f1a11 */ /* 0x000fe200018f0c02 */
[----:B------:R-:W-:Y:S01]  /*7c10*/  IMAD.IADD R5, R13, 0x1, R6 ;  /* 0x000000010d057824 */ /* 0x000fe200078e0206 */
[----:B------:R-:W-:-:S02]  /*7c20*/  @P0 LEA R6, P3, R8, c[0x0][0x1c8], 0x1 ;  /* 0x0000720008060a11 */ /* 0x000fc400078608ff */
[C---:B------:R-:W-:Y:S02]  /*7c30*/  @P1 ISETP.GE.AND P5, PT, R217.reuse, c[0x0][0x1d4], PT ;  /* 0x00007500d9001a0c */ /* 0x040fe40003fa6270 */
[----:B------:R-:W-:Y:S02]  /*7c40*/  @P0 LEA.HI.X R7, R8, c[0x0][0x1cc], R7, 0x1, P3 ;  /* 0x0000730008070a11 */ /* 0x000fe400018f0c07 */
[----:B------:R-:W-:Y:S02]  /*7c50*/  LOP3.LUT P3, RZ, R226, 0x1, RZ, 0xc0, !PT ;  /* 0x00000001e2ff7812 */ /* 0x000fe4000786c0ff */
[C---:B------:R-:W-:Y:S02]  /*7c60*/  LEA R2, P2, R12.reuse, R234, 0x6 ;  /* 0x000000ea0c027211 */ /* 0x040fe400078430ff */
[----:B------:R-:W-:Y:S02]  /*7c70*/  @P0 ISETP.GE.AND P4, PT, R217, c[0x0][0x1d4], PT ;  /* 0x00007500d9000a0c */ /* 0x000fe40003f86270 */
[----:B------:R-:W-:-:S02]  /*7c80*/  LEA.HI.X R5, R12, R228, R5, 0x6, P2 ;  /* 0x000000e40c057211 */ /* 0x000fc400010f3405 */
[----:B------:R-:W-:-:S04]  /*7c90*/  LEA R12, P2, R2, c[0x0][0x1f8], 0x1 ;  /* 0x00007e00020c7a11 */ /* 0x000fc800078408ff */
[----:B------:R-:W-:Y:S01]  /*7ca0*/  LEA.HI.X R13, R2, c[0x0][0x1fc], R5, 0x1, P2 ;  /* 0x00007f00020d7a11 */ /* 0x000fe200010f0c05 */
[----:B------:R-:W-:Y:S01]  /*7cb0*/  @!PT LDS RZ, [RZ] ;  /* 0x00000000fffff984 */ /* 0x000fe20000000800 */
[----:B------:R-:W-:Y:S01]  /*7cc0*/  @!PT LDS RZ, [RZ] ;  /* 0x00000000fffff984 */ /* 0x000fe20000000800 */
[----:B------:R-:W-:Y:S01]  /*7cd0*/  @!PT LDS RZ, [RZ] ;  /* 0x00000000fffff984 */ /* 0x000fe20000000800 */
[----:B------:R1:W-:Y:S01]  /*7ce0*/  @P1 LDGSTS.E.BYPASS.LTC128B.128 [R139+0xc100], [R14.64], !P3 ;  /* 0x0c1000000e8b1fae */ /* 0x0003e2000d901d48 */
[----:B------:R-:W-:Y:S01]  /*7cf0*/  ISETP.GE.AND P2, PT, R154, c[0x0][0x1d4], PT ;  /* 0x000075009a007a0c */ /* 0x000fe20003f46270 */
[----:B------:R-:W-:Y:S02]  /*7d00*/  IMAD.MOV.U32 R2, RZ, RZ, 0x40 ;  /* 0x00000040ff027424 */ /* 0x000fe400078e00ff */
[----:B------:R1:W-:Y:S01]  /*7d10*/  @P1 LDGSTS.E.BYPASS.LTC128B.128 [R139+0xe100], [R14.64+0x80], !P6 ;  /* 0x0e1000800e8b1fae */ /* 0x0003e2000f101d48 */
[----:B------:R-:W-:-:S03]  /*7d20*/  ISETP.LT.OR P3, PT, R4, 0x1, P2 ;  /* 0x000000010400780c */ /* 0x000fc60001761670 */
[----:B------:R1:W-:Y:S01]  /*7d30*/  @P1 LDGSTS.E.BYPASS.LTC128B.128 [R139+0x10100], [R14.64+0x100], !P5 ;  /* 0x101001000e8b1fae */ /* 0x0003e2000e901d48 */
[----:B------:R-:W-:Y:S02]  /*7d40*/  LOP3.LUT P5, RZ, R226, 0x1, RZ, 0xc0, !PT ;  /* 0x00000001e2ff7812 */ /* 0x000fe400078ac0ff */
[----:B------:R-:W-:-:S11]  /*7d50*/  ISETP.GE.AND P1, PT, R218, c[0x0][0x1d4], PT ;  /* 0x00007500da007a0c */ /* 0x000fd60003f26270 */
[----:B------:R1:W-:Y:S01]  /*7d60*/  @P0 LDGSTS.E.BYPASS.LTC128B.128 [R139+0xd100], [R6.64], !P5 ;  /* 0x0d100000068b0fae */ /* 0x0003e2000e901d48 */
[----:B------:R-:W-:-:S03]  /*7d70*/  ISETP.LT.OR P5, PT, R4, 0x1, P1 ;  /* 0x000000010400780c */ /* 0x000fc60000fa1670 */
[----:B------:R1:W-:Y:S04]  /*7d80*/  @P0 LDGSTS.E.BYPASS.LTC128B.128 [R139+0xf100], [R6.64+0x80], !P6 ;  /* 0x0f100080068b0fae */ /* 0x0003e8000f101d48 */
[----:B------:R1:W-:Y:S01]  /*7d90*/  @P0 LDGSTS.E.BYPASS.LTC128B.128 [R139+0x11100], [R6.64+0x100], !P4 ;  /* 0x11100100068b0fae */ /* 0x0003e2000e101d48 */
[----:B------:R-:W-:-:S03]  /*7da0*/  ISETP.GE.AND P0, PT, R217, c[0x0][0x1d4], PT ;  /* 0x00007500d9007a0c */ /* 0x000fc60003f06270 */
[----:B------:R-:W0:Y:S01]  /*7db0*/  LDGDEPBAR ;  /* 0x00000000000079af */ /* 0x000e220000000000 */
[----:B------:R-:W-:-:S03]  /*7dc0*/  ISETP.LT.OR P4, PT, R4, 0x1, P0 ;  /* 0x000000010400780c */ /* 0x000fc60000781670 */
[----:B------:R1:W-:Y:S01]  /*7dd0*/  LDGSTS.E.BYPASS.LTC128B.128 [R139+0x100], [R12.64], !P3 ;  /* 0x001000000c8b7fae */ /* 0x0003e2000d901d48 */
[C---:B------:R-:W-:Y:S02]  /*7de0*/  ISETP.LT.OR P3, PT, R4.reuse, 0x21, P2 ;  /* 0x000000210400780c */ /* 0x040fe40001761670 */
[C---:B------:R-:W-:Y:S01]  /*7df0*/  ISETP.LT.OR P2, PT, R4.reuse, 0x21, P1 ;  /* 0x000000210400780c */ /* 0x040fe20000f41670 */
[----:B------:R1:W-:Y:S01]  /*7e00*/  LDGSTS.E.BYPASS.LTC128B.128 [R139+0x2100], [R12.64+0x80], !P5 ;  /* 0x021000800c8b7fae */ /* 0x0003e2000e901d48 */
[----:B------:R-:W-:Y:S02]  /*7e10*/  ISETP.LT.OR P1, PT, R4, 0x21, P0 ;  /* 0x000000210400780c */ /* 0x000fe40000721670 */
[----:B------:R-:W-:Y:S02]  /*7e20*/  IADD3 R4, P0, R12, UR7, RZ ;  /* 0x000000070c047c10 */ /* 0x000fe4000ff1e0ff */
[----:B------:R-:W-:Y:S01]  /*7e30*/  ISETP.GT.AND P5, PT, R87, R230, PT ;  /* 0x000000e65700720c */ /* 0x000fe20003fa4270 */
[----:B------:R1:W-:Y:S01]  /*7e40*/  LDGSTS.E.BYPASS.LTC128B.128 [R139+0x4100], [R12.64+0x100], !P4 ;  /* 0x041001000c8b7fae */ /* 0x0003e2000e101d48 */
[----:B------:R-:W-:-:S05]  /*7e50*/  IADD3.X R5, R13, UR5, RZ, P0, !PT ;  /* 0x000000050d057c10 */ /* 0x000fca00087fe4ff */
[----:B------:R1:W-:Y:S04]  /*7e60*/  LDGSTS.E.BYPASS.LTC128B.128 [R139+0x1100], [R4.64], !P3 ;  /* 0x01100000048b7fae */ /* 0x0003e8000d901d48 */
[----:B------:R1:W-:Y:S04]  /*7e70*/  LDGSTS.E.BYPASS.LTC128B.128 [R139+0x3100], [R4.64+0x80], !P2 ;  /* 0x03100080048b7fae */ /* 0x0003e8000d101d48 */
[----:B------:R1:W-:Y:S04]  /*7e80*/  LDGSTS.E.BYPASS.LTC128B.128 [R139+0x5100], [R4.64+0x100], !P1 ;  /* 0x05100100048b7fae */ /* 0x0003e8000c901d48 */
[----:B------:R-:W0:Y:S01]  /*7e90*/  LDGDEPBAR ;  /* 0x00000000000079af */ /* 0x000e220000000000 */
[----:B------:R-:W-:Y:S05]  /*7ea0*/  @!P5 BRA `(.L_x_1415) ;  /* 0x000001600000d947 */ /* 0x000fea0003800000 */
[----:B-1----:R-:W-:Y:S02]  /*7eb0*/  IADD3 R5, R9, -0x2, RZ ;  /* 0xfffffffe09057810 */ /* 0x002fe40007ffe0ff */
[----:B------:R-:W-:-:S02]  /*7ec0*/  LOP3.LUT P4, RZ, R226, 0x1, RZ, 0xc0, !PT ;  /* 0x00000001e2ff7812 */ /* 0x000fc4000788c0ff */
        /* <DEDUP_REMOVED lines=8> */
[C---:B------:R-:W-:Y:S01]  /*7f50*/  IMAD.WIDE.U32 R6, R2.reuse, c[0x0][0x1e0], RZ ;  /* 0x0000780002067a25 */ /* 0x040fe200078e00ff */
[----:B------:R-:W-:Y:S02]  /*7f60*/  ISETP.GE.AND P0, PT, R217, c[0x0][0x1d4], PT ;  /* 0x00007500d9007a0c */ /* 0x000fe40003f06270 */
[----:B------:R-:W-:Y:S01]  /*7f70*/  LEA.HI.X R13, R5, c[0x0][0x1cc], R4, 0x1, P1 ;  /* 0x00007300050d7a11 */ /* 0x000fe200008f0c04 */
[----:B------:R-:W-:Y:S01]  /*7f80*/  IMAD R4, R2, c[0x0][0x1e4], RZ ;  /* 0x0000790002047a24 */ /* 0x000fe200078e02ff */
        /* <DEDUP_REMOVED lines=8> */
.L_x_1415:
[----:B------:R-:W-:Y:S05]  /*8010*/  BSYNC B0 ;  /* 0x0000000000007941 */ /* 0x000fea0003800000 */
.L_x_1414:
[----:B------:R-:W-:Y:S01]  /*8020*/  ISETP.LT.AND P0, PT, RZ, c[0x0][0x27c], PT ;  /* 0x00009f00ff007a0c */ /* 0x000fe20003f01270 */
[----:B------:R-:W0:-:S12]  /*8030*/  LDGDEPBAR ;  /* 0x00000000000079af */ /* 0x000e180000000000 */
[----:B------:R-:W-:Y:S05]  /*8040*/  @P0 BRA `(.L_x_1416) ;  /* 0x0000002000000947 */ /* 0x000fea0003800000 */
[----:B------:R-:W-:-:S04]  /*8050*/  DEPBAR.LE SB0, 0x3 ;  /* 0x000080c00000791a */ /* 0x000fc80000000000 */
[----:B------:R-:W-:Y:S05]  /*8060*/  BRA `(.L_x_1417) ;  /* 0x0000597000007947 */ /* 0x000fea0003800000 */
.L_x_1416:
[----:B-1---5:R-:W-:Y:S01]  /*8070*/  SHF.R.S32.HI R4, RZ, 0x1f, R85 ;  /* 0x0000001fff047819 */ /* 0x022fe20000011455 */
[----:B------:R-:W-:Y:S01]  /*8080*/  ULDC.U8 UR4, c[0x0][0x298] ;  /* 0x0000a60000047ab9 */ /* 0x000fe20000000000 */
[----:B------:R-:W-:Y:S01]  /*8090*/  IMAD.WIDE.U32 R16, R85, c[0x0][0x280], RZ ;  /* 0x0000a00055107a25 */ /* 0x000fe200078e00ff */
[----:B------:R-:W-:Y:S01]  /*80a0*/  ISETP.NE.AND P2, PT, RZ, UR4, PT ;  /* 0x00000004ff007c0c */ /* 0x000fe2000bf45270 */
[----:B------:R-:W-:Y:S01]  /*80b0*/  BSSY B2, `(.L_x_1417) ;  /* 0x0000592000027945 */ /* 0x000fe20003800000 */
[----:B------:R-:W-:Y:S01]  /*80c0*/  IADD3 R8, R223, 0x40, RZ ;  /* 0x00000040df087810 */ /* 0x000fe20007ffe0ff */
[----:B------:R-:W-:Y:S01]  /*80d0*/  IMAD R6, R4, c[0x0][0x280], RZ ;  /* 0x0000a00004067a24 */ /* 0x000fe200078e02ff */
[----:B------:R-:W-:Y:S01]  /*80e0*/  IADD3 R19, R142, 0x40, RZ ;  /* 0x000000408e137810 */ /* 0x000fe20007ffe0ff */
[----:B------:R-:W-:Y:S01]  /*80f0*/  IMAD R4, R4, c[0x0][0x290], RZ ;  /* 0x0000a40004047a24 */ /* 0x000fe200078e02ff */
[----:B------:R-:W-:Y:S01]  /*8100*/  IADD3 R31, R142, 0x20, RZ ;  /* 0x000000208e1f7810 */ /* 0x000fe20007ffe0ff */
[----:B------:R-:W-:-:S04]  /*8110*/  IMAD.WIDE.U32 R14, R85, c[0x0][0x290], RZ ;  /* 0x0000a400550e7a25 */ /* 0x000fc800078e00ff */
[C---:B------:R-:W-:Y:S01]  /*8120*/  IMAD R5, R85.reuse, c[0x0][0x284], R6 ;  /* 0x0000a10055057a24 */ /* 0x040fe200078e0206 */
[----:B------:R-:W-:Y:S01]  /*8130*/  LEA R12, P0, R14, c[0x0][0x288], 0x1 ;  /* 0x0000a2000e0c7a11 */ /* 0x000fe200078008ff */
[----:B------:R-:W-:Y:S01]  /*8140*/  IMAD R85, R85, c[0x0][0x294], R4 ;  /* 0x0000a50055557a24 */ /* 0x000fe200078e0204 */
[----:B------:R-:W-:Y:S01]  /*8150*/  LEA R4, P1, R16, c[0x0][0x270], 0x1 ;  /* 0x00009c0010047a11 */ /* 0x000fe200078208ff */
[----:B------:R-:W-:Y:S02]  /*8160*/  IMAD.IADD R5, R5, 0x1, R17 ;  /* 0x0000000105057824 */ /* 0x000fe400078e0211 */
[----:B------:R-:W-:-:S03]  /*8170*/  IMAD.IADD R6, R85, 0x1, R15 ;  /* 0x0000000155067824 */ /* 0x000fc600078e020f */
[----:B------:R-:W-:Y:S01]  /*8180*/  LEA.HI.X R7, R16, c[0x0][0x274], R5, 0x1, P1 ;  /* 0x00009d0010077a11 */ /* 0x000fe200008f0c05 */
[----:B------:R-:W-:Y:S01]  /*8190*/  IMAD R5, R209, 0x80, R223 ;  /* 0x00000080d1057824 */ /* 0x000fe200078e02df */
[----:B------:R-:W-:Y:S01]  /*81a0*/  LEA.HI.X R6, R14, c[0x0][0x28c], R6, 0x1, P0 ;  /* 0x0000a3000e067a11 */ /* 0x000fe200000f0c06 */
[----:B------:R-:W-:Y:S05]  /*81b0*/  @!P2 BRA `(.L_x_1418) ;  /* 0x00002a500000a947 */ /* 0x000fea0003800000 */
[----:B------:R-:W-:Y:S01]  /*81c0*/  ISETP.GE.AND P0, PT, R5, R86, PT ;  /* 0x000000560500720c */ /* 0x000fe20003f06270 */
[----:B------:R-:W1:Y:S01]  /*81d0*/  SHFL.IDX PT, R27, R7, RZ, 0x1c1f ;  /* 0x001c1fff071b7589 */ /* 0x000e6200000e0000 */
[----:B------:R-:W-:Y:S01]  /*81e0*/  BSSY B0, `(.L_x_1419) ;  /* 0x0000054000007945 */ /* 0x000fe20003800000 */
[----:B------:R-:W-:Y:S01]  /*81f0*/  CS2R R14, SRZ ;  /* 0x00000000000e7805 */ /* 0x000fe2000001ff00 */
[----:B------:R-:W-:Y:S01]  /*8200*/  CS2R R16, SRZ ;  /* 0x0000000000107805 */ /* 0x000fe2000001ff00 */
[----:B------:R2:W3:Y:S01]  /*8210*/  SHFL.IDX PT, R26, R4, RZ, 0x1c1f ;  /* 0x001c1fff041a7589 */ /* 0x0004e200000e0000 */
[----:B------:R-:W-:Y:S01]  /*8220*/  CS2R R20, SRZ ;  /* 0x0000000000147805 */ /* 0x000fe2000001ff00 */
[----:B------:R-:W-:Y:S01]  /*8230*/  CS2R R22, SRZ ;  /* 0x0000000000167805 */ /* 0x000fe2000001ff00 */
[----:B------:R-:W-:Y:S01]  /*8240*/  CS2R R28, SRZ ;  /* 0x00000000001c7805 */ /* 0x000fe2000001ff00 */
[----:B------:R4:W1:Y:S01]  /*8250*/  SHFL.IDX PT, R25, R6, RZ, 0x1c1f ;  /* 0x001c1fff06197589 */ /* 0x00086200000e0000 */
[----:B------:R-:W-:Y:S01]  /*8260*/  CS2R R34, SRZ ;  /* 0x0000000000227805 */ /* 0x000fe2000001ff00 */
[----:B------:R-:W-:Y:S01]  /*8270*/  CS2R R58, SRZ ;  /* 0x00000000003a7805 */ /* 0x000fe2000001ff00 */
[----:B------:R-:W-:Y:S01]  /*8280*/  CS2R R60, SRZ ;  /* 0x00000000003c7805 */ /* 0x000fe2000001ff00 */
[----:B------:R5:W1:Y:S01]  /*8290*/  SHFL.IDX PT, R24, R12, RZ, 0x1c1f ;  /* 0x001c1fff0c187589 */ /* 0x000a6200000e0000 */
[----:B------:R-:W-:Y:S01]  /*82a0*/  CS2R R32, SRZ ;  /* 0x0000000000207805 */ /* 0x000fe2000001ff00 */
[----:B--2---:R-:W-:Y:S01]  /*82b0*/  CS2R R4, SRZ ;  /* 0x0000000000047805 */ /* 0x004fe2000001ff00 */
[----:B----4-:R-:W-:Y:S01]  /*82c0*/  CS2R R6, SRZ ;  /* 0x0000000000067805 */ /* 0x010fe2000001ff00 */
[----:B-----5:R-:W-:Y:S01]  /*82d0*/  CS2R R12, SRZ ;  /* 0x00000000000c7805 */ /* 0x020fe2000001ff00 */
[----:B------:R-:W-:Y:S05]  /*82e0*/  @P0 BRA `(.L_x_1420) ;  /* 0x0000043000000947 */ /* 0x000fea0003800000 */
[C---:B-1-3--:R-:W-:Y:S01]  /*82f0*/  ISETP.GE.AND P1, PT, R31.reuse, c[0x0][0x27c], PT ;  /* 0x00009f001f007a0c */ /* 0x04afe20003f26270 */
[----:B------:R-:W-:Y:S01]  /*8300*/  IMAD.SHL.U32 R7, R31, 0x2, RZ ;  /* 0x000000021f077824 */ /* 0x000fe200078e00ff */
[----:B------:R-:W-:Y:S01]  /*8310*/  SHF.R.S32.HI R6, RZ, 0x1f, R31 ;  /* 0x0000001fff067819 */ /* 0x000fe2000001141f */
[----:B------:R-:W-:Y:S01]  /*8320*/  CS2R R22, SRZ ;  /* 0x0000000000167805 */ /* 0x000fe2000001ff00 */
[C---:B------:R-:W-:Y:S01]  /*8330*/  ISETP.GE.AND P0, PT, R137.reuse, c[0x0][0x27c], PT ;  /* 0x00009f0089007a0c */ /* 0x040fe20003f06270 */
[----:B------:R-:W-:Y:S01]  /*8340*/  IMAD.SHL.U32 R5, R137, 0x2, RZ ;  /* 0x0000000289057824 */ /* 0x000fe200078e00ff */
[----:B------:R-:W-:-:S02]  /*8350*/  SHF.L.U64.HI R13, R31, 0x1, R6 ;  /* 0x000000011f0d7819 */ /* 0x000fc40000010206 */
[----:B------:R-:W-:-:S05]  /*8360*/  SHF.R.S32.HI R4, RZ, 0x1f, R137 ;  /* 0x0000001fff047819 */ /* 0x000fca0000011489 */
[-C--:B------:R-:W-:Y:S02]  /*8370*/  @!P1 IADD3 R14, P2, R26, R7.reuse, RZ ;  /* 0x000000071a0e9210 */ /* 0x080fe40007f5e0ff */
[----:B------:R-:W-:Y:S02]  /*8380*/  @!P1 IADD3 R32, P3, R24, R7, RZ ;  /* 0x0000000718209210 */ /* 0x000fe40007f7e0ff */
[----:B------:R-:W-:Y:S01]  /*8390*/  SHF.L.U64.HI R7, R137, 0x1, R4 ;  /* 0x0000000189077819 */ /* 0x000fe20000010204 */
[--C-:B------:R-:W-:Y:S01]  /*83a0*/  @!P1 IMAD.X R15, R27, 0x1, R13.reuse, P2 ;  /* 0x000000011b0f9824 */ /* 0x100fe200010e060d */
[----:B------:R-:W-:Y:S01]  /*83b0*/  @!P0 IADD3 R28, P2, R26, R5, RZ ;  /* 0x000000051a1c8210 */ /* 0x000fe20007f5e0ff */
[----:B------:R-:W-:Y:S02]  /*83c0*/  @!P1 IMAD.X R33, R25, 0x1, R13, P3 ;  /* 0x0000000119219824 */ /* 0x000fe400018e060d */
[----:B------:R-:W-:Y:S01]  /*83d0*/  CS2R R12, SRZ ;  /* 0x00000000000c7805 */ /* 0x000fe2000001ff00 */
[----:B------:R1:W5:Y:S01]  /*83e0*/  @!P1 LD.E.64 R22, [R14.64] ;  /* 0x000000080e169980 */ /* 0x000362000c101b00 */
[----:B------:R-:W-:Y:S01]  /*83f0*/  ISETP.GE.AND P3, PT, R19, c[0x0][0x27c], PT ;  /* 0x00009f0013007a0c */ /* 0x000fe20003f66270 */
[----:B------:R-:W-:-:S03]  /*8400*/  @!P0 IMAD.X R29, R27, 0x1, R7, P2 ;  /* 0x000000011b1d8824 */ /* 0x000fc600010e0607 */
[----:B------:R2:W5:Y:S01]  /*8410*/  @!P1 LD.E.64 R12, [R32.64] ;  /* 0x00000008200c9980 */ /* 0x000562000c101b00 */
[----:B------:R-:W-:Y:S01]  /*8420*/  @!P0 IADD3 R16, P1, R24, R5, RZ ;  /* 0x0000000518108210 */ /* 0x000fe20007f3e0ff */
[----:B------:R-:W-:Y:S01]  /*8430*/  CS2R R20, SRZ ;  /* 0x0000000000147805 */ /* 0x000fe2000001ff00 */
[----:B------:R-:W-:-:S03]  /*8440*/  ISETP.GE.AND P2, PT, R138, c[0x0][0x27c], PT ;  /* 0x00009f008a007a0c */ /* 0x000fc60003f46270 */
[----:B------:R-:W-:Y:S02]  /*8450*/  @!P0 IMAD.X R17, R25, 0x1, R7, P1 ;  /* 0x0000000119118824 */ /* 0x000fe400008e0607 */
[----:B------:R-:W-:Y:S01]  /*8460*/  CS2R R6, SRZ ;  /* 0x0000000000067805 */ /* 0x000fe2000001ff00 */
[----:B------:R-:W-:Y:S01]  /*8470*/  SHF.R.S32.HI R4, RZ, 0x1f, R19 ;  /* 0x0000001fff047819 */ /* 0x000fe20000011413 */
[----:B------:R3:W5:Y:S01]  /*8480*/  @!P0 LD.E.64 R20, [R28.64] ;  /* 0x000000081c148980 */ /* 0x000762000c101b00 */
[----:B------:R-:W-:Y:S02]  /*8490*/  SHF.R.S32.HI R5, RZ, 0x1f, R138 ;  /* 0x0000001fff057819 */ /* 0x000fe4000001148a */
[C---:B------:R-:W-:Y:S01]  /*84a0*/  SHF.L.U64.HI R4, R19.reuse, 0x1, R4 ;  /* 0x0000000113047819 */ /* 0x040fe20000010204 */
[----:B------:R4:W5:Y:S01]  /*84b0*/  @!P0 LD.E.64 R6, [R16.64] ;  /* 0x0000000810068980 */ /* 0x000962000c101b00 */
[----:B-1----:R-:W-:Y:S02]  /*84c0*/  IMAD.SHL.U32 R14, R19, 0x2, RZ ;  /* 0x00000002130e7824 */ /* 0x002fe400078e00ff */
[----:B------:R-:W-:-:S03]  /*84d0*/  IMAD.SHL.U32 R15, R138, 0x2, RZ ;  /* 0x000000028a0f7824 */ /* 0x000fc600078e00ff */
[----:B------:R-:W-:Y:S02]  /*84e0*/  @!P3 IADD3 R38, P0, R26, R14, RZ ;  /* 0x0000000e1a26b210 */ /* 0x000fe40007f1e0ff */
[----:B------:R-:W-:-:S03]  /*84f0*/  SHF.L.U64.HI R5, R138, 0x1, R5 ;  /* 0x000000018a057819 */ /* 0x000fc60000010205 */
[----:B------:R-:W-:Y:S01]  /*8500*/  @!P3 IMAD.X R39, R27, 0x1, R4, P0 ;  /* 0x000000011b27b824 */ /* 0x000fe200000e0604 */
[----:B------:R-:W-:Y:S02]  /*8510*/  @!P2 IADD3 R42, P0, R26, R15, RZ ;  /* 0x0000000f1a2aa210 */ /* 0x000fe40007f1e0ff */
[----:B------:R-:W-:-:S03]  /*8520*/  ISETP.GE.AND P1, PT, R142, c[0x0][0x27c], PT ;  /* 0x00009f008e007a0c */ /* 0x000fc60003f26270 */
[----:B------:R-:W-:Y:S01]  /*8530*/  @!P2 IMAD.X R43, R27, 0x1, R5, P0 ;  /* 0x000000011b2ba824 */ /* 0x000fe200000e0605 */
[----:B------:R-:W-:-:S05]  /*8540*/  @!P2 IADD3 R40, P0, R24, R15, RZ ;  /* 0x0000000f1828a210 */ /* 0x000fca0007f1e0ff */
[----:B------:R-:W-:Y:S01]  /*8550*/  @!P2 IMAD.X R41, R25, 0x1, R5, P0 ;  /* 0x000000011929a824 */ /* 0x000fe200000e0605 */
[----:B------:R-:W-:Y:S01]  /*8560*/  ISETP.GE.AND P0, PT, R136, c[0x0][0x27c], PT ;  /* 0x00009f0088007a0c */ /* 0x000fe20003f06270 */
[----:B------:R-:W-:Y:S01]  /*8570*/  CS2R R34, SRZ ;  /* 0x0000000000227805 */ /* 0x000fe2000001ff00 */
[----:B--2---:R-:W-:Y:S01]  /*8580*/  CS2R R32, SRZ ;  /* 0x0000000000207805 */ /* 0x004fe2000001ff00 */
[----:B------:R-:W-:Y:S01]  /*8590*/  @!P3 IADD3 R36, P4, R24, R14, RZ ;  /* 0x0000000e1824b210 */ /* 0x000fe20007f9e0ff */
[----:B------:R-:W-:Y:S01]  /*85a0*/  @!P1 IMAD.WIDE R46, R142, 0x2, R26 ;  /* 0x000000028e2e9825 */ /* 0x000fe200078e021a */
[----:B------:R-:W-:-:S03]  /*85b0*/  SHF.R.S32.HI R15, RZ, 0x1f, R136 ;  /* 0x0000001fff0f7819 */ /* 0x000fc60000011488 */
[----:B------:R-:W-:Y:S01]  /*85c0*/  @!P1 IMAD.WIDE R44, R142, 0x2, R24 ;  /* 0x000000028e2c9825 */ /* 0x000fe200078e0218 */
[----:B------:R1:W5:Y:S03]  /*85d0*/  @!P1 LD.E.64 R34, [R46.64] ;  /* 0x000000082e229980 */ /* 0x000366000c101b00 */
[C---:B------:R-:W-:Y:S01]  /*85e0*/  IMAD.SHL.U32 R5, R136.reuse, 0x2, RZ ;  /* 0x0000000288057824 */ /* 0x040fe200078e00ff */
[----:B------:R1:W5:Y:S01]  /*85f0*/  @!P1 LD.E.64 R32, [R44.64] ;  /* 0x000000082c209980 */ /* 0x000362000c101b00 */
[----:B------:R-:W-:Y:S01]  /*8600*/  @!P3 IMAD.X R37, R25, 0x1, R4, P4 ;  /* 0x000000011925b824 */ /* 0x000fe200020e0604 */
[----:B------:R-:W-:Y:S02]  /*8610*/  SHF.L.U64.HI R4, R136, 0x1, R15 ;  /* 0x0000000188047819 */ /* 0x000fe4000001020f */
[----:B------:R-:W-:-:S05]  /*8620*/  @!P0 IADD3 R26, P1, R26, R5, RZ ;  /* 0x000000051a1a8210 */ /* 0x000fca0007f3e0ff */
[--C-:B------:R-:W-:Y:S01]  /*8630*/  @!P0 IMAD.X R27, R27, 0x1, R4.reuse, P1 ;  /* 0x000000011b1b8824 */ /* 0x100fe200008e0604 */
[----:B------:R-:W-:Y:S01]  /*8640*/  @!P0 IADD3 R24, P1, R24, R5, RZ ;  /* 0x0000000518188210 */ /* 0x000fe20007f3e0ff */
[----:B----4-:R-:W-:Y:S01]  /*8650*/  CS2R R16, SRZ ;  /* 0x0000000000107805 */ /* 0x010fe2000001ff00 */
[----:B---3--:R-:W-:Y:S01]  /*8660*/  CS2R R28, SRZ ;  /* 0x00000000001c7805 */ /* 0x008fe2000001ff00 */
[----:B------:R-:W-:Y:S01]  /*8670*/  CS2R R60, SRZ ;  /* 0x00000000003c7805 */ /* 0x000fe2000001ff00 */
[----:B------:R-:W-:Y:S01]  /*8680*/  CS2R R14, SRZ ;  /* 0x00000000000e7805 */ /* 0x000fe2000001ff00 */
[----:B------:R-:W-:Y:S01]  /*8690*/  @!P0 IMAD.X R25, R25, 0x1, R4, P1 ;  /* 0x0000000119198824 */ /* 0x000fe200008e0604 */
[----:B------:R-:W-:Y:S01]  /*86a0*/  CS2R R58, SRZ ;  /* 0x00000000003a7805 */ /* 0x000fe2000001ff00 */
[----:B------:R-:W-:Y:S01]  /*86b0*/  CS2R R4, SRZ ;  /* 0x0000000000047805 */ /* 0x000fe2000001ff00 */
[----:B------:R1:W5:Y:S04]  /*86c0*/  @!P3 LD.E.64 R16, [R38.64] ;  /* 0x000000082610b980 */ /* 0x000368000c101b00 */
[----:B------:R1:W5:Y:S04]  /*86d0*/  @!P2 LD.E.64 R28, [R42.64] ;  /* 0x000000082a1ca980 */ /* 0x000368000c101b00 */
[----:B------:R1:W5:Y:S04]  /*86e0*/  @!P3 LD.E.64 R4, [R36.64] ;  /* 0x000000082404b980 */ /* 0x000368000c101b00 */
[----:B------:R1:W5:Y:S04]  /*86f0*/  @!P2 LD.E.64 R60, [R40.64] ;  /* 0x00000008283ca980 */ /* 0x000368000c101b00 */
[----:B------:R1:W5:Y:S04]  /*8700*/  @!P0 LD.E.64 R14, [R26.64] ;  /* 0x000000081a0e8980 */ /* 0x000368000c101b00 */
[----:B------:R1:W5:Y:S02]  /*8710*/  @!P0 LD.E.64 R58, [R24.64] ;  /* 0x00000008183a8980 */ /* 0x000364000c101b00 */
.L_x_1420:
[----:B-1-3--:R-:W-:Y:S05]  /*8720*/  BSYNC B0 ;  /* 0x0000000000007941 */ /* 0x00afea0003800000 */
.L_x_1419:
[--C-:B-----5:R-:W-:Y:S01]  /*8730*/  SHF.R.U64 R37, R32, 0x10, R33.reuse ;  /* 0x0000001020257819 */ /* 0x120fe20000001221 */
[--C-:B------:R-:W-:Y:S01]  /*8740*/  IMAD.MOV.U32 R45, RZ, RZ, R33.reuse ;  /* 0x000000ffff2d7224 */ /* 0x100fe200078e0021 */
[----:B------:R-:W-:Y:S01]  /*8750*/  SHF.R.U32.HI R36, RZ, 0x10, R33 ;  /* 0x00000010ff247819 */ /* 0x000fe20000011621 */
[----:B------:R-:W-:Y:S01]  /*8760*/  IMAD.MOV.U32 R40, RZ, RZ, R60 ;  /* 0x000000ffff287224 */ /* 0x000fe200078e003c */
[----:B------:R-:W-:Y:S01]  /*8770*/  SHF.R.U64 R33, R60, 0x10, R61 ;  /* 0x000000103c217819 */ /* 0x000fe2000000123d */
[----:B------:R-:W-:Y:S01]  /*8780*/  IMAD.MOV.U32 R44, RZ, RZ, R32 ;  /* 0x000000ffff2c7224 */ /* 0x000fe200078e0020 */
[----:B------:R-:W-:Y:S01]  /*8790*/  SHF.R.U64 R30, R22, 0x10, R23 ;  /* 0x00000010161e7819 */ /* 0x000fe20000001217 */
[----:B------:R-:W-:Y:S01]  /*87a0*/  IMAD.MOV.U32 R53, RZ, RZ, R22 ;  /* 0x000000ffff357224 */ /* 0x000fe200078e0016 */
[----:B------:R-:W-:Y:S01]  /*87b0*/  PRMT R33, R40, 0x5410, R33 ;  /* 0x0000541028217816 */ /* 0x000fe20000000021 */
[----:B------:R-:W-:Y:S01]  /*87c0*/  IMAD R40, R209, -0x80, R86 ;  /* 0xffffff80d1287824 */ /* 0x000fe200078e0256 */
[----:B------:R-:W-:Y:S01]  /*87d0*/  PRMT R37, R44, 0x5410, R37 ;  /* 0x000054102c257816 */ /* 0x000fe20000000025 */
[----:B------:R-:W-:Y:S01]  /*87e0*/  IMAD.MOV.U32 R50, RZ, RZ, R21 ;  /* 0x000000ffff327224 */ /* 0x000fe200078e0015 */
[----:B------:R-:W-:Y:S01]  /*87f0*/  LOP3.LUT R44, R221, 0x18, R144, 0xf8, !PT ;  /* 0x00000018dd2c7812 */ /* 0x000fe200078ef890 */
[----:B------:R-:W-:Y:S01]  /*8800*/  IMAD.MOV.U32 R57, RZ, RZ, R35 ;  /* 0x000000ffff397224 */ /* 0x000fe200078e0023 */
[----:B------:R-:W-:Y:S01]  /*8810*/  IMNMX R40, R40, 0x80, PT ;  /* 0x0000008028287817 */ /* 0x000fe20003800200 */
        /* <DEDUP_REMOVED lines=15> */
[----:B------:R-:W-:Y:S01]  /*8910*/  ISETP.GE.AND P1, PT, R223, R40, PT ;  /* 0x00000028df00720c */ /* 0x000fe20003f26270 */
[----:B------:R-:W-:Y:S01]  /*8920*/  IMAD.MOV.U32 R41, RZ, RZ, R7 ;  /* 0x000000ffff297224 */ /* 0x000fe200078e0007 */
[----:B------:R-:W-:Y:S01]  /*8930*/  SHF.R.U64 R28, R12, 0x10, R13 ;  /* 0x000000100c1c7819 */ /* 0x000fe2000000120d */
[----:B------:R-:W-:Y:S01]  /*8940*/  IMAD.MOV.U32 R12, RZ, RZ, R6 ;  /* 0x000000ffff0c7224 */ /* 0x000fe200078e0006 */
[----:B------:R-:W-:Y:S01]  /*8950*/  LOP3.LUT R44, R140, R44, R141, 0xf6, !PT ;  /* 0x0000002c8c2c7212 */ /* 0x000fe200078ef68d */
[----:B------:R-:W-:Y:S01]  /*8960*/  IMAD.MOV.U32 R49, RZ, RZ, R16 ;  /* 0x000000ffff317224 */ /* 0x000fe200078e0010 */
[----:B------:R-:W-:Y:S01]  /*8970*/  LOP3.LUT P0, RZ, R220, 0x4, RZ, 0xc0, !PT ;  /* 0x00000004dcff7812 */ /* 0x000fe2000780c0ff */
[----:B------:R-:W-:Y:S01]  /*8980*/  IMAD.MOV.U32 R47, RZ, RZ, R14 ;  /* 0x000000ffff2f7224 */ /* 0x000fe200078e000e */
[----:B------:R-:W-:Y:S01]  /*8990*/  PRMT R28, R17, 0x5410, R28 ;  /* 0x00005410111c7816 */ /* 0x000fe2000000001c */
[----:B------:R-:W-:Y:S01]  /*89a0*/  IMAD.SHL.U32 R17, R44, 0x2, RZ ;  /* 0x000000022c117824 */ /* 0x000fe200078e00ff */
[----:B------:R-:W-:Y:S01]  /*89b0*/  SHF.R.U32.HI R34, RZ, 0x10, R29 ;  /* 0x00000010ff227819 */ /* 0x000fe2000001161d */
[----:B------:R-:W-:Y:S01]  /*89c0*/  IMAD.MOV.U32 R46, RZ, RZ, R15 ;  /* 0x000000ffff2e7224 */ /* 0x000fe200078e000f */
[----:B------:R-:W-:Y:S01]  /*89d0*/  SHF.R.U32.HI R27, RZ, 0x10, R13 ;  /* 0x00000010ff1b7819 */ /* 0x000fe2000001160d */
[----:B------:R-:W-:Y:S01]  /*89e0*/  IMAD.MOV.U32 R43, RZ, RZ, R61 ;  /* 0x000000ffff2b7224 */ /* 0x000fe200078e003d */
[----:B------:R-:W-:Y:S01]  /*89f0*/  SHF.R.U32.HI R29, RZ, 0x10, R23 ;  /* 0x00000010ff1d7819 */ /* 0x000fe20000011617 */
[----:B------:R-:W-:-:S04]  /*8a00*/  DEPBAR.LE SB0, 0x3 ;  /* 0x000080c00000791a */ /* 0x000fc80000000000 */
        /* <DEDUP_REMOVED lines=8> */
[----:B------:R-:W-:Y:S01]  /*8a90*/  SHF.R.U64 R16, R14, 0x10, R15 ;  /* 0x000000100e107819 */ /* 0x000fe2000000120f */
[----:B------:R-:W-:Y:S01]  /*8aa0*/  BSSY B1, `(.L_x_1421) ;  /* 0x0000119000017945 */ /* 0x000fe20003800000 */
[----:B------:R-:W-:-:S02]  /*8ab0*/  PRMT R27, R42, 0x5410, R27 ;  /* 0x000054102a1b7816 */ /* 0x000fc4000000001b */
[----:B------:R-:W-:Y:S02]  /*8ac0*/  SHF.R.U32.HI R15, RZ, 0x10, R15 ;  /* 0x00000010ff0f7819 */ /* 0x000fe4000001160f */
[----:B------:R-:W-:Y:S02]  /*8ad0*/  SHF.R.U32.HI R32, RZ, 0x10, R61 ;  /* 0x00000010ff207819 */ /* 0x000fe4000001163d */
[--C-:B------:R-:W-:Y:S02]  /*8ae0*/  SHF.R.U64 R14, R58, 0x10, R59.reuse ;  /* 0x000000103a0e7819 */ /* 0x100fe4000000123b */
[----:B------:R-:W-:Y:S02]  /*8af0*/  SHF.R.U32.HI R13, RZ, 0x10, R59 ;  /* 0x00000010ff0d7819 */ /* 0x000fe4000001163b */
[----:B------:R-:W-:Y:S02]  /*8b00*/  IADD3 R42, R17, 0x18100, RZ ;  /* 0x00018100112a7810 */ /* 0x000fe40007ffe0ff */
[----:B------:R-:W-:-:S02]  /*8b10*/  PRMT R24, R12, 0x5410, R24 ;  /* 0x000054100c187816 */ /* 0x000fc40000000018 */
[----:B------:R-:W-:Y:S02]  /*8b20*/  IADD3 R12, R17, 0x18140, RZ ;  /* 0x00018140110c7810 */ /* 0x000fe40007ffe0ff */
        /* <DEDUP_REMOVED lines=17> */
[----:B------:R-:W-:Y:S02]  /*8c40*/  @P0 IADD3 R12, R42, -0x40, RZ ;  /* 0xffffffc02a0c0810 */ /* 0x000fe40007ffe0ff */
[----:B------:R-:W-:Y:S02]  /*8c50*/  PRMT R14, R5, 0x5410, R14 ;  /* 0x00005410050e7816 */ /* 0x000fe4000000000e */
[----:B------:R-:W-:Y:S01]  /*8c60*/  PRMT R13, R4, 0x5410, R13 ;  /* 0x00005410040d7816 */ /* 0x000fe2000000000d */
[----:B------:R-:W-:Y:S06]  /*8c70*/  BAR.SYNC.DEFER_BLOCKING 0x0 ;  /* 0x0000000000007b1d */ /* 0x000fec0000010000 */
[----:B------:R-:W-:Y:S05]  /*8c80*/  @P1 BRA `(.L_x_1422) ;  /* 0x00000fa000001947 */ /* 0x000fea0003800000 */
[----:B------:R-:W-:Y:S01]  /*8c90*/  ISETP.GE.AND P0, PT, R142, c[0x0][0x27c], PT ;  /* 0x00009f008e007a0c */ /* 0x000fe20003f06270 */
[----:B------:R-:W-:-:S12]  /*8ca0*/  BSSY B0, `(.L_x_1423) ;  /* 0x0000028000007945 */ /* 0x000fd80003800000 */
[----:B------:R-:W-:Y:S05]  /*8cb0*/  @P0 BRA `(.L_x_1424) ;  /* 0x0000026000000947 */ /* 0x000fea0003800000 */
[----:B------:R-:W1:Y:S01]  /*8cc0*/  LDS.128 R4, [R17+0x18100] ;  /* 0x0181000011047984 */ /* 0x000e620000000c00 */
[----:B------:R-:W-:Y:S01]  /*8cd0*/  SHF.L.U32 R46, R39, 0x10, RZ ;  /* 0x00000010272e7819 */ /* 0x000fe200000006ff */
[C---:B------:R-:W-:Y:S01]  /*8ce0*/  IMAD.U32 R44, R37.reuse, 0x10000, RZ ;  /* 0x00010000252c7824 */ /* 0x040fe200078e00ff */
[----:B------:R-:W-:Y:S02]  /*8cf0*/  LOP3.LUT R43, R37, 0xffff0000, RZ, 0xc0, !PT ;  /* 0xffff0000252b7812 */ /* 0x000fe400078ec0ff */
[----:B------:R-:W-:Y:S02]  /*8d00*/  LOP3.LUT R45, R39, 0xffff0000, RZ, 0xc0, !PT ;  /* 0xffff0000272d7812 */ /* 0x000fe400078ec0ff */
[C---:B-1----:R-:W-:Y:S02]  /*8d10*/  LOP3.LUT R41, R4.reuse, 0xffff0000, RZ, 0xc0, !PT ;  /* 0xffff000004297812 */ /* 0x042fe400078ec0ff */
[----:B------:R-:W-:Y:S02]  /*8d20*/  LOP3.LUT R50, R5, 0xffff0000, RZ, 0xc0, !PT ;  /* 0xffff000005327812 */ /* 0x000fe400078ec0ff */
[----:B------:R-:W-:-:S02]  /*8d30*/  SHF.L.U32 R42, R4, 0x10, RZ ;  /* 0x00000010042a7819 */ /* 0x000fc400000006ff */
[----:B------:R-:W-:Y:S01]  /*8d40*/  SHF.L.U32 R4, R5, 0x10, RZ ;  /* 0x0000001005047819 */ /* 0x000fe200000006ff */
[C---:B------:R-:W-:Y:S01]  /*8d50*/  FMUL.FTZ R5, R41.reuse, R44 ;  /* 0x0000002c29057220 */ /* 0x040fe20000410000 */
[C---:B------:R-:W-:Y:S01]  /*8d60*/  SHF.L.U32 R48, R6.reuse, 0x10, RZ ;  /* 0x0000001006307819 */ /* 0x040fe200000006ff */
[-C--:B------:R-:W-:Y:S01]  /*8d70*/  FMUL.FTZ R41, R41, R46.reuse ;  /* 0x0000002e29297220 */ /* 0x080fe20000410000 */
[----:B------:R-:W-:Y:S01]  /*8d80*/  LOP3.LUT R47, R6, 0xffff0000, RZ, 0xc0, !PT ;  /* 0xffff0000062f7812 */ /* 0x000fe200078ec0ff */
[C---:B------:R-:W-:Y:S01]  /*8d90*/  IMAD.U32 R6, R7.reuse, 0x10000, RZ ;  /* 0x0001000007067824 */ /* 0x040fe200078e00ff */
[----:B------:R-:W-:Y:S01]  /*8da0*/  LOP3.LUT R49, R7, 0xffff0000, RZ, 0xc0, !PT ;  /* 0xffff000007317812 */ /* 0x000fe200078ec0ff */
[----:B------:R-:W-:Y:S02]  /*8db0*/  FMUL.FTZ R7, R50, R43 ;  /* 0x0000002b32077220 */ /* 0x000fe40000410000 */
[----:B------:R-:W-:Y:S01]  /*8dc0*/  FFMA.FTZ R5, R42, R46, -R5 ;  /* 0x0000002e2a057223 */ /* 0x000fe20000010805 */
[----:B------:R-:W-:Y:S01]  /*8dd0*/  SHF.L.U32 R46, R38, 0x10, RZ ;  /* 0x00000010262e7819 */ /* 0x000fe200000006ff */
[----:B------:R-:W-:Y:S01]  /*8de0*/  FFMA.FTZ R42, R42, R44, R41 ;  /* 0x0000002c2a2a7223 */ /* 0x000fe20000010029 */
[----:B------:R-:W-:Y:S01]  /*8df0*/  SHF.L.U32 R44, R36, 0x10, RZ ;  /* 0x00000010242c7819 */ /* 0x000fe200000006ff */
[-C--:B------:R-:W-:Y:S01]  /*8e00*/  FMUL.FTZ R50, R50, R45.reuse ;  /* 0x0000002d32327220 */ /* 0x080fe20000410000 */
[----:B------:R-:W-:Y:S01]  /*8e10*/  LOP3.LUT R41, R36, 0xffff0000, RZ, 0xc0, !PT ;  /* 0xffff000024297812 */ /* 0x000fe200078ec0ff */
[----:B------:R-:W-:Y:S01]  /*8e20*/  FFMA.FTZ R7, R4, R45, -R7 ;  /* 0x0000002d04077223 */ /* 0x000fe20000010807 */
[----:B------:R-:W-:Y:S01]  /*8e30*/  LOP3.LUT R45, R38, 0xffff0000, RZ, 0xc0, !PT ;  /* 0xffff0000262d7812 */ /* 0x000fe200078ec0ff */
[----:B------:R-:W-:-:S02]  /*8e40*/  FFMA.FTZ R50, R4, R43, R50 ;  /* 0x0000002b04327223 */ /* 0x000fc40000010032 */
[----:B------:R-:W-:Y:S02]  /*8e50*/  FMUL.FTZ R43, R47, R44 ;  /* 0x0000002c2f2b7220 */ /* 0x000fe40000410000 */
[----:B------:R-:W-:Y:S02]  /*8e60*/  FMUL.FTZ R4, R49, R41 ;  /* 0x0000002931047220 */ /* 0x000fe40000410000 */
[-C--:B------:R-:W-:Y:S02]  /*8e70*/  FMUL.FTZ R47, R47, R46.reuse ;  /* 0x0000002e2f2f7220 */ /* 0x080fe40000410000 */
[----:B------:R-:W-:Y:S02]  /*8e80*/  FMUL.FTZ R49, R49, R45 ;  /* 0x0000002d31317220 */ /* 0x000fe40000410000 */
[C---:B------:R-:W-:Y:S02]  /*8e90*/  FFMA.FTZ R43, R48.reuse, R46, -R43 ;  /* 0x0000002e302b7223 */ /* 0x040fe4000001082b */
[----:B------:R-:W-:-:S02]  /*8ea0*/  FFMA.FTZ R44, R48, R44, R47 ;  /* 0x0000002c302c7223 */ /* 0x000fc4000001002f */
[----:B------:R-:W-:Y:S01]  /*8eb0*/  FFMA.FTZ R45, R6, R45, -R4 ;  /* 0x0000002d062d7223 */ /* 0x000fe20000010804 */
[----:B------:R-:W-:Y:S01]  /*8ec0*/  F2FP.BF16.PACK_AB R4, R42, R5 ;  /* 0x000000052a04723e */ /* 0x000fe200000010ff */
[----:B------:R-:W-:Y:S01]  /*8ed0*/  FFMA.FTZ R46, R6, R41, R49 ;  /* 0x00000029062e7223 */ /* 0x000fe20000010031 */
[----:B------:R-:W-:Y:S02]  /*8ee0*/  F2FP.BF16.PACK_AB R5, R50, R7 ;  /* 0x000000073205723e */ /* 0x000fe400000010ff */
[----:B------:R-:W-:Y:S02]  /*8ef0*/  F2FP.BF16.PACK_AB R6, R44, R43 ;  /* 0x0000002b2c06723e */ /* 0x000fe400000010ff */
[----:B------:R-:W-:-:S05]  /*8f00*/  F2FP.BF16.PACK_AB R7, R46, R45 ;  /* 0x0000002d2e07723e */ /* 0x000fca00000010ff */
[----:B------:R1:W-:Y:S02]  /*8f10*/  STS.128 [R17+0x18100], R4 ;  /* 0x0181000411007388 */ /* 0x0003e40000000c00 */
.L_x_1424:
[----:B------:R-:W-:Y:S05]  /*8f20*/  BSYNC B0 ;  /* 0x0000000000007941 */ /* 0x000fea0003800000 */
.L_x_1423:
[----:B------:R-:W-:Y:S01]  /*8f30*/  ISETP.GE.AND P0, PT, R138, c[0x0][0x27c], PT ;  /* 0x00009f008a007a0c */ /* 0x000fe20003f06270 */
[----:B------:R-:W-:-:S12]  /*8f40*/  BSSY B0, `(.L_x_1425) ;  /* 0x0000028000007945 */ /* 0x000fd80003800000 */
[----:B------:R-:W-:Y:S05]  /*8f50*/  @P0 BRA `(.L_x_1426) ;  /* 0x0000026000000947 */ /* 0x000fea0003800000 */
[----:B-1----:R-:W1:Y:S01]  /*8f60*/  LDS.128 R4, [R12] ;  /* 0x000000000c047984 */ /* 0x002e620000000c00 */
        /* <DEDUP_REMOVED lines=36> */
[----:B------:R1:W-:Y:S02]  /*91b0*/  STS.128 [R12], R4 ;  /* 0x000000040c007388 */ /* 0x0003e40000000c00 */
.L_x_1426:
[----:B------:R-:W-:Y:S05]  /*91c0*/  BSYNC B0 ;  /* 0x0000000000007941 */ /* 0x000fea0003800000 */
.L_x_1425:
[----:B------:R-:W-:Y:S01]  /*91d0*/  ISETP.GE.AND P0, PT, R31, c[0x0][0x27c], PT ;  /* 0x00009f001f007a0c */ /* 0x000fe20003f06270 */
[----:B------:R-:W-:-:S12]  /*91e0*/  BSSY B0, `(.L_x_1427) ;  /* 0x0000028000007945 */ /* 0x000fd80003800000 */
[----:B------:R-:W-:Y:S05]  /*91f0*/  @P0 BRA `(.L_x_1428) ;  /* 0x0000026000000947 */ /* 0x000fea0003800000 */
[----:B-1----:R-:W1:Y:S01]  /*9200*/  LDS.128 R4, [R17+0x1c100] ;  /* 0x01c1000011047984 */ /* 0x002e620000000c00 */
        /* <DEDUP_REMOVED lines=15> */
[C---:B------:R-:W-:Y:S01]  /*9300*/  FFMA.FTZ R5, R42.reuse, R46, -R5 ;  /* 0x0000002e2a057223 */ /* 0x040fe20000010805 */
[----:B------:R-:W-:Y:S01]  /*9310*/  SHF.L.U32 R46, R29, 0x10, RZ ;  /* 0x000000101d2e7819 */ /* 0x000fe200000006ff */
[----:B------:R-:W-:Y:S01]  /*9320*/  FFMA.FTZ R42, R42, R44, R41 ;  /* 0x0000002c2a2a7223 */ /* 0x000fe20000010029 */
[C---:B------:R-:W-:Y:S01]  /*9330*/  SHF.L.U32 R44, R27.reuse, 0x10, RZ ;  /* 0x000000101b2c7819 */ /* 0x040fe200000006ff */
[-C--:B------:R-:W-:Y:S01]  /*9340*/  FMUL.FTZ R50, R50, R45.reuse ;  /* 0x0000002d32327220 */ /* 0x080fe20000410000 */
[----:B------:R-:W-:Y:S01]  /*9350*/  LOP3.LUT R41, R27, 0xffff0000, RZ, 0xc0, !PT ;  /* 0xffff00001b297812 */ /* 0x000fe200078ec0ff */
[C---:B------:R-:W-:Y:S01]  /*9360*/  FFMA.FTZ R7, R4.reuse, R45, -R7 ;  /* 0x0000002d04077223 */ /* 0x040fe20000010807 */
        /* <DEDUP_REMOVED lines=15> */
.L_x_1428:
[----:B------:R-:W-:Y:S05]  /*9460*/  BSYNC B0 ;  /* 0x0000000000007941 */ /* 0x000fea0003800000 */
.L_x_1427:
        /* <DEDUP_REMOVED lines=41> */
.L_x_1430:
[----:B------:R-:W-:Y:S05]  /*9700*/  BSYNC B0 ;  /* 0x0000000000007941 */ /* 0x000fea0003800000 */
.L_x_1429:
        /* <DEDUP_REMOVED lines=20> */
[C---:B------:R-:W-:Y:S01]  /*9850*/  SHF.L.U32 R46, R21.reuse, 0x10, RZ ;  /* 0x00000010152e7819 */ /* 0x040fe200000006ff */
[----:B------:R-:W-:Y:S01]  /*9860*/  FFMA.FTZ R42, R42, R44, R41 ;  /* 0x0000002c2a2a7223 */ /* 0x000fe20000010029 */
[----:B------:R-:W-:Y:S01]  /*9870*/  SHF.L.U32 R44, R18, 0x10, RZ ;  /* 0x00000010122c7819 */ /* 0x000fe200000006ff */
        /* <DEDUP_REMOVED lines=18> */
.L_x_1432:
[----:B------:R-:W-:Y:S05]  /*99a0*/  BSYNC B0 ;  /* 0x0000000000007941 */ /* 0x000fea0003800000 */
.L_x_1431:
[----:B------:R-:W-:-:S13]  /*99b0*/  ISETP.GE.AND P0, PT, R136, c[0x0][0x27c], PT ;  /* 0x00009f0088007a0c */ /* 0x000fda0003f06270 */
        /* <DEDUP_REMOVED lines=39> */
.L_x_1422:
[----:B------:R-:W-:Y:S05]  /*9c30*/  BSYNC B1 ;  /* 0x0000000000017941 */ /* 0x000fea0003800000 */
.L_x_1421:
[----:B------:R-:W-:-:S13]  /*9c40*/  ISETP.GE.AND P0, PT, R8, R40, PT ;  /* 0x000000280800720c */ /* 0x000fda0003f06270 */
[----:B------:R-:W-:Y:S05]  /*9c50*/  @P0 BRA `(.L_x_1433) ;  /* 0x00003d7000000947 */ /* 0x000fea0003800000 */
[----:B------:R-:W-:Y:S01]  /*9c60*/  ISETP.GE.AND P0, PT, R142, c[0x0][0x27c], PT ;  /* 0x00009f008e007a0c */ /* 0x000fe20003f06270 */
[----:B------:R-:W-:-:S12]  /*9c70*/  BSSY B0, `(.L_x_1434) ;  /* 0x0000028000007945 */ /* 0x000fd80003800000 */
[----:B------:R-:W-:Y:S05]  /*9c80*/  @P0 BRA `(.L_x_1435) ;  /* 0x0000026000000947 */ /* 0x000fea0003800000 */
[----:B-1----:R-:W1:Y:S01]  /*9c90*/  LDS.128 R4, [R17+0x1a100] ;  /* 0x01a1000011047984 */ /* 0x002e620000000c00 */
[----:B------:R-:W-:Y:S02]  /*9ca0*/  LOP3.LUT R42, R39, 0xffff0000, RZ, 0xc0, !PT ;  /* 0xffff0000272a7812 */ /* 0x000fe400078ec0ff */
[C---:B-1----:R-:W-:Y:S01]  /*9cb0*/  SHF.L.U32 R40, R4.reuse, 0x10, RZ ;  /* 0x0000001004287819 */ /* 0x042fe200000006ff */
[----:B------:R-:W-:Y:S01]  /*9cc0*/  IMAD.U32 R43, R7, 0x10000, RZ ;  /* 0x00010000072b7824 */ /* 0x000fe200078e00ff */
[----:B------:R-:W-:Y:S02]  /*9cd0*/  LOP3.LUT R8, R4, 0xffff0000, RZ, 0xc0, !PT ;  /* 0xffff000004087812 */ /* 0x000fe400078ec0ff */
[C---:B------:R-:W-:Y:S02]  /*9ce0*/  SHF.L.U32 R4, R5.reuse, 0x10, RZ ;  /* 0x0000001005047819 */ /* 0x040fe400000006ff */
[----:B------:R-:W-:Y:S02]  /*9cf0*/  LOP3.LUT R41, R5, 0xffff0000, RZ, 0xc0, !PT ;  /* 0xffff000005297812 */ /* 0x000fe400078ec0ff */
[----:B------:R-:W-:Y:S01]  /*9d00*/  SHF.L.U32 R5, R39, 0x10, RZ ;  /* 0x0000001027057819 */ /* 0x000fe200000006ff */
[C---:B------:R-:W-:Y:S01]  /*9d10*/  IMAD.U32 R39, R37.reuse, 0x10000, RZ ;  /* 0x0001000025277824 */ /* 0x040fe200078e00ff */
[----:B------:R-:W-:-:S02]  /*9d20*/  LOP3.LUT R37, R37, 0xffff0000, RZ, 0xc0, !PT ;  /* 0xffff000025257812 */ /* 0x000fc400078ec0ff */
[C---:B------:R-:W-:Y:S02]  /*9d30*/  SHF.L.U32 R45, R6.reuse, 0x10, RZ ;  /* 0x00000010062d7819 */ /* 0x040fe400000006ff */
[----:B------:R-:W-:Y:S01]  /*9d40*/  LOP3.LUT R44, R6, 0xffff0000, RZ, 0xc0, !PT ;  /* 0xffff0000062c7812 */ /* 0x000fe200078ec0ff */
[-C--:B------:R-:W-:Y:S01]  /*9d50*/  FMUL.FTZ R6, R39, R8.reuse ;  /* 0x0000000827067220 */ /* 0x080fe20000410000 */
[----:B------:R-:W-:Y:S01]  /*9d60*/  LOP3.LUT R46, R7, 0xffff0000, RZ, 0xc0, !PT ;  /* 0xffff0000072e7812 */ /* 0x000fe200078ec0ff */
[-C--:B------:R-:W-:Y:S02]  /*9d70*/  FMUL.FTZ R7, R37, R41.reuse ;  /* 0x0000002925077220 */ /* 0x080fe40000410000 */
[C---:B------:R-:W-:Y:S02]  /*9d80*/  FMUL.FTZ R8, R5.reuse, R8 ;  /* 0x0000000805087220 */ /* 0x040fe40000410000 */
[----:B------:R-:W-:Y:S02]  /*9d90*/  FFMA.FTZ R6, R5, R40, -R6 ;  /* 0x0000002805067223 */ /* 0x000fe40000010806 */
[----:B------:R-:W-:Y:S01]  /*9da0*/  FFMA.FTZ R5, R42, R4, -R7 ;  /* 0x000000042a057223 */ /* 0x000fe20000010807 */
[----:B------:R-:W-:Y:S01]  /*9db0*/  SHF.L.U32 R7, R36, 0x10, RZ ;  /* 0x0000001024077819 */ /* 0x000fe200000006ff */
[----:B------:R-:W-:Y:S01]  /*9dc0*/  FFMA.FTZ R39, R39, R40, R8 ;  /* 0x0000002827277223 */ /* 0x000fe20000010008 */
[----:B------:R-:W-:Y:S01]  /*9dd0*/  SHF.L.U32 R8, R38, 0x10, RZ ;  /* 0x0000001026087819 */ /* 0x000fe200000006ff */
[----:B------:R-:W-:Y:S01]  /*9de0*/  FMUL.FTZ R41, R42, R41 ;  /* 0x000000292a297220 */ /* 0x000fe20000410000 */
[----:B------:R-:W-:-:S02]  /*9df0*/  LOP3.LUT R36, R36, 0xffff0000, RZ, 0xc0, !PT ;  /* 0xffff000024247812 */ /* 0x000fc400078ec0ff */
[----:B------:R-:W-:Y:S01]  /*9e00*/  LOP3.LUT R38, R38, 0xffff0000, RZ, 0xc0, !PT ;  /* 0xffff000026267812 */ /* 0x000fe200078ec0ff */
[----:B------:R-:W-:Y:S02]  /*9e10*/  FFMA.FTZ R40, R37, R4, R41 ;  /* 0x0000000425287223 */ /* 0x000fe40000010029 */
[-C--:B------:R-:W-:Y:S02]  /*9e20*/  FMUL.FTZ R4, R7, R44.reuse ;  /* 0x0000002c07047220 */ /* 0x080fe40000410000 */
[----:B------:R-:W-:Y:S01]  /*9e30*/  FMUL.FTZ R44, R8, R44 ;  /* 0x0000002c082c7220 */ /* 0x000fe20000410000 */
[----:B------:R-:W-:Y:S01]  /*9e40*/  F2FP.BF16.PACK_AB R5, R40, R5 ;  /* 0x000000052805723e */ /* 0x000fe200000010ff */
[-C--:B------:R-:W-:Y:S02]  /*9e50*/  FMUL.FTZ R37, R36, R46.reuse ;  /* 0x0000002e24257220 */ /* 0x080fe40000410000 */
[----:B------:R-:W-:Y:S02]  /*9e60*/  FMUL.FTZ R46, R38, R46 ;  /* 0x0000002e262e7220 */ /* 0x000fe40000410000 */
[-C--:B------:R-:W-:Y:S01]  /*9e70*/  FFMA.FTZ R8, R8, R45.reuse, -R4 ;  /* 0x0000002d08087223 */ /* 0x080fe20000010804 */
[----:B------:R-:W-:Y:S01]  /*9e80*/  F2FP.BF16.PACK_AB R4, R39, R6 ;  /* 0x000000062704723e */ /* 0x000fe200000010ff */
[----:B------:R-:W-:-:S02]  /*9e90*/  FFMA.FTZ R7, R7, R45, R44 ;  /* 0x0000002d07077223 */ /* 0x000fc4000001002c */
[-C--:B------:R-:W-:Y:S02]  /*9ea0*/  FFMA.FTZ R37, R38, R43.reuse, -R37 ;  /* 0x0000002b26257223 */ /* 0x080fe40000010825 */
[----:B------:R-:W-:Y:S01]  /*9eb0*/  FFMA.FTZ R46, R36, R43, R46 ;  /* 0x0000002b242e7223 */ /* 0x000fe2000001002e */
[----:B------:R-:W-:-:S04]  /*9ec0*/  F2FP.BF16.PACK_AB R6, R7, R8 ;  /* 0x000000080706723e */ /* 0x000fc800000010ff */
[----:B------:R-:W-:-:S05]  /*9ed0*/  F2FP.BF16.PACK_AB R7, R46, R37 ;  /* 0x000000252e07723e */ /* 0x000fca00000010ff */
[----:B------:R1:W-:Y:S02]  /*9ee0*/  STS.128 [R17+0x1a100], R4 ;  /* 0x01a1000411007388 */ /* 0x0003e40000000c00 */
.L_x_1435:
[----:B------:R-:W-:Y:S05]  /*9ef0*/  BSYNC B0 ;  /* 0x0000000000007941 */ /* 0x000fea0003800000 */
.L_x_1434:
        /* <DEDUP_REMOVED lines=41> */
.L_x_1437:
[----:B------:R-:W-:Y:S05]  /*a190*/  BSYNC B0 ;  /* 0x0000000000007941 */ /* 0x000fea0003800000 */
.L_x_1436:
[----:B------:R-:W-:Y:S01]  /*a1a0*/  ISETP.GE.AND P0, PT, R31, c[0x0][0x27c], PT ;  /* 0x00009f001f007a0c */ /* 0x000fe20003f06270 */
[----:B------:R-:W-:-:S12]  /*a1b0*/  BSSY B0, `(.L_x_1438) ;  /* 0x0000028000007945 */ /* 0x000fd80003800000 */
[----:B------:R-:W-:Y:S05]  /*a1c0*/  @P0 BRA `(.L_x_1439) ;  /* 0x0000026000000947 */ /* 0x000fea0003800000 */
[----:B-1----:R-:W1:Y:S01]  /*a1d0*/  LDS.128 R4, [R17+0x1e100] ;  /* 0x01e1000011047984 */ /* 0x002e620000000c00 */
[----:B------:R-:W-:Y:S02]  /*a1e0*/  LOP3.LUT R33, R30, 0xffff0000, RZ, 0xc0, !PT ;  /* 0xffff00001e217812 */ /* 0x000fe400078ec0ff */
[----:B------:R-:W-:Y:S02]  /*a1f0*/  LOP3.LUT R35, R28, 0xffff0000, RZ, 0xc0, !PT ;  /* 0xffff00001c237812 */ /* 0x000fe400078ec0ff */
[C---:B-1----:R-:W-:Y:S02]  /*a200*/  SHF.L.U32 R31, R4.reuse, 0x10, RZ ;  /* 0x00000010041f7819 */ /* 0x042fe400000006ff */
[----:B------:R-:W-:Y:S02]  /*a210*/  LOP3.LUT R8, R4, 0xffff0000, RZ, 0xc0, !PT ;  /* 0xffff000004087812 */ /* 0x000fe400078ec0ff */
[C---:B------:R-:W-:Y:S02]  /*a220*/  SHF.L.U32 R4, R5.reuse, 0x10, RZ ;  /* 0x0000001005047819 */ /* 0x040fe400000006ff */
[----:B------:R-:W-:-:S02]  /*a230*/  LOP3.LUT R32, R5, 0xffff0000, RZ, 0xc0, !PT ;  /* 0xffff000005207812 */ /* 0x000fc400078ec0ff */
[----:B------:R-:W-:Y:S01]  /*a240*/  SHF.L.U32 R5, R30, 0x10, RZ ;  /* 0x000000101e057819 */ /* 0x000fe200000006ff */
[----:B------:R-:W-:Y:S01]  /*a250*/  IMAD.U32 R30, R28, 0x10000, RZ ;  /* 0x000100001c1e7824 */ /* 0x000fe200078e00ff */
[C---:B------:R-:W-:Y:S01]  /*a260*/  SHF.L.U32 R36, R6.reuse, 0x10, RZ ;  /* 0x0000001006247819 */ /* 0x040fe200000006ff */
[C---:B------:R-:W-:Y:S01]  /*a270*/  IMAD.U32 R28, R7.reuse, 0x10000, RZ ;  /* 0x00010000071c7824 */ /* 0x040fe200078e00ff */
[----:B------:R-:W-:Y:S01]  /*a280*/  LOP3.LUT R34, R6, 0xffff0000, RZ, 0xc0, !PT ;  /* 0xffff000006227812 */ /* 0x000fe200078ec0ff */
[----:B------:R-:W-:Y:S01]  /*a290*/  FMUL.FTZ R6, R30, R8 ;  /* 0x000000081e067220 */ /* 0x000fe20000410000 */
[----:B------:R-:W-:Y:S01]  /*a2a0*/  LOP3.LUT R37, R7, 0xffff0000, RZ, 0xc0, !PT ;  /* 0xffff000007257812 */ /* 0x000fe200078ec0ff */
[----:B------:R-:W-:Y:S02]  /*a2b0*/  FMUL.FTZ R7, R35, R32 ;  /* 0x0000002023077220 */ /* 0x000fe40000410000 */
[C---:B------:R-:W-:Y:S02]  /*a2c0*/  FMUL.FTZ R8, R5.reuse, R8 ;  /* 0x0000000805087220 */ /* 0x040fe40000410000 */
[----:B------:R-:W-:-:S02]  /*a2d0*/  FFMA.FTZ R6, R5, R31, -R6 ;  /* 0x0000001f05067223 */ /* 0x000fc40000010806 */
[----:B------:R-:W-:Y:S01]  /*a2e0*/  FFMA.FTZ R5, R33, R4, -R7 ;  /* 0x0000000421057223 */ /* 0x000fe20000010807 */
[----:B------:R-:W-:Y:S01]  /*a2f0*/  SHF.L.U32 R7, R27, 0x10, RZ ;  /* 0x000000101b077819 */ /* 0x000fe200000006ff */
[----:B------:R-:W-:Y:S01]  /*a300*/  FMUL.FTZ R32, R33, R32 ;  /* 0x0000002021207220 */ /* 0x000fe20000410000 */
[----:B------:R-:W-:Y:S01]  /*a310*/  SHF.L.U32 R33, R29, 0x10, RZ ;  /* 0x000000101d217819 */ /* 0x000fe200000006ff */
[----:B------:R-:W-:Y:S01]  /*a320*/  FFMA.FTZ R31, R30, R31, R8 ;  /* 0x0000001f1e1f7223 */ /* 0x000fe20000010008 */
[----:B------:R-:W-:Y:S01]  /*a330*/  LOP3.LUT R27, R27, 0xffff0000, RZ, 0xc0, !PT ;  /* 0xffff00001b1b7812 */ /* 0x000fe200078ec0ff */
[----:B------:R-:W-:Y:S01]  /*a340*/  FFMA.FTZ R32, R35, R4, R32 ;  /* 0x0000000423207223 */ /* 0x000fe20000010020 */
[----:B------:R-:W-:Y:S01]  /*a350*/  LOP3.LUT R29, R29, 0xffff0000, RZ, 0xc0, !PT ;  /* 0xffff00001d1d7812 */ /* 0x000fe200078ec0ff */
[-C--:B------:R-:W-:Y:S02]  /*a360*/  FMUL.FTZ R4, R7, R34.reuse ;  /* 0x0000002207047220 */ /* 0x080fe40000410000 */
[----:B------:R-:W-:Y:S01]  /*a370*/  FMUL.FTZ R34, R33, R34 ;  /* 0x0000002221227220 */ /* 0x000fe20000410000 */
[----:B------:R-:W-:Y:S01]  /*a380*/  F2FP.BF16.PACK_AB R5, R32, R5 ;  /* 0x000000052005723e */ /* 0x000fe200000010ff */
[----:B------:R-:W-:-:S02]  /*a390*/  FMUL.FTZ R8, R27, R37 ;  /* 0x000000251b087220 */ /* 0x000fc40000410000 */
[----:B------:R-:W-:Y:S02]  /*a3a0*/  FMUL.FTZ R37, R29, R37 ;  /* 0x000000251d257220 */ /* 0x000fe40000410000 */
[----:B------:R-:W-:Y:S02]  /*a3b0*/  FFMA.FTZ R34, R7, R36, R34 ;  /* 0x0000002407227223 */ /* 0x000fe40000010022 */
[----:B------:R-:W-:Y:S02]  /*a3c0*/  FFMA.FTZ R7, R29, R28, -R8 ;  /* 0x0000001c1d077223 */ /* 0x000fe40000010808 */
[----:B------:R-:W-:Y:S01]  /*a3d0*/  FFMA.FTZ R33, R33, R36, -R4 ;  /* 0x0000002421217223 */ /* 0x000fe20000010804 */
[----:B------:R-:W-:Y:S01]  /*a3e0*/  F2FP.BF16.PACK_AB R4, R31, R6 ;  /* 0x000000061f04723e */ /* 0x000fe200000010ff */
[----:B------:R-:W-:-:S03]  /*a3f0*/  FFMA.FTZ R28, R27, R28, R37 ;  /* 0x0000001c1b1c7223 */ /* 0x000fc60000010025 */
[----:B------:R-:W-:Y:S02]  /*a400*/  F2FP.BF16.PACK_AB R6, R34, R33 ;  /* 0x000000212206723e */ /* 0x000fe400000010ff */
[----:B------:R-:W-:-:S05]  /*a410*/  F2FP.BF16.PACK_AB R7, R28, R7 ;  /* 0x000000071c07723e */ /* 0x000fca00000010ff */
[----:B------:R1:W-:Y:S02]  /*a420*/  STS.128 [R17+0x1e100], R4 ;  /* 0x01e1000411007388 */ /* 0x0003e40000000c00 */
.L_x_1439:
[----:B------:R-:W-:Y:S05]  /*a430*/  BSYNC B0 ;  /* 0x0000000000007941 */ /* 0x000fea0003800000 */
.L_x_1438:
        /* <DEDUP_REMOVED lines=41> */
.L_x_1441:
[----:B------:R-:W-:Y:S05]  /*a6d0*/  BSYNC B0 ;  /* 0x0000000000007941 */ /* 0x000fea0003800000 */
.L_x_1440:
        /* <DEDUP_REMOVED lines=17> */
[----:B------:R-:W-:Y:S02]  /*a7f0*/  FMUL.FTZ R7, R20, R23 ;  /* 0x0000001714077220 */ /* 0x000fe40000410000 */
[C---:B------:R-:W-:Y:S02]  /*a800*/  FMUL.FTZ R8, R5.reuse, R8 ;  /* 0x0000000805087220 */ /* 0x040fe40000410000 */
[-C--:B------:R-:W-:Y:S02]  /*a810*/  FFMA.FTZ R6, R5, R19.reuse, -R6 ;  /* 0x0000001305067223 */ /* 0x080fe40000010806 */
        /* <DEDUP_REMOVED lines=21> */
.L_x_1443:
[----:B------:R-:W-:Y:S05]  /*a970*/  BSYNC B0 ;  /* 0x0000000000007941 */ /* 0x000fea0003800000 */
.L_x_1442:
[----:B------:R-:W-:-:S13]  /*a980*/  ISETP.GE.AND P0, PT, R136, c[0x0][0x27c], PT ;  /* 0x00009f0088007a0c */ /* 0x000fda0003f06270 */
        /* <DEDUP_REMOVED lines=38> */
[----:B------:R1:W-:Y:S01]  /*abf0*/  STS.128 [R12+0xa000], R4 ;  /* 0x00a000040c007388 */ /* 0x0003e20000000c00 */
[----:B------:R-:W-:Y:S05]  /*ac00*/  BRA `(.L_x_1433) ;  /* 0x00002dc000007947 */ /* 0x000fea0003800000 */
.L_x_1418:
[----:B------:R-:W-:Y:S01]  /*ac10*/  ISETP.GE.AND P0, PT, R5, R86, PT ;  /* 0x000000560500720c */ /* 0x000fe20003f06270 */
[C---:B------:R-:W-:Y:S01]  /*ac20*/  IMAD.IADD R20, R142.reuse, 0x1, R19 ;  /* 0x000000018e147824 */ /* 0x040fe200078e0213 */
[----:B------:R-:W1:Y:S01]  /*ac30*/  SHFL.IDX PT, R43, R7, RZ, 0x1c1f ;  /* 0x001c1fff072b7589 */ /* 0x000e6200000e0000 */
[----:B------:R-:W-:Y:S01]  /*ac40*/  IMAD.IADD R40, R142, 0x1, R31 ;  /* 0x000000018e287824 */ /* 0x000fe200078e021f */
[----:B------:R-:W-:Y:S01]  /*ac50*/  BSSY B0, `(.L_x_1444) ;  /* 0x000003a000007945 */ /* 0x000fe20003800000 */
[----:B------:R-:W-:Y:S01]  /*ac60*/  CS2R R46, SRZ ;  /* 0x00000000002e7805 */ /* 0x000fe2000001ff00 */
[----:B------:R-:W-:Y:S01]  /*ac70*/  SHF.R.S32.HI R17, RZ, 0x1f, R20 ;  /* 0x0000001fff117819 */ /* 0x000fe20000011414 */
[----:B------:R2:W3:Y:S01]  /*ac80*/  SHFL.IDX PT, R42, R4, RZ, 0x1c1f ;  /* 0x001c1fff042a7589 */ /* 0x0004e200000e0000 */
[----:B------:R-:W-:Y:S01]  /*ac90*/  SHF.R.S32.HI R37, RZ, 0x1f, R40 ;  /* 0x0000001fff257819 */ /* 0x000fe20000011428 */
[----:B------:R-:W-:Y:S01]  /*aca0*/  CS2R R44, SRZ ;  /* 0x00000000002c7805 */ /* 0x000fe2000001ff00 */
[----:B------:R-:W-:Y:S01]  /*acb0*/  LEA.HI R18, R17, R20, RZ, 0x3 ;  /* 0x0000001411127211 */ /* 0x000fe200078f18ff */
[----:B------:R4:W1:Y:S01]  /*acc0*/  SHFL.IDX PT, R23, R6, RZ, 0x1c1f ;  /* 0x001c1fff06177589 */ /* 0x00086200000e0000 */
[----:B------:R-:W-:Y:S01]  /*acd0*/  LEA.HI R38, R37, R40, RZ, 0x3 ;  /* 0x0000002825267211 */ /* 0x000fe200078f18ff */
[----:B------:R-:W-:Y:S01]  /*ace0*/  CS2R R34, SRZ ;  /* 0x0000000000227805 */ /* 0x000fe2000001ff00 */
[----:B------:R-:W-:Y:S01]  /*acf0*/  CS2R R32, SRZ ;  /* 0x0000000000207805 */ /* 0x000fe2000001ff00 */
[----:B------:R5:W1:Y:S01]  /*ad00*/  SHFL.IDX PT, R22, R12, RZ, 0x1c1f ;  /* 0x001c1fff0c167589 */ /* 0x000a6200000e0000 */
[----:B------:R-:W-:Y:S01]  /*ad10*/  CS2R R30, SRZ ;  /* 0x00000000001e7805 */ /* 0x000fe2000001ff00 */
[----:B------:R-:W-:Y:S01]  /*ad20*/  CS2R R28, SRZ ;  /* 0x00000000001c7805 */ /* 0x000fe2000001ff00 */
[----:B------:R-:W-:Y:S01]  /*ad30*/  CS2R R26, SRZ ;  /* 0x00000000001a7805 */ /* 0x000fe2000001ff00 */
[----:B------:R-:W-:Y:S01]  /*ad40*/  CS2R R24, SRZ ;  /* 0x0000000000187805 */ /* 0x000fe2000001ff00 */
[----:B------:R-:W-:Y:S01]  /*ad50*/  CS2R R14, SRZ ;  /* 0x00000000000e7805 */ /* 0x000fe2000001ff00 */
[----:B------:R-:W-:-:S02]  /*ad60*/  SHF.R.S32.HI R16, RZ, 0x3, R18 ;  /* 0x00000003ff107819 */ /* 0x000fc40000011412 */
[----:B------:R-:W-:Y:S01]  /*ad70*/  SHF.R.S32.HI R36, RZ, 0x3, R38 ;  /* 0x00000003ff247819 */ /* 0x000fe20000011426 */
[----:B--2---:R-:W-:Y:S01]  /*ad80*/  CS2R R4, SRZ ;  /* 0x0000000000047805 */ /* 0x004fe2000001ff00 */
[----:B----4-:R-:W-:Y:S01]  /*ad90*/  CS2R R6, SRZ ;  /* 0x0000000000067805 */ /* 0x010fe2000001ff00 */
[----:B-----5:R-:W-:Y:S01]  /*ada0*/  CS2R R12, SRZ ;  /* 0x00000000000c7805 */ /* 0x020fe2000001ff00 */
[----:B------:R-:W-:Y:S05]  /*adb0*/  @P0 BRA `(.L_x_1445) ;  /* 0x0000023000000947 */ /* 0x000fea0003800000 */
[C---:B-1-3--:R-:W-:Y:S01]  /*adc0*/  ISETP.GE.AND P0, PT, R144.reuse, c[0x0][0x27c], PT ;  /* 0x00009f0090007a0c */ /* 0x04afe20003f06270 */
        /* <DEDUP_REMOVED lines=12> */
[-C--:B------:R-:W-:Y:S02]  /*ae90*/  @!P0 IADD3 R50, P3, R42, R49.reuse, RZ ;  /* 0x000000312a328210 */ /* 0x080fe40007f7e0ff */
[----:B------:R-:W-:Y:S01]  /*aea0*/  @!P2 SHF.L.U32 R6, R36, 0x3, RZ ;  /* 0x000000032406a819 */ /* 0x000fe200000006ff */
[----:B------:R-:W-:Y:S02]  /*aeb0*/  @!P1 IMAD.SHL.U32 R5, R16, 0x8, RZ ;  /* 0x0000000810059824 */ /* 0x000fe400078e00ff */
[----:B------:R-:W-:Y:S01]  /*aec0*/  @!P0 IMAD.X R51, R43, 0x1, R4, P3 ;  /* 0x000000012b338824 */ /* 0x000fe200018e0604 */
[----:B------:R-:W-:Y:S01]  /*aed0*/  @!P0 IADD3 R48, P3, R22, R49, RZ ;  /* 0x0000003116308210 */ /* 0x000fe20007f7e0ff */
[C---:B------:R-:W-:Y:S01]  /*aee0*/  @!P2 IMAD.WIDE R52, R6.reuse, 0x2, R42 ;  /* 0x000000020634a825 */ /* 0x040fe200078e022a */
[----:B------:R-:W-:Y:S02]  /*aef0*/  CS2R R26, SRZ ;  /* 0x00000000001a7805 */ /* 0x000fe4000001ff00 */
[----:B------:R-:W-:Y:S01]  /*af00*/  @!P0 IADD3.X R49, R23, R4, RZ, P3, !PT ;  /* 0x0000000417318210 */ /* 0x000fe20001ffe4ff */
[----:B------:R-:W-:Y:S01]  /*af10*/  @!P2 IMAD.WIDE R54, R6, 0x2, R22 ;  /* 0x000000020636a825 */ /* 0x000fe200078e0216 */
[----:B------:R-:W-:Y:S01]  /*af20*/  CS2R R24, SRZ ;  /* 0x0000000000187805 */ /* 0x000fe2000001ff00 */
[----:B------:R-:W-:Y:S01]  /*af30*/  CS2R R30, SRZ ;  /* 0x00000000001e7805 */ /* 0x000fe2000001ff00 */
[----:B------:R-:W-:Y:S01]  /*af40*/  CS2R R28, SRZ ;  /* 0x00000000001c7805 */ /* 0x000fe2000001ff00 */
[C---:B------:R-:W-:Y:S01]  /*af50*/  @!P1 IMAD.WIDE R42, R5.reuse, 0x2, R42 ;  /* 0x00000002052a9825 */ /* 0x040fe200078e022a */
[----:B------:R-:W-:Y:S01]  /*af60*/  CS2R R6, SRZ ;  /* 0x0000000000067805 */ /* 0x000fe2000001ff00 */
[----:B------:R1:W5:Y:S02]  /*af70*/  @!P2 LD.E.128 R32, [R52.64] ;  /* 0x000000083420a980 */ /* 0x000364000c101d00 */
[----:B------:R-:W-:-:S02]  /*af80*/  @!P1 IMAD.WIDE R22, R5, 0x2, R22 ;  /* 0x0000000205169825 */ /* 0x000fc400078e0216 */
[----:B------:R-:W-:Y:S01]  /*af90*/  CS2R R4, SRZ ;  /* 0x0000000000047805 */ /* 0x000fe2000001ff00 */
[----:B------:R1:W5:Y:S04]  /*afa0*/  @!P2 LD.E.128 R12, [R54.64] ;  /* 0x00000008360ca980 */ /* 0x000368000c101d00 */
[----:B------:R1:W5:Y:S04]  /*afb0*/  @!P1 LD.E.128 R44, [R42.64] ;  /* 0x000000082a2c9980 */ /* 0x000368000c101d00 */
[----:B------:R1:W5:Y:S04]  /*afc0*/  @!P1 LD.E.128 R24, [R22.64] ;  /* 0x0000000816189980 */ /* 0x000368000c101d00 */
[----:B------:R1:W5:Y:S04]  /*afd0*/  @!P0 LD.E.128 R28, [R50.64] ;  /* 0x00000008321c8980 */ /* 0x000368000c101d00 */
[----:B------:R1:W5:Y:S02]  /*afe0*/  @!P0 LD.E.128 R4, [R48.64] ;  /* 0x0000000830048980 */ /* 0x000364000c101d00 */
.L_x_1445:
[----:B-1-3--:R-:W-:Y:S05]  /*aff0*/  BSYNC B0 ;  /* 0x0000000000007941 */ /* 0x00afea0003800000 */
.L_x_1444:
[--C-:B-----5:R-:W-:Y:S01]  /*b000*/  IMAD.MOV.U32 R48, RZ, RZ, R31.reuse ;  /* 0x000000ffff307224 */ /* 0x120fe200078e001f */
[----:B------:R-:W-:Y:S01]  /*b010*/  SHF.R.U32.HI R65, RZ, 0x10, R31 ;  /* 0x00000010ff417819 */ /* 0x000fe2000001161f */
[----:B------:R-:W-:Y:S01]  /*b020*/  IMAD.MOV.U32 R63, RZ, RZ, R44 ;  /* 0x000000ffff3f7224 */ /* 0x000fe200078e002c */
[----:B------:R-:W-:Y:S01]  /*b030*/  SHF.R.U64 R56, R44, 0x10, R45 ;  /* 0x000000102c387819 */ /* 0x000fe2000000122d */
[----:B------:R-:W-:Y:S01]  /*b040*/  IMAD.MOV.U32 R59, RZ, RZ, R4 ;  /* 0x000000ffff3b7224 */ /* 0x000fe200078e0004 */
[----:B------:R-:W-:Y:S01]  /*b050*/  PRMT R44, R48, 0x5410, R65 ;  /* 0x00005410302c7816 */ /* 0x000fe20000000041 */
[----:B------:R-:W-:Y:S01]  /*b060*/  IMAD R48, R209, -0x80, R86 ;  /* 0xffffff80d1307824 */ /* 0x000fe200078e0256 */
[----:B------:R-:W-:Y:S01]  /*b070*/  SHF.R.U64 R58, R4, 0x10, R5 ;  /* 0x00000010043a7819 */ /* 0x000fe20000001205 */
[----:B------:R-:W-:Y:S01]  /*b080*/  IMAD.MOV.U32 R4, RZ, RZ, R6 ;  /* 0x000000ffff047224 */ /* 0x000fe200078e0006 */
[----:B------:R-:W-:Y:S01]  /*b090*/  SHF.R.U64 R54, R30, 0x10, R31 ;  /* 0x000000101e367819 */ /* 0x000fe2000000121f */
[----:B------:R-:W-:Y:S01]  /*b0a0*/  IMAD.MOV.U32 R43, RZ, RZ, R29 ;  /* 0x000000ffff2b7224 */ /* 0x000fe200078e001d */
[----:B------:R-:W-:Y:S01]  /*b0b0*/  IMNMX R48, R48, 0x80, PT ;  /* 0x0000008030307817 */ /* 0x000fe20003800200 */
[----:B------:R-:W-:Y:S01]  /*b0c0*/  IMAD.MOV.U32 R61, RZ, RZ, R30 ;  /* 0x000000ffff3d7224 */ /* 0x000fe200078e001e */
[--C-:B------:R-:W-:Y:S01]  /*b0d0*/  SHF.R.U64 R41, R6, 0x10, R7.reuse ;  /* 0x0000001006297819 */ /* 0x100fe20000001207 */
[----:B------:R-:W-:Y:S01]  /*b0e0*/  IMAD.MOV.U32 R39, RZ, RZ, R7 ;  /* 0x000000ffff277224 */ /* 0x000fe200078e0007 */
[----:B------:R-:W-:Y:S01]  /*b0f0*/  ISETP.GE.AND P0, PT, R223, R48, PT ;  /* 0x00000030df00720c */ /* 0x000fe20003f06270 */
[----:B------:R-:W-:Y:S01]  /*b100*/  IMAD.MOV.U32 R6, RZ, RZ, R12 ;  /* 0x000000ffff067224 */ /* 0x000fe200078e000c */
[--C-:B------:R-:W-:Y:S01]  /*b110*/  SHF.R.U64 R53, R28, 0x10, R29.reuse ;  /* 0x000000101c357819 */ /* 0x100fe2000000121d */
[----:B------:R-:W-:Y:S01]  /*b120*/  IMAD.MOV.U32 R64, RZ, RZ, R28 ;  /* 0x000000ffff407224 */ /* 0x000fe200078e001c */
[----:B------:R-:W-:Y:S01]  /*b130*/  SHF.R.U32.HI R72, RZ, 0x10, R29 ;  /* 0x00000010ff487819 */ /* 0x000fe2000001161d */
[----:B------:R-:W-:Y:S01]  /*b140*/  IMAD.MOV.U32 R66, RZ, RZ, R32 ;  /* 0x000000ffff427224 */ /* 0x000fe200078e0020 */
[----:B------:R-:W-:Y:S01]  /*b150*/  SHF.R.U32.HI R60, RZ, 0x10, R7 ;  /* 0x00000010ff3c7819 */ /* 0x000fe20000011607 */
[--C-:B------:R-:W-:Y:S01]  /*b160*/  IMAD.MOV.U32 R30, RZ, RZ, R13.reuse ;  /* 0x000000ffff1e7224 */ /* 0x100fe200078e000d */
[----:B------:R-:W-:Y:S01]  /*b170*/  SHF.R.U64 R31, R12, 0x10, R13 ;  /* 0x000000100c1f7819 */ /* 0x000fe2000000120d */
        /* <DEDUP_REMOVED lines=17> */
[--C-:B------:R-:W-:Y:S01]  /*b290*/  SHF.R.U64 R57, R46, 0x10, R47.reuse ;  /* 0x000000102e397819 */ /* 0x100fe2000000122f */
        /* <DEDUP_REMOVED lines=40> */
[----:B------:R-:W-:Y:S01]  /*b520*/  IMAD.MOV.U32 R4, RZ, RZ, c[0x0][0x27c] ;  /* 0x00009f00ff047624 */ /* 0x000fe200078e00ff */
[----:B------:R-:W-:Y:S01]  /*b530*/  LOP3.LUT R50, R221, 0x38, R144, 0xf8, !PT ;  /* 0x00000038dd327812 */ /* 0x000fe200078ef890 */
[----:B------:R-:W-:Y:S01]  /*b540*/  IMAD.U32 R70, R47, 0x10000, RZ ;  /* 0x000100002f467824 */ /* 0x000fe200078e00ff */
[----:B------:R-:W-:Y:S02]  /*b550*/  SHF.L.U32 R60, R43, 0x10, RZ ;  /* 0x000000102b3c7819 */ /* 0x000fe400000006ff */
[----:B------:R-:W-:Y:S02]  /*b560*/  LEA.HI R5, R4, R219, RZ, 0x1d ;  /* 0x000000db04057211 */ /* 0x000fe400078fe8ff */
[----:B------:R-:W-:Y:S02]  /*b570*/  LOP3.LUT R50, R140, R50, R141, 0xf6, !PT ;  /* 0x000000328c327212 */ /* 0x000fe400078ef68d */
[----:B------:R-:W-:Y:S02]  /*b580*/  SHF.R.S32.HI R4, RZ, 0x1f, R5 ;  /* 0x0000001fff047819 */ /* 0x000fe40000011405 */
[----:B------:R-:W-:-:S02]  /*b590*/  SHF.L.U32 R6, R5, 0x3, RZ ;  /* 0x0000000305067819 */ /* 0x000fc400000006ff */
[----:B------:R-:W-:Y:S02]  /*b5a0*/  LEA.HI R4, R4, R5, RZ, 0x3 ;  /* 0x0000000504047211 */ /* 0x000fe400078f18ff */
[----:B------:R-:W-:Y:S02]  /*b5b0*/  LOP3.LUT R6, R221, 0x38, R6, 0xf8, !PT ;  /* 0x00000038dd067812 */ /* 0x000fe400078ef806 */
[----:B------:R-:W-:Y:S01]  /*b5c0*/  SHF.L.U32 R50, R50, 0x1, RZ ;  /* 0x0000000132327819 */ /* 0x000fe200000006ff */
[----:B------:R-:W-:Y:S01]  /*b5d0*/  IMAD.SHL.U32 R4, R4, 0x400, RZ ;  /* 0x0000040004047824 */ /* 0x000fe200078e00ff */
[----:B------:R-:W-:Y:S02]  /*b5e0*/  LOP3.LUT R49, R6, R141, RZ, 0x3c, !PT ;  /* 0x0000008d06317212 */ /* 0x000fe400078e3cff */
[----:B------:R-:W-:Y:S01]  /*b5f0*/  SHF.L.U32 R61, R41, 0x10, RZ ;  /* 0x00000010293d7819 */ /* 0x000fe200000006ff */
[----:B------:R-:W1:Y:S01]  /*b600*/  LDS.128 R12, [R50+0x18100] ;  /* 0x01810000320c7984 */ /* 0x000e620000000c00 */
[----:B------:R-:W-:-:S02]  /*b610*/  LOP3.LUT R4, R4, 0x7fffe000, RZ, 0xc0, !PT ;  /* 0x7fffe00004047812 */ /* 0x000fc400078ec0ff */
[----:B------:R-:W-:Y:S02]  /*b620*/  LOP3.LUT R65, R46, 0xffff0000, RZ, 0xc0, !PT ;  /* 0xffff00002e417812 */ /* 0x000fe400078ec0ff */
[----:B------:R-:W-:-:S05]  /*b630*/  IADD3 R49, R49, R4, R140 ;  /* 0x0000000431317210 */ /* 0x000fca0007ffe08c */
[----:B------:R-:W-:-:S05]  /*b640*/  IMAD.SHL.U32 R49, R49, 0x2, RZ ;  /* 0x0000000231317824 */ /* 0x000fca00078e00ff */
[----:B------:R-:W2:Y:S01]  /*b650*/  LDS.128 R4, [R49+0x18100] ;  /* 0x0181000031047984 */ /* 0x000ea20000000c00 */
[C---:B-1----:R-:W-:Y:S01]  /*b660*/  SHF.L.U32 R51, R12.reuse, 0x10, RZ ;  /* 0x000000100c337819 */ /* 0x042fe200000006ff */
[C---:B------:R-:W-:Y:S01]  /*b670*/  IMAD.U32 R54, R13.reuse, 0x10000, RZ ;  /* 0x000100000d367824 */ /* 0x040fe200078e00ff */
[----:B------:R-:W-:Y:S02]  /*b680*/  LOP3.LUT R56, R12, 0xffff0000, RZ, 0xc0, !PT ;  /* 0xffff00000c387812 */ /* 0x000fe400078ec0ff */
[----:B------:R-:W-:Y:S01]  /*b690*/  LOP3.LUT R12, R13, 0xffff0000, RZ, 0xc0, !PT ;  /* 0xffff00000d0c7812 */ /* 0x000fe200078ec0ff */
[C---:B------:R-:W-:Y:S01]  /*b6a0*/  IMAD.U32 R13, R15.reuse, 0x10000, RZ ;  /* 0x000100000f0d7824 */ /* 0x040fe200078e00ff */
[C---:B------:R-:W-:Y:S02]  /*b6b0*/  SHF.L.U32 R53, R14.reuse, 0x10, RZ ;  /* 0x000000100e357819 */ /* 0x040fe400000006ff */
[----:B------:R-:W-:Y:S02]  /*b6c0*/  LOP3.LUT R52, R14, 0xffff0000, RZ, 0xc0, !PT ;  /* 0xffff00000e347812 */ /* 0x000fe400078ec0ff */
[----:B------:R-:W-:-:S02]  /*b6d0*/  LOP3.LUT R14, R15, 0xffff0000, RZ, 0xc0, !PT ;  /* 0xffff00000f0e7812 */ /* 0x000fc400078ec0ff */
[C---:B--2---:R-:W-:Y:S01]  /*b6e0*/  SHF.L.U32 R57, R4.reuse, 0x10, RZ ;  /* 0x0000001004397819 */ /* 0x044fe200000006ff */
[C---:B------:R-:W-:Y:S01]  /*b6f0*/  IMAD.U32 R66, R7.reuse, 0x10000, RZ ;  /* 0x0001000007427824 */ /* 0x040fe200078e00ff */
[----:B------:R-:W-:Y:S02]  /*b700*/  LOP3.LUT R64, R7, 0xffff0000, RZ, 0xc0, !PT ;  /* 0xffff000007407812 */ /* 0x000fe400078ec0ff */
[----:B------:R-:W-:Y:S01]  /*b710*/  LOP3.LUT R55, R4, 0xffff0000, RZ, 0xc0, !PT ;  /* 0xffff000004377812 */ /* 0x000fe200078ec0ff */
[----:B------:R-:W-:Y:S01]  /*b720*/  FMUL.FTZ R58, R57, R60 ;  /* 0x0000003c393a7220 */ /* 0x000fe20000410000 */
[----:B------:R-:W-:Y:S01]  /*b730*/  LOP3.LUT R7, R43, 0xffff0000, RZ, 0xc0, !PT ;  /* 0xffff00002b077812 */ /* 0x000fe200078ec0ff */
[-C--:B------:R-:W-:Y:S01]  /*b740*/  FMUL.FTZ R57, R57, R70.reuse ;  /* 0x0000004639397220 */ /* 0x080fe20000410000 */
[C---:B------:R-:W-:Y:S01]  /*b750*/  SHF.L.U32 R68, R6.reuse, 0x10, RZ ;  /* 0x0000001006447819 */ /* 0x040fe200000006ff */
[----:B------:R-:W-:Y:S01]  /*b760*/  IMAD.U32 R4, R5, 0x10000, RZ ;  /* 0x0001000005047824 */ /* 0x000fe200078e00ff */
[----:B------:R-:W-:Y:S01]  /*b770*/  LOP3.LUT R15, R6, 0xffff0000, RZ, 0xc0, !PT ;  /* 0xffff0000060f7812 */ /* 0x000fe200078ec0ff */
[----:B------:R-:W-:Y:S01]  /*b780*/  FFMA.FTZ R58, R51, R70, -R58 ;  /* 0x00000046333a7223 */ /* 0x000fe2000001083a */
[----:B------:R-:W-:Y:S01]  /*b790*/  LOP3.LUT R6, R47, 0xffff0000, RZ, 0xc0, !PT ;  /* 0xffff00002f067812 */ /* 0x000fe200078ec0ff */
[----:B------:R-:W-:Y:S01]  /*b7a0*/  FMUL.FTZ R59, R55, R7 ;  /* 0x00000007373b7220 */ /* 0x000fe20000410000 */
[----:B------:R-:W-:Y:S01]  /*b7b0*/  LOP3.LUT R62, R5, 0xffff0000, RZ, 0xc0, !PT ;  /* 0xffff0000053e7812 */ /* 0x000fe200078ec0ff */
[----:B------:R-:W-:Y:S01]  /*b7c0*/  FFMA.FTZ R51, R51, R60, R57 ;  /* 0x0000003c33337223 */ /* 0x000fe20000010039 */
[----:B------:R-:W-:Y:S01]  /*b7d0*/  SHF.L.U32 R5, R42, 0x10, RZ ;  /* 0x000000102a057819 */ /* 0x000fe200000006ff */
[----:B------:R-:W-:-:S02]  /*b7e0*/  IMAD.U32 R57, R46, 0x10000, RZ ;  /* 0x000100002e397824 */ /* 0x000fc400078e00ff */
[-C--:B------:R-:W-:Y:S02]  /*b7f0*/  FMUL.FTZ R60, R55, R6.reuse ;  /* 0x00000006373c7220 */ /* 0x080fe40000410000 */
[----:B------:R-:W-:Y:S02]  /*b800*/  FFMA.FTZ R55, R56, R6, -R59 ;  /* 0x0000000638377223 */ /* 0x000fe4000001083b */
[C---:B------:R-:W-:Y:S02]  /*b810*/  FMUL.FTZ R59, R4.reuse, R5 ;  /* 0x00000005043b7220 */ /* 0x040fe40000410000 */
[----:B------:R-:W-:Y:S02]  /*b820*/  FMUL.FTZ R6, R4, R57 ;  /* 0x0000003904067220 */ /* 0x000fe40000410000 */
[----:B------:R-:W-:Y:S01]  /*b830*/  FFMA.FTZ R4, R56, R7, R60 ;  /* 0x0000000738047223 */ /* 0x000fe2000001003c */
[----:B------:R-:W-:Y:S01]  /*b840*/  SHF.L.U32 R7, R39, 0x10, RZ ;  /* 0x0000001027077819 */ /* 0x000fe200000006ff */
[----:B------:R-:W-:Y:S01]  /*b850*/  FFMA.FTZ R56, R54, R57, -R59 ;  /* 0x0000003936387223 */ /* 0x000fe2000001083b */
[C---:B------:R-:W-:Y:S01]  /*b860*/  LOP3.LUT R59, R45.reuse, 0xffff0000, RZ, 0xc0, !PT ;  /* 0xffff00002d3b7812 */ /* 0x040fe200078ec0ff */
[----:B------:R-:W-:Y:S01]  /*b870*/  IMAD.U32 R60, R45, 0x10000, RZ ;  /* 0x000100002d3c7824 */ /* 0x000fe200078e00ff */
[----:B------:R-:W-:Y:S01]  /*b880*/  F2FP.BF16.PACK_AB R4, R4, R51 ;  /* 0x000000330404723e */ /* 0x000fe200000010ff */
[----:B------:R-:W-:Y:S01]  /*b890*/  FFMA.FTZ R54, R54, R5, R6 ;  /* 0x0000000536367223 */ /* 0x000fe20000010006 */
[----:B------:R-:W-:Y:S01]  /*b8a0*/  LOP3.LUT R6, R41, 0xffff0000, RZ, 0xc0, !PT ;  /* 0xffff000029067812 */ /* 0x000fe200078ec0ff */
[----:B------:R-:W-:-:S02]  /*b8b0*/  FMUL.FTZ R5, R68, R61 ;  /* 0x0000003d44057220 */ /* 0x000fc40000410000 */
[-C--:B------:R-:W-:Y:S02]  /*b8c0*/  FMUL.FTZ R68, R68, R60.reuse ;  /* 0x0000003c44447220 */ /* 0x080fe40000410000 */
[----:B------:R-:W-:Y:S02]  /*b8d0*/  FFMA.FTZ R60, R53, R60, -R5 ;  /* 0x0000003c353c7223 */ /* 0x000fe40000010805 */
[C---:B------:R-:W-:Y:S02]  /*b8e0*/  FMUL.FTZ R57, R15.reuse, R6 ;  /* 0x000000060f397220 */ /* 0x040fe40000410000 */
[----:B------:R-:W-:Y:S02]  /*b8f0*/  FMUL.FTZ R15, R15, R59 ;  /* 0x0000003b0f0f7220 */ /* 0x000fe40000410000 */
[----:B------:R-:W-:Y:S02]  /*b900*/  FFMA.FTZ R53, R53, R61, R68 ;  /* 0x0000003d35357223 */ /* 0x000fe40000010044 */
[----:B------:R-:W-:-:S02]  /*b910*/  IMAD.U32 R5, R44, 0x10000, RZ ;  /* 0x000100002c057824 */ /* 0x000fc400078e00ff */
[----:B------:R-:W-:Y:S02]  /*b920*/  FMUL.FTZ R68, R66, R7 ;  /* 0x0000000742447220 */ /* 0x000fe40000410000 */
[C---:B------:R-:W-:Y:S01]  /*b930*/  FFMA.FTZ R57, R52.reuse, R59, -R57 ;  /* 0x0000003b34397223 */ /* 0x040fe20000010839 */
[----:B------:R-:W-:Y:S01]  /*b940*/  LOP3.LUT R59, R39, 0xffff0000, RZ, 0xc0, !PT ;  /* 0xffff0000273b7812 */ /* 0x000fe200078ec0ff */
[----:B------:R-:W-:Y:S01]  /*b950*/  FFMA.FTZ R6, R52, R6, R15 ;  /* 0x0000000634067223 */ /* 0x000fe2000001000f */
[----:B------:R-:W-:Y:S01]  /*b960*/  LOP3.LUT R15, R44, 0xffff0000, RZ, 0xc0, !PT ;  /* 0xffff00002c0f7812 */ /* 0x000fe200078ec0ff */
[-C--:B------:R-:W-:Y:S02]  /*b970*/  FMUL.FTZ R66, R66, R5.reuse ;  /* 0x0000000542427220 */ /* 0x080fe40000410000 */
        /* <DEDUP_REMOVED lines=8> */
[----:B------:R-:W-:Y:S02]  /*ba00*/  FFMA.FTZ R13, R12, R65, -R13 ;  /* 0x000000410c0d7223 */ /* 0x000fe4000001080d */
[----:B------:R-:W-:Y:S02]  /*ba10*/  FFMA.FTZ R15, R14, R15, -R62 ;  /* 0x0000000f0e0f7223 */ /* 0x000fe4000001083e */
[----:B------:R-:W-:Y:S01]  /*ba20*/  FFMA.FTZ R5, R12, R5, R63 ;  /* 0x000000050c057223 */ /* 0x000fe2000001003f */
[----:B------:R-:W-:Y:S01]  /*ba30*/  F2FP.BF16.PACK_AB R12, R55, R58 ;  /* 0x0000003a370c723e */ /* 0x000fe200000010ff */
[----:B------:R-:W-:Y:S01]  /*ba40*/  FFMA.FTZ R62, R14, R59, R61 ;  /* 0x0000003b0e3e7223 */ /* 0x000fe2000001003d */
[----:B------:R-:W-:-:S02]  /*ba50*/  F2FP.BF16.PACK_AB R14, R57, R60 ;  /* 0x0000003c390e723e */ /* 0x000fc400000010ff */
[----:B------:R-:W-:Y:S02]  /*ba60*/  F2FP.BF16.PACK_AB R13, R13, R56 ;  /* 0x000000380d0d723e */ /* 0x000fe400000010ff */
[----:B------:R-:W-:Y:S02]  /*ba70*/  F2FP.BF16.PACK_AB R15, R15, R52 ;  /* 0x000000340f0f723e */ /* 0x000fe400000010ff */
[----:B------:R-:W-:Y:S02]  /*ba80*/  F2FP.BF16.PACK_AB R5, R5, R54 ;  /* 0x000000360505723e */ /* 0x000fe400000010ff */
[----:B------:R-:W-:Y:S01]  /*ba90*/  F2FP.BF16.PACK_AB R7, R62, R7 ;  /* 0x000000073e07723e */ /* 0x000fe200000010ff */
[----:B------:R1:W-:Y:S04]  /*baa0*/  STS.128 [R50+0x18100], R12 ;  /* 0x0181000c32007388 */ /* 0x0003e80000000c00 */
[----:B------:R1:W-:Y:S02]  /*bab0*/  STS.128 [R49+0x18100], R4 ;  /* 0x0181000431007388 */ /* 0x0003e40000000c00 */
.L_x_1449:
[----:B------:R-:W-:Y:S05]  /*bac0*/  BSYNC B0 ;  /* 0x0000000000007941 */ /* 0x000fea0003800000 */
.L_x_1448:
[----:B-1----:R-:W-:Y:S01]  /*bad0*/  IADD3 R4, R144, 0x20, RZ ;  /* 0x0000002090047810 */ /* 0x002fe20007ffe0ff */
[----:B------:R-:W-:Y:S03]  /*bae0*/  BSSY B0, `(.L_x_1450) ;  /* 0x0000061000007945 */ /* 0x000fe60003800000 */
[----:B------:R-:W-:-:S13]  /*baf0*/  ISETP.GE.AND P0, PT, R4, c[0x0][0x27c], PT ;  /* 0x00009f0004007a0c */ /* 0x000fda0003f06270 */
[----:B------:R-:W-:Y:S05]  /*bb00*/  @P0 BRA `(.L_x_1451) ;  /* 0x000005e000000947 */ /* 0x000fea0003800000 */
[----:B------:R-:W-:Y:S01]  /*bb10*/  IMAD.MOV.U32 R7, RZ, RZ, c[0x0][0x27c] ;  /* 0x00009f00ff077624 */ /* 0x000fe200078e00ff */
[----:B------:R-:W-:Y:S01]  /*bb20*/  LEA.HI R4, R37, R40, RZ, 0x6 ;  /* 0x0000002825047211 */ /* 0x000fe200078f30ff */
[----:B------:R-:W-:Y:S01]  /*bb30*/  IMAD.U32 R60, R31, 0x10000, RZ ;  /* 0x000100001f3c7824 */ /* 0x000fe200078e00ff */
[----:B------:R-:W-:Y:S01]  /*bb40*/  LOP3.LUT R12, R221, 0x38, R38, 0xf8, !PT ;  /* 0x00000038dd0c7812 */ /* 0x000fe200078ef826 */
[----:B------:R-:W-:Y:S01]  /*bb50*/  IMAD.U32 R61, R29, 0x10000, RZ ;  /* 0x000100001d3d7824 */ /* 0x000fe200078e00ff */
[----:B------:R-:W-:Y:S01]  /*bb60*/  LEA.HI R7, R7, R36, RZ, 0x1d ;  /* 0x0000002407077211 */ /* 0x000fe200078fe8ff */
[----:B------:R-:W-:Y:S01]  /*bb70*/  IMAD.SHL.U32 R4, R4, 0x80, RZ ;  /* 0x0000008004047824 */ /* 0x000fe200078e00ff */
[----:B------:R-:W-:Y:S02]  /*bb80*/  LOP3.LUT R5, R12, R141, RZ, 0x3c, !PT ;  /* 0x0000008d0c057212 */ /* 0x000fe400078e3cff */
[----:B------:R-:W-:Y:S02]  /*bb90*/  SHF.R.S32.HI R6, RZ, 0x1f, R7 ;  /* 0x0000001fff067819 */ /* 0x000fe40000011407 */
[----:B------:R-:W-:-:S02]  /*bba0*/  SHF.L.U32 R12, R7, 0x3, RZ ;  /* 0x00000003070c7819 */ /* 0x000fc400000006ff */
[----:B------:R-:W-:Y:S02]  /*bbb0*/  LEA.HI R6, R6, R7, RZ, 0x3 ;  /* 0x0000000706067211 */ /* 0x000fe400078f18ff */
[----:B------:R-:W-:Y:S02]  /*bbc0*/  LOP3.LUT R4, R4, 0xffffe000, RZ, 0xc0, !PT ;  /* 0xffffe00004047812 */ /* 0x000fe400078ec0ff */
[----:B------:R-:W-:Y:S01]  /*bbd0*/  LOP3.LUT R12, R221, 0x38, R12, 0xf8, !PT ;  /* 0x00000038dd0c7812 */ /* 0x000fe200078ef80c */
[----:B------:R-:W-:Y:S01]  /*bbe0*/  IMAD.SHL.U32 R6, R6, 0x400, RZ ;  /* 0x0000040006067824 */ /* 0x000fe200078e00ff */
[----:B------:R-:W-:Y:S02]  /*bbf0*/  IADD3 R4, R5, R4, R140 ;  /* 0x0000000405047210 */ /* 0x000fe40007ffe08c */
[----:B------:R-:W-:Y:S02]  /*bc00*/  LOP3.LUT R5, R12, R141, RZ, 0x3c, !PT ;  /* 0x0000008d0c057212 */ /* 0x000fe400078e3cff */
[----:B------:R-:W-:-:S02]  /*bc10*/  LOP3.LUT R6, R6, 0x7fffe000, RZ, 0xc0, !PT ;  /* 0x7fffe00006067812 */ /* 0x000fc400078ec0ff */
[----:B------:R-:W-:Y:S02]  /*bc20*/  LEA R49, R4, 0x18100, 0x1 ;  /* 0x0001810004317811 */ /* 0x000fe400078e08ff */
[----:B------:R-:W-:Y:S02]  /*bc30*/  IADD3 R50, R5, R6, R140 ;  /* 0x0000000605327210 */ /* 0x000fe40007ffe08c */
[----:B------:R-:W-:Y:S01]  /*bc40*/  SHF.L.U32 R70, R35, 0x10, RZ ;  /* 0x0000001023467819 */ /* 0x000fe200000006ff */
[----:B------:R-:W1:Y:S01]  /*bc50*/  LDS.128 R12, [R49] ;  /* 0x00000000310c7984 */ /* 0x000e620000000c00 */
[----:B------:R-:W-:Y:S01]  /*bc60*/  LOP3.LUT R65, R34, 0xffff0000, RZ, 0xc0, !PT ;  /* 0xffff000022417812 */ /* 0x000fe200078ec0ff */
[----:B------:R-:W-:-:S05]  /*bc70*/  IMAD.SHL.U32 R50, R50, 0x2, RZ ;  /* 0x0000000232327824 */ /* 0x000fca00078e00ff */
[----:B------:R-:W2:Y:S01]  /*bc80*/  LDS.128 R4, [R50+0x18100] ;  /* 0x0181000032047984 */ /* 0x000ea20000000c00 */
[C---:B-1----:R-:W-:Y:S01]  /*bc90*/  SHF.L.U32 R51, R12.reuse, 0x10, RZ ;  /* 0x000000100c337819 */ /* 0x042fe200000006ff */
[C---:B------:R-:W-:Y:S01]  /*bca0*/  IMAD.U32 R54, R13.reuse, 0x10000, RZ ;  /* 0x000100000d367824 */ /* 0x040fe200078e00ff */
[----:B------:R-:W-:Y:S01]  /*bcb0*/  LOP3.LUT R56, R12, 0xffff0000, RZ, 0xc0, !PT ;  /* 0xffff00000c387812 */ /* 0x000fe200078ec0ff */
[C---:B------:R-:W-:Y:S01]  /*bcc0*/  IMAD.U32 R53, R14.reuse, 0x10000, RZ ;  /* 0x000100000e357824 */ /* 0x040fe200078e00ff */
[----:B------:R-:W-:Y:S02]  /*bcd0*/  LOP3.LUT R12, R13, 0xffff0000, RZ, 0xc0, !PT ;  /* 0xffff00000d0c7812 */ /* 0x000fe400078ec0ff */
[----:B------:R-:W-:Y:S01]  /*bce0*/  LOP3.LUT R52, R14, 0xffff0000, RZ, 0xc0, !PT ;  /* 0xffff00000e347812 */ /* 0x000fe200078ec0ff */
[----:B--2---:R-:W-:Y:S01]  /*bcf0*/  IMAD.U32 R57, R4, 0x10000, RZ ;  /* 0x0001000004397824 */ /* 0x004fe200078e00ff */
[C---:B------:R-:W-:Y:S01]  /*bd00*/  SHF.L.U32 R66, R7.reuse, 0x10, RZ ;  /* 0x0000001007427819 */ /* 0x040fe200000006ff */
[----:B------:R-:W-:Y:S01]  /*bd10*/  IMAD.U32 R68, R6, 0x10000, RZ ;  /* 0x0001000006447824 */ /* 0x000fe200078e00ff */
[----:B------:R-:W-:Y:S01]  /*bd20*/  LOP3.LUT R64, R7, 0xffff0000, RZ, 0xc0, !PT ;  /* 0xffff000007407812 */ /* 0x000fe200078ec0ff */
[C---:B------:R-:W-:Y:S01]  /*bd30*/  FMUL.FTZ R58, R57.reuse, R60 ;  /* 0x0000003c393a7220 */ /* 0x040fe20000410000 */
[----:B------:R-:W-:Y:S01]  /*bd40*/  LOP3.LUT R55, R4, 0xffff0000, RZ, 0xc0, !PT ;  /* 0xffff000004377812 */ /* 0x000fe200078ec0ff */
[-C--:B------:R-:W-:Y:S01]  /*bd50*/  FMUL.FTZ R57, R57, R70.reuse ;  /* 0x0000004639397220 */ /* 0x080fe20000410000 */
[----:B------:R-:W-:Y:S01]  /*bd60*/  LOP3.LUT R7, R31, 0xffff0000, RZ, 0xc0, !PT ;  /* 0xffff00001f077812 */ /* 0x000fe200078ec0ff */
[----:B------:R-:W-:Y:S01]  /*bd70*/  FFMA.FTZ R58, R51, R70, -R58 ;  /* 0x00000046333a7223 */ /* 0x000fe2000001083a */
[----:B------:R-:W-:Y:S01]  /*bd80*/  SHF.L.U32 R13, R15, 0x10, RZ ;  /* 0x000000100f0d7819 */ /* 0x000fe200000006ff */
[----:B------:R-:W-:Y:S01]  /*bd90*/  FFMA.FTZ R51, R51, R60, R57 ;  /* 0x0000003c33337223 */ /* 0x000fe20000010039 */
[----:B------:R-:W-:Y:S01]  /*bda0*/  LOP3.LUT R14, R15, 0xffff0000, RZ, 0xc0, !PT ;  /* 0xffff00000f0e7812 */ /* 0x000fe200078ec0ff */
[----:B------:R-:W-:Y:S01]  /*bdb0*/  FMUL.FTZ R59, R55, R7 ;  /* 0x00000007373b7220 */ /* 0x000fe20000410000 */
[----:B------:R-:W-:-:S02]  /*bdc0*/  LOP3.LUT R15, R6, 0xffff0000, RZ, 0xc0, !PT ;  /* 0xffff0000060f7812 */ /* 0x000fc400078ec0ff */
[----:B------:R-:W-:Y:S02]  /*bdd0*/  LOP3.LUT R6, R35, 0xffff0000, RZ, 0xc0, !PT ;  /* 0xffff000023067812 */ /* 0x000fe400078ec0ff */
[C---:B------:R-:W-:Y:S02]  /*bde0*/  SHF.L.U32 R4, R5.reuse, 0x10, RZ ;  /* 0x0000001005047819 */ /* 0x040fe400000006ff */
[----:B------:R-:W-:Y:S01]  /*bdf0*/  LOP3.LUT R62, R5, 0xffff0000, RZ, 0xc0, !PT ;  /* 0xffff0000053e7812 */ /* 0x000fe200078ec0ff */
[----:B------:R-:W-:Y:S01]  /*be00*/  IMAD.U32 R5, R30, 0x10000, RZ ;  /* 0x000100001e057824 */ /* 0x000fe200078e00ff */
[----:B------:R-:W-:Y:S01]  /*be10*/  SHF.L.U32 R57, R34, 0x10, RZ ;  /* 0x0000001022397819 */ /* 0x000fe200000006ff */
[-C--:B------:R-:W-:Y:S02]  /*be20*/  FMUL.FTZ R60, R55, R6.reuse ;  /* 0x00000006373c7220 */ /* 0x080fe40000410000 */
[----:B------:R-:W-:Y:S02]  /*be30*/  FFMA.FTZ R55, R56, R6, -R59 ;  /* 0x0000000638377223 */ /* 0x000fe4000001083b */
[----:B------:R-:W-:-:S02]  /*be40*/  FMUL.FTZ R59, R4, R5 ;  /* 0x00000005043b7220 */ /* 0x000fc40000410000 */
[----:B------:R-:W-:Y:S02]  /*be50*/  FMUL.FTZ R6, R4, R57 ;  /* 0x0000003904067220 */ /* 0x000fe40000410000 */
[----:B------:R-:W-:Y:S01]  /*be60*/  FFMA.FTZ R4, R56, R7, R60 ;  /* 0x0000000738047223 */ /* 0x000fe2000001003c */
[C---:B------:R-:W-:Y:S01]  /*be70*/  SHF.L.U32 R60, R33.reuse, 0x10, RZ ;  /* 0x00000010213c7819 */ /* 0x040fe200000006ff */
[C---:B------:R-:W-:Y:S01]  /*be80*/  FFMA.FTZ R56, R54.reuse, R57, -R59 ;  /* 0x0000003936387223 */ /* 0x040fe2000001083b */
[----:B------:R-:W-:Y:S01]  /*be90*/  LOP3.LUT R59, R33, 0xffff0000, RZ, 0xc0, !PT ;  /* 0xffff0000213b7812 */ /* 0x000fe200078ec0ff */
[----:B------:R-:W-:Y:S01]  /*bea0*/  FFMA.FTZ R54, R54, R5, R6 ;  /* 0x0000000536367223 */ /* 0x000fe20000010006 */
[----:B------:R-:W-:Y:S01]  /*beb0*/  LOP3.LUT R6, R29, 0xffff0000, RZ, 0xc0, !PT ;  /* 0xffff00001d067812 */ /* 0x000fe200078ec0ff */
[----:B------:R-:W-:Y:S01]  /*bec0*/  FMUL.FTZ R5, R68, R61 ;  /* 0x0000003d44057220 */ /* 0x000fe20000410000 */
[----:B------:R-:W-:Y:S01]  /*bed0*/  F2FP.BF16.PACK_AB R4, R4, R51 ;  /* 0x000000330404723e */ /* 0x000fe200000010ff */
[----:B------:R-:W-:-:S02]  /*bee0*/  FMUL.FTZ R68, R68, R60 ;  /* 0x0000003c44447220 */ /* 0x000fc40000410000 */
[----:B------:R-:W-:Y:S02]  /*bef0*/  IMAD.U32 R7, R28, 0x10000, RZ ;  /* 0x000100001c077824 */ /* 0x000fe400078e00ff */
[----:B------:R-:W-:Y:S01]  /*bf00*/  FFMA.FTZ R60, R53, R60, -R5 ;  /* 0x0000003c353c7223 */ /* 0x000fe20000010805 */
[----:B------:R-:W-:Y:S01]  /*bf10*/  SHF.L.U32 R5, R32, 0x10, RZ ;  /* 0x0000001020057819 */ /* 0x000fe200000006ff */
[C---:B------:R-:W-:Y:S02]  /*bf20*/  FMUL.FTZ R57, R15.reuse, R6 ;  /* 0x000000060f397220 */ /* 0x040fe40000410000 */
[----:B------:R-:W-:Y:S02]  /*bf30*/  FMUL.FTZ R15, R15, R59 ;  /* 0x0000003b0f0f7220 */ /* 0x000fe40000410000 */
[----:B------:R-:W-:Y:S02]  /*bf40*/  FFMA.FTZ R53, R53, R61, R68 ;  /* 0x0000003d35357223 */ /* 0x000fe40000010044 */
[----:B------:R-:W-:-:S02]  /*bf50*/  FMUL.FTZ R68, R66, R7 ;  /* 0x0000000742447220 */ /* 0x000fc40000410000 */
[----:B------:R-:W-:Y:S01]  /*bf60*/  FFMA.FTZ R57, R52, R59, -R57 ;  /* 0x0000003b34397223 */ /* 0x000fe20000010839 */
        /* <DEDUP_REMOVED lines=24> */
.L_x_1451:
[----:B------:R-:W-:Y:S05]  /*c0f0*/  BSYNC B0 ;  /* 0x0000000000007941 */ /* 0x000fea0003800000 */
.L_x_1450:
[----:B-1----:R-:W-:-:S04]  /*c100*/  IADD3 R4, R144, 0x40, RZ ;  /* 0x0000004090047810 */ /* 0x002fc80007ffe0ff */
        /* <DEDUP_REMOVED lines=96> */
.L_x_1447:
[----:B------:R-:W-:Y:S05]  /*c710*/  BSYNC B1 ;  /* 0x0000000000017941 */ /* 0x000fea0003800000 */
.L_x_1446:
[----:B------:R-:W-:-:S13]  /*c720*/  ISETP.GE.AND P0, PT, R8, R48, PT ;  /* 0x000000300800720c */ /* 0x000fda0003f06270 */
[----:B------:R-:W-:Y:S05]  /*c730*/  @P0 BRA `(.L_x_1433) ;  /* 0x0000129000000947 */ /* 0x000fea0003800000 */
[----:B------:R-:W-:Y:S01]  /*c740*/  ISETP.GE.AND P0, PT, R144, c[0x0][0x27c], PT ;  /* 0x00009f0090007a0c */ /* 0x000fe20003f06270 */
[----:B-1----:R-:W-:Y:S01]  /*c750*/  IMAD.SHL.U32 R49, R8, 0x40, RZ ;  /* 0x0000004008317824 */ /* 0x002fe200078e00ff */
[----:B------:R-:W-:Y:S01]  /*c760*/  SHF.R.S32.HI R51, RZ, 0x1f, R8 ;  /* 0x0000001fff337819 */ /* 0x000fe20000011408 */
[----:B------:R-:W-:Y:S03]  /*c770*/  BSSY B0, `(.L_x_1452) ;  /* 0x0000061000007945 */ /* 0x000fe60003800000 */
[----:B------:R-:W-:Y:S02]  /*c780*/  LEA.HI R51, R51, R8, RZ, 0x3 ;  /* 0x0000000833337211 */ /* 0x000fe400078f18ff */
[----:B------:R-:W-:-:S03]  /*c790*/  LOP3.LUT R49, R49, 0x1c0, RZ, 0xc0, !PT ;  /* 0x000001c031317812 */ /* 0x000fc600078ec0ff */
[----:B------:R-:W-:Y:S01]  /*c7a0*/  IMAD.SHL.U32 R51, R51, 0x40, RZ ;  /* 0x0000004033337824 */ /* 0x000fe200078e00ff */
[----:B------:R-:W-:-:S04]  /*c7b0*/  SHF.R.U32.HI R8, RZ, 0x3, R49 ;  /* 0x00000003ff087819 */ /* 0x000fc80000011631 */
[----:B------:R-:W-:Y:S01]  /*c7c0*/  LOP3.LUT R51, R51, 0xfffffe00, RZ, 0xc0, !PT ;  /* 0xfffffe0033337812 */ /* 0x000fe200078ec0ff */
[----:B------:R-:W-:Y:S05]  /*c7d0*/  @P0 BRA `(.L_x_1453) ;  /* 0x000005a000000947 */ /* 0x000fea0003800000 */
[----:B------:R-:W-:Y:S01]  /*c7e0*/  IMAD.MOV.U32 R4, RZ, RZ, c[0x0][0x27c] ;  /* 0x00009f00ff047624 */ /* 0x000fe200078e00ff */
[----:B------:R-:W-:Y:S01]  /*c7f0*/  LOP3.LUT R48, R49, 0x38, R144, 0xf8, !PT ;  /* 0x0000003831307812 */ /* 0x000fe200078ef890 */
[----:B------:R-:W-:-:S03]  /*c800*/  IMAD.U32 R58, R47, 0x10000, RZ ;  /* 0x000100002f3a7824 */ /* 0x000fc600078e00ff */
[----:B------:R-:W-:Y:S02]  /*c810*/  LEA.HI R5, R4, R219, RZ, 0x1d ;  /* 0x000000db04057211 */ /* 0x000fe400078fe8ff */
[----:B------:R-:W-:Y:S02]  /*c820*/  LOP3.LUT R48, R51, R48, R8, 0xf6, !PT ;  /* 0x0000003033307212 */ /* 0x000fe400078ef608 */
[----:B------:R-:W-:Y:S01]  /*c830*/  SHF.R.S32.HI R4, RZ, 0x1f, R5 ;  /* 0x0000001fff047819 */ /* 0x000fe20000011405 */
[----:B------:R-:W-:Y:S01]  /*c840*/  IMAD.SHL.U32 R6, R5, 0x8, RZ ;  /* 0x0000000805067824 */ /* 0x000fe200078e00ff */
[----:B------:R-:W-:Y:S02]  /*c850*/  LEA R48, R48, 0x18100, 0x1 ;  /* 0x0001810030307811 */ /* 0x000fe400078e08ff */
[----:B------:R-:W-:Y:S02]  /*c860*/  LEA.HI R4, R4, R5, RZ, 0x3 ;  /* 0x0000000504047211 */ /* 0x000fe400078f18ff */
[----:B------:R-:W-:Y:S01]  /*c870*/  LOP3.LUT R5, R49, 0x38, R6, 0xf8, !PT ;  /* 0x0000003831057812 */ /* 0x000fe200078ef806 */
[----:B------:R-:W1:Y:S01]  /*c880*/  LDS.128 R12, [R48] ;  /* 0x00000000300c7984 */ /* 0x000e620000000c00 */
[----:B------:R-:W-:-:S02]  /*c890*/  SHF.L.U32 R4, R4, 0xa, RZ ;  /* 0x0000000a04047819 */ /* 0x000fc400000006ff */
[----:B------:R-:W-:Y:S02]  /*c8a0*/  LOP3.LUT R50, R5, R8, RZ, 0x3c, !PT ;  /* 0x0000000805327212 */ /* 0x000fe400078e3cff */
[----:B------:R-:W-:-:S04]  /*c8b0*/  LOP3.LUT R4, R4, 0x7fffe000, RZ, 0xc0, !PT ;  /* 0x7fffe00004047812 */ /* 0x000fc800078ec0ff */
[----:B------:R-:W-:-:S05]  /*c8c0*/  IADD3 R50, R50, R4, R51 ;  /* 0x0000000432327210 */ /* 0x000fca0007ffe033 */
[----:B------:R-:W-:-:S05]  /*c8d0*/  IMAD.SHL.U32 R50, R50, 0x2, RZ ;  /* 0x0000000232327824 */ /* 0x000fca00078e00ff */
[----:B------:R-:W2:Y:S01]  /*c8e0*/  LDS.128 R4, [R50+0x18100] ;  /* 0x0181000032047984 */ /* 0x000ea20000000c00 */
[C---:B-1----:R-:W-:Y:S02]  /*c8f0*/  SHF.L.U32 R53, R12.reuse, 0x10, RZ ;  /* 0x000000100c357819 */ /* 0x042fe400000006ff */
[----:B------:R-:W-:Y:S01]  /*c900*/  LOP3.LUT R52, R12, 0xffff0000, RZ, 0xc0, !PT ;  /* 0xffff00000c347812 */ /* 0x000fe200078ec0ff */
[C---:B------:R-:W-:Y:S01]  /*c910*/  IMAD.U32 R12, R13.reuse, 0x10000, RZ ;  /* 0x000100000d0c7824 */ /* 0x040fe200078e00ff */
[----:B------:R-:W-:Y:S01]  /*c920*/  LOP3.LUT R55, R13, 0xffff0000, RZ, 0xc0, !PT ;  /* 0xffff00000d377812 */ /* 0x000fe200078ec0ff */
[C---:B------:R-:W-:Y:S01]  /*c930*/  IMAD.U32 R13, R15.reuse, 0x10000, RZ ;  /* 0x000100000f0d7824 */ /* 0x040fe200078e00ff */
[----:B------:R-:W-:Y:S02]  /*c940*/  LOP3.LUT R57, R15, 0xffff0000, RZ, 0xc0, !PT ;  /* 0xffff00000f397812 */ /* 0x000fe400078ec0ff */
[C---:B------:R-:W-:Y:S02]  /*c950*/  SHF.L.U32 R54, R14.reuse, 0x10, RZ ;  /* 0x000000100e367819 */ /* 0x040fe400000006ff */
[----:B------:R-:W-:-:S02]  /*c960*/  LOP3.LUT R14, R14, 0xffff0000, RZ, 0xc0, !PT ;  /* 0xffff00000e0e7812 */ /* 0x000fc400078ec0ff */
[C---:B--2---:R-:W-:Y:S01]  /*c970*/  SHF.L.U32 R56, R4.reuse, 0x10, RZ ;  /* 0x0000001004387819 */ /* 0x044fe200000006ff */
[----:B------:R-:W-:Y:S01]  /*c980*/  IMAD.U32 R59, R7, 0x10000, RZ ;  /* 0x00010000073b7824 */ /* 0x000fe200078e00ff */
[----:B------:R-:W-:Y:S01]  /*c990*/  LOP3.LUT R15, R4, 0xffff0000, RZ, 0xc0, !PT ;  /* 0xffff0000040f7812 */ /* 0x000fe200078ec0ff */
[C---:B------:R-:W-:Y:S01]  /*c9a0*/  IMAD.U32 R4, R5.reuse, 0x10000, RZ ;  /* 0x0001000005047824 */ /* 0x040fe200078e00ff */
[----:B------:R-:W-:Y:S02]  /*c9b0*/  LOP3.LUT R62, R5, 0xffff0000, RZ, 0xc0, !PT ;  /* 0xffff0000053e7812 */ /* 0x000fe400078ec0ff */
[----:B------:R-:W-:Y:S02]  /*c9c0*/  SHF.L.U32 R5, R43, 0x10, RZ ;  /* 0x000000102b057819 */ /* 0x000fe400000006ff */
[C---:B------:R-:W-:Y:S02]  /*c9d0*/  SHF.L.U32 R61, R6.reuse, 0x10, RZ ;  /* 0x00000010063d7819 */ /* 0x040fe400000006ff */
[----:B------:R-:W-:Y:S01]  /*c9e0*/  LOP3.LUT R60, R6, 0xffff0000, RZ, 0xc0, !PT ;  /* 0xffff0000063c7812 */ /* 0x000fe200078ec0ff */
[-C--:B------:R-:W-:Y:S01]  /*c9f0*/  FMUL.FTZ R6, R5, R56.reuse ;  /* 0x0000003805067220 */ /* 0x080fe20000410000 */
[----:B------:R-:W-:Y:S01]  /*ca00*/  LOP3.LUT R43, R43, 0xffff0000, RZ, 0xc0, !PT ;  /* 0xffff00002b2b7812 */ /* 0x000fe200078ec0ff */
[C---:B------:R-:W-:Y:S01]  /*ca10*/  FMUL.FTZ R56, R58.reuse, R56 ;  /* 0x000000383a387220 */ /* 0x040fe20000410000 */
[----:B------:R-:W-:Y:S01]  /*ca20*/  LOP3.LUT R7, R7, 0xffff0000, RZ, 0xc0, !PT ;  /* 0xffff000007077812 */ /* 0x000fe200078ec0ff */
[----:B------:R-:W-:Y:S01]  /*ca30*/  FFMA.FTZ R6, R58, R53, -R6 ;  /* 0x000000353a067223 */ /* 0x000fe20000010806 */
[----:B------:R-:W-:Y:S01]  /*ca40*/  LOP3.LUT R58, R47, 0xffff0000, RZ, 0xc0, !PT ;  /* 0xffff00002f3a7812 */ /* 0x000fe200078ec0ff */
[----:B------:R-:W-:Y:S01]  /*ca50*/  FMUL.FTZ R63, R43, R15 ;  /* 0x0000000f2b3f7220 */ /* 0x000fe20000410000 */
[----:B------:R-:W-:Y:S01]  /*ca60*/  SHF.L.U32 R47, R42, 0x10, RZ ;  /* 0x000000102a2f7819 */ /* 0x000fe200000006ff */
[----:B------:R-:W-:Y:S01]  /*ca70*/  FFMA.FTZ R56, R5, R53, R56 ;  /* 0x0000003505387223 */ /* 0x000fe20000010038 */
[C---:B------:R-:W-:Y:S01]  /*ca80*/  SHF.L.U32 R53, R41.reuse, 0x10, RZ ;  /* 0x0000001029357819 */ /* 0x040fe200000006ff */
[----:B------:R-:W-:Y:S01]  /*ca90*/  IMAD.U32 R5, R46, 0x10000, RZ ;  /* 0x000100002e057824 */ /* 0x000fe200078e00ff */
[----:B------:R-:W-:Y:S01]  /*caa0*/  LOP3.LUT R41, R41, 0xffff0000, RZ, 0xc0, !PT ;  /* 0xffff000029297812 */ /* 0x000fe200078ec0ff */
[----:B------:R-:W-:Y:S01]  /*cab0*/  FMUL.FTZ R15, R58, R15 ;  /* 0x0000000f3a0f7220 */ /* 0x000fe20000410000 */
[----:B------:R-:W-:Y:S01]  /*cac0*/  LOP3.LUT R42, R42, 0xffff0000, RZ, 0xc0, !PT ;  /* 0xffff00002a2a7812 */ /* 0x000fe200078ec0ff */
[----:B------:R-:W-:Y:S01]  /*cad0*/  FFMA.FTZ R63, R58, R52, -R63 ;  /* 0x000000343a3f7223 */ /* 0x000fe2000001083f */
[----:B------:R-:W-:Y:S01]  /*cae0*/  LOP3.LUT R46, R46, 0xffff0000, RZ, 0xc0, !PT ;  /* 0xffff00002e2e7812 */ /* 0x000fe200078ec0ff */
[----:B------:R-:W-:-:S02]  /*caf0*/  FMUL.FTZ R58, R47, R4 ;  /* 0x000000042f3a7220 */ /* 0x000fc40000410000 */
[C---:B------:R-:W-:Y:S02]  /*cb00*/  FMUL.FTZ R4, R5.reuse, R4 ;  /* 0x0000000405047220 */ /* 0x040fe40000410000 */
[----:B------:R-:W-:Y:S02]  /*cb10*/  FFMA.FTZ R58, R5, R12, -R58 ;  /* 0x0000000c053a7223 */ /* 0x000fe4000001083a */
[----:B------:R-:W-:Y:S02]  /*cb20*/  FFMA.FTZ R15, R43, R52, R15 ;  /* 0x000000342b0f7223 */ /* 0x000fe4000001000f */
[----:B------:R-:W-:Y:S02]  /*cb30*/  FFMA.FTZ R5, R47, R12, R4 ;  /* 0x0000000c2f057223 */ /* 0x000fe40000010004 */
[C---:B------:R-:W-:Y:S01]  /*cb40*/  IMAD.U32 R43, R45.reuse, 0x10000, RZ ;  /* 0x000100002d2b7824 */ /* 0x040fe200078e00ff */
[----:B------:R-:W-:Y:S01]  /*cb50*/  LOP3.LUT R45, R45, 0xffff0000, RZ, 0xc0, !PT ;  /* 0xffff00002d2d7812 */ /* 0x000fe200078ec0ff */
[----:B------:R-:W-:-:S02]  /*cb60*/  FMUL.FTZ R4, R53, R61 ;  /* 0x0000003d35047220 */ /* 0x000fc40000410000 */
[C---:B------:R-:W-:Y:S01]  /*cb70*/  IMAD.U32 R12, R44.reuse, 0x10000, RZ ;  /* 0x000100002c0c7824 */ /* 0x040fe200078e00ff */
[----:B------:R-:W-:Y:S01]  /*cb80*/  LOP3.LUT R44, R44, 0xffff0000, RZ, 0xc0, !PT ;  /* 0xffff00002c2c7812 */ /* 0x000fe200078ec0ff */
[----:B------:R-:W-:Y:S01]  /*cb90*/  FFMA.FTZ R47, R43, R54, -R4 ;  /* 0x000000362b2f7223 */ /* 0x000fe20000010804 */
[----:B------:R-:W-:Y:S01]  /*cba0*/  SHF.L.U32 R4, R39, 0x10, RZ ;  /* 0x0000001027047819 */ /* 0x000fe200000006ff */
[----:B------:R-:W-:Y:S02]  /*cbb0*/  FMUL.FTZ R61, R43, R61 ;  /* 0x0000003d2b3d7220 */ /* 0x000fe40000410000 */
[----:B------:R-:W-:Y:S02]  /*cbc0*/  FMUL.FTZ R43, R41, R60 ;  /* 0x0000003c292b7220 */ /* 0x000fe40000410000 */
[-C--:B------:R-:W-:Y:S02]  /*cbd0*/  FMUL.FTZ R52, R4, R59.reuse ;  /* 0x0000003b04347220 */ /* 0x080fe40000410000 */
[----:B------:R-:W-:-:S02]  /*cbe0*/  FMUL.FTZ R59, R12, R59 ;  /* 0x0000003b0c3b7220 */ /* 0x000fc40000410000 */
[-C--:B------:R-:W-:Y:S01]  /*cbf0*/  FFMA.FTZ R52, R12, R13.reuse, -R52 ;  /* 0x0000000d0c347223 */ /* 0x080fe20000010834 */
[----:B------:R-:W-:Y:S01]  /*cc00*/  LOP3.LUT R12, R39, 0xffff0000, RZ, 0xc0, !PT ;  /* 0xffff0000270c7812 */ /* 0x000fe200078ec0ff */
[----:B------:R-:W-:Y:S02]  /*cc10*/  FMUL.FTZ R60, R45, R60 ;  /* 0x0000003c2d3c7220 */ /* 0x000fe40000410000 */
[----:B------:R-:W-:Y:S02]  /*cc20*/  FFMA.FTZ R61, R53, R54, R61 ;  /* 0x00000036353d7223 */ /* 0x000fe4000001003d */
[-C--:B------:R-:W-:Y:S02]  /*cc30*/  FFMA.FTZ R54, R45, R14.reuse, -R43 ;  /* 0x0000000e2d367223 */ /* 0x080fe4000001082b */
[----:B------:R-:W-:Y:S02]  /*cc40*/  FFMA.FTZ R60, R41, R14, R60 ;  /* 0x0000000e293c7223 */ /* 0x000fe4000001003c */
[----:B------:R-:W-:-:S02]  /*cc50*/  FFMA.FTZ R59, R4, R13, R59 ;  /* 0x0000000d043b7223 */ /* 0x000fc4000001003b */
[-C--:B------:R-:W-:Y:S02]  /*cc60*/  FMUL.FTZ R13, R42, R62.reuse ;  /* 0x0000003e2a0d7220 */ /* 0x080fe40000410000 */
[-C--:B------:R-:W-:Y:S02]  /*cc70*/  FMUL.FTZ R14, R12, R7.reuse ;  /* 0x000000070c0e7220 */ /* 0x080fe40000410000 */
[----:B------:R-:W-:Y:S02]  /*cc80*/  FMUL.FTZ R62, R46, R62 ;  /* 0x0000003e2e3e7220 */ /* 0x000fe40000410000 */
[----:B------:R-:W-:Y:S02]  /*cc90*/  FMUL.FTZ R4, R44, R7 ;  /* 0x000000072c047220 */ /* 0x000fe40000410000 */
[----:B------:R-:W-:Y:S02]  /*cca0*/  FFMA.FTZ R13, R46, R55, -R13 ;  /* 0x000000372e0d7223 */ /* 0x000fe4000001080d */
[----:B------:R-:W-:Y:S01]  /*ccb0*/  FFMA.FTZ R7, R44, R57, -R14 ;  /* 0x000000392c077223 */ /* 0x000fe2000001080e */
[----:B------:R-:W-:Y:S01]  /*ccc0*/  F2FP.BF16.PACK_AB R14, R54, R47 ;  /* 0x0000002f360e723e */ /* 0x000fe200000010ff */
        /* <DEDUP_REMOVED lines=8> */
[----:B------:R1:W-:Y:S01]  /*cd50*/  STS.128 [R48], R12 ;  /* 0x0000000c30007388 */ /* 0x0003e20000000c00 */
[----:B------:R-:W-:-:S05]  /*cd60*/  F2FP.BF16.PACK_AB R7, R44, R59 ;  /* 0x0000003b2c07723e */ /* 0x000fca00000010ff */
[----:B------:R1:W-:Y:S02]  /*cd70*/  STS.128 [R50+0x18100], R4 ;  /* 0x0181000432007388 */ /* 0x0003e40000000c00 */
.L_x_1453:
[----:B------:R-:W-:Y:S05]  /*cd80*/  BSYNC B0 ;  /* 0x0000000000007941 */ /* 0x000fea0003800000 */
.L_x_1452:
[----:B-1----:R-:W-:Y:S01]  /*cd90*/  IADD3 R4, R144, 0x20, RZ ;  /* 0x0000002090047810 */ /* 0x002fe20007ffe0ff */
[----:B------:R-:W-:Y:S03]  /*cda0*/  BSSY B0, `(.L_x_1454) ;  /* 0x0000061000007945 */ /* 0x000fe60003800000 */
[----:B------:R-:W-:-:S13]  /*cdb0*/  ISETP.GE.AND P0, PT, R4, c[0x0][0x27c], PT ;  /* 0x00009f0004007a0c */ /* 0x000fda0003f06270 */
[----:B------:R-:W-:Y:S05]  /*cdc0*/  @P0 BRA `(.L_x_1455) ;  /* 0x000005e000000947 */ /* 0x000fea0003800000 */
[----:B------:R-:W-:Y:S01]  /*cdd0*/  IMAD.MOV.U32 R5, RZ, RZ, c[0x0][0x27c] ;  /* 0x00009f00ff057624 */ /* 0x000fe200078e00ff */
[----:B------:R-:W-:Y:S02]  /*cde0*/  LEA.HI R37, R37, R40, RZ, 0x6 ;  /* 0x0000002825257211 */ /* 0x000fe400078f30ff */
[----:B------:R-:W-:Y:S02]  /*cdf0*/  LOP3.LUT R7, R49, 0x38, R38, 0xf8, !PT ;  /* 0x0000003831077812 */ /* 0x000fe400078ef826 */
[----:B------:R-:W-:Y:S01]  /*ce00*/  LEA.HI R5, R5, R36, RZ, 0x1d ;  /* 0x0000002405057211 */ /* 0x000fe200078fe8ff */
[----:B------:R-:W-:Y:S01]  /*ce10*/  IMAD.SHL.U32 R37, R37, 0x80, RZ ;  /* 0x0000008025257824 */ /* 0x000fe200078e00ff */
[----:B------:R-:W-:Y:S02]  /*ce20*/  LOP3.LUT R6, R7, R8, RZ, 0x3c, !PT ;  /* 0x0000000807067212 */ /* 0x000fe400078e3cff */
[----:B------:R-:W-:Y:S02]  /*ce30*/  SHF.R.S32.HI R4, RZ, 0x1f, R5 ;  /* 0x0000001fff047819 */ /* 0x000fe40000011405 */
[----:B------:R-:W-:-:S02]  /*ce40*/  LOP3.LUT R37, R37, 0xffffe000, RZ, 0xc0, !PT ;  /* 0xffffe00025257812 */ /* 0x000fc400078ec0ff */
[----:B------:R-:W-:Y:S02]  /*ce50*/  LEA.HI R4, R4, R5, RZ, 0x3 ;  /* 0x0000000504047211 */ /* 0x000fe400078f18ff */
[----:B------:R-:W-:Y:S02]  /*ce60*/  SHF.L.U32 R12, R5, 0x3, RZ ;  /* 0x00000003050c7819 */ /* 0x000fe400000006ff */
[----:B------:R-:W-:Y:S01]  /*ce70*/  IADD3 R6, R6, R37, R51 ;  /* 0x0000002506067210 */ /* 0x000fe20007ffe033 */
[----:B------:R-:W-:Y:S01]  /*ce80*/  IMAD.SHL.U32 R4, R4, 0x400, RZ ;  /* 0x0000040004047824 */ /* 0x000fe200078e00ff */
[----:B------:R-:W-:Y:S02]  /*ce90*/  LOP3.LUT R5, R49, 0x38, R12, 0xf8, !PT ;  /* 0x0000003831057812 */ /* 0x000fe400078ef80c */
[----:B------:R-:W-:Y:S02]  /*cea0*/  LEA R36, R6, 0x18100, 0x1 ;  /* 0x0001810006247811 */ /* 0x000fe400078e08ff */
[----:B------:R-:W-:-:S02]  /*ceb0*/  LOP3.LUT R6, R5, R8, RZ, 0x3c, !PT ;  /* 0x0000000805067212 */ /* 0x000fc400078e3cff */
[----:B------:R-:W-:Y:S01]  /*cec0*/  LOP3.LUT R4, R4, 0x7fffe000, RZ, 0xc0, !PT ;  /* 0x7fffe00004047812 */ /* 0x000fe200078ec0ff */
[----:B------:R-:W1:Y:S01]  /*ced0*/  LDS.128 R12, [R36] ;  /* 0x00000000240c7984 */ /* 0x000e620000000c00 */
[----:B------:R-:W-:Y:S02]  /*cee0*/  SHF.L.U32 R44, R35, 0x10, RZ ;  /* 0x00000010232c7819 */ /* 0x000fe400000006ff */
[----:B------:R-:W-:-:S05]  /*cef0*/  IADD3 R37, R6, R4, R51 ;  /* 0x0000000406257210 */ /* 0x000fca0007ffe033 */
[----:B------:R-:W-:-:S05]  /*cf00*/  IMAD.SHL.U32 R37, R37, 0x2, RZ ;  /* 0x0000000225257824 */ /* 0x000fca00078e00ff */
[----:B------:R-:W2:Y:S01]  /*cf10*/  LDS.128 R4, [R37+0x18100] ;  /* 0x0181000025047984 */ /* 0x000ea20000000c00 */
[----:B-1----:R-:W-:Y:S01]  /*cf20*/  SHF.L.U32 R39, R12, 0x10, RZ ;  /* 0x000000100c277819 */ /* 0x002fe200000006ff */
[----:B------:R-:W-:Y:S01]  /*cf30*/  IMAD.U32 R40, R14, 0x10000, RZ ;  /* 0x000100000e287824 */ /* 0x000fe200078e00ff */
[----:B------:R-:W-:Y:S01]  /*cf40*/  LOP3.LUT R38, R12, 0xffff0000, RZ, 0xc0, !PT ;  /* 0xffff00000c267812 */ /* 0x000fe200078ec0ff */
[C---:B------:R-:W-:Y:S01]  /*cf50*/  IMAD.U32 R12, R13.reuse, 0x10000, RZ ;  /* 0x000100000d0c7824 */ /* 0x040fe200078e00ff */
[----:B------:R-:W-:Y:S02]  /*cf60*/  LOP3.LUT R41, R13, 0xffff0000, RZ, 0xc0, !PT ;  /* 0xffff00000d297812 */ /* 0x000fe400078ec0ff */
[C---:B------:R-:W-:Y:S02]  /*cf70*/  SHF.L.U32 R13, R15.reuse, 0x10, RZ ;  /* 0x000000100f0d7819 */ /* 0x040fe400000006ff */
[----:B------:R-:W-:Y:S02]  /*cf80*/  LOP3.LUT R43, R15, 0xffff0000, RZ, 0xc0, !PT ;  /* 0xffff00000f2b7812 */ /* 0x000fe400078ec0ff */
[----:B------:R-:W-:Y:S01]  /*cf90*/  LOP3.LUT R14, R14, 0xffff0000, RZ, 0xc0, !PT ;  /* 0xffff00000e0e7812 */ /* 0x000fe200078ec0ff */
[C---:B--2---:R-:W-:Y:S01]  /*cfa0*/  IMAD.U32 R42, R4.reuse, 0x10000, RZ ;  /* 0x00010000042a7824 */ /* 0x044fe200078e00ff */
[----:B------:R-:W-:Y:S01]  /*cfb0*/  LOP3.LUT R15, R4, 0xffff0000, RZ, 0xc0, !PT ;  /* 0xffff0000040f7812 */ /* 0x000fe200078ec0ff */
[----:B------:R-:W-:Y:S01]  /*cfc0*/  IMAD.U32 R47, R6, 0x10000, RZ ;  /* 0x00010000062f7824 */ /* 0x000fe200078e00ff */
[----:B------:R-:W-:-:S02]  /*cfd0*/  SHF.L.U32 R4, R5, 0x10, RZ ;  /* 0x0000001005047819 */ /* 0x000fc400000006ff */
[----:B------:R-:W-:Y:S01]  /*cfe0*/  LOP3.LUT R48, R5, 0xffff0000, RZ, 0xc0, !PT ;  /* 0xffff000005307812 */ /* 0x000fe200078ec0ff */
[C---:B------:R-:W-:Y:S01]  /*cff0*/  IMAD.U32 R5, R31.reuse, 0x10000, RZ ;  /* 0x000100001f057824 */ /* 0x040fe200078e00ff */
[----:B------:R-:W-:Y:S02]  /*d000*/  LOP3.LUT R46, R6, 0xffff0000, RZ, 0xc0, !PT ;  /* 0xffff0000062e7812 */ /* 0x000fe400078ec0ff */
[----:B------:R-:W-:Y:S01]  /*d010*/  LOP3.LUT R31, R31, 0xffff0000, RZ, 0xc0, !PT ;  /* 0xffff00001f1f7812 */ /* 0x000fe200078ec0ff */
[-C--:B------:R-:W-:Y:S01]  /*d020*/  FMUL.FTZ R6, R5, R42.reuse ;  /* 0x0000002a05067220 */ /* 0x080fe20000410000 */
[C---:B------:R-:W-:Y:S01]  /*d030*/  SHF.L.U32 R45, R7.reuse, 0x10, RZ ;  /* 0x00000010072d7819 */ /* 0x040fe200000006ff */
[C---:B------:R-:W-:Y:S01]  /*d040*/  FMUL.FTZ R42, R44.reuse, R42 ;  /* 0x0000002a2c2a7220 */ /* 0x040fe20000410000 */
[----:B------:R-:W-:Y:S01]  /*d050*/  LOP3.LUT R7, R7, 0xffff0000, RZ, 0xc0, !PT ;  /* 0xffff000007077812 */ /* 0x000fe200078ec0ff */
[----:B------:R-:W-:Y:S01]  /*d060*/  FFMA.FTZ R6, R44, R39, -R6 ;  /* 0x000000272c067223 */ /* 0x000fe20000010806 */
[----:B------:R-:W-:Y:S01]  /*d070*/  LOP3.LUT R44, R35, 0xffff0000, RZ, 0xc0, !PT ;  /* 0xffff0000232c7812 */ /* 0x000fe200078ec0ff */
[----:B------:R-:W-:-:S02]  /*d080*/  FMUL.FTZ R53, R31, R15 ;  /* 0x0000000f1f357220 */ /* 0x000fc40000410000 */
[----:B------:R-:W-:Y:S01]  /*d090*/  FFMA.FTZ R42, R5, R39, R42 ;  /* 0x00000027052a7223 */ /* 0x000fe2000001002a */
[----:B------:R-:W-:Y:S01]  /*d0a0*/  SHF.L.U32 R5, R34, 0x10, RZ ;  /* 0x0000001022057819 */ /* 0x000fe200000006ff */
[C---:B------:R-:W-:Y:S01]  /*d0b0*/  IMAD.U32 R35, R30.reuse, 0x10000, RZ ;  /* 0x000100001e237824 */ /* 0x040fe200078e00ff */
[----:B------:R-:W-:Y:S01]  /*d0c0*/  LOP3.LUT R30, R30, 0xffff0000, RZ, 0xc0, !PT ;  /* 0xffff00001e1e7812 */ /* 0x000fe200078ec0ff */
[----:B------:R-:W-:Y:S01]  /*d0d0*/  FMUL.FTZ R15, R44, R15 ;  /* 0x0000000f2c0f7220 */ /* 0x000fe20000410000 */
[----:B------:R-:W-:Y:S01]  /*d0e0*/  LOP3.LUT R34, R34, 0xffff0000, RZ, 0xc0, !PT ;  /* 0xffff000022227812 */ /* 0x000fe200078ec0ff */
[----:B------:R-:W-:Y:S02]  /*d0f0*/  FFMA.FTZ R53, R44, R38, -R53 ;  /* 0x000000262c357223 */ /* 0x000fe40000010835 */
[-C--:B------:R-:W-:Y:S02]  /*d100*/  FMUL.FTZ R44, R35, R4.reuse ;  /* 0x00000004232c7220 */ /* 0x080fe40000410000 */
[----:B------:R-:W-:-:S02]  /*d110*/  FMUL.FTZ R4, R5, R4 ;  /* 0x0000000405047220 */ /* 0x000fc40000410000 */
[C---:B------:R-:W-:Y:S01]  /*d120*/  IMAD.U32 R39, R29.reuse, 0x10000, RZ ;  /* 0x000100001d277824 */ /* 0x040fe200078e00ff */
[----:B------:R-:W-:Y:S01]  /*d130*/  LOP3.LUT R29, R29, 0xffff0000, RZ, 0xc0, !PT ;  /* 0xffff00001d1d7812 */ /* 0x000fe200078ec0ff */
[----:B------:R-:W-:Y:S01]  /*d140*/  FFMA.FTZ R15, R31, R38, R15 ;  /* 0x000000261f0f7223 */ /* 0x000fe2000001000f */
[----:B------:R-:W-:Y:S01]  /*d150*/  SHF.L.U32 R31, R33, 0x10, RZ ;  /* 0x00000010211f7819 */ /* 0x000fe200000006ff */
[-C--:B------:R-:W-:Y:S01]  /*d160*/  FFMA.FTZ R44, R5, R12.reuse, -R44 ;  /* 0x0000000c052c7223 */ /* 0x080fe2000001082c */
[----:B------:R-:W-:Y:S01]  /*d170*/  LOP3.LUT R33, R33, 0xffff0000, RZ, 0xc0, !PT ;  /* 0xffff000021217812 */ /* 0x000fe200078ec0ff */
[----:B------:R-:W-:Y:S01]  /*d180*/  FFMA.FTZ R5, R35, R12, R4 ;  /* 0x0000000c23057223 */ /* 0x000fe20000010004 */
[C---:B------:R-:W-:Y:S01]  /*d190*/  SHF.L.U32 R12, R32.reuse, 0x10, RZ ;  /* 0x00000010200c7819 */ /* 0x040fe200000006ff */
[-C--:B------:R-:W-:Y:S01]  /*d1a0*/  FMUL.FTZ R4, R39, R47.reuse ;  /* 0x0000002f27047220 */ /* 0x080fe20000410000 */
[----:B------:R-:W-:Y:S01]  /*d1b0*/  LOP3.LUT R32, R32, 0xffff0000, RZ, 0xc0, !PT ;  /* 0xffff000020207812 */ /* 0x000fe200078ec0ff */
[----:B------:R-:W-:-:S02]  /*d1c0*/  FMUL.FTZ R47, R31, R47 ;  /* 0x0000002f1f2f7220 */ /* 0x000fc40000410000 */
[----:B------:R-:W-:Y:S02]  /*d1d0*/  FFMA.FTZ R35, R31, R40, -R4 ;  /* 0x000000281f237223 */ /* 0x000fe40000010804 */
[C---:B------:R-:W-:Y:S01]  /*d1e0*/  IMAD.U32 R4, R28.reuse, 0x10000, RZ ;  /* 0x000100001c047824 */ /* 0x040fe200078e00ff */
[----:B------:R-:W-:Y:S01]  /*d1f0*/  LOP3.LUT R28, R28, 0xffff0000, RZ, 0xc0, !PT ;  /* 0xffff00001c1c7812 */ /* 0x000fe200078ec0ff */
[----:B------:R-:W-:Y:S02]  /*d200*/  FMUL.FTZ R31, R29, R46 ;  /* 0x0000002e1d1f7220 */ /* 0x000fe40000410000 */
[-C--:B------:R-:W-:Y:S02]  /*d210*/  FMUL.FTZ R38, R4, R45.reuse ;  /* 0x0000002d04267220 */ /* 0x080fe40000410000 */
[C---:B------:R-:W-:Y:S02]  /*d220*/  FMUL.FTZ R45, R12.reuse, R45 ;  /* 0x0000002d0c2d7220 */ /* 0x040fe40000410000 */
[----:B------:R-:W-:-:S02]  /*d230*/  FFMA.FTZ R38, R12, R13, -R38 ;  /* 0x0000000d0c267223 */ /* 0x000fc40000010826 */
[----:B------:R-:W-:Y:S02]  /*d240*/  FFMA.FTZ R45, R4, R13, R45 ;  /* 0x0000000d042d7223 */ /* 0x000fe4000001002d */
[----:B------:R-:W-:Y:S02]  /*d250*/  FMUL.FTZ R13, R30, R48 ;  /* 0x000000301e0d7220 */ /* 0x000fe40000410000 */
[-C--:B------:R-:W-:Y:S02]  /*d260*/  FMUL.FTZ R12, R28, R7.reuse ;  /* 0x000000071c0c7220 */ /* 0x080fe40000410000 */
[----:B------:R-:W-:Y:S02]  /*d270*/  FMUL.FTZ R46, R33, R46 ;  /* 0x0000002e212e7220 */ /* 0x000fe40000410000 */
[----:B------:R-:W-:Y:S02]  /*d280*/  FMUL.FTZ R48, R34, R48 ;  /* 0x0000003022307220 */ /* 0x000fe40000410000 */
[----:B------:R-:W-:-:S02]  /*d290*/  FMUL.FTZ R4, R32, R7 ;  /* 0x0000000720047220 */ /* 0x000fc40000410000 */
[----:B------:R-:W-:Y:S02]  /*d2a0*/  FFMA.FTZ R47, R39, R40, R47 ;  /* 0x00000028272f7223 */ /* 0x000fe4000001002f */
[----:B------:R-:W-:Y:S02]  /*d2b0*/  FFMA.FTZ R40, R33, R14, -R31 ;  /* 0x0000000e21287223 */ /* 0x000fe4000001081f */
[----:B------:R-:W-:Y:S02]  /*d2c0*/  FFMA.FTZ R13, R34, R41, -R13 ;  /* 0x00000029220d7223 */ /* 0x000fe4000001080d */
[----:B------:R-:W-:Y:S01]  /*d2d0*/  FFMA.FTZ R7, R32, R43, -R12 ;  /* 0x0000002b20077223 */ /* 0x000fe2000001080c */
[----:B------:R-:W-:Y:S01]  /*d2e0*/  F2FP.BF16.PACK_AB R12, R53, R6 ;  /* 0x00000006350c723e */ /* 0x000fe200000010ff */
[----:B------:R-:W-:Y:S01]  /*d2f0*/  FFMA.FTZ R46, R29, R14, R46 ;  /* 0x0000000e1d2e7223 */ /* 0x000fe2000001002e */
[----:B------:R-:W-:Y:S01]  /*d300*/  F2FP.BF16.PACK_AB R14, R40, R35 ;  /* 0x00000023280e723e */ /* 0x000fe200000010ff */
[----:B------:R-:W-:Y:S01]  /*d310*/  FFMA.FTZ R30, R30, R41, R48 ;  /* 0x000000291e1e7223 */ /* 0x000fe20000010030 */
[----:B------:R-:W-:Y:S01]  /*d320*/  F2FP.BF16.PACK_AB R13, R13, R44 ;  /* 0x0000002c0d0d723e */ /* 0x000fe200000010ff */
[----:B------:R-:W-:Y:S01]  /*d330*/  FFMA.FTZ R28, R28, R43, R4 ;  /* 0x0000002b1c1c7223 */ /* 0x000fe20000010004 */
[----:B------:R-:W-:-:S02]  /*d340*/  F2FP.BF16.PACK_AB R4, R15, R42 ;  /* 0x0000002a0f04723e */ /* 0x000fc400000010ff */
[----:B------:R-:W-:Y:S02]  /*d350*/  F2FP.BF16.PACK_AB R15, R7, R38 ;  /* 0x00000026070f723e */ /* 0x000fe400000010ff */
[----:B------:R-:W-:Y:S02]  /*d360*/  F2FP.BF16.PACK_AB R6, R46, R47 ;  /* 0x0000002f2e06723e */ /* 0x000fe400000010ff */
[----:B------:R-:W-:Y:S01]  /*d370*/  F2FP.BF16.PACK_AB R5, R30, R5 ;  /* 0x000000051e05723e */ /* 0x000fe200000010ff */
[----:B------:R1:W-:Y:S01]  /*d380*/  STS.128 [R36], R12 ;  /* 0x0000000c24007388 */ /* 0x0003e20000000c00 */
[----:B------:R-:W-:-:S05]  /*d390*/  F2FP.BF16.PACK_AB R7, R28, R45 ;  /* 0x0000002d1c07723e */ /* 0x000fca00000010ff */
[----:B------:R1:W-:Y:S02]  /*d3a0*/  STS.128 [R37+0x18100], R4 ;  /* 0x0181000425007388 */ /* 0x0003e40000000c00 */
.L_x_1455:
[----:B------:R-:W-:Y:S05]  /*d3b0*/  BSYNC B0 ;  /* 0x0000000000007941 */ /* 0x000fea0003800000 */
.L_x_1454:
[----:B-1----:R-:W-:-:S04]  /*d3c0*/  IADD3 R4, R144, 0x40, RZ ;  /* 0x0000004090047810 */ /* 0x002fc80007ffe0ff */
        /* <DEDUP_REMOVED lines=9> */
[----:B------:R-:W-:-:S02]  /*d460*/  SHF.L.U32 R12, R5, 0x3, RZ ;  /* 0x00000003050c7819 */ /* 0x000fc400000006ff */
[----:B------:R-:W-:Y:S02]  /*d470*/  LEA.HI R4, R4, R5, RZ, 0x3 ;  /* 0x0000000504047211 */ /* 0x000fe400078f18ff */
[----:B------:R-:W-:Y:S02]  /*d480*/  LOP3.LUT R49, R49, 0x38, R12, 0xf8, !PT ;  /* 0x0000003831317812 */ /* 0x000fe400078ef80c */
[----:B------:R-:W-:Y:S01]  /*d490*/  LOP3.LUT R17, R17, 0xffffe000, RZ, 0xc0, !PT ;  /* 0xffffe00011117812 */ /* 0x000fe200078ec0ff */
[----:B------:R-:W-:Y:S01]  /*d4a0*/  IMAD.SHL.U32 R4, R4, 0x400, RZ ;  /* 0x0000040004047824 */ /* 0x000fe200078e00ff */
[----:B------:R-:W-:Y:S02]  /*d4b0*/  LOP3.LUT R16, R49, R8, RZ, 0x3c, !PT ;  /* 0x0000000831107212 */ /* 0x000fe400078e3cff */
[----:B------:R-:W-:Y:S02]  /*d4c0*/  IADD3 R6, R6, R17, R51 ;  /* 0x0000001106067210 */ /* 0x000fe40007ffe033 */
[----:B------:R-:W-:-:S02]  /*d4d0*/  LOP3.LUT R4, R4, 0x7fffe000, RZ, 0xc0, !PT ;  /* 0x7fffe00004047812 */ /* 0x000fc400078ec0ff */
[----:B------:R-:W-:Y:S02]  /*d4e0*/  LEA R8, R6, 0x18100, 0x1 ;  /* 0x0001810006087811 */ /* 0x000fe400078e08ff */
[----:B------:R-:W-:Y:S02]  /*d4f0*/  IADD3 R16, R16, R4, R51 ;  /* 0x0000000410107210 */ /* 0x000fe40007ffe033 */
[----:B------:R-:W-:Y:S01]  /*d500*/  SHF.L.U32 R31, R27, 0x10, RZ ;  /* 0x000000101b1f7819 */ /* 0x000fe200000006ff */
[----:B------:R-:W1:Y:S01]  /*d510*/  LDS.128 R12, [R8] ;  /* 0x00000000080c7984 */ /* 0x000e620000000c00 */
[----:B------:R-:W-:Y:S01]  /*d520*/  LOP3.LUT R36, R23, 0xffff0000, RZ, 0xc0, !PT ;  /* 0xffff000017247812 */ /* 0x000fe200078ec0ff */
[----:B------:R-:W-:Y:S01]  /*d530*/  IMAD.SHL.U32 R16, R16, 0x2, RZ ;  /* 0x0000000210107824 */ /* 0x000fe200078e00ff */
[----:B------:R-:W-:-:S04]  /*d540*/  LOP3.LUT R38, R27, 0xffff0000, RZ, 0xc0, !PT ;  /* 0xffff00001b267812 */ /* 0x000fc800078ec0ff */
[----:B------:R-:W2:Y:S01]  /*d550*/  LDS.128 R4, [R16+0x18100] ;  /* 0x0181000010047984 */ /* 0x000ea20000000c00 */
[----:B-1----:R-:W-:Y:S01]  /*d560*/  SHF.L.U32 R18, R12, 0x10, RZ ;  /* 0x000000100c127819 */ /* 0x002fe200000006ff */
[----:B------:R-:W-:Y:S01]  /*d570*/  IMAD.U32 R20, R14, 0x10000, RZ ;  /* 0x000100000e147824 */ /* 0x000fe200078e00ff */
[----:B------:R-:W-:Y:S01]  /*d580*/  LOP3.LUT R17, R12, 0xffff0000, RZ, 0xc0, !PT ;  /* 0xffff00000c117812 */ /* 0x000fe200078ec0ff */
[C---:B------:R-:W-:Y:S01]  /*d590*/  IMAD.U32 R12, R13.reuse, 0x10000, RZ ;  /* 0x000100000d0c7824 */ /* 0x040fe200078e00ff */
[----:B------:R-:W-:Y:S02]  /*d5a0*/  LOP3.LUT R28, R13, 0xffff0000, RZ, 0xc0, !PT ;  /* 0xffff00000d1c7812 */ /* 0x000fe400078ec0ff */
[C---:B------:R-:W-:Y:S01]  /*d5b0*/  SHF.L.U32 R13, R15.reuse, 0x10, RZ ;  /* 0x000000100f0d7819 */ /* 0x040fe200000006ff */
[----:B--2---:R-:W-:Y:S01]  /*d5c0*/  IMAD.U32 R29, R4, 0x10000, RZ ;  /* 0x00010000041d7824 */ /* 0x004fe200078e00ff */
[----:B------:R-:W-:Y:S01]  /*d5d0*/  LOP3.LUT R30, R15, 0xffff0000, RZ, 0xc0, !PT ;  /* 0xffff00000f1e7812 */ /* 0x000fe200078ec0ff */
[----:B------:R-:W-:Y:S01]  /*d5e0*/  IMAD.U32 R34, R6, 0x10000, RZ ;  /* 0x0001000006227824 */ /* 0x000fe200078e00ff */
[----:B------:R-:W-:-:S02]  /*d5f0*/  LOP3.LUT R15, R4, 0xffff0000, RZ, 0xc0, !PT ;  /* 0xffff0000040f7812 */ /* 0x000fc400078ec0ff */
[C---:B------:R-:W-:Y:S02]  /*d600*/  SHF.L.U32 R4, R5.reuse, 0x10, RZ ;  /* 0x0000001005047819 */ /* 0x040fe400000006ff */
[----:B------:R-:W-:Y:S01]  /*d610*/  LOP3.LUT R35, R5, 0xffff0000, RZ, 0xc0, !PT ;  /* 0xffff000005237812 */ /* 0x000fe200078ec0ff */
[----:B------:R-:W-:Y:S01]  /*d620*/  IMAD.U32 R5, R23, 0x10000, RZ ;  /* 0x0001000017057824 */ /* 0x000fe200078e00ff */
[----:B------:R-:W-:Y:S01]  /*d630*/  LOP3.LUT R33, R6, 0xffff0000, RZ, 0xc0, !PT ;  /* 0xffff000006217812 */ /* 0x000fe200078ec0ff */
[----:B------:R-:W-:Y:S01]  /*d640*/  IMAD.U32 R23, R22, 0x10000, RZ ;  /* 0x0001000016177824 */ /* 0x000fe200078e00ff */
[----:B------:R-:W-:Y:S01]  /*d650*/  SHF.L.U32 R32, R7, 0x10, RZ ;  /* 0x0000001007207819 */ /* 0x000fe200000006ff */
[-C--:B------:R-:W-:Y:S01]  /*d660*/  FMUL.FTZ R6, R5, R29.reuse ;  /* 0x0000001d05067220 */ /* 0x080fe20000410000 */
[----:B------:R-:W-:Y:S01]  /*d670*/  LOP3.LUT R14, R14, 0xffff0000, RZ, 0xc0, !PT ;  /* 0xffff00000e0e7812 */ /* 0x000fe200078ec0ff */
[----:B------:R-:W-:Y:S01]  /*d680*/  FMUL.FTZ R29, R31, R29 ;  /* 0x0000001d1f1d7220 */ /* 0x000fe20000410000 */
[----:B------:R-:W-:Y:S01]  /*d690*/  LOP3.LUT R7, R7, 0xffff0000, RZ, 0xc0, !PT ;  /* 0xffff000007077812 */ /* 0x000fe200078ec0ff */
[-C--:B------:R-:W-:Y:S01]  /*d6a0*/  FFMA.FTZ R6, R31, R18.reuse, -R6 ;  /* 0x000000121f067223 */ /* 0x080fe20000010806 */
[----:B------:R-:W-:Y:S01]  /*d6b0*/  LOP3.LUT R22, R22, 0xffff0000, RZ, 0xc0, !PT ;  /* 0xffff000016167812 */ /* 0x000fe200078ec0ff */
[----:B------:R-:W-:Y:S01]  /*d6c0*/  FFMA.FTZ R29, R5, R18, R29 ;  /* 0x00000012051d7223 */ /* 0x000fe2000001001d */
[----:B------:R-:W-:Y:S01]  /*d6d0*/  SHF.L.U32 R5, R26, 0x10, RZ ;  /* 0x000000101a057819 */ /* 0x000fe200000006ff */
[-C--:B------:R-:W-:Y:S01]  /*d6e0*/  FMUL.FTZ R27, R36, R15.reuse ;  /* 0x0000000f241b7220 */ /* 0x080fe20000410000 */
[----:B------:R-:W-:Y:S01]  /*d6f0*/  LOP3.LUT R26, R26, 0xffff0000, RZ, 0xc0, !PT ;  /* 0xffff00001a1a7812 */ /* 0x000fe200078ec0ff */
[----:B------:R-:W-:-:S02]  /*d700*/  FMUL.FTZ R15, R38, R15 ;  /* 0x0000000f260f7220 */ /* 0x000fc40000410000 */
[-C--:B------:R-:W-:Y:S02]  /*d710*/  FMUL.FTZ R18, R23, R4.reuse ;  /* 0x0000000417127220 */ /* 0x080fe40000410000 */
[----:B------:R-:W-:Y:S02]  /*d720*/  FMUL.FTZ R4, R5, R4 ;  /* 0x0000000405047220 */ /* 0x000fe40000410000 */
[C---:B------:R-:W-:Y:S01]  /*d730*/  IMAD.U32 R31, R21.reuse, 0x10000, RZ ;  /* 0x00010000151f7824 */ /* 0x040fe200078e00ff */
[----:B------:R-:W-:Y:S01]  /*d740*/  LOP3.LUT R21, R21, 0xffff0000, RZ, 0xc0, !PT ;  /* 0xffff000015157812 */ /* 0x000fe200078ec0ff */
[-C--:B------:R-:W-:Y:S01]  /*d750*/  FFMA.FTZ R36, R36, R17.reuse, R15 ;  /* 0x0000001124247223 */ /* 0x080fe2000001000f */
[----:B------:R-:W-:Y:S01]  /*d760*/  SHF.L.U32 R15, R25, 0x10, RZ ;  /* 0x00000010190f7819 */ /* 0x000fe200000006ff */
[-C--:B------:R-:W-:Y:S01]  /*d770*/  FFMA.FTZ R18, R5, R12.reuse, -R18 ;  /* 0x0000000c05127223 */ /* 0x080fe20000010812 */
[----:B------:R-:W-:Y:S01]  /*d780*/  LOP3.LUT R25, R25, 0xffff0000, RZ, 0xc0, !PT ;  /* 0xffff000019197812 */ /* 0x000fe200078ec0ff */
[----:B------:R-:W-:Y:S01]  /*d790*/  FFMA.FTZ R5, R23, R12, R4 ;  /* 0x0000000c17057223 */ /* 0x000fe20000010004 */
[C---:B------:R-:W-:Y:S01]  /*d7a0*/  SHF.L.U32 R12, R24.reuse, 0x10, RZ ;  /* 0x00000010180c7819 */ /* 0x040fe200000006ff */
[----:B------:R-:W-:Y:S01]  /*d7b0*/  FMUL.FTZ R4, R31, R34 ;  /* 0x000000221f047220 */ /* 0x000fe20000410000 */
[----:B------:R-:W-:Y:S01]  /*d7c0*/  LOP3.LUT R24, R24, 0xffff0000, RZ, 0xc0, !PT ;  /* 0xffff000018187812 */ /* 0x000fe200078ec0ff */
[----:B------:R-:W-:-:S02]  /*d7d0*/  FFMA.FTZ R27, R38, R17, -R27 ;  /* 0x00000011261b7223 */ /* 0x000fc4000001081b */
[C---:B------:R-:W-:Y:S02]  /*d7e0*/  FMUL.FTZ R34, R15.reuse, R34 ;  /* 0x000000220f227220 */ /* 0x040fe40000410000 */
[-C--:B------:R-:W-:Y:S02]  /*d7f0*/  FFMA.FTZ R17, R15, R20.reuse, -R4 ;  /* 0x000000140f117223 */ /* 0x080fe40000010804 */
[C---:B------:R-:W-:Y:S01]  /*d800*/  IMAD.U32 R4, R19.reuse, 0x10000, RZ ;  /* 0x0001000013047824 */ /* 0x040fe200078e00ff */
[----:B------:R-:W-:Y:S01]  /*d810*/  LOP3.LUT R19, R19, 0xffff0000, RZ, 0xc0, !PT ;  /* 0xffff000013137812 */ /* 0x000fe200078ec0ff */
[----:B------:R-:W-:Y:S02]  /*d820*/  FFMA.FTZ R34, R31, R20, R34 ;  /* 0x000000141f227223 */ /* 0x000fe40000010022 */
[----:B------:R-:W-:Y:S02]  /*d830*/  FMUL.FTZ R15, R21, R33 ;  /* 0x00000021150f7220 */ /* 0x000fe40000410000 */
[----:B------:R-:W-:-:S02]  /*d840*/  FMUL.FTZ R20, R4, R32 ;  /* 0x0000002004147220 */ /* 0x000fc40000410000 */
[C---:B------:R-:W-:Y:S02]  /*d850*/  FMUL.FTZ R33, R25.reuse, R33 ;  /* 0x0000002119217220 */ /* 0x040fe40000410000 */
[C---:B------:R-:W-:Y:S02]  /*d860*/  FMUL.FTZ R32, R12.reuse, R32 ;  /* 0x000000200c207220 */ /* 0x040fe40000410000 */
[-C--:B------:R-:W-:Y:S02]  /*d870*/  FFMA.FTZ R38, R25, R14.reuse, -R15 ;  /* 0x0000000e19267223 */ /* 0x080fe4000001080f */
[----:B------:R-:W-:Y:S02]  /*d880*/  FFMA.FTZ R33, R21, R14, R33 ;  /* 0x0000000e15217223 */ /* 0x000fe40000010021 */
[----:B------:R-:W-:Y:S01]  /*d890*/  FFMA.FTZ R15, R12, R13, -R20 ;  /* 0x0000000d0c0f7223 */ /* 0x000fe20000010814 */
[----:B------:R-:W-:Y:S01]  /*d8a0*/  F2FP.BF16.PACK_AB R14, R38, R17 ;  /* 0x00000011260e723e */ /* 0x000fe200000010ff */
[----:B------:R-:W-:Y:S01]  /*d8b0*/  FFMA.FTZ R32, R4, R13, R32 ;  /* 0x0000000d04207223 */ /* 0x000fe20000010020 */
[----:B------:R-:W-:Y:S01]  /*d8c0*/  F2FP.BF16.PACK_AB R12, R27, R6 ;  /* 0x000000061b0c723e */ /* 0x000fe200000010ff */
[----:B------:R-:W-:Y:S01]  /*d8d0*/  FMUL.FTZ R13, R22, R35 ;  /* 0x00000023160d7220 */ /* 0x000fe20000410000 */
[----:B------:R-:W-:Y:S01]  /*d8e0*/  F2FP.BF16.PACK_AB R6, R33, R34 ;  /* 0x000000222106723e */ /* 0x000fe200000010ff */
[----:B------:R-:W-:Y:S01]  /*d8f0*/  FMUL.FTZ R21, R19, R7 ;  /* 0x0000000713157220 */ /* 0x000fe20000410000 */
[----:B------:R-:W-:Y:S01]  /*d900*/  F2FP.BF16.PACK_AB R4, R36, R29 ;  /* 0x0000001d2404723e */ /* 0x000fe200000010ff */
[----:B------:R-:W-:-:S02]  /*d910*/  FMUL.FTZ R35, R26, R35 ;  /* 0x000000231a237220 */ /* 0x000fc40000410000 */
[----:B------:R-:W-:Y:S02]  /*d920*/  FMUL.FTZ R7, R24, R7 ;  /* 0x0000000718077220 */ /* 0x000fe40000410000 */
[----:B------:R-:W-:Y:S02]  /*d930*/  FFMA.FTZ R13, R26, R28, -R13 ;  /* 0x0000001c1a0d7223 */ /* 0x000fe4000001080d */
[----:B------:R-:W-:Y:S02]  /*d940*/  FFMA.FTZ R24, R24, R30, -R21 ;  /* 0x0000001e18187223 */ /* 0x000fe40000010815 */
[----:B------:R-:W-:Y:S01]  /*d950*/  FFMA.FTZ R22, R22, R28, R35 ;  /* 0x0000001c16167223 */ /* 0x000fe20000010023 */
[----:B------:R-:W-:Y:S01]  /*d960*/  F2FP.BF16.PACK_AB R13, R13, R18 ;  /* 0x000000120d0d723e */ /* 0x000fe200000010ff */
[----:B------:R-:W-:Y:S01]  /*d970*/  FFMA.FTZ R7, R19, R30, R7 ;  /* 0x0000001e13077223 */ /* 0x000fe20000010007 */
[----:B------:R-:W-:Y:S02]  /*d980*/  F2FP.BF16.PACK_AB R15, R24, R15 ;  /* 0x0000000f180f723e */ /* 0x000fe400000010ff */
[----:B------:R-:W-:-:S02]  /*d990*/  F2FP.BF16.PACK_AB R5, R22, R5 ;  /* 0x000000051605723e */ /* 0x000fc400000010ff */
[----:B------:R-:W-:Y:S01]  /*d9a0*/  F2FP.BF16.PACK_AB R7, R7, R32 ;  /* 0x000000200707723e */ /* 0x000fe200000010ff */
[----:B------:R1:W-:Y:S04]  /*d9b0*/  STS.128 [R8], R12 ;  /* 0x0000000c08007388 */ /* 0x0003e80000000c00 */
[----:B------:R1:W-:Y:S02]  /*d9c0*/  STS.128 [R16+0x18100], R4 ;  /* 0x0181000410007388 */ /* 0x0003e40000000c00 */
.L_x_1433:
[----:B------:R-:W-:Y:S05]  /*d9d0*/  BSYNC B2 ;  /* 0x0000000000027941 */ /* 0x000fea0003800000 */
.L_x_1417:
[----:B------:R-:W-:-:S04]  /*d9e0*/  DEPBAR.LE SB0, 0x2 ;  /* 0x000080800000791a */ /* 0x000fc80000000000 */
[----:B------:R-:W-:Y:S01]  /*d9f0*/  BAR.SYNC.DEFER_BLOCKING 0x0 ;  /* 0x0000000000007b1d */ /* 0x000fe20000010000 */
[----:B------:R-:W-:Y:S01]  /*da00*/  LOP3.LUT P0, RZ, R201, 0x2, RZ, 0xc0, !PT ;  /* 0x00000002c9ff7812 */ /* 0x000fe2000780c0ff */
[----:B------:R-:W-:-:S03]  /*da10*/  IMAD.IADD R203, R202, 0x1, R199 ;  /* 0x00000001cacb7824 */ /* 0x000fc600078e02c7 */
[----:B------:R-:W-:Y:S01]  /*da20*/  SEL R205, R0, 0xffffffe0, !P0 ;  /* 0xffffffe000cd7807 */ /* 0x000fe20004000000 */
[----:B------:R-:W-:Y:S04]  /*da30*/  BSSY B0, `(.L_x_1456) ;  /* 0x0000024000007945 */ /* 0x000fe80003800000 */
[----:B-1----:R-:W-:Y:S01]  /*da40*/  IMAD.IADD R8, R200, 0x1, R205 ;  /* 0x00000001c8087824 */ /* 0x002fe200078e02cd */
[----:B------:R1:W2:Y:S04]  /*da50*/  LDSM.16.M88.4 R44, [R202] ;  /* 0x00000000ca2c783b */ /* 0x0002a80000000200 */
        /* <DEDUP_REMOVED lines=10> */
[----:B------:R-:W-:Y:S02]  /*db00*/  IADD3 R20, R9, -0x2, RZ ;  /* 0xfffffffe09147810 */ /* 0x000fe40007ffe0ff */
[----:B------:R-:W-:-:S02]  /*db10*/  LOP3.LUT P3, RZ, R226, 0x1, RZ, 0xc0, !PT ;  /* 0x00000001e2ff7812 */ /* 0x000fc4000786c0ff */
[----:B------:R-:W-:Y:S01]  /*db20*/  SHF.R.S32.HI R0, RZ, 0x1f, R20 ;  /* 0x0000001fff007819 */ /* 0x000fe20000011414 */
[----:B------:R-:W-:-:S04]  /*db30*/  IMAD.WIDE.U32 R22, R20, c[0x0][0x208], RZ ;  /* 0x0000820014167a25 */ /* 0x000fc800078e00ff */
[----:B------:R-:W-:Y:S01]  /*db40*/  IMAD R21, R0, c[0x0][0x208], RZ ;  /* 0x0000820000157a24 */ /* 0x000fe200078e02ff */
[----:B------:R-:W-:-:S03]  /*db50*/  LEA R0, P0, R22, R234, 0x6 ;  /* 0x000000ea16007211 */ /* 0x000fc600078030ff */
[----:B------:R-:W-:Y:S01]  /*db60*/  IMAD R21, R20, c[0x0][0x20c], R21 ;  /* 0x0000830014157a24 */ /* 0x000fe200078e0215 */
[----:B------:R-:W-:-:S03]  /*db70*/  LEA R20, P2, R0, c[0x0][0x1f8], 0x1 ;  /* 0x00007e0000147a11 */ /* 0x000fc600078408ff */
[----:B------:R-:W-:-:S05]  /*db80*/  IMAD.IADD R21, R23, 0x1, R21 ;  /* 0x0000000117157824 */ /* 0x000fca00078e0215 */
        /* <DEDUP_REMOVED lines=14> */
.L_x_1457:
[----:B------:R-:W-:Y:S05]  /*dc70*/  BSYNC B0 ;  /* 0x0000000000007941 */ /* 0x000fea0003800000 */
.L_x_1456:
[----:B------:R-:W-:Y:S01]  /*dc80*/  LOP3.LUT P0, RZ, R201, 0x4, RZ, 0xc0, !PT ;  /* 0x00000004c9ff7812 */ /* 0x000fe2000780c0ff */
[C---:B--234-:R-:W-:Y:S01]  /*dc90*/  HMMA.16816.F32.BF16 R20, R44.reuse, R16, RZ ;  /* 0x000000102c14723c */ /* 0x05cfe200000418ff */
[----:B------:R-:W-:Y:S01]  /*dca0*/  LDSM.16.M88.4 R36, [R198] ;  /* 0x00000000c624783b */ /* 0x000fe20000000200 */
[----:B------:R-:W-:Y:S01]  /*dcb0*/  LEA.HI R3, R3, R146, RZ, 0x5 ;  /* 0x0000009203037211 */ /* 0x000fe200078f28ff */
[----:B------:R-:W-:Y:S01]  /*dcc0*/  IMAD R84, R87, -0x40, R84 ;  /* 0xffffffc057547824 */ /* 0x000fe200078e0254 */
[----:B------:R-:W-:Y:S01]  /*dcd0*/  SEL R33, R2, 0xffffffc0, !P0 ;  /* 0xffffffc002217807 */ /* 0x000fe20004000000 */
[----:B------:R-:W0:Y:S01]  /*dce0*/  LDGDEPBAR ;  /* 0x00000000000079af */ /* 0x000e220000000000 */
[----:B------:R-:W-:Y:S01]  /*dcf0*/  LOP3.LUT R3, R3, 0xffffffe0, RZ, 0xc0, !PT ;  /* 0xffffffe003037812 */ /* 0x000fe200078ec0ff */
[----:B------:R-:W-:Y:S01]  /*dd00*/  IMAD.IADD R176, R199, 0x1, R196 ;  /* 0x00000001c7b07824 */ /* 0x000fe200078e02c4 */
[C---:B------:R-:W-:Y:S01]  /*dd10*/  HMMA.16816.F32.BF16 R16, R44.reuse, R18, RZ ;  /* 0x000000122c10723c */ /* 0x040fe200000418ff */
[----:B------:R-:W-:Y:S01]  /*dd20*/  IMAD.IADD R2, R200, 0x1, R33 ;  /* 0x00000001c8027824 */ /* 0x000fe200078e0221 */
[----:B------:R-:W-:Y:S01]  /*dd30*/  IADD3 R0, R33, R200, R205 ;  /* 0x000000c821007210 */ /* 0x000fe20007ffe0cd */
[----:B------:R-:W-:Y:S01]  /*dd40*/  IMAD.IADD R168, R199, 0x1, R147 ;  /* 0x00000001c7a87824 */ /* 0x000fe200078e0293 */
[----:B------:R-:W-:Y:S02]  /*dd50*/  BSSY B0, `(.L_x_1458) ;  /* 0x000024f000007945 */ /* 0x000fe40003800000 */
[----:B------:R-:W2:Y:S02]  /*dd60*/  LDSM.16.M88.4 R76, [R2] ;  /* 0x00000000024c783b */ /* 0x000ea40000000200 */
[C---:B------:R-:W-:Y:S02]  /*dd70*/  HMMA.16816.F32.BF16 R64, R44.reuse, R60, RZ ;  /* 0x0000003c2c40723c */ /* 0x040fe400000418ff */
[----:B------:R-:W3:Y:S04]  /*dd80*/  LDSM.16.M88.4 R72, [R2+0x800] ;  /* 0x000800000248783b */ /* 0x000ee80000000200 */
[----:B------:R-:W-:Y:S02]  /*dd90*/  LDSM.16.M88.4 R32, [R0] ;  /* 0x000000000020783b */ /* 0x000fe40000000200 */
[C---:B------:R-:W-:Y:S02]  /*dda0*/  HMMA.16816.F32.BF16 R60, R44.reuse, R62, RZ ;  /* 0x0000003e2c3c723c */ /* 0x040fe400000418ff */
[----:B------:R-:W-:Y:S04]  /*ddb0*/  LDSM.16.M88.4 R68, [R2+0x1000] ;  /* 0x001000000244783b */ /* 0x000fe80000000200 */
[----:B------:R-:W-:Y:S02]  /*ddc0*/  LDSM.16.M88.4 R40, [R2+0x1800] ;  /* 0x001800000228783b */ /* 0x000fe40000000200 */
[----:B-1----:R-:W-:Y:S08]  /*ddd0*/  HMMA.16816.F32.BF16 R56, R44, R52, RZ ;  /* 0x000000342c38723c */ /* 0x002ff000000418ff */
[----:B------:R-:W-:Y:S08]  /*dde0*/  HMMA.16816.F32.BF16 R16, R12, R90, R16 ;  /* 0x0000005a0c10723c */ /* 0x000ff00000041810 */
[C---:B------:R-:W-:Y:S08]  /*ddf0*/  HMMA.16816.F32.BF16 R52, R44.reuse, R54, RZ ;  /* 0x000000362c34723c */ /* 0x040ff000000418ff */
[C---:B------:R-:W-:Y:S08]  /*de00*/  HMMA.16816.F32.BF16 R48, R44.reuse, R4, RZ ;  /* 0x000000042c30723c */ /* 0x040ff000000418ff */
[----:B------:R-:W-:Y:S01]  /*de10*/  HMMA.16816.F32.BF16 R44, R44, R6, RZ ;  /* 0x000000062c2c723c */ /* 0x000fe200000418ff */
[----:B------:R-:W1:Y:S07]  /*de20*/  LDSM.16.M88.4 R4, [R197] ;  /* 0x00000000c504783b */ /* 0x000e6e0000000200 */
[C---:B------:R-:W-:Y:S08]  /*de30*/  HMMA.16816.F32.BF16 R64, R12.reuse, R28, R64 ;  /* 0x0000001c0c40723c */ /* 0x040ff00000041840 */
[C---:B------:R-:W-:Y:S01]  /*de40*/  HMMA.16816.F32.BF16 R60, R12.reuse, R30, R60 ;  /* 0x0000001e0c3c723c */ /* 0x040fe2000004183c */
[----:B------:R-:W4:Y:S07]  /*de50*/  LDSM.16.M88.4 R28, [R0+0x800] ;  /* 0x00080000001c783b */ /* 0x000f2e0000000200 */
[----:B------:R-:W-:Y:S01]  /*de60*/  HMMA.16816.F32.BF16 R20, R12, R88, R20 ;  /* 0x000000580c14723c */ /* 0x000fe20000041814 */
[----:B------:R-:W-:Y:S07]  /*de70*/  LDSM.16.M88.4 R88, [R200+0x2000] ;  /* 0x00200000c858783b */ /* 0x000fee0000000200 */
[----:B--2---:R-:W-:Y:S08]  /*de80*/  HMMA.16816.F32.BF16 R16, R36, R78, R16 ;  /* 0x0000004e2410723c */ /* 0x004ff00000041810 */
[C---:B------:R-:W-:Y:S08]  /*de90*/  HMMA.16816.F32.BF16 R56, R12.reuse, R24, R56 ;  /* 0x000000180c38723c */ /* 0x040ff00000041838 */
[C---:B------:R-:W-:Y:S01]  /*dea0*/  HMMA.16816.F32.BF16 R52, R12.reuse, R26, R52 ;  /* 0x0000001a0c34723c */ /* 0x040fe20000041834 */
[----:B------:R-:W-:Y:S07]  /*deb0*/  LDSM.16.M88.4 R24, [R0+0x1000] ;  /* 0x001000000018783b */ /* 0x000fee0000000200 */
[C---:B------:R-:W-:Y:S08]  /*dec0*/  HMMA.16816.F32.BF16 R48, R12.reuse, R80, R48 ;  /* 0x000000500c30723c */ /* 0x040ff00000041830 */
[----:B------:R-:W-:Y:S01]  /*ded0*/  HMMA.16816.F32.BF16 R44, R12, R82, R44 ;  /* 0x000000520c2c723c */ /* 0x000fe2000004182c */
[----:B------:R-:W2:Y:S04]  /*dee0*/  LDSM.16.M88.4 R80, [R202+0x4000] ;  /* 0x00400000ca50783b */ /* 0x000ea80000000200 */
[----:B------:R-:W2:Y:S03]  /*def0*/  LDSM.16.M88.4 R12, [R0+0x1800] ;  /* 0x00180000000c783b */ /* 0x000ea60000000200 */
[C---:B---3--:R-:W-:Y:S08]  /*df00*/  HMMA.16816.F32.BF16 R64, R36.reuse, R72, R64 ;  /* 0x000000482440723c */ /* 0x048ff00000041840 */
[C---:B------:R-:W-:Y:S01]  /*df10*/  HMMA.16816.F32.BF16 R60, R36.reuse, R74, R60 ;  /* 0x0000004a243c723c */ /* 0x040fe2000004183c */
[----:B------:R-:W-:Y:S07]  /*df20*/  LDSM.16.M88.4 R72, [R200+0x3000] ;  /* 0x00300000c848783b */ /* 0x000fee0000000200 */
[----:B------:R-:W-:Y:S01]  /*df30*/  HMMA.16816.F32.BF16 R20, R36, R76, R20 ;  /* 0x0000004c2414723c */ /* 0x000fe20000041814 */
[----:B------:R-:W3:Y:S07]  /*df40*/  LDSM.16.M88.4 R76, [R200+0x2800] ;  /* 0x00280000c84c783b */ /* 0x000eee0000000200 */
[----:B-1----:R-:W-:Y:S08]  /*df50*/  HMMA.16816.F32.BF16 R16, R4, R34, R16 ;  /* 0x000000220410723c */ /* 0x002ff00000041810 */
[C---:B------:R-:W-:Y:S08]  /*df60*/  HMMA.16816.F32.BF16 R56, R36.reuse, R68, R56 ;  /* 0x000000442438723c */ /* 0x040ff00000041838 */
[C---:B------:R-:W-:Y:S01]  /*df70*/  HMMA.16816.F32.BF16 R52, R36.reuse, R70, R52 ;  /* 0x000000462434723c */ /* 0x040fe20000041834 */
[----:B------:R-:W-:Y:S07]  /*df80*/  LDSM.16.M88.4 R68, [R200+0x3800] ;  /* 0x00380000c844783b */ /* 0x000fee0000000200 */
[C---:B------:R-:W-:Y:S08]  /*df90*/  HMMA.16816.F32.BF16 R48, R36.reuse, R40, R48 ;  /* 0x000000282430723c */ /* 0x040ff00000041830 */
[----:B------:R-:W-:Y:S01]  /*dfa0*/  HMMA.16816.F32.BF16 R44, R36, R42, R44 ;  /* 0x0000002a242c723c */ /* 0x000fe2000004182c */
[----:B------:R-:W-:Y:S04]  /*dfb0*/  LDSM.16.M88.4 R40, [R203+0x4000] ;  /* 0x00400000cb28783b */ /* 0x000fe80000000200 */
[----:B------:R-:W1:Y:S03]  /*dfc0*/  LDSM.16.M88.4 R36, [R8+0x2000] ;  /* 0x002000000824783b */ /* 0x000e660000000200 */
[C---:B----4-:R-:W-:Y:S08]  /*dfd0*/  HMMA.16816.F32.BF16 R64, R4.reuse, R28, R64 ;  /* 0x0000001c0440723c */ /* 0x050ff00000041840 */
[C---:B------:R-:W-:Y:S01]  /*dfe0*/  HMMA.16816.F32.BF16 R60, R4.reuse, R30, R60 ;  /* 0x0000001e043c723c */ /* 0x040fe2000004183c */
[----:B------:R-:W-:Y:S07]  /*dff0*/  LDSM.16.M88.4 R28, [R8+0x3000] ;  /* 0x00300000081c783b */ /* 0x000fee0000000200 */
[----:B------:R-:W-:Y:S01]  /*e000*/  HMMA.16816.F32.BF16 R20, R4, R32, R20 ;  /* 0x000000200414723c */ /* 0x000fe20000041814 */
[----:B------:R-:W4:Y:S07]  /*e010*/  LDSM.16.M88.4 R32, [R8+0x2800] ;  /* 0x002800000820783b */ /* 0x000f2e0000000200 */
[----:B--2---:R-:W-:Y:S08]  /*e020*/  HMMA.16816.F32.BF16 R16, R80, R90, R16 ;  /* 0x0000005a5010723c */ /* 0x004ff00000041810 */
[C---:B------:R-:W-:Y:S08]  /*e030*/  HMMA.16816.F32.BF16 R56, R4.reuse, R24, R56 ;  /* 0x000000180438723c */ /* 0x040ff00000041838 */
[C---:B------:R-:W-:Y:S01]  /*e040*/  HMMA.16816.F32.BF16 R52, R4.reuse, R26, R52 ;  /* 0x0000001a0434723c */ /* 0x040fe20000041834 */
[----:B------:R-:W-:Y:S07]  /*e050*/  LDSM.16.M88.4 R24, [R8+0x3800] ;  /* 0x003800000818783b */ /* 0x000fee0000000200 */
[C---:B------:R-:W-:Y:S08]  /*e060*/  HMMA.16816.F32.BF16 R48, R4.reuse, R12, R48 ;  /* 0x0000000c0430723c */ /* 0x040ff00000041830 */
[----:B------:R-:W-:Y:S01]  /*e070*/  HMMA.16816.F32.BF16 R44, R4, R14, R44 ;  /* 0x0000000e042c723c */ /* 0x000fe2000004182c */
[----:B------:R-:W-:Y:S04]  /*e080*/  LDSM.16.M88.4 R12, [R198+0x4000] ;  /* 0x00400000c60c783b */ /* 0x000fe80000000200 */
[----:B------:R-:W2:Y:S03]  /*e090*/  LDSM.16.M88.4 R4, [R2+0x2000] ;  /* 0x002000000204783b */ /* 0x000ea60000000200 */
[C---:B---3--:R-:W-:Y:S08]  /*e0a0*/  HMMA.16816.F32.BF16 R64, R80.reuse, R76, R64 ;  /* 0x0000004c5040723c */ /* 0x048ff00000041840 */
[C---:B------:R-:W-:Y:S01]  /*e0b0*/  HMMA.16816.F32.BF16 R60, R80.reuse, R78, R60 ;  /* 0x0000004e503c723c */ /* 0x040fe2000004183c */
[----:B------:R-:W-:Y:S07]  /*e0c0*/  LDSM.16.M88.4 R76, [R2+0x2800] ;  /* 0x00280000024c783b */ /* 0x000fee0000000200 */
[----:B------:R-:W-:Y:S08]  /*e0d0*/  HMMA.16816.F32.BF16 R20, R80, R88, R20 ;  /* 0x000000585014723c */ /* 0x000ff00000041814 */
        /* <DEDUP_REMOVED lines=10> */
[----:B------:R-:W3:Y:S07]  /*e180*/  LDSM.16.M88.4 R32, [R2+0x3800] ;  /* 0x003800000220783b */ /* 0x000eee0000000200 */
        /* <DEDUP_REMOVED lines=9> */
[----:B------:R-:W-:Y:S03]  /*e220*/  LDSM.16.M88.4 R40, [R8+0x4000] ;  /* 0x004000000828783b */ /* 0x000fe60000000200 */
[----:B------:R-:W-:Y:S01]  /*e230*/  HMMA.16816.F32.BF16 R20, R12, R4, R20 ;  /* 0x000000040c14723c */ /* 0x000fe20000041814 */
[----:B------:R-:W-:Y:S07]  /*e240*/  LDSM.16.M88.4 R4, [R0+0x3000] ;  /* 0x003000000004783b */ /* 0x000fee0000000200 */
[----:B-1----:R-:W-:Y:S08]  /*e250*/  HMMA.16816.F32.BF16 R16, R68, R46, R16 ;  /* 0x0000002e4410723c */ /* 0x002ff00000041810 */
[C---:B------:R-:W-:Y:S08]  /*e260*/  HMMA.16816.F32.BF16 R56, R12.reuse, R72, R56 ;  /* 0x000000480c38723c */ /* 0x040ff00000041838 */
[C---:B------:R-:W-:Y:S08]  /*e270*/  HMMA.16816.F32.BF16 R64, R12.reuse, R76, R64 ;  /* 0x0000004c0c40723c */ /* 0x040ff00000041840 */
[C---:B------:R-:W-:Y:S08]  /*e280*/  HMMA.16816.F32.BF16 R60, R12.reuse, R78, R60 ;  /* 0x0000004e0c3c723c */ /* 0x040ff0000004183c */
[C---:B------:R-:W-:Y:S01]  /*e290*/  HMMA.16816.F32.BF16 R72, R12.reuse, R74, R52 ;  /* 0x0000004a0c48723c */ /* 0x040fe20000041834 */
[----:B------:R-:W-:Y:S07]  /*e2a0*/  LDSM.16.M88.4 R52, [R203+0x8000] ;  /* 0x00800000cb34783b */ /* 0x000fee0000000200 */
[C---:B---3--:R-:W-:Y:S08]  /*e2b0*/  HMMA.16816.F32.BF16 R48, R12.reuse, R32, R48 ;  /* 0x000000200c30723c */ /* 0x048ff00000041830 */
[----:B------:R-:W-:Y:S01]  /*e2c0*/  HMMA.16816.F32.BF16 R80, R12, R34, R80 ;  /* 0x000000220c50723c */ /* 0x000fe20000041850 */
[----:B------:R-:W1:Y:S04]  /*e2d0*/  LDSM.16.M88.4 R12, [R0+0x3800] ;  /* 0x00380000000c783b */ /* 0x000e680000000200 */
[----:B------:R-:W-:Y:S03]  /*e2e0*/  LDSM.16.M88.4 R32, [R198+0x8000] ;  /* 0x00800000c620783b */ /* 0x000fe60000000200 */
[----:B------:R-:W-:Y:S01]  /*e2f0*/  HMMA.16816.F32.BF16 R20, R68, R44, R20 ;  /* 0x0000002c4414723c */ /* 0x000fe20000041814 */
[----:B------:R-:W3:Y:S07]  /*e300*/  LDSM.16.M88.4 R44, [R200+0x4800] ;  /* 0x00480000c82c783b */ /* 0x000eee0000000200 */
[----:B--2---:R-:W-:Y:S08]  /*e310*/  HMMA.16816.F32.BF16 R16, R36, R26, R16 ;  /* 0x0000001a2410723c */ /* 0x004ff00000041810 */
[C---:B------:R-:W-:Y:S08]  /*e320*/  HMMA.16816.F32.BF16 R64, R68.reuse, R28, R64 ;  /* 0x0000001c4440723c */ /* 0x040ff00000041840 */
[----:B------:R-:W-:Y:S01]  /*e330*/  HMMA.16816.F32.BF16 R60, R68, R30, R60 ;  /* 0x0000001e443c723c */ /* 0x000fe2000004183c */
[----:B------:R-:W2:Y:S07]  /*e340*/  LDSM.16.M88.4 R28, [R2+0x4000] ;  /* 0x00400000021c783b */ /* 0x000eae0000000200 */
[----:B------:R-:W-:Y:S01]  /*e350*/  HMMA.16816.F32.BF16 R20, R36, R24, R20 ;  /* 0x000000182414723c */ /* 0x000fe20000041814 */
[----:B------:R-:W-:Y:S07]  /*e360*/  LDSM.16.M88.4 R24, [R197+0x8000] ;  /* 0x00800000c518783b */ /* 0x000fee0000000200 */
[----:B-1----:R-:W-:Y:S01]  /*e370*/  HMMA.16816.F32.BF16 R76, R68, R12, R48 ;  /* 0x0000000c444c723c */ /* 0x002fe20000041830 */
[----:B------:R-:W1:Y:S07]  /*e380*/  LDSM.16.M88.4 R48, [R8+0x4800] ;  /* 0x004800000830783b */ /* 0x000e6e0000000200 */
[----:B------:R-:W-:Y:S08]  /*e390*/  HMMA.16816.F32.BF16 R16, R52, R42, R16 ;  /* 0x0000002a3410723c */ /* 0x000ff00000041810 */
[C---:B------:R-:W-:Y:S08]  /*e3a0*/  HMMA.16816.F32.BF16 R56, R68.reuse, R4, R56 ;  /* 0x000000044438723c */ /* 0x040ff00000041838 */
[----:B------:R-:W-:Y:S01]  /*e3b0*/  HMMA.16816.F32.BF16 R72, R68, R6, R72 ;  /* 0x000000064448723c */ /* 0x000fe20000041848 */
[----:B------:R-:W4:Y:S07]  /*e3c0*/  LDSM.16.M88.4 R4, [R0+0x4000] ;  /* 0x004000000004783b */ /* 0x000f2e0000000200 */
[----:B------:R-:W-:Y:S01]  /*e3d0*/  HMMA.16816.F32.BF16 R20, R52, R40, R20 ;  /* 0x000000283414723c */ /* 0x000fe20000041814 */
[----:B------:R-:W4:Y:S07]  /*e3e0*/  LDSM.16.M88.4 R40, [R200+0x5000] ;  /* 0x00500000c828783b */ /* 0x000f2e0000000200 */
[C---:B---3--:R-:W-:Y:S08]  /*e3f0*/  HMMA.16816.F32.BF16 R64, R36.reuse, R44, R64 ;  /* 0x0000002c2440723c */ /* 0x048ff00000041840 */
[----:B------:R-:W-:Y:S01]  /*e400*/  HMMA.16816.F32.BF16 R60, R36, R46, R60 ;  /* 0x0000002e243c723c */ /* 0x000fe2000004183c */
[----:B------:R-:W-:Y:S07]  /*e410*/  LDSM.16.M88.4 R44, [R0+0x4800] ;  /* 0x00480000002c783b */ /* 0x000fee0000000200 */
[C---:B--2---:R-:W-:Y:S08]  /*e420*/  HMMA.16816.F32.BF16 R16, R32.reuse, R30, R16 ;  /* 0x0000001e2010723c */ /* 0x044ff00000041810 */
[----:B------:R-:W-:Y:S01]  /*e430*/  HMMA.16816.F32.BF16 R20, R32, R28, R20 ;  /* 0x0000001c2014723c */ /* 0x000fe20000041814 */
[----:B------:R-:W2:Y:S07]  /*e440*/  LDSM.16.M88.4 R28, [R200+0x5800] ;  /* 0x00580000c81c783b */ /* 0x000eae0000000200 */
[C---:B-1----:R-:W-:Y:S08]  /*e450*/  HMMA.16816.F32.BF16 R64, R52.reuse, R48, R64 ;  /* 0x000000303440723c */ /* 0x042ff00000041840 */
[----:B------:R-:W-:Y:S01]  /*e460*/  HMMA.16816.F32.BF16 R60, R52, R50, R60 ;  /* 0x00000032343c723c */ /* 0x000fe2000004183c */
[----:B------:R-:W1:Y:S07]  /*e470*/  LDSM.16.M88.4 R48, [R8+0x5000] ;  /* 0x005000000830783b */ /* 0x000e6e0000000200 */
[----:B----4-:R-:W-:Y:S08]  /*e480*/  HMMA.16816.F32.BF16 R16, R24, R6, R16 ;  /* 0x000000061810723c */ /* 0x010ff00000041810 */
[C---:B------:R-:W-:Y:S08]  /*e490*/  HMMA.16816.F32.BF16 R56, R36.reuse, R40, R56 ;  /* 0x000000282438723c */ /* 0x040ff00000041838 */
[----:B------:R-:W-:Y:S08]  /*e4a0*/  HMMA.16816.F32.BF16 R72, R36, R42, R72 ;  /* 0x0000002a2448723c */ /* 0x000ff00000041848 */
[----:B------:R-:W-:Y:S01]  /*e4b0*/  HMMA.16816.F32.BF16 R20, R24, R4, R20 ;  /* 0x000000041814723c */ /* 0x000fe20000041814 */
[----:B------:R-:W3:Y:S01]  /*e4c0*/  LDSM.16.M88.4 R4, [R2+0x5000] ;  /* 0x005000000204783b */ /* 0x000ee20000000200 */
[----:B------:R-:W-:-:S02]  /*e4d0*/  FMUL.FTZ R16, R16, c[0x0][0x320] ;  /* 0x0000c80010107a20 */ /* 0x000fc40000410000 */
[----:B------:R-:W-:Y:S02]  /*e4e0*/  FMUL.FTZ R40, R18, c[0x0][0x320] ;  /* 0x0000c80012287a20 */ /* 0x000fe40000410000 */
[----:B------:R-:W-:Y:S02]  /*e4f0*/  FMUL.FTZ R41, R19, c[0x0][0x320] ;  /* 0x0000c80013297a20 */ /* 0x000fe40000410000 */
[----:B------:R-:W-:Y:S01]  /*e500*/  HMMA.16816.F32.BF16 R80, R68, R14, R80 ;  /* 0x0000000e4450723c */ /* 0x000fe20000041850 */
[----:B------:R-:W4:Y:S01]  /*e510*/  LDSM.16.M88.4 R12, [R2+0x4800] ;  /* 0x00480000020c783b */ /* 0x000f220000000200 */
[----:B------:R-:W-:Y:S06]  /*e520*/  MUFU.TANH R40, R40 ;  /* 0x0000002800287308 */ /* 0x000fec0000002400 */
[----:B--2---:R-:W-:Y:S02]  /*e530*/  HMMA.16816.F32.BF16 R76, R36, R28, R76 ;  /* 0x0000001c244c723c */ /* 0x004fe4000004184c */
[----:B------:R2:W-:Y:S05]  /*e540*/  MUFU.TANH R28, R16 ;  /* 0x00000010001c7308 */ /* 0x0005ea0000002400 */
[----:B------:R-:W-:Y:S01]  /*e550*/  FMUL.FTZ R29, R17, c[0x0][0x320] ;  /* 0x0000c800111d7a20 */ /* 0x000fe20000410000 */
[----:B-1----:R-:W-:Y:S01]  /*e560*/  HMMA.16816.F32.BF16 R56, R52, R48, R56 ;  /* 0x000000303438723c */ /* 0x002fe20000041838 */
[----:B------:R-:W-:Y:S01]  /*e570*/  FMUL.FTZ R20, R20, c[0x0][0x320] ;  /* 0x0000c80014147a20 */ /* 0x000fe20000410000 */
[----:B------:R-:W-:Y:S01]  /*e580*/  MUFU.TANH R41, R41 ;  /* 0x0000002900297308 */ /* 0x000fe20000002400 */
[----:B------:R-:W-:-:S02]  /*e590*/  FMUL.FTZ R21, R21, c[0x0][0x320] ;  /* 0x0000c80015157a20 */ /* 0x000fc40000410000 */
[----:B------:R-:W-:Y:S02]  /*e5a0*/  FMUL.FTZ R22, R22, c[0x0][0x320] ;  /* 0x0000c80016167a20 */ /* 0x000fe40000410000 */
[----:B------:R-:W-:Y:S01]  /*e5b0*/  FMUL.FTZ R23, R23, c[0x0][0x320] ;  /* 0x0000c80017177a20 */ /* 0x000fe20000410000 */
[----:B------:R-:W-:Y:S01]  /*e5c0*/  HMMA.16816.F32.BF16 R72, R52, R50, R72 ;  /* 0x000000323448723c */ /* 0x000fe20000041848 */
[----:B--2---:R-:W1:Y:S01]  /*e5d0*/  LDSM.16.M88.4 R16, [R8+0x5800] ;  /* 0x005800000810783b */ /* 0x004e620000000200 */
[----:B------:R-:W2:Y:S06]  /*e5e0*/  MUFU.TANH R20, R20 ;  /* 0x0000001400147308 */ /* 0x000eac0000002400 */
[----:B------:R-:W-:Y:S02]  /*e5f0*/  HMMA.16816.F32.BF16 R80, R36, R30, R80 ;  /* 0x0000001e2450723c */ /* 0x000fe40000041850 */
[----:B------:R-:W1:Y:S06]  /*e600*/  MUFU.TANH R21, R21 ;  /* 0x0000001500157308 */ /* 0x000e6c0000002400 */
[C---:B---3--:R-:W-:Y:S02]  /*e610*/  HMMA.16816.F32.BF16 R56, R32.reuse, R4, R56 ;  /* 0x000000042038723c */ /* 0x048fe40000041838 */
[----:B------:R-:W3:Y:S06]  /*e620*/  MUFU.TANH R22, R22 ;  /* 0x0000001600167308 */ /* 0x000eec0000002400 */
[C---:B------:R-:W-:Y:S01]  /*e630*/  HMMA.16816.F32.BF16 R72, R32.reuse, R6, R72 ;  /* 0x000000062048723c */ /* 0x040fe20000041848 */
[----:B------:R-:W2:Y:S01]  /*e640*/  LDSM.16.M88.4 R4, [R2+0x5800] ;  /* 0x005800000204783b */ /* 0x000ea20000000200 */
[----:B------:R-:W1:Y:S06]  /*e650*/  MUFU.TANH R29, R29 ;  /* 0x0000001d001d7308 */ /* 0x000e6c0000002400 */
[C---:B----4-:R-:W-:Y:S02]  /*e660*/  HMMA.16816.F32.BF16 R60, R32.reuse, R14, R60 ;  /* 0x0000000e203c723c */ /* 0x050fe4000004183c */
[----:B------:R-:W-:Y:S06]  /*e670*/  MUFU.TANH R23, R23 ;  /* 0x0000001700177308 */ /* 0x000fec0000002400 */
[----:B------:R-:W-:Y:S01]  /*e680*/  HMMA.16816.F32.BF16 R64, R32, R12, R64 ;  /* 0x0000000c2040723c */ /* 0x000fe20000041840 */
[----:B------:R-:W4:Y:S07]  /*e690*/  LDSM.16.M88.4 R12, [R0+0x5000] ;  /* 0x00500000000c783b */ /* 0x000f2e0000000200 */
[C---:B-1----:R-:W-:Y:S08]  /*e6a0*/  HMMA.16816.F32.BF16 R76, R52.reuse, R16, R76 ;  /* 0x00000010344c723c */ /* 0x042ff0000004184c */
[----:B------:R-:W-:Y:S01]  /*e6b0*/  HMMA.16816.F32.BF16 R80, R52, R18, R80 ;  /* 0x000000123450723c */ /* 0x000fe20000041850 */
[----:B------:R1:W3:Y:S01]  /*e6c0*/  LDSM.16.M88.4 R16, [R0+0x5800] ;  /* 0x005800000010783b */ /* 0x0002e20000000200 */
[----:B------:R-:W-:-:S04]  /*e6d0*/  DEPBAR.LE SB0, 0x2 ;  /* 0x000080800000791a */ /* 0x000fc80000000000 */
[----:B------:R-:W-:Y:S02]  /*e6e0*/  BAR.SYNC.DEFER_BLOCKING 0x0 ;  /* 0x0000000000007b1d */ /* 0x000fe40000010000 */
[C---:B------:R-:W-:Y:S08]  /*e6f0*/  HMMA.16816.F32.BF16 R60, R24.reuse, R46, R60 ;  /* 0x0000002e183c723c */ /* 0x040ff0000004183c */
[----:B------:R-:W-:Y:S01]  /*e700*/  HMMA.16816.F32.BF16 R64, R24, R44, R64 ;  /* 0x0000002c1840723c */ /* 0x000fe20000041840 */
[----:B-1----:R-:W-:-:S07]  /*e710*/  IMAD.IADD R0, R146, 0x1, -R3 ;  /* 0x0000000192007824 */ /* 0x002fce00078e0a03 */
[----:B--2---:R-:W-:Y:S01]  /*e720*/  HMMA.16816.F32.BF16 R76, R32, R4, R76 ;  /* 0x00000004204c723c */ /* 0x004fe2000004184c */
[----:B------:R-:W-:Y:S01]  /*e730*/  SHF.R.S32.HI R3, RZ, 0x1f, R0 ;  /* 0x0000001fff037819 */ /* 0x000fe20000011400 */
[----:B------:R-:W-:Y:S06]  /*e740*/  LDSM.16.MT88.4 R44, [R196+0x2000] ;  /* 0x00200000c42c783b */ /* 0x000fec0000004200 */
[----:B------:R-:W-:Y:S01]  /*e750*/  FMUL.FTZ R2, R63, c[0x0][0x320] ;  /* 0x0000c8003f027a20 */ /* 0x000fe20000410000 */
[----:B------:R-:W-:Y:S01]  /*e760*/  LEA.HI R3, R3, R0, RZ, 0x2 ;  /* 0x0000000003037211 */ /* 0x000fe200078f10ff */
[----:B----4-:R-:W-:Y:S01]  /*e770*/  HMMA.16816.F32.BF16 R56, R24, R12, R56 ;  /* 0x0000000c1838723c */ /* 0x010fe20000041838 */
[----:B------:R-:W-:Y:S01]  /*e780*/  FMUL.FTZ R8, R60, c[0x0][0x320] ;  /* 0x0000c8003c087a20 */ /* 0x000fe20000410000 */
[----:B------:R-:W-:Y:S01]  /*e790*/  LDSM.16.MT88.4 R128, [R196] ;  /* 0x00000000c480783b */ /* 0x000fe20000004200 */
[----:B------:R-:W-:Y:S01]  /*e7a0*/  LOP3.LUT R3, R3, 0x7ffffffc, RZ, 0xc0, !PT ;  /* 0x7ffffffc03037812 */ /* 0x000fe200078ec0ff */
[----:B------:R-:W-:Y:S02]  /*e7b0*/  MUFU.TANH R2, R2 ;  /* 0x0000000200027308 */ /* 0x000fe40000002400 */
[----:B------:R-:W-:Y:S01]  /*e7c0*/  FMUL.FTZ R42, R64, c[0x0][0x320] ;  /* 0x0000c800402a7a20 */ /* 0x000fe20000410000 */
[----:B------:R-:W-:Y:S01]  /*e7d0*/  LDSM.16.MT88.4 R120, [R176] ;  /* 0x00000000b078783b */ /* 0x000fe20000004200 */
[----:B------:R-:W-:Y:S01]  /*e7e0*/  IMAD.IADD R0, R0, 0x1, -R3 ;  /* 0x0000000100007824 */ /* 0x000fe200078e0a03 */
[----:B------:R-:W-:Y:S01]  /*e7f0*/  HMMA.16816.F32.BF16 R80, R32, R6, R80 ;  /* 0x000000062050723c */ /* 0x000fe20000041850 */
[----:B------:R-:W-:Y:S01]  /*e800*/  FMUL.FTZ R13, R62, c[0x0][0x320] ;  /* 0x0000c8003e0d7a20 */ /* 0x000fe20000410000 */
[----:B------:R-:W-:Y:S01]  /*e810*/  LDSM.16.MT88.4 R112, [R147] ;  /* 0x000000009370783b */ /* 0x000fe20000004200 */
[----:B------:R-:W-:Y:S01]  /*e820*/  IMAD.SHL.U32 R3, R0, 0x2, RZ ;  /* 0x0000000200037824 */ /* 0x000fe200078e00ff */
[----:B------:R-:W-:Y:S01]  /*e830*/  MUFU.TANH R42, R42 ;  /* 0x0000002a002a7308 */ /* 0x000fe20000002400 */
[----:B------:R-:W-:Y:S01]  /*e840*/  FMUL.FTZ R43, R65, c[0x0][0x320] ;  /* 0x0000c800412b7a20 */ /* 0x000fe20000410000 */
[----:B------:R-:W-:Y:S01]  /*e850*/  LDSM.16.MT88.4 R104, [R222] ;  /* 0x00000000de68783b */ /* 0x000fe20000004200 */
[----:B------:R-:W-:Y:S01]  /*e860*/  IMAD.IADD R0, R84, 0x1, -R3 ;  /* 0x0000000154007824 */ /* 0x000fe200078e0a03 */
[C---:B------:R-:W-:Y:S01]  /*e870*/  HMMA.16816.F32.BF16 R72, R24.reuse, R14, R72 ;  /* 0x0000000e1848723c */ /* 0x040fe20000041848 */
[----:B------:R-:W-:Y:S01]  /*e880*/  FMUL.FTZ R12, R61, c[0x0][0x320] ;  /* 0x0000c8003d0c7a20 */ /* 0x000fe20000410000 */
[----:B------:R-:W-:Y:S01]  /*e890*/  LDSM.16.MT88.4 R52, [R176+0x2000] ;  /* 0x00200000b034783b */ /* 0x000fe20000004200 */
[----:B------:R-:W-:Y:S01]  /*e8a0*/  FMUL.FTZ R30, R66, c[0x0][0x320] ;  /* 0x0000c800421e7a20 */ /* 0x000fe20000410000 */
[----:B------:R-:W1:Y:S01]  /*e8b0*/  MUFU.TANH R13, R13 ;  /* 0x0000000d000d7308 */ /* 0x000e620000002400 */
[C---:B------:R-:W-:Y:S01]  /*e8c0*/  ISETP.GT.AND P1, PT, R0.reuse, RZ, PT ;  /* 0x000000ff0000720c */ /* 0x040fe20003f24270 */
[----:B------:R-:W-:Y:S01]  /*e8d0*/  FMUL.FTZ R31, R67, c[0x0][0x320] ;  /* 0x0000c800431f7a20 */ /* 0x000fe20000410000 */
[C---:B------:R-:W-:Y:S01]  /*e8e0*/  ISETP.GT.AND P0, PT, R0.reuse, 0x1, PT ;  /* 0x000000010000780c */ /* 0x040fe20003f04270 */
[C---:B---3--:R-:W-:Y:S01]  /*e8f0*/  HMMA.16816.F32.BF16 R76, R24.reuse, R16, R76 ;  /* 0x00000010184c723c */ /* 0x048fe2000004184c */
[----:B------:R-:W-:Y:S01]  /*e900*/  ISETP.GT.AND P3, PT, R0, 0x8, PT ;  /* 0x000000080000780c */ /* 0x000fe20003f64270 */
[----:B------:R-:W-:Y:S01]  /*e910*/  FMUL.FTZ R56, R56, c[0x0][0x320] ;  /* 0x0000c80038387a20 */ /* 0x000fe20000410000 */
[----:B------:R-:W-:Y:S01]  /*e920*/  FSEL R20, R20, -INF , P1 ;  /* 0xff80000014147808 */ /* 0x000fe20000800000 */
[----:B------:R-:W2:Y:S01]  /*e930*/  MUFU.TANH R43, R43 ;  /* 0x0000002b002b7308 */ /* 0x000ea20000002400 */
[----:B------:R-:W-:Y:S01]  /*e940*/  FSEL R33, R21, -INF , P0 ;  /* 0xff80000015217808 */ /* 0x000fe20000000000 */
[----:B------:R-:W-:Y:S01]  /*e950*/  FMUL.FTZ R57, R57, c[0x0][0x320] ;  /* 0x0000c80039397a20 */ /* 0x000fe20000410000 */
[----:B------:R-:W-:Y:S01]  /*e960*/  ISETP.GT.AND P5, PT, R0, 0x9, PT ;  /* 0x000000090000780c */ /* 0x000fe20003fa4270 */
[----:B------:R-:W-:Y:S01]  /*e970*/  HMMA.16816.F32.BF16 R80, R24, R18, R80 ;  /* 0x000000121850723c */ /* 0x000fe20000041850 */
[----:B------:R-:W-:Y:S01]  /*e980*/  FSEL R35, R28, -INF , P3 ;  /* 0xff8000001c237808 */ /* 0x000fe20001800000 */
[----:B------:R-:W-:Y:S01]  /*e990*/  FMUL.FTZ R58, R58, c[0x0][0x320] ;  /* 0x0000c8003a3a7a20 */ /* 0x000fe20000410000 */
[----:B------:R-:W-:Y:S01]  /*e9a0*/  FMNMX.FTZ R4, R20, R33, !PT ;  /* 0x0000002114047209 */ /* 0x000fe20007810000 */
[----:B------:R-:W3:Y:S01]  /*e9b0*/  MUFU.TANH R8, R8 ;  /* 0x0000000800087308 */ /* 0x000ee20000002400 */
[----:B------:R-:W-:Y:S01]  /*e9c0*/  FSEL R22, R22, -INF , P1 ;  /* 0xff80000016167808 */ /* 0x000fe20000800000 */
[----:B------:R-:W-:Y:S01]  /*e9d0*/  FMUL.FTZ R59, R59, c[0x0][0x320] ;  /* 0x0000c8003b3b7a20 */ /* 0x000fe20000410000 */
[----:B------:R-:W-:Y:S01]  /*e9e0*/  ISETP.GT.AND P2, PT, R0, 0x18, PT ;  /* 0x000000180000780c */ /* 0x000fe20003f44270 */
[----:B------:R-:W-:Y:S01]  /*e9f0*/  FMUL.FTZ R72, R72, c[0x0][0x320] ;  /* 0x0000c80048487a20 */ /* 0x000fe20000410000 */
[C---:B------:R-:W-:Y:S01]  /*ea00*/  ISETP.GT.AND P1, PT, R0.reuse, 0x19, PT ;  /* 0x000000190000780c */ /* 0x040fe20003f24270 */
[----:B------:R-:W-:Y:S01]  /*ea10*/  FMUL.FTZ R73, R73, c[0x0][0x320] ;  /* 0x0000c80049497a20 */ /* 0x000fe20000410000 */
[----:B------:R-:W-:Y:S01]  /*ea20*/  ISETP.GT.AND P6, PT, R0, 0x10, PT ;  /* 0x000000100000780c */ /* 0x000fe20003fc4270 */
[----:B------:R-:W4:Y:S01]  /*ea30*/  MUFU.TANH R12, R12 ;  /* 0x0000000c000c7308 */ /* 0x000f220000002400 */
[----:B------:R-:W-:Y:S01]  /*ea40*/  FSEL R29, R29, -INF , P5 ;  /* 0xff8000001d1d7808 */ /* 0x000fe20002800000 */
[----:B------:R-:W-:Y:S01]  /*ea50*/  FMUL.FTZ R74, R74, c[0x0][0x320] ;  /* 0x0000c8004a4a7a20 */ /* 0x000fe20000410000 */
[----:B------:R-:W-:Y:S01]  /*ea60*/  FMNMX.FTZ R4, R35, R4, !PT ;  /* 0x0000000423047209 */ /* 0x000fe20007810000 */
[----:B------:R-:W-:Y:S01]  /*ea70*/  FMUL.FTZ R76, R76, c[0x0][0x320] ;  /* 0x0000c8004c4c7a20 */ /* 0x000fe20000410000 */
[----:B-1----:R-:W-:Y:S01]  /*ea80*/  FSEL R15, R13, -INF , P2 ;  /* 0xff8000000d0f7808 */ /* 0x002fe20001000000 */
[----:B------:R-:W-:Y:S01]  /*ea90*/  FMUL.FTZ R77, R77, c[0x0][0x320] ;  /* 0x0000c8004d4d7a20 */ /* 0x000fe20000410000 */
[----:B------:R-:W-:Y:S01]  /*eaa0*/  FSEL R27, R23, -INF , P0 ;  /* 0xff800000171b7808 */ /* 0x000fe20000000000 */
[----:B------:R-:W1:Y:S01]  /*eab0*/  MUFU.TANH R30, R30 ;  /* 0x0000001e001e7308 */ /* 0x000e620000002400 */
[----:B------:R-:W-:Y:S01]  /*eac0*/  FSEL R13, R2, -INF , P1 ;  /* 0xff800000020d7808 */ /* 0x000fe20000800000 */
[----:B------:R-:W-:Y:S01]  /*ead0*/  FMUL.FTZ R75, R75, c[0x0][0x320] ;  /* 0x0000c8004b4b7a20 */ /* 0x000fe20000410000 */
[----:B------:R-:W-:Y:S01]  /*eae0*/  ISETP.GT.AND P4, PT, R0, 0x11, PT ;  /* 0x000000110000780c */ /* 0x000fe20003f84270 */
[----:B------:R-:W-:Y:S01]  /*eaf0*/  FMUL.FTZ R80, R80, c[0x0][0x320] ;  /* 0x0000c80050507a20 */ /* 0x000fe20000410000 */
[----:B------:R-:W-:Y:S01]  /*eb00*/  FSEL R23, R42, -INF , P6 ;  /* 0xff8000002a177808 */ /* 0x000fe20003000000 */
[----:B------:R-:W-:Y:S01]  /*eb10*/  FMUL.FTZ R78, R78, c[0x0][0x320] ;  /* 0x0000c8004e4e7a20 */ /* 0x000fe20000410000 */
[----:B------:R-:W-:Y:S01]  /*eb20*/  FMNMX.FTZ R2, R29, R4, !PT ;  /* 0x000000041d027209 */ /* 0x000fe20007810000 */
[----:B------:R-:W1:Y:S01]  /*eb30*/  MUFU.TANH R231, R56 ;  /* 0x0000003800e77308 */ /* 0x000e620000002400 */
[----:B--2---:R-:W-:Y:S01]  /*eb40*/  FSEL R21, R43, -INF , P4 ;  /* 0xff8000002b157808 */ /* 0x004fe20002000000 */
[----:B------:R-:W-:Y:S01]  /*eb50*/  FMUL.FTZ R79, R79, c[0x0][0x320] ;  /* 0x0000c8004f4f7a20 */ /* 0x000fe20000410000 */
[----:B------:R-:W-:Y:S01]  /*eb60*/  FMNMX.FTZ R2, R23, R2, !PT ;  /* 0x0000000217027209 */ /* 0x000fe20007810000 */
[----:B------:R-:W-:Y:S01]  /*eb70*/  FMUL.FTZ R81, R81, c[0x0][0x320] ;  /* 0x0000c80051517a20 */ /* 0x000fe20000410000 */
[----:B---3--:R-:W-:Y:S01]  /*eb80*/  FSEL R7, R8, -INF , P2 ;  /* 0xff80000008077808 */ /* 0x008fe20001000000 */
[----:B------:R-:W-:Y:S01]  /*eb90*/  FMUL.FTZ R82, R82, c[0x0][0x320] ;  /* 0x0000c80052527a20 */ /* 0x000fe20000410000 */
[----:B------:R-:W-:Y:S01]  /*eba0*/  FMNMX.FTZ R2, R21, R2, !PT ;  /* 0x0000000215027209 */ /* 0x000fe20007810000 */
[----:B------:R-:W2:Y:S01]  /*ebb0*/  MUFU.TANH R173, R57 ;  /* 0x0000003900ad7308 */ /* 0x000ea20000002400 */
[----:B------:R-:W-:Y:S01]  /*ebc0*/  FSEL R25, R40, -INF , P3 ;  /* 0xff80000028197808 */ /* 0x000fe20001800000 */
[----:B------:R-:W-:Y:S01]  /*ebd0*/  FMUL.FTZ R83, R83, c[0x0][0x320] ;  /* 0x0000c80053537a20 */ /* 0x000fe20000410000 */
[----:B------:R-:W-:Y:S01]  /*ebe0*/  FMNMX.FTZ R4, R22, R27, !PT ;  /* 0x0000001b16047209 */ /* 0x000fe20007810000 */
[----:B------:R-:W-:Y:S01]  /*ebf0*/  LDSM.16.MT88.4 R60, [R147+0x2000] ;  /* 0x00200000933c783b */ /* 0x000fe20000004200 */
[----:B------:R-:W-:-:S02]  /*ec00*/  ISETP.GT.AND P0, PT, R0, 0x20, PT ;  /* 0x000000200000780c */ /* 0x000fc40003f04270 */
[----:B----4-:R-:W-:Y:S01]  /*ec10*/  FSEL R5, R12, -INF , P1 ;  /* 0xff8000000c057808 */ /* 0x010fe20000800000 */
[----:B------:R-:W3:Y:S01]  /*ec20*/  MUFU.TANH R31, R31 ;  /* 0x0000001f001f7308 */ /* 0x000ee20000002400 */
[----:B------:R-:W-:Y:S01]  /*ec30*/  FMNMX.FTZ R2, R7, R2, !PT ;  /* 0x0000000207027209 */ /* 0x000fe20007810000 */
[----:B------:R-:W-:Y:S01]  /*ec40*/  LDSM.16.MT88.4 R68, [R168+0x2000] ;  /* 0x00200000a844783b */ /* 0x000fe20000004200 */
[----:B------:R-:W-:Y:S02]  /*ec50*/  FSEL R41, R41, -INF , P5 ;  /* 0xff80000029297808 */ /* 0x000fe40002800000 */
[----:B------:R-:W-:Y:S01]  /*ec60*/  FMNMX.FTZ R4, R25, R4, !PT ;  /* 0x0000000419047209 */ /* 0x000fe20007810000 */
[----:B-----5:R-:W-:Y:S01]  /*ec70*/  LDSM.16.MT88.4 R84, [R176+0x4000] ;  /* 0x00400000b054783b */ /* 0x020fe20000004200 */
[----:B-1----:R-:W-:Y:S01]  /*ec80*/  FSEL R19, R30, -INF , P6 ;  /* 0xff8000001e137808 */ /* 0x002fe20003000000 */
[----:B------:R-:W1:Y:S01]  /*ec90*/  MUFU.TANH R207, R72 ;  /* 0x0000004800cf7308 */ /* 0x000e620000002400 */
[----:B------:R-:W-:Y:S01]  /*eca0*/  ISETP.GT.AND P6, PT, R0, 0x21, PT ;  /* 0x000000210000780c */ /* 0x000fe20003fc4270 */
[----:B------:R-:W-:Y:S01]  /*ecb0*/  LDSM.16.MT88.4 R92, [R147+0x4000] ;  /* 0x00400000935c783b */ /* 0x000fe20000004200 */
[----:B------:R-:W-:-:S02]  /*ecc0*/  FSEL R231, R231, -INF , P0 ;  /* 0xff800000e7e77808 */ /* 0x000fc40000000000 */
[----:B------:R-:W-:Y:S01]  /*ecd0*/  FMNMX.FTZ R2, R5, R2, !PT ;  /* 0x0000000205027209 */ /* 0x000fe20007810000 */
[----:B------:R-:W-:Y:S01]  /*ece0*/  LDSM.16.MT88.4 R148, [R176+0x800] ;  /* 0x00080000b094783b */ /* 0x000fe20000004200 */
[----:B------:R-:W-:Y:S01]  /*ecf0*/  FMNMX.FTZ R4, R41, R4, !PT ;  /* 0x0000000429047209 */ /* 0x000fe20007810000 */
[----:B------:R-:W4:Y:S01]  /*ed00*/  MUFU.TANH R175, R73 ;  /* 0x0000004900af7308 */ /* 0x000f220000002400 */
[----:B------:R-:W-:Y:S02]  /*ed10*/  ISETP.GT.AND P5, PT, R0, 0x28, PT ;  /* 0x000000280000780c */ /* 0x000fe40003fa4270 */
[----:B--2---:R-:W-:Y:S02]  /*ed20*/  FSEL R173, R173, -INF , P6 ;  /* 0xff800000adad7808 */ /* 0x004fe40003000000 */
[----:B------:R-:W-:Y:S02]  /*ed30*/  FMNMX.FTZ R2, R231, R2, !PT ;  /* 0x00000002e7027209 */ /* 0x000fe40007810000 */
[----:B---3--:R-:W-:Y:S01]  /*ed40*/  FSEL R17, R31, -INF , P4 ;  /* 0xff8000001f117808 */ /* 0x008fe20002000000 */
[----:B------:R-:W2:Y:S01]  /*ed50*/  MUFU.TANH R191, R76 ;  /* 0x0000004c00bf7308 */ /* 0x000ea20000002400 */
[----:B------:R-:W-:-:S02]  /*ed60*/  FMNMX.FTZ R4, R19, R4, !PT ;  /* 0x0000000413047209 */ /* 0x000fc40007810000 */
[C---:B------:R-:W-:Y:S02]  /*ed70*/  ISETP.GT.AND P4, PT, R0.reuse, 0x29, PT ;  /* 0x000000290000780c */ /* 0x040fe40003f84270 */
[----:B-1----:R-:W-:Y:S02]  /*ed80*/  FSEL R207, R207, -INF , P5 ;  /* 0xff800000cfcf7808 */ /* 0x002fe40002800000 */
[----:B------:R-:W-:Y:S01]  /*ed90*/  FMNMX.FTZ R2, R173, R2, !PT ;  /* 0x00000002ad027209 */ /* 0x000fe20007810000 */
[----:B------:R-:W1:Y:S01]  /*eda0*/  MUFU.TANH R195, R58 ;  /* 0x0000003a00c37308 */ /* 0x000e620000002400 */
[----:B------:R-:W-:Y:S02]  /*edb0*/  FMNMX.FTZ R4, R17, R4, !PT ;  /* 0x0000000411047209 */ /* 0x000fe40007810000 */
[----:B------:R-:W-:Y:S02]  /*edc0*/  ISETP.GT.AND P3, PT, R0, 0x30, PT ;  /* 0x000000300000780c */ /* 0x000fe40003f64270 */
[----:B----4-:R-:W-:-:S02]  /*edd0*/  FSEL R175, R175, -INF , P4 ;  /* 0xff800000afaf7808 */ /* 0x010fc40002000000 */
[----:B------:R-:W-:Y:S01]  /*ede0*/  FMNMX.FTZ R2, R207, R2, !PT ;  /* 0x00000002cf027209 */ /* 0x000fe20007810000 */
[----:B------:R-:W3:Y:S01]  /*edf0*/  MUFU.TANH R189, R77 ;  /* 0x0000004d00bd7308 */ /* 0x000ee20000002400 */
[----:B------:R-:W-:Y:S02]  /*ee00*/  FMNMX.FTZ R4, R15, R4, !PT ;  /* 0x000000040f047209 */ /* 0x000fe40007810000 */
[----:B------:R-:W-:Y:S02]  /*ee10*/  ISETP.GT.AND P2, PT, R0, 0x31, PT ;  /* 0x000000310000780c */ /* 0x000fe40003f44270 */
[----:B--2---:R-:W-:Y:S02]  /*ee20*/  FSEL R191, R191, -INF , P3 ;  /* 0xff800000bfbf7808 */ /* 0x004fe40001800000 */
[----:B------:R-:W-:Y:S01]  /*ee30*/  FMNMX.FTZ R2, R175, R2, !PT ;  /* 0x00000002af027209 */ /* 0x000fe20007810000 */
[----:B------:R-:W2:Y:S01]  /*ee40*/  MUFU.TANH R179, R59 ;  /* 0x0000003b00b37308 */ /* 0x000ea20000002400 */
[----:B-1----:R-:W-:-:S02]  /*ee50*/  FSEL R195, R195, -INF , P0 ;  /* 0xff800000c3c37808 */ /* 0x002fc40000000000 */
[----:B------:R-:W-:Y:S02]  /*ee60*/  FMNMX.FTZ R4, R13, R4, !PT ;  /* 0x000000040d047209 */ /* 0x000fe40007810000 */
[----:B------:R-:W-:Y:S02]  /*ee70*/  ISETP.GT.AND P1, PT, R0, 0x38, PT ;  /* 0x000000380000780c */ /* 0x000fe40003f24270 */
[----:B------:R-:W-:Y:S01]  /*ee80*/  FMNMX.FTZ R2, R191, R2, !PT ;  /* 0x00000002bf027209 */ /* 0x000fe20007810000 */
[----:B------:R-:W1:Y:S01]  /*ee90*/  MUFU.TANH R187, R80 ;  /* 0x0000005000bb7308 */ /* 0x000e620000002400 */
[----:B---3--:R-:W-:Y:S02]  /*eea0*/  FSEL R189, R189, -INF , P2 ;  /* 0xff800000bdbd7808 */ /* 0x008fe40001000000 */
[----:B------:R-:W-:Y:S02]  /*eeb0*/  FMNMX.FTZ R4, R195, R4, !PT ;  /* 0x00000004c3047209 */ /* 0x000fe40007810000 */
[----:B------:R-:W-:-:S02]  /*eec0*/  FMNMX.FTZ R2, R189, R2, !PT ;  /* 0x00000002bd027209 */ /* 0x000fc40007810000 */
[----:B------:R-:W-:Y:S01]  /*eed0*/  ISETP.GT.AND P0, PT, R0, 0x39, PT ;  /* 0x000000390000780c */ /* 0x000fe20003f04270 */
[----:B------:R-:W3:Y:S01]  /*eee0*/  MUFU.TANH R193, R74 ;  /* 0x0000004a00c17308 */ /* 0x000ee20000002400 */
[----:B--2---:R-:W-:-:S04]  /*eef0*/  FSEL R179, R179, -INF , P6 ;  /* 0xff800000b3b37808 */ /* 0x004fc80003000000 */
[----:B------:R-:W-:-:S03]  /*ef00*/  FMNMX.FTZ R4, R179, R4, !PT ;  /* 0x00000004b3047209 */ /* 0x000fc60007810000 */
[----:B------:R-:W2:Y:S01]  /*ef10*/  MUFU.TANH R185, R75 ;  /* 0x0000004b00b97308 */ /* 0x000ea20000002400 */
[----:B-1----:R-:W-:-:S04]  /*ef20*/  FSEL R187, R187, -INF , P1 ;  /* 0xff800000bbbb7808 */ /* 0x002fc80000800000 */
[----:B------:R-:W-:-:S03]  /*ef30*/  FMNMX.FTZ R0, R187, R2, !PT ;  /* 0x00000002bb007209 */ /* 0x000fc60007810000 */
[----:B------:R-:W1:Y:S01]  /*ef40*/  MUFU.TANH R181, R78 ;  /* 0x0000004e00b57308 */ /* 0x000e620000002400 */
[----:B---3--:R-:W-:-:S04]  /*ef50*/  FSEL R193, R193, -INF , P5 ;  /* 0xff800000c1c17808 */ /* 0x008fc80002800000 */
[----:B------:R-:W-:-:S03]  /*ef60*/  FMNMX.FTZ R2, R193, R4, !PT ;  /* 0x00000004c1027209 */ /* 0x000fc60007810000 */
[----:B------:R-:W3:Y:S01]  /*ef70*/  MUFU.TANH R155, R79 ;  /* 0x0000004f009b7308 */ /* 0x000ee20000002400 */
[----:B--2---:R-:W-:-:S04]  /*ef80*/  FSEL R185, R185, -INF , P4 ;  /* 0xff800000b9b97808 */ /* 0x004fc80002000000 */
[----:B------:R-:W-:-:S03]  /*ef90*/  FMNMX.FTZ R2, R185, R2, !PT ;  /* 0x00000002b9027209 */ /* 0x000fc60007810000 */
[----:B------:R-:W2:Y:S01]  /*efa0*/  MUFU.TANH R183, R81 ;  /* 0x0000005100b77308 */ /* 0x000ea20000002400 */
[----:B-1----:R-:W-:-:S04]  /*efb0*/  FSEL R181, R181, -INF , P3 ;  /* 0xff800000b5b57808 */ /* 0x002fc80001800000 */
[----:B------:R-:W-:-:S03]  /*efc0*/  FMNMX.FTZ R2, R181, R2, !PT ;  /* 0x00000002b5027209 */ /* 0x000fc60007810000 */
[----:B------:R-:W1:Y:S01]  /*efd0*/  MUFU.TANH R153, R82 ;  /* 0x0000005200997308 */ /* 0x000e620000002400 */
[----:B---3--:R-:W-:Y:S01]  /*efe0*/  FSEL R155, R155, -INF , P2 ;  /* 0xff8000009b9b7808 */ /* 0x008fe20001000000 */
[----:B------:R-:W-:Y:S03]  /*eff0*/  LDSM.16.MT88.4 R76, [R196+0x4000] ;  /* 0x00400000c44c783b */ /* 0x000fe60000004200 */
[----:B------:R-:W-:-:S03]  /*f000*/  FMNMX.FTZ R2, R155, R2, !PT ;  /* 0x000000029b027209 */ /* 0x000fc60007810000 */
[----:B------:R-:W3:Y:S01]  /*f010*/  MUFU.TANH R177, R83 ;  /* 0x0000005300b17308 */ /* 0x000ee20000002400 */
[----:B--2---:R-:W-:-:S04]  /*f020*/  FSEL R183, R183, -INF , P0 ;  /* 0xff800000b7b77808 */ /* 0x004fc80000000000 */
[----:B------:R-:W-:Y:S02]  /*f030*/  FMNMX.FTZ R0, R183, R0, !PT ;  /* 0x00000000b7007209 */ /* 0x000fe40007810000 */
[----:B-1----:R-:W-:-:S03]  /*f040*/  FSEL R153, R153, -INF , P1 ;  /* 0xff80000099997808 */ /* 0x002fc60000800000 */
[----:B------:R-:W1:Y:S01]  /*f050*/  SHFL.BFLY PT, R31, R0, 0x2, 0x1f ;  /* 0x0c401f00001f7f89 */ /* 0x000e6200000e0000 */
[----:B------:R-:W-:Y:S02]  /*f060*/  FMNMX.FTZ R2, R153, R2, !PT ;  /* 0x0000000299027209 */ /* 0x000fe40007810000 */
[----:B---3--:R-:W-:-:S04]  /*f070*/  FSEL R177, R177, -INF , P0 ;  /* 0xff800000b1b17808 */ /* 0x008fc80000000000 */
[----:B------:R-:W-:-:S05]  /*f080*/  FMNMX.FTZ R37, R177, R2, !PT ;  /* 0x00000002b1257209 */ /* 0x000fca0007810000 */
[----:B------:R-:W2:Y:S01]  /*f090*/  SHFL.BFLY PT, R2, R37, 0x2, 0x1f ;  /* 0x0c401f0025027f89 */ /* 0x000ea200000e0000 */
[----:B-1----:R-:W-:-:S05]  /*f0a0*/  FMNMX.FTZ R31, R0, R31, !PT ;  /* 0x0000001f001f7209 */ /* 0x002fca0007810000 */
[----:B------:R-:W1:Y:S01]  /*f0b0*/  SHFL.BFLY PT, R8, R31, 0x1, 0x1f ;  /* 0x0c201f001f087f89 */ /* 0x000e6200000e0000 */
[----:B--2---:R-:W-:-:S03]  /*f0c0*/  FMNMX.FTZ R0, R37, R2, !PT ;  /* 0x0000000225007209 */ /* 0x004fc60007810000 */
[----:B------:R-:W-:Y:S04]  /*f0d0*/  LDSM.16.MT88.4 R36, [R147+0x800] ;  /* 0x000800009324783b */ /* 0x000fe80000004200 */
[----:B------:R-:W2:Y:S01]  /*f0e0*/  SHFL.BFLY PT, R3, R0, 0x1, 0x1f ;  /* 0x0c201f0000037f89 */ /* 0x000ea200000e0000 */
[----:B-1----:R-:W-:-:S04]  /*f0f0*/  FMNMX.FTZ R8, R31, R8, !PT ;  /* 0x000000081f087209 */ /* 0x002fc80007810000 */
[C---:B------:R-:W-:Y:S01]  /*f100*/  FSETP.NEU.FTZ.AND P0, PT, R8.reuse, -INF , PT ;  /* 0xff8000000800780b */ /* 0x040fe20003f1d000 */
[----:B------:R-:W-:-:S05]  /*f110*/  FMUL.FTZ R152, R8, c[0x0][0x2d0] ;  /* 0x0000b40008987a20 */ /* 0x000fca0000410000 */
[----:B------:R-:W-:-:S05]  /*f120*/  FSEL R152, R152, RZ, P0 ;  /* 0x000000ff98987208 */ /* 0x000fca0000000000 */
[--C-:B------:R-:W-:Y:S01]  /*f130*/  FFMA.FTZ R171, R20, c[0x0][0x2d0], -R152.reuse ;  /* 0x0000b40014ab7a23 */ /* 0x100fe20000010898 */
[----:B--2---:R-:W-:Y:S01]  /*f140*/  FMNMX.FTZ R3, R0, R3, !PT ;  /* 0x0000000300037209 */ /* 0x004fe20007810000 */
[--C-:B------:R-:W-:Y:S02]  /*f150*/  FFMA.FTZ R166, R33, c[0x0][0x2d0], -R152.reuse ;  /* 0x0000b40021a67a23 */ /* 0x100fe40000010898 */
[--C-:B------:R-:W-:Y:S01]  /*f160*/  FFMA.FTZ R169, R35, c[0x0][0x2d0], -R152.reuse ;  /* 0x0000b40023a97a23 */ /* 0x100fe20000010898 */
[C---:B------:R-:W-:Y:S01]  /*f170*/  FSETP.NEU.FTZ.AND P0, PT, R3.reuse, -INF , PT ;  /* 0xff8000000300780b */ /* 0x040fe20003f1d000 */
[----:B------:R-:W-:Y:S01]  /*f180*/  FMUL.FTZ R174, R3, c[0x0][0x2d0] ;  /* 0x0000b40003ae7a20 */ /* 0x000fe20000410000 */
[----:B------:R-:W-:Y:S01]  /*f190*/  MUFU.EX2 R171, R171 ;  /* 0x000000ab00ab7308 */ /* 0x000fe20000000800 */
[--C-:B------:R-:W-:Y:S01]  /*f1a0*/  FFMA.FTZ R162, R29, c[0x0][0x2d0], -R152.reuse ;  /* 0x0000b4001da27a23 */ /* 0x100fe20000010898 */
[----:B------:R-:W-:Y:S01]  /*f1b0*/  LDSM.16.MT88.4 R32, [R168+0x800] ;  /* 0x00080000a820783b */ /* 0x000fe20000004200 */
[--C-:B------:R-:W-:Y:S01]  /*f1c0*/  FFMA.FTZ R157, R7, c[0x0][0x2d0], -R152.reuse ;  /* 0x0000b400079d7a23 */ /* 0x100fe20000010898 */
[----:B------:R-:W-:Y:S01]  /*f1d0*/  FSEL R174, R174, RZ, P0 ;  /* 0x000000ffaeae7208 */ /* 0x000fe20000000000 */
[--C-:B------:R-:W-:Y:S01]  /*f1e0*/  FFMA.FTZ R0, R5, c[0x0][0x2d0], -R152.reuse ;  /* 0x0000b40005007a23 */ /* 0x100fe20000010898 */
[----:B------:R-:W-:Y:S01]  /*f1f0*/  LDSM.16.MT88.4 R28, [R176+0x2800] ;  /* 0x00280000b01c783b */ /* 0x000fe20000004200 */
[----:B------:R-:W-:Y:S01]  /*f200*/  FFMA.FTZ R163, R23, c[0x0][0x2d0], -R152 ;  /* 0x0000b40017a37a23 */ /* 0x000fe20000010898 */
[----:B------:R-:W1:Y:S01]  /*f210*/  MUFU.EX2 R166, R166 ;  /* 0x000000a600a67308 */ /* 0x000e620000000800 */
[--C-:B------:R-:W-:Y:S01]  /*f220*/  FFMA.FTZ R167, R22, c[0x0][0x2d0], -R174.reuse ;  /* 0x0000b40016a77a23 */ /* 0x100fe200000108ae */
[----:B------:R-:W2:Y:S01]  /*f230*/  LDSM.16.MT88.4 R4, [R222+0x4000] ;  /* 0x00400000de04783b */ /* 0x000ea20000004200 */
[----:B------:R-:W-:-:S02]  /*f240*/  FFMA.FTZ R164, R27, c[0x0][0x2d0], -R174 ;  /* 0x0000b4001ba47a23 */ /* 0x000fc400000108ae */
[--C-:B------:R-:W-:Y:S02]  /*f250*/  FFMA.FTZ R165, R25, c[0x0][0x2d0], -R174.reuse ;  /* 0x0000b40019a57a23 */ /* 0x100fe400000108ae */
[----:B------:R-:W-:Y:S01]  /*f260*/  FFMA.FTZ R160, R41, c[0x0][0x2d0], -R174 ;  /* 0x0000b40029a07a23 */ /* 0x000fe200000108ae */
[----:B------:R-:W-:Y:S01]  /*f270*/  MUFU.EX2 R169, R169 ;  /* 0x000000a900a97308 */ /* 0x000fe20000000800 */
[----:B------:R-:W-:Y:S01]  /*f280*/  FFMA.FTZ R158, R21, c[0x0][0x2d0], -R152 ;  /* 0x0000b400159e7a23 */ /* 0x000fe20000010898 */
[----:B------:R-:W-:Y:S01]  /*f290*/  LDSM.16.MT88.4 R24, [R196+0x800] ;  /* 0x00080000c418783b */ /* 0x000fe20000004200 */
[--C-:B------:R-:W-:Y:S02]  /*f2a0*/  FFMA.FTZ R159, R15, c[0x0][0x2d0], -R174.reuse ;  /* 0x0000b4000f9f7a23 */ /* 0x100fe400000108ae */
[--C-:B------:R-:W-:Y:S01]  /*f2b0*/  FFMA.FTZ R2, R13, c[0x0][0x2d0], -R174.reuse ;  /* 0x0000b4000d027a23 */ /* 0x100fe200000108ae */
[----:B------:R-:W-:Y:S01]  /*f2c0*/  LDSM.16.MT88.4 R20, [R147+0x2800] ;  /* 0x002800009314783b */ /* 0x000fe20000004200 */
[--C-:B------:R-:W-:Y:S01]  /*f2d0*/  FFMA.FTZ R161, R19, c[0x0][0x2d0], -R174.reuse ;  /* 0x0000b40013a17a23 */ /* 0x100fe200000108ae */
[----:B------:R-:W3:Y:S01]  /*f2e0*/  MUFU.EX2 R162, R162 ;  /* 0x000000a200a27308 */ /* 0x000ee20000000800 */
[----:B-1----:R-:W-:Y:S01]  /*f2f0*/  F2FP.BF16.PACK_AB R100, R166, R171 ;  /* 0x000000aba664723e */ /* 0x002fe200000010ff */
[----:B------:R-:W1:Y:S01]  /*f300*/  LDSM.16.MT88.4 R12, [R196+0x2800] ;  /* 0x00280000c40c783b */ /* 0x000e620000004200 */
[----:B------:R-:W-:-:S02]  /*f310*/  FFMA.FTZ R156, R17, c[0x0][0x2d0], -R174 ;  /* 0x0000b400119c7a23 */ /* 0x000fc400000108ae */
[--C-:B------:R-:W-:Y:S01]  /*f320*/  FFMA.FTZ R170, R231, c[0x0][0x2d0], -R152.reuse ;  /* 0x0000b400e7aa7a23 */ /* 0x100fe20000010898 */
[----:B------:R-:W4:Y:S01]  /*f330*/  LDSM.16.MT88.4 R16, [R168+0x2800] ;  /* 0x00280000a810783b */ /* 0x000f220000004200 */
[--C-:B------:R-:W-:Y:S01]  /*f340*/  FFMA.FTZ R173, R173, c[0x0][0x2d0], -R152.reuse ;  /* 0x0000b400adad7a23 */ /* 0x100fe20000010898 */
[----:B------:R-:W-:Y:S01]  /*f350*/  MUFU.EX2 R167, R167 ;  /* 0x000000a700a77308 */ /* 0x000fe20000000800 */
[--C-:B------:R-:W-:Y:S02]  /*f360*/  FFMA.FTZ R172, R207, c[0x0][0x2d0], -R152.reuse ;  /* 0x0000b400cfac7a23 */ /* 0x100fe40000010898 */
[----:B------:R-:W-:Y:S02]  /*f370*/  FFMA.FTZ R175, R175, c[0x0][0x2d0], -R152 ;  /* 0x0000b400afaf7a23 */ /* 0x000fe40000010898 */
[--C-:B------:R-:W-:Y:S02]  /*f380*/  FFMA.FTZ R178, R195, c[0x0][0x2d0], -R174.reuse ;  /* 0x0000b400c3b27a23 */ /* 0x100fe400000108ae */
[--C-:B------:R-:W-:Y:S01]  /*f390*/  FFMA.FTZ R179, R179, c[0x0][0x2d0], -R174.reuse ;  /* 0x0000b400b3b37a23 */ /* 0x100fe200000108ae */
[----:B------:R-:W2:Y:S01]  /*f3a0*/  MUFU.EX2 R164, R164 ;  /* 0x000000a400a47308 */ /* 0x000ea20000000800 */
[----:B---3--:R-:W-:Y:S01]  /*f3b0*/  F2FP.BF16.PACK_AB R102, R162, R169 ;  /* 0x000000a9a266723e */ /* 0x008fe200000010ff */
[----:B------:R-:W-:-:S02]  /*f3c0*/  FFMA.FTZ R180, R193, c[0x0][0x2d0], -R174 ;  /* 0x0000b400c1b47a23 */ /* 0x000fc400000108ae */
[----:B------:R-:W-:Y:S02]  /*f3d0*/  FFMA.FTZ R185, R185, c[0x0][0x2d0], -R174 ;  /* 0x0000b400b9b97a23 */ /* 0x000fe400000108ae */
[----:B------:R-:W-:Y:S02]  /*f3e0*/  FFMA.FTZ R241, R183, c[0x0][0x2d0], -R152 ;  /* 0x0000b400b7f17a23 */ /* 0x000fe40000010898 */
[----:B------:R-:W-:Y:S01]  /*f3f0*/  MUFU.EX2 R165, R165 ;  /* 0x000000a500a57308 */ /* 0x000fe20000000800 */
[--C-:B------:R-:W-:Y:S02]  /*f400*/  FFMA.FTZ R181, R181, c[0x0][0x2d0], -R174.reuse ;  /* 0x0000b400b5b57a23 */ /* 0x100fe400000108ae */
[--C-:B------:R-:W-:Y:S02]  /*f410*/  FFMA.FTZ R186, R155, c[0x0][0x2d0], -R174.reuse ;  /* 0x0000b4009bba7a23 */ /* 0x100fe400000108ae */
[----:B------:R-:W-:Y:S02]  /*f420*/  FFMA.FTZ R183, R153, c[0x0][0x2d0], -R174 ;  /* 0x0000b40099b77a23 */ /* 0x000fe400000108ae */
[--C-:B------:R-:W-:Y:S01]  /*f430*/  FFMA.FTZ R182, R191, c[0x0][0x2d0], -R152.reuse ;  /* 0x0000b400bfb67a23 */ /* 0x100fe20000010898 */
[----:B------:R-:W3:Y:S01]  /*f440*/  MUFU.EX2 R160, R160 ;  /* 0x000000a000a07308 */ /* 0x000ee20000000800 */
[----:B--2---:R-:W-:Y:S01]  /*f450*/  F2FP.BF16.PACK_AB R101, R164, R167 ;  /* 0x000000a7a465723e */ /* 0x004fe200000010ff */
[----:B------:R-:W-:-:S02]  /*f460*/  FFMA.FTZ R189, R189, c[0x0][0x2d0], -R152 ;  /* 0x0000b400bdbd7a23 */ /* 0x000fc40000010898 */
[----:B------:R-:W-:Y:S02]  /*f470*/  FFMA.FTZ R184, R187, c[0x0][0x2d0], -R152 ;  /* 0x0000b400bbb87a23 */ /* 0x000fe40000010898 */
[----:B------:R-:W-:Y:S01]  /*f480*/  FFMA.FTZ R174, R177, c[0x0][0x2d0], -R174 ;  /* 0x0000b400b1ae7a23 */ /* 0x000fe200000108ae */
[----:B------:R-:W-:Y:S01]  /*f490*/  LDSM.16.MT88.4 R152, [R176+0x3800] ;  /* 0x00380000b098783b */ /* 0x000fe20000004200 */
[----:B------:R-:W-:Y:S01]  /*f4a0*/  MUFU.EX2 R163, R163 ;  /* 0x000000a300a37308 */ /* 0x000fe20000000800 */
[----:B------:R-:W-:Y:S02]  /*f4b0*/  FADD.FTZ R166, R171, R166 ;  /* 0x000000a6aba67221 */ /* 0x000fe40000010000 */
[----:B------:R-:W-:Y:S02]  /*f4c0*/  FADD.FTZ R164, R167, R164 ;  /* 0x000000a4a7a47221 */ /* 0x000fe40000010000 */
[----:B------:R-:W-:Y:S01]  /*f4d0*/  FADD.FTZ R169, R169, R166 ;  /* 0x000000a6a9a97221 */ /* 0x000fe20000010000 */
[----:B---3--:R-:W-:-:S02]  /*f4e0*/  F2FP.BF16.PACK_AB R103, R160, R165 ;  /* 0x000000a5a067723e */ /* 0x008fc400000010ff */
[----:B------:R-:W2:Y:S01]  /*f4f0*/  MUFU.EX2 R158, R158 ;  /* 0x0000009e009e7308 */ /* 0x000ea20000000800 */
[----:B------:R-:W-:Y:S02]  /*f500*/  FADD.FTZ R165, R165, R164 ;  /* 0x000000a4a5a57221 */ /* 0x000fe40000010000 */
[----:B------:R-:W-:Y:S02]  /*f510*/  FADD.FTZ R162, R162, R169 ;  /* 0x000000a9a2a27221 */ /* 0x000fe40000010000 */
[----:B------:R-:W-:Y:S01]  /*f520*/  FADD.FTZ R160, R160, R165 ;  /* 0x000000a5a0a07221 */ /* 0x000fe20000010000 */
[C---:B------:R-:W-:Y:S02]  /*f530*/  HMMA.16816.F32.BF16 R40, R100.reuse, R44, RZ ;  /* 0x0000002c6428723c */ /* 0x040fe400000418ff */
[----:B------:R-:W-:Y:S06]  /*f540*/  MUFU.EX2 R157, R157 ;  /* 0x0000009d009d7308 */ /* 0x000fec0000000800 */
[C---:B------:R-:W-:Y:S02]  /*f550*/  HMMA.16816.F32.BF16 R56, R100.reuse, R60, RZ ;  /* 0x0000003c6438723c */ /* 0x040fe400000418ff */
[----:B------:R-:W-:Y:S06]  /*f560*/  MUFU.EX2 R0, R0 ;  /* 0x0000000000007308 */ /* 0x000fec0000000800 */
[C---:B------:R-:W-:Y:S02]  /*f570*/  HMMA.16816.F32.BF16 R44, R100.reuse, R46, RZ ;  /* 0x0000002e642c723c */ /* 0x040fe400000418ff */
[----:B------:R-:W-:Y:S06]  /*f580*/  MUFU.EX2 R161, R161 ;  /* 0x000000a100a17308 */ /* 0x000fec0000000800 */
[C---:B------:R-:W-:Y:S02]  /*f590*/  HMMA.16816.F32.BF16 R60, R100.reuse, R62, RZ ;  /* 0x0000003e643c723c */ /* 0x040fe400000418ff */
[----:B------:R-:W3:Y:S06]  /*f5a0*/  MUFU.EX2 R156, R156 ;  /* 0x0000009c009c7308 */ /* 0x000eec0000000800 */
        /* <DEDUP_REMOVED lines=11> */
[----:B------:R-:W-:Y:S06]  /*f660*/  MUFU.EX2 R175, R175 ;  /* 0x000000af00af7308 */ /* 0x000fec0000000800 */
        /* <DEDUP_REMOVED lines=24> */
[C---:B------:R-:W-:Y:S07]  /*f7f0*/  HMMA.16816.F32.BF16 R96, R100.reuse, R4, RZ ;  /* 0x000000046460723c */ /* 0x040fee00000418ff */
[----:B--2---:R-:W-:Y:S01]  /*f800*/  F2FP.BF16.PACK_AB R4, R158, R163 ;  /* 0x000000a39e04723e */ /* 0x004fe200000010ff */
[----:B------:R-:W-:Y:S01]  /*f810*/  HMMA.16816.F32.BF16 R100, R100, R6, RZ ;  /* 0x000000066464723c */ /* 0x000fe200000418ff */
[----:B---3--:R-:W-:Y:S01]  /*f820*/  F2FP.BF16.PACK_AB R5, R156, R161 ;  /* 0x000000a19c05723e */ /* 0x008fe200000010ff */
        /* <DEDUP_REMOVED lines=9> */
[----:B------:R-:W-:Y:S01]  /*f8c0*/  HMMA.16816.F32.BF16 R40, R4, R12, R40 ;  /* 0x0000000c0428723c */ /* 0x000fe20000041828 */
        /* <DEDUP_REMOVED lines=38> */
[----:B------:R-:W-:Y:S01]  /*fb30*/  F2FP.BF16.PACK_AB R5, R179, R178 ;  /* 0x000000b2b305723e */ /* 0x000fe200000010ff */
[----:B------:R-:W-:Y:S01]  /*fb40*/  FADD.FTZ R178, R178, R159 ;  /* 0x0000009fb2b27221 */ /* 0x000fe20000010000 */
[----:B------:R-:W-:Y:S01]  /*fb50*/  F2FP.BF16.PACK_AB R6, R175, R172 ;  /* 0x000000acaf06723e */ /* 0x000fe200000010ff */
[----:B------:R-:W-:Y:S01]  /*fb60*/  FADD.FTZ R173, R173, R170 ;  /* 0x000000aaadad7221 */ /* 0x000fe20000010000 */
[----:B------:R-:W-:Y:S01]  /*fb70*/  F2FP.BF16.PACK_AB R7, R185, R180 ;  /* 0x000000b4b907723e */ /* 0x000fe200000010ff */
[----:B------:R-:W-:-:S02]  /*fb80*/  FADD.FTZ R179, R179, R178 ;  /* 0x000000b2b3b37221 */ /* 0x000fc40000010000 */
[----:B------:R-:W-:Y:S02]  /*fb90*/  FADD.FTZ R172, R172, R173 ;  /* 0x000000adacac7221 */ /* 0x000fe40000010000 */
[----:B------:R-:W-:Y:S02]  /*fba0*/  FADD.FTZ R180, R180, R179 ;  /* 0x000000b3b4b47221 */ /* 0x000fe40000010000 */
[----:B-1----:R-:W-:Y:S01]  /*fbb0*/  HMMA.16816.F32.BF16 R132, R4, R12, R132 ;  /* 0x0000000c0484723c */ /* 0x002fe20000041884 */
[----:B------:R-:W-:Y:S02]  /*fbc0*/  FADD.FTZ R175, R175, R172 ;  /* 0x000000acafaf7221 */ /* 0x000fe40000010000 */
[----:B------:R-:W-:-:S05]  /*fbd0*/  FADD.FTZ R180, R185, R180 ;  /* 0x000000b4b9b47221 */ /* 0x000fca0000010000 */
        /* <DEDUP_REMOVED lines=31> */
[----:B------:R-:W1:Y:S07]  /*fdd0*/  LDSM.16.MT88.4 R28, [R196+0x3800] ;  /* 0x00380000c41c783b */ /* 0x000e6e0000004200 */
[C---:B------:R-:W-:Y:S08]  /*fde0*/  HMMA.16816.F32.BF16 R72, R4.reuse, R24, R72 ;  /* 0x000000180448723c */ /* 0x040ff00000041848 */
[----:B------:R-:W-:Y:S01]  /*fdf0*/  HMMA.16816.F32.BF16 R76, R4, R26, R76 ;  /* 0x0000001a044c723c */ /* 0x000fe2000004184c */
[----:B------:R-:W2:Y:S06]  /*fe00*/  LDSM.16.MT88.4 R24, [R147+0x3800] ;  /* 0x003800009318783b */ /* 0x000eac0000004200 */
        /* <DEDUP_REMOVED lines=10> */
[----:B---3--:R-:W-:Y:S01]  /*feb0*/  HMMA.16816.F32.BF16 R124, R4, R16, R124 ;  /* 0x00000010047c723c */ /* 0x008fe2000004187c */
[----:B------:R-:W-:Y:S02]  /*fec0*/  FADD.FTZ R241, R241, R184 ;  /* 0x000000b8f1f17221 */ /* 0x000fe40000010000 */
[----:B------:R-:W-:-:S05]  /*fed0*/  FADD.FTZ R239, R174, R183 ;  /* 0x000000b7aeef7221 */ /* 0x000fca0000010000 */
        /* <DEDUP_REMOVED lines=25> */
[----:B------:R-:W-:Y:S07]  /*10070*/  HMMA.16816.F32.BF16 R100, R4, R22, R100 ;  /* 0x000000160464723c */ /* 0x000fee0000041864 */
[----:B------:R-:W-:-:S04]  /*10080*/  IADD3 R5, R9, -0x3, RZ ;  /* 0xfffffffd09057810 */ /* 0x000fc80007ffe0ff */
[----:B------:R-:W-:-:S13]  /*10090*/  ISETP.GE.AND P0, PT, R5, R230, PT ;  /* 0x000000e60500720c */ /* 0x000fda0003f06270 */
[----:B------:R-:W-:Y:S05]  /*100a0*/  @!P0 BRA `(.L_x_1459) ;  /* 0x0000019000008947 */ /* 0x000fea0003800000 */
[----:B------:R-:W-:Y:S01]  /*100b0*/  SHF.R.S32.HI R0, RZ, 0x1f, R5 ;  /* 0x0000001fff007819 */ /* 0x000fe20000011405 */
[----:B------:R-:W-:Y:S01]  /*100c0*/  IMAD.WIDE.U32 R6, R5, c[0x0][0x1e0], RZ ;  /* 0x0000780005067a25 */ /* 0x000fe200078e00ff */
[----:B------:R-:W-:Y:S02]  /*100d0*/  LOP3.LUT P5, RZ, R226, 0x1, RZ, 0xc0, !PT ;  /* 0x00000001e2ff7812 */ /* 0x000fe400078ac0ff */
[----:B------:R-:W-:Y:S01]  /*100e0*/  ISETP.GE.AND P6, PT, R218, c[0x0][0x1d4], PT ;  /* 0x00007500da007a0c */ /* 0x000fe20003fc6270 */
[----:B------:R-:W-:-:S04]  /*100f0*/  IMAD R0, R0, c[0x0][0x1e0], RZ ;  /* 0x0000780000007a24 */ /* 0x000fc800078e02ff */
[----:B------:R-:W-:Y:S01]  /*10100*/  IMAD R0, R5, c[0x0][0x1e4], R0 ;  /* 0x0000790005007a24 */ /* 0x000fe200078e0200 */
[----:B------:R-:W-:-:S03]  /*10110*/  LEA R5, P0, R6, R236, 0x6 ;  /* 0x000000ec06057211 */ /* 0x000fc600078030ff */
[----:B------:R-:W-:Y:S01]  /*10120*/  IMAD.IADD R0, R7, 0x1, R0 ;  /* 0x0000000107007824 */ /* 0x000fe200078e0200 */
[----:B------:R-:W-:-:S04]  /*10130*/  LEA R12, P1, R5, c[0x0][0x1c8], 0x1 ;  /* 0x00007200050c7a11 */ /* 0x000fc800078208ff */
[----:B------:R-:W-:Y:S01]  /*10140*/  LEA.HI.X R2, R6, R229, R0, 0x6, P0 ;  /* 0x000000e506027211 */ /* 0x000fe200000f3400 */
[----:B------:R-:W-:Y:S01]  /*10150*/  IMAD.MOV.U32 R0, RZ, RZ, c[0x0][0x1e0] ;  /* 0x00007800ff007624 */ /* 0x000fe200078e00ff */
        /* <DEDUP_REMOVED lines=14> */
.L_x_1459:
[----:B------:R-:W-:Y:S05]  /*10240*/  BSYNC B0 ;  /* 0x0000000000007941 */ /* 0x000fea0003800000 */
.L_x_1458:
[----:B------:R-:W-:Y:S01]  /*10250*/  IADD3 R233, R9, -0x2, RZ ;  /* 0xfffffffe09e97810 */ /* 0x000fe20007ffe0ff */
[----:B------:R-:W0:Y:S03]  /*10260*/  LDGDEPBAR ;  /* 0x00000000000079af */ /* 0x000e260000000000 */
[----:B------:R-:W-:-:S13]  /*10270*/  ISETP.GE.AND P0, PT, R233, R230, PT ;  /* 0x000000e6e900720c */ /* 0x000fda0003f06270 */
[----:B------:R-:W-:Y:S05]  /*10280*/  @!P0 BRA `(.L_x_1460) ;  /* 0x00002d4000008947 */ /* 0x000fea0003800000 */
[----:B------:R-:W-:Y:S01]  /*10290*/  IMAD.MOV.U32 R0, RZ, RZ, R3 ;  /* 0x000000ffff007224 */ /* 0x000fe200078e0003 */
[----:B------:R-:W-:Y:S01]  /*102a0*/  MOV R231, RZ ;  /* 0x000000ff00e77202 */ /* 0x000fe20000000f00 */
[----:B------:R-:W-:Y:S01]  /*102b0*/  IMAD.MOV.U32 R9, RZ, RZ, R8 ;  /* 0x000000ffff097224 */ /* 0x000fe200078e0008 */
[----:B------:R-:W-:Y:S02]  /*102c0*/  MOV R204, 0x1 ;  /* 0x0000000100cc7802 */ /* 0x000fe40000000f00 */
.L_x_1461:
        /* <DEDUP_REMOVED lines=16> */
[----:B------:R-:W-:Y:S05]  /*103d0*/  @!P1 IMAD R2, R232, c[0x0][0x20c], R2 ;  /* 0x00008300e8029a24 */ /* 0x000fea00078e0202 */
[----:B------:R-:W-:Y:S02]  /*103e0*/  @!P1 IADD3 R2, R25, R2, RZ ;  /* 0x0000000219029210 */ /* 0x000fe40007ffe0ff */
[----:B------:R-:W2:Y:S02]  /*103f0*/  LDSM.16.M88.4 R152, [R206] ;  /* 0x00000000ce98783b */ /* 0x000ea40000000200 */
[----:B------:R-:W-:Y:S02]  /*10400*/  @!P1 SHF.L.U64.HI R33, R24, 0x6, R2 ;  /* 0x0000000618219819 */ /* 0x000fe40000010202 */
[----:B------:R-:W-:Y:S04]  /*10410*/  @!P1 MOV R2, c[0x0][0x208] ;  /* 0x0000820000029a02 */ /* 0x000fe80000000f00 */
[----:B------:R-:W3:Y:S01]  /*10420*/  LDSM.16.M88.4 R156, [R206+0x800] ;  /* 0x00080000ce9c783b */ /* 0x000ee20000000200 */
[C---:B------:R-:W-:Y:S04]  /*10430*/  @!P1 LEA R35, P0, R2.reuse, R169, 0x5 ;  /* 0x000000a902239211 */ /* 0x040fe800078028ff */
[-C--:B------:R-:W-:Y:S02]  /*10440*/  @!P1 IADD3 R168, P5, R35, R234.reuse, RZ ;  /* 0x000000ea23a89210 */ /* 0x080fe40007fbe0ff */
[----:B------:R-:W-:Y:S01]  /*10450*/  @!P1 LEA.HI.X R3, R2, R33, R3, 0x5, P0 ;  /* 0x0000002102039211 */ /* 0x000fe200000f2c03 */
[----:B------:R-:W4:Y:S01]  /*10460*/  LDSM.16.M88.4 R160, [R206+0x1000] ;  /* 0x00100000cea0783b */ /* 0x000f220000000200 */
[----:B------:R-:W-:Y:S02]  /*10470*/  @!P1 IADD3 R169, P0, R169, R234, RZ ;  /* 0x000000eaa9a99210 */ /* 0x000fe40007f1e0ff */
[----:B------:R-:W-:Y:S02]  /*10480*/  @!P1 LEA R178, P4, R168, c[0x0][0x1f8], 0x1 ;  /* 0x00007e00a8b29a11 */ /* 0x000fe400078808ff */
[----:B------:R-:W-:Y:S02]  /*10490*/  @!P1 LEA R176, P6, R169, c[0x0][0x1f8], 0x1 ;  /* 0x00007e00a9b09a11 */ /* 0x000fe400078c08ff */
[----:B------:R-:W-:Y:S01]  /*104a0*/  @!P1 IADD3.X R2, R33, R228, RZ, P0, !PT ;  /* 0x000000e421029210 */ /* 0x000fe200007fe4ff */
[----:B------:R-:W5:Y:S01]  /*104b0*/  LDSM.16.M88.4 R36, [R206+0x1800] ;  /* 0x00180000ce24783b */ /* 0x000f620000000200 */
[----:B------:R-:W-:Y:S02]  /*104c0*/  LOP3.LUT P0, RZ, R201, 0x4, RZ, 0xc0, !PT ;  /* 0x00000004c9ff7812 */ /* 0x000fe4000780c0ff */
[----:B------:R-:W-:Y:S02]  /*104d0*/  @!P1 LEA.HI.X R177, R169, c[0x0][0x1fc], R2, 0x1, P6 ;  /* 0x00007f00a9b19a11 */ /* 0x000fe400030f0c02 */
[----:B------:R-:W-:Y:S02]  /*104e0*/  MOV R2, 0x40 ;  /* 0x0000004000027802 */ /* 0x000fe40000000f00 */
[----:B------:R-:W-:Y:S01]  /*104f0*/  ISETP.GE.AND P6, PT, R231, 0x1, PT ;  /* 0x00000001e700780c */ /* 0x000fe20003fc6270 */
[----:B------:R-:W-:Y:S01]  /*10500*/  LDSM.16.M88.4 R164, [R8+0x800] ;  /* 0x0008000008a4783b */ /* 0x000fe20000000200 */
[----:B------:R-:W-:Y:S04]  /*10510*/  SEL R193, R2, 0xffffffc0, !P0 ;  /* 0xffffffc002c17807 */ /* 0x000fe80004000000 */
[-C--:B------:R-:W-:Y:S02]  /*10520*/  IADD3 R2, R193, R206.reuse, RZ ;  /* 0x000000cec1027210 */ /* 0x080fe40007ffe0ff */
[----:B------:R-:W-:Y:S01]  /*10530*/  IADD3 R207, R205, R206, R193 ;  /* 0x000000cecdcf7210 */ /* 0x000fe20007ffe0c1 */
[C---:B-12---:R-:W-:Y:S08]  /*10540*/  HMMA.16816.F32.BF16 R4, R148.reuse, R152, RZ ;  /* 0x000000989404723c */ /* 0x046ff000000418ff */
[C---:B------:R-:W-:Y:S01]  /*10550*/  HMMA.16816.F32.BF16 R12, R148.reuse, R154, RZ ;  /* 0x0000009a940c723c */ /* 0x040fe200000418ff */
[----:B------:R-:W-:Y:S07]  /*10560*/  LDSM.16.M88.4 R152, [R203] ;  /* 0x00000000cb98783b */ /* 0x000fee0000000200 */
[C---:B---3--:R-:W-:Y:S08]  /*10570*/  HMMA.16816.F32.BF16 R16, R148.reuse, R156, RZ ;  /* 0x0000009c9410723c */ /* 0x048ff000000418ff */
[C---:B------:R-:W-:Y:S01]  /*10580*/  HMMA.16816.F32.BF16 R20, R148.reuse, R158, RZ ;  /* 0x0000009e9414723c */ /* 0x040fe200000418ff */
[----:B------:R-:W1:Y:S07]  /*10590*/  LDSM.16.M88.4 R156, [R8] ;  /* 0x00000000089c783b */ /* 0x000e6e0000000200 */
[C---:B----4-:R-:W-:Y:S08]  /*105a0*/  HMMA.16816.F32.BF16 R24, R148.reuse, R160, RZ ;  /* 0x000000a09418723c */ /* 0x050ff000000418ff */
[C---:B------:R-:W-:Y:S01]  /*105b0*/  HMMA.16816.F32.BF16 R28, R148.reuse, R162, RZ ;  /* 0x000000a2941c723c */ /* 0x040fe200000418ff */
[----:B------:R-:W2:Y:S07]  /*105c0*/  LDSM.16.M88.4 R160, [R8+0x1000] ;  /* 0x0010000008a0783b */ /* 0x000eae0000000200 */
[C---:B-----5:R-:W-:Y:S07]  /*105d0*/  HMMA.16816.F32.BF16 R32, R148.reuse, R36, RZ ;  /* 0x000000249420723c */ /* 0x060fee00000418ff */
[----:B------:R-:W-:Y:S01]  /*105e0*/  @!P1 IADD3.X R37, R3, R228, RZ, P5, !PT ;  /* 0x000000e403259210 */ /* 0x000fe20002ffe4ff */
[C---:B------:R-:W-:Y:S01]  /*105f0*/  @!P1 IMAD R3, R231.reuse, 0x6000, R10 ;  /* 0x00006000e7039824 */ /* 0x040fe200078e020a */
[----:B------:R-:W-:Y:S03]  /*10600*/  LOP3.LUT P5, RZ, R226, 0x1, RZ, 0xc0, !PT ;  /* 0x00000001e2ff7812 */ /* 0x000fe600078ac0ff */
[----:B------:R-:W-:Y:S02]  /*10610*/  @!P1 LEA.HI.X R179, R168, c[0x0][0x1fc], R37, 0x1, P4 ;  /* 0x00007f00a8b39a11 */ /* 0x000fe400020f0c25 */
[----:B------:R-:W-:Y:S01]  /*10620*/  HMMA.16816.F32.BF16 R36, R148, R38, RZ ;  /* 0x000000269424723c */ /* 0x000fe200000418ff */
[----:B------:R-:W3:Y:S01]  /*10630*/  LDSM.16.M88.4 R148, [R8+0x1800] ;  /* 0x001800000894783b */ /* 0x000ee20000000200 */
[----:B------:R-:W-:Y:S04]  /*10640*/  IADD3 R231, R231, 0x1, RZ ;  /* 0x00000001e7e77810 */ /* 0x000fe80007ffe0ff */
[----:B------:R-:W-:Y:S02]  /*10650*/  SEL R231, R231, RZ, !P6 ;  /* 0x000000ffe7e77207 */ /* 0x000fe40007000000 */
[C---:B-1----:R-:W-:Y:S01]  /*10660*/  HMMA.16816.F32.BF16 R4, R152.reuse, R156, R4 ;  /* 0x0000009c9804723c */ /* 0x042fe20000041804 */
[----:B------:R-:W-:Y:S01]  /*10670*/  @!PT LDS RZ, [RZ] ;  /* 0x00000000fffff984 */ /* 0x000fe20000000800 */
[----:B------:R-:W-:Y:S01]  /*10680*/  @!PT LDS RZ, [RZ] ;  /* 0x00000000fffff984 */ /* 0x000fe20000000800 */
[----:B------:R-:W-:Y:S01]  /*10690*/  @!PT LDS RZ, [RZ] ;  /* 0x00000000fffff984 */ /* 0x000fe20000000800 */
[----:B------:R1:W-:Y:S07]  /*106a0*/  @!P1 LDGSTS.E.BYPASS.LTC128B.128 [R3], [R176.64], !P5 ;  /* 0x00000000b0039fae */ /* 0x0003ee000e901d48 */
[C---:B------:R-:W-:Y:S01]  /*106b0*/  HMMA.16816.F32.BF16 R12, R152.reuse, R158, R12 ;  /* 0x0000009e980c723c */ /* 0x040fe2000004180c */
[----:B------:R1:W-:Y:S07]  /*106c0*/  @!P1 LDGSTS.E.BYPASS.LTC128B.128 [R3+0x2000], [R176.64+0x80], !P3 ;  /* 0x02000080b0039fae */ /* 0x0003ee000d901d48 */
[C---:B------:R-:W-:Y:S01]  /*106d0*/  HMMA.16816.F32.BF16 R16, R152.reuse, R164, R16 ;  /* 0x000000a49810723c */ /* 0x040fe20000041810 */
[----:B------:R1:W-:Y:S07]  /*106e0*/  @!P1 LDGSTS.E.BYPASS.LTC128B.128 [R3+0x4000], [R176.64+0x100], !P2 ;  /* 0x04000100b0039fae */ /* 0x0003ee000d101d48 */
[C---:B------:R-:W-:Y:S01]  /*106f0*/  HMMA.16816.F32.BF16 R20, R152.reuse, R166, R20 ;  /* 0x000000a69814723c */ /* 0x040fe20000041814 */
[----:B------:R1:W-:Y:S07]  /*10700*/  @!P1 LDGSTS.E.BYPASS.LTC128B.128 [R3+0x1000], [R178.64], !P5 ;  /* 0x01000000b2039fae */ /* 0x0003ee000e901d48 */
[C---:B--2---:R-:W-:Y:S01]  /*10710*/  HMMA.16816.F32.BF16 R24, R152.reuse, R160, R24 ;  /* 0x000000a09818723c */ /* 0x044fe20000041818 */
[----:B------:R1:W-:Y:S07]  /*10720*/  @!P1 LDGSTS.E.BYPASS.LTC128B.128 [R3+0x3000], [R178.64+0x80], !P3 ;  /* 0x03000080b2039fae */ /* 0x0003ee000d901d48 */
[C---:B------:R-:W-:Y:S01]  /*10730*/  HMMA.16816.F32.BF16 R28, R152.reuse, R162, R28 ;  /* 0x000000a2981c723c */ /* 0x040fe2000004181c */
[----:B------:R1:W-:Y:S07]  /*10740*/  @!P1 LDGSTS.E.BYPASS.LTC128B.128 [R3+0x5000], [R178.64+0x100], !P2 ;  /* 0x05000100b2039fae */ /* 0x0003ee000d101d48 */
[C---:B---3--:R-:W-:Y:S01]  /*10750*/  HMMA.16816.F32.BF16 R32, R152.reuse, R148, R32 ;  /* 0x000000949820723c */ /* 0x048fe20000041820 */
[----:B------:R-:W-:Y:S07]  /*10760*/  LDSM.16.M88.4 R168, [R198] ;  /* 0x00000000c6a8783b */ /* 0x000fee0000000200 */
[----:B------:R-:W-:Y:S01]  /*10770*/  HMMA.16816.F32.BF16 R36, R152, R150, R36 ;  /* 0x000000969824723c */ /* 0x000fe20000041824 */
[----:B------:R-:W2:Y:S08]  /*10780*/  LDSM.16.M88.4 R172, [R2] ;  /* 0x0000000002ac783b */ /* 0x000eb00000000200 */
[----:B------:R-:W3:Y:S03]  /*10790*/  LDSM.16.M88.4 R156, [R2+0x800] ;  /* 0x00080000029c783b */ /* 0x000ee60000000200 */
[----:B-1----:R-:W-:Y:S05]  /*107a0*/  IADD3 R3, R193, R8, RZ ;  /* 0x00000008c1037210 */ /* 0x002fea0007ffe0ff */
[----:B------:R-:W1:Y:S08]  /*107b0*/  LDSM.16.M88.4 R164, [R2+0x1000] ;  /* 0x0010000002a4783b */ /* 0x000e700000000200 */
[----:B------:R-:W0:Y:S08]  /*107c0*/  LDGDEPBAR ;  /* 0x00000000000079af */ /* 0x000e300000000000 */
[----:B------:R-:W4:Y:S01]  /*107d0*/  LDSM.16.M88.4 R160, [R2+0x1800] ;  /* 0x0018000002a0783b */ /* 0x000f220000000200 */
[C---:B--2---:R-:W-:Y:S07]  /*107e0*/  HMMA.16816.F32.BF16 R4, R168.reuse, R172, R4 ;  /* 0x000000aca804723c */ /* 0x044fee0000041804 */
[----:B------:R-:W-:Y:S01]  /*107f0*/  LDSM.16.M88.4 R176, [R197] ;  /* 0x00000000c5b0783b */ /* 0x000fe20000000200 */
[C---:B------:R-:W-:Y:S07]  /*10800*/  HMMA.16816.F32.BF16 R12, R168.reuse, R174, R12 ;  /* 0x000000aea80c723c */ /* 0x040fee000004180c */
[----:B------:R-:W2:Y:S01]  /*10810*/  LDSM.16.M88.4 R180, [R3] ;  /* 0x0000000003b4783b */ /* 0x000ea20000000200 */
[C---:B---3--:R-:W-:Y:S07]  /*10820*/  HMMA.16816.F32.BF16 R16, R168.reuse, R156, R16 ;  /* 0x0000009ca810723c */ /* 0x048fee0000041810 */
[----:B------:R-:W3:Y:S01]  /*10830*/  LDSM.16.M88.4 R148, [R3+0x800] ;  /* 0x000800000394783b */ /* 0x000ee20000000200 */
[C---:B------:R-:W-:Y:S07]  /*10840*/  HMMA.16816.F32.BF16 R20, R168.reuse, R158, R20 ;  /* 0x0000009ea814723c */ /* 0x040fee0000041814 */
[----:B------:R-:W5:Y:S01]  /*10850*/  LDSM.16.M88.4 R152, [R3+0x1000] ;  /* 0x001000000398783b */ /* 0x000f620000000200 */
[C---:B-1----:R-:W-:Y:S07]  /*10860*/  HMMA.16816.F32.BF16 R24, R168.reuse, R164, R24 ;  /* 0x000000a4a818723c */ /* 0x042fee0000041818 */
[----:B------:R-:W1:Y:S01]  /*10870*/  LDSM.16.M88.4 R156, [R3+0x1800] ;  /* 0x00180000039c783b */ /* 0x000e620000000200 */
[C---:B------:R-:W-:Y:S07]  /*10880*/  HMMA.16816.F32.BF16 R28, R168.reuse, R166, R28 ;  /* 0x000000a6a81c723c */ /* 0x040fee000004181c */
[----:B------:R-:W-:Y:S01]  /*10890*/  LDSM.16.M88.4 R164, [R206+0x2000] ;  /* 0x00200000cea4783b */ /* 0x000fe20000000200 */
[C---:B----4-:R-:W-:Y:S07]  /*108a0*/  HMMA.16816.F32.BF16 R32, R168.reuse, R160, R32 ;  /* 0x000000a0a820723c */ /* 0x050fee0000041820 */
[----:B------:R-:W-:Y:S01]  /*108b0*/  LDSM.16.M88.4 R172, [R206+0x3800] ;  /* 0x00380000ceac783b */ /* 0x000fe20000000200 */
[----:B------:R-:W-:Y:S07]  /*108c0*/  HMMA.16816.F32.BF16 R36, R168, R162, R36 ;  /* 0x000000a2a824723c */ /* 0x000fee0000041824 */
[----:B------:R-:W4:Y:S01]  /*108d0*/  LDSM.16.M88.4 R160, [R202+0x4000] ;  /* 0x00400000caa0783b */ /* 0x000f220000000200 */
[C---:B--2---:R-:W-:Y:S07]  /*108e0*/  HMMA.16816.F32.BF16 R4, R176.reuse, R180, R4 ;  /* 0x000000b4b004723c */ /* 0x044fee0000041804 */
[----:B------:R-:W2:Y:S01]  /*108f0*/  LDSM.16.M88.4 R168, [R206+0x2800] ;  /* 0x00280000cea8783b */ /* 0x000ea20000000200 */
[C---:B------:R-:W-:Y:S07]  /*10900*/  HMMA.16816.F32.BF16 R12, R176.reuse, R182, R12 ;  /* 0x000000b6b00c723c */ /* 0x040fee000004180c */
[----:B------:R-:W-:Y:S01]  /*10910*/  LDSM.16.M88.4 R180, [R8+0x2000] ;  /* 0x0020000008b4783b */ /* 0x000fe20000000200 */
[C---:B---3--:R-:W-:Y:S07]  /*10920*/  HMMA.16816.F32.BF16 R16, R176.reuse, R148, R16 ;  /* 0x00000094b010723c */ /* 0x048fee0000041810 */
[----:B------:R-:W-:Y:S01]  /*10930*/  LDSM.16.M88.4 R184, [R8+0x2800] ;  /* 0x0028000008b8783b */ /* 0x000fe20000000200 */
[C---:B------:R-:W-:Y:S07]  /*10940*/  HMMA.16816.F32.BF16 R20, R176.reuse, R150, R20 ;  /* 0x00000096b014723c */ /* 0x040fee0000041814 */
[----:B------:R-:W3:Y:S01]  /*10950*/  LDSM.16.M88.4 R148, [R206+0x3000] ;  /* 0x00300000ce94783b */ /* 0x000ee20000000200 */
[C---:B-----5:R-:W-:Y:S07]  /*10960*/  HMMA.16816.F32.BF16 R24, R176.reuse, R152, R24 ;  /* 0x00000098b018723c */ /* 0x060fee0000041818 */
[----:B------:R-:W-:Y:S01]  /*10970*/  LDSM.16.M88.4 R188, [R2+0x2000] ;  /* 0x0020000002bc783b */ /* 0x000fe20000000200 */
[C---:B------:R-:W-:Y:S07]  /*10980*/  HMMA.16816.F32.BF16 R28, R176.reuse, R154, R28 ;  /* 0x0000009ab01c723c */ /* 0x040fee000004181c */
[----:B------:R-:W5:Y:S01]  /*10990*/  LDSM.16.M88.4 R152, [R203+0x4000] ;  /* 0x00400000cb98783b */ /* 0x000f620000000200 */
[C---:B-1----:R-:W-:Y:S07]  /*109a0*/  HMMA.16816.F32.BF16 R32, R176.reuse, R156, R32 ;  /* 0x0000009cb020723c */ /* 0x042fee0000041820 */
[----:B------:R-:W-:Y:S01]  /*109b0*/  LDSM.16.M88.4 R192, [R206+0x4000] ;  /* 0x00400000cec0783b */ /* 0x000fe20000000200 */
[----:B------:R-:W-:Y:S07]  /*109c0*/  HMMA.16816.F32.BF16 R36, R176, R158, R36 ;  /* 0x0000009eb024723c */ /* 0x000fee0000041824 */
[----:B------:R-:W1:Y:S01]  /*109d0*/  LDSM.16.M88.4 R156, [R8+0x3000] ;  /* 0x00300000089c783b */ /* 0x000e620000000200 */
[C---:B----4-:R-:W-:Y:S07]  /*109e0*/  HMMA.16816.F32.BF16 R4, R160.reuse, R164, R4 ;  /* 0x000000a4a004723c */ /* 0x050fee0000041804 */
[----:B------:R-:W-:Y:S01]  /*109f0*/  LDSM.16.M88.4 R176, [R198+0x4000] ;  /* 0x00400000c6b0783b */ /* 0x000fe20000000200 */
[C---:B------:R-:W-:Y:S07]  /*10a00*/  HMMA.16816.F32.BF16 R12, R160.reuse, R166, R12 ;  /* 0x000000a6a00c723c */ /* 0x040fee000004180c */
[----:B------:R-:W4:Y:S01]  /*10a10*/  LDSM.16.M88.4 R164, [R8+0x3800] ;  /* 0x0038000008a4783b */ /* 0x000f220000000200 */
[C---:B--2---:R-:W-:Y:S08]  /*10a20*/  HMMA.16816.F32.BF16 R16, R160.reuse, R168, R16 ;  /* 0x000000a8a010723c */ /* 0x044ff00000041810 */
[C---:B------:R-:W-:Y:S01]  /*10a30*/  HMMA.16816.F32.BF16 R20, R160.reuse, R170, R20 ;  /* 0x000000aaa014723c */ /* 0x040fe20000041814 */
[----:B------:R-:W-:Y:S07]  /*10a40*/  LDSM.16.M88.4 R168, [R2+0x3800] ;  /* 0x0038000002a8783b */ /* 0x000fee0000000200 */
[C---:B---3--:R-:W-:Y:S08]  /*10a50*/  HMMA.16816.F32.BF16 R24, R160.reuse, R148, R24 ;  /* 0x00000094a018723c */ /* 0x048ff00000041818 */
[C---:B------:R-:W-:Y:S01]  /*10a60*/  HMMA.16816.F32.BF16 R28, R160.reuse, R150, R28 ;  /* 0x00000096a01c723c */ /* 0x040fe2000004181c */
[----:B------:R-:W2:Y:S07]  /*10a70*/  LDSM.16.M88.4 R148, [R2+0x2800] ;  /* 0x002800000294783b */ /* 0x000eae0000000200 */
[C---:B------:R-:W-:Y:S08]  /*10a80*/  HMMA.16816.F32.BF16 R32, R160.reuse, R172, R32 ;  /* 0x000000aca020723c */ /* 0x040ff00000041820 */
[----:B------:R-:W-:Y:S01]  /*10a90*/  HMMA.16816.F32.BF16 R36, R160, R174, R36 ;  /* 0x000000aea024723c */ /* 0x000fe20000041824 */
[----:B------:R-:W3:Y:S07]  /*10aa0*/  LDSM.16.M88.4 R160, [R2+0x3000] ;  /* 0x0030000002a0783b */ /* 0x000eee0000000200 */
[C---:B-----5:R-:W-:Y:S01]  /*10ab0*/  HMMA.16816.F32.BF16 R4, R152.reuse, R180, R4 ;  /* 0x000000b49804723c */ /* 0x060fe20000041804 */
[----:B------:R-:W-:Y:S07]  /*10ac0*/  LDSM.16.M88.4 R172, [R197+0x4000] ;  /* 0x00400000c5ac783b */ /* 0x000fee0000000200 */
[C---:B------:R-:W-:Y:S01]  /*10ad0*/  HMMA.16816.F32.BF16 R12, R152.reuse, R182, R12 ;  /* 0x000000b6980c723c */ /* 0x040fe2000004180c */
[----:B------:R-:W5:Y:S07]  /*10ae0*/  LDSM.16.M88.4 R180, [R3+0x2000] ;  /* 0x0020000003b4783b */ /* 0x000f6e0000000200 */
[C---:B------:R-:W-:Y:S08]  /*10af0*/  HMMA.16816.F32.BF16 R16, R152.reuse, R184, R16 ;  /* 0x000000b89810723c */ /* 0x040ff00000041810 */
[C---:B------:R-:W-:Y:S01]  /*10b00*/  HMMA.16816.F32.BF16 R20, R152.reuse, R186, R20 ;  /* 0x000000ba9814723c */ /* 0x040fe20000041814 */
[----:B------:R-:W-:Y:S07]  /*10b10*/  LDSM.16.M88.4 R184, [R202+0x8000] ;  /* 0x00800000cab8783b */ /* 0x000fee0000000200 */
[C---:B-1----:R-:W-:Y:S08]  /*10b20*/  HMMA.16816.F32.BF16 R24, R152.reuse, R156, R24 ;  /* 0x0000009c9818723c */ /* 0x042ff00000041818 */
[C---:B------:R-:W-:Y:S01]  /*10b30*/  HMMA.16816.F32.BF16 R28, R152.reuse, R158, R28 ;  /* 0x0000009e981c723c */ /* 0x040fe2000004181c */
[----:B------:R-:W-:Y:S07]  /*10b40*/  LDSM.16.M88.4 R156, [R207+0x3000] ;  /* 0x00300000cf9c783b */ /* 0x000fee0000000200 */
[C---:B----4-:R-:W-:Y:S08]  /*10b50*/  HMMA.16816.F32.BF16 R32, R152.reuse, R164, R32 ;  /* 0x000000a49820723c */ /* 0x050ff00000041820 */
[----:B------:R-:W-:Y:S01]  /*10b60*/  HMMA.16816.F32.BF16 R36, R152, R166, R36 ;  /* 0x000000a69824723c */ /* 0x000fe20000041824 */
[----:B------:R-:W1:Y:S07]  /*10b70*/  LDSM.16.M88.4 R152, [R207+0x2800] ;  /* 0x00280000cf98783b */ /* 0x000e6e0000000200 */
[C---:B------:R-:W-:Y:S01]  /*10b80*/  HMMA.16816.F32.BF16 R4, R176.reuse, R188, R4 ;  /* 0x000000bcb004723c */ /* 0x040fe20000041804 */
[----:B------:R-:W4:Y:S07]  /*10b90*/  LDSM.16.M88.4 R164, [R207+0x3800] ;  /* 0x00380000cfa4783b */ /* 0x000f2e0000000200 */
[C---:B------:R-:W-:Y:S01]  /*10ba0*/  HMMA.16816.F32.BF16 R12, R176.reuse, R190, R12 ;  /* 0x000000beb00c723c */ /* 0x040fe2000004180c */
[----:B------:R-:W-:Y:S07]  /*10bb0*/  LDSM.16.M88.4 R188, [R8+0x4000] ;  /* 0x0040000008bc783b */ /* 0x000fee0000000200 */
[C---:B--2---:R-:W-:Y:S08]  /*10bc0*/  HMMA.16816.F32.BF16 R16, R176.reuse, R148, R16 ;  /* 0x00000094b010723c */ /* 0x044ff00000041810 */
[C---:B------:R-:W-:Y:S01]  /*10bd0*/  HMMA.16816.F32.BF16 R20, R176.reuse, R150, R20 ;  /* 0x00000096b014723c */ /* 0x040fe20000041814 */
[----:B------:R-:W2:Y:S07]  /*10be0*/  LDSM.16.M88.4 R148, [R206+0x4800] ;  /* 0x00480000ce94783b */ /* 0x000eae0000000200 */
[C---:B---3--:R-:W-:Y:S08]  /*10bf0*/  HMMA.16816.F32.BF16 R24, R176.reuse, R160, R24 ;  /* 0x000000a0b018723c */ /* 0x048ff00000041818 */
[C---:B------:R-:W-:Y:S01]  /*10c00*/  HMMA.16816.F32.BF16 R28, R176.reuse, R162, R28 ;  /* 0x000000a2b01c723c */ /* 0x040fe2000004181c */
[----:B------:R-:W3:Y:S07]  /*10c10*/  LDSM.16.M88.4 R160, [R206+0x5000] ;  /* 0x00500000cea0783b */ /* 0x000eee0000000200 */
        /* <DEDUP_REMOVED lines=13> */
[C---:B----4-:R-:W-:Y:S08]  /*10cf0*/  HMMA.16816.F32.BF16 R32, R172.reuse, R164, R32 ;  /* 0x000000a4ac20723c */ /* 0x050ff00000041820 */
[----:B------:R-:W-:Y:S01]  /*10d00*/  HMMA.16816.F32.BF16 R36, R172, R166, R36 ;  /* 0x000000a6ac24723c */ /* 0x000fe20000041824 */
[----:B------:R-:W4:Y:S07]  /*10d10*/  LDSM.16.M88.4 R164, [R8+0x5800] ;  /* 0x0058000008a4783b */ /* 0x000f2e0000000200 */
        /* <DEDUP_REMOVED lines=15> */
[C---:B------:R-:W-:Y:S08]  /*10e10*/  HMMA.16816.F32.BF16 R12, R176.reuse, R190, R12 ;  /* 0x000000beb00c723c */ /* 0x040ff0000004180c */
[C---:B-1----:R-:W-:Y:S08]  /*10e20*/  HMMA.16816.F32.BF16 R16, R176.reuse, R152, R16 ;  /* 0x00000098b010723c */ /* 0x042ff00000041810 */
[C---:B------:R-:W-:Y:S01]  /*10e30*/  HMMA.16816.F32.BF16 R20, R176.reuse, R154, R20 ;  /* 0x0000009ab014723c */ /* 0x040fe20000041814 */
[----:B------:R-:W-:Y:S07]  /*10e40*/  LDSM.16.M88.4 R152, [R207+0x5000] ;  /* 0x00500000cf98783b */ /* 0x000fee0000000200 */
[C---:B------:R-:W-:Y:S08]  /*10e50*/  HMMA.16816.F32.BF16 R24, R176.reuse, R156, R24 ;  /* 0x0000009cb018723c */ /* 0x040ff00000041818 */
[C---:B------:R-:W-:Y:S08]  /*10e60*/  HMMA.16816.F32.BF16 R28, R176.reuse, R158, R28 ;  /* 0x0000009eb01c723c */ /* 0x040ff0000004181c */
[C---:B----4-:R-:W-:Y:S08]  /*10e70*/  HMMA.16816.F32.BF16 R32, R176.reuse, R164, R32 ;  /* 0x000000a4b020723c */ /* 0x050ff00000041820 */
        /* <DEDUP_REMOVED lines=8> */
[C---:B------:R-:W-:Y:S08]  /*10f00*/  HMMA.16816.F32.BF16 R32, R172.reuse, R168, R32 ;  /* 0x000000a8ac20723c */ /* 0x040ff00000041820 */
[----:B------:R-:W-:Y:S08]  /*10f10*/  HMMA.16816.F32.BF16 R36, R172, R170, R36 ;  /* 0x000000aaac24723c */ /* 0x000ff00000041824 */
[C---:B-----5:R-:W-:Y:S08]  /*10f20*/  HMMA.16816.F32.BF16 R4, R184.reuse, R192, R4 ;  /* 0x000000c0b804723c */ /* 0x060ff00000041804 */
[C---:B------:R-:W-:Y:S08]  /*10f30*/  HMMA.16816.F32.BF16 R12, R184.reuse, R194, R12 ;  /* 0x000000c2b80c723c */ /* 0x040ff0000004180c */
[C---:B-1----:R-:W-:Y:S08]  /*10f40*/  HMMA.16816.F32.BF16 R16, R184.reuse, R148, R16 ;  /* 0x00000094b810723c */ /* 0x042ff00000041810 */
[C---:B------:R-:W-:Y:S04]  /*10f50*/  HMMA.16816.F32.BF16 R20, R184.reuse, R150, R20 ;  /* 0x00000096b814723c */ /* 0x040fe80000041814 */
[----:B------:R-:W-:Y:S02]  /*10f60*/  FMUL.FTZ R174, R4, c[0x0][0x320] ;  /* 0x0000c80004ae7a20 */ /* 0x000fe40000410000 */
[----:B------:R-:W-:Y:S02]  /*10f70*/  FMUL.FTZ R173, R6, c[0x0][0x320] ;  /* 0x0000c80006ad7a20 */ /* 0x000fe40000410000 */
[C---:B------:R-:W-:Y:S02]  /*10f80*/  HMMA.16816.F32.BF16 R24, R184.reuse, R152, R24 ;  /* 0x00000098b818723c */ /* 0x040fe40000041818 */
[----:B------:R-:W1:Y:S02]  /*10f90*/  MUFU.TANH R174, R174 ;  /* 0x000000ae00ae7308 */ /* 0x000e640000002400 */
[----:B------:R-:W-:Y:S02]  /*10fa0*/  FMUL.FTZ R13, R13, c[0x0][0x320] ;  /* 0x0000c8000d0d7a20 */ /* 0x000fe40000410000 */
[----:B------:R-:W-:Y:S02]  /*10fb0*/  FMUL.FTZ R14, R14, c[0x0][0x320] ;  /* 0x0000c8000e0e7a20 */ /* 0x000fe40000410000 */
[C---:B------:R-:W-:Y:S04]  /*10fc0*/  HMMA.16816.F32.BF16 R28, R184.reuse, R154, R28 ;  /* 0x0000009ab81c723c */ /* 0x040fe8000004181c */
[----:B------:R-:W-:Y:S01]  /*10fd0*/  FMUL.FTZ R15, R15, c[0x0][0x320] ;  /* 0x0000c8000f0f7a20 */ /* 0x000fe20000410000 */
[----:B------:R-:W-:Y:S01]  /*10fe0*/  MUFU.TANH R177, R13 ;  /* 0x0000000d00b17308 */ /* 0x000fe20000002400 */
[----:B------:R-:W-:Y:S02]  /*10ff0*/  FMUL.FTZ R175, R12, c[0x0][0x320] ;  /* 0x0000c8000caf7a20 */ /* 0x000fe40000410000 */
[----:B------:R-:W-:Y:S04]  /*11000*/  FMUL.FTZ R165, R5, c[0x0][0x320] ;  /* 0x0000c80005a57a20 */ /* 0x000fe80000410000 */
[----:B------:R-:W-:Y:S02]  /*11010*/  FMUL.FTZ R172, R7, c[0x0][0x320] ;  /* 0x0000c80007ac7a20 */ /* 0x000fe40000410000 */
[----:B------:R-:W-:Y:S01]  /*11020*/  FMUL.FTZ R183, R16, c[0x0][0x320] ;  /* 0x0000c80010b77a20 */ /* 0x000fe20000410000 */
[----:B------:R-:W-:Y:S01]  /*11030*/  MUFU.TANH R176, R14 ;  /* 0x0000000e00b07308 */ /* 0x000fe20000002400 */
[----:B------:R-:W-:Y:S02]  /*11040*/  FMUL.FTZ R17, R17, c[0x0][0x320] ;  /* 0x0000c80011117a20 */ /* 0x000fe40000410000 */
[----:B------:R-:W-:Y:S01]  /*11050*/  FMUL.FTZ R18, R18, c[0x0][0x320] ;  /* 0x0000c80012127a20 */ /* 0x000fe20000410000 */
[----:B-1----:R-:W-:Y:S01]  /*11060*/  FMNMX.FTZ R2, R174, R9, !PT ;  /* 0x00000009ae027209 */ /* 0x002fe20007810000 */
[----:B------:R-:W-:Y:S02]  /*11070*/  FMUL.FTZ R19, R19, c[0x0][0x320] ;  /* 0x0000c80013137a20 */ /* 0x000fe40000410000 */
[----:B------:R-:W-:Y:S02]  /*11080*/  FMUL.FTZ R20, R20, c[0x0][0x320] ;  /* 0x0000c80014147a20 */ /* 0x000fe40000410000 */
[----:B------:R-:W-:Y:S01]  /*11090*/  FMUL.FTZ R21, R21, c[0x0][0x320] ;  /* 0x0000c80015157a20 */ /* 0x000fe20000410000 */
[----:B------:R1:W-:Y:S01]  /*110a0*/  MUFU.TANH R188, R15 ;  /* 0x0000000f00bc7308 */ /* 0x0003e20000002400 */
[----:B------:R-:W-:Y:S02]  /*110b0*/  FMUL.FTZ R22, R22, c[0x0][0x320] ;  /* 0x0000c80016167a20 */ /* 0x000fe40000410000 */
        /* <DEDUP_REMOVED lines=11> */
[----:B-1----:R-:W1:Y:S01]  /*11170*/  LDSM.16.M88.4 R12, [R207+0x5800] ;  /* 0x00580000cf0c783b */ /* 0x002e620000000200 */
[----:B------:R-:W-:Y:S08]  /*11180*/  DEPBAR.LE SB0, 0x2 ;  /* 0x000080800000791a */ /* 0x000ff00000000000 */
[----:B------:R-:W4:Y:S01]  /*11190*/  MUFU.TANH R172, R172 ;  /* 0x000000ac00ac7308 */ /* 0x000f220000002400 */
[----:B------:R-:W-:Y:S01]  /*111a0*/  BAR.SYNC.DEFER_BLOCKING 0x0 ;  /* 0x0000000000007b1d */ /* 0x000fe20000010000 */
[----:B--2---:R-:W-:Y:S02]  /*111b0*/  FMNMX.FTZ R3, R173, R0, !PT ;  /* 0x00000000ad037209 */ /* 0x004fe40007810000 */
[----:B---3--:R-:W-:Y:S02]  /*111c0*/  FMNMX.FTZ R2, R165, R2, !PT ;  /* 0x00000002a5027209 */ /* 0x008fe40007810000 */
[----:B----4-:R-:W-:Y:S04]  /*111d0*/  FMNMX.FTZ R3, R172, R3, !PT ;  /* 0x00000003ac037209 */ /* 0x010fe80007810000 */
[----:B------:R-:W-:Y:S01]  /*111e0*/  FMNMX.FTZ R3, R176, R3, !PT ;  /* 0x00000003b0037209 */ /* 0x000fe20007810000 */
[----:B------:R-:W2:Y:S03]  /*111f0*/  MUFU.TANH R175, R175 ;  /* 0x000000af00af7308 */ /* 0x000ea60000002400 */
[----:B------:R-:W-:Y:S01]  /*11200*/  FMNMX.FTZ R3, R188, R3, !PT ;  /* 0x00000003bc037209 */ /* 0x000fe20007810000 */
[C---:B-1----:R-:W-:Y:S06]  /*11210*/  HMMA.16816.F32.BF16 R32, R184.reuse, R12, R32 ;  /* 0x0000000cb820723c */ /* 0x042fec0000041820 */
[----:B------:R-:W1:Y:S02]  /*11220*/  MUFU.TANH R183, R183 ;  /* 0x000000b700b77308 */ /* 0x000e640000002400 */
[----:B------:R-:W-:Y:S08]  /*11230*/  HMMA.16816.F32.BF16 R36, R184, R14, R36 ;  /* 0x0000000eb824723c */ /* 0x000ff00000041824 */
[----:B------:R-:W3:Y:S01]  /*11240*/  MUFU.TANH R245, R17 ;  /* 0x0000001100f57308 */ /* 0x000ee20000002400 */
[----:B--2---:R-:W-:Y:S04]  /*11250*/  FMNMX.FTZ R2, R175, R2, !PT ;  /* 0x00000002af027209 */ /* 0x004fe80007810000 */
[----:B------:R-:W-:Y:S05]  /*11260*/  FMNMX.FTZ R2, R177, R2, !PT ;  /* 0x00000002b1027209 */ /* 0x000fea0007810000 */
[----:B------:R-:W2:Y:S01]  /*11270*/  MUFU.TANH R246, R18 ;  /* 0x0000001200f67308 */ /* 0x000ea20000002400 */
        /* <DEDUP_REMOVED lines=9> */
[----:B---3--:R-:W-:Y:S01]  /*11310*/  FMNMX.FTZ R2, R245, R2, !PT ;  /* 0x00000002f5027209 */ /* 0x008fe20007810000 */
[----:B------:R-:W-:Y:S05]  /*11320*/  FMUL.FTZ R39, R39, c[0x0][0x320] ;  /* 0x0000c80027277a20 */ /* 0x000fea0000410000 */
[----:B------:R-:W3:Y:S01]  /*11330*/  MUFU.TANH R191, R20 ;  /* 0x0000001400bf7308 */ /* 0x000ee20000002400 */
[----:B--2---:R-:W-:Y:S09]  /*11340*/  FMNMX.FTZ R3, R246, R3, !PT ;  /* 0x00000003f6037209 */ /* 0x004ff20007810000 */
[----:B------:R-:W2:Y:S01]  /*11350*/  MUFU.TANH R189, R21 ;  /* 0x0000001500bd7308 */ /* 0x000ea20000002400 */
[----:B-1----:R-:W-:Y:S09]  /*11360*/  FMNMX.FTZ R3, R190, R3, !PT ;  /* 0x00000003be037209 */ /* 0x002ff20007810000 */
[----:B------:R-:W1:Y:S01]  /*11370*/  MUFU.TANH R244, R22 ;  /* 0x0000001600f47308 */ /* 0x000e620000002400 */
[----:B---3--:R-:W-:Y:S09]  /*11380*/  FMNMX.FTZ R2, R191, R2, !PT ;  /* 0x00000002bf027209 */ /* 0x008ff20007810000 */
        /* <DEDUP_REMOVED lines=33> */
[----:B-1----:R-:W-:Y:S05]  /*115a0*/  FMNMX.FTZ R15, R167, R2, !PT ;  /* 0x00000002a70f7209 */ /* 0x002fea0007810000 */
[----:B------:R-:W1:Y:S01]  /*115b0*/  SHFL.BFLY PT, R2, R15, 0x2, 0x1f ;  /* 0x0c401f000f027f89 */ /* 0x000e6200000e0000 */
[----:B---3--:R-:W-:Y:S04]  /*115c0*/  FMNMX.FTZ R3, R166, R3, !PT ;  /* 0x00000003a6037209 */ /* 0x008fe80007810000 */
[----:B--2---:R-:W-:Y:S05]  /*115d0*/  FMNMX.FTZ R14, R164, R3, !PT ;  /* 0x00000003a40e7209 */ /* 0x004fea0007810000 */
        /* <DEDUP_REMOVED lines=8> */
[--C-:B------:R-:W-:Y:S02]  /*11660*/  FFMA.FTZ R182, R174, c[0x0][0x2d0], -R184.reuse ;  /* 0x0000b400aeb67a23 */ /* 0x100fe400000108b8 */
[--C-:B------:R-:W-:Y:S02]  /*11670*/  FFMA.FTZ R181, R165, c[0x0][0x2d0], -R184.reuse ;  /* 0x0000b400a5b57a23 */ /* 0x100fe400000108b8 */
[----:B------:R-:W-:Y:S02]  /*11680*/  FMUL.FTZ R2, R4, c[0x0][0x2d0] ;  /* 0x0000b40004027a20 */ /* 0x000fe40000410000 */
[--C-:B------:R-:W-:Y:S01]  /*11690*/  FFMA.FTZ R180, R175, c[0x0][0x2d0], -R184.reuse ;  /* 0x0000b400afb47a23 */ /* 0x100fe200000108b8 */
[----:B------:R-:W-:Y:S01]  /*116a0*/  MUFU.EX2 R182, R182 ;  /* 0x000000b600b67308 */ /* 0x000fe20000000800 */
[--C-:B------:R-:W-:Y:S02]  /*116b0*/  FFMA.FTZ R179, R177, c[0x0][0x2d0], -R184.reuse ;  /* 0x0000b400b1b37a23 */ /* 0x100fe400000108b8 */
[--C-:B------:R-:W-:Y:S01]  /*116c0*/  FFMA.FTZ R183, R183, c[0x0][0x2d0], -R184.reuse ;  /* 0x0000b400b7b77a23 */ /* 0x100fe200000108b8 */
[----:B--2---:R-:W-:Y:S01]  /*116d0*/  FMNMX.FTZ R3, R12, R3, !PT ;  /* 0x000000030c037209 */ /* 0x004fe20007810000 */
[----:B------:R-:W-:Y:S02]  /*116e0*/  IMAD R12, R204, 0x6000, RZ ;  /* 0x00006000cc0c7824 */ /* 0x000fe400078e02ff */
[----:B------:R-:W-:Y:S02]  /*116f0*/  FFMA.FTZ R186, R245, c[0x0][0x2d0], -R184 ;  /* 0x0000b400f5ba7a23 */ /* 0x000fe400000108b8 */
[C---:B------:R-:W-:Y:S01]  /*11700*/  FMUL.FTZ R165, R3.reuse, c[0x0][0x2d0] ;  /* 0x0000b40003a57a20 */ /* 0x040fe20000410000 */
[----:B------:R-:W-:Y:S01]  /*11710*/  IADD3 R174, R196, R12, RZ ;  /* 0x0000000cc4ae7210 */ /* 0x000fe20007ffe0ff */
[----:B------:R-:W-:Y:S01]  /*11720*/  FADD.FTZ R4, -R3, R0 ;  /* 0x0000000003047221 */ /* 0x000fe20000010100 */
[----:B------:R-:W1:Y:S01]  /*11730*/  MUFU.EX2 R2, R2 ;  /* 0x0000000200027308 */ /* 0x000e620000000800 */
[--C-:B------:R-:W-:Y:S01]  /*11740*/  FFMA.FTZ R178, R173, c[0x0][0x2d0], -R165.reuse ;  /* 0x0000b400adb27a23 */ /* 0x100fe200000108a5 */
[----:B------:R-:W-:Y:S01]  /*11750*/  IADD3 R9, R199, R174, RZ ;  /* 0x000000aec7097210 */ /* 0x000fe20007ffe0ff */
[----:B------:R-:W2:Y:S01]  /*11760*/  LDSM.16.MT88.4 R16, [R174] ;  /* 0x00000000ae10783b */ /* 0x000ea20000004200 */
[--C-:B------:R-:W-:Y:S01]  /*11770*/  FFMA.FTZ R177, R172, c[0x0][0x2d0], -R165.reuse ;  /* 0x0000b400acb17a23 */ /* 0x100fe200000108a5 */
[----:B------:R-:W-:Y:S01]  /*11780*/  IADD3 R172, R147, R12, RZ ;  /* 0x0000000c93ac7210 */ /* 0x000fe20007ffe0ff */
[--C-:B------:R-:W-:Y:S02]  /*11790*/  FFMA.FTZ R176, R176, c[0x0][0x2d0], -R165.reuse ;  /* 0x0000b400b0b07a23 */ /* 0x100fe400000108a5 */
[--C-:B------:R-:W-:Y:S01]  /*117a0*/  FFMA.FTZ R175, R188, c[0x0][0x2d0], -R165.reuse ;  /* 0x0000b400bcaf7a23 */ /* 0x100fe200000108a5 */
[----:B------:R-:W-:Y:S01]  /*117b0*/  IADD3 R173, R199, R172, RZ ;  /* 0x000000acc7ad7210 */ /* 0x000fe20007ffe0ff */
[----:B------:R-:W-:Y:S01]  /*117c0*/  FMUL.FTZ R0, R4, c[0x0][0x2d0] ;  /* 0x0000b40004007a20 */ /* 0x000fe20000410000 */
[----:B------:R-:W3:Y:S01]  /*117d0*/  MUFU.EX2 R181, R181 ;  /* 0x000000b500b57308 */ /* 0x000ee20000000800 */
[----:B------:R-:W4:Y:S01]  /*117e0*/  LDSM.16.MT88.4 R24, [R9] ;  /* 0x000000000918783b */ /* 0x000f220000004200 */
[--C-:B------:R-:W-:Y:S02]  /*117f0*/  FFMA.FTZ R247, R170, c[0x0][0x2d0], -R165.reuse ;  /* 0x0000b400aaf77a23 */ /* 0x100fe400000108a5 */
[--C-:B------:R-:W-:Y:S02]  /*11800*/  FFMA.FTZ R248, R168, c[0x0][0x2d0], -R165.reuse ;  /* 0x0000b400a8f87a23 */ /* 0x100fe400000108a5 */
[--C-:B------:R-:W-:Y:S02]  /*11810*/  FFMA.FTZ R166, R166, c[0x0][0x2d0], -R165.reuse ;  /* 0x0000b400a6a67a23 */ /* 0x100fe400000108a5 */
[--C-:B------:R-:W-:Y:S01]  /*11820*/  FFMA.FTZ R187, R191, c[0x0][0x2d0], -R184.reuse ;  /* 0x0000b400bfbb7a23 */ /* 0x100fe200000108b8 */
[----:B------:R-:W5:Y:S01]  /*11830*/  LDSM.16.MT88.4 R32, [R172] ;  /* 0x00000000ac20783b */ /* 0x000f620000004200 */
[----:B------:R-:W2:Y:S01]  /*11840*/  MUFU.EX2 R0, R0 ;  /* 0x0000000000007308 */ /* 0x000ea20000000800 */
[--C-:B------:R-:W-:Y:S02]  /*11850*/  FFMA.FTZ R188, R189, c[0x0][0x2d0], -R184.reuse ;  /* 0x0000b400bdbc7a23 */ /* 0x100fe400000108b8 */
[C---:B-1----:R-:W-:Y:S02]  /*11860*/  FMUL.FTZ R4, R2.reuse, R132 ;  /* 0x0000008402047220 */ /* 0x042fe40000410000 */
[C---:B------:R-:W-:Y:S02]  /*11870*/  FMUL.FTZ R5, R2.reuse, R133 ;  /* 0x0000008502057220 */ /* 0x040fe40000410000 */
[C---:B------:R-:W-:Y:S01]  /*11880*/  FMUL.FTZ R12, R2.reuse, R128 ;  /* 0x00000080020c7220 */ /* 0x040fe20000410000 */
[----:B------:R-:W-:Y:S01]  /*11890*/  LDSM.16.MT88.4 R148, [R9+0x2800] ;  /* 0x002800000994783b */ /* 0x000fe20000004200 */
[C---:B------:R-:W-:Y:S01]  /*118a0*/  FMUL.FTZ R13, R2.reuse, R129 ;  /* 0x00000081020d7220 */ /* 0x040fe20000410000 */
[----:B------:R-:W-:Y:S01]  /*118b0*/  MUFU.EX2 R180, R180 ;  /* 0x000000b400b47308 */ /* 0x000fe20000000800 */
[C---:B------:R-:W-:Y:S02]  /*118c0*/  FMUL.FTZ R20, R2.reuse, R120 ;  /* 0x0000007802147220 */ /* 0x040fe40000410000 */
[C---:B------:R-:W-:Y:S01]  /*118d0*/  FMUL.FTZ R21, R2.reuse, R121 ;  /* 0x0000007902157220 */ /* 0x040fe20000410000 */
[----:B---3--:R-:W-:Y:S01]  /*118e0*/  F2FP.BF16.PACK_AB R132, R181, R182 ;  /* 0x000000b6b584723e */ /* 0x008fe200000010ff */
[C---:B------:R-:W-:Y:S01]  /*118f0*/  FMUL.FTZ R28, R2.reuse, R112 ;  /* 0x00000070021c7220 */ /* 0x040fe20000410000 */
[----:B------:R-:W-:Y:S01]  /*11900*/  LDSM.16.MT88.4 R152, [R172+0x2800] ;  /* 0x00280000ac98783b */ /* 0x000fe20000004200 */
[C---:B------:R-:W-:Y:S02]  /*11910*/  FMUL.FTZ R29, R2.reuse, R113 ;  /* 0x00000071021d7220 */ /* 0x040fe40000410000 */
[C---:B------:R-:W-:Y:S01]  /*11920*/  FMUL.FTZ R36, R2.reuse, R104 ;  /* 0x0000006802247220 */ /* 0x040fe20000410000 */
[----:B------:R-:W1:Y:S01]  /*11930*/  MUFU.EX2 R179, R179 ;  /* 0x000000b300b37308 */ /* 0x000e620000000800 */
[C---:B------:R-:W-:Y:S02]  /*11940*/  FMUL.FTZ R37, R2.reuse, R105 ;  /* 0x0000006902257220 */ /* 0x040fe40000410000 */
[----:B------:R-:W-:Y:S01]  /*11950*/  FMUL.FTZ R40, R2, R40 ;  /* 0x0000002802287220 */ /* 0x000fe20000410000 */
[----:B------:R-:W-:Y:S01]  /*11960*/  LDSM.16.MT88.4 R156, [R174+0x3800] ;  /* 0x00380000ae9c783b */ /* 0x000fe20000004200 */
[C---:B--2---:R-:W-:Y:S02]  /*11970*/  FMUL.FTZ R6, R0.reuse, R134 ;  /* 0x0000008600067220 */ /* 0x044fe40000410000 */
[C---:B------:R-:W-:Y:S02]  /*11980*/  FMUL.FTZ R7, R0.reuse, R135 ;  /* 0x0000008700077220 */ /* 0x040fe40000410000 */
[C---:B------:R-:W-:Y:S01]  /*11990*/  FMUL.FTZ R14, R0.reuse, R130 ;  /* 0x00000082000e7220 */ /* 0x040fe20000410000 */
[----:B------:R-:W-:Y:S01]  /*119a0*/  MUFU.EX2 R178, R178 ;  /* 0x000000b200b27308 */ /* 0x000fe20000000800 */
[C---:B------:R-:W-:Y:S01]  /*119b0*/  FMUL.FTZ R15, R0.reuse, R131 ;  /* 0x00000083000f7220 */ /* 0x040fe20000410000 */
[----:B------:R-:W-:Y:S01]  /*119c0*/  LDSM.16.MT88.4 R160, [R9+0x3800] ;  /* 0x0038000009a0783b */ /* 0x000fe20000004200 */
[C---:B------:R-:W-:Y:S02]  /*119d0*/  FMUL.FTZ R22, R0.reuse, R122 ;  /* 0x0000007a00167220 */ /* 0x040fe40000410000 */
[C---:B------:R-:W-:Y:S02]  /*119e0*/  FMUL.FTZ R23, R0.reuse, R123 ;  /* 0x0000007b00177220 */ /* 0x040fe40000410000 */
[C---:B------:R-:W-:Y:S02]  /*119f0*/  FMUL.FTZ R30, R0.reuse, R114 ;  /* 0x00000072001e7220 */ /* 0x040fe40000410000 */
[C---:B------:R-:W-:Y:S01]  /*11a00*/  FMUL.FTZ R31, R0.reuse, R115 ;  /* 0x00000073001f7220 */ /* 0x040fe20000410000 */
[----:B------:R-:W2:Y:S01]  /*11a10*/  MUFU.EX2 R177, R177 ;  /* 0x000000b100b17308 */ /* 0x000ea20000000800 */
[C---:B------:R-:W-:Y:S01]  /*11a20*/  FMUL.FTZ R38, R0.reuse, R106 ;  /* 0x0000006a00267220 */ /* 0x040fe20000410000 */
[----:B------:R-:W-:Y:S01]  /*11a30*/  LDSM.16.MT88.4 R112, [R173+0x2000] ;  /* 0x00200000ad70783b */ /* 0x000fe20000004200 */
[----:B------:R-:W-:Y:S01]  /*11a40*/  FMUL.FTZ R39, R0, R107 ;  /* 0x0000006b00277220 */ /* 0x000fe20000410000 */
[----:B-1----:R-:W-:Y:S01]  /*11a50*/  F2FP.BF16.PACK_AB R134, R179, R180 ;  /* 0x000000b4b386723e */ /* 0x002fe200000010ff */
[----:B------:R-:W-:Y:S02]  /*11a60*/  FMUL.FTZ R41, R2, R41 ;  /* 0x0000002902297220 */ /* 0x000fe40000410000 */
[C---:B------:R-:W-:Y:S02]  /*11a70*/  FMUL.FTZ R42, R0.reuse, R42 ;  /* 0x0000002a002a7220 */ /* 0x040fe40000410000 */
[----:B------:R-:W-:Y:S01]  /*11a80*/  FMUL.FTZ R43, R0, R43 ;  /* 0x0000002b002b7220 */ /* 0x000fe20000410000 */
[----:B------:R-:W-:Y:S01]  /*11a90*/  MUFU.EX2 R176, R176 ;  /* 0x000000b000b07308 */ /* 0x000fe20000000800 */
[----:B------:R-:W-:Y:S01]  /*11aa0*/  LDSM.16.MT88.4 R104, [R172+0x2000] ;  /* 0x00200000ac68783b */ /* 0x000fe20000004200 */
[C---:B------:R-:W-:Y:S02]  /*11ab0*/  FMUL.FTZ R44, R2.reuse, R44 ;  /* 0x0000002c022c7220 */ /* 0x040fe40000410000 */
[----:B------:R-:W-:Y:S02]  /*11ac0*/  FMUL.FTZ R45, R2, R45 ;  /* 0x0000002d022d7220 */ /* 0x000fe40000410000 */
[C---:B------:R-:W-:Y:S02]  /*11ad0*/  FMUL.FTZ R46, R0.reuse, R46 ;  /* 0x0000002e002e7220 */ /* 0x040fe40000410000 */
[----:B------:R-:W-:Y:S01]  /*11ae0*/  FMUL.FTZ R47, R0, R47 ;  /* 0x0000002f002f7220 */ /* 0x000fe20000410000 */
[----:B------:R-:W-:Y:S01]  /*11af0*/  LDSM.16.MT88.4 R120, [R172+0x800] ;  /* 0x00080000ac78783b */ /* 0x000fe20000004200 */
[----:B------:R-:W1:Y:S01]  /*11b00*/  MUFU.EX2 R175, R175 ;  /* 0x000000af00af7308 */ /* 0x000e620000000800 */
[C---:B------:R-:W-:Y:S02]  /*11b10*/  FMUL.FTZ R48, R2.reuse, R48 ;  /* 0x0000003002307220 */ /* 0x040fe40000410000 */
[----:B------:R-:W-:Y:S01]  /*11b20*/  FMUL.FTZ R49, R2, R49 ;  /* 0x0000003102317220 */ /* 0x000fe20000410000 */
[----:B--2---:R-:W-:Y:S01]  /*11b30*/  F2FP.BF16.PACK_AB R133, R177, R178 ;  /* 0x000000b2b185723e */ /* 0x004fe200000010ff */
[C---:B------:R-:W-:Y:S02]  /*11b40*/  FMUL.FTZ R50, R0.reuse, R50 ;  /* 0x0000003200327220 */ /* 0x040fe40000410000 */
[----:B------:R-:W-:Y:S01]  /*11b50*/  LDSM.16.MT88.4 R128, [R174+0x2800] ;  /* 0x00280000ae80783b */ /* 0x000fe20000004200 */
[----:B------:R-:W-:Y:S02]  /*11b60*/  FMUL.FTZ R51, R0, R51 ;  /* 0x0000003300337220 */ /* 0x000fe40000410000 */
[C---:B------:R-:W-:Y:S01]  /*11b70*/  FMUL.FTZ R52, R2.reuse, R52 ;  /* 0x0000003402347220 */ /* 0x040fe20000410000 */
[----:B------:R-:W-:Y:S01]  /*11b80*/  MUFU.EX2 R183, R183 ;  /* 0x000000b700b77308 */ /* 0x000fe20000000800 */
[----:B------:R-:W-:Y:S02]  /*11b90*/  FMUL.FTZ R53, R2, R53 ;  /* 0x0000003502357220 */ /* 0x000fe40000410000 */
[C---:B------:R-:W-:Y:S02]  /*11ba0*/  FMUL.FTZ R54, R0.reuse, R54 ;  /* 0x0000003600367220 */ /* 0x040fe40000410000 */
[----:B------:R-:W-:Y:S02]  /*11bb0*/  FMUL.FTZ R55, R0, R55 ;  /* 0x0000003700377220 */ /* 0x000fe40000410000 */
[C---:B------:R-:W-:Y:S02]  /*11bc0*/  FMUL.FTZ R56, R2.reuse, R56 ;  /* 0x0000003802387220 */ /* 0x040fe40000410000 */
[----:B------:R-:W-:Y:S01]  /*11bd0*/  FMUL.FTZ R57, R2, R57 ;  /* 0x0000003902397220 */ /* 0x000fe20000410000 */
[----:B------:R-:W2:Y:S01]  /*11be0*/  MUFU.EX2 R186, R186 ;  /* 0x000000ba00ba7308 */ /* 0x000ea20000000800 */
[C---:B------:R-:W-:Y:S01]  /*11bf0*/  FMUL.FTZ R58, R0.reuse, R58 ;  /* 0x0000003a003a7220 */ /* 0x040fe20000410000 */
[----:B-1----:R-:W-:Y:S01]  /*11c00*/  F2FP.BF16.PACK_AB R135, R175, R176 ;  /* 0x000000b0af87723e */ /* 0x002fe200000010ff */
[----:B------:R-:W-:Y:S02]  /*11c10*/  FMUL.FTZ R59, R0, R59 ;  /* 0x0000003b003b7220 */ /* 0x000fe40000410000 */
[C---:B------:R-:W-:Y:S02]  /*11c20*/  FMUL.FTZ R60, R2.reuse, R60 ;  /* 0x0000003c023c7220 */ /* 0x040fe40000410000 */
[----:B------:R-:W-:Y:S02]  /*11c30*/  FMUL.FTZ R61, R2, R61 ;  /* 0x0000003d023d7220 */ /* 0x000fe40000410000 */
[C---:B------:R-:W-:Y:S01]  /*11c40*/  HMMA.16816.F32.BF16 R4, R132.reuse, R16, R4 ;  /* 0x000000108404723c */ /* 0x040fe20000041804 */
[----:B------:R-:W-:Y:S04]  /*11c50*/  MUFU.EX2 R187, R187 ;  /* 0x000000bb00bb7308 */ /* 0x000fe80000000800 */
[----:B------:R-:W-:Y:S02]  /*11c60*/  FMUL.FTZ R62, R0, R62 ;  /* 0x0000003e003e7220 */ /* 0x000fe40000410000 */
[C---:B------:R-:W-:Y:S01]  /*11c70*/  FMUL.FTZ R16, R2.reuse, R124 ;  /* 0x0000007c02107220 */ /* 0x040fe20000410000 */
[C---:B------:R-:W-:Y:S03]  /*11c80*/  HMMA.16816.F32.BF16 R12, R132.reuse, R18, R12 ;  /* 0x00000012840c723c */ /* 0x040fe6000004180c */
[----:B------:R-:W-:Y:S01]  /*11c90*/  MUFU.EX2 R188, R188 ;  /* 0x000000bc00bc7308 */ /* 0x000fe20000000800 */
[----:B------:R-:W-:Y:S02]  /*11ca0*/  FMUL.FTZ R17, R2, R125 ;  /* 0x0000007d02117220 */ /* 0x000fe40000410000 */
[C---:B------:R-:W-:Y:S02]  /*11cb0*/  FMUL.FTZ R63, R0.reuse, R63 ;  /* 0x0000003f003f7220 */ /* 0x040fe40000410000 */
[C---:B------:R-:W-:Y:S04]  /*11cc0*/  FMUL.FTZ R18, R0.reuse, R126 ;  /* 0x0000007e00127220 */ /* 0x040fe80000410000 */
[----:B------:R-:W-:Y:S01]  /*11cd0*/  FMUL.FTZ R19, R0, R127 ;  /* 0x0000007f00137220 */ /* 0x000fe20000410000 */
[----:B------:R-:W-:Y:S01]  /*11ce0*/  MUFU.EX2 R247, R247 ;  /* 0x000000f700f77308 */ /* 0x000fe20000000800 */
[----:B------:R-:W1:Y:S01]  /*11cf0*/  LDSM.16.MT88.4 R124, [R173] ;  /* 0x00000000ad7c783b */ /* 0x000e620000004200 */
[C---:B------:R-:W-:Y:S02]  /*11d00*/  FMUL.FTZ R64, R2.reuse, R64 ;  /* 0x0000004002407220 */ /* 0x040fe40000410000 */
[----:B------:R-:W-:Y:S02]  /*11d10*/  FMUL.FTZ R65, R2, R65 ;  /* 0x0000004102417220 */ /* 0x000fe40000410000 */
[C---:B----4-:R-:W-:Y:S03]  /*11d20*/  HMMA.16816.F32.BF16 R16, R132.reuse, R24, R16 ;  /* 0x000000188410723c */ /* 0x050fe60000041810 */
[C---:B------:R-:W-:Y:S01]  /*11d30*/  FMUL.FTZ R66, R0.reuse, R66 ;  /* 0x0000004200427220 */ /* 0x040fe20000410000 */
[----:B------:R-:W-:Y:S01]  /*11d40*/  MUFU.EX2 R248, R248 ;  /* 0x000000f800f87308 */ /* 0x000fe20000000800 */
[----:B------:R-:W-:Y:S02]  /*11d50*/  FMUL.FTZ R67, R0, R67 ;  /* 0x0000004300437220 */ /* 0x000fe40000410000 */
[C---:B------:R-:W-:Y:S01]  /*11d60*/  FMUL.FTZ R24, R2.reuse, R116 ;  /* 0x0000007402187220 */ /* 0x040fe20000410000 */
[C---:B------:R-:W-:Y:S04]  /*11d70*/  HMMA.16816.F32.BF16 R20, R132.reuse, R26, R20 ;  /* 0x0000001a8414723c */ /* 0x040fe80000041814 */
[C---:B------:R-:W-:Y:S02]  /*11d80*/  FMUL.FTZ R25, R2.reuse, R117 ;  /* 0x0000007502197220 */ /* 0x040fe40000410000 */
[----:B------:R-:W-:Y:S02]  /*11d90*/  FMUL.FTZ R68, R2, R68 ;  /* 0x0000004402447220 */ /* 0x000fe40000410000 */
[C---:B------:R-:W-:Y:S04]  /*11da0*/  FMUL.FTZ R26, R0.reuse, R118 ;  /* 0x00000076001a7220 */ /* 0x040fe80000410000 */
[----:B------:R-:W-:Y:S02]  /*11db0*/  FMUL.FTZ R27, R0, R119 ;  /* 0x00000077001b7220 */ /* 0x000fe40000410000 */
[----:B------:R-:W3:Y:S01]  /*11dc0*/  LDSM.16.MT88.4 R116, [R174+0x2000] ;  /* 0x00200000ae74783b */ /* 0x000ee20000004200 */
[----:B------:R-:W-:Y:S02]  /*11dd0*/  FMUL.FTZ R69, R2, R69 ;  /* 0x0000004502457220 */ /* 0x000fe40000410000 */
[C---:B------:R-:W-:Y:S02]  /*11de0*/  FMUL.FTZ R70, R0.reuse, R70 ;  /* 0x0000004600467220 */ /* 0x040fe40000410000 */
[C---:B-----5:R-:W-:Y:S03]  /*11df0*/  HMMA.16816.F32.BF16 R24, R132.reuse, R32, R24 ;  /* 0x000000208418723c */ /* 0x060fe60000041818 */
        /* <DEDUP_REMOVED lines=8> */
[----:B------:R-:W4:Y:S01]  /*11e80*/  LDSM.16.MT88.4 R108, [R9+0x2000] ;  /* 0x00200000096c783b */ /* 0x000f220000004200 */
[C---:B------:R-:W-:Y:S02]  /*11e90*/  FMUL.FTZ R74, R0.reuse, R74 ;  /* 0x0000004a004a7220 */ /* 0x040fe40000410000 */
[----:B------:R-:W-:Y:S02]  /*11ea0*/  FMUL.FTZ R75, R0, R75 ;  /* 0x0000004b004b7220 */ /* 0x000fe40000410000 */
[C---:B-1----:R-:W-:Y:S03]  /*11eb0*/  HMMA.16816.F32.BF16 R32, R132.reuse, R124, R32 ;  /* 0x0000007c8420723c */ /* 0x042fe60000041820 */
[C---:B------:R-:W-:Y:S02]  /*11ec0*/  FMUL.FTZ R76, R2.reuse, R76 ;  /* 0x0000004c024c7220 */ /* 0x040fe40000410000 */
[----:B------:R-:W-:Y:S02]  /*11ed0*/  FMUL.FTZ R77, R2, R77 ;  /* 0x0000004d024d7220 */ /* 0x000fe40000410000 */
[C---:B------:R-:W-:Y:S01]  /*11ee0*/  FMUL.FTZ R78, R0.reuse, R78 ;  /* 0x0000004e004e7220 */ /* 0x040fe20000410000 */
[C---:B------:R-:W-:Y:S01]  /*11ef0*/  HMMA.16816.F32.BF16 R36, R132.reuse, R126, R36 ;  /* 0x0000007e8424723c */ /* 0x040fe20000041824 */
[----:B------:R-:W-:Y:S03]  /*11f00*/  LDSM.16.MT88.4 R124, [R173+0x800] ;  /* 0x00080000ad7c783b */ /* 0x000fe60000004200 */
[----:B------:R-:W-:Y:S02]  /*11f10*/  FMUL.FTZ R79, R0, R79 ;  /* 0x0000004f004f7220 */ /* 0x000fe40000410000 */
[C---:B------:R-:W-:Y:S02]  /*11f20*/  FMUL.FTZ R88, R2.reuse, R88 ;  /* 0x0000005802587220 */ /* 0x040fe40000410000 */
[C---:B---3--:R-:W-:Y:S04]  /*11f30*/  HMMA.16816.F32.BF16 R40, R132.reuse, R116, R40 ;  /* 0x000000748428723c */ /* 0x048fe80000041828 */
[----:B------:R-:W-:Y:S02]  /*11f40*/  FMUL.FTZ R89, R2, R89 ;  /* 0x0000005902597220 */ /* 0x000fe40000410000 */
[C---:B------:R-:W-:Y:S02]  /*11f50*/  FMUL.FTZ R90, R0.reuse, R90 ;  /* 0x0000005a005a7220 */ /* 0x040fe40000410000 */
[C---:B------:R-:W-:Y:S01]  /*11f60*/  HMMA.16816.F32.BF16 R44, R132.reuse, R118, R44 ;  /* 0x00000076842c723c */ /* 0x040fe2000004182c */
[----:B------:R-:W-:Y:S03]  /*11f70*/  LDSM.16.MT88.4 R116, [R174+0x800] ;  /* 0x00080000ae74783b */ /* 0x000fe60000004200 */
[----:B------:R-:W-:Y:S02]  /*11f80*/  FMUL.FTZ R91, R0, R91 ;  /* 0x0000005b005b7220 */ /* 0x000fe40000410000 */
[--C-:B------:R-:W-:Y:S02]  /*11f90*/  FFMA.FTZ R189, R246, c[0x0][0x2d0], -R165.reuse ;  /* 0x0000b400f6bd7a23 */ /* 0x100fe400000108a5 */
[--C-:B------:R-:W-:Y:S01]  /*11fa0*/  FFMA.FTZ R190, R190, c[0x0][0x2d0], -R165.reuse ;  /* 0x0000b400bebe7a23 */ /* 0x100fe200000108a5 */
[C---:B----4-:R-:W-:Y:S03]  /*11fb0*/  HMMA.16816.F32.BF16 R48, R132.reuse, R108, R48 ;  /* 0x0000006c8430723c */ /* 0x050fe60000041830 */
[----:B------:R-:W-:Y:S01]  /*11fc0*/  MUFU.EX2 R189, R189 ;  /* 0x000000bd00bd7308 */ /* 0x000fe20000000800 */
[--C-:B------:R-:W-:Y:S02]  /*11fd0*/  FFMA.FTZ R191, R244, c[0x0][0x2d0], -R165.reuse ;  /* 0x0000b400f4bf7a23 */ /* 0x100fe400000108a5 */
[--C-:B------:R-:W-:Y:S02]  /*11fe0*/  FFMA.FTZ R192, R192, c[0x0][0x2d0], -R165.reuse ;  /* 0x0000b400c0c07a23 */ /* 0x100fe400000108a5 */
[C---:B------:R-:W-:Y:S01]  /*11ff0*/  FMUL.FTZ R92, R2.reuse, R92 ;  /* 0x0000005c025c7220 */ /* 0x040fe20000410000 */
[C---:B------:R-:W-:Y:S01]  /*12000*/  HMMA.16816.F32.BF16 R52, R132.reuse, R110, R52 ;  /* 0x0000006e8434723c */ /* 0x040fe20000041834 */
[----:B------:R-:W1:Y:S03]  /*12010*/  LDSM.16.MT88.4 R108, [R174+0x4000] ;  /* 0x00400000ae6c783b */ /* 0x000e660000004200 */
[----:B------:R-:W3:Y:S01]  /*12020*/  MUFU.EX2 R190, R190 ;  /* 0x000000be00be7308 */ /* 0x000ee20000000800 */
[----:B------:R-:W-:Y:S02]  /*12030*/  FMUL.FTZ R93, R2, R93 ;  /* 0x0000005d025d7220 */ /* 0x000fe40000410000 */
[C---:B------:R-:W-:Y:S01]  /*12040*/  FMUL.FTZ R94, R0.reuse, R94 ;  /* 0x0000005e005e7220 */ /* 0x040fe20000410000 */
[C---:B------:R-:W-:Y:S04]  /*12050*/  HMMA.16816.F32.BF16 R56, R132.reuse, R104, R56 ;  /* 0x000000688438723c */ /* 0x040fe80000041838 */
[----:B------:R-:W-:Y:S02]  /*12060*/  FMUL.FTZ R95, R0, R95 ;  /* 0x0000005f005f7220 */ /* 0x000fe40000410000 */
[----:B------:R-:W-:Y:S01]  /*12070*/  MUFU.EX2 R191, R191 ;  /* 0x000000bf00bf7308 */ /* 0x000fe20000000800 */
[C---:B------:R-:W-:Y:S01]  /*12080*/  FMUL.FTZ R96, R2.reuse, R96 ;  /* 0x0000006002607220 */ /* 0x040fe20000410000 */
[C---:B------:R-:W-:Y:S01]  /*12090*/  HMMA.16816.F32.BF16 R60, R132.reuse, R106, R60 ;  /* 0x0000006a843c723c */ /* 0x040fe2000004183c */
[----:B------:R-:W4:Y:S03]  /*120a0*/  LDSM.16.MT88.4 R104, [R9+0x4000] ;  /* 0x004000000968783b */ /* 0x000f260000004200 */
[----:B------:R-:W-:Y:S02]  /*120b0*/  FMUL.FTZ R97, R2, R97 ;  /* 0x0000006102617220 */ /* 0x000fe40000410000 */
[C---:B------:R-:W-:Y:S02]  /*120c0*/  FMUL.FTZ R98, R0.reuse, R98 ;  /* 0x0000006200627220 */ /* 0x040fe40000410000 */
[----:B------:R-:W5:Y:S01]  /*120d0*/  MUFU.EX2 R192, R192 ;  /* 0x000000c000c07308 */ /* 0x000f620000000800 */
[C---:B------:R-:W-:Y:S03]  /*120e0*/  HMMA.16816.F32.BF16 R64, R132.reuse, R112, R64 ;  /* 0x000000708440723c */ /* 0x040fe60000041840 */
[----:B------:R-:W-:Y:S02]  /*120f0*/  FMUL.FTZ R99, R0, R99 ;  /* 0x0000006300637220 */ /* 0x000fe40000410000 */
[C---:B------:R-:W-:Y:S03]  /*12100*/  FMUL.FTZ R100, R2.reuse, R100 ;  /* 0x0000006402647220 */ /* 0x040fe60000410000 */
[C---:B------:R-:W-:Y:S01]  /*12110*/  HMMA.16816.F32.BF16 R68, R132.reuse, R114, R68 ;  /* 0x000000728444723c */ /* 0x040fe20000041844 */
[----:B------:R-:W2:Y:S03]  /*12120*/  LDSM.16.MT88.4 R112, [R172+0x4000] ;  /* 0x00400000ac70783b */ /* 0x000ea60000004200 */
[----:B------:R-:W-:Y:S02]  /*12130*/  FMUL.FTZ R101, R2, R101 ;  /* 0x0000006502657220 */ /* 0x000fe40000410000 */
[C---:B------:R-:W-:Y:S02]  /*12140*/  FMUL.FTZ R102, R0.reuse, R102 ;  /* 0x0000006600667220 */ /* 0x040fe40000410000 */
[----:B------:R-:W-:Y:S01]  /*12150*/  FMUL.FTZ R103, R0, R103 ;  /* 0x0000006700677220 */ /* 0x000fe20000410000 */
[C---:B-1----:R-:W-:Y:S03]  /*12160*/  HMMA.16816.F32.BF16 R72, R132.reuse, R108, R72 ;  /* 0x0000006c8448723c */ /* 0x042fe60000041848 */
[--C-:B------:R-:W-:Y:S02]  /*12170*/  FFMA.FTZ R243, R243, c[0x0][0x2d0], -R184.reuse ;  /* 0x0000b400f3f37a23 */ /* 0x100fe400000108b8 */
[--C-:B------:R-:W-:Y:S02]  /*12180*/  FFMA.FTZ R244, R195, c[0x0][0x2d0], -R184.reuse ;  /* 0x0000b400c3f47a23 */ /* 0x100fe400000108b8 */
[--C-:B------:R-:W-:Y:S01]  /*12190*/  FFMA.FTZ R195, R207, c[0x0][0x2d0], -R184.reuse ;  /* 0x0000b400cfc37a23 */ /* 0x100fe200000108b8 */
[C---:B------:R-:W-:Y:S01]  /*121a0*/  HMMA.16816.F32.BF16 R76, R132.reuse, R110, R76 ;  /* 0x0000006e844c723c */ /* 0x040fe2000004184c */
[----:B------:R-:W1:Y:S01]  /*121b0*/  LDSM.16.MT88.4 R108, [R173+0x4000] ;  /* 0x00400000ad6c783b */ /* 0x000e620000004200 */
[----:B------:R-:W-:Y:S02]  /*121c0*/  MUFU.EX2 R243, R243 ;  /* 0x000000f300f37308 */ /* 0x000fe40000000800 */
[C---:B------:R-:W-:Y:S02]  /*121d0*/  FMUL.FTZ R80, R2.reuse, R80 ;  /* 0x0000005002507220 */ /* 0x040fe40000410000 */
[----:B------:R-:W-:Y:S02]  /*121e0*/  FMUL.FTZ R81, R2, R81 ;  /* 0x0000005102517220 */ /* 0x000fe40000410000 */
[C---:B------:R-:W-:Y:S04]  /*121f0*/  FMUL.FTZ R82, R0.reuse, R82 ;  /* 0x0000005200527220 */ /* 0x040fe80000410000 */
[----:B------:R-:W-:Y:S01]  /*12200*/  FMUL.FTZ R83, R0, R83 ;  /* 0x0000005300537220 */ /* 0x000fe20000410000 */
[----:B------:R-:W-:Y:S01]  /*12210*/  MUFU.EX2 R244, R244 ;  /* 0x000000f400f47308 */ /* 0x000fe20000000800 */
[--C-:B------:R-:W-:Y:S02]  /*12220*/  FFMA.FTZ R246, R193, c[0x0][0x2d0], -R184.reuse ;  /* 0x0000b400c1f67a23 */ /* 0x100fe400000108b8 */
[--C-:B------:R-:W-:Y:S02]  /*12230*/  FFMA.FTZ R193, R240, c[0x0][0x2d0], -R165.reuse ;  /* 0x0000b400f0c17a23 */ /* 0x100fe400000108a5 */
[--C-:B------:R-:W-:Y:S01]  /*12240*/  FFMA.FTZ R240, R171, c[0x0][0x2d0], -R184.reuse ;  /* 0x0000b400abf07a23 */ /* 0x100fe200000108b8 */
[C---:B----4-:R-:W-:Y:S03]  /*12250*/  HMMA.16816.F32.BF16 R80, R132.reuse, R104, R80 ;  /* 0x000000688450723c */ /* 0x050fe60000041850 */
[C---:B------:R-:W-:Y:S01]  /*12260*/  FMUL.FTZ R84, R2.reuse, R84 ;  /* 0x0000005402547220 */ /* 0x040fe20000410000 */
[----:B------:R-:W-:Y:S01]  /*12270*/  MUFU.EX2 R195, R195 ;  /* 0x000000c300c37308 */ /* 0x000fe20000000800 */
[----:B------:R-:W-:Y:S02]  /*12280*/  FMUL.FTZ R85, R2, R85 ;  /* 0x0000005502557220 */ /* 0x000fe40000410000 */
[----:B------:R-:W-:Y:S01]  /*12290*/  FMUL.FTZ R86, R0, R86 ;  /* 0x0000005600567220 */ /* 0x000fe20000410000 */
[----:B--2---:R-:W-:Y:S01]  /*122a0*/  F2FP.BF16.PACK_AB R104, R186, R183 ;  /* 0x000000b7ba68723e */ /* 0x004fe200000010ff */
[----:B------:R-:W-:Y:S03]  /*122b0*/  FMUL.FTZ R87, R0, R87 ;  /* 0x0000005700577220 */ /* 0x000fe60000410000 */
[----:B---3--:R-:W-:Y:S01]  /*122c0*/  F2FP.BF16.PACK_AB R105, R190, R189 ;  /* 0x000000bdbe69723e */ /* 0x008fe200000010ff */
[--C-:B------:R-:W-:Y:S01]  /*122d0*/  FFMA.FTZ R238, R238, c[0x0][0x2d0], -R165.reuse ;  /* 0x0000b400eeee7a23 */ /* 0x100fe200000108a5 */
[----:B------:R-:W-:Y:S01]  /*122e0*/  MUFU.EX2 R246, R246 ;  /* 0x000000f600f67308 */ /* 0x000fe20000000800 */
[--C-:B------:R-:W-:Y:S01]  /*122f0*/  FFMA.FTZ R207, R242, c[0x0][0x2d0], -R165.reuse ;  /* 0x0000b400f2cf7a23 */ /* 0x100fe200000108a5 */
[C---:B------:R-:W-:Y:S03]  /*12300*/  HMMA.16816.F32.BF16 R84, R132.reuse, R106, R84 ;  /* 0x0000006a8454723c */ /* 0x040fe60000041854 */
[--C-:B------:R-:W-:Y:S02]  /*12310*/  FFMA.FTZ R242, R169, c[0x0][0x2d0], -R184.reuse ;  /* 0x0000b400a9f27a23 */ /* 0x100fe400000108b8 */
[----:B------:R-:W-:Y:S01]  /*12320*/  LDSM.16.MT88.4 R168, [R173+0x3800] ;  /* 0x00380000ada8783b */ /* 0x000fe20000004200 */
[--C-:B------:R-:W-:Y:S01]  /*12330*/  FFMA.FTZ R194, R194, c[0x0][0x2d0], -R165.reuse ;  /* 0x0000b400c2c27a23 */ /* 0x100fe200000108a5 */
[----:B------:R-:W-:Y:S01]  /*12340*/  F2FP.BF16.PACK_AB R106, R188, R187 ;  /* 0x000000bbbc6a723e */ /* 0x000fe200000010ff */
[C---:B------:R-:W-:Y:S01]  /*12350*/  HMMA.16816.F32.BF16 R88, R132.reuse, R112, R88 ;  /* 0x000000708458723c */ /* 0x040fe20000041858 */
[----:B------:R-:W-:Y:S03]  /*12360*/  MUFU.EX2 R193, R193 ;  /* 0x000000c100c17308 */ /* 0x000fe60000000800 */
[----:B------:R-:W-:Y:S01]  /*12370*/  FFMA.FTZ R165, R164, c[0x0][0x2d0], -R165 ;  /* 0x0000b400a4a57a23 */ /* 0x000fe200000108a5 */
[----:B-----5:R-:W-:Y:S01]  /*12380*/  F2FP.BF16.PACK_AB R107, R192, R191 ;  /* 0x000000bfc06b723e */ /* 0x020fe200000010ff */
[--C-:B------:R-:W-:Y:S02]  /*12390*/  FFMA.FTZ R185, R185, c[0x0][0x2d0], -R184.reuse ;  /* 0x0000b400b9b97a23 */ /* 0x100fe400000108b8 */
[C---:B------:R-:W-:Y:S01]  /*123a0*/  HMMA.16816.F32.BF16 R92, R132.reuse, R114, R92 ;  /* 0x00000072845c723c */ /* 0x040fe2000004185c */
[----:B------:R-:W2:Y:S02]  /*123b0*/  LDSM.16.MT88.4 R112, [R9+0x800] ;  /* 0x000800000970783b */ /* 0x000ea40000004200 */
[----:B------:R-:W-:Y:S01]  /*123c0*/  MUFU.EX2 R249, R165 ;  /* 0x000000a500f97308 */ /* 0x000fe20000000800 */
[----:B------:R-:W-:Y:S02]  /*123d0*/  FFMA.FTZ R184, R167, c[0x0][0x2d0], -R184 ;  /* 0x0000b400a7b87a23 */ /* 0x000fe400000108b8 */
[----:B------:R-:W-:Y:S02]  /*123e0*/  FFMA.FTZ R182, R2, R241, R182 ;  /* 0x000000f102b67223 */ /* 0x000fe400000100b6 */
[C---:B-1----:R-:W-:Y:S04]  /*123f0*/  HMMA.16816.F32.BF16 R96, R132.reuse, R108, R96 ;  /* 0x0000006c8460723c */ /* 0x042fe80000041860 */
[----:B------:R-:W-:Y:S01]  /*12400*/  FFMA.FTZ R178, R0, R239, R178 ;  /* 0x000000ef00b27223 */ /* 0x000fe200000100b2 */
[----:B------:R-:W-:Y:S01]  /*12410*/  MUFU.EX2 R245, R184 ;  /* 0x000000b800f57308 */ /* 0x000fe20000000800 */
[----:B------:R-:W-:Y:S02]  /*12420*/  FADD.FTZ R181, R181, R182 ;  /* 0x000000b6b5b57221 */ /* 0x000fe40000010000 */
[----:B------:R-:W-:Y:S01]  /*12430*/  HMMA.16816.F32.BF16 R100, R132, R110, R100 ;  /* 0x0000006e8464723c */ /* 0x000fe20000041864 */
[----:B------:R-:W1:Y:S03]  /*12440*/  LDSM.16.MT88.4 R108, [R173+0x2800] ;  /* 0x00280000ad6c783b */ /* 0x000e660000004200 */
[----:B------:R-:W-:Y:S02]  /*12450*/  FADD.FTZ R177, R177, R178 ;  /* 0x000000b2b1b17221 */ /* 0x000fe40000010000 */
[----:B------:R-:W-:Y:S01]  /*12460*/  FADD.FTZ R180, R180, R181 ;  /* 0x000000b5b4b47221 */ /* 0x000fe20000010000 */
[----:B------:R3:W-:Y:S01]  /*12470*/  MUFU.EX2 R184, R166 ;  /* 0x000000a600b87308 */ /* 0x0007e20000000800 */
[C---:B------:R-:W-:Y:S05]  /*12480*/  HMMA.16816.F32.BF16 R4, R104.reuse, R116, R4 ;  /* 0x000000746804723c */ /* 0x040fea0000041804 */
[----:B------:R-:W-:Y:S02]  /*12490*/  FADD.FTZ R176, R176, R177 ;  /* 0x000000b1b0b07221 */ /* 0x000fe40000010000 */
[----:B------:R-:W-:Y:S01]  /*124a0*/  FADD.FTZ R180, R179, R180 ;  /* 0x000000b4b3b47221 */ /* 0x000fe20000010000 */
[C---:B------:R-:W-:Y:S01]  /*124b0*/  HMMA.16816.F32.BF16 R12, R104.reuse, R118, R12 ;  /* 0x00000076680c723c */ /* 0x040fe2000004180c */
[----:B------:R-:W-:Y:S01]  /*124c0*/  LDSM.16.MT88.4 R116, [R9+0x4800] ;  /* 0x004800000974783b */ /* 0x000fe20000004200 */
[----:B------:R-:W-:Y:S02]  /*124d0*/  MUFU.EX2 R238, R238 ;  /* 0x000000ee00ee7308 */ /* 0x000fe40000000800 */
[----:B------:R-:W-:Y:S02]  /*124e0*/  FADD.FTZ R176, R175, R176 ;  /* 0x000000b0afb07221 */ /* 0x000fe40000010000 */
[----:B------:R-:W-:Y:S02]  /*124f0*/  FADD.FTZ R183, R183, R180 ;  /* 0x000000b4b7b77221 */ /* 0x000fe40000010000 */
[----:B------:R-:W-:Y:S01]  /*12500*/  FADD.FTZ R189, R189, R176 ;  /* 0x000000b0bdbd7221 */ /* 0x000fe20000010000 */
[C---:B--2---:R-:W-:Y:S03]  /*12510*/  HMMA.16816.F32.BF16 R16, R104.reuse, R112, R16 ;  /* 0x000000706810723c */ /* 0x044fe60000041810 */
[----:B------:R-:W-:Y:S01]  /*12520*/  MUFU.EX2 R207, R207 ;  /* 0x000000cf00cf7308 */ /* 0x000fe20000000800 */
[----:B------:R-:W-:Y:S01]  /*12530*/  FADD.FTZ R186, R186, R183 ;  /* 0x000000b7baba7221 */ /* 0x000fe20000010000 */
[----:B---3--:R-:W-:Y:S01]  /*12540*/  LDSM.16.MT88.4 R164, [R172+0x3800] ;  /* 0x00380000aca4783b */ /* 0x008fe20000004200 */
[----:B------:R-:W-:Y:S02]  /*12550*/  FADD.FTZ R190, R190, R189 ;  /* 0x000000bdbebe7221 */ /* 0x000fe40000010000 */
[C---:B------:R-:W-:Y:S04]  /*12560*/  HMMA.16816.F32.BF16 R20, R104.reuse, R114, R20 ;  /* 0x000000726814723c */ /* 0x040fe80000041814 */
[----:B------:R-:W-:Y:S01]  /*12570*/  FADD.FTZ R187, R187, R186 ;  /* 0x000000babbbb7221 */ /* 0x000fe20000010000 */
[----:B------:R-:W-:Y:S01]  /*12580*/  MUFU.EX2 R194, R194 ;  /* 0x000000c200c27308 */ /* 0x000fe20000000800 */
[----:B------:R-:W2:Y:S01]  /*12590*/  LDSM.16.MT88.4 R112, [R174+0x4800] ;  /* 0x00480000ae70783b */ /* 0x000ea20000004200 */
[----:B------:R-:W-:Y:S01]  /*125a0*/  FADD.FTZ R191, R191, R190 ;  /* 0x000000bebfbf7221 */ /* 0x000fe20000010000 */
[C---:B------:R-:W-:Y:S04]  /*125b0*/  HMMA.16816.F32.BF16 R24, R104.reuse, R120, R24 ;  /* 0x000000786818723c */ /* 0x040fe80000041818 */
[----:B------:R-:W-:Y:S02]  /*125c0*/  FADD.FTZ R188, R188, R187 ;  /* 0x000000bbbcbc7221 */ /* 0x000fe40000010000 */
[----:B------:R-:W-:Y:S01]  /*125d0*/  FADD.FTZ R192, R192, R191 ;  /* 0x000000bfc0c07221 */ /* 0x000fe20000010000 */
[----:B------:R-:W-:Y:S01]  /*125e0*/  MUFU.EX2 R185, R185 ;  /* 0x000000b900b97308 */ /* 0x000fe20000000800 */
[C---:B------:R-:W-:Y:S01]  /*125f0*/  HMMA.16816.F32.BF16 R28, R104.reuse, R122, R28 ;  /* 0x0000007a681c723c */ /* 0x040fe2000004181c */
[----:B------:R-:W3:Y:S07]  /*12600*/  LDSM.16.MT88.4 R120, [R172+0x4800] ;  /* 0x00480000ac78783b */ /* 0x000eee0000004200 */
[C---:B------:R-:W-:Y:S01]  /*12610*/  HMMA.16816.F32.BF16 R32, R104.reuse, R124, R32 ;  /* 0x0000007c6820723c */ /* 0x040fe20000041820 */
[----:B------:R-:W4:Y:S07]  /*12620*/  MUFU.EX2 R240, R240 ;  /* 0x000000f000f07308 */ /* 0x000f2e0000000800 */
[C---:B------:R-:W-:Y:S01]  /*12630*/  HMMA.16816.F32.BF16 R36, R104.reuse, R126, R36 ;  /* 0x0000007e6824723c */ /* 0x040fe20000041824 */
[----:B------:R-:W-:Y:S02]  /*12640*/  LDSM.16.MT88.4 R124, [R173+0x1000] ;  /* 0x00100000ad7c783b */ /* 0x000fe40000004200 */
[----:B------:R-:W5:Y:S05]  /*12650*/  MUFU.EX2 R242, R242 ;  /* 0x000000f200f27308 */ /* 0x000f6a0000000800 */
[C---:B------:R-:W-:Y:S08]  /*12660*/  HMMA.16816.F32.BF16 R40, R104.reuse, R128, R40 ;  /* 0x000000806828723c */ /* 0x040ff00000041828 */
[C---:B------:R-:W-:Y:S01]  /*12670*/  HMMA.16816.F32.BF16 R44, R104.reuse, R130, R44 ;  /* 0x00000082682c723c */ /* 0x040fe2000004182c */
[----:B------:R-:W-:Y:S07]  /*12680*/  LDSM.16.MT88.4 R128, [R9+0x3000] ;  /* 0x003000000980783b */ /* 0x000fee0000004200 */
[C---:B------:R-:W-:Y:S07]  /*12690*/  HMMA.16816.F32.BF16 R48, R104.reuse, R148, R48 ;  /* 0x000000946830723c */ /* 0x040fee0000041830 */
[----:B----4-:R-:W-:Y:S01]  /*126a0*/  F2FP.BF16.PACK_AB R148, R240, R185 ;  /* 0x000000b9f094723e */ /* 0x010fe200000010ff */
[C---:B------:R-:W-:Y:S04]  /*126b0*/  HMMA.16816.F32.BF16 R52, R104.reuse, R150, R52 ;  /* 0x000000966834723c */ /* 0x040fe80000041834 */
[----:B------:R-:W-:Y:S03]  /*126c0*/  F2FP.BF16.PACK_AB R149, R248, R247 ;  /* 0x000000f7f895723e */ /* 0x000fe600000010ff */
[----:B-----5:R-:W-:Y:S01]  /*126d0*/  F2FP.BF16.PACK_AB R150, R245, R242 ;  /* 0x000000f2f596723e */ /* 0x020fe200000010ff */
[C---:B------:R-:W-:Y:S04]  /*126e0*/  HMMA.16816.F32.BF16 R56, R104.reuse, R152, R56 ;  /* 0x000000986838723c */ /* 0x040fe80000041838 */
[----:B------:R-:W-:Y:S04]  /*126f0*/  F2FP.BF16.PACK_AB R151, R249, R184 ;  /* 0x000000b8f997723e */ /* 0x000fe800000010ff */
        /* <DEDUP_REMOVED lines=11> */
[C---:B---3--:R-:W-:Y:S08]  /*127b0*/  HMMA.16816.F32.BF16 R88, R104.reuse, R120, R88 ;  /* 0x000000786858723c */ /* 0x048ff00000041858 */
[C---:B------:R-:W-:Y:S01]  /*127c0*/  HMMA.16816.F32.BF16 R92, R104.reuse, R122, R92 ;  /* 0x0000007a685c723c */ /* 0x040fe2000004185c */
[----:B------:R-:W3:Y:S07]  /*127d0*/  LDSM.16.MT88.4 R120, [R172+0x1000] ;  /* 0x00100000ac78783b */ /* 0x000eee0000004200 */
[C---:B-1----:R-:W-:Y:S08]  /*127e0*/  HMMA.16816.F32.BF16 R96, R104.reuse, R108, R96 ;  /* 0x0000006c6860723c */ /* 0x042ff00000041860 */
[----:B------:R-:W-:Y:S01]  /*127f0*/  HMMA.16816.F32.BF16 R100, R104, R110, R100 ;  /* 0x0000006e6864723c */ /* 0x000fe20000041864 */
[----:B------:R-:W1:Y:S06]  /*12800*/  LDSM.16.MT88.4 R108, [R174+0x3000] ;  /* 0x00300000ae6c783b */ /* 0x000e6c0000004200 */
        /* <DEDUP_REMOVED lines=9> */
[C---:B--2---:R-:W-:Y:S03]  /*128a0*/  HMMA.16816.F32.BF16 R4, R104.reuse, R112, R4 ;  /* 0x000000706804723c */ /* 0x044fe60000041804 */
[----:B------:R-:W-:Y:S02]  /*128b0*/  FADD.FTZ R207, R207, R238 ;  /* 0x000000eecfcf7221 */ /* 0x000fe40000010000 */
[----:B------:R-:W-:Y:S02]  /*128c0*/  FADD.FTZ R246, R246, R195 ;  /* 0x000000c3f6f67221 */ /* 0x000fe40000010000 */
[----:B------:R-:W-:Y:S01]  /*128d0*/  FADD.FTZ R194, R194, R207 ;  /* 0x000000cfc2c27221 */ /* 0x000fe20000010000 */
[C---:B------:R-:W-:Y:S01]  /*128e0*/  HMMA.16816.F32.BF16 R12, R104.reuse, R114, R12 ;  /* 0x00000072680c723c */ /* 0x040fe2000004180c */
[----:B------:R-:W2:Y:S03]  /*128f0*/  LDSM.16.MT88.4 R112, [R172+0x3000] ;  /* 0x00300000ac70783b */ /* 0x000ea60000004200 */
[----:B------:R-:W-:Y:S02]  /*12900*/  FADD.FTZ R185, R185, R246 ;  /* 0x000000f6b9b97221 */ /* 0x000fe40000010000 */
[----:B------:R-:W-:Y:S02]  /*12910*/  FADD.FTZ R247, R247, R194 ;  /* 0x000000c2f7f77221 */ /* 0x000fe40000010000 */
[C---:B----4-:R-:W-:Y:S04]  /*12920*/  HMMA.16816.F32.BF16 R16, R104.reuse, R116, R16 ;  /* 0x000000746810723c */ /* 0x050fe80000041810 */
[----:B------:R-:W-:Y:S02]  /*12930*/  FADD.FTZ R185, R240, R185 ;  /* 0x000000b9f0b97221 */ /* 0x000fe40000010000 */
[----:B------:R-:W-:Y:S02]  /*12940*/  FADD.FTZ R247, R248, R247 ;  /* 0x000000f7f8f77221 */ /* 0x000fe40000010000 */
[C---:B------:R-:W-:Y:S01]  /*12950*/  HMMA.16816.F32.BF16 R20, R104.reuse, R118, R20 ;  /* 0x000000766814723c */ /* 0x040fe20000041814 */
[----:B------:R-:W4:Y:S03]  /*12960*/  LDSM.16.MT88.4 R116, [R173+0x3000] ;  /* 0x00300000ad74783b */ /* 0x000f260000004200 */
[----:B------:R-:W-:Y:S02]  /*12970*/  FADD.FTZ R242, R242, R185 ;  /* 0x000000b9f2f27221 */ /* 0x000fe40000010000 */
[----:B------:R-:W-:Y:S02]  /*12980*/  FADD.FTZ R184, R184, R247 ;  /* 0x000000f7b8b87221 */ /* 0x000fe40000010000 */
[C---:B---3--:R-:W-:Y:S04]  /*12990*/  HMMA.16816.F32.BF16 R24, R104.reuse, R120, R24 ;  /* 0x000000786818723c */ /* 0x048fe80000041818 */
[----:B------:R-:W-:Y:S02]  /*129a0*/  FADD.FTZ R241, R245, R242 ;  /* 0x000000f2f5f17221 */ /* 0x000fe40000010000 */
[----:B------:R-:W-:Y:S02]  /*129b0*/  FADD.FTZ R239, R249, R184 ;  /* 0x000000b8f9ef7221 */ /* 0x000fe40000010000 */
[C---:B------:R-:W-:Y:S01]  /*129c0*/  HMMA.16816.F32.BF16 R28, R104.reuse, R122, R28 ;  /* 0x0000007a681c723c */ /* 0x040fe2000004181c */
[----:B------:R-:W3:Y:S07]  /*129d0*/  LDSM.16.MT88.4 R120, [R174+0x5000] ;  /* 0x00500000ae78783b */ /* 0x000eee0000004200 */
        /* <DEDUP_REMOVED lines=8> */
[C---:B--2---:R-:W-:Y:S08]  /*12a60*/  HMMA.16816.F32.BF16 R56, R104.reuse, R112, R56 ;  /* 0x000000706838723c */ /* 0x044ff00000041838 */
[C---:B------:R-:W-:Y:S01]  /*12a70*/  HMMA.16816.F32.BF16 R60, R104.reuse, R114, R60 ;  /* 0x00000072683c723c */ /* 0x040fe2000004183c */
[----:B------:R-:W2:Y:S07]  /*12a80*/  LDSM.16.MT88.4 R112, [R172+0x5000] ;  /* 0x00500000ac70783b */ /* 0x000eae0000004200 */
[C---:B----4-:R-:W-:Y:S08]  /*12a90*/  HMMA.16816.F32.BF16 R64, R104.reuse, R116, R64 ;  /* 0x000000746840723c */ /* 0x050ff00000041840 */
[C---:B------:R-:W-:Y:S01]  /*12aa0*/  HMMA.16816.F32.BF16 R68, R104.reuse, R118, R68 ;  /* 0x000000766844723c */ /* 0x040fe20000041844 */
[----:B------:R-:W4:Y:S07]  /*12ab0*/  LDSM.16.MT88.4 R116, [R173+0x5000] ;  /* 0x00500000ad74783b */ /* 0x000f2e0000004200 */
[C---:B---3--:R-:W-:Y:S08]  /*12ac0*/  HMMA.16816.F32.BF16 R72, R104.reuse, R120, R72 ;  /* 0x000000786848723c */ /* 0x048ff00000041848 */
[C---:B------:R-:W-:Y:S01]  /*12ad0*/  HMMA.16816.F32.BF16 R76, R104.reuse, R122, R76 ;  /* 0x0000007a684c723c */ /* 0x040fe2000004184c */
[----:B------:R-:W3:Y:S07]  /*12ae0*/  LDSM.16.MT88.4 R120, [R9+0x1800] ;  /* 0x001800000978783b */ /* 0x000eee0000004200 */
[C---:B-1----:R-:W-:Y:S08]  /*12af0*/  HMMA.16816.F32.BF16 R80, R104.reuse, R108, R80 ;  /* 0x0000006c6850723c */ /* 0x042ff00000041850 */
[C---:B------:R-:W-:Y:S01]  /*12b00*/  HMMA.16816.F32.BF16 R84, R104.reuse, R110, R84 ;  /* 0x0000006e6854723c */ /* 0x040fe20000041854 */
[----:B------:R-:W1:Y:S07]  /*12b10*/  LDSM.16.MT88.4 R108, [R172+0x1800] ;  /* 0x00180000ac6c783b */ /* 0x000e6e0000004200 */
[C---:B--2---:R-:W-:Y:S08]  /*12b20*/  HMMA.16816.F32.BF16 R88, R104.reuse, R112, R88 ;  /* 0x000000706858723c */ /* 0x044ff00000041858 */
[C---:B------:R-:W-:Y:S08]  /*12b30*/  HMMA.16816.F32.BF16 R92, R104.reuse, R114, R92 ;  /* 0x00000072685c723c */ /* 0x040ff0000004185c */
[C---:B----4-:R-:W-:Y:S08]  /*12b40*/  HMMA.16816.F32.BF16 R96, R104.reuse, R116, R96 ;  /* 0x000000746860723c */ /* 0x050ff00000041860 */
[----:B------:R-:W-:Y:S08]  /*12b50*/  HMMA.16816.F32.BF16 R100, R104, R118, R100 ;  /* 0x000000766864723c */ /* 0x000ff00000041864 */
[C---:B------:R-:W-:Y:S08]  /*12b60*/  HMMA.16816.F32.BF16 R132, R148.reuse, R128, R4 ;  /* 0x000000809484723c */ /* 0x040ff00000041804 */
[C---:B------:R-:W-:Y:S01]  /*12b70*/  HMMA.16816.F32.BF16 R128, R148.reuse, R130, R12 ;  /* 0x000000829480723c */ /* 0x040fe2000004180c */
[----:B------:R-:W2:Y:S07]  /*12b80*/  LDSM.16.MT88.4 R12, [R174+0x5800] ;  /* 0x00580000ae0c783b */ /* 0x000eae0000004200 */
[C---:B---3--:R-:W-:Y:S01]  /*12b90*/  HMMA.16816.F32.BF16 R124, R148.reuse, R120, R16 ;  /* 0x00000078947c723c */ /* 0x048fe20000041810 */
[----:B------:R3:W4:Y:S07]  /*12ba0*/  LDSM.16.MT88.4 R16, [R9+0x5800] ;  /* 0x005800000910783b */ /* 0x00072e0000004200 */
[C---:B------:R-:W-:Y:S01]  /*12bb0*/  HMMA.16816.F32.BF16 R120, R148.reuse, R122, R20 ;  /* 0x0000007a9478723c */ /* 0x040fe20000041814 */
[----:B------:R-:W5:Y:S07]  /*12bc0*/  LDSM.16.MT88.4 R20, [R172+0x5800] ;  /* 0x00580000ac14783b */ /* 0x000f6e0000004200 */
[C---:B-1----:R-:W-:Y:S07]  /*12bd0*/  HMMA.16816.F32.BF16 R116, R148.reuse, R108, R24 ;  /* 0x0000006c9474723c */ /* 0x042fee0000041818 */
[----:B------:R-:W-:Y:S01]  /*12be0*/  IADD3 R25, R233, -0x2, RZ ;  /* 0xfffffffee9197810 */ /* 0x000fe20007ffe0ff */
[C---:B------:R-:W-:Y:S03]  /*12bf0*/  HMMA.16816.F32.BF16 R112, R148.reuse, R110, R28 ;  /* 0x0000006e9470723c */ /* 0x040fe6000004181c */
[C---:B------:R-:W-:Y:S05]  /*12c00*/  ISETP.GE.AND P0, PT, R25.reuse, R230, PT ;  /* 0x000000e61900720c */ /* 0x040fea0003f06270 */
[C---:B------:R-:W-:Y:S08]  /*12c10*/  HMMA.16816.F32.BF16 R108, R148.reuse, R152, R32 ;  /* 0x00000098946c723c */ /* 0x040ff00000041820 */
[C---:B------:R-:W-:Y:S01]  /*12c20*/  HMMA.16816.F32.BF16 R104, R148.reuse, R154, R36 ;  /* 0x0000009a9468723c */ /* 0x040fe20000041824 */
[----:B------:R-:W-:Y:S02]  /*12c30*/  @P0 MOV R2, c[0x0][0x1e0] ;  /* 0x0000780000020a02 */ /* 0x000fe40000000f00 */
[----:B------:R-:W-:Y:S02]  /*12c40*/  @P0 ISETP.GE.AND P2, PT, R218, c[0x0][0x1d4], PT ;  /* 0x00007500da000a0c */ /* 0x000fe40003f46270 */
[----:B------:R-:W-:Y:S03]  /*12c50*/  @P0 SHF.R.S32.HI R0, RZ, 0x1f, R25 ;  /* 0x0000001fff000819 */ /* 0x000fe60000011419 */
[C---:B------:R-:W-:Y:S04]  /*12c60*/  HMMA.16816.F32.BF16 R40, R148.reuse, R156, R40 ;  /* 0x0000009c9428723c */ /* 0x040fe80000041828 */
[----:B------:R-:W-:Y:S04]  /*12c70*/  @P0 IMAD R0, R0, c[0x0][0x1e0], RZ ;  /* 0x0000780000000a24 */ /* 0x000fe800078e02ff */
[C---:B------:R-:W-:Y:S04]  /*12c80*/  HMMA.16816.F32.BF16 R44, R148.reuse, R158, R44 ;  /* 0x0000009e942c723c */ /* 0x040fe8000004182c */
[C---:B------:R-:W-:Y:S02]  /*12c90*/  @P0 IMAD R0, R25.reuse, c[0x0][0x1e4], R0 ;  /* 0x0000790019000a24 */ /* 0x040fe400078e0200 */
[----:B------:R-:W-:Y:S02]  /*12ca0*/  @P0 IMAD.WIDE.U32 R24, R25, c[0x0][0x1e0], RZ ;  /* 0x0000780019180a25 */ /* 0x000fe400078e00ff */
[C---:B------:R-:W-:Y:S04]  /*12cb0*/  HMMA.16816.F32.BF16 R48, R148.reuse, R160, R48 ;  /* 0x000000a09430723c */ /* 0x040fe80000041830 */
[C---:B---3--:R-:W-:Y:S04]  /*12cc0*/  @P0 SHF.L.U32 R9, R24.reuse, 0x6, RZ ;  /* 0x0000000618090819 */ /* 0x048fe800000006ff */
[C---:B------:R-:W-:Y:S08]  /*12cd0*/  HMMA.16816.F32.BF16 R52, R148.reuse, R162, R52 ;  /* 0x000000a29434723c */ /* 0x040ff00000041834 */
[C---:B------:R-:W-:Y:S08]  /*12ce0*/  HMMA.16816.F32.BF16 R56, R148.reuse, R164, R56 ;  /* 0x000000a49438723c */ /* 0x040ff00000041838 */
[C---:B------:R-:W-:Y:S08]  /*12cf0*/  HMMA.16816.F32.BF16 R60, R148.reuse, R166, R60 ;  /* 0x000000a6943c723c */ /* 0x040ff0000004183c */
[C---:B------:R-:W-:Y:S08]  /*12d00*/  HMMA.16816.F32.BF16 R64, R148.reuse, R168, R64 ;  /* 0x000000a89440723c */ /* 0x040ff00000041840 */
[C---:B------:R-:W-:Y:S08]  /*12d10*/  HMMA.16816.F32.BF16 R68, R148.reuse, R170, R68 ;  /* 0x000000aa9444723c */ /* 0x040ff00000041844 */
[C---:B--2---:R-:W-:Y:S08]  /*12d20*/  HMMA.16816.F32.BF16 R72, R148.reuse, R12, R72 ;  /* 0x0000000c9448723c */ /* 0x044ff00000041848 */
[C---:B------:R-:W-:Y:S01]  /*12d30*/  HMMA.16816.F32.BF16 R76, R148.reuse, R14, R76 ;  /* 0x0000000e944c723c */ /* 0x040fe2000004184c */
[----:B------:R-:W1:Y:S07]  /*12d40*/  LDSM.16.MT88.4 R12, [R173+0x5800] ;  /* 0x00580000ad0c783b */ /* 0x000e6e0000004200 */
[C---:B----4-:R-:W-:Y:S07]  /*12d50*/  HMMA.16816.F32.BF16 R80, R148.reuse, R16, R80 ;  /* 0x000000109450723c */ /* 0x050fee0000041850 */
[----:B------:R-:W-:Y:S01]  /*12d60*/  @P0 IADD3 R17, R25, R0, RZ ;  /* 0x0000000019110210 */ /* 0x000fe20007ffe0ff */
[C---:B------:R-:W-:Y:S04]  /*12d70*/  HMMA.16816.F32.BF16 R84, R148.reuse, R18, R84 ;  /* 0x000000129454723c */ /* 0x040fe80000041854 */
[----:B------:R-:W-:Y:S02]  /*12d80*/  @P0 SHF.L.U64.HI R0, R24, 0x6, R17 ;  /* 0x0000000618000819 */ /* 0x000fe40000010211 */
[C---:B------:R-:W-:Y:S02]  /*12d90*/  @P0 LEA R17, P1, R2.reuse, R9, 0x5 ;  /* 0x0000000902110211 */ /* 0x040fe400078228ff */
[----:B------:R-:W-:Y:S01]  /*12da0*/  @P0 MOV R19, c[0x0][0x1e4] ;  /* 0x0000790000130a02 */ /* 0x000fe20000000f00 */
[C---:B-----5:R-:W-:Y:S03]  /*12db0*/  HMMA.16816.F32.BF16 R88, R148.reuse, R20, R88 ;  /* 0x000000149458723c */ /* 0x060fe60000041858 */
[----:B------:R-:W-:Y:S02]  /*12dc0*/  @P0 LEA.HI.X R2, R2, R0, R19, 0x5, P1 ;  /* 0x0000000002020211 */ /* 0x000fe400008f2c13 */
[-C--:B------:R-:W-:Y:S02]  /*12dd0*/  @P0 IADD3 R17, P4, R17, R236.reuse, RZ ;  /* 0x000000ec11110210 */ /* 0x080fe40007f9e0ff */
[----:B------:R-:W-:Y:S01]  /*12de0*/  @P0 IADD3 R9, P1, R9, R236, RZ ;  /* 0x000000ec09090210 */ /* 0x000fe20007f3e0ff */
[C---:B------:R-:W-:Y:S04]  /*12df0*/  HMMA.16816.F32.BF16 R92, R148.reuse, R22, R92 ;  /* 0x00000016945c723c */ /* 0x040fe8000004185c */
[-C--:B------:R-:W-:Y:S02]  /*12e00*/  @P0 IADD3.X R2, R2, R229.reuse, RZ, P4, !PT ;  /* 0x000000e502020210 */ /* 0x080fe400027fe4ff */
[----:B------:R-:W-:Y:S02]  /*12e10*/  LOP3.LUT P4, RZ, R226, 0x1, RZ, 0xc0, !PT ;  /* 0x00000001e2ff7812 */ /* 0x000fe4000788c0ff */
[----:B------:R-:W-:Y:S01]  /*12e20*/  @P0 LEA R18, P5, R9, c[0x0][0x1c8], 0x1 ;  /* 0x0000720009120a11 */ /* 0x000fe200078a08ff */
[C---:B-1----:R-:W-:Y:S03]  /*12e30*/  HMMA.16816.F32.BF16 R96, R148.reuse, R12, R96 ;  /* 0x0000000c9460723c */ /* 0x042fe60000041860 */
[----:B------:R-:W-:Y:S02]  /*12e40*/  @P0 IADD3.X R0, R0, R229, RZ, P1, !PT ;  /* 0x000000e500000210 */ /* 0x000fe40000ffe4ff */
[----:B------:R-:W-:Y:S02]  /*12e50*/  @P0 ISETP.GE.AND P1, PT, R217, c[0x0][0x1d4], PT ;  /* 0x00007500d9000a0c */ /* 0x000fe40003f26270 */
[----:B------:R-:W-:Y:S01]  /*12e60*/  @P0 LEA.HI.X R19, R9, c[0x0][0x1cc], R0, 0x1, P5 ;  /* 0x0000730009130a11 */ /* 0x000fe200028f0c00 */
[----:B------:R-:W-:Y:S01]  /*12e70*/  @P0 IMAD R9, R231, 0x6000, R11 ;  /* 0x00006000e7090824 */ /* 0x000fe200078e020b */
[C---:B------:R-:W-:Y:S01]  /*12e80*/  @P0 LEA R16, P3, R17.reuse, c[0x0][0x1c8], 0x1 ;  /* 0x0000720011100a11 */ /* 0x040fe200078608ff */
[----:B------:R-:W-:Y:S03]  /*12e90*/  HMMA.16816.F32.BF16 R100, R148, R14, R100 ;  /* 0x0000000e9464723c */ /* 0x000fe60000041864 */
[----:B------:R-:W-:Y:S01]  /*12ea0*/  @!PT LDS RZ, [RZ] ;  /* 0x00000000fffff984 */ /* 0x000fe20000000800 */
[----:B------:R-:W-:Y:S01]  /*12eb0*/  @!PT LDS RZ, [RZ] ;  /* 0x00000000fffff984 */ /* 0x000fe20000000800 */
[----:B------:R-:W-:Y:S01]  /*12ec0*/  @!PT LDS RZ, [RZ] ;  /* 0x00000000fffff984 */ /* 0x000fe20000000800 */
[----:B------:R1:W-:Y:S01]  /*12ed0*/  @P0 LDGSTS.E.BYPASS.LTC128B.128 [R9], [R18.64], !P4 ;  /* 0x0000000012090fae */ /* 0x0003e2000e101d48 */
[----:B------:R-:W-:Y:S02]  /*12ee0*/  @P0 LEA.HI.X R17, R17, c[0x0][0x1cc], R2, 0x1, P3 ;  /* 0x0000730011110a11 */ /* 0x000fe400018f0c02 */
[----:B------:R-:W-:Y:S05]  /*12ef0*/  IADD3 R0, R204, 0x1, RZ ;  /* 0x00000001cc007810 */ /* 0x000fea0007ffe0ff */
[----:B------:R1:W-:Y:S08]  /*12f00*/  @P0 LDGSTS.E.BYPASS.LTC128B.128 [R9+0x2000], [R18.64+0x80], !P2 ;  /* 0x0200008012090fae */ /* 0x0003f0000d101d48 */
[----:B------:R1:W-:Y:S08]  /*12f10*/  @P0 LDGSTS.E.BYPASS.LTC128B.128 [R9+0x4000], [R18.64+0x100], !P1 ;  /* 0x0400010012090fae */ /* 0x0003f0000c901d48 */
[----:B------:R1:W-:Y:S08]  /*12f20*/  @P0 LDGSTS.E.BYPASS.LTC128B.128 [R9+0x1000], [R16.64], !P4 ;  /* 0x0100000010090fae */ /* 0x0003f0000e101d48 */
[----:B------:R1:W-:Y:S08]  /*12f30*/  @P0 LDGSTS.E.BYPASS.LTC128B.128 [R9+0x3000], [R16.64+0x80], !P2 ;  /* 0x0300008010090fae */ /* 0x0003f0000d101d48 */
[----:B------:R1:W-:Y:S01]  /*12f40*/  @P0 LDGSTS.E.BYPASS.LTC128B.128 [R9+0x5000], [R16.64+0x100], !P1 ;  /* 0x0500010010090fae */ /* 0x0003e2000c901d48 */
[----:B------:R-:W-:Y:S02]  /*12f50*/  ISETP.GE.AND P0, PT, R230, R233, PT ;  /* 0x000000e9e600720c */ /* 0x000fe40003f06270 */
[----:B------:R-:W-:Y:S02]  /*12f60*/  ISETP.GE.AND P1, PT, R204, 0x1, PT ;  /* 0x00000001cc00780c */ /* 0x000fe40003f26270 */
[----:B------:R-:W-:Y:S02]  /*12f70*/  MOV R233, R232 ;  /* 0x000000e800e97202 */ /* 0x000fe40000000f00 */
[----:B------:R-:W-:Y:S01]  /*12f80*/  SEL R204, R0, RZ, !P1 ;  /* 0x000000ff00cc7207 */ /* 0x000fe20004800000 */
[----:B------:R-:W0:Y:S01]  /*12f90*/  LDGDEPBAR ;  /* 0x00000000000079af */ /* 0x000e220000000000 */
[----:B------:R-:W-:Y:S02]  /*12fa0*/  MOV R0, R3 ;  /* 0x0000000300007202 */ /* 0x000fe40000000f00 */
[----:B-1----:R-:W-:Y:S03]  /*12fb0*/  MOV R9, R8 ;  /* 0x0000000800097202 */ /* 0x002fe60000000f00 */
[----:B------:R-:W-:-:S05]  /*12fc0*/  @!P0 BRA `(.L_x_1461) ;  /* 0xffffd30000008947 */ /* 0x000fca000383ffff */
.L_x_1460:
[----:B-1----:R-:W-:Y:S02]  /*12fd0*/  MOV R5, 0x1f ;  /* 0x0000001f00057802 */ /* 0x002fe40000000f00 */
[----:B------:R-:W-:Y:S01]  /*12fe0*/  MOV R0, 0xffffffff ;  /* 0xffffffff00007802 */ /* 0x000fe20000000f00 */
[----:B------:R-:W-:Y:S05]  /*12ff0*/  BRA.DIV ~URZ, `(.L_x_1462) ;  /* 0x00004ee27f007947 */ /* 0x000fea000b800000 */
[----:B------:R1:W2:Y:S02]  /*13000*/  SHFL.BFLY PT, R6, R241, 0x2, 0x1f ;  /* 0x0c401f00f1067f89 */ /* 0x0002a400000e0000 */
.L_x_1532:
[----:B-12---:R-:W-:Y:S01]  /*13010*/  FADD.FTZ R241, R6, R241 ;  /* 0x000000f106f17221 */ /* 0x006fe20000010000 */
[----:B------:R-:W-:Y:S05]  /*13020*/  BRA.DIV ~URZ, `(.L_x_1463) ;  /* 0x00004ef27f007947 */ /* 0x000fea000b800000 */
[----:B------:R-:W1:Y:S04]  /*13030*/  SHFL.BFLY PT, R0, R239, 0x2, 0x1f ;  /* 0x0c401f00ef007f89 */ /* 0x000e6800000e0000 */
[----:B------:R-:W2:Y:S01]  /*13040*/  SHFL.BFLY PT, R4, R241, 0x1, 0x1f ;  /* 0x0c201f00f1047f89 */ /* 0x000ea200000e0000 */
[----:B-1----:R-:W-:-:S02]  /*13050*/  FADD.FTZ R9, R0, R239 ;  /* 0x000000ef00097221 */ /* 0x002fc40000010000 */
[----:B--2---:R-:W-:-:S03]  /*13060*/  FADD.FTZ R4, R241, R4 ;  /* 0x00000004f1047221 */ /* 0x004fc60000010000 */
[----:B------:R1:W2:Y:S04]  /*13070*/  SHFL.BFLY PT, R6, R9, 0x1, 0x1f ;  /* 0x0c201f0009067f89 */ /* 0x0002a800000e0000 */
.L_x_1533:
[----:B-12---:R-:W-:Y:S01]  /*13080*/  FADD.FTZ R9, R6, R9 ;  /* 0x0000000906097221 */ /* 0x006fe20000010000 */
[----:B------:R-:W-:Y:S02]  /*13090*/  FSETP.NE.FTZ.AND P1, PT, R4, RZ, PT ;  /* 0x000000ff0400720b */ /* 0x000fe40003f35000 */
[----:B------:R-:W-:Y:S02]  /*130a0*/  MOV R2, RZ ;  /* 0x000000ff00027202 */ /* 0x000fe40000000f00 */
[----:B------:R-:W-:Y:S02]  /*130b0*/  FSETP.NE.FTZ.AND P0, PT, R9, RZ, PT ;  /* 0x000000ff0900720b */ /* 0x000fe40003f15000 */
[----:B------:R-:W-:Y:S02]  /*130c0*/  MOV R12, RZ ;  /* 0x000000ff000c7202 */ /* 0x000fe40000000f00 */
[----:B------:R-:W-:-:S05]  /*130d0*/  MOV R0, 0xff800000 ;  /* 0xff80000000007802 */ /* 0x000fca0000000f00 */
[----:B------:R-:W1:Y:S01]  /*130e0*/  @P1 MUFU.LG2 R5, R4 ;  /* 0x0000000400051308 */ /* 0x000e620000000c00 */
[----:B------:R-:W-:-:S03]  /*130f0*/  @P1 MOV R6, 0x3f317218 ;  /* 0x3f31721800061802 */ /* 0x000fc60000000f00 */
[----:B------:R-:W-:Y:S02]  /*13100*/  @P0 MOV R14, 0x3f317218 ;  /* 0x3f317218000e0802 */ /* 0x000fe40000000f00 */
[----:B------:R-:W-:Y:S02]  /*13110*/  @P1 FMUL.FTZ R6, R6, c[0x0][0x2d0] ;  /* 0x0000b40006061a20 */ /* 0x000fe40000410000 */
[----:B------:R-:W2:Y:S01]  /*13120*/  @P0 MUFU.RCP R2, R9 ;  /* 0x0000000900020308 */ /* 0x000ea20000001000 */
[----:B------:R-:W-:-:S07]  /*13130*/  @P0 FMUL.FTZ R14, R14, c[0x0][0x2d0] ;  /* 0x0000b4000e0e0a20 */ /* 0x000fce0000410000 */
[----:B------:R-:W3:Y:S01]  /*13140*/  @P0 MUFU.LG2 R9, R9 ;  /* 0x0000000900090308 */ /* 0x000ee20000000c00 */
[----:B-1----:R-:W-:-:S04]  /*13150*/  @P1 FMUL.FTZ R5, R5, 0.69314718246459960938 ;  /* 0x3f31721805051820 */ /* 0x002fc80000410000 */
[----:B------:R-:W-:Y:S01]  /*13160*/  @P1 FFMA.FTZ R0, R6, R8, R5 ;  /* 0x0000000806001223 */ /* 0x000fe20000010005 */
[----:B------:R-:W-:Y:S02]  /*13170*/  MOV R8, 0xff800000 ;  /* 0xff80000000087802 */ /* 0x000fe40000000f00 */
[----:B------:R-:W1:Y:S01]  /*13180*/  @P1 MUFU.RCP R12, R4 ;  /* 0x00000004000c1308 */ /* 0x000e620000001000 */
[C---:B--2---:R-:W-:Y:S02]  /*13190*/  FMUL.FTZ R134, R2.reuse, R134 ;  /* 0x0000008602867220 */ /* 0x044fe40000410000 */
[C---:B------:R-:W-:Y:S02]  /*131a0*/  FMUL.FTZ R135, R2.reuse, R135 ;  /* 0x0000008702877220 */ /* 0x040fe40000410000 */
[C---:B------:R-:W-:Y:S02]  /*131b0*/  FMUL.FTZ R130, R2.reuse, R130 ;  /* 0x0000008202827220 */ /* 0x040fe40000410000 */
[----:B------:R-:W-:-:S02]  /*131c0*/  FMUL.FTZ R131, R2, R131 ;  /* 0x0000008302837220 */ /* 0x000fc40000410000 */
[----:B---3--:R-:W-:Y:S01]  /*131d0*/  @P0 FMUL.FTZ R15, R9, 0.69314718246459960938 ;  /* 0x3f317218090f0820 */ /* 0x008fe20000410000 */
[----:B------:R-:W-:Y:S01]  /*131e0*/  MOV R9, 0x1 ;  /* 0x0000000100097802 */ /* 0x000fe20000000f00 */
[----:B------:R-:W-:Y:S02]  /*131f0*/  FMUL.FTZ R126, R2, R126 ;  /* 0x0000007e027e7220 */ /* 0x000fe40000410000 */
[----:B------:R-:W-:Y:S01]  /*13200*/  @P0 FFMA.FTZ R8, R14, R3, R15 ;  /* 0x000000030e080223 */ /* 0x000fe2000001000f */
[----:B------:R-:W-:Y:S01]  /*13210*/  PRMT R3, R9, 0x7610, R3 ;  /* 0x0000761009037816 */ /* 0x000fe20000000003 */
[----:B------:R-:W-:Y:S02]  /*13220*/  FMUL.FTZ R127, R2, R127 ;  /* 0x0000007f027f7220 */ /* 0x000fe40000410000 */
[C---:B-1----:R-:W-:Y:S02]  /*13230*/  FMUL.FTZ R132, R12.reuse, R132 ;  /* 0x000000840c847220 */ /* 0x042fe40000410000 */
        /* <DEDUP_REMOVED lines=46> */
[----:B------:R-:W-:Y:S02]  /*13520*/  FMUL.FTZ R101, R12, R101 ;  /* 0x000000650c657220 */ /* 0x000fe40000410000 */
        /* <DEDUP_REMOVED lines=42> */
.L_x_1401:
[----:B------:R-:W-:Y:S01]  /*137d0*/  LOP3.LUT P0, RZ, R146, 0xff, RZ, 0xc0, !PT ;  /* 0x000000ff92ff7812 */ /* 0x000fe2000780c0ff */
[----:B------:R-:W-:-:S12]  /*137e0*/  BSSY B0, `(.L_x_1464) ;  /* 0x000000f000007945 */ /* 0x000fd80003800000 */
[----:B------:R-:W-:Y:S05]  /*137f0*/  @P0 BRA `(.L_x_1465) ;  /* 0x000000d000000947 */ /* 0x000fea0003800000 */
[----:B------:R-:W1:Y:S01]  /*13800*/  S2R R9, SR_LANEID ;  /* 0x0000000000097919 */ /* 0x000e620000000000 */
[----:B------:R-:W-:Y:S01]  /*13810*/  VOTEU.ANY UR4, UPT, PT ;  /* 0x0000000000047886 */ /* 0x000fe200038e0100 */
[----:B------:R-:W-:Y:S01]  /*13820*/  IMAD.MOV.U32 R16, RZ, RZ, c[0x0][0x560] ;  /* 0x00015800ff107624 */ /* 0x000fe200078e00ff */
[----:B------:R-:W1:Y:S01]  /*13830*/  FLO.U32 R14, UR4 ;  /* 0x00000004000e7d00 */ /* 0x000e6200080e0000 */
[----:B------:R-:W-:-:S07]  /*13840*/  IMAD.MOV.U32 R17, RZ, RZ, c[0x0][0x564] ;  /* 0x00015900ff117624 */ /* 0x000fce00078e00ff */
[----:B------:R-:W2:Y:S01]  /*13850*/  POPC R15, UR4 ;  /* 0x00000004000f7d09 */ /* 0x000ea20008000000 */
[----:B-1----:R-:W-:-:S13]  /*13860*/  ISETP.EQ.U32.AND P0, PT, R14, R9, PT ;  /* 0x000000090e00720c */ /* 0x002fda0003f02070 */
[----:B--2---:R-:W2:Y:S04]  /*13870*/  @P0 ATOMG.E.ADD.STRONG.GPU PT, R9, [R16.64], R15 ;  /* 0x0000000f100909a8 */ /* 0x004ea800081ee1c8 */
[----:B------:R-:W1:Y:S02]  /*13880*/  S2R R2, SR_LTMASK ;  /* 0x0000000000027919 */ /* 0x000e640000003900 */
[----:B-1----:R-:W-:-:S04]  /*13890*/  LOP3.LUT R2, R2, UR4, RZ, 0xc0, !PT ;  /* 0x0000000402027c12 */ /* 0x002fc8000f8ec0ff */
[----:B------:R-:W1:Y:S01]  /*138a0*/  POPC R208, R2 ;  /* 0x0000000200d07309 */ /* 0x000e620000000000 */
[----:B--2---:R-:W1:Y:S02]  /*138b0*/  SHFL.IDX PT, R9, R9, R14, 0x1f ;  /* 0x00001f0e09097589 */ /* 0x004e6400000e0000 */
[----:B-1----:R-:W-:-:S05]  /*138c0*/  IADD3 R208, R9, c[0x0][0xc], R208 ;  /* 0x0000030009d07a10 */ /* 0x002fca0007ffe0d0 */
.L_x_1465:
[----:B------:R-:W-:Y:S05]  /*138d0*/  BSYNC B0 ;  /* 0x0000000000007941 */ /* 0x000fea0003800000 */
.L_x_1464:
[----:B------:R-:W-:Y:S01]  /*138e0*/  PRMT R3, R3, 0x9910, RZ ;  /* 0x0000991003037816 */ /* 0x000fe200000000ff */
[----:B------:R-:W-:Y:S01]  /*138f0*/  BSSY B1, `(.L_x_1466) ;  /* 0x0000346000017945 */ /* 0x000fe20003800000 */
[----:B------:R-:W-:Y:S02]  /*13900*/  IMAD.SHL.U32 R20, R201, 0x8, RZ ;  /* 0x00000008c9147824 */ /* 0x000fe400078e00ff */
[----:B------:R-:W-:Y:S01]  /*13910*/  ISETP.NE.AND P0, PT, R3, RZ, PT ;  /* 0x000000ff0300720c */ /* 0x000fe20003f05270 */
[----:B------:R-:W-:-:S12]  /*13920*/  IMAD.MOV.U32 R3, RZ, RZ, R208 ;  /* 0x000000ffff037224 */ /* 0x000fd800078e00d0 */
[----:B------:R-:W-:Y:S05]  /*13930*/  @!P0 BRA `(.L_x_1467) ;  /* 0x000027e000008947 */ /* 0x000fea0003800000 */
[----:B------:R-:W-:Y:S01]  /*13940*/  SHF.R.S32.HI R15, RZ, 0x1f, R146 ;  /* 0x0000001fff0f7819 */ /* 0x000fe20000011492 */
[----:B------:R-:W-:Y:S01]  /*13950*/  WARPSYNC 0xffffffff ;  /* 0xffffffff00007948 */ /* 0x000fe20003800000 */
[----:B------:R-:W-:Y:S01]  /*13960*/  BAR.SYNC.DEFER_BLOCKING 0x1, 0x100 ;  /* 0x0044000000007b1d */ /* 0x000fe20000010000 */
[----:B------:R-:W-:Y:S02]  /*13970*/  LOP3.LUT R14, R141, R221, RZ, 0xfc, !PT ;  /* 0x000000dd8d0e7212 */ /* 0x000fe400078efcff */
[----:B------:R-:W-:Y:S02]  /*13980*/  LEA.HI R19, R15, R146, RZ, 0x5 ;  /* 0x000000920f137211 */ /* 0x000fe400078f28ff */
[----:B------:R-:W-:Y:S02]  /*13990*/  LOP3.LUT R9, R220, 0x1, RZ, 0xc0, !PT ;  /* 0x00000001dc097812 */ /* 0x000fe400078ec0ff */
[----:B------:R-:W-:Y:S02]  /*139a0*/  SHF.R.S32.HI R21, RZ, 0x5, R19 ;  /* 0x00000005ff157819 */ /* 0x000fe40000011413 */
[----:B------:R-:W-:-:S02]  /*139b0*/  ISETP.NE.U32.AND P0, PT, R9, 0x1, PT ;  /* 0x000000010900780c */ /* 0x000fc40003f05070 */
[----:B------:R-:W-:Y:S01]  /*139c0*/  F2FP.BF16.PACK_AB R29, R133, R132 ;  /* 0x00000084851d723e */ /* 0x000fe200000010ff */
[----:B------:R-:W-:Y:S01]  /*139d0*/  IMAD.SHL.U32 R2, R21, 0x400, RZ ;  /* 0x0000040015027824 */ /* 0x000fe200078e00ff */
[----:B------:R-:W-:Y:S02]  /*139e0*/  R2P PR, R220, 0x6 ;  /* 0x00000006dc007804 */ /* 0x000fe40000000000 */
[----:B------:R-:W-:Y:S01]  /*139f0*/  F2FP.BF16.PACK_AB R27, R135, R134 ;  /* 0x00000086871b723e */ /* 0x000fe200000010ff */
[----:B------:R-:W-:Y:S01]  /*13a00*/  IMAD R17, R219, 0x2, R2 ;  /* 0x00000002db117824 */ /* 0x000fe200078e0202 */
[----:B------:R-:W-:Y:S02]  /*13a10*/  F2FP.BF16.PACK_AB R25, R129, R128 ;  /* 0x000000808119723e */ /* 0x000fe400000010ff */
[----:B------:R-:W-:Y:S01]  /*13a20*/  F2FP.BF16.PACK_AB R23, R131, R130 ;  /* 0x000000828317723e */ /* 0x000fe200000010ff */
[----:B------:R-:W-:Y:S01]  /*13a30*/  IMAD.IADD R14, R17, 0x1, R14 ;  /* 0x00000001110e7824 */ /* 0x000fe200078e020e */
[----:B------:R-:W-:Y:S01]  /*13a40*/  F2FP.BF16.PACK_AB R30, R125, R124 ;  /* 0x0000007c7d1e723e */ /* 0x000fe200000010ff */
[----:B------:R-:W-:Y:S01]  /*13a50*/  IMAD.MOV.U32 R17, RZ, RZ, 0x20 ;  /* 0x00000020ff117424 */ /* 0x000fe200078e00ff */
[----:B------:R-:W-:Y:S01]  /*13a60*/  F2FP.BF16.PACK_AB R28, R127, R126 ;  /* 0x0000007e7f1c723e */ /* 0x000fe200000010ff */
[----:B------:R-:W-:Y:S01]  /*13a70*/  IMAD.SHL.U32 R24, R14, 0x2, RZ ;  /* 0x000000020e187824 */ /* 0x000fe200078e00ff */
[----:B------:R-:W-:Y:S01]  /*13a80*/  F2FP.BF16.PACK_AB R16, R121, R120 ;  /* 0x000000787910723e */ /* 0x000fe200000010ff */
[----:B------:R-:W-:Y:S01]  /*13a90*/  IMAD.MOV.U32 R14, RZ, RZ, 0x40 ;  /* 0x00000040ff0e7424 */ /* 0x000fe200078e00ff */
[----:B------:R-:W-:-:S02]  /*13aa0*/  SEL R17, R17, 0xffffffe0, !P1 ;  /* 0xffffffe011117807 */ /* 0x000fc40004800000 */
[C---:B------:R-:W-:Y:S01]  /*13ab0*/  IADD3 R2, R24.reuse, 0x80, RZ ;  /* 0x0000008018027810 */ /* 0x040fe20007ffe0ff */
[----:B------:R1:W-:Y:S01]  /*13ac0*/  STS [R24+0x80], R29 ;  /* 0x0000801d18007388 */ /* 0x0003e20000000800 */
[C---:B------:R-:W-:Y:S01]  /*13ad0*/  IADD3 R22, R24.reuse, 0x70, RZ ;  /* 0x0000007018167810 */ /* 0x040fe20007ffe0ff */
[----:B------:R-:W-:Y:S01]  /*13ae0*/  IMAD.IADD R9, R24, 0x1, R17 ;  /* 0x0000000118097824 */ /* 0x000fe200078e0211 */
[----:B------:R-:W-:Y:S01]  /*13af0*/  @P0 IADD3 R22, R2, 0x10, RZ ;  /* 0x0000001002160810 */ /* 0x000fe20007ffe0ff */
[----:B------:R2:W-:Y:S01]  /*13b00*/  STS [R24+0x480], R27 ;  /* 0x0004801b18007388 */ /* 0x0005e20000000800 */
[----:B------:R-:W-:Y:S02]  /*13b10*/  SEL R14, R14, 0xffffffc0, !P2 ;  /* 0xffffffc00e0e7807 */ /* 0x000fe40005000000 */
[----:B------:R-:W-:Y:S01]  /*13b20*/  F2FP.BF16.PACK_AB R26, R123, R122 ;  /* 0x0000007a7b1a723e */ /* 0x000fe200000010ff */
[----:B------:R-:W-:Y:S01]  /*13b30*/  IMAD.IADD R17, R17, 0x1, R22 ;  /* 0x0000000111117824 */ /* 0x000fe200078e0216 */
[----:B------:R-:W-:Y:S01]  /*13b40*/  F2FP.BF16.PACK_AB R31, R119, R118 ;  /* 0x00000076771f723e */ /* 0x000fe200000010ff */
[----:B------:R-:W-:Y:S01]  /*13b50*/  IMAD.IADD R2, R24, 0x1, R14 ;  /* 0x0000000118027824 */ /* 0x000fe200078e020e */
[----:B------:R-:W-:Y:S01]  /*13b60*/  F2FP.BF16.PACK_AB R33, R113, R112 ;  /* 0x000000707121723e */ /* 0x000fe200000010ff */
[----:B------:R-:W-:Y:S01]  /*13b70*/  IMAD.IADD R18, R14, 0x1, R22 ;  /* 0x000000010e127824 */ /* 0x000fe200078e0216 */
[----:B------:R3:W-:Y:S01]  /*13b80*/  STS [R22], R25 ;  /* 0x0000001916007388 */ /* 0x0007e20000000800 */
[----:B------:R-:W-:-:S02]  /*13b90*/  F2FP.BF16.PACK_AB R35, R115, R114 ;  /* 0x000000727323723e */ /* 0x000fc400000010ff */
[----:B------:R-:W-:Y:S01]  /*13ba0*/  F2FP.BF16.PACK_AB R37, R47, R46 ;  /* 0x0000002e2f25723e */ /* 0x000fe200000010ff */
[----:B------:R4:W-:Y:S01]  /*13bb0*/  STS [R22+0x400], R23 ;  /* 0x0004001716007388 */ /* 0x0009e20000000800 */
[----:B------:R-:W-:Y:S02]  /*13bc0*/  F2FP.BF16.PACK_AB R32, R55, R54 ;  /* 0x000000363720723e */ /* 0x000fe400000010ff */
[----:B------:R-:W-:Y:S01]  /*13bd0*/  ISETP.NE.U32.AND P0, PT, RZ, c[0x0][0x508], PT ;  /* 0x00014200ff007a0c */ /* 0x000fe20003f05070 */
[----:B------:R4:W-:Y:S01]  /*13be0*/  STS [R9+0x80], R30 ;  /* 0x0000801e09007388 */ /* 0x0009e20000000800 */
[----:B------:R-:W-:Y:S02]  /*13bf0*/  ISETP.NE.U32.AND P2, PT, RZ, c[0x0][0x500], PT ;  /* 0x00014000ff007a0c */ /* 0x000fe40003f45070 */
[----:B------:R-:W-:Y:S01]  /*13c00*/  ISETP.NE.AND.EX P1, PT, RZ, c[0x0][0x50c], PT, P0 ;  /* 0x00014300ff007a0c */ /* 0x000fe20003f25300 */
[----:B------:R4:W-:Y:S01]  /*13c10*/  STS [R9+0x480], R28 ;  /* 0x0004801c09007388 */ /* 0x0009e20000000800 */
[----:B-1----:R-:W-:-:S02]  /*13c20*/  F2FP.BF16.PACK_AB R29, R117, R116 ;  /* 0x00000074751d723e */ /* 0x002fc400000010ff */
[----:B------:R-:W-:Y:S01]  /*13c30*/  ISETP.NE.AND.EX P2, PT, RZ, c[0x0][0x504], PT, P2 ;  /* 0x00014100ff007a0c */ /* 0x000fe20003f45320 */
[----:B------:R1:W-:Y:S01]  /*13c40*/  STS [R17], R16 ;  /* 0x0000001011007388 */ /* 0x0003e20000000800 */
[----:B--2---:R-:W-:-:S03]  /*13c50*/  F2FP.BF16.PACK_AB R27, R109, R108 ;  /* 0x0000006c6d1b723e */ /* 0x004fc600000010ff */
[----:B------:R2:W-:Y:S04]  /*13c60*/  STS [R17+0x400], R26 ;  /* 0x0004001a11007388 */ /* 0x0005e80000000800 */
[----:B------:R2:W-:Y:S01]  /*13c70*/  STS [R2+0x80], R29 ;  /* 0x0000801d02007388 */ /* 0x0005e20000000800 */
[----:B---3--:R-:W-:Y:S02]  /*13c80*/  F2FP.BF16.PACK_AB R25, R111, R110 ;  /* 0x0000006e6f19723e */ /* 0x008fe400000010ff */
[----:B------:R-:W-:Y:S01]  /*13c90*/  @P1 LEA R36, P0, R224, c[0x0][0x508], 0x2 ;  /* 0x00014200e0241a11 */ /* 0x000fe200078010ff */
[----:B------:R3:W-:Y:S01]  /*13ca0*/  STS [R2+0x480], R31 ;  /* 0x0004801f02007388 */ /* 0x0007e20000000800 */
[----:B----4-:R-:W-:-:S03]  /*13cb0*/  F2FP.BF16.PACK_AB R23, R105, R104 ;  /* 0x000000686917723e */ /* 0x010fc600000010ff */
[----:B------:R4:W-:Y:S01]  /*13cc0*/  STS [R18], R33 ;  /* 0x0000002112007388 */ /* 0x0009e20000000800 */
[----:B------:R-:W-:-:S03]  /*13cd0*/  F2FP.BF16.PACK_AB R30, R53, R52 ;  /* 0x00000034351e723e */ /* 0x000fc600000010ff */
[----:B------:R4:W-:Y:S01]  /*13ce0*/  STS [R18+0x400], R35 ;  /* 0x0004002312007388 */ /* 0x0009e20000000800 */
[----:B------:R-:W-:Y:S01]  /*13cf0*/  F2FP.BF16.PACK_AB R28, R51, R50 ;  /* 0x00000032331c723e */ /* 0x000fe200000010ff */
[----:B-1----:R-:W-:Y:S02]  /*13d00*/  IMAD.IADD R16, R14, 0x1, R9 ;  /* 0x000000010e107824 */ /* 0x002fe400078e0209 */
[----:B------:R-:W-:Y:S01]  /*13d10*/  IMAD.IADD R14, R17, 0x1, R14 ;  /* 0x00000001110e7824 */ /* 0x000fe200078e020e */
[----:B--2---:R-:W-:Y:S02]  /*13d20*/  F2FP.BF16.PACK_AB R26, R49, R48 ;  /* 0x00000030311a723e */ /* 0x004fe400000010ff */
[----:B------:R1:W-:Y:S01]  /*13d30*/  STS [R16+0x80], R27 ;  /* 0x0000801b10007388 */ /* 0x0003e20000000800 */
[----:B------:R-:W-:-:S03]  /*13d40*/  F2FP.BF16.PACK_AB R29, R107, R106 ;  /* 0x0000006a6b1d723e */ /* 0x000fc600000010ff */
[----:B------:R2:W-:Y:S01]  /*13d50*/  STS [R16+0x480], R25 ;  /* 0x0004801910007388 */ /* 0x0005e20000000800 */
[----:B---3--:R-:W-:-:S03]  /*13d60*/  F2FP.BF16.PACK_AB R31, R41, R40 ;  /* 0x00000028291f723e */ /* 0x008fc600000010ff */
[----:B------:R3:W-:Y:S01]  /*13d70*/  STS [R14], R23 ;  /* 0x000000170e007388 */ /* 0x0007e20000000800 */
[----:B----4-:R-:W-:-:S03]  /*13d80*/  F2FP.BF16.PACK_AB R33, R43, R42 ;  /* 0x0000002a2b21723e */ /* 0x010fc600000010ff */
[----:B------:R4:W-:Y:S01]  /*13d90*/  STS [R14+0x400], R29 ;  /* 0x0004001d0e007388 */ /* 0x0009e20000000800 */
[----:B------:R-:W-:-:S03]  /*13da0*/  F2FP.BF16.PACK_AB R35, R45, R44 ;  /* 0x0000002c2d23723e */ /* 0x000fc600000010ff */
[----:B------:R4:W-:Y:S04]  /*13db0*/  STS [R24+0x4080], R31 ;  /* 0x0040801f18007388 */ /* 0x0009e80000000800 */
[----:B------:R4:W-:Y:S04]  /*13dc0*/  STS [R24+0x4480], R33 ;  /* 0x0044802118007388 */ /* 0x0009e80000000800 */
[----:B------:R4:W-:Y:S01]  /*13dd0*/  STS [R22+0x4000], R35 ;  /* 0x0040002316007388 */ /* 0x0009e20000000800 */
[----:B-1----:R-:W-:-:S03]  /*13de0*/  F2FP.BF16.PACK_AB R27, R61, R60 ;  /* 0x0000003c3d1b723e */ /* 0x002fc600000010ff */
[----:B------:R1:W-:Y:S01]  /*13df0*/  STS [R22+0x4400], R37 ;  /* 0x0044002516007388 */ /* 0x0003e20000000800 */
[----:B--2---:R-:W-:-:S03]  /*13e00*/  F2FP.BF16.PACK_AB R25, R59, R58 ;  /* 0x0000003a3b19723e */ /* 0x004fc600000010ff */
[----:B------:R2:W-:Y:S01]  /*13e10*/  STS [R9+0x4080], R26 ;  /* 0x0040801a09007388 */ /* 0x0005e20000000800 */
[----:B---3--:R-:W-:-:S03]  /*13e20*/  F2FP.BF16.PACK_AB R23, R57, R56 ;  /* 0x000000383917723e */ /* 0x008fc600000010ff */
[----:B------:R3:W-:Y:S01]  /*13e30*/  STS [R9+0x4480], R28 ;  /* 0x0044801c09007388 */ /* 0x0007e20000000800 */
[----:B----4-:R-:W-:-:S03]  /*13e40*/  F2FP.BF16.PACK_AB R29, R63, R62 ;  /* 0x0000003e3f1d723e */ /* 0x010fc600000010ff */
[----:B------:R4:W-:Y:S01]  /*13e50*/  STS [R17+0x4000], R30 ;  /* 0x0040001e11007388 */ /* 0x0009e20000000800 */
[----:B------:R-:W-:-:S03]  /*13e60*/  F2FP.BF16.PACK_AB R31, R65, R64 ;  /* 0x00000040411f723e */ /* 0x000fc600000010ff */
[----:B------:R4:W-:Y:S01]  /*13e70*/  STS [R17+0x4400], R32 ;  /* 0x0044002011007388 */ /* 0x0009e20000000800 */
[----:B------:R-:W-:-:S03]  /*13e80*/  F2FP.BF16.PACK_AB R33, R67, R66 ;  /* 0x000000424321723e */ /* 0x000fc600000010ff */
[----:B------:R4:W-:Y:S01]  /*13e90*/  STS [R2+0x4480], R25 ;  /* 0x0044801902007388 */ /* 0x0009e20000000800 */
[----:B------:R-:W-:-:S03]  /*13ea0*/  F2FP.BF16.PACK_AB R35, R69, R68 ;  /* 0x000000444523723e */ /* 0x000fc600000010ff */
        /* <DEDUP_REMOVED lines=12> */
[----:B------:R-:W-:Y:S01]  /*13f70*/  STS [R14+0x4400], R37 ;  /* 0x004400250e007388 */ /* 0x000fe20000000800 */
        /* <DEDUP_REMOVED lines=9> */
[----:B------:R-:W-:Y:S01]  /*14010*/  STS [R9+0x8080], R26 ;  /* 0x0080801a09007388 */ /* 0x000fe20000000800 */
[----:B------:R-:W-:-:S03]  /*14020*/  F2FP.BF16.PACK_AB R35, R101, R100 ;  /* 0x000000646523723e */ /* 0x000fc600000010ff */
[----:B------:R4:W-:Y:S04]  /*14030*/  STS [R9+0x8480], R28 ;  /* 0x0084801c09007388 */ /* 0x0009e80000000800 */
        /* <DEDUP_REMOVED lines=8> */
[----:B------:R3:W-:Y:S04]  /*140c0*/  STS [R18+0x8000], R31 ;  /* 0x0080001f12007388 */ /* 0x0007e80000000800 */
[----:B------:R3:W-:Y:S01]  /*140d0*/  STS [R18+0x8400], R29 ;  /* 0x0084001d12007388 */ /* 0x0007e20000000800 */
[----:B----4-:R-:W-:-:S03]  /*140e0*/  IMAD.MOV.U32 R9, RZ, RZ, c[0x0][0x388] ;  /* 0x0000e200ff097624 */ /* 0x010fc600078e00ff */
[----:B------:R3:W-:Y:S04]  /*140f0*/  STS [R16+0x8080], R27 ;  /* 0x0080801b10007388 */ /* 0x0007e80000000800 */
[----:B------:R3:W-:Y:S01]  /*14100*/  STS [R16+0x8480], R33 ;  /* 0x0084802110007388 */ /* 0x0007e20000000800 */
[----:B------:R-:W-:-:S03]  /*14110*/  SHF.R.S32.HI R17, RZ, 0x1f, R224 ;  /* 0x0000001fff117819 */ /* 0x000fc600000114e0 */
[----:B------:R3:W-:Y:S01]  /*14120*/  STS [R14+0x8000], R35 ;  /* 0x008000230e007388 */ /* 0x0007e20000000800 */
[----:B-1----:R-:W-:Y:S02]  /*14130*/  F2FP.BF16.PACK_AB R25, R103, R102 ;  /* 0x000000666719723e */ /* 0x002fe400000010ff */
[C---:B------:R-:W-:Y:S01]  /*14140*/  @P1 LEA.HI.X R37, R224.reuse, c[0x0][0x50c], R17, 0x2, P0 ;  /* 0x00014300e0251a11 */ /* 0x040fe200000f1411 */
[----:B--2---:R-:W-:Y:S02]  /*14150*/  IMAD.MOV.U32 R23, RZ, RZ, 0x4 ;  /* 0x00000004ff177424 */ /* 0x004fe400078e00ff */
[----:B------:R3:W-:Y:S01]  /*14160*/  STS [R14+0x8400], R25 ;  /* 0x008400190e007388 */ /* 0x0007e20000000800 */
[----:B------:R-:W-:Y:S02]  /*14170*/  IMAD.MOV.U32 R2, RZ, RZ, RZ ;  /* 0x000000ffff027224 */ /* 0x000fe400078e00ff */
[----:B------:R-:W-:Y:S01]  /*14180*/  IMAD.WIDE R22, R224, R23, c[0x0][0x500] ;  /* 0x00014000e0167625 */ /* 0x000fe200078e0217 */
[----:B------:R-:W-:Y:S06]  /*14190*/  BAR.SYNC.DEFER_BLOCKING 0x1, 0x100 ;  /* 0x0044000000007b1d */ /* 0x000fec0000010000 */
[----:B------:R3:W5:Y:S04]  /*141a0*/  @P1 LDG.E R9, [R36.64] ;  /* 0x0000000824091981 */ /* 0x000768000c1e1900 */
[----:B------:R3:W5:Y:S01]  /*141b0*/  @P2 LDG.E R2, [R22.64] ;  /* 0x0000000816022981 */ /* 0x000762000c1e1900 */
[----:B------:R-:W-:-:S04]  /*141c0*/  ISETP.NE.AND P0, PT, R210, RZ, PT ;  /* 0x000000ffd200720c */ /* 0x000fc80003f05270 */
[----:B------:R-:W-:Y:S01]  /*141d0*/  SEL R210, R210, c[0x0][0x3d4], P0 ;  /* 0x0000f500d2d27a07 */ /* 0x000fe20000000000 */
[----:B------:R-:W-:Y:S05]  /*141e0*/  @P1 BRA `(.L_x_1468) ;  /* 0x0000004000001947 */ /* 0x000fea0003800000 */
[----:B------:R-:W-:Y:S05]  /*141f0*/  @!P2 BRA `(.L_x_1468) ;  /* 0x000000300000a947 */ /* 0x000fea0003800000 */
[----:B-----5:R-:W2:Y:S04]  /*14200*/  LDG.E R9, [R22.64] ;  /* 0x0000000816097981 */ /* 0x020ea8000c1e1900 */
[----:B---3--:R-:W2:Y:S02]  /*14210*/  LDG.E R14, [R22.64+0x4] ;  /* 0x00000408160e7981 */ /* 0x008ea4000c1e1900 */
[----:B--2---:R-:W-:Y:S02]  /*14220*/  IADD3 R9, -R9, R14, RZ ;  /* 0x0000000e09097210 */ /* 0x004fe40007ffe1ff */
.L_x_1468:
[----:B---3--:R-:W-:Y:S01]  /*14230*/  IMAD.MOV.U32 R23, RZ, RZ, 0x368 ;  /* 0x00000368ff177424 */ /* 0x008fe200078e00ff */
[----:B------:R-:W-:Y:S01]  /*14240*/  ISETP.GT.AND P2, PT, R210, 0x1, PT ;  /* 0x00000001d200780c */ /* 0x000fe20003f44270 */
[----:B------:R-:W-:Y:S01]  /*14250*/  IMAD.MOV.U32 R22, RZ, RZ, c[0x0][0x4e8] ;  /* 0x00013a00ff167624 */ /* 0x000fe200078e00ff */
[----:B------:R-:W-:-:S02]  /*14260*/  SHF.R.S32.HI R14, RZ, 0x1f, R19 ;  /* 0x0000001fff0e7819 */ /* 0x000fc40000011413 */
[----:B------:R-:W-:Y:S02]  /*14270*/  SEL R23, R23, 0x328, P2 ;  /* 0x0000032817177807 */ /* 0x000fe40001000000 */
[----:B------:R-:W-:Y:S02]  /*14280*/  LOP3.LUT R19, R19, 0xffffffe0, RZ, 0xc0, !PT ;  /* 0xffffffe013137812 */ /* 0x000fe400078ec0ff */
[----:B------:R-:W1:Y:S01]  /*14290*/  LDC.64 R24, c[0x0][R23+0x170] ;  /* 0x00005c0017187b82 */ /* 0x000e620000000a00 */
[----:B------:R-:W-:Y:S02]  /*142a0*/  LEA.HI R14, R14, R21, RZ, 0x3 ;  /* 0x000000150e0e7211 */ /* 0x000fe400078f18ff */
[----:B------:R-:W-:Y:S01]  /*142b0*/  IMAD.IADD R19, R146, 0x1, -R19 ;  /* 0x0000000192137824 */ /* 0x000fe200078e0a13 */
[----:B------:R-:W-:Y:S02]  /*142c0*/  LEA.HI R16, R219, R219, RZ, 0x1 ;  /* 0x000000dbdb107211 */ /* 0x000fe400078f08ff */
[----:B------:R-:W-:-:S02]  /*142d0*/  LOP3.LUT R14, R14, 0xffffff8, RZ, 0xc0, !PT ;  /* 0x0ffffff80e0e7812 */ /* 0x000fc400078ec0ff */
[----:B------:R-:W2:Y:S01]  /*142e0*/  LDC.64 R26, c[0x0][R23+0x168] ;  /* 0x00005a00171a7b82 */ /* 0x000ea20000000a00 */
[----:B------:R-:W-:Y:S02]  /*142f0*/  SHF.R.S32.HI R18, RZ, 0x1f, R19 ;  /* 0x0000001fff127819 */ /* 0x000fe40000011413 */
[----:B------:R-:W-:Y:S01]  /*14300*/  IMAD.IADD R21, R21, 0x1, -R14 ;  /* 0x0000000115157824 */ /* 0x000fe200078e0a0e */
[----:B------:R-:W-:Y:S02]  /*14310*/  ISETP.NE.U32.AND P0, PT, RZ, c[0x0][0x500], PT ;  /* 0x00014000ff007a0c */ /* 0x000fe40003f05070 */
[----:B------:R-:W-:Y:S02]  /*14320*/  LEA.HI R18, R18, R19, RZ, 0x2 ;  /* 0x0000001312127211 */ /* 0x000fe400078f10ff */
[----:B------:R-:W3:Y:S01]  /*14330*/  LDC.64 R30, c[0x0][R23+0x178] ;  /* 0x00005e00171e7b82 */ /* 0x000ee20000000a00 */
[----:B------:R-:W-:Y:S02]  /*14340*/  LOP3.LUT R16, R16, 0x1ffffffe, RZ, 0xc0, !PT ;  /* 0x1ffffffe10107812 */ /* 0x000fe400078ec0ff */
[----:B------:R-:W-:-:S02]  /*14350*/  SHF.R.S32.HI R14, RZ, 0x2, R18 ;  /* 0x00000002ff0e7819 */ /* 0x000fc40000011412 */
[----:B------:R-:W-:Y:S02]  /*14360*/  ISETP.NE.AND.EX P0, PT, RZ, c[0x0][0x504], PT, P0 ;  /* 0x00014100ff007a0c */ /* 0x000fe40003f05300 */
[----:B------:R-:W-:Y:S01]  /*14370*/  ISETP.NE.AND P3, PT, R22, 0x1, PT ;  /* 0x000000011600780c */ /* 0x000fe20003f65270 */
[----:B------:R3:W4:Y:S01]  /*14380*/  LDC.64 R28, c[0x0][R23+0x160] ;  /* 0x00005800171c7b82 */ /* 0x0007220000000a00 */
[----:B------:R-:W-:Y:S01]  /*14390*/  IMAD R14, R21, 0x10, R14 ;  /* 0x00000010150e7824 */ /* 0x000fe200078e020e */
[----:B------:R-:W-:Y:S01]  /*143a0*/  SEL R224, R224, RZ, !P0 ;  /* 0x000000ffe0e07207 */ /* 0x000fe20004000000 */
[----:B------:R-:W-:Y:S01]  /*143b0*/  IMAD.IADD R21, R219, 0x1, -R16 ;  /* 0x00000001db157824 */ /* 0x000fe200078e0a10 */
[----:B------:R-:W-:-:S03]  /*143c0*/  SEL R22, R17, RZ, !P0 ;  /* 0x000000ff11167207 */ /* 0x000fc60004000000 */
[--C-:B------:R-:W-:Y:S02]  /*143d0*/  IMAD R16, R21, 0x8, R14.reuse ;  /* 0x0000000815107824 */ /* 0x100fe400078e020e */
[C---:B------:R-:W-:Y:S02]  /*143e0*/  IMAD R14, R209.reuse, 0x80, R14 ;  /* 0x00000080d10e7824 */ /* 0x040fe400078e020e */
[----:B------:R-:W-:Y:S02]  /*143f0*/  IMAD R16, R209, 0x80, R16 ;  /* 0x00000080d1107824 */ /* 0x000fe400078e0210 */
[-C--:B-1----:R-:W-:Y:S02]  /*14400*/  IMAD R17, R25, R224.reuse, RZ ;  /* 0x000000e019117224 */ /* 0x082fe400078e02ff */
[----:B------:R-:W-:-:S04]  /*14410*/  IMAD.WIDE.U32 R34, R24, R224, RZ ;  /* 0x000000e018227225 */ /* 0x000fc800078e00ff */
[----:B------:R-:W-:Y:S02]  /*14420*/  IMAD R22, R24, R22, R17 ;  /* 0x0000001618167224 */ /* 0x000fe400078e0211 */
[----:B------:R-:W-:-:S04]  /*14430*/  @P3 IMAD.HI.U32 R17, R16, c[0x0][0x4ec], RZ ;  /* 0x00013b0010113a27 */ /* 0x000fc800078e00ff */
[----:B--2---:R-:W-:Y:S01]  /*14440*/  IMAD.WIDE.U32 R32, R26, R225, RZ ;  /* 0x000000e11a207225 */ /* 0x004fe200078e00ff */
[----:B------:R-:W-:-:S03]  /*14450*/  SEL R26, R227, RZ, P2 ;  /* 0x000000ffe31a7207 */ /* 0x000fc60001000000 */
[----:B------:R-:W-:Y:S01]  /*14460*/  IMAD R21, R27, R225, RZ ;  /* 0x000000e11b157224 */ /* 0x000fe200078e02ff */
[----:B-----5:R-:W-:Y:S01]  /*14470*/  IADD3 R24, P1, P0, R34, R32, R2 ;  /* 0x0000002022187210 */ /* 0x020fe2000783e002 */
[----:B------:R-:W-:Y:S01]  /*14480*/  IMAD.MOV.U32 R25, RZ, RZ, R16 ;  /* 0x000000ffff197224 */ /* 0x000fe200078e0010 */
[----:B------:R-:W-:Y:S01]  /*14490*/  @P3 SHF.R.U32.HI R25, RZ, c[0x0][0x4f0], R17 ;  /* 0x00013c00ff193a19 */ /* 0x000fe20000011611 */
[----:B------:R-:W-:Y:S01]  /*144a0*/  IMAD.IADD R22, R35, 0x1, R22 ;  /* 0x0000000123167824 */ /* 0x000fe200078e0216 */
[----:B------:R-:W-:Y:S01]  /*144b0*/  SHF.R.S32.HI R17, RZ, 0x1f, R2 ;  /* 0x0000001fff117819 */ /* 0x000fe20000011402 */
[----:B------:R-:W-:Y:S02]  /*144c0*/  IMAD.IADD R21, R33, 0x1, R21 ;  /* 0x0000000121157824 */ /* 0x000fe400078e0215 */
[-C--:B---3--:R-:W-:Y:S02]  /*144d0*/  IMAD R23, R31, R26.reuse, RZ ;  /* 0x0000001a1f177224 */ /* 0x088fe400078e02ff */
[----:B------:R-:W-:Y:S01]  /*144e0*/  IMAD.WIDE.U32 R26, R30, R26, RZ ;  /* 0x0000001a1e1a7225 */ /* 0x000fe200078e00ff */
[----:B------:R-:W-:-:S03]  /*144f0*/  IADD3.X R22, R22, R21, R17, P1, P0 ;  /* 0x0000001516167210 */ /* 0x000fc60000fe0411 */
[----:B------:R-:W-:Y:S01]  /*14500*/  IMAD.MOV R21, RZ, RZ, -R25 ;  /* 0x000000ffff157224 */ /* 0x000fe200078e0a19 */
[----:B------:R-:W-:Y:S01]  /*14510*/  IADD3 R26, P1, P0, R25, R24, R26 ;  /* 0x00000018191a7210 */ /* 0x000fe2000783e01a */
[----:B------:R-:W-:Y:S01]  /*14520*/  IMAD.IADD R23, R27, 0x1, R23 ;  /* 0x000000011b177824 */ /* 0x000fe200078e0217 */
[----:B------:R-:W-:Y:S01]  /*14530*/  SHF.R.S32.HI R24, RZ, 0x1f, R25 ;  /* 0x0000001fff187819 */ /* 0x000fe20000011419 */
[----:B------:R-:W-:-:S03]  /*14540*/  IMAD R21, R21, c[0x0][0x4e8], R16 ;  /* 0x00013a0015157a24 */ /* 0x000fc600078e0210 */
[----:B------:R-:W-:Y:S01]  /*14550*/  IADD3.X R27, R24, R22, R23, P1, P0 ;  /* 0x00000016181b7210 */ /* 0x000fe20000fe0417 */
[----:B----4-:R-:W-:Y:S01]  /*14560*/  IMAD R23, R29, R21, RZ ;  /* 0x000000151d177224 */ /* 0x010fe200078e02ff */
[----:B------:R-:W-:-:S03]  /*14570*/  SHF.R.S32.HI R22, RZ, 0x1f, R21 ;  /* 0x0000001fff167819 */ /* 0x000fc60000011415 */
[----:B------:R-:W-:-:S04]  /*14580*/  IMAD.WIDE.U32 R26, R28, R21, R26 ;  /* 0x000000151c1a7225 */ /* 0x000fc800078e001a */
[----:B------:R-:W-:Y:S02]  /*14590*/  IMAD.MOV.U32 R21, RZ, RZ, c[0x0][0x4a8] ;  /* 0x00012a00ff157624 */ /* 0x000fe400078e00ff */
[----:B------:R-:W-:Y:S02]  /*145a0*/  IMAD R23, R28, R22, R23 ;  /* 0x000000161c177224 */ /* 0x000fe400078e0217 */
[----:B------:R-:W-:Y:S01]  /*145b0*/  IMAD.MOV.U32 R22, RZ, RZ, c[0x0][0x4ac] ;  /* 0x00012b00ff167624 */ /* 0x000fe200078e00ff */
[----:B------:R-:W-:Y:S01]  /*145c0*/  SEL R21, R21, c[0x0][0x450], P2 ;  /* 0x0001140015157a07 */ /* 0x000fe20001000000 */
[----:B------:R-:W-:-:S03]  /*145d0*/  IMAD.IADD R23, R27, 0x1, R23 ;  /* 0x000000011b177824 */ /* 0x000fc600078e0217 */
[----:B------:R-:W-:Y:S02]  /*145e0*/  SEL R25, R22, c[0x0][0x454], P2 ;  /* 0x0001150016197a07 */ /* 0x000fe40001000000 */
[----:B------:R-:W-:Y:S01]  /*145f0*/  LEA R22, P0, R26, R21, 0x2 ;  /* 0x000000151a167211 */ /* 0x000fe200078010ff */
[----:B------:R-:W-:-:S03]  /*14600*/  IMAD R21, R9, c[0x0][0x4e8], RZ ;  /* 0x00013a0009157a24 */ /* 0x000fc600078e02ff */
[----:B------:R-:W-:Y:S01]  /*14610*/  LEA.HI.X R23, R26, R25, R23, 0x2, P0 ;  /* 0x000000191a177211 */ /* 0x000fe200000f1417 */
[----:B------:R-:W-:Y:S01]  /*14620*/  SHFL.IDX PT, R24, R22, RZ, 0x1c1f ;  /* 0x001c1fff16187589 */ /* 0x000fe200000e0000 */
[----:B------:R-:W-:Y:S02]  /*14630*/  LOP3.LUT P0, RZ, R19, 0x3, RZ, 0xc0, !PT ;  /* 0x0000000313ff7812 */ /* 0x000fe4000780c0ff */
[C---:B------:R-:W-:Y:S01]  /*14640*/  IADD3 R26, R14.reuse, 0x8, RZ ;  /* 0x000000080e1a7810 */ /* 0x040fe20007ffe0ff */
[----:B------:R-:W1:Y:S01]  /*14650*/  SHFL.IDX PT, R25, R23, RZ, 0x1c1f ;  /* 0x001c1fff17197589 */ /* 0x000e6200000e0000 */
[-C--:B------:R-:W-:Y:S02]  /*14660*/  ISETP.GE.OR P1, PT, R14, R21.reuse, P0 ;  /* 0x000000150e00720c */ /* 0x080fe40000726670 */
[CC--:B------:R-:W-:Y:S01]  /*14670*/  ISETP.GE.OR P0, PT, R26.reuse, R21.reuse, P0 ;  /* 0x000000151a00720c */ /* 0x0c0fe20000706670 */
[----:B------:R-:W-:Y:S04]  /*14680*/  SHFL.IDX PT, R28, R22, 0x1, 0x1c1f ;  /* 0x003c1f00161c7f89 */ /* 0x000fe800000e0000 */
[----:B------:R-:W2:Y:S06]  /*14690*/  SHFL.IDX PT, R29, R23, 0x1, 0x1c1f ;  /* 0x003c1f00171d7f89 */ /* 0x000eac00000e0000 */
[----:B-1----:R1:W-:Y:S01]  /*146a0*/  @!P1 ST.E [R24.64], R0 ;  /* 0x0000000018009985 */ /* 0x0023e2000c101908 */
[----:B------:R-:W-:-:S04]  /*146b0*/  ISETP.GE.AND P1, PT, R26, R21, PT ;  /* 0x000000151a00720c */ /* 0x000fc80003f26270 */
[----:B------:R-:W-:Y:S01]  /*146c0*/  P2R R9, PR, RZ, 0x2 ;  /* 0x00000002ff097803 */ /* 0x000fe20000000000 */
[----:B--2---:R1:W-:Y:S01]  /*146d0*/  @!P0 ST.E [R28.64], R8 ;  /* 0x000000081c008985 */ /* 0x0043e2000c101908 */
[----:B------:R-:W-:Y:S01]  /*146e0*/  ISETP.GE.AND P0, PT, R14, R21, PT ;  /* 0x000000150e00720c */ /* 0x000fe20003f06270 */
[----:B------:R-:W-:Y:S05]  /*146f0*/  @P2 BRA `(.L_x_1469) ;  /* 0x0000082000002947 */ /* 0x000fea0003800000 */
[----:B------:R-:W-:Y:S01]  /*14700*/  IMAD R17, R17, c[0x0][0x3a0], RZ ;  /* 0x0000e80011117a24 */ /* 0x000fe200078e02ff */
[----:B------:R-:W-:Y:S01]  /*14710*/  LEA.HI R18, R15, R146, RZ, 0x3 ;  /* 0x000000920f127211 */ /* 0x000fe200078f18ff */
[C---:B------:R-:W-:Y:S01]  /*14720*/  IMAD.WIDE.U32 R4, R2.reuse, c[0x0][0x3a0], RZ ;  /* 0x0000e80002047a25 */ /* 0x040fe200078e00ff */
[----:B------:R2:W3:Y:S02]  /*14730*/  LDS.128 R64, [R139+0x80] ;  /* 0x000080008b407984 */ /* 0x0004e40000000c00 */
[----:B------:R-:W-:Y:S01]  /*14740*/  SHF.R.S32.HI R18, RZ, 0x3, R18 ;  /* 0x00000003ff127819 */ /* 0x000fe20000011412 */
[----:B------:R-:W-:Y:S01]  /*14750*/  IMAD R17, R2, c[0x0][0x3a4], R17 ;  /* 0x0000e90002117a24 */ /* 0x000fe200078e0211 */
[----:B------:R-:W-:Y:S01]  /*14760*/  MOV R6, R4 ;  /* 0x0000000400067202 */ /* 0x000fe20000000f00 */
[----:B------:R2:W4:Y:S01]  /*14770*/  LDS.128 R60, [R139+0x1080] ;  /* 0x001080008b3c7984 */ /* 0x0005220000000c00 */
[----:B-1----:R-:W-:-:S02]  /*14780*/  LEA R0, R201, R18, 0x5 ;  /* 0x00000012c9007211 */ /* 0x002fc400078e28ff */
[----:B------:R-:W-:Y:S01]  /*14790*/  IADD3 R7, R5, R17, RZ ;  /* 0x0000001105077210 */ /* 0x000fe20007ffe0ff */
[----:B------:R2:W1:Y:S01]  /*147a0*/  LDS.128 R56, [R139+0x2080] ;  /* 0x002080008b387984 */ /* 0x0004620000000c00 */
[----:B------:R-:W-:Y:S02]  /*147b0*/  SHF.R.S32.HI R5, RZ, 0x1f, R224 ;  /* 0x0000001fff057819 */ /* 0x000fe400000114e0 */
[----:B------:R-:W-:Y:S01]  /*147c0*/  LEA R0, R209, R0, 0x7 ;  /* 0x00000000d1007211 */ /* 0x000fe200078e38ff */
[----:B------:R-:W-:Y:S01]  /*147d0*/  IMAD.WIDE.U32 R6, R225, c[0x0][0x3e8], R6 ;  /* 0x0000fa00e1067a25 */ /* 0x000fe200078e0006 */
[----:B------:R2:W1:Y:S01]  /*147e0*/  LDS.128 R52, [R139+0x3080] ;  /* 0x003080008b347984 */ /* 0x0004620000000c00 */
[----:B------:R-:W-:Y:S02]  /*147f0*/  LEA R18, R209, R18, 0x7 ;  /* 0x00000012d1127211 */ /* 0x000fe400078e38ff */
[----:B------:R-:W-:Y:S01]  /*14800*/  IMAD R5, R5, c[0x0][0x3f0], RZ ;  /* 0x0000fc0005057a24 */ /* 0x000fe200078e02ff */
[----:B------:R-:W-:Y:S01]  /*14810*/  MOV R2, R0 ;  /* 0x0000000000027202 */ /* 0x000fe20000000f00 */
[----:B------:R-:W-:Y:S01]  /*14820*/  @P3 IMAD.HI.U32 R4, R0, c[0x0][0x4ec], RZ ;  /* 0x00013b0000043a27 */ /* 0x000fe200078e00ff */
[----:B------:R2:W1:Y:S03]  /*14830*/  LDS.128 R48, [R139+0x4080] ;  /* 0x004080008b307984 */ /* 0x0004660000000c00 */
[----:B------:R-:W-:Y:S01]  /*14840*/  IMAD R7, R225, c[0x0][0x3ec], R7 ;  /* 0x0000fb00e1077a24 */ /* 0x000fe200078e0207 */
[----:B------:R-:W-:Y:S01]  /*14850*/  @P3 SHF.R.U32.HI R2, RZ, c[0x0][0x4f0], R4 ;  /* 0x00013c00ff023a19 */ /* 0x000fe20000011604 */
[C---:B------:R-:W-:Y:S01]  /*14860*/  IMAD R8, R224.reuse, c[0x0][0x3f4], R5 ;  /* 0x0000fd00e0087a24 */ /* 0x040fe200078e0205 */
[----:B------:R2:W1:Y:S01]  /*14870*/  LDS.128 R44, [R139+0x5080] ;  /* 0x005080008b2c7984 */ /* 0x0004620000000c00 */
[----:B------:R-:W-:Y:S01]  /*14880*/  IMAD.WIDE.U32 R14, R224, c[0x0][0x3f0], R6 ;  /* 0x0000fc00e00e7a25 */ /* 0x000fe200078e0006 */
[----:B------:R-:W-:-:S02]  /*14890*/  SHF.R.S32.HI R12, RZ, 0x1f, R2 ;  /* 0x0000001fff0c7819 */ /* 0x000fc40000011402 */
[----:B------:R2:W1:Y:S01]  /*148a0*/  LDS.128 R40, [R139+0x6080] ;  /* 0x006080008b287984 */ /* 0x0004620000000c00 */
[----:B------:R-:W-:Y:S02]  /*148b0*/  IADD3 R9, -R2, RZ, RZ ;  /* 0x000000ff02097210 */ /* 0x000fe40007ffe1ff */
[----:B------:R-:W-:Y:S01]  /*148c0*/  IADD3 R15, R15, R8, RZ ;  /* 0x000000080f0f7210 */ /* 0x000fe20007ffe0ff */
[----:B------:R2:W1:Y:S01]  /*148d0*/  LDS.128 R36, [R139+0x7080] ;  /* 0x007080008b247984 */ /* 0x0004620000000c00 */
[----:B------:R-:W-:Y:S02]  /*148e0*/  IMAD R13, R12, c[0x0][0x3e0], RZ ;  /* 0x0000f8000c0d7a24 */ /* 0x000fe400078e02ff */
[----:B------:R-:W-:Y:S01]  /*148f0*/  IMAD R9, R9, c[0x0][0x4e8], R0 ;  /* 0x00013a0009097a24 */ /* 0x000fe200078e0200 */
        /* <DEDUP_REMOVED lines=9> */
[----:B------:R-:W-:-:S04]  /*14990*/  IMAD.WIDE.U32 R12, R9, c[0x0][0x3d8], R14 ;  /* 0x0000f600090c7a25 */ /* 0x000fc800078e000e */
[----:B------:R-:W-:Y:S01]  /*149a0*/  IMAD R22, R9, c[0x0][0x3dc], R0 ;  /* 0x0000f70009167a24 */ /* 0x000fe200078e0200 */
[----:B------:R-:W-:-:S04]  /*149b0*/  LEA R9, P0, R12, c[0x0][0x380], 0x1 ;  /* 0x0000e0000c097a11 */ /* 0x000fc800078008ff */
[----:B------:R-:W-:-:S04]  /*149c0*/  IADD3 R22, R13, R22, RZ ;  /* 0x000000160d167210 */ /* 0x000fc80007ffe0ff */
[----:B------:R-:W-:Y:S01]  /*149d0*/  LEA.HI.X R22, R12, c[0x0][0x384], R22, 0x1, P0 ;  /* 0x0000e1000c167a11 */ /* 0x000fe200000f0c16 */
[----:B------:R-:W-:Y:S05]  /*149e0*/  BRA.DIV ~URZ, `(.L_x_1470) ;  /* 0x000036127f007947 */ /* 0x000fea000b800000 */
[----:B---34-:R3:W4:Y:S02]  /*149f0*/  SHFL.IDX PT, R23, R22, RZ, 0x181f ;  /* 0x00181fff16177589 */ /* 0x01872400000e0000 */
.L_x_1534:
[----:B------:R-:W-:Y:S05]  /*14a00*/  BRA.DIV ~URZ, `(.L_x_1471) ;  /* 0x000036627f007947 */ /* 0x000fea000b800000 */
[----:B------:R2:W3:Y:S02]  /*14a10*/  SHFL.IDX PT, R2, R9, RZ, 0x181f ;  /* 0x00181fff09027589 */ /* 0x0004e400000e0000 */
.L_x_1535:
        /* <DEDUP_REMOVED lines=9> */
[-C--:B---3--:R-:W-:Y:S02]  /*14ab0*/  @!P2 LEA R16, P5, R20, R2.reuse, 0x1 ;  /* 0x000000021410a211 */ /* 0x088fe400078a08ff */
[-C--:B------:R-:W-:Y:S02]  /*14ac0*/  @!P1 LEA R14, P4, R218, R2.reuse, 0x1 ;  /* 0x00000002da0e9211 */ /* 0x080fe400078808ff */
[C---:B------:R-:W-:Y:S02]  /*14ad0*/  @!P0 LEA R68, P3, R217.reuse, R2, 0x1 ;  /* 0x00000002d9448211 */ /* 0x040fe400078608ff */
[-C--:B----4-:R-:W-:Y:S02]  /*14ae0*/  @!P2 LEA.HI.X R17, R20, R23.reuse, R13, 0x1, P5 ;  /* 0x000000171411a211 */ /* 0x090fe400028f0c0d */
[-C--:B------:R-:W-:Y:S02]  /*14af0*/  @!P1 LEA.HI.X R15, R218, R23.reuse, R19, 0x1, P4 ;  /* 0x00000017da0f9211 */ /* 0x080fe400020f0c13 */
[----:B------:R-:W-:Y:S01]  /*14b00*/  @!P0 LEA.HI.X R69, R217, R23, R12, 0x1, P3 ;  /* 0x00000017d9458211 */ /* 0x000fe200018f0c0c */
[----:B------:R3:W-:Y:S04]  /*14b10*/  @!P2 ST.E.128 [R16.64], R64 ;  /* 0x000000401000a985 */ /* 0x0007e8000c101d08 */
[----:B-1----:R3:W-:Y:S04]  /*14b20*/  @!P1 ST.E.128 [R14.64], R48 ;  /* 0x000000300e009985 */ /* 0x0027e8000c101d08 */
[----:B------:R3:W-:Y:S02]  /*14b30*/  @!P0 ST.E.128 [R68.64], R32 ;  /* 0x0000002044008985 */ /* 0x0007e4000c101d08 */
.L_x_1473:
[----:B------:R-:W-:Y:S05]  /*14b40*/  BSYNC B0 ;  /* 0x0000000000007941 */ /* 0x000fea0003800000 */
.L_x_1472:
[----:B------:R-:W-:Y:S05]  /*14b50*/  BRA.DIV ~URZ, `(.L_x_1474) ;  /* 0x000035727f007947 */ /* 0x000fea000b800000 */
[----:B----4-:R4:W2:Y:S04]  /*14b60*/  SHFL.IDX PT, R23, R22, 0x1, 0x181f ;  /* 0x00381f0016177f89 */ /* 0x0108a800000e0000 */
[----:B---3--:R4:W3:Y:S02]  /*14b70*/  SHFL.IDX PT, R2, R9, 0x1, 0x181f ;  /* 0x00381f0009027f89 */ /* 0x0088e400000e0000 */
.L_x_1536:
[----:B------:R-:W-:Y:S01]  /*14b80*/  IADD3 R0, R18, 0x20, RZ ;  /* 0x0000002012007810 */ /* 0x000fe20007ffe0ff */
[----:B------:R-:W-:Y:S03]  /*14b90*/  BSSY B0, `(.L_x_1475) ;  /* 0x000000f000007945 */ /* 0x000fe60003800000 */
[----:B------:R-:W-:-:S13]  /*14ba0*/  ISETP.GE.AND P0, PT, R0, R21, PT ;  /* 0x000000150000720c */ /* 0x000fda0003f06270 */
[----:B------:R-:W-:Y:S05]  /*14bb0*/  @P0 BRA `(.L_x_1476) ;  /* 0x000000c000000947 */ /* 0x000fea0003800000 */
[----:B------:R-:W-:Y:S02]  /*14bc0*/  ISETP.GE.AND P2, PT, R20, c[0x0][0x3c8], PT ;  /* 0x0000f20014007a0c */ /* 0x000fe40003f46270 */
[----:B------:R-:W-:Y:S02]  /*14bd0*/  ISETP.GE.AND P1, PT, R218, c[0x0][0x3c8], PT ;  /* 0x0000f200da007a0c */ /* 0x000fe40003f26270 */
[----:B------:R-:W-:-:S09]  /*14be0*/  ISETP.GE.AND P0, PT, R217, c[0x0][0x3c8], PT ;  /* 0x0000f200d9007a0c */ /* 0x000fd20003f06270 */
[-C--:B---3--:R-:W-:Y:S02]  /*14bf0*/  @!P2 LEA R16, P5, R20, R2.reuse, 0x1 ;  /* 0x000000021410a211 */ /* 0x088fe400078a08ff */
[-C--:B------:R-:W-:Y:S02]  /*14c00*/  @!P1 LEA R14, P4, R218, R2.reuse, 0x1 ;  /* 0x00000002da0e9211 */ /* 0x080fe400078808ff */
[C---:B-1----:R-:W-:Y:S02]  /*14c10*/  @!P0 LEA R32, P3, R217.reuse, R2, 0x1 ;  /* 0x00000002d9208211 */ /* 0x042fe400078608ff */
[-C--:B--2---:R-:W-:Y:S02]  /*14c20*/  @!P2 LEA.HI.X R17, R20, R23.reuse, R13, 0x1, P5 ;  /* 0x000000171411a211 */ /* 0x084fe400028f0c0d */
[-C--:B------:R-:W-:Y:S02]  /*14c30*/  @!P1 LEA.HI.X R15, R218, R23.reuse, R19, 0x1, P4 ;  /* 0x00000017da0f9211 */ /* 0x080fe400020f0c13 */
[----:B------:R-:W-:Y:S01]  /*14c40*/  @!P0 LEA.HI.X R33, R217, R23, R12, 0x1, P3 ;  /* 0x00000017d9218211 */ /* 0x000fe200018f0c0c */
[----:B------:R1:W-:Y:S04]  /*14c50*/  @!P2 ST.E.128 [R16.64], R60 ;  /* 0x0000003c1000a985 */ /* 0x0003e8000c101d08 */
[----:B------:R1:W-:Y:S04]  /*14c60*/  @!P1 ST.E.128 [R14.64], R44 ;  /* 0x0000002c0e009985 */ /* 0x0003e8000c101d08 */
[----:B------:R1:W-:Y:S02]  /*14c70*/  @!P0 ST.E.128 [R32.64], R28 ;  /* 0x0000001c20008985 */ /* 0x0003e4000c101d08 */
.L_x_1476:
[----:B------:R-:W-:Y:S05]  /*14c80*/  BSYNC B0 ;  /* 0x0000000000007941 */ /* 0x000fea0003800000 */
.L_x_1475:
[----:B------:R-:W-:Y:S05]  /*14c90*/  BRA.DIV ~URZ, `(.L_x_1477) ;  /* 0x000034f27f007947 */ /* 0x000fea000b800000 */
[----:B--2---:R2:W4:Y:S02]  /*14ca0*/  SHFL.IDX PT, R23, R22, 0x2, 0x181f ;  /* 0x00581f0016177f89 */ /* 0x00452400000e0000 */
.L_x_1537:
[----:B------:R-:W-:Y:S05]  /*14cb0*/  BRA.DIV ~URZ, `(.L_x_1478) ;  /* 0x000035427f007947 */ /* 0x000fea000b800000 */
[----:B---3--:R3:W2:Y:S02]  /*14cc0*/  SHFL.IDX PT, R2, R9, 0x2, 0x181f ;  /* 0x00581f0009027f89 */ /* 0x0086a400000e0000 */
.L_x_1538:
[----:B------:R-:W-:Y:S01]  /*14cd0*/  IADD3 R0, R18, 0x40, RZ ;  /* 0x0000004012007810 */ /* 0x000fe20007ffe0ff */
[----:B------:R-:W-:Y:S03]  /*14ce0*/  BSSY B0, `(.L_x_1479) ;  /* 0x000000f000007945 */ /* 0x000fe60003800000 */
[----:B------:R-:W-:-:S13]  /*14cf0*/  ISETP.GE.AND P0, PT, R0, R21, PT ;  /* 0x000000150000720c */ /* 0x000fda0003f06270 */
[----:B------:R-:W-:Y:S05]  /*14d00*/  @P0 BRA `(.L_x_1480) ;  /* 0x000000c000000947 */ /* 0x000fea0003800000 */
[----:B------:R-:W-:Y:S02]  /*14d10*/  ISETP.GE.AND P2, PT, R20, c[0x0][0x3c8], PT ;  /* 0x0000f20014007a0c */ /* 0x000fe40003f46270 */
[----:B------:R-:W-:Y:S02]  /*14d20*/  ISETP.GE.AND P1, PT, R218, c[0x0][0x3c8], PT ;  /* 0x0000f200da007a0c */ /* 0x000fe40003f26270 */
[----:B------:R-:W-:-:S09]  /*14d30*/  ISETP.GE.AND P0, PT, R217, c[0x0][0x3c8], PT ;  /* 0x0000f200d9007a0c */ /* 0x000fd20003f06270 */
[-C--:B-12---:R-:W-:Y:S02]  /*14d40*/  @!P2 LEA R16, P5, R20, R2.reuse, 0x1 ;  /* 0x000000021410a211 */ /* 0x086fe400078a08ff */
[-C--:B------:R-:W-:Y:S02]  /*14d50*/  @!P1 LEA R14, P4, R218, R2.reuse, 0x1 ;  /* 0x00000002da0e9211 */ /* 0x080fe400078808ff */
[C---:B------:R-:W-:Y:S02]  /*14d60*/  @!P0 LEA R28, P3, R217.reuse, R2, 0x1 ;  /* 0x00000002d91c8211 */ /* 0x040fe400078608ff */
[-C--:B----4-:R-:W-:Y:S02]  /*14d70*/  @!P2 LEA.HI.X R17, R20, R23.reuse, R13, 0x1, P5 ;  /* 0x000000171411a211 */ /* 0x090fe400028f0c0d */
[-C--:B------:R-:W-:Y:S02]  /*14d80*/  @!P1 LEA.HI.X R15, R218, R23.reuse, R19, 0x1, P4 ;  /* 0x00000017da0f9211 */ /* 0x080fe400020f0c13 */
[----:B------:R-:W-:Y:S01]  /*14d90*/  @!P0 LEA.HI.X R29, R217, R23, R12, 0x1, P3 ;  /* 0x00000017d91d8211 */ /* 0x000fe200018f0c0c */
[----:B------:R1:W-:Y:S04]  /*14da0*/  @!P2 ST.E.128 [R16.64], R56 ;  /* 0x000000381000a985 */ /* 0x0003e8000c101d08 */
[----:B------:R1:W-:Y:S04]  /*14db0*/  @!P1 ST.E.128 [R14.64], R40 ;  /* 0x000000280e009985 */ /* 0x0003e8000c101d08 */
[----:B------:R1:W-:Y:S02]  /*14dc0*/  @!P0 ST.E.128 [R28.64], R24 ;  /* 0x000000181c008985 */ /* 0x0003e4000c101d08 */
.L_x_1480:
[----:B------:R-:W-:Y:S05]  /*14dd0*/  BSYNC B0 ;  /* 0x0000000000007941 */ /* 0x000fea0003800000 */
.L_x_1479:
[----:B------:R-:W-:Y:S05]  /*14de0*/  BRA.DIV ~URZ, `(.L_x_1481) ;  /* 0x000034727f007947 */ /* 0x000fea000b800000 */
[----:B--2-4-:R-:W2:Y:S04]  /*14df0*/  SHFL.IDX PT, R22, R22, 0x3, 0x181f ;  /* 0x00781f0016167f89 */ /* 0x014ea800000e0000 */
[----:B------:R4:W3:Y:S02]  /*14e00*/  SHFL.IDX PT, R2, R9, 0x3, 0x181f ;  /* 0x00781f0009027f89 */ /* 0x0008e400000e0000 */
.L_x_1539:
[----:B------:R-:W-:-:S04]  /*14e10*/  IADD3 R18, R18, 0x60, RZ ;  /* 0x0000006012127810 */ /* 0x000fc80007ffe0ff */
[----:B------:R-:W-:-:S13]  /*14e20*/  ISETP.GE.AND P0, PT, R18, R21, PT ;  /* 0x000000151200720c */ /* 0x000fda0003f06270 */
[----:B------:R-:W-:Y:S05]  /*14e30*/  @P0 BRA `(.L_x_1482) ;  /* 0x00001f1000000947 */ /* 0x000fea0003800000 */
[----:B------:R-:W-:Y:S02]  /*14e40*/  ISETP.GE.AND P1, PT, R20, c[0x0][0x3c8], PT ;  /* 0x0000f20014007a0c */ /* 0x000fe40003f26270 */
[----:B------:R-:W-:-:S11]  /*14e50*/  ISETP.GE.AND P0, PT, R218, c[0x0][0x3c8], PT ;  /* 0x0000f200da007a0c */ /* 0x000fd60003f06270 */
[-C--:B-1-3--:R-:W-:Y:S02]  /*14e60*/  @!P1 LEA R14, P3, R20, R2.reuse, 0x1 ;  /* 0x00000002140e9211 */ /* 0x08afe400078608ff */
[----:B------:R-:W-:Y:S02]  /*14e70*/  @!P0 LEA R8, P2, R218, R2, 0x1 ;  /* 0x00000002da088211 */ /* 0x000fe400078408ff */
[-C--:B--2---:R-:W-:Y:S02]  /*14e80*/  @!P1 LEA.HI.X R15, R20, R22.reuse, R13, 0x1, P3 ;  /* 0x00000016140f9211 */ /* 0x084fe400018f0c0d */
[----:B----4-:R-:W-:-:S03]  /*14e90*/  @!P0 LEA.HI.X R9, R218, R22, R19, 0x1, P2 ;  /* 0x00000016da098211 */ /* 0x010fc600010f0c13 */
[----:B------:R1:W-:Y:S04]  /*14ea0*/  @!P1 ST.E.128 [R14.64], R52 ;  /* 0x000000340e009985 */ /* 0x0003e8000c101d08 */
[----:B------:R1:W-:Y:S01]  /*14eb0*/  @!P0 ST.E.128 [R8.64], R36 ;  /* 0x0000002408008985 */ /* 0x0003e2000c101d08 */
[----:B------:R-:W-:-:S13]  /*14ec0*/  ISETP.GE.AND P0, PT, R217, c[0x0][0x3c8], PT ;  /* 0x0000f200d9007a0c */ /* 0x000fda0003f06270 */
[----:B------:R-:W-:Y:S05]  /*14ed0*/  @P0 BRA `(.L_x_1482) ;  /* 0x00001e7000000947 */ /* 0x000fea0003800000 */
[----:B-1----:R-:W-:-:S04]  /*14ee0*/  LEA R8, P0, R217, R2, 0x1 ;  /* 0x00000002d9087211 */ /* 0x002fc800078008ff */
[----:B------:R-:W-:-:S05]  /*14ef0*/  LEA.HI.X R9, R217, R22, R12, 0x1, P0 ;  /* 0x00000016d9097211 */ /* 0x000fca00000f0c0c */
[----:B------:R1:W-:Y:S01]  /*14f00*/  ST.E.128 [R8.64], R4 ;  /* 0x0000000408007985 */ /* 0x0003e2000c101d08 */
[----:B------:R-:W-:Y:S05]  /*14f10*/  BRA `(.L_x_1482) ;  /* 0x00001e3000007947 */ /* 0x000fea0003800000 */
.L_x_1469:
[----:B------:R-:W-:Y:S02]  /*14f20*/  IMAD R17, R17, c[0x0][0x408], RZ ;  /* 0x0001020011117a24 */ /* 0x000fe400078e02ff */
[----:B------:R-:W-:-:S04]  /*14f30*/  IMAD.WIDE.U32 R14, R2, c[0x0][0x408], RZ ;  /* 0x00010200020e7a25 */ /* 0x000fc800078e00ff */
[----:B------:R-:W-:Y:S01]  /*14f40*/  IMAD R17, R2, c[0x0][0x40c], R17 ;  /* 0x0001030002117a24 */ /* 0x000fe200078e0211 */
[----:B------:R-:W-:Y:S01]  /*14f50*/  MOV R20, R14 ;  /* 0x0000000e00147202 */ /* 0x000fe20000000f00 */
[----:B-1----:R-:W-:Y:S01]  /*14f60*/  @P3 IMAD.HI.U32 R0, R16, c[0x0][0x4ec], RZ ;  /* 0x00013b0010003a27 */ /* 0x002fe200078e00ff */
[----:B------:R-:W-:Y:S02]  /*14f70*/  MOV R2, R16 ;  /* 0x0000001000027202 */ /* 0x000fe40000000f00 */
[----:B------:R-:W-:Y:S02]  /*14f80*/  IADD3 R21, R15, R17, RZ ;  /* 0x000000110f157210 */ /* 0x000fe40007ffe0ff */
[----:B------:R-:W-:Y:S02]  /*14f90*/  SHF.R.S32.HI R15, RZ, 0x1f, R224 ;  /* 0x0000001fff0f7819 */ /* 0x000fe400000114e0 */
[----:B------:R-:W-:Y:S01]  /*14fa0*/  @P3 SHF.R.U32.HI R2, RZ, c[0x0][0x4f0], R0 ;  /* 0x00013c00ff023a19 */ /* 0x000fe20000011600 */
[----:B------:R-:W-:-:S03]  /*14fb0*/  IMAD.WIDE.U32 R20, R225, c[0x0][0x438], R20 ;  /* 0x00010e00e1147a25 */ /* 0x000fc600078e0014 */
[----:B------:R-:W-:Y:S01]  /*14fc0*/  SHF.R.S32.HI R17, RZ, 0x1f, R2 ;  /* 0x0000001fff117819 */ /* 0x000fe20000011402 */
[----:B------:R-:W-:Y:S02]  /*14fd0*/  IMAD R15, R15, c[0x0][0x440], RZ ;  /* 0x000110000f0f7a24 */ /* 0x000fe400078e02ff */
[----:B------:R-:W-:Y:S02]  /*14fe0*/  IMAD R21, R225, c[0x0][0x43c], R21 ;  /* 0x00010f00e1157a24 */ /* 0x000fe400078e0215 */
[C---:B------:R-:W-:Y:S02]  /*14ff0*/  IMAD R15, R224.reuse, c[0x0][0x444], R15 ;  /* 0x00011100e00f7a24 */ /* 0x040fe400078e020f */
[----:B------:R-:W-:-:S04]  /*15000*/  IMAD.WIDE.U32 R20, R224, c[0x0][0x440], R20 ;  /* 0x00011000e0147a25 */ /* 0x000fc800078e0014 */
[----:B------:R-:W-:Y:S01]  /*15010*/  IMAD R17, R17, c[0x0][0x430], RZ ;  /* 0x00010c0011117a24 */ /* 0x000fe200078e02ff */
[----:B------:R-:W-:Y:S02]  /*15020*/  IADD3 R21, R21, R15, RZ ;  /* 0x0000000f15157210 */ /* 0x000fe40007ffe0ff */
[C---:B------:R-:W-:Y:S01]  /*15030*/  IADD3 R15, -R2.reuse, RZ, RZ ;  /* 0x000000ff020f7210 */ /* 0x040fe20007ffe1ff */
[----:B------:R-:W-:Y:S02]  /*15040*/  IMAD R17, R2, c[0x0][0x434], R17 ;  /* 0x00010d0002117a24 */ /* 0x000fe400078e0211 */
[----:B------:R-:W-:-:S04]  /*15050*/  IMAD.WIDE.U32 R20, R227, c[0x0][0x448], R20 ;  /* 0x00011200e3147a25 */ /* 0x000fc800078e0014 */
[----:B------:R-:W-:Y:S02]  /*15060*/  IMAD R21, R227, c[0x0][0x44c], R21 ;  /* 0x00011300e3157a24 */ /* 0x000fe400078e0215 */
[----:B------:R-:W-:Y:S02]  /*15070*/  IMAD R15, R15, c[0x0][0x4e8], R16 ;  /* 0x00013a000f0f7a24 */ /* 0x000fe400078e0210 */
[----:B------:R-:W-:-:S03]  /*15080*/  IMAD.WIDE.U32 R20, R2, c[0x0][0x430], R20 ;  /* 0x00010c0002147a25 */ /* 0x000fc600078e0014 */
[----:B------:R-:W-:Y:S02]  /*15090*/  SHF.R.S32.HI R0, RZ, 0x1f, R15 ;  /* 0x0000001fff007819 */ /* 0x000fe4000001140f */
[----:B------:R-:W-:-:S03]  /*150a0*/  IADD3 R21, R21, R17, RZ ;  /* 0x0000001115157210 */ /* 0x000fc60007ffe0ff */
[----:B------:R-:W-:Y:S02]  /*150b0*/  IMAD R0, R0, c[0x0][0x428], RZ ;  /* 0x00010a0000007a24 */ /* 0x000fe400078e02ff */
[----:B------:R-:W-:-:S04]  /*150c0*/  IMAD.WIDE.U32 R16, R15, c[0x0][0x428], R20 ;  /* 0x00010a000f107a25 */ /* 0x000fc800078e0014 */
[----:B------:R-:W-:Y:S01]  /*150d0*/  IMAD R15, R15, c[0x0][0x42c], R0 ;  /* 0x00010b000f0f7a24 */ /* 0x000fe200078e0200 */
[----:B------:R-:W-:-:S04]  /*150e0*/  LEA R168, P1, R16, c[0x0][0x400], 0x2 ;  /* 0x0001000010a87a11 */ /* 0x000fc800078210ff */
[----:B------:R-:W-:-:S04]  /*150f0*/  IADD3 R15, R17, R15, RZ ;  /* 0x0000000f110f7210 */ /* 0x000fc80007ffe0ff */
[----:B------:R-:W-:Y:S01]  /*15100*/  LEA.HI.X R167, R16, c[0x0][0x404], R15, 0x2, P1 ;  /* 0x0001010010a77a11 */ /* 0x000fe200008f140f */
[----:B------:R-:W-:Y:S05]  /*15110*/  BRA.DIV ~URZ, `(.L_x_1483) ;  /* 0x000032027f007947 */ /* 0x000fea000b800000 */
[----:B------:R1:W2:Y:S02]  /*15120*/  SHFL.IDX PT, R169, R167, RZ, 0x1c1f ;  /* 0x001c1fffa7a97589 */ /* 0x0002a400000e0000 */
.L_x_1540:
[----:B------:R-:W-:Y:S05]  /*15130*/  BRA.DIV ~URZ, `(.L_x_1484) ;  /* 0x000032527f007947 */ /* 0x000fea000b800000 */
[----:B------:R3:W4:Y:S02]  /*15140*/  SHFL.IDX PT, R2, R168, RZ, 0x1c1f ;  /* 0x001c1fffa8027589 */ /* 0x00072400000e0000 */
.L_x_1541:
[----:B------:R-:W-:Y:S01]  /*15150*/  LOP3.LUT R18, R18, 0x7ffffffc, RZ, 0xc0, !PT ;  /* 0x7ffffffc12127812 */ /* 0x000fe200078ec0ff */
[----:B------:R-:W-:Y:S04]  /*15160*/  BSSY B0, `(.L_x_1485) ;  /* 0x0000093000007945 */ /* 0x000fe80003800000 */
        /* <DEDUP_REMOVED lines=56> */
[-C--:B------:R-:W-:Y:S02]  /*154f0*/  @!P0 LEA R14, P2, R164, R2.reuse, 0x2 ;  /* 0x00000002a40e8211 */ /* 0x080fe400078410ff */
[----:B------:R-:W-:Y:S01]  /*15500*/  @!P3 LEA R170, P5, R163, R2, 0x2 ;  /* 0x00000002a3aab211 */ /* 0x000fe200078a10ff */
[----:B------:R-:W-:Y:S01]  /*15510*/  @!P1 IMAD.WIDE R16, R166, 0x4, R16 ;  /* 0x00000004a6109825 */ /* 0x000fe200078e0210 */
[----:B------:R-:W-:Y:S02]  /*15520*/  @!P0 LEA.HI.X R15, R164, R169, R25, 0x2, P2 ;  /* 0x000000a9a40f8211 */ /* 0x000fe400010f1419 */
[----:B------:R-:W-:Y:S02]  /*15530*/  ISETP.GE.AND P2, PT, R159, c[0x0][0x3c8], PT ;  /* 0x0000f2009f007a0c */ /* 0x000fe40003f46270 */
[----:B------:R2:W-:Y:S01]  /*15540*/  @!P1 ST.E.64 [R16.64], R132 ;  /* 0x0000008410009985 */ /* 0x0005e2000c101b08 */
[----:B------:R-:W-:-:S02]  /*15550*/  ISETP.GE.AND P1, PT, R157, c[0x0][0x3c8], PT ;  /* 0x0000f2009d007a0c */ /* 0x000fc40003f26270 */
[----:B------:R-:W-:Y:S01]  /*15560*/  @!P3 LEA.HI.X R171, R163, R169, R160, 0x2, P5 ;  /* 0x000000a9a3abb211 */ /* 0x000fe200028f14a0 */
[----:B------:R4:W-:Y:S01]  /*15570*/  @!P0 ST.E.64 [R14.64], R128 ;  /* 0x000000800e008985 */ /* 0x0009e2000c101b08 */
[----:B------:R-:W-:-:S03]  /*15580*/  @!P4 LEA R172, P0, R161, R2, 0x2 ;  /* 0x00000002a1acc211 */ /* 0x000fc600078010ff */
[----:B------:R5:W-:Y:S01]  /*15590*/  @!P3 ST.E.64 [R170.64], R124 ;  /* 0x0000007caa00b985 */ /* 0x000be2000c101b08 */
[-C--:B------:R-:W-:Y:S02]  /*155a0*/  @!P4 LEA.HI.X R173, R161, R169.reuse, R158, 0x2, P0 ;  /* 0x000000a9a1adc211 */ /* 0x080fe400000f149e */
[----:B------:R-:W-:Y:S02]  /*155b0*/  @!P2 LEA R174, P5, R159, R2, 0x2 ;  /* 0x000000029faea211 */ /* 0x000fe400078a10ff */
[----:B------:R-:W-:Y:S01]  /*155c0*/  ISETP.GE.AND P3, PT, R151, c[0x0][0x3c8], PT ;  /* 0x0000f20097007a0c */ /* 0x000fe20003f66270 */
[----:B------:R1:W-:Y:S01]  /*155d0*/  @!P4 ST.E.64 [R172.64], R120 ;  /* 0x00000078ac00c985 */ /* 0x0003e2000c101b08 */
[----:B------:R-:W-:Y:S02]  /*155e0*/  @!P2 LEA.HI.X R175, R159, R169, R156, 0x2, P5 ;  /* 0x000000a99fafa211 */ /* 0x000fe400028f149c */
[----:B------:R-:W-:-:S03]  /*155f0*/  ISETP.GE.AND P4, PT, R149, c[0x0][0x3c8], PT ;  /* 0x0000f20095007a0c */ /* 0x000fc60003f86270 */
[----:B------:R3:W-:Y:S01]  /*15600*/  @!P2 ST.E.64 [R174.64], R116 ;  /* 0x00000074ae00a985 */ /* 0x0007e2000c101b08 */
[----:B------:R-:W-:Y:S02]  /*15610*/  ISETP.GE.AND P2, PT, R89, c[0x0][0x3c8], PT ;  /* 0x0000f20059007a0c */ /* 0x000fe40003f46270 */
[----:B--2---:R-:W-:-:S04]  /*15620*/  @!P1 LEA R16, P0, R157, R2, 0x2 ;  /* 0x000000029d109211 */ /* 0x004fc800078010ff */
[-C--:B------:R-:W-:Y:S02]  /*15630*/  @!P1 LEA.HI.X R17, R157, R169.reuse, R154, 0x2, P0 ;  /* 0x000000a99d119211 */ /* 0x080fe400000f149a */
[-C--:B----4-:R-:W-:Y:S02]  /*15640*/  @!P3 LEA R14, P5, R151, R2.reuse, 0x2 ;  /* 0x00000002970eb211 */ /* 0x090fe400078a10ff */
[----:B-----5:R-:W-:Y:S01]  /*15650*/  @!P4 LEA R124, P0, R149, R2, 0x2 ;  /* 0x00000002957cc211 */ /* 0x020fe200078010ff */
[----:B------:R2:W-:Y:S01]  /*15660*/  @!P1 ST.E.64 [R16.64], R112 ;  /* 0x0000007010009985 */ /* 0x0005e2000c101b08 */
[----:B------:R-:W-:Y:S02]  /*15670*/  ISETP.GE.AND P1, PT, R39, c[0x0][0x3c8], PT ;  /* 0x0000f20027007a0c */ /* 0x000fe40003f26270 */
[-C--:B------:R-:W-:Y:S02]  /*15680*/  @!P3 LEA.HI.X R15, R151, R169.reuse, R150, 0x2, P5 ;  /* 0x000000a9970fb211 */ /* 0x080fe400028f1496 */
[----:B------:R-:W-:-:S02]  /*15690*/  @!P4 LEA.HI.X R125, R149, R169, R88, 0x2, P0 ;  /* 0x000000a9957dc211 */ /* 0x000fc400000f1458 */
[-C--:B-1----:R-:W-:Y:S01]  /*156a0*/  @!P2 LEA R120, P5, R89, R2.reuse, 0x2 ;  /* 0x000000025978a211 */ /* 0x082fe200078a10ff */
[----:B------:R1:W-:Y:S01]  /*156b0*/  @!P3 ST.E.64 [R14.64], R108 ;  /* 0x0000006c0e00b985 */ /* 0x0003e2000c101b08 */
[----:B------:R-:W-:Y:S02]  /*156c0*/  ISETP.GE.AND P3, PT, R37, c[0x0][0x3c8], PT ;  /* 0x0000f20025007a0c */ /* 0x000fe40003f66270 */
[----:B------:R-:W-:Y:S01]  /*156d0*/  @!P2 LEA.HI.X R121, R89, R169, R86, 0x2, P5 ;  /* 0x000000a95979a211 */ /* 0x000fe200028f1456 */
[----:B------:R4:W-:Y:S01]  /*156e0*/  @!P4 ST.E.64 [R124.64], R104 ;  /* 0x000000687c00c985 */ /* 0x0009e2000c101b08 */
[----:B------:R-:W-:Y:S02]  /*156f0*/  ISETP.GE.AND P4, PT, R35, c[0x0][0x3c8], PT ;  /* 0x0000f20023007a0c */ /* 0x000fe40003f86270 */
[----:B---3--:R-:W-:Y:S01]  /*15700*/  @!P1 LEA R116, P0, R39, R2, 0x2 ;  /* 0x0000000227749211 */ /* 0x008fe200078010ff */
[----:B------:R3:W-:Y:S01]  /*15710*/  @!P2 ST.E.64 [R120.64], R40 ;  /* 0x000000287800a985 */ /* 0x0007e2000c101b08 */
[----:B------:R-:W-:-:S02]  /*15720*/  ISETP.GE.AND P2, PT, R33, c[0x0][0x3c8], PT ;  /* 0x0000f20021007a0c */ /* 0x000fc40003f46270 */
[----:B------:R-:W-:-:S05]  /*15730*/  @!P1 LEA.HI.X R117, R39, R169, R36, 0x2, P0 ;  /* 0x000000a927759211 */ /* 0x000fca00000f1424 */
[----:B------:R5:W-:Y:S01]  /*15740*/  @!P1 ST.E.64 [R116.64], R44 ;  /* 0x0000002c74009985 */ /* 0x000be2000c101b08 */
[----:B------:R-:W-:Y:S02]  /*15750*/  ISETP.GE.AND P1, PT, R31, c[0x0][0x3c8], PT ;  /* 0x0000f2001f007a0c */ /* 0x000fe40003f26270 */
[----:B--2---:R-:W-:-:S04]  /*15760*/  @!P3 LEA R16, P5, R37, R2, 0x2 ;  /* 0x000000022510b211 */ /* 0x004fc800078a10ff */
[----:B------:R-:W-:Y:S02]  /*15770*/  @!P3 LEA.HI.X R17, R37, R169, R34, 0x2, P5 ;  /* 0x000000a92511b211 */ /* 0x000fe400028f1422 */
[----:B-1----:R-:W-:-:S03]  /*15780*/  @!P4 LEA R14, P0, R35, R2, 0x2 ;  /* 0x00000002230ec211 */ /* 0x002fc600078010ff */
[----:B------:R1:W-:Y:S01]  /*15790*/  @!P3 ST.E.64 [R16.64], R48 ;  /* 0x000000301000b985 */ /* 0x0003e2000c101b08 */
[----:B------:R-:W-:Y:S02]  /*157a0*/  ISETP.GE.AND P3, PT, R24, c[0x0][0x3c8], PT ;  /* 0x0000f20018007a0c */ /* 0x000fe40003f66270 */
[-C--:B------:R-:W-:Y:S02]  /*157b0*/  @!P4 LEA.HI.X R15, R35, R169.reuse, R32, 0x2, P0 ;  /* 0x000000a9230fc211 */ /* 0x080fe400000f1420 */
[-C--:B----4-:R-:W-:Y:S02]  /*157c0*/  @!P2 LEA R104, P5, R33, R2.reuse, 0x2 ;  /* 0x000000022168a211 */ /* 0x090fe400078a10ff */
[----:B---3--:R-:W-:Y:S01]  /*157d0*/  @!P1 LEA R40, P0, R31, R2, 0x2 ;  /* 0x000000021f289211 */ /* 0x008fe200078010ff */
[----:B------:R2:W-:Y:S01]  /*157e0*/  @!P4 ST.E.64 [R14.64], R52 ;  /* 0x000000340e00c985 */ /* 0x0005e2000c101b08 */
[----:B------:R-:W-:Y:S02]  /*157f0*/  @!P2 LEA.HI.X R105, R33, R169, R30, 0x2, P5 ;  /* 0x000000a92169a211 */ /* 0x000fe400028f141e */
[----:B------:R-:W-:-:S02]  /*15800*/  ISETP.GE.AND P4, PT, R22, c[0x0][0x3c8], PT ;  /* 0x0000f20016007a0c */ /* 0x000fc40003f86270 */
[-C--:B------:R-:W-:Y:S01]  /*15810*/  @!P1 LEA.HI.X R41, R31, R169.reuse, R28, 0x2, P0 ;  /* 0x000000a91f299211 */ /* 0x080fe200000f141c */
[----:B------:R-:W-:Y:S01]  /*15820*/  @!P2 ST.E.64 [R104.64], R56 ;  /* 0x000000386800a985 */ /* 0x000fe2000c101b08 */
[----:B------:R-:W-:Y:S02]  /*15830*/  ISETP.GE.AND P2, PT, R20, c[0x0][0x3c8], PT ;  /* 0x0000f20014007a0c */ /* 0x000fe40003f46270 */
[C---:B-----5:R-:W-:Y:S01]  /*15840*/  @!P3 LEA R44, P5, R24.reuse, R2, 0x2 ;  /* 0x00000002182cb211 */ /* 0x060fe200078a10ff */
[----:B------:R3:W-:Y:S01]  /*15850*/  @!P1 ST.E.64 [R40.64], R60 ;  /* 0x0000003c28009985 */ /* 0x0007e2000c101b08 */
[----:B------:R-:W-:Y:S02]  /*15860*/  ISETP.GE.AND P1, PT, R27, c[0x0][0x3c8], PT ;  /* 0x0000f2001b007a0c */ /* 0x000fe40003f26270 */
[----:B------:R-:W-:Y:S02]  /*15870*/  @!P3 LEA.HI.X R45, R24, R169, R23, 0x2, P5 ;  /* 0x000000a9182db211 */ /* 0x000fe400028f1417 */
[----:B------:R-:W-:-:S03]  /*15880*/  ISETP.GE.AND P5, PT, R29, c[0x0][0x3c8], PT ;  /* 0x0000f2001d007a0c */ /* 0x000fc60003fa6270 */
[----:B------:R4:W-:Y:S01]  /*15890*/  @!P3 ST.E.64 [R44.64], R64 ;  /* 0x000000402c00b985 */ /* 0x0009e2000c101b08 */
[----:B-1----:R-:W-:-:S05]  /*158a0*/  @!P4 LEA R16, P0, R22, R2, 0x2 ;  /* 0x000000021610c211 */ /* 0x002fca00078010ff */
[CC--:B------:R-:W-:Y:S02]  /*158b0*/  @!P1 LEA R48, P3, R27.reuse, R2.reuse, 0x2 ;  /* 0x000000021b309211 */ /* 0x0c0fe400078610ff */
[-C--:B------:R-:W-:Y:S02]  /*158c0*/  @!P4 LEA.HI.X R17, R22, R169.reuse, R21, 0x2, P0 ;  /* 0x000000a91611c211 */ /* 0x080fe400000f1415 */
[-C--:B------:R-:W-:Y:S02]  /*158d0*/  @!P1 LEA.HI.X R49, R27, R169.reuse, R18, 0x2, P3 ;  /* 0x000000a91b319211 */ /* 0x080fe400018f1412 */
[C---:B--2---:R-:W-:Y:S01]  /*158e0*/  @!P2 LEA R14, P0, R20.reuse, R2, 0x2 ;  /* 0x00000002140ea211 */ /* 0x044fe200078010ff */
[----:B------:R1:W-:Y:S01]  /*158f0*/  @!P4 ST.E.64 [R16.64], R68 ;  /* 0x000000441000c985 */ /* 0x0003e2000c101b08 */
[----:B------:R-:W-:Y:S02]  /*15900*/  ISETP.GE.AND P4, PT, R155, c[0x0][0x3c8], PT ;  /* 0x0000f2009b007a0c */ /* 0x000fe40003f86270 */
[----:B------:R-:W-:-:S05]  /*15910*/  @!P2 LEA.HI.X R15, R20, R169, R19, 0x2, P0 ;  /* 0x000000a9140fa211 */ /* 0x000fca00000f1413 */
[----:B------:R2:W-:Y:S01]  /*15920*/  @!P2 ST.E.64 [R14.64], R72 ;  /* 0x000000480e00a985 */ /* 0x0005e2000c101b08 */
[-C--:B---3--:R-:W-:Y:S02]  /*15930*/  @!P6 LEA R40, P0, R165, R2.reuse, 0x2 ;  /* 0x00000002a528e211 */ /* 0x088fe400078010ff */
[----:B------:R-:W-:Y:S01]  /*15940*/  ISETP.GE.AND P2, PT, R153, c[0x0][0x3c8], PT ;  /* 0x0000f20099007a0c */ /* 0x000fe20003f46270 */
[----:B------:R3:W-:Y:S01]  /*15950*/  @!P1 ST.E.64 [R48.64], R76 ;  /* 0x0000004c30009985 */ /* 0x0007e2000c101b08 */
[----:B------:R-:W-:Y:S02]  /*15960*/  @!P6 LEA.HI.X R41, R165, R169, R162, 0x2, P0 ;  /* 0x000000a9a529e211 */ /* 0x000fe400000f14a2 */
[----:B------:R-:W-:Y:S02]  /*15970*/  ISETP.GE.AND P1, PT, R87, c[0x0][0x3c8], PT ;  /* 0x0000f20057007a0c */ /* 0x000fe40003f26270 */
[----:B------:R-:W-:Y:S01]  /*15980*/  ISETP.GE.AND P0, PT, R85, c[0x0][0x3c8], PT ;  /* 0x0000f20055007a0c */ /* 0x000fe20003f06270 */
[----:B------:R3:W-:Y:S01]  /*15990*/  @!P6 ST.E.64 [R40.64], R80 ;  /* 0x000000502800e985 */ /* 0x0007e2000c101b08 */
[----:B----4-:R-:W-:-:S04]  /*159a0*/  @!P4 LEA R44, P6, R155, R2, 0x2 ;  /* 0x000000029b2cc211 */ /* 0x010fc800078c10ff */
[----:B------:R-:W-:Y:S02]  /*159b0*/  @!P4 LEA.HI.X R45, R155, R169, R148, 0x2, P6 ;  /* 0x000000a99b2dc211 */ /* 0x000fe400030f1494 */
[----:B-1----:R-:W-:-:S04]  /*159c0*/  @!P5 LEA R16, P3, R29, R2, 0x2 ;  /* 0x000000021d10d211 */ /* 0x002fc800078610ff */
[----:B------:R-:W-:Y:S02]  /*159d0*/  @!P5 LEA.HI.X R17, R29, R169, R26, 0x2, P3 ;  /* 0x000000a91d11d211 */ /* 0x000fe400018f141a */
[----:B------:R-:W-:-:S03]  /*159e0*/  @!P2 LEA R52, P3, R153, R2, 0x2 ;  /* 0x000000029934a211 */ /* 0x000fc600078610ff */
[----:B------:R1:W-:Y:S01]  /*159f0*/  @!P5 ST.E.64 [R16.64], R4 ;  /* 0x000000041000d985 */ /* 0x0003e2000c101b08 */
[-C--:B--2---:R-:W-:Y:S02]  /*15a00*/  @!P1 LEA R14, P5, R87, R2.reuse, 0x2 ;  /* 0x00000002570e9211 */ /* 0x084fe400078a10ff */
[-C--:B------:R-:W-:Y:S01]  /*15a10*/  @!P2 LEA.HI.X R53, R153, R169.reuse, R152, 0x2, P3 ;  /* 0x000000a99935a211 */ /* 0x080fe200018f1498 */
[----:B------:R1:W-:Y:S01]  /*15a20*/  @!P4 ST.E.64 [R44.64], R6 ;  /* 0x000000062c00c985 */ /* 0x0003e2000c101b08 */
[----:B---3--:R-:W-:Y:S02]  /*15a30*/  @!P0 LEA R48, P3, R85, R2, 0x2 ;  /* 0x0000000255308211 */ /* 0x008fe400078610ff */
[-C--:B------:R-:W-:Y:S01]  /*15a40*/  @!P1 LEA.HI.X R15, R87, R169.reuse, R84, 0x2, P5 ;  /* 0x000000a9570f9211 */ /* 0x080fe200028f1454 */
[----:B------:R1:W-:Y:S01]  /*15a50*/  @!P2 ST.E.64 [R52.64], R92 ;  /* 0x0000005c3400a985 */ /* 0x0003e2000c101b08 */
[----:B------:R-:W-:-:S03]  /*15a60*/  @!P0 LEA.HI.X R49, R85, R169, R38, 0x2, P3 ;  /* 0x000000a955318211 */ /* 0x000fc600018f1426 */
[----:B------:R1:W-:Y:S04]  /*15a70*/  @!P1 ST.E.64 [R14.64], R96 ;  /* 0x000000600e009985 */ /* 0x0003e8000c101b08 */
[----:B------:R1:W-:Y:S02]  /*15a80*/  @!P0 ST.E.64 [R48.64], R100 ;  /* 0x0000006430008985 */ /* 0x0003e4000c101b08 */
.L_x_1486:
[----:B------:R-:W-:Y:S05]  /*15a90*/  BSYNC B0 ;  /* 0x0000000000007941 */ /* 0x000fea0003800000 */
.L_x_1485:
[----:B------:R-:W-:Y:S05]  /*15aa0*/  BRA.DIV ~URZ, `(.L_x_1487) ;  /* 0x000029427f007947 */ /* 0x000fea000b800000 */
[----:B-1----:R-:W1:Y:S04]  /*15ab0*/  SHFL.IDX PT, R167, R167, 0x1, 0x1c1f ;  /* 0x003c1f00a7a77f89 */ /* 0x002e6800000e0000 */
[----:B----4-:R4:W3:Y:S02]  /*15ac0*/  SHFL.IDX PT, R2, R168, 0x1, 0x1c1f ;  /* 0x003c1f00a8027f89 */ /* 0x0108e400000e0000 */
.L_x_1542:
[----:B------:R-:W-:-:S13]  /*15ad0*/  ISETP.NE.AND P0, PT, R9, RZ, PT ;  /* 0x000000ff0900720c */ /* 0x000fda0003f05270 */
[----:B------:R-:W-:Y:S05]  /*15ae0*/  @P0 BRA `(.L_x_1482) ;  /* 0x0000126000000947 */ /* 0x000fea0003800000 */
[----:B------:R-:W-:Y:S02]  /*15af0*/  ISETP.GE.AND P3, PT, R164, c[0x0][0x3c8], PT ;  /* 0x0000f200a4007a0c */ /* 0x000fe40003f66270 */
[----:B------:R-:W-:Y:S02]  /*15b00*/  ISETP.GE.AND P2, PT, R163, c[0x0][0x3c8], PT ;  /* 0x0000f200a3007a0c */ /* 0x000fe40003f46270 */
[----:B------:R-:W-:Y:S02]  /*15b10*/  ISETP.GE.AND P1, PT, R161, c[0x0][0x3c8], PT ;  /* 0x0000f200a1007a0c */ /* 0x000fe40003f26270 */
[----:B------:R-:W-:Y:S02]  /*15b20*/  ISETP.GE.AND P4, PT, R166, c[0x0][0x3c8], PT ;  /* 0x0000f200a6007a0c */ /* 0x000fe40003f86270 */
[----:B------:R-:W-:-:S05]  /*15b30*/  ISETP.GE.AND P0, PT, R159, c[0x0][0x3c8], PT ;  /* 0x0000f2009f007a0c */ /* 0x000fca0003f06270 */
[CC--:B---3--:R-:W-:Y:S02]  /*15b40*/  @!P3 LEA R6, P6, R164.reuse, R2.reuse, 0x2 ;  /* 0x00000002a406b211 */ /* 0x0c8fe400078c10ff */
[-C--:B------:R-:W-:Y:S02]  /*15b50*/  @!P2 LEA R4, P5, R163, R2.reuse, 0x2 ;  /* 0x00000002a304a211 */ /* 0x080fe400078a10ff */
[-C--:B-1----:R-:W-:Y:S02]  /*15b60*/  @!P3 LEA.HI.X R7, R164, R167.reuse, R25, 0x2, P6 ;  /* 0x000000a7a407b211 */ /* 0x082fe400030f1419 */
[-C--:B------:R-:W-:Y:S01]  /*15b70*/  @!P1 LEA R14, P6, R161, R2.reuse, 0x2 ;  /* 0x00000002a10e9211 */ /* 0x080fe200078c10ff */
[----:B------:R-:W-:Y:S01]  /*15b80*/  @!P4 IMAD.MOV.U32 R16, RZ, RZ, R2 ;  /* 0x000000ffff10c224 */ /* 0x000fe200078e0002 */
[----:B------:R-:W-:Y:S01]  /*15b90*/  @!P2 LEA.HI.X R5, R163, R167, R160, 0x2, P5 ;  /* 0x000000a7a305a211 */ /* 0x000fe200028f14a0 */
        /* <DEDUP_REMOVED lines=9> */
[----:B------:R-:W-:Y:S01]  /*15c30*/  @!P3 ST.E.64 [R6.64], R130 ;  /* 0x000000820600b985 */ /* 0x000fe2000c101b08 */
[----:B------:R-:W-:-:S03]  /*15c40*/  ISETP.GE.AND P3, PT, R89, c[0x0][0x3c8], PT ;  /* 0x0000f20059007a0c */ /* 0x000fc60003f66270 */
[----:B------:R3:W-:Y:S01]  /*15c50*/  @!P2 ST.E.64 [R4.64], R126 ;  /* 0x0000007e0400a985 */ /* 0x0007e2000c101b08 */
[----:B------:R-:W-:-:S03]  /*15c60*/  ISETP.GE.AND P2, PT, R39, c[0x0][0x3c8], PT ;  /* 0x0000f20027007a0c */ /* 0x000fc60003f46270 */
[----:B------:R-:W-:Y:S01]  /*15c70*/  @!P1 ST.E.64 [R14.64], R122 ;  /* 0x0000007a0e009985 */ /* 0x000fe2000c101b08 */
[----:B------:R-:W-:-:S03]  /*15c80*/  @!P5 LEA R40, P1, R151, R2, 0x2 ;  /* 0x000000029728d211 */ /* 0x000fc600078210ff */
[----:B------:R5:W-:Y:S01]  /*15c90*/  @!P0 ST.E.64 [R8.64], R118 ;  /* 0x0000007608008985 */ /* 0x000be2000c101b08 */
[----:B------:R-:W-:Y:S02]  /*15ca0*/  @!P6 LEA R44, P0, R157, R2, 0x2 ;  /* 0x000000029d2ce211 */ /* 0x000fe400078010ff */
[-C--:B------:R-:W-:Y:S02]  /*15cb0*/  @!P5 LEA.HI.X R41, R151, R167.reuse, R150, 0x2, P1 ;  /* 0x000000a79729d211 */ /* 0x080fe400008f1496 */
[----:B------:R-:W-:Y:S02]  /*15cc0*/  @!P6 LEA.HI.X R45, R157, R167, R154, 0x2, P0 ;  /* 0x000000a79d2de211 */ /* 0x000fe400000f149a */
[----:B------:R-:W-:-:S03]  /*15cd0*/  ISETP.GE.AND P1, PT, R37, c[0x0][0x3c8], PT ;  /* 0x0000f20025007a0c */ /* 0x000fc60003f26270 */
[----:B------:R-:W-:Y:S01]  /*15ce0*/  @!P6 ST.E.64 [R44.64], R114 ;  /* 0x000000722c00e985 */ /* 0x000fe2000c101b08 */
[----:B------:R-:W-:Y:S02]  /*15cf0*/  ISETP.GE.AND P6, PT, R35, c[0x0][0x3c8], PT ;  /* 0x0000f20023007a0c */ /* 0x000fe40003fc6270 */
[-C--:B-1----:R-:W-:Y:S01]  /*15d00*/  @!P4 LEA R16, P0, R149, R2.reuse, 0x2 ;  /* 0x000000029510c211 */ /* 0x082fe200078010ff */
[----:B------:R-:W-:Y:S01]  /*15d10*/  @!P5 ST.E.64 [R40.64], R110 ;  /* 0x0000006e2800d985 */ /* 0x000fe2000c101b08 */
[----:B------:R-:W-:Y:S02]  /*15d20*/  ISETP.GE.AND P5, PT, R33, c[0x0][0x3c8], PT ;  /* 0x0000f20021007a0c */ /* 0x000fe40003fa6270 */
[----:B------:R-:W-:Y:S02]  /*15d30*/  @!P4 LEA.HI.X R17, R149, R167, R88, 0x2, P0 ;  /* 0x000000a79511c211 */ /* 0x000fe400000f1458 */
[----:B---3--:R-:W-:-:S03]  /*15d40*/  @!P3 LEA R4, P0, R89, R2, 0x2 ;  /* 0x000000025904b211 */ /* 0x008fc600078010ff */
[----:B------:R-:W-:Y:S01]  /*15d50*/  @!P4 ST.E.64 [R16.64], R106 ;  /* 0x0000006a1000c985 */ /* 0x000fe2000c101b08 */
[----:B------:R-:W-:Y:S02]  /*15d60*/  ISETP.GE.AND P4, PT, R31, c[0x0][0x3c8], PT ;  /* 0x0000f2001f007a0c */ /* 0x000fe40003f86270 */
[----:B------:R-:W-:Y:S02]  /*15d70*/  @!P3 LEA.HI.X R5, R89, R167, R86, 0x2, P0 ;  /* 0x000000a75905b211 */ /* 0x000fe400000f1456 */
[----:B------:R-:W-:-:S03]  /*15d80*/  @!P2 LEA R6, P0, R39, R2, 0x2 ;  /* 0x000000022706a211 */ /* 0x000fc600078010ff */
[----:B------:R1:W-:Y:S01]  /*15d90*/  @!P3 ST.E.64 [R4.64], R42 ;  /* 0x0000002a0400b985 */ /* 0x0003e2000c101b08 */
[-C--:B------:R-:W-:Y:S02]  /*15da0*/  @!P2 LEA.HI.X R7, R39, R167.reuse, R36, 0x2, P0 ;  /* 0x000000a72707a211 */ /* 0x080fe400000f1424 */
[CC--:B-----5:R-:W-:Y:S02]  /*15db0*/  @!P1 LEA R8, P0, R37.reuse, R2.reuse, 0x2 ;  /* 0x0000000225089211 */ /* 0x0e0fe400078010ff */
[----:B------:R-:W-:Y:S01]  /*15dc0*/  ISETP.GE.AND P3, PT, R24, c[0x0][0x3c8], PT ;  /* 0x0000f20018007a0c */ /* 0x000fe20003f66270 */
[----:B------:R3:W-:Y:S01]  /*15dd0*/  @!P2 ST.E.64 [R6.64], R46 ;  /* 0x0000002e0600a985 */ /* 0x0007e2000c101b08 */
[----:B------:R-:W-:Y:S02]  /*15de0*/  @!P1 LEA.HI.X R9, R37, R167, R34, 0x2, P0 ;  /* 0x000000a725099211 */ /* 0x000fe400000f1422 */
[-C--:B------:R-:W-:Y:S02]  /*15df0*/  @!P6 LEA R34, P0, R35, R2.reuse, 0x2 ;  /* 0x000000022322e211 */ /* 0x080fe400078010ff */
[----:B------:R-:W-:Y:S01]  /*15e00*/  ISETP.GE.AND P2, PT, R22, c[0x0][0x3c8], PT ;  /* 0x0000f20016007a0c */ /* 0x000fe20003f46270 */
[----:B------:R5:W-:Y:S01]  /*15e10*/  @!P1 ST.E.64 [R8.64], R50 ;  /* 0x0000003208009985 */ /* 0x000be2000c101b08 */
[----:B------:R-:W-:-:S02]  /*15e20*/  @!P5 LEA R14, P1, R33, R2, 0x2 ;  /* 0x00000002210ed211 */ /* 0x000fc400078210ff */
[-C--:B------:R-:W-:Y:S02]  /*15e30*/  @!P6 LEA.HI.X R35, R35, R167.reuse, R32, 0x2, P0 ;  /* 0x000000a72323e211 */ /* 0x080fe400000f1420 */
[----:B------:R-:W-:Y:S02]  /*15e40*/  @!P4 LEA R32, P0, R31, R2, 0x2 ;  /* 0x000000021f20c211 */ /* 0x000fe400078010ff */
[-C--:B------:R-:W-:Y:S01]  /*15e50*/  @!P5 LEA.HI.X R15, R33, R167.reuse, R30, 0x2, P1 ;  /* 0x000000a7210fd211 */ /* 0x080fe200008f141e */
[----:B------:R-:W-:Y:S01]  /*15e60*/  @!P6 ST.E.64 [R34.64], R54 ;  /* 0x000000362200e985 */ /* 0x000fe2000c101b08 */
[----:B------:R-:W-:Y:S02]  /*15e70*/  ISETP.GE.AND P1, PT, R20, c[0x0][0x3c8], PT ;  /* 0x0000f20014007a0c */ /* 0x000fe40003f26270 */
[----:B------:R-:W-:Y:S01]  /*15e80*/  @!P4 LEA.HI.X R33, R31, R167, R28, 0x2, P0 ;  /* 0x000000a71f21c211 */ /* 0x000fe200000f141c */
[----:B------:R4:W-:Y:S01]  /*15e90*/  @!P5 ST.E.64 [R14.64], R58 ;  /* 0x0000003a0e00d985 */ /* 0x0009e2000c101b08 */
[----:B------:R-:W-:-:S02]  /*15ea0*/  ISETP.GE.AND P6, PT, R27, c[0x0][0x3c8], PT ;  /* 0x0000f2001b007a0c */ /* 0x000fc40003fc6270 */
[----:B------:R-:W-:Y:S01]  /*15eb0*/  ISETP.GE.AND P5, PT, R165, c[0x0][0x3c8], PT ;  /* 0x0000f200a5007a0c */ /* 0x000fe20003fa6270 */
[----:B------:R-:W-:Y:S01]  /*15ec0*/  @!P4 ST.E.64 [R32.64], R62 ;  /* 0x0000003e2000c985 */ /* 0x000fe2000c101b08 */
[CC--:B-1----:R-:W-:Y:S02]  /*15ed0*/  @!P3 LEA R4, P0, R24.reuse, R2.reuse, 0x2 ;  /* 0x000000021804b211 */ /* 0x0c2fe400078010ff */
[----:B------:R-:W-:Y:S02]  /*15ee0*/  ISETP.GE.AND P4, PT, R29, c[0x0][0x3c8], PT ;  /* 0x0000f2001d007a0c */ /* 0x000fe40003f86270 */
[----:B------:R-:W-:Y:S02]  /*15ef0*/  @!P3 LEA.HI.X R5, R24, R167, R23, 0x2, P0 ;  /* 0x000000a71805b211 */ /* 0x000fe400000f1417 */
[----:B---3--:R-:W-:-:S03]  /*15f00*/  @!P2 LEA R6, P0, R22, R2, 0x2 ;  /* 0x000000021606a211 */ /* 0x008fc600078010ff */
        /* <DEDUP_REMOVED lines=11> */
[-C--:B----4-:R-:W-:Y:S02]  /*15fc0*/  @!P4 LEA R14, P0, R29, R2.reuse, 0x2 ;  /* 0x000000021d0ec211 */ /* 0x090fe400078010ff */
[-C--:B------:R-:W-:Y:S01]  /*15fd0*/  @!P5 LEA.HI.X R17, R165, R167.reuse, R162, 0x2, P1 ;  /* 0x000000a7a511d211 */ /* 0x080fe200008f14a2 */
[----:B------:R4:W-:Y:S01]  /*15fe0*/  @!P6 ST.E.64 [R20.64], R78 ;  /* 0x0000004e1400e985 */ /* 0x0009e2000c101b08 */
[----:B------:R-:W-:Y:S02]  /*15ff0*/  ISETP.GE.AND P1, PT, R87, c[0x0][0x3c8], PT ;  /* 0x0000f20057007a0c */ /* 0x000fe40003f26270 */
[----:B------:R-:W-:Y:S01]  /*16000*/  @!P4 LEA.HI.X R15, R29, R167, R26, 0x2, P0 ;  /* 0x000000a71d0fc211 */ /* 0x000fe200000f141a */
[----:B------:R4:W-:Y:S04]  /*16010*/  @!P5 ST.E.64 [R16.64], R82 ;  /* 0x000000521000d985 */ /* 0x0009e8000c101b08 */
[----:B------:R4:W-:Y:S01]  /*16020*/  @!P4 ST.E.64 [R14.64], R12 ;  /* 0x0000000c0e00c985 */ /* 0x0009e2000c101b08 */
[----:B-1----:R-:W-:-:S04]  /*16030*/  @!P3 LEA R4, P0, R155, R2, 0x2 ;  /* 0x000000029b04b211 */ /* 0x002fc800078010ff */
[----:B------:R-:W-:Y:S02]  /*16040*/  @!P3 LEA.HI.X R5, R155, R167, R148, 0x2, P0 ;  /* 0x000000a79b05b211 */ /* 0x000fe400000f1494 */
[----:B---3--:R-:W-:-:S03]  /*16050*/  @!P2 LEA R6, P0, R153, R2, 0x2 ;  /* 0x000000029906a211 */ /* 0x008fc600078010ff */
[----:B------:R4:W-:Y:S01]  /*16060*/  @!P3 ST.E.64 [R4.64], R90 ;  /* 0x0000005a0400b985 */ /* 0x0009e2000c101b08 */
[----:B------:R-:W-:Y:S02]  /*16070*/  @!P2 LEA.HI.X R7, R153, R167, R152, 0x2, P0 ;  /* 0x000000a79907a211 */ /* 0x000fe400000f1498 */
[----:B-----5:R-:W-:-:S03]  /*16080*/  @!P1 LEA R8, P0, R87, R2, 0x2 ;  /* 0x0000000257089211 */ /* 0x020fc600078010ff */
[----:B------:R4:W-:Y:S01]  /*16090*/  @!P2 ST.E.64 [R6.64], R94 ;  /* 0x0000005e0600a985 */ /* 0x0009e2000c101b08 */
[----:B------:R-:W-:Y:S02]  /*160a0*/  @!P1 LEA.HI.X R9, R87, R167, R84, 0x2, P0 ;  /* 0x000000a757099211 */ /* 0x000fe400000f1454 */
[----:B------:R-:W-:-:S03]  /*160b0*/  ISETP.GE.AND P0, PT, R85, c[0x0][0x3c8], PT ;  /* 0x0000f20055007a0c */ /* 0x000fc60003f06270 */
[----:B------:R4:W-:Y:S10]  /*160c0*/  @!P1 ST.E.64 [R8.64], R98 ;  /* 0x0000006208009985 */ /* 0x0009f4000c101b08 */
[----:B------:R-:W-:Y:S05]  /*160d0*/  @P0 BRA `(.L_x_1482) ;  /* 0x00000c7000000947 */ /* 0x000fea0003800000 */
[----:B----4-:R-:W-:-:S04]  /*160e0*/  LEA R4, P0, R85, R2, 0x2 ;  /* 0x0000000255047211 */ /* 0x010fc800078010ff */
[----:B------:R-:W-:-:S05]  /*160f0*/  LEA.HI.X R5, R85, R167, R38, 0x2, P0 ;  /* 0x000000a755057211 */ /* 0x000fca00000f1426 */
[----:B------:R1:W-:Y:S01]  /*16100*/  ST.E.64 [R4.64], R102 ;  /* 0x0000006604007985 */ /* 0x0003e2000c101b08 */
[----:B------:R-:W-:Y:S05]  /*16110*/  BRA `(.L_x_1482) ;  /* 0x00000c3000007947 */ /* 0x000fea0003800000 */
.L_x_1467:
[----:B------:R-:W-:Y:S01]  /*16120*/  ISETP.NE.U32.AND P0, PT, RZ, c[0x0][0x508], PT ;  /* 0x00014200ff007a0c */ /* 0x000fe20003f05070 */
[----:B------:R-:W-:Y:S01]  /*16130*/  IMAD.MOV.U32 R7, RZ, RZ, 0x4 ;  /* 0x00000004ff077424 */ /* 0x000fe200078e00ff */
[----:B------:R-:W-:Y:S01]  /*16140*/  ISETP.NE.U32.AND P2, PT, RZ, c[0x0][0x500], PT ;  /* 0x00014000ff007a0c */ /* 0x000fe20003f45070 */
[----:B------:R-:W-:Y:S01]  /*16150*/  IMAD.MOV.U32 R0, RZ, RZ, RZ ;  /* 0x000000ffff007224 */ /* 0x000fe200078e00ff */
[----:B------:R-:W-:Y:S01]  /*16160*/  ISETP.NE.AND.EX P1, PT, RZ, c[0x0][0x50c], PT, P0 ;  /* 0x00014300ff007a0c */ /* 0x000fe20003f25300 */
[----:B------:R-:W-:Y:S01]  /*16170*/  IMAD.MOV.U32 R4, RZ, RZ, c[0x0][0x388] ;  /* 0x0000e200ff047624 */ /* 0x000fe200078e00ff */
[----:B------:R-:W-:Y:S01]  /*16180*/  ISETP.NE.AND.EX P2, PT, RZ, c[0x0][0x504], PT, P2 ;  /* 0x00014100ff007a0c */ /* 0x000fe20003f45320 */
[----:B------:R-:W-:Y:S01]  /*16190*/  IMAD.WIDE R6, R224, R7, c[0x0][0x500] ;  /* 0x00014000e0067625 */ /* 0x000fe200078e0207 */
[----:B------:R-:W-:-:S09]  /*161a0*/  SHF.R.S32.HI R5, RZ, 0x1f, R224 ;  /* 0x0000001fff057819 */ /* 0x000fd200000114e0 */
        /* <DEDUP_REMOVED lines=8> */
[----:B-----5:R-:W2:Y:S04]  /*16230*/  LDG.E R4, [R6.64] ;  /* 0x0000000806047981 */ /* 0x020ea8000c1e1900 */
[----:B-1----:R-:W2:Y:S02]  /*16240*/  LDG.E R9, [R6.64+0x4] ;  /* 0x0000040806097981 */ /* 0x002ea4000c1e1900 */
[----:B--2---:R-:W-:Y:S02]  /*16250*/  IADD3 R4, -R4, R9, RZ ;  /* 0x0000000904047210 */ /* 0x004fe40007ffe1ff */
.L_x_1488:
[----:B------:R-:W-:Y:S01]  /*16260*/  ISETP.GT.AND P0, PT, R146, 0x7f, PT ;  /* 0x0000007f9200780c */ /* 0x000fe20003f04270 */
[----:B------:R-:W-:Y:S01]  /*16270*/  BSSY B0, `(.L_x_1489) ;  /* 0x0000034000007945 */ /* 0x000fe20003800000 */
[----:B------:R-:W-:Y:S02]  /*16280*/  SEL R224, R224, RZ, !P2 ;  /* 0x000000ffe0e07207 */ /* 0x000fe40005000000 */
[----:B------:R-:W-:-:S02]  /*16290*/  SEL R5, R5, RZ, !P2 ;  /* 0x000000ff05057207 */ /* 0x000fc40005000000 */
[----:B-1---5:R-:W-:-:S07]  /*162a0*/  SHF.R.S32.HI R6, RZ, 0x1f, R0 ;  /* 0x0000001fff067819 */ /* 0x022fce0000011400 */
[----:B------:R-:W-:Y:S05]  /*162b0*/  @P0 BRA `(.L_x_1490) ;  /* 0x000002f000000947 */ /* 0x000fea0003800000 */
[----:B------:R-:W-:Y:S01]  /*162c0*/  IMAD R7, R4, c[0x0][0x4e8], RZ ;  /* 0x00013a0004077a24 */ /* 0x000fe200078e02ff */
[----:B------:R-:W-:-:S04]  /*162d0*/  LEA R2, R209, R146, 0x7 ;  /* 0x00000092d1027211 */ /* 0x000fc800078e38ff */
[----:B------:R-:W-:-:S13]  /*162e0*/  ISETP.GE.AND P0, PT, R2, R7, PT ;  /* 0x000000070200720c */ /* 0x000fda0003f06270 */
[----:B------:R-:W-:Y:S05]  /*162f0*/  @P0 BRA `(.L_x_1490) ;  /* 0x000002b000000947 */ /* 0x000fea0003800000 */
[----:B------:R-:W-:Y:S01]  /*16300*/  IMAD.MOV.U32 R15, RZ, RZ, 0x368 ;  /* 0x00000368ff0f7424 */ /* 0x000fe200078e00ff */
[----:B------:R-:W-:Y:S01]  /*16310*/  ISETP.GT.AND P2, PT, R210, 0x1, PT ;  /* 0x00000001d200780c */ /* 0x000fe20003f44270 */
[----:B------:R-:W-:-:S03]  /*16320*/  IMAD.MOV.U32 R7, RZ, RZ, c[0x0][0x4e8] ;  /* 0x00013a00ff077624 */ /* 0x000fc600078e00ff */
[----:B------:R-:W-:Y:S02]  /*16330*/  SEL R15, R15, 0x328, P2 ;  /* 0x000003280f0f7807 */ /* 0x000fe40001000000 */
[----:B------:R-:W-:Y:S02]  /*16340*/  ISETP.NE.AND P0, PT, R7, 0x1, PT ;  /* 0x000000010700780c */ /* 0x000fe40003f05270 */
[----:B------:R-:W1:Y:S01]  /*16350*/  LDC.64 R26, c[0x0][R15+0x170] ;  /* 0x00005c000f1a7b82 */ /* 0x000e620000000a00 */
[----:B------:R-:W-:Y:S02]  /*16360*/  MOV R7, R2 ;  /* 0x0000000200077202 */ /* 0x000fe40000000f00 */
[----:B------:R-:W-:-:S05]  /*16370*/  SEL R227, R227, RZ, P2 ;  /* 0x000000ffe3e37207 */ /* 0x000fca0001000000 */
[----:B------:R-:W2:Y:S03]  /*16380*/  LDC.64 R24, c[0x0][R15+0x168] ;  /* 0x00005a000f187b82 */ /* 0x000ea60000000a00 */
[----:B------:R-:W-:-:S05]  /*16390*/  @P0 IMAD.HI.U32 R12, R2, c[0x0][0x4ec], RZ ;  /* 0x00013b00020c0a27 */ /* 0x000fca00078e00ff */
[----:B------:R-:W3:Y:S01]  /*163a0*/  LDC.64 R18, c[0x0][R15+0x178] ;  /* 0x00005e000f127b82 */ /* 0x000ee20000000a00 */
[----:B------:R-:W-:-:S05]  /*163b0*/  @P0 SHF.R.U32.HI R7, RZ, c[0x0][0x4f0], R12 ;  /* 0x00013c00ff070a19 */ /* 0x000fca000001160c */
[--C-:B------:R-:W-:Y:S02]  /*163c0*/  IMAD.MOV R13, RZ, RZ, -R7.reuse ;  /* 0x000000ffff0d7224 */ /* 0x100fe400078e0a07 */
[----:B------:R-:W4:Y:S02]  /*163d0*/  LDC.64 R16, c[0x0][R15+0x160] ;  /* 0x000058000f107b82 */ /* 0x000f240000000a00 */
[----:B------:R-:W-:Y:S01]  /*163e0*/  IMAD R13, R13, c[0x0][0x4e8], R2 ;  /* 0x00013a000d0d7a24 */ /* 0x000fe200078e0202 */
[----:B------:R-:W-:Y:S01]  /*163f0*/  SHF.R.S32.HI R2, RZ, 0x1f, R7 ;  /* 0x0000001fff027819 */ /* 0x000fe20000011407 */
[-C--:B-1----:R-:W-:Y:S02]  /*16400*/  IMAD R14, R27, R224.reuse, RZ ;  /* 0x000000e01b0e7224 */ /* 0x082fe400078e02ff */
[----:B------:R-:W-:-:S04]  /*16410*/  IMAD.WIDE.U32 R22, R26, R224, RZ ;  /* 0x000000e01a167225 */ /* 0x000fc800078e00ff */
[----:B------:R-:W-:Y:S02]  /*16420*/  IMAD R9, R26, R5, R14 ;  /* 0x000000051a097224 */ /* 0x000fe400078e020e */
[-C--:B--2---:R-:W-:Y:S02]  /*16430*/  IMAD R8, R25, R225.reuse, RZ ;  /* 0x000000e119087224 */ /* 0x084fe400078e02ff */
[----:B------:R-:W-:Y:S01]  /*16440*/  IMAD.WIDE.U32 R24, R24, R225, RZ ;  /* 0x000000e118187225 */ /* 0x000fe200078e00ff */
[----:B------:R-:W-:-:S03]  /*16450*/  IADD3 R9, R23, R9, RZ ;  /* 0x0000000917097210 */ /* 0x000fc60007ffe0ff */
[----:B------:R-:W-:Y:S01]  /*16460*/  IMAD.IADD R8, R25, 0x1, R8 ;  /* 0x0000000119087824 */ /* 0x000fe200078e0208 */
[----:B------:R-:W-:Y:S01]  /*16470*/  IADD3 R14, P1, P0, R22, R24, R0 ;  /* 0x00000018160e7210 */ /* 0x000fe2000783e000 */
[-C--:B---3--:R-:W-:Y:S02]  /*16480*/  IMAD R12, R19, R227.reuse, RZ ;  /* 0x000000e3130c7224 */ /* 0x088fe400078e02ff */
[----:B------:R-:W-:Y:S01]  /*16490*/  IMAD.WIDE.U32 R18, R18, R227, RZ ;  /* 0x000000e312127225 */ /* 0x000fe200078e00ff */
[----:B------:R-:W-:-:S04]  /*164a0*/  IADD3.X R8, R9, R8, R6, P1, P0 ;  /* 0x0000000809087210 */ /* 0x000fc80000fe0406 */
[----:B------:R-:W-:Y:S02]  /*164b0*/  IADD3 R9, R19, R12, RZ ;  /* 0x0000000c13097210 */ /* 0x000fe40007ffe0ff */
[----:B------:R-:W-:Y:S01]  /*164c0*/  IADD3 R14, P1, P0, R7, R14, R18 ;  /* 0x0000000e070e7210 */ /* 0x000fe2000783e012 */
[-C--:B----4-:R-:W-:Y:S01]  /*164d0*/  IMAD R7, R17, R13.reuse, RZ ;  /* 0x0000000d11077224 */ /* 0x090fe200078e02ff */
[----:B------:R-:W-:Y:S02]  /*164e0*/  SHF.R.S32.HI R12, RZ, 0x1f, R13 ;  /* 0x0000001fff0c7819 */ /* 0x000fe4000001140d */
[----:B------:R-:W-:Y:S01]  /*164f0*/  IADD3.X R15, R2, R8, R9, P1, P0 ;  /* 0x00000008020f7210 */ /* 0x000fe20000fe0409 */
[----:B------:R-:W-:Y:S01]  /*16500*/  IMAD.MOV.U32 R2, RZ, RZ, c[0x0][0x4a8] ;  /* 0x00012a00ff027624 */ /* 0x000fe200078e00ff */
[----:B------:R-:W-:Y:S01]  /*16510*/  MOV R8, c[0x0][0x4ac] ;  /* 0x00012b0000087a02 */ /* 0x000fe20000000f00 */
[C---:B------:R-:W-:Y:S02]  /*16520*/  IMAD R7, R16.reuse, R12, R7 ;  /* 0x0000000c10077224 */ /* 0x040fe400078e0207 */
[----:B------:R-:W-:Y:S01]  /*16530*/  IMAD.WIDE.U32 R14, R16, R13, R14 ;  /* 0x0000000d100e7225 */ /* 0x000fe200078e000e */
[----:B------:R-:W-:-:S02]  /*16540*/  SEL R2, R2, c[0x0][0x450], P2 ;  /* 0x0001140002027a07 */ /* 0x000fc40001000000 */
[----:B------:R-:W-:Y:S01]  /*16550*/  SEL R8, R8, c[0x0][0x454], P2 ;  /* 0x0001150008087a07 */ /* 0x000fe20001000000 */
[----:B------:R-:W-:Y:S01]  /*16560*/  IMAD.IADD R7, R15, 0x1, R7 ;  /* 0x000000010f077824 */ /* 0x000fe200078e0207 */
[C---:B------:R-:W-:Y:S02]  /*16570*/  LEA R12, P0, R14.reuse, R2, 0x2 ;  /* 0x000000020e0c7211 */ /* 0x040fe400078010ff */
[----:B------:R-:W-:Y:S02]  /*16580*/  MOV R2, 0xff800000 ;  /* 0xff80000000027802 */ /* 0x000fe40000000f00 */
[----:B------:R-:W-:-:S05]  /*16590*/  LEA.HI.X R13, R14, R8, R7, 0x2, P0 ;  /* 0x000000080e0d7211 */ /* 0x000fca00000f1407 */
[----:B------:R1:W-:Y:S04]  /*165a0*/  STG.E [R12.64], R2 ;  /* 0x000000020c007986 */ /* 0x0003e8000c101908 */
.L_x_1490:
[----:B------:R-:W-:Y:S05]  /*165b0*/  BSYNC B0 ;  /* 0x0000000000007941 */ /* 0x000fea0003800000 */
.L_x_1489:
[----:B------:R-:W-:-:S13]  /*165c0*/  ISETP.GT.AND P0, PT, R210, 0x1, PT ;  /* 0x00000001d200780c */ /* 0x000fda0003f04270 */
[----:B------:R-:W-:Y:S05]  /*165d0*/  @P0 BRA `(.L_x_1482) ;  /* 0x0000077000000947 */ /* 0x000fea0003800000 */
[----:B-1----:R-:W-:Y:S01]  /*165e0*/  IMAD R13, R6, c[0x0][0x3a0], RZ ;  /* 0x0000e800060d7a24 */ /* 0x002fe200078e02ff */
[----:B------:R-:W-:Y:S01]  /*165f0*/  SHF.R.S32.HI R7, RZ, 0x1f, R146 ;  /* 0x0000001fff077819 */ /* 0x000fe20000011492 */
[----:B------:R-:W-:-:S03]  /*16600*/  IMAD.WIDE.U32 R8, R0, c[0x0][0x3a0], RZ ;  /* 0x0000e80000087a25 */ /* 0x000fc600078e00ff */
[----:B------:R-:W-:Y:S01]  /*16610*/  LEA.HI R7, R7, R146, RZ, 0x3 ;  /* 0x0000009207077211 */ /* 0x000fe200078f18ff */
[----:B------:R-:W-:Y:S01]  /*16620*/  IMAD R2, R0, c[0x0][0x3a4], R13 ;  /* 0x0000e90000027a24 */ /* 0x000fe200078e020d */
[----:B------:R-:W-:Y:S01]  /*16630*/  MOV R0, c[0x0][0x4e8] ;  /* 0x00013a0000007a02 */ /* 0x000fe20000000f00 */
[----:B------:R-:W-:-:S03]  /*16640*/  IMAD R5, R5, c[0x0][0x3f0], RZ ;  /* 0x0000fc0005057a24 */ /* 0x000fc600078e02ff */
[----:B------:R-:W-:Y:S01]  /*16650*/  ISETP.NE.AND P0, PT, R0, 0x1, PT ;  /* 0x000000010000780c */ /* 0x000fe20003f05270 */
[----:B------:R-:W-:Y:S01]  /*16660*/  IMAD R5, R224, c[0x0][0x3f4], R5 ;  /* 0x0000fd00e0057a24 */ /* 0x000fe200078e0205 */
[----:B------:R-:W-:Y:S02]  /*16670*/  SHF.R.S32.HI R0, RZ, 0x3, R7 ;  /* 0x00000003ff007819 */ /* 0x000fe40000011407 */
[----:B------:R-:W-:Y:S02]  /*16680*/  IADD3 R9, R9, R2, RZ ;  /* 0x0000000209097210 */ /* 0x000fe40007ffe0ff */
[----:B------:R-:W-:-:S03]  /*16690*/  LEA R2, R201, R0, 0x5 ;  /* 0x00000000c9027211 */ /* 0x000fc600078e28ff */
[----:B------:R-:W-:Y:S01]  /*166a0*/  IMAD.WIDE.U32 R6, R225, c[0x0][0x3e8], R8 ;  /* 0x0000fa00e1067a25 */ /* 0x000fe200078e0008 */
[C---:B------:R-:W-:Y:S02]  /*166b0*/  LEA R2, R209.reuse, R2, 0x7 ;  /* 0x00000002d1027211 */ /* 0x040fe400078e38ff */
[----:B------:R-:W-:Y:S01]  /*166c0*/  LEA R209, R209, R0, 0x7 ;  /* 0x00000000d1d17211 */ /* 0x000fe200078e38ff */
[----:B------:R-:W-:Y:S01]  /*166d0*/  IMAD R13, R225, c[0x0][0x3ec], R7 ;  /* 0x0000fb00e10d7a24 */ /* 0x000fe200078e0207 */
[----:B------:R-:W-:Y:S01]  /*166e0*/  MOV R12, R6 ;  /* 0x00000006000c7202 */ /* 0x000fe20000000f00 */
[----:B------:R-:W-:-:S04]  /*166f0*/  @P0 IMAD.HI.U32 R7, R2, c[0x0][0x4ec], RZ ;  /* 0x00013b0002070a27 */ /* 0x000fc800078e00ff */
[----:B------:R-:W-:Y:S01]  /*16700*/  IMAD.MOV.U32 R8, RZ, RZ, R2 ;  /* 0x000000ffff087224 */ /* 0x000fe200078e0002 */
[----:B------:R-:W-:Y:S01]  /*16710*/  @P0 SHF.R.U32.HI R8, RZ, c[0x0][0x4f0], R7 ;  /* 0x00013c00ff080a19 */ /* 0x000fe20000011607 */
[----:B------:R-:W-:-:S03]  /*16720*/  IMAD.WIDE.U32 R224, R224, c[0x0][0x3f0], R12 ;  /* 0x0000fc00e0e07a25 */ /* 0x000fc600078e000c */
[----:B------:R-:W-:Y:S01]  /*16730*/  SHF.R.S32.HI R6, RZ, 0x1f, R8 ;  /* 0x0000001fff067819 */ /* 0x000fe20000011408 */
[----:B------:R-:W-:Y:S01]  /*16740*/  IMAD.IADD R225, R225, 0x1, R5 ;  /* 0x00000001e1e17824 */ /* 0x000fe200078e0205 */
[----:B------:R-:W-:-:S03]  /*16750*/  IADD3 R7, -R8, RZ, RZ ;  /* 0x000000ff08077210 */ /* 0x000fc60007ffe1ff */
        /* <DEDUP_REMOVED lines=14> */
.L_x_1543:
[----:B------:R-:W-:Y:S05]  /*16840*/  BRA.DIV ~URZ, `(.L_x_1492) ;  /* 0x00001cd27f007947 */ /* 0x000fea000b800000 */
[----:B------:R3:W4:Y:S02]  /*16850*/  SHFL.IDX PT, R2, R5, RZ, 0x181f ;  /* 0x00181fff05027589 */ /* 0x00072400000e0000 */
.L_x_1544:
        /* <DEDUP_REMOVED lines=12> */
[C---:B------:R-:W-:Y:S02]  /*16920*/  @!P0 LEA R18, P3, R217.reuse, R2, 0x1 ;  /* 0x00000002d9128211 */ /* 0x040fe400078608ff */
[-C--:B--2---:R-:W-:Y:S02]  /*16930*/  @!P2 LEA.HI.X R17, R20, R7.reuse, R13, 0x1, P5 ;  /* 0x000000071411a211 */ /* 0x084fe400028f0c0d */
[-C--:B------:R-:W-:Y:S02]  /*16940*/  @!P1 LEA.HI.X R15, R218, R7.reuse, R9, 0x1, P4 ;  /* 0x00000007da0f9211 */ /* 0x080fe400020f0c09 */
[----:B------:R-:W-:Y:S01]  /*16950*/  @!P0 LEA.HI.X R19, R217, R7, R4, 0x1, P3 ;  /* 0x00000007d9138211 */ /* 0x000fe200018f0c04 */
[----:B------:R2:W-:Y:S04]  /*16960*/  @!P2 ST.E.128 [R16.64], RZ ;  /* 0x000000ff1000a985 */ /* 0x0005e8000c101d08 */
[----:B------:R2:W-:Y:S04]  /*16970*/  @!P1 ST.E.128 [R14.64], RZ ;  /* 0x000000ff0e009985 */ /* 0x0005e8000c101d08 */
[----:B------:R2:W-:Y:S02]  /*16980*/  @!P0 ST.E.128 [R18.64], RZ ;  /* 0x000000ff12008985 */ /* 0x0005e4000c101d08 */
.L_x_1494:
[----:B------:R-:W-:Y:S05]  /*16990*/  BSYNC B0 ;  /* 0x0000000000007941 */ /* 0x000fea0003800000 */
.L_x_1493:
[----:B------:R-:W-:Y:S05]  /*169a0*/  BRA.DIV ~URZ, `(.L_x_1495) ;  /* 0x00001bd27f007947 */ /* 0x000fea000b800000 */
[----:B--2---:R2:W1:Y:S04]  /*169b0*/  SHFL.IDX PT, R7, R6, 0x1, 0x181f ;  /* 0x00381f0006077f89 */ /* 0x00446800000e0000 */
[----:B----4-:R2:W4:Y:S02]  /*169c0*/  SHFL.IDX PT, R2, R5, 0x1, 0x181f ;  /* 0x00381f0005027f89 */ /* 0x01052400000e0000 */
.L_x_1545:
        /* <DEDUP_REMOVED lines=9> */
[C---:B------:R-:W-:Y:S02]  /*16a60*/  @!P0 LEA R18, P3, R217.reuse, R2, 0x1 ;  /* 0x00000002d9128211 */ /* 0x040fe400078608ff */
[-C--:B-1----:R-:W-:Y:S02]  /*16a70*/  @!P2 LEA.HI.X R17, R20, R7.reuse, R13, 0x1, P5 ;  /* 0x000000071411a211 */ /* 0x082fe400028f0c0d */
[-C--:B------:R-:W-:Y:S02]  /*16a80*/  @!P1 LEA.HI.X R15, R218, R7.reuse, R9, 0x1, P4 ;  /* 0x00000007da0f9211 */ /* 0x080fe400020f0c09 */
[----:B------:R-:W-:Y:S01]  /*16a90*/  @!P0 LEA.HI.X R19, R217, R7, R4, 0x1, P3 ;  /* 0x00000007d9138211 */ /* 0x000fe200018f0c04 */
[----:B------:R1:W-:Y:S04]  /*16aa0*/  @!P2 ST.E.128 [R16.64], RZ ;  /* 0x000000ff1000a985 */ /* 0x0003e8000c101d08 */
[----:B------:R1:W-:Y:S04]  /*16ab0*/  @!P1 ST.E.128 [R14.64], RZ ;  /* 0x000000ff0e009985 */ /* 0x0003e8000c101d08 */
[----:B------:R1:W-:Y:S02]  /*16ac0*/  @!P0 ST.E.128 [R18.64], RZ ;  /* 0x000000ff12008985 */ /* 0x0003e4000c101d08 */
.L_x_1497:
[----:B------:R-:W-:Y:S05]  /*16ad0*/  BSYNC B0 ;  /* 0x0000000000007941 */ /* 0x000fea0003800000 */
.L_x_1496:
[----:B------:R-:W-:Y:S05]  /*16ae0*/  BRA.DIV ~URZ, `(.L_x_1498) ;  /* 0x00001b527f007947 */ /* 0x000fea000b800000 */
[----:B-1----:R1:W2:Y:S02]  /*16af0*/  SHFL.IDX PT, R7, R6, 0x2, 0x181f ;  /* 0x00581f0006077f89 */ /* 0x0022a400000e0000 */
.L_x_1546:
[----:B------:R-:W-:Y:S05]  /*16b00*/  BRA.DIV ~URZ, `(.L_x_1499) ;  /* 0x00001ba27f007947 */ /* 0x000fea000b800000 */
[----:B----4-:R4:W1:Y:S02]  /*16b10*/  SHFL.IDX PT, R2, R5, 0x2, 0x181f ;  /* 0x00581f0005027f89 */ /* 0x01086400000e0000 */
.L_x_1547:
        /* <DEDUP_REMOVED lines=16> */
.L_x_1501:
[----:B------:R-:W-:Y:S05]  /*16c20*/  BSYNC B0 ;  /* 0x0000000000007941 */ /* 0x000fea0003800000 */
.L_x_1500:
[----:B------:R-:W-:Y:S05]  /*16c30*/  BRA.DIV ~URZ, `(.L_x_1502) ;  /* 0x00001ad27f007947 */ /* 0x000fea000b800000 */
[----:B-12---:R-:W1:Y:S04]  /*16c40*/  SHFL.IDX PT, R6, R6, 0x3, 0x181f ;  /* 0x00781f0006067f89 */ /* 0x006e6800000e0000 */
[----:B------:R2:W3:Y:S02]  /*16c50*/  SHFL.IDX PT, R2, R5, 0x3, 0x181f ;  /* 0x00781f0005027f89 */ /* 0x0004e400000e0000 */
.L_x_1548:
[----:B------:R-:W-:-:S04]  /*16c60*/  IADD3 R209, R209, 0x60, RZ ;  /* 0x00000060d1d17810 */ /* 0x000fc80007ffe0ff */
[----:B------:R-:W-:-:S13]  /*16c70*/  ISETP.GE.AND P0, PT, R209, R12, PT ;  /* 0x0000000cd100720c */ /* 0x000fda0003f06270 */
[----:B------:R-:W-:Y:S05]  /*16c80*/  @P0 BRA `(.L_x_1482) ;  /* 0x000000c000000947 */ /* 0x000fea0003800000 */
[----:B------:R-:W-:Y:S02]  /*16c90*/  ISETP.GE.AND P2, PT, R20, c[0x0][0x3c8], PT ;  /* 0x0000f20014007a0c */ /* 0x000fe40003f46270 */
[----:B------:R-:W-:Y:S02]  /*16ca0*/  ISETP.GE.AND P1, PT, R218, c[0x0][0x3c8], PT ;  /* 0x0000f200da007a0c */ /* 0x000fe40003f26270 */
[----:B------:R-:W-:-:S09]  /*16cb0*/  ISETP.GE.AND P0, PT, R217, c[0x0][0x3c8], PT ;  /* 0x0000f200d9007a0c */ /* 0x000fd20003f06270 */
[-C--:B---3--:R-:W-:Y:S02]  /*16cc0*/  @!P2 LEA R12, P5, R20, R2.reuse, 0x1 ;  /* 0x00000002140ca211 */ /* 0x088fe400078a08ff */
        /* <DEDUP_REMOVED lines=8> */
.L_x_1482:
[----:B------:R-:W-:Y:S05]  /*16d50*/  BSYNC B1 ;  /* 0x0000000000017941 */ /* 0x000fea0003800000 */
.L_x_1466:
[----:B------:R-:W-:-:S13]  /*16d60*/  ISETP.NE.AND P0, PT, R216, RZ, PT ;  /* 0x000000ffd800720c */ /* 0x000fda0003f05270 */
[----:B------:R-:W-:Y:S01]  /*16d70*/  @P0 WARPSYNC 0xffffffff ;  /* 0xffffffff00000948 */ /* 0x000fe20003800000 */
[----:B------:R-:W-:Y:S06]  /*16d80*/  @P0 BAR.SYNC.DEFER_BLOCKING 0x5, 0x100 ;  /* 0x0144000000000b1d */ /* 0x000fec0000010000 */
[----:B------:R-:W4:Y:S04]  /*16d90*/  @P0 LDS.128 R208, [0x24100] ;  /* 0x02410000ffd00984 */ /* 0x000f280000000c00 */
[----:B------:R-:W-:Y:S06]  /*16da0*/  @P0 BAR.ARV 0x4, 0x100 ;  /* 0x0104000000000b1d */ /* 0x000fec0000002000 */
[----:B------:R-:W-:Y:S05]  /*16db0*/  @P0 BRA `(.L_x_1503) ;  /* 0x00000a6000000947 */ /* 0x000fea0003800000 */
[----:B-1--4-:R-:W-:Y:S01]  /*16dc0*/  LOP3.LUT R4, R146, 0x1f, RZ, 0xc0, !PT ;  /* 0x0000001f92047812 */ /* 0x012fe200078ec0ff */
[----:B------:R-:W-:-:S03]  /*16dd0*/  IMAD.MOV.U32 R21, RZ, RZ, RZ ;  /* 0x000000ffff157224 */ /* 0x000fc600078e00ff */
[----:B------:R-:W-:Y:S01]  /*16de0*/  ISETP.NE.AND P6, PT, R4, 0x1f, PT ;  /* 0x0000001f0400780c */ /* 0x000fe20003fc5270 */
[----:B------:R-:W-:Y:S10]  /*16df0*/  BRA.DIV ~URZ, `(.L_x_1504) ;  /* 0x000019d27f007947 */ /* 0x000ff4000b800000 */
[----:B--23--:R1:W2:Y:S02]  /*16e00*/  SHFL.IDX PT, R5, R3, RZ, 0x1f ;  /* 0x00001fff03057589 */ /* 0x00c2a400000e0000 */
.L_x_1549:
[----:B------:R-:W-:Y:S05]  /*16e10*/  BRA.DIV ~URZ, `(.L_x_1505) ;  /* 0x00001a227f007947 */ /* 0x000fea000b800000 */
[----:B-1----:R-:W1:Y:S02]  /*16e20*/  SHFL.IDX PT, R3, R3, 0x1, 0x1f ;  /* 0x00201f0003037f89 */ /* 0x002e6400000e0000 */
.L_x_1550:
[----:B------:R-:W-:Y:S02]  /*16e30*/  IMAD.IADD R7, R211, 0x1, R4 ;  /* 0x00000001d3077824 */ /* 0x000fe400078e0204 */
[----:B------:R-:W-:-:S03]  /*16e40*/  IMAD.MOV.U32 R12, RZ, RZ, RZ ;  /* 0x000000ffff0c7224 */ /* 0x000fc600078e00ff */
[----:B------:R-:W-:-:S13]  /*16e50*/  ISETP.GE.OR P0, PT, R7, c[0x0][0x53c], !P6 ;  /* 0x00014f0007007a0c */ /* 0x000fda0007706670 */
[----:B------:R-:W-:Y:S01]  /*16e60*/  @!P0 IMAD.MOV.U32 R2, RZ, RZ, 0x4 ;  /* 0x00000004ff028424 */ /* 0x000fe200078e00ff */
[----:B------:R-:W-:-:S03]  /*16e70*/  @!P0 MOV R0, 0x4 ;  /* 0x0000000400008802 */ /* 0x000fc60000000f00 */
[----:B------:R-:W-:-:S04]  /*16e80*/  @!P0 IMAD.WIDE R8, R7, R2, c[0x0][0x580] ;  /* 0x0001600007088625 */ /* 0x000fc800078e0202 */
[----:B------:R-:W-:Y:S01]  /*16e90*/  @!P0 IMAD.WIDE R6, R7, R0, c[0x0][0x578] ;  /* 0x00015e0007068625 */ /* 0x000fe200078e0200 */
[----:B------:R-:W3:Y:S04]  /*16ea0*/  @!P0 LDG.E R12, [R8.64] ;  /* 0x00000008080c8981 */ /* 0x000ee8000c1e1900 */
[----:B------:R-:W3:Y:S01]  /*16eb0*/  @!P0 LDG.E R21, [R6.64] ;  /* 0x0000000806158981 */ /* 0x000ee2000c1e1900 */
[C---:B------:R-:W-:Y:S02]  /*16ec0*/  ISETP.GE.U32.AND P4, PT, R4.reuse, 0x10, PT ;  /* 0x000000100400780c */ /* 0x040fe40003f86070 */
[C---:B------:R-:W-:Y:S02]  /*16ed0*/  ISETP.GE.U32.AND P3, PT, R4.reuse, 0x8, PT ;  /* 0x000000080400780c */ /* 0x040fe40003f66070 */
[----:B------:R-:W-:-:S02]  /*16ee0*/  ISETP.GE.U32.AND P2, PT, R4, 0x4, PT ;  /* 0x000000040400780c */ /* 0x000fc40003f46070 */
[C---:B------:R-:W-:Y:S02]  /*16ef0*/  ISETP.GE.U32.AND P1, PT, R4.reuse, 0x2, PT ;  /* 0x000000020400780c */ /* 0x040fe40003f26070 */
[----:B------:R-:W-:Y:S02]  /*16f00*/  ISETP.NE.AND P5, PT, R4, RZ, PT ;  /* 0x000000ff0400720c */ /* 0x000fe40003fa5270 */
[----:B------:R-:W-:Y:S01]  /*16f10*/  MOV R19, RZ ;  /* 0x000000ff00137202 */ /* 0x000fe20000000f00 */
[----:B---3--:R-:W-:Y:S01]  /*16f20*/  IMAD R13, R21, R12, RZ ;  /* 0x0000000c150d7224 */ /* 0x008fe200078e02ff */
[----:B------:R-:W-:Y:S07]  /*16f30*/  BRA.DIV ~URZ, `(.L_x_1506) ;  /* 0x000019727f007947 */ /* 0x000fee000b800000 */
[----:B------:R3:W4:Y:S02]  /*16f40*/  SHFL.UP PT, R2, R13, 0x1, RZ ;  /* 0x042000000d027989 */ /* 0x00072400000e00ff */
.L_x_1551:
[----:B----4-:R-:W-:-:S04]  /*16f50*/  SEL R0, R2, RZ, P5 ;  /* 0x000000ff02007207 */ /* 0x010fc80002800000 */
[----:B---3--:R-:W-:Y:S01]  /*16f60*/  IADD3 R13, R13, R0, RZ ;  /* 0x000000000d0d7210 */ /* 0x008fe20007ffe0ff */
        /* <DEDUP_REMOVED lines=14> */
.L_x_1552:
[----:B----4-:R-:W-:Y:S01]  /*17050*/  IMAD R7, R2, c[0x0][0x538], RZ ;  /* 0x00014e0002077a24 */ /* 0x010fe200078e02ff */
[----:B------:R-:W-:Y:S04]  /*17060*/  BSSY B1, `(.L_x_1508) ;  /* 0x0000076000017945 */ /* 0x000fe80003800000 */
[----:B-1----:R-:W-:-:S04]  /*17070*/  IADD3 R208, R7, R3, RZ ;  /* 0x0000000307d07210 */ /* 0x002fc80007ffe0ff */
[----:B--2---:R-:W-:-:S13]  /*17080*/  ISETP.GT.AND P0, PT, R208, R5, PT ;  /* 0x00000005d000720c */ /* 0x004fda0003f04270 */
[----:B------:R-:W-:Y:S05]  /*17090*/  @P0 BRA `(.L_x_1509) ;  /* 0x0000024000000947 */ /* 0x000fea0003800000 */
.L_x_1513:
        /* <DEDUP_REMOVED lines=16> */
.L_x_1553:
        /* <DEDUP_REMOVED lines=12> */
[----:B---3--:R-:W1:Y:S02]  /*17260*/  SHFL.UP PT, R13, R0, 0x10, RZ ;  /* 0x06000000000d7989 */ /* 0x008e6400000e00ff */
[----:B-1----:R-:W-:-:S05]  /*17270*/  SEL R13, R13, RZ, P4 ;  /* 0x000000ff0d0d7207 */ /* 0x002fca0002000000 */
[----:B------:R-:W-:-:S05]  /*17280*/  IMAD.IADD R13, R0, 0x1, R13 ;  /* 0x00000001000d7824 */ /* 0x000fca00078e020d */
[----:B------:R1:W2:Y:S02]  /*17290*/  SHFL.IDX PT, R2, R13, 0x1f, 0x1f ;  /* 0x03e01f000d027f89 */ /* 0x0002a400000e0000 */
.L_x_1554:
[----:B--2---:R-:W-:-:S05]  /*172a0*/  IMAD R7, R2, c[0x0][0x538], RZ ;  /* 0x00014e0002077a24 */ /* 0x004fca00078e02ff */
[----:B------:R-:W-:-:S04]  /*172b0*/  IADD3 R208, R7, R208, RZ ;  /* 0x000000d007d07210 */ /* 0x000fc80007ffe0ff */
[----:B------:R-:W-:-:S13]  /*172c0*/  ISETP.GT.AND P0, PT, R208, R5, PT ;  /* 0x00000005d000720c */ /* 0x000fda0003f04270 */
[----:B-1----:R-:W-:Y:S05]  /*172d0*/  @!P0 BRA `(.L_x_1513) ;  /* 0xfffffdc000008947 */ /* 0x002fea000383ffff */
.L_x_1509:
[----:B------:R-:W-:-:S05]  /*172e0*/  IADD3 R208, -R7, R208, RZ ;  /* 0x000000d007d07210 */ /* 0x000fca0007ffe1ff */
[----:B------:R-:W-:-:S05]  /*172f0*/  IMAD R0, R13, c[0x0][0x538], R208 ;  /* 0x00014e000d007a24 */ /* 0x000fca00078e02d0 */
[----:B------:R-:W-:Y:S01]  /*17300*/  ISETP.GT.AND P0, PT, R0, R5, PT ;  /* 0x000000050000720c */ /* 0x000fe20003f04270 */
[----:B------:R-:W-:-:S12]  /*17310*/  BRA.DIV ~URZ, `(.L_x_1514) ;  /* 0x000019727f007947 */ /* 0x000fd8000b800000 */
[----:B------:R-:W-:-:S04]  /*17320*/  VOTE.ANY R9, PT, !P0 ;  /* 0x0000000000097806 */ /* 0x000fc800040e0100 */
.L_x_1555:
[----:B------:R1:W2:Y:S01]  /*17330*/  POPC R6, R9 ;  /* 0x0000000900067309 */ /* 0x0002a20000000000 */
[----:B------:R-:W-:Y:S05]  /*17340*/  BRA.DIV ~URZ, `(.L_x_1515) ;  /* 0x000019827f007947 */ /* 0x000fea000b800000 */
[----:B--2---:R2:W4:Y:S04]  /*17350*/  SHFL.IDX PT, R7, R12, R6, 0x1f ;  /* 0x00001f060c077589 */ /* 0x00452800000e0000 */
[----:B------:R2:W1:Y:S02]  /*17360*/  SHFL.IDX PT, R3, R21, R6, 0x1f ;  /* 0x00001f0615037589 */ /* 0x00046400000e0000 */
.L_x_1556:
[----:B------:R-:W-:Y:S01]  /*17370*/  ISETP.NE.AND P0, PT, R9, RZ, PT ;  /* 0x000000ff0900720c */ /* 0x000fe20003f05270 */
[----:B------:R-:W-:-:S12]  /*17380*/  BSSY B0, `(.L_x_1516) ;  /* 0x0000005000007945 */ /* 0x000fd80003800000 */
[----:B------:R-:W-:Y:S05]  /*17390*/  @!P0 BRA `(.L_x_1517) ;  /* 0x0000003000008947 */ /* 0x000fea0003800000 */
[----:B------:R-:W-:Y:S01]  /*173a0*/  IADD3 R8, R6, -0x1, RZ ;  /* 0xffffffff06087810 */ /* 0x000fe20007ffe0ff */
[----:B------:R-:W-:Y:S05]  /*173b0*/  BRA.DIV ~URZ, `(.L_x_1518) ;  /* 0x000019e27f007947 */ /* 0x000fea000b800000 */
[----:B------:R2:W3:Y:S02]  /*173c0*/  SHFL.IDX PT, R19, R13, R8, 0x1f ;  /* 0x00001f080d137589 */ /* 0x0004e400000e0000 */
.L_x_1517:
[----:B------:R-:W-:Y:S05]  /*173d0*/  BSYNC B0 ;  /* 0x0000000000007941 */ /* 0x000fea0003800000 */
.L_x_1516:
[----:B----4-:R-:W-:Y:S01]  /*173e0*/  IABS R0, R7 ;  /* 0x0000000700007213 */ /* 0x010fe20000000000 */
[----:B---3--:R-:W-:Y:S01]  /*173f0*/  IMAD R208, R19, c[0x0][0x538], R208 ;  /* 0x00014e0013d07a24 */ /* 0x008fe200078e02d0 */
[----:B-12---:R-:W-:Y:S02]  /*17400*/  IABS R13, R3 ;  /* 0x00000003000d7213 */ /* 0x006fe40000000000 */
[----:B------:R-:W1:Y:S01]  /*17410*/  I2F.RP R14, R0 ;  /* 0x00000000000e7306 */ /* 0x000e620000209400 */
[----:B------:R-:W-:Y:S01]  /*17420*/  IMAD.IADD R12, R5, 0x1, -R208 ;  /* 0x00000001050c7824 */ /* 0x000fe200078e0ad0 */
[----:B------:R-:W-:Y:S02]  /*17430*/  IABS R2, R7 ;  /* 0x0000000700027213 */ /* 0x000fe40000000000 */
[----:B------:R-:W-:Y:S02]  /*17440*/  IADD3 R211, R6, R211, RZ ;  /* 0x000000d306d37210 */ /* 0x000fe40007ffe0ff */
[----:B------:R-:W-:Y:S01]  /*17450*/  IABS R5, R12 ;  /* 0x0000000c00057213 */ /* 0x000fe20000000000 */
[----:B------:R-:W-:Y:S01]  /*17460*/  IMAD.MOV R2, RZ, RZ, -R2 ;  /* 0x000000ffff027224 */ /* 0x000fe200078e0a02 */
[----:B-1----:R-:W1:Y:S08]  /*17470*/  MUFU.RCP R8, R14 ;  /* 0x0000000e00087308 */ /* 0x002e700000001000 */
[----:B------:R-:W-:Y:S01]  /*17480*/  I2F.RP R14, R13 ;  /* 0x0000000d000e7306 */ /* 0x000fe20000209400 */
[----:B-1----:R-:W-:-:S07]  /*17490*/  IADD3 R8, R8, 0xffffffe, RZ ;  /* 0x0ffffffe08087810 */ /* 0x002fce0007ffe0ff */
[----:B------:R-:W1:Y:S02]  /*174a0*/  F2I.FTZ.U32.TRUNC.NTZ R9, R8 ;  /* 0x0000000800097305 */ /* 0x000e64000021f000 */
[----:B-1----:R-:W-:Y:S02]  /*174b0*/  IMAD.MOV R15, RZ, RZ, -R9 ;  /* 0x000000ffff0f7224 */ /* 0x002fe400078e0a09 */
[----:B------:R-:W-:Y:S02]  /*174c0*/  IMAD.MOV.U32 R8, RZ, RZ, RZ ;  /* 0x000000ffff087224 */ /* 0x000fe400078e00ff */
[----:B------:R-:W-:-:S04]  /*174d0*/  IMAD R15, R15, R0, RZ ;  /* 0x000000000f0f7224 */ /* 0x000fc800078e02ff */
[----:B------:R-:W-:Y:S02]  /*174e0*/  IMAD.HI.U32 R15, R9, R15, R8 ;  /* 0x0000000f090f7227 */ /* 0x000fe400078e0008 */
[----:B------:R-:W1:Y:S04]  /*174f0*/  MUFU.RCP R8, R14 ;  /* 0x0000000e00087308 */ /* 0x000e680000001000 */
[----:B------:R-:W-:-:S04]  /*17500*/  IMAD.HI.U32 R15, R15, R5, RZ ;  /* 0x000000050f0f7227 */ /* 0x000fc800078e00ff */
[----:B------:R-:W-:-:S05]  /*17510*/  IMAD R5, R15, R2, R5 ;  /* 0x000000020f057224 */ /* 0x000fca00078e0205 */
[----:B------:R-:W-:Y:S02]  /*17520*/  ISETP.GT.U32.AND P0, PT, R0, R5, PT ;  /* 0x000000050000720c */ /* 0x000fe40003f04070 */
[----:B-1----:R-:W-:-:S04]  /*17530*/  IADD3 R8, R8, 0xffffffe, RZ ;  /* 0x0ffffffe08087810 */ /* 0x002fc80007ffe0ff */
[----:B------:R-:W1:Y:S07]  /*17540*/  F2I.FTZ.U32.TRUNC.NTZ R9, R8 ;  /* 0x0000000800097305 */ /* 0x000e6e000021f000 */
[----:B------:R-:W-:Y:S01]  /*17550*/  @!P0 IMAD.IADD R5, R5, 0x1, -R0 ;  /* 0x0000000105058824 */ /* 0x000fe200078e0a00 */
[----:B------:R-:W-:Y:S02]  /*17560*/  @!P0 IADD3 R15, R15, 0x1, RZ ;  /* 0x000000010f0f8810 */ /* 0x000fe40007ffe0ff */
[----:B------:R-:W-:-:S02]  /*17570*/  ISETP.NE.AND P0, PT, R7, RZ, PT ;  /* 0x000000ff0700720c */ /* 0x000fc40003f05270 */
[----:B------:R-:W-:Y:S02]  /*17580*/  ISETP.GE.U32.AND P2, PT, R5, R0, PT ;  /* 0x000000000500720c */ /* 0x000fe40003f46070 */
[----:B------:R-:W-:Y:S02]  /*17590*/  LOP3.LUT R0, R12, R7, RZ, 0x3c, !PT ;  /* 0x000000070c007212 */ /* 0x000fe400078e3cff */
[----:B-1----:R-:W-:Y:S01]  /*175a0*/  IADD3 R2, RZ, -R9, RZ ;  /* 0x80000009ff027210 */ /* 0x002fe20007ffe0ff */
[----:B------:R-:W-:Y:S01]  /*175b0*/  IMAD.MOV.U32 R8, RZ, RZ, RZ ;  /* 0x000000ffff087224 */ /* 0x000fe200078e00ff */
[----:B------:R-:W-:Y:S02]  /*175c0*/  ISETP.GE.AND P1, PT, R0, RZ, PT ;  /* 0x000000ff0000720c */ /* 0x000fe40003f26270 */
[----:B------:R-:W-:Y:S01]  /*175d0*/  IABS R0, R3 ;  /* 0x0000000300007213 */ /* 0x000fe20000000000 */
[----:B------:R-:W-:-:S04]  /*175e0*/  IMAD R5, R2, R13, RZ ;  /* 0x0000000d02057224 */ /* 0x000fc800078e02ff */
[----:B------:R-:W-:Y:S01]  /*175f0*/  @P2 IADD3 R15, R15, 0x1, RZ ;  /* 0x000000010f0f2810 */ /* 0x000fe20007ffe0ff */
[----:B------:R-:W-:-:S04]  /*17600*/  IMAD.HI.U32 R5, R9, R5, R8 ;  /* 0x0000000509057227 */ /* 0x000fc800078e0008 */
[----:B------:R-:W-:Y:S02]  /*17610*/  IMAD.MOV R0, RZ, RZ, -R0 ;  /* 0x000000ffff007224 */ /* 0x000fe400078e0a00 */
        /* <DEDUP_REMOVED lines=8> */
[-C--:B------:R-:W-:Y:S02]  /*176a0*/  @!P0 IADD3 R0, R0, -R13.reuse, RZ ;  /* 0x8000000d00008210 */ /* 0x080fe40007ffe0ff */
[----:B------:R-:W-:Y:S02]  /*176b0*/  @!P0 IADD3 R5, R5, 0x1, RZ ;  /* 0x0000000105058810 */ /* 0x000fe40007ffe0ff */
[----:B------:R-:W-:Y:S02]  /*176c0*/  ISETP.GE.U32.AND P2, PT, R0, R13, PT ;  /* 0x0000000d0000720c */ /* 0x000fe40003f46070 */
[----:B------:R-:W-:Y:S02]  /*176d0*/  LOP3.LUT R0, R15, R3, RZ, 0x3c, !PT ;  /* 0x000000030f007212 */ /* 0x000fe400078e3cff */
[----:B------:R-:W-:Y:S02]  /*176e0*/  ISETP.NE.AND P0, PT, R3, RZ, PT ;  /* 0x000000ff0300720c */ /* 0x000fe40003f05270 */
[----:B------:R-:W-:-:S07]  /*176f0*/  ISETP.GE.AND P1, PT, R0, RZ, PT ;  /* 0x000000ff0000720c */ /* 0x000fce0003f26270 */
[----:B------:R-:W-:-:S06]  /*17700*/  @P2 IADD3 R5, R5, 0x1, RZ ;  /* 0x0000000105052810 */ /* 0x000fcc0007ffe0ff */
[----:B------:R-:W-:Y:S01]  /*17710*/  @!P1 IMAD.MOV R5, RZ, RZ, -R5 ;  /* 0x000000ffff059224 */ /* 0x000fe200078e0a05 */
[----:B------:R-:W-:-:S05]  /*17720*/  @!P0 LOP3.LUT R5, RZ, R3, RZ, 0x33, !PT ;  /* 0x00000003ff058212 */ /* 0x000fca00078e33ff */
[----:B------:R-:W-:-:S04]  /*17730*/  IMAD.MOV R0, RZ, RZ, -R5 ;  /* 0x000000ffff007224 */ /* 0x000fc800078e0a05 */
[C---:B------:R-:W-:Y:S02]  /*17740*/  IMAD R0, R3.reuse, R0, R15 ;  /* 0x0000000003007224 */ /* 0x040fe400078e020f */
[----:B------:R-:W-:-:S04]  /*17750*/  IMAD R3, R3, 0x1000000, R5 ;  /* 0x0100000003037824 */ /* 0x000fc800078e0205 */
[----:B------:R-:W-:Y:S01]  /*17760*/  IMAD R210, R0, 0x10000, R3 ;  /* 0x0001000000d27824 */ /* 0x000fe200078e0203 */
[----:B------:R-:W-:Y:S05]  /*17770*/  BRA `(.L_x_1519) ;  /* 0x0000004000007947 */ /* 0x000fea0003800000 */
.L_x_1510:
[----:B------:R-:W-:Y:S01]  /*17780*/  IMAD.MOV.U32 R208, RZ, RZ, R5 ;  /* 0x000000ffffd07224 */ /* 0x000fe200078e0005 */
[----:B------:R-:W-:Y:S01]  /*17790*/  MOV R210, RZ ;  /* 0x000000ff00d27202 */ /* 0x000fe20000000f00 */
[----:B------:R-:W-:Y:S01]  /*177a0*/  IMAD.MOV.U32 R209, RZ, RZ, RZ ;  /* 0x000000ffffd17224 */ /* 0x000fe200078e00ff */
[----:B------:R-:W-:Y:S02]  /*177b0*/  MOV R211, c[0x0][0x53c] ;  /* 0x00014f0000d37a02 */ /* 0x000fe40000000f00 */
.L_x_1519:
[----:B------:R-:W-:Y:S05]  /*177c0*/  BSYNC B1 ;  /* 0x0000000000017941 */ /* 0x000fea0003800000 */
.L_x_1508:
[----:B------:R-:W-:Y:S01]  /*177d0*/  WARPSYNC 0xffffffff ;  /* 0xffffffff00007948 */ /* 0x000fe20003800000 */
[----:B------:R-:W-:Y:S01]  /*177e0*/  BAR.SYNC.DEFER_BLOCKING 0x4, 0x100 ;  /* 0x0104000000007b1d */ /* 0x000fe20000010000 */
[----:B------:R-:W-:-:S13]  /*177f0*/  ISETP.NE.AND P0, PT, R4, RZ, PT ;  /* 0x000000ff0400720c */ /* 0x000fda0003f05270 */
[----:B------:R1:W-:Y:S04]  /*17800*/  @!P0 STS.128 [0x24100], R208 ;  /* 0x024100d0ff008388 */ /* 0x0003e80000000c00 */
[----:B------:R-:W-:Y:S06]  /*17810*/  BAR.ARV 0x5, 0x100 ;  /* 0x0144000000007b1d */ /* 0x000fec0000002000 */
.L_x_1503:
[----:B----4-:R-:W-:-:S13]  /*17820*/  ISETP.GE.AND P0, PT, R211, c[0x0][0x53c], PT ;  /* 0x00014f00d3007a0c */ /* 0x010fda0003f06270 */
[----:B-123--:R-:W-:Y:S01]  /*17830*/  @P0 CALL.REL.NOINC `(.L_x_1520) ;  /* 0x0000001000000944 */ /* 0x00efe20003c00000 */
[----:B------:R-:W-:Y:S05]  /*17840*/  BRA `(.L_x_1521) ;  /* 0xfffe97c000007947 */ /* 0x000fea000383ffff */
.L_x_1520:
[----:B------:R-:W-:Y:S05]  /*17850*/  EXIT ;  /* 0x000000000000794d */ /* 0x000fea0003800000 */
.L_x_1359:
[----:B------:R-:W-:Y:S02]  /*17860*/  MOV R2, 0x1 ;  /* 0x0000000100027802 */ /* 0x000fe40000000f00 */
[----:B------:R-:W-:Y:S02]  /*17870*/  MOV R0, 0x17890 ;  /* 0x0001789000007802 */ /* 0x000fe40000000f00 */
[----:B------:R-:W-:Y:S05]  /*17880*/  CALL.REL.NOINC `($__internal_32_$__cuda_sm70_shflsync_up_p) ;  /* 0x0000161000007944 */ /* 0x000fea0003c00000 */
[----:B-12---:R-:W-:Y:S05]  /*17890*/  BRA `(.L_x_1522) ;  /* 0xfffe8bd000007947 */ /* 0x006fea000383ffff */
.L_x_1360:
[----:B------:R-:W-:Y:S02]  /*178a0*/  MOV R2, 0x2 ;  /* 0x0000000200027802 */ /* 0x000fe40000000f00 */
[----:B------:R-:W-:Y:S02]  /*178b0*/  MOV R0, 0x178d0 ;  /* 0x000178d000007802 */ /* 0x000fe40000000f00 */
[----:B------:R-:W-:Y:S05]  /*178c0*/  CALL.REL.NOINC `($__internal_32_$__cuda_sm70_shflsync_up_p) ;  /* 0x000015d000007944 */ /* 0x000fea0003c00000 */
[----:B--2---:R-:W-:Y:S02]  /*178d0*/  SEL R2, R2, RZ, P4 ;  /* 0x000000ff02027207 */ /* 0x004fe40002000000 */
[----:B------:R-:W-:-:S03]  /*178e0*/  MOV R0, 0x17920 ;  /* 0x0001792000007802 */ /* 0x000fc60000000f00 */
[----:B-1----:R-:W-:Y:S02]  /*178f0*/  IMAD.IADD R13, R13, 0x1, R2 ;  /* 0x000000010d0d7824 */ /* 0x002fe400078e0202 */
[----:B------:R-:W-:Y:S02]  /*17900*/  IMAD.MOV.U32 R2, RZ, RZ, 0x4 ;  /* 0x00000004ff027424 */ /* 0x000fe400078e00ff */
        /* <DEDUP_REMOVED lines=11> */
[----:B--2---:R-:W-:Y:S01]  /*179c0*/  SEL R2, R2, RZ, P1 ;  /* 0x000000ff02027207 */ /* 0x004fe20000800000 */
[----:B------:R-:W-:Y:S01]  /*179d0*/  IMAD.MOV.U32 R8, RZ, RZ, 0x1f ;  /* 0x0000001fff087424 */ /* 0x000fe200078e00ff */
[----:B------:R-:W-:-:S03]  /*179e0*/  MOV R0, 0x17a30 ;  /* 0x00017a3000007802 */ /* 0x000fc60000000f00 */
[----:B------:R-:W-:Y:S01]  /*179f0*/  IMAD.IADD R7, R13, 0x1, R2 ;  /* 0x000000010d077824 */ /* 0x000fe200078e0202 */
[----:B------:R-:W-:-:S03]  /*17a00*/  MOV R2, 0x1f ;  /* 0x0000001f00027802 */ /* 0x000fc60000000f00 */
[----:B------:R-:W-:Y:S02]  /*17a10*/  IMAD.MOV.U32 R15, RZ, RZ, R7 ;  /* 0x000000ffff0f7224 */ /* 0x000fe400078e0007 */
[----:B-1----:R-:W-:Y:S05]  /*17a20*/  CALL.REL.NOINC `($__internal_31_$__cuda_sm70_shflsync_idx_p) ;  /* 0x0000142000007944 */ /* 0x002fea0003c00000 */
[----:B-12---:R-:W-:Y:S05]  /*17a30*/  BRA `(.L_x_1523) ;  /* 0xfffe8b3000007947 */ /* 0x006fea000383ffff */
.L_x_1362:
[----:B------:R-:W-:Y:S02]  /*17a40*/  SEL R2, RZ, 0x1, P0 ;  /* 0x00000001ff027807 */ /* 0x000fe40000000000 */
[----:B------:R-:W-:Y:S02]  /*17a50*/  MOV R0, 0x17a70 ;  /* 0x00017a7000007802 */ /* 0x000fe40000000f00 */
[----:B------:R-:W-:Y:S05]  /*17a60*/  CALL.REL.NOINC `($__internal_33_$__cuda_sm70_votesync_ballot) ;  /* 0x0000148000007944 */ /* 0x000fea0003c00000 */
[----:B------:R-:W-:Y:S05]  /*17a70*/  BRA `(.L_x_1524) ;  /* 0xfffe8b8000007947 */ /* 0x000fea000383ffff */
.L_x_1363:
[----:B------:R-:W-:Y:S01]  /*17a80*/  IMAD.MOV.U32 R15, RZ, RZ, R10 ;  /* 0x000000ffff0f7224 */ /* 0x000fe200078e000a */
[----:B--2---:R-:W-:Y:S01]  /*17a90*/  MOV R8, R6 ;  /* 0x0000000600087202 */ /* 0x004fe20000000f00 */
[----:B------:R-:W-:Y:S01]  /*17aa0*/  IMAD.MOV.U32 R2, RZ, RZ, 0x1f ;  /* 0x0000001fff027424 */ /* 0x000fe200078e00ff */
[----:B------:R-:W-:Y:S02]  /*17ab0*/  MOV R0, 0x17ad0 ;  /* 0x00017ad000007802 */ /* 0x000fe40000000f00 */
[----:B-1----:R-:W-:Y:S05]  /*17ac0*/  CALL.REL.NOINC `($__internal_31_$__cuda_sm70_shflsync_idx_p) ;  /* 0x0000138000007944 */ /* 0x002fea0003c00000 */
[----:B--2---:R-:W-:Y:S01]  /*17ad0*/  IMAD.MOV.U32 R10, RZ, RZ, R2 ;  /* 0x000000ffff0a7224 */ /* 0x004fe200078e0002 */
[----:B-1----:R-:W-:Y:S01]  /*17ae0*/  MOV R15, R5 ;  /* 0x00000005000f7202 */ /* 0x002fe20000000f00 */
[----:B------:R-:W-:Y:S01]  /*17af0*/  IMAD.MOV.U32 R3, RZ, RZ, RZ ;  /* 0x000000ffff037224 */ /* 0x000fe200078e00ff */
[----:B------:R-:W-:Y:S01]  /*17b00*/  MOV R8, R6 ;  /* 0x0000000600087202 */ /* 0x000fe20000000f00 */
[----:B------:R-:W-:Y:S01]  /*17b10*/  IMAD.MOV.U32 R2, RZ, RZ, 0x1f ;  /* 0x0000001fff027424 */ /* 0x000fe200078e00ff */
[----:B------:R-:W-:-:S02]  /*17b20*/  MOV R0, 0x17b40 ;  /* 0x00017b4000007802 */ /* 0x000fc40000000f00 */
[----:B------:R-:W-:Y:S05]  /*17b30*/  CALL.REL.NOINC `($__internal_31_$__cuda_sm70_shflsync_idx_p) ;  /* 0x0000131000007944 */ /* 0x000fea0003c00000 */
[----:B--2---:R-:W-:Y:S01]  /*17b40*/  MOV R5, R2 ;  /* 0x0000000200057202 */ /* 0x004fe20000000f00 */
[----:B-1----:R-:W-:Y:S05]  /*17b50*/  BRA `(.L_x_1525) ;  /* 0xfffe8af000007947 */ /* 0x002fea000383ffff */
.L_x_1366:
[----:B------:R-:W-:Y:S01]  /*17b60*/  IMAD.MOV.U32 R15, RZ, RZ, R7 ;  /* 0x000000ffff0f7224 */ /* 0x000fe200078e0007 */
[----:B------:R-:W-:-:S02]  /*17b70*/  MOV R2, 0x1f ;  /* 0x0000001f00027802 */ /* 0x000fc40000000f00 */
[----:B------:R-:W-:Y:S02]  /*17b80*/  MOV R0, 0x17ba0 ;  /* 0x00017ba000007802 */ /* 0x000fe40000000f00 */
[----:B-1234-:R-:W-:Y:S05]  /*17b90*/  CALL.REL.NOINC `($__internal_31_$__cuda_sm70_shflsync_idx_p) ;  /* 0x000012b000007944 */ /* 0x01efea0003c00000 */
[----:B--2---:R-:W-:Y:S01]  /*17ba0*/  MOV R3, R2 ;  /* 0x0000000200037202 */ /* 0x004fe20000000f00 */
[----:B-1----:R-:W-:Y:S05]  /*17bb0*/  BRA `(.L_x_1365) ;  /* 0xfffe8af000007947 */ /* 0x002fea000383ffff */
.L_x_1402:
[----:B------:R-:W-:Y:S01]  /*17bc0*/  IMAD.MOV.U32 R15, RZ, RZ, R6 ;  /* 0x000000ffff0f7224 */ /* 0x000fe200078e0006 */
[----:B------:R-:W-:Y:S01]  /*17bd0*/  MOV R8, RZ ;  /* 0x000000ff00087202 */ /* 0x000fe20000000f00 */
[----:B------:R-:W-:Y:S01]  /*17be0*/  IMAD.MOV.U32 R2, RZ, RZ, 0x181f ;  /* 0x0000181fff027424 */ /* 0x000fe200078e00ff */
[----:B------:R-:W-:Y:S02]  /*17bf0*/  MOV R0, 0x17c10 ;  /* 0x00017c1000007802 */ /* 0x000fe40000000f00 */
[----:B-----5:R-:W-:Y:S05]  /*17c00*/  CALL.REL.NOINC `($__internal_31_$__cuda_sm70_shflsync_idx_p) ;  /* 0x0000124000007944 */ /* 0x020fea0003c00000 */
[----:B--2---:R-:W-:Y:S01]  /*17c10*/  MOV R13, R2 ;  /* 0x00000002000d7202 */ /* 0x004fe20000000f00 */
[----:B-1----:R-:W-:Y:S05]  /*17c20*/  BRA `(.L_x_1526) ;  /* 0xfffef91000007947 */ /* 0x002fea000383ffff */
.L_x_1403:
[----:B------:R-:W-:Y:S01]  /*17c30*/  IMAD.MOV.U32 R15, RZ, RZ, R7 ;  /* 0x000000ffff0f7224 */ /* 0x000fe200078e0007 */
[----:B------:R-:W-:Y:S01]  /*17c40*/  MOV R8, RZ ;  /* 0x000000ff00087202 */ /* 0x000fe20000000f00 */
[----:B------:R-:W-:Y:S01]  /*17c50*/  IMAD.MOV.U32 R2, RZ, RZ, 0x181f ;  /* 0x0000181fff027424 */ /* 0x000fe200078e00ff */
[----:B------:R-:W-:Y:S02]  /*17c60*/  MOV R0, 0x17c80 ;  /* 0x00017c8000007802 */ /* 0x000fe40000000f00 */
[----:B-12--5:R-:W-:Y:S05]  /*17c70*/  CALL.REL.NOINC `($__internal_31_$__cuda_sm70_shflsync_idx_p) ;  /* 0x000011d000007944 */ /* 0x026fea0003c00000 */
[----:B-12---:R-:W-:Y:S05]  /*17c80*/  BRA `(.L_x_1527) ;  /* 0xfffef8d000007947 */ /* 0x006fea000383ffff */
.L_x_1406:
[----:B--2---:R-:W-:Y:S01]  /*17c90*/  IMAD.MOV.U32 R15, RZ, RZ, R6 ;  /* 0x000000ffff0f7224 */ /* 0x004fe200078e0006 */
[----:B------:R-:W-:Y:S01]  /*17ca0*/  MOV R8, 0x1 ;  /* 0x0000000100087802 */ /* 0x000fe20000000f00 */
[----:B----4-:R-:W-:Y:S01]  /*17cb0*/  IMAD.MOV.U32 R2, RZ, RZ, 0x181f ;  /* 0x0000181fff027424 */ /* 0x010fe200078e00ff */
[----:B------:R-:W-:-:S02]  /*17cc0*/  MOV R0, 0x17ce0 ;  /* 0x00017ce000007802 */ /* 0x000fc40000000f00 */
[----:B-1-3-5:R-:W-:Y:S05]  /*17cd0*/  CALL.REL.NOINC `($__internal_31_$__cuda_sm70_shflsync_idx_p) ;  /* 0x0000117000007944 */ /* 0x02afea0003c00000 */
[----:B--2---:R-:W-:Y:S01]  /*17ce0*/  IMAD.MOV.U32 R13, RZ, RZ, R2 ;  /* 0x000000ffff0d7224 */ /* 0x004fe200078e0002 */
[----:B-1----:R-:W-:Y:S01]  /*17cf0*/  MOV R8, 0x1 ;  /* 0x0000000100087802 */ /* 0x002fe20000000f00 */
[----:B------:R-:W-:Y:S01]  /*17d00*/  IMAD.MOV.U32 R15, RZ, RZ, R7 ;  /* 0x000000ffff0f7224 */ /* 0x000fe200078e0007 */
[----:B------:R-:W-:-:S02]  /*17d10*/  MOV R2, 0x181f ;  /* 0x0000181f00027802 */ /* 0x000fc40000000f00 */
[----:B------:R-:W-:Y:S02]  /*17d20*/  MOV R0, 0x17d40 ;  /* 0x00017d4000007802 */ /* 0x000fe40000000f00 */
[----:B------:R-:W-:Y:S05]  /*17d30*/  CALL.REL.NOINC `($__internal_31_$__cuda_sm70_shflsync_idx_p) ;  /* 0x0000111000007944 */ /* 0x000fea0003c00000 */
[----:B-12---:R-:W-:Y:S05]  /*17d40*/  BRA `(.L_x_1528) ;  /* 0xfffef97000007947 */ /* 0x006fea000383ffff */
.L_x_1409:
[----:B-1----:R-:W-:Y:S01]  /*17d50*/  IMAD.MOV.U32 R15, RZ, RZ, R6 ;  /* 0x000000ffff0f7224 */ /* 0x002fe200078e0006 */
[----:B------:R-:W-:Y:S01]  /*17d60*/  MOV R8, 0x2 ;  /* 0x0000000200087802 */ /* 0x000fe20000000f00 */
[----:B----4-:R-:W-:Y:S01]  /*17d70*/  IMAD.MOV.U32 R2, RZ, RZ, 0x181f ;  /* 0x0000181fff027424 */ /* 0x010fe200078e00ff */
[----:B------:R-:W-:Y:S02]  /*17d80*/  MOV R0, 0x17da0 ;  /* 0x00017da000007802 */ /* 0x000fe40000000f00 */
[----:B--23-5:R-:W-:Y:S05]  /*17d90*/  CALL.REL.NOINC `($__internal_31_$__cuda_sm70_shflsync_idx_p) ;  /* 0x000010b000007944 */ /* 0x02cfea0003c00000 */
[----:B--2---:R-:W-:Y:S01]  /*17da0*/  MOV R13, R2 ;  /* 0x00000002000d7202 */ /* 0x004fe20000000f00 */
[----:B-1----:R-:W-:Y:S05]  /*17db0*/  BRA `(.L_x_1529) ;  /* 0xfffefa3000007947 */ /* 0x002fea000383ffff */
.L_x_1410:
[----:B------:R-:W-:Y:S01]  /*17dc0*/  IMAD.MOV.U32 R15, RZ, RZ, R7 ;  /* 0x000000ffff0f7224 */ /* 0x000fe200078e0007 */
[----:B------:R-:W-:Y:S01]  /*17dd0*/  MOV R8, 0x2 ;  /* 0x0000000200087802 */ /* 0x000fe20000000f00 */
[----:B----4-:R-:W-:Y:S01]  /*17de0*/  IMAD.MOV.U32 R2, RZ, RZ, 0x181f ;  /* 0x0000181fff027424 */ /* 0x010fe200078e00ff */
[----:B------:R-:W-:Y:S02]  /*17df0*/  MOV R0, 0x17e10 ;  /* 0x00017e1000007802 */ /* 0x000fe40000000f00 */
[----:B-123-5:R-:W-:Y:S05]  /*17e00*/  CALL.REL.NOINC `($__internal_31_$__cuda_sm70_shflsync_idx_p) ;  /* 0x0000104000007944 */ /* 0x02efea0003c00000 */
[----:B-12---:R-:W-:Y:S05]  /*17e10*/  BRA `(.L_x_1530) ;  /* 0xfffef9f000007947 */ /* 0x006fea000383ffff */
.L_x_1413:
[----:B-1----:R-:W-:Y:S01]  /*17e20*/  IMAD.MOV.U32 R15, RZ, RZ, R6 ;  /* 0x000000ffff0f7224 */ /* 0x002fe200078e0006 */
[----:B------:R-:W-:Y:S01]  /*17e30*/  MOV R8, 0x3 ;  /* 0x0000000300087802 */ /* 0x000fe20000000f00 */
[----:B------:R-:W-:Y:S01]  /*17e40*/  IMAD.MOV.U32 R2, RZ, RZ, 0x181f ;  /* 0x0000181fff027424 */ /* 0x000fe200078e00ff */
[----:B------:R-:W-:-:S02]  /*17e50*/  MOV R0, 0x17e70 ;  /* 0x00017e7000007802 */ /* 0x000fc40000000f00 */
[----:B--2345:R-:W-:Y:S05]  /*17e60*/  CALL.REL.NOINC `($__internal_31_$__cuda_sm70_shflsync_idx_p) ;  /* 0x00000fe000007944 */ /* 0x03cfea0003c00000 */
[----:B--2---:R-:W-:Y:S01]  /*17e70*/  IMAD.MOV.U32 R13, RZ, RZ, R2 ;  /* 0x000000ffff0d7224 */ /* 0x004fe200078e0002 */
[----:B-1----:R-:W-:Y:S01]  /*17e80*/  MOV R8, 0x3 ;  /* 0x0000000300087802 */ /* 0x002fe20000000f00 */
[----:B------:R-:W-:Y:S01]  /*17e90*/  IMAD.MOV.U32 R15, RZ, RZ, R7 ;  /* 0x000000ffff0f7224 */ /* 0x000fe200078e0007 */
[----:B------:R-:W-:-:S02]  /*17ea0*/  MOV R2, 0x181f ;  /* 0x0000181f00027802 */ /* 0x000fc40000000f00 */
[----:B------:R-:W-:Y:S02]  /*17eb0*/  MOV R0, 0x17ed0 ;  /* 0x00017ed000007802 */ /* 0x000fe40000000f00 */
[----:B------:R-:W-:Y:S05]  /*17ec0*/  CALL.REL.NOINC `($__internal_31_$__cuda_sm70_shflsync_idx_p) ;  /* 0x00000f8000007944 */ /* 0x000fea0003c00000 */
[----:B-12---:R-:W-:Y:S05]  /*17ed0*/  BRA `(.L_x_1531) ;  /* 0xfffefa7000007947 */ /* 0x006fea000383ffff */
.L_x_1462:
[----:B------:R-:W-:Y:S02]  /*17ee0*/  MOV R6, 0x2 ;  /* 0x0000000200067802 */ /* 0x000fe40000000f00 */
[----:B------:R-:W-:Y:S02]  /*17ef0*/  MOV R2, 0x17f10 ;  /* 0x00017f1000027802 */ /* 0x000fe40000000f00 */
[----:B------:R-:W-:Y:S05]  /*17f00*/  CALL.REL.NOINC `($__internal_30_$__cuda_sm70_shflsync_bfly_p) ;  /* 0x00000ef000007944 */ /* 0x000fea0003c00000 */
[----:B-12---:R-:W-:Y:S05]  /*17f10*/  BRA `(.L_x_1532) ;  /* 0xffffb0f000007947 */ /* 0x006fea000383ffff */
.L_x_1463:
[----:B------:R-:W-:Y:S02]  /*17f20*/  MOV R6, 0x1 ;  /* 0x0000000100067802 */ /* 0x000fe40000000f00 */
[----:B------:R-:W-:Y:S02]  /*17f30*/  MOV R2, 0x17f50 ;  /* 0x00017f5000027802 */ /* 0x000fe40000000f00 */
[----:B------:R-:W-:Y:S05]  /*17f40*/  CALL.REL.NOINC `($__internal_30_$__cuda_sm70_shflsync_bfly_p) ;  /* 0x00000eb000007944 */ /* 0x000fea0003c00000 */
[----:B--2---:R-:W-:Y:S01]  /*17f50*/  FADD.FTZ R4, R241, R6 ;  /* 0x00000006f1047221 */ /* 0x004fe20000010000 */
[----:B-1----:R-:W-:Y:S02]  /*17f60*/  MOV R241, R239 ;  /* 0x000000ef00f17202 */ /* 0x002fe40000000f00 */
[----:B------:R-:W-:Y:S02]  /*17f70*/  MOV R6, 0x2 ;  /* 0x0000000200067802 */ /* 0x000fe40000000f00 */
[----:B------:R-:W-:Y:S02]  /*17f80*/  MOV R2, 0x17fa0 ;  /* 0x00017fa000027802 */ /* 0x000fe40000000f00 */
[----:B------:R-:W-:Y:S05]  /*17f90*/  CALL.REL.NOINC `($__internal_30_$__cuda_sm70_shflsync_bfly_p) ;  /* 0x00000e6000007944 */ /* 0x000fea0003c00000 */
[----:B--2---:R-:W-:Y:S01]  /*17fa0*/  FADD.FTZ R9, R239, R6 ;  /* 0x00000006ef097221 */ /* 0x004fe20000010000 */
[----:B------:R-:W-:-:S02]  /*17fb0*/  MOV R6, 0x1 ;  /* 0x0000000100067802 */ /* 0x000fc40000000f00 */
[----:B------:R-:W-:Y:S02]  /*17fc0*/  MOV R2, 0x17ff0 ;  /* 0x00017ff000027802 */ /* 0x000fe40000000f00 */
[----:B-1----:R-:W-:Y:S02]  /*17fd0*/  MOV R241, R9 ;  /* 0x0000000900f17202 */ /* 0x002fe40000000f00 */
[----:B------:R-:W-:Y:S05]  /*17fe0*/  CALL.REL.NOINC `($__internal_30_$__cuda_sm70_shflsync_bfly_p) ;  /* 0x00000e1000007944 */ /* 0x000fea0003c00000 */
[----:B-12---:R-:W-:Y:S05]  /*17ff0*/  BRA `(.L_x_1533) ;  /* 0xffffb08000007947 */ /* 0x006fea000383ffff */
.L_x_1470:
[----:B---34-:R-:W-:Y:S01]  /*18000*/  IMAD.MOV.U32 R15, RZ, RZ, R22 ;  /* 0x000000ffff0f7224 */ /* 0x018fe200078e0016 */
[----:B------:R-:W-:Y:S01]  /*18010*/  MOV R8, RZ ;  /* 0x000000ff00087202 */ /* 0x000fe20000000f00 */
[----:B------:R-:W-:Y:S01]  /*18020*/  IMAD.MOV.U32 R2, RZ, RZ, 0x181f ;  /* 0x0000181fff027424 */ /* 0x000fe200078e00ff */
[----:B------:R-:W-:Y:S02]  /*18030*/  MOV R0, 0x18050 ;  /* 0x0001805000007802 */ /* 0x000fe40000000f00 */
[----:B-12---:R-:W-:Y:S05]  /*18040*/  CALL.REL.NOINC `($__internal_31_$__cuda_sm70_shflsync_idx_p) ;  /* 0x00000e0000007944 */ /* 0x006fea0003c00000 */
[----:B--2---:R-:W-:Y:S01]  /*18050*/  MOV R23, R2 ;  /* 0x0000000200177202 */ /* 0x004fe20000000f00 */
[----:B-1----:R-:W-:Y:S05]  /*18060*/  BRA `(.L_x_1534) ;  /* 0xffffc99000007947 */ /* 0x002fea000383ffff */
.L_x_1471:
[----:B------:R-:W-:Y:S01]  /*18070*/  IMAD.MOV.U32 R15, RZ, RZ, R9 ;  /* 0x000000ffff0f7224 */ /* 0x000fe200078e0009 */
[----:B------:R-:W-:Y:S01]  /*18080*/  MOV R8, RZ ;  /* 0x000000ff00087202 */ /* 0x000fe20000000f00 */
[----:B------:R-:W-:Y:S01]  /*18090*/  IMAD.MOV.U32 R2, RZ, RZ, 0x181f ;  /* 0x0000181fff027424 */ /* 0x000fe200078e00ff */
[----:B------:R-:W-:Y:S02]  /*180a0*/  MOV R0, 0x180c0 ;  /* 0x000180c000007802 */ /* 0x000fe40000000f00 */
[----:B-1234-:R-:W-:Y:S05]  /*180b0*/  CALL.REL.NOINC `($__internal_31_$__cuda_sm70_shflsync_idx_p) ;  /* 0x00000d9000007944 */ /* 0x01efea0003c00000 */
[----:B-12---:R-:W-:Y:S05]  /*180c0*/  BRA `(.L_x_1535) ;  /* 0xffffc95000007947 */ /* 0x006fea000383ffff */
.L_x_1474:
[----:B---3--:R-:W-:Y:S01]  /*180d0*/  IMAD.MOV.U32 R15, RZ, RZ, R22 ;  /* 0x000000ffff0f7224 */ /* 0x008fe200078e0016 */
[----:B------:R-:W-:Y:S01]  /*180e0*/  MOV R8, 0x1 ;  /* 0x0000000100087802 */ /* 0x000fe20000000f00 */
[----:B------:R-:W-:Y:S01]  /*180f0*/  IMAD.MOV.U32 R2, RZ, RZ, 0x181f ;  /* 0x0000181fff027424 */ /* 0x000fe200078e00ff */
[----:B------:R-:W-:-:S02]  /*18100*/  MOV R0, 0x18120 ;  /* 0x0001812000007802 */ /* 0x000fc40000000f00 */
[----:B-12-4-:R-:W-:Y:S05]  /*18110*/  CALL.REL.NOINC `($__internal_31_$__cuda_sm70_shflsync_idx_p) ;  /* 0x00000d3000007944 */ /* 0x016fea0003c00000 */
[----:B--2---:R-:W-:Y:S01]  /*18120*/  IMAD.MOV.U32 R23, RZ, RZ, R2 ;  /* 0x000000ffff177224 */ /* 0x004fe200078e0002 */
[----:B-1----:R-:W-:Y:S01]  /*18130*/  MOV R8, 0x1 ;  /* 0x0000000100087802 */ /* 0x002fe20000000f00 */
[----:B------:R-:W-:Y:S01]  /*18140*/  IMAD.MOV.U32 R15, RZ, RZ, R9 ;  /* 0x000000ffff0f7224 */ /* 0x000fe200078e0009 */
[----:B------:R-:W-:-:S02]  /*18150*/  MOV R2, 0x181f ;  /* 0x0000181f00027802 */ /* 0x000fc40000000f00 */
[----:B------:R-:W-:Y:S02]  /*18160*/  MOV R0, 0x18180 ;  /* 0x0001818000007802 */ /* 0x000fe40000000f00 */
[----:B------:R-:W-:Y:S05]  /*18170*/  CALL.REL.NOINC `($__internal_31_$__cuda_sm70_shflsync_idx_p) ;  /* 0x00000cd000007944 */ /* 0x000fea0003c00000 */
[----:B-12---:R-:W-:Y:S05]  /*18180*/  BRA `(.L_x_1536) ;  /* 0xffffc9f000007947 */ /* 0x006fea000383ffff */
.L_x_1477:
[----:B-1----:R-:W-:Y:S01]  /*18190*/  IMAD.MOV.U32 R15, RZ, RZ, R22 ;  /* 0x000000ffff0f7224 */ /* 0x002fe200078e0016 */
[----:B------:R-:W-:Y:S01]  /*181a0*/  MOV R8, 0x2 ;  /* 0x0000000200087802 */ /* 0x000fe20000000f00 */
[----:B---3--:R-:W-:Y:S01]  /*181b0*/  IMAD.MOV.U32 R2, RZ, RZ, 0x181f ;  /* 0x0000181fff027424 */ /* 0x008fe200078e00ff */
[----:B------:R-:W-:Y:S02]  /*181c0*/  MOV R0, 0x181e0 ;  /* 0x000181e000007802 */ /* 0x000fe40000000f00 */
[----:B--2-4-:R-:W-:Y:S05]  /*181d0*/  CALL.REL.NOINC `($__internal_31_$__cuda_sm70_shflsync_idx_p) ;  /* 0x00000c7000007944 */ /* 0x014fea0003c00000 */
[----:B--2---:R-:W-:Y:S01]  /*181e0*/  MOV R23, R2 ;  /* 0x0000000200177202 */ /* 0x004fe20000000f00 */
[----:B-1----:R-:W-:Y:S05]  /*181f0*/  BRA `(.L_x_1537) ;  /* 0xffffcab000007947 */ /* 0x002fea000383ffff */
.L_x_1478:
[----:B-1----:R-:W-:Y:S01]  /*18200*/  IMAD.MOV.U32 R15, RZ, RZ, R9 ;  /* 0x000000ffff0f7224 */ /* 0x002fe200078e0009 */
[----:B------:R-:W-:Y:S01]  /*18210*/  MOV R8, 0x2 ;  /* 0x0000000200087802 */ /* 0x000fe20000000f00 */
[----:B---3--:R-:W-:Y:S01]  /*18220*/  IMAD.MOV.U32 R2, RZ, RZ, 0x181f ;  /* 0x0000181fff027424 */ /* 0x008fe200078e00ff */
[----:B------:R-:W-:Y:S02]  /*18230*/  MOV R0, 0x18250 ;  /* 0x0001825000007802 */ /* 0x000fe40000000f00 */
[----:B--2-4-:R-:W-:Y:S05]  /*18240*/  CALL.REL.NOINC `($__internal_31_$__cuda_sm70_shflsync_idx_p) ;  /* 0x00000c0000007944 */ /* 0x014fea0003c00000 */
[----:B-12---:R-:W-:Y:S05]  /*18250*/  BRA `(.L_x_1538) ;  /* 0xffffca7000007947 */ /* 0x006fea000383ffff */
.L_x_1481:
[----:B-1----:R-:W-:Y:S01]  /*18260*/  IMAD.MOV.U32 R15, RZ, RZ, R22 ;  /* 0x000000ffff0f7224 */ /* 0x002fe200078e0016 */
[----:B------:R-:W-:Y:S01]  /*18270*/  MOV R8, 0x3 ;  /* 0x0000000300087802 */ /* 0x000fe20000000f00 */
[----:B--2---:R-:W-:Y:S01]  /*18280*/  IMAD.MOV.U32 R2, RZ, RZ, 0x181f ;  /* 0x0000181fff027424 */ /* 0x004fe200078e00ff */
[----:B------:R-:W-:-:S02]  /*18290*/  MOV R0, 0x182b0 ;  /* 0x000182b000007802 */ /* 0x000fc40000000f00 */
[----:B---34-:R-:W-:Y:S05]  /*182a0*/  CALL.REL.NOINC `($__internal_31_$__cuda_sm70_shflsync_idx_p) ;  /* 0x00000ba000007944 */ /* 0x018fea0003c00000 */
[----:B--2---:R-:W-:Y:S01]  /*182b0*/  IMAD.MOV.U32 R22, RZ, RZ, R2 ;  /* 0x000000ffff167224 */ /* 0x004fe200078e0002 */
[----:B-1----:R-:W-:Y:S01]  /*182c0*/  MOV R8, 0x3 ;  /* 0x0000000300087802 */ /* 0x002fe20000000f00 */
[----:B------:R-:W-:Y:S01]  /*182d0*/  IMAD.MOV.U32 R15, RZ, RZ, R9 ;  /* 0x000000ffff0f7224 */ /* 0x000fe200078e0009 */
[----:B------:R-:W-:-:S02]  /*182e0*/  MOV R2, 0x181f ;  /* 0x0000181f00027802 */ /* 0x000fc40000000f00 */
[----:B------:R-:W-:Y:S02]  /*182f0*/  MOV R0, 0x18310 ;  /* 0x0001831000007802 */ /* 0x000fe40000000f00 */
[----:B------:R-:W-:Y:S05]  /*18300*/  CALL.REL.NOINC `($__internal_31_$__cuda_sm70_shflsync_idx_p) ;  /* 0x00000b4000007944 */ /* 0x000fea0003c00000 */
[----:B-12---:R-:W-:Y:S05]  /*18310*/  BRA `(.L_x_1539) ;  /* 0xffffcaf000007947 */ /* 0x006fea000383ffff */
.L_x_1483:
[----:B------:R-:W-:Y:S01]  /*18320*/  IMAD.MOV.U32 R15, RZ, RZ, R167 ;  /* 0x000000ffff0f7224 */ /* 0x000fe200078e00a7 */
[----:B------:R-:W-:Y:S01]  /*18330*/  MOV R8, RZ ;  /* 0x000000ff00087202 */ /* 0x000fe20000000f00 */
[----:B------:R-:W-:Y:S01]  /*18340*/  IMAD.MOV.U32 R2, RZ, RZ, 0x1c1f ;  /* 0x00001c1fff027424 */ /* 0x000fe200078e00ff */
[----:B------:R-:W-:Y:S02]  /*18350*/  MOV R0, 0x18370 ;  /* 0x0001837000007802 */ /* 0x000fe40000000f00 */
[----:B------:R-:W-:Y:S05]  /*18360*/  CALL.REL.NOINC `($__internal_31_$__cuda_sm70_shflsync_idx_p) ;  /* 0x00000ae000007944 */ /* 0x000fea0003c00000 */
[----:B--2---:R-:W-:Y:S01]  /*18370*/  MOV R169, R2 ;  /* 0x0000000200a97202 */ /* 0x004fe20000000f00 */
[----:B-1----:R-:W-:Y:S05]  /*18380*/  BRA `(.L_x_1540) ;  /* 0xffffcda000007947 */ /* 0x002fea000383ffff */
.L_x_1484:
[----:B------:R-:W-:Y:S01]  /*18390*/  IMAD.MOV.U32 R15, RZ, RZ, R168 ;  /* 0x000000ffff0f7224 */ /* 0x000fe200078e00a8 */
[----:B------:R-:W-:Y:S01]  /*183a0*/  MOV R8, RZ ;  /* 0x000000ff00087202 */ /* 0x000fe20000000f00 */
[----:B------:R-:W-:Y:S01]  /*183b0*/  IMAD.MOV.U32 R2, RZ, RZ, 0x1c1f ;  /* 0x00001c1fff027424 */ /* 0x000fe200078e00ff */
[----:B------:R-:W-:Y:S02]  /*183c0*/  MOV R0, 0x183e0 ;  /* 0x000183e000007802 */ /* 0x000fe40000000f00 */
[----:B-12---:R-:W-:Y:S05]  /*183d0*/  CALL.REL.NOINC `($__internal_31_$__cuda_sm70_shflsync_idx_p) ;  /* 0x00000a7000007944 */ /* 0x006fea0003c00000 */
[----:B-12---:R-:W-:Y:S05]  /*183e0*/  BRA `(.L_x_1541) ;  /* 0xffffcd6000007947 */ /* 0x006fea000383ffff */
.L_x_1487:
[----:B-1----:R-:W-:Y:S01]  /*183f0*/  IMAD.MOV.U32 R15, RZ, RZ, R167 ;  /* 0x000000ffff0f7224 */ /* 0x002fe200078e00a7 */
[----:B------:R-:W-:Y:S01]  /*18400*/  MOV R8, 0x1 ;  /* 0x0000000100087802 */ /* 0x000fe20000000f00 */
[----:B----4-:R-:W-:Y:S01]  /*18410*/  IMAD.MOV.U32 R2, RZ, RZ, 0x1c1f ;  /* 0x00001c1fff027424 */ /* 0x010fe200078e00ff */
[----:B------:R-:W-:-:S02]  /*18420*/  MOV R0, 0x18440 ;  /* 0x0001844000007802 */ /* 0x000fc40000000f00 */
[----:B--23--:R-:W-:Y:S05]  /*18430*/  CALL.REL.NOINC `($__internal_31_$__cuda_sm70_shflsync_idx_p) ;  /* 0x00000a1000007944 */ /* 0x00cfea0003c00000 */
[----:B--2---:R-:W-:Y:S01]  /*18440*/  IMAD.MOV.U32 R167, RZ, RZ, R2 ;  /* 0x000000ffffa77224 */ /* 0x004fe200078e0002 */
[----:B-1----:R-:W-:Y:S01]  /*18450*/  MOV R8, 0x1 ;  /* 0x0000000100087802 */ /* 0x002fe20000000f00 */
[----:B------:R-:W-:Y:S01]  /*18460*/  IMAD.MOV.U32 R15, RZ, RZ, R168 ;  /* 0x000000ffff0f7224 */ /* 0x000fe200078e00a8 */
[----:B------:R-:W-:-:S02]  /*18470*/  MOV R2, 0x1c1f ;  /* 0x00001c1f00027802 */ /* 0x000fc40000000f00 */
[----:B------:R-:W-:Y:S02]  /*18480*/  MOV R0, 0x184a0 ;  /* 0x000184a000007802 */ /* 0x000fe40000000f00 */
[----:B------:R-:W-:Y:S05]  /*18490*/  CALL.REL.NOINC `($__internal_31_$__cuda_sm70_shflsync_idx_p) ;  /* 0x000009b000007944 */ /* 0x000fea0003c00000 */
[----:B-12---:R-:W-:Y:S05]  /*184a0*/  BRA `(.L_x_1542) ;  /* 0xffffd62000007947 */ /* 0x006fea000383ffff */
.L_x_1491:
[----:B------:R-:W-:Y:S01]  /*184b0*/  IMAD.MOV.U32 R15, RZ, RZ, R6 ;  /* 0x000000ffff0f7224 */ /* 0x000fe200078e0006 */
[----:B------:R-:W-:Y:S01]  /*184c0*/  MOV R8, RZ ;  /* 0x000000ff00087202 */ /* 0x000fe20000000f00 */
[----:B------:R-:W-:Y:S01]  /*184d0*/  IMAD.MOV.U32 R2, RZ, RZ, 0x181f ;  /* 0x0000181fff027424 */ /* 0x000fe200078e00ff */
[----:B------:R-:W-:Y:S02]  /*184e0*/  MOV R0, 0x18500 ;  /* 0x0001850000007802 */ /* 0x000fe40000000f00 */
[----:B------:R-:W-:Y:S05]  /*184f0*/  CALL.REL.NOINC `($__internal_31_$__cuda_sm70_shflsync_idx_p) ;  /* 0x0000095000007944 */ /* 0x000fea0003c00000 */
[----:B--2---:R-:W-:Y:S01]  /*18500*/  MOV R7, R2 ;  /* 0x0000000200077202 */ /* 0x004fe20000000f00 */
[----:B-1----:R-:W-:Y:S05]  /*18510*/  BRA `(.L_x_1543) ;  /* 0xffffe32000007947 */ /* 0x002fea000383ffff */
.L_x_1492:
[----:B------:R-:W-:Y:S01]  /*18520*/  IMAD.MOV.U32 R15, RZ, RZ, R5 ;  /* 0x000000ffff0f7224 */ /* 0x000fe200078e0005 */
[----:B------:R-:W-:Y:S01]  /*18530*/  MOV R8, RZ ;  /* 0x000000ff00087202 */ /* 0x000fe20000000f00 */
[----:B------:R-:W-:Y:S01]  /*18540*/  IMAD.MOV.U32 R2, RZ, RZ, 0x181f ;  /* 0x0000181fff027424 */ /* 0x000fe200078e00ff */
[----:B------:R-:W-:Y:S02]  /*18550*/  MOV R0, 0x18570 ;  /* 0x0001857000007802 */ /* 0x000fe40000000f00 */
[----:B-12---:R-:W-:Y:S05]  /*18560*/  CALL.REL.NOINC `($__internal_31_$__cuda_sm70_shflsync_idx_p) ;  /* 0x000008e000007944 */ /* 0x006fea0003c00000 */
[----:B-12---:R-:W-:Y:S05]  /*18570*/  BRA `(.L_x_1544) ;  /* 0xffffe2e000007947 */ /* 0x006fea000383ffff */
.L_x_1495:
[----:B--2---:R-:W-:Y:S01]  /*18580*/  IMAD.MOV.U32 R15, RZ, RZ, R6 ;  /* 0x000000ffff0f7224 */ /* 0x004fe200078e0006 */
[----:B------:R-:W-:Y:S01]  /*18590*/  MOV R8, 0x1 ;  /* 0x0000000100087802 */ /* 0x000fe20000000f00 */
[----:B----4-:R-:W-:Y:S01]  /*185a0*/  IMAD.MOV.U32 R2, RZ, RZ, 0x181f ;  /* 0x0000181fff027424 */ /* 0x010fe200078e00ff */
[----:B------:R-:W-:-:S02]  /*185b0*/  MOV R0, 0x185d0 ;  /* 0x000185d000007802 */ /* 0x000fc40000000f00 */
[----:B-1-3--:R-:W-:Y:S05]  /*185c0*/  CALL.REL.NOINC `($__internal_31_$__cuda_sm70_shflsync_idx_p) ;  /* 0x0000088000007944 */ /* 0x00afea0003c00000 */
[----:B--2---:R-:W-:Y:S01]  /*185d0*/  IMAD.MOV.U32 R7, RZ, RZ, R2 ;  /* 0x000000ffff077224 */ /* 0x004fe200078e0002 */
[----:B-1----:R-:W-:Y:S01]  /*185e0*/  MOV R8, 0x1 ;  /* 0x0000000100087802 */ /* 0x002fe20000000f00 */
[----:B------:R-:W-:Y:S01]  /*185f0*/  IMAD.MOV.U32 R15, RZ, RZ, R5 ;  /* 0x000000ffff0f7224 */ /* 0x000fe200078e0005 */
[----:B------:R-:W-:-:S02]  /*18600*/  MOV R2, 0x181f ;  /* 0x0000181f00027802 */ /* 0x000fc40000000f00 */
[----:B------:R-:W-:Y:S02]  /*18610*/  MOV R0, 0x18630 ;  /* 0x0001863000007802 */ /* 0x000fe40000000f00 */
[----:B------:R-:W-:Y:S05]  /*18620*/  CALL.REL.NOINC `($__internal_31_$__cuda_sm70_shflsync_idx_p) ;  /* 0x0000082000007944 */ /* 0x000fea0003c00000 */
[----:B-12---:R-:W-:Y:S05]  /*18630*/  BRA `(.L_x_1545) ;  /* 0xffffe39000007947 */ /* 0x006fea000383ffff */
.L_x_1498:
[----:B-1----:R-:W-:Y:S01]  /*18640*/  IMAD.MOV.U32 R15, RZ, RZ, R6 ;  /* 0x000000ffff0f7224 */ /* 0x002fe200078e0006 */
[----:B------:R-:W-:Y:S01]  /*18650*/  MOV R8, 0x2 ;  /* 0x0000000200087802 */ /* 0x000fe20000000f00 */
[----:B----4-:R-:W-:Y:S01]  /*18660*/  IMAD.MOV.U32 R2, RZ, RZ, 0x181f ;  /* 0x0000181fff027424 */ /* 0x010fe200078e00ff */
[----:B------:R-:W-:Y:S02]  /*18670*/  MOV R0, 0x18690 ;  /* 0x0001869000007802 */ /* 0x000fe40000000f00 */
[----:B--23--:R-:W-:Y:S05]  /*18680*/  CALL.REL.NOINC `($__internal_31_$__cuda_sm70_shflsync_idx_p) ;  /* 0x000007c000007944 */ /* 0x00cfea0003c00000 */
[----:B--2---:R-:W-:Y:S01]  /*18690*/  MOV R7, R2 ;  /* 0x0000000200077202 */ /* 0x004fe20000000f00 */
[----:B-1----:R-:W-:Y:S05]  /*186a0*/  BRA `(.L_x_1546) ;  /* 0xffffe45000007947 */ /* 0x002fea000383ffff */
.L_x_1499:
[----:B------:R-:W-:Y:S01]  /*186b0*/  IMAD.MOV.U32 R15, RZ, RZ, R5 ;  /* 0x000000ffff0f7224 */ /* 0x000fe200078e0005 */
[----:B------:R-:W-:Y:S01]  /*186c0*/  MOV R8, 0x2 ;  /* 0x0000000200087802 */ /* 0x000fe20000000f00 */
[----:B----4-:R-:W-:Y:S01]  /*186d0*/  IMAD.MOV.U32 R2, RZ, RZ, 0x181f ;  /* 0x0000181fff027424 */ /* 0x010fe200078e00ff */
[----:B------:R-:W-:Y:S02]  /*186e0*/  MOV R0, 0x18700 ;  /* 0x0001870000007802 */ /* 0x000fe40000000f00 */
[----:B-123--:R-:W-:Y:S05]  /*186f0*/  CALL.REL.NOINC `($__internal_31_$__cuda_sm70_shflsync_idx_p) ;  /* 0x0000075000007944 */ /* 0x00efea0003c00000 */
[----:B-12---:R-:W-:Y:S05]  /*18700*/  BRA `(.L_x_1547) ;  /* 0xffffe41000007947 */ /* 0x006fea000383ffff */
.L_x_1502:
[----:B-1----:R-:W-:Y:S01]  /*18710*/  IMAD.MOV.U32 R15, RZ, RZ, R6 ;  /* 0x000000ffff0f7224 */ /* 0x002fe200078e0006 */
[----:B------:R-:W-:Y:S01]  /*18720*/  MOV R8, 0x3 ;  /* 0x0000000300087802 */ /* 0x000fe20000000f00 */
[----:B------:R-:W-:Y:S01]  /*18730*/  IMAD.MOV.U32 R2, RZ, RZ, 0x181f ;  /* 0x0000181fff027424 */ /* 0x000fe200078e00ff */
[----:B------:R-:W-:-:S02]  /*18740*/  MOV R0, 0x18760 ;  /* 0x0001876000007802 */ /* 0x000fc40000000f00 */
[----:B--234-:R-:W-:Y:S05]  /*18750*/  CALL.REL.NOINC `($__internal_31_$__cuda_sm70_shflsync_idx_p) ;  /* 0x000006f000007944 */ /* 0x01cfea0003c00000 */
[----:B--2---:R-:W-:Y:S01]  /*18760*/  IMAD.MOV.U32 R6, RZ, RZ, R2 ;  /* 0x000000ffff067224 */ /* 0x004fe200078e0002 */
[----:B-1----:R-:W-:Y:S01]  /*18770*/  MOV R8, 0x3 ;  /* 0x0000000300087802 */ /* 0x002fe20000000f00 */
[----:B------:R-:W-:Y:S01]  /*18780*/  IMAD.MOV.U32 R15, RZ, RZ, R5 ;  /* 0x000000ffff0f7224 */ /* 0x000fe200078e0005 */
[----:B------:R-:W-:-:S02]  /*18790*/  MOV R2, 0x181f ;  /* 0x0000181f00027802 */ /* 0x000fc40000000f00 */
[----:B------:R-:W-:Y:S02]  /*187a0*/  MOV R0, 0x187c0 ;  /* 0x000187c000007802 */ /* 0x000fe40000000f00 */
[----:B------:R-:W-:Y:S05]  /*187b0*/  CALL.REL.NOINC `($__internal_31_$__cuda_sm70_shflsync_idx_p) ;  /* 0x0000069000007944 */ /* 0x000fea0003c00000 */
[----:B-12---:R-:W-:Y:S05]  /*187c0*/  BRA `(.L_x_1548) ;  /* 0xffffe49000007947 */ /* 0x006fea000383ffff */
.L_x_1504:
[----:B------:R-:W-:Y:S01]  /*187d0*/  IMAD.MOV.U32 R15, RZ, RZ, R3 ;  /* 0x000000ffff0f7224 */ /* 0x000fe200078e0003 */
[----:B------:R-:W-:Y:S01]  /*187e0*/  MOV R8, RZ ;  /* 0x000000ff00087202 */ /* 0x000fe20000000f00 */
[----:B---3--:R-:W-:Y:S01]  /*187f0*/  IMAD.MOV.U32 R2, RZ, RZ, 0x1f ;  /* 0x0000001fff027424 */ /* 0x008fe200078e00ff */
[----:B------:R-:W-:Y:S02]  /*18800*/  MOV R0, 0x18820 ;  /* 0x0001882000007802 */ /* 0x000fe40000000f00 */
[----:B--2---:R-:W-:Y:S05]  /*18810*/  CALL.REL.NOINC `($__internal_31_$__cuda_sm70_shflsync_idx_p) ;  /* 0x0000063000007944 */ /* 0x004fea0003c00000 */
[----:B--2---:R-:W-:Y:S01]  /*18820*/  MOV R5, R2 ;  /* 0x0000000200057202 */ /* 0x004fe20000000f00 */
[----:B-1----:R-:W-:Y:S05]  /*18830*/  BRA `(.L_x_1549) ;  /* 0xffffe5d000007947 */ /* 0x002fea000383ffff */
.L_x_1505:
[----:B------:R-:W-:Y:S01]  /*18840*/  IMAD.MOV.U32 R15, RZ, RZ, R3 ;  /* 0x000000ffff0f7224 */ /* 0x000fe200078e0003 */
[----:B------:R-:W-:Y:S01]  /*18850*/  MOV R8, 0x1 ;  /* 0x0000000100087802 */ /* 0x000fe20000000f00 */
[----:B------:R-:W-:Y:S01]  /*18860*/  IMAD.MOV.U32 R2, RZ, RZ, 0x1f ;  /* 0x0000001fff027424 */ /* 0x000fe200078e00ff */
[----:B------:R-:W-:Y:S02]  /*18870*/  MOV R0, 0x18890 ;  /* 0x0001889000007802 */ /* 0x000fe40000000f00 */
[----:B-12---:R-:W-:Y:S05]  /*18880*/  CALL.REL.NOINC `($__internal_31_$__cuda_sm70_shflsync_idx_p) ;  /* 0x000005c000007944 */ /* 0x006fea0003c00000 */
[----:B--2---:R-:W-:Y:S01]  /*18890*/  MOV R3, R2 ;  /* 0x0000000200037202 */ /* 0x004fe20000000f00 */
[----:B-1----:R-:W-:Y:S05]  /*188a0*/  BRA `(.L_x_1550) ;  /* 0xffffe58000007947 */ /* 0x002fea000383ffff */
.L_x_1506:
[----:B------:R-:W-:Y:S02]  /*188b0*/  MOV R2, 0x1 ;  /* 0x0000000100027802 */ /* 0x000fe40000000f00 */
[----:B------:R-:W-:-:S02]  /*188c0*/  MOV R0, 0x188e0 ;  /* 0x000188e000007802 */ /* 0x000fc40000000f00 */
[----:B-12---:R-:W-:Y:S05]  /*188d0*/  CALL.REL.NOINC `($__internal_32_$__cuda_sm70_shflsync_up_p) ;  /* 0x000005c000007944 */ /* 0x006fea0003c00000 */
[----:B-12---:R-:W-:Y:S05]  /*188e0*/  BRA `(.L_x_1551) ;  /* 0xffffe66000007947 */ /* 0x006fea000383ffff */
.L_x_1507:
[----:B------:R-:W-:Y:S02]  /*188f0*/  MOV R2, 0x2 ;  /* 0x0000000200027802 */ /* 0x000fe40000000f00 */
[----:B------:R-:W-:-:S02]  /*18900*/  MOV R0, 0x18920 ;  /* 0x0001892000007802 */ /* 0x000fc40000000f00 */
[----:B-12---:R-:W-:Y:S05]  /*18910*/  CALL.REL.NOINC `($__internal_32_$__cuda_sm70_shflsync_up_p) ;  /* 0x0000058000007944 */ /* 0x006fea0003c00000 */
        /* <DEDUP_REMOVED lines=18> */
[----:B-1----:R-:W-:Y:S01]  /*18a40*/  IMAD.IADD R13, R2, 0x1, R13 ;  /* 0x00000001020d7824 */ /* 0x002fe200078e020d */
[----:B------:R-:W-:-:S03]  /*18a50*/  MOV R2, 0x1f ;  /* 0x0000001f00027802 */ /* 0x000fc60000000f00 */
[----:B------:R-:W-:Y:S02]  /*18a60*/  IMAD.MOV.U32 R15, RZ, RZ, R13 ;  /* 0x000000ffff0f7224 */ /* 0x000fe400078e000d */
[----:B------:R-:W-:Y:S05]  /*18a70*/  CALL.REL.NOINC `($__internal_31_$__cuda_sm70_shflsync_idx_p) ;  /* 0x000003d000007944 */ /* 0x000fea0003c00000 */
[----:B-12---:R-:W-:Y:S05]  /*18a80*/  BRA `(.L_x_1552) ;  /* 0xffffe5c000007947 */ /* 0x006fea000383ffff */
.L_x_1511:
[----:B---3--:R-:W-:Y:S01]  /*18a90*/  IMAD.MOV.U32 R13, RZ, RZ, R3 ;  /* 0x000000ffff0d7224 */ /* 0x008fe200078e0003 */
[----:B------:R-:W-:Y:S02]  /*18aa0*/  MOV R2, 0x1 ;  /* 0x0000000100027802 */ /* 0x000fe40000000f00 */
[----:B------:R-:W-:Y:S02]  /*18ab0*/  MOV R0, 0x18ad0 ;  /* 0x00018ad000007802 */ /* 0x000fe40000000f00 */
[----:B------:R-:W-:Y:S05]  /*18ac0*/  CALL.REL.NOINC `($__internal_32_$__cuda_sm70_shflsync_up_p) ;  /* 0x000003d000007944 */ /* 0x000fea0003c00000 */
[----:B-12---:R-:W-:Y:S05]  /*18ad0*/  BRA `(.L_x_1553) ;  /* 0xffffe6c000007947 */ /* 0x006fea000383ffff */
.L_x_1512:
[----:B---3--:R-:W-:Y:S01]  /*18ae0*/  IMAD.MOV.U32 R13, RZ, RZ, R3 ;  /* 0x000000ffff0d7224 */ /* 0x008fe200078e0003 */
        /* <DEDUP_REMOVED lines=26> */
.L_x_1514:
[----:B------:R-:W-:Y:S02]  /*18c90*/  SEL R2, RZ, 0x1, P0 ;  /* 0x00000001ff027807 */ /* 0x000fe40000000000 */
[----:B------:R-:W-:Y:S02]  /*18ca0*/  MOV R0, 0x18cc0 ;  /* 0x00018cc000007802 */ /* 0x000fe40000000f00 */
[----:B---3--:R-:W-:Y:S05]  /*18cb0*/  CALL.REL.NOINC `($__internal_33_$__cuda_sm70_votesync_ballot) ;  /* 0x0000023000007944 */ /* 0x008fea0003c00000 */
[----:B------:R-:W-:Y:S05]  /*18cc0*/  BRA `(.L_x_1555) ;  /* 0xffffe66000007947 */ /* 0x000fea000383ffff */
.L_x_1515:
[----:B------:R-:W-:Y:S01]  /*18cd0*/  IMAD.MOV.U32 R15, RZ, RZ, R12 ;  /* 0x000000ffff0f7224 */ /* 0x000fe200078e000c */
[----:B--2---:R-:W-:Y:S01]  /*18ce0*/  MOV R8, R6 ;  /* 0x0000000600087202 */ /* 0x004fe20000000f00 */
[----:B------:R-:W-:Y:S01]  /*18cf0*/  IMAD.MOV.U32 R2, RZ, RZ, 0x1f ;  /* 0x0000001fff027424 */ /* 0x000fe200078e00ff */
[----:B------:R-:W-:Y:S02]  /*18d00*/  MOV R0, 0x18d20 ;  /* 0x00018d2000007802 */ /* 0x000fe40000000f00 */
[----:B-1-3--:R-:W-:Y:S05]  /*18d10*/  CALL.REL.NOINC `($__internal_31_$__cuda_sm70_shflsync_idx_p) ;  /* 0x0000013000007944 */ /* 0x00afea0003c00000 */
[----:B--2---:R-:W-:Y:S01]  /*18d20*/  IMAD.MOV.U32 R7, RZ, RZ, R2 ;  /* 0x000000ffff077224 */ /* 0x004fe200078e0002 */
[----:B-1----:R-:W-:Y:S01]  /*18d30*/  MOV R8, R6 ;  /* 0x0000000600087202 */ /* 0x002fe20000000f00 */
[----:B------:R-:W-:Y:S01]  /*18d40*/  IMAD.MOV.U32 R15, RZ, RZ, R21 ;  /* 0x000000ffff0f7224 */ /* 0x000fe200078e0015 */
[----:B------:R-:W-:Y:S02]  /*18d50*/  MOV R2, 0x1f ;  /* 0x0000001f00027802 */ /* 0x000fe40000000f00 */
[----:B------:R-:W-:-:S02]  /*18d60*/  MOV R0, 0x18d80 ;  /* 0x00018d8000007802 */ /* 0x000fc40000000f00 */
[----:B------:R-:W-:Y:S05]  /*18d70*/  CALL.REL.NOINC `($__internal_31_$__cuda_sm70_shflsync_idx_p) ;  /* 0x000000d000007944 */ /* 0x000fea0003c00000 */
[----:B--2---:R-:W-:Y:S01]  /*18d80*/  MOV R3, R2 ;  /* 0x0000000200037202 */ /* 0x004fe20000000f00 */
[----:B-1----:R-:W-:Y:S05]  /*18d90*/  BRA `(.L_x_1556) ;  /* 0xffffe5d000007947 */ /* 0x002fea000383ffff */
.L_x_1518:
[----:B------:R-:W-:Y:S01]  /*18da0*/  IMAD.MOV.U32 R15, RZ, RZ, R13 ;  /* 0x000000ffff0f7224 */ /* 0x000fe200078e000d */
[----:B------:R-:W-:-:S02]  /*18db0*/  MOV R2, 0x1f ;  /* 0x0000001f00027802 */ /* 0x000fc40000000f00 */
[----:B------:R-:W-:Y:S02]  /*18dc0*/  MOV R0, 0x18de0 ;  /* 0x00018de000007802 */ /* 0x000fe40000000f00 */
[----:B-1234-:R-:W-:Y:S05]  /*18dd0*/  CALL.REL.NOINC `($__internal_31_$__cuda_sm70_shflsync_idx_p) ;  /* 0x0000007000007944 */ /* 0x01efea0003c00000 */
[----:B--2---:R-:W-:Y:S01]  /*18de0*/  MOV R19, R2 ;  /* 0x0000000200137202 */ /* 0x004fe20000000f00 */
[----:B-1----:R-:W-:Y:S05]  /*18df0*/  BRA `(.L_x_1517) ;  /* 0xffffe5d000007947 */ /* 0x002fea000383ffff */
        .weak           $__internal_30_$__cuda_sm70_shflsync_bfly_p
        .type           $__internal_30_$__cuda_sm70_shflsync_bfly_p,@function
        .size           $__internal_30_$__cuda_sm70_shflsync_bfly_p,($__internal_31_$__cuda_sm70_shflsync_idx_p - $__internal_30_$__cuda_sm70_shflsync_bfly_p)
$__internal_30_$__cuda_sm70_shflsync_bfly_p:
[----:B------:R-:W-:Y:S01]  /*18e00*/  MOV R12, R2 ;  /* 0x00000002000c7202 */ /* 0x000fe20000000f00 */
[----:B------:R-:W-:Y:S04]  /*18e10*/  WARPSYNC R0 ;  /* 0x0000000000007348 */ /* 0x000fe80003800000 */
[----:B------:R-:W-:Y:S01]  /*18e20*/  MOV R13, 0x0 ;  /* 0x00000000000d7802 */ /* 0x000fe20000000f00 */
[----:B------:R1:W2:Y:S03]  /*18e30*/  SHFL.BFLY PT, R6, R241, R6, R5 ;  /* 0x0c000006f1067389 */ /* 0x0002a600000e0005 */
[----:B------:R-:W-:Y:S05]  /*18e40*/  RET.REL.NODEC R12 `(_ZN7cutlass13device_kernelIN5flash19enable_sm80_to_sm89INS1_16FlashAttnFwdSm80INS1_25CollectiveMainloopFwdSm80ILi8ELi2ELb0EN4cute5tupleIJNS5_1CILi128EEENS7_ILi64EEENS7_ILi192EEEEEELi192ENS_10bfloat16_tEfNS_4arch4Sm80ELb0ELb0ELb1ELb1ELb0ELb1ELb1ELb1EEENS1_21CollectiveEpilogueFwdINS6_IJS8_SA_S9_EEENS6_IJNS7_ILi1EEESI_SI_EEESC_SE_Li256ELb1ELb1ELb1ELb0EEENS1_36VarlenDynamicPersistentTileSchedulerILi128ELi64ELi256ELi256ELb1ELb1ELb0ELb0ELb1ELb1EEEEEEEEEvNT_6ParamsE) ;  /* 0xfffe71b00c007950 */ /* 0x000fea0003c3ffff */
        .weak           $__internal_31_$__cuda_sm70_shflsync_idx_p
        .type           $__internal_31_$__cuda_sm70_shflsync_idx_p,@function
        .size           $__internal_31_$__cuda_sm70_shflsync_idx_p,($__internal_32_$__cuda_sm70_shflsync_up_p - $__internal_31_$__cuda_sm70_shflsync_idx_p)
$__internal_31_$__cuda_sm70_shflsync_idx_p:
[----:B------:R-:W-:Y:S01]  /*18e50*/  MOV R16, R0 ;  /* 0x0000000000107202 */ /* 0x000fe20000000f00 */
[----:B------:R-:W-:Y:S04]  /*18e60*/  WARPSYNC R213 ;  /* 0x000000d500007348 */ /* 0x000fe80003800000 */
[----:B------:R-:W-:Y:S01]  /*18e70*/  MOV R17, 0x0 ;  /* 0x0000000000117802 */ /* 0x000fe20000000f00 */
[----:B------:R1:W2:Y:S03]  /*18e80*/  SHFL.IDX PT, R2, R15, R8, R2 ;  /* 0x000000080f027389 */ /* 0x0002a600000e0002 */
[----:B------:R-:W-:Y:S05]  /*18e90*/  RET.REL.NODEC R16 `(_ZN7cutlass13device_kernelIN5flash19enable_sm80_to_sm89INS1_16FlashAttnFwdSm80INS1_25CollectiveMainloopFwdSm80ILi8ELi2ELb0EN4cute5tupleIJNS5_1CILi128EEENS7_ILi64EEENS7_ILi192EEEEEELi192ENS_10bfloat16_tEfNS_4arch4Sm80ELb0ELb0ELb1ELb1ELb0ELb1ELb1ELb1EEENS1_21CollectiveEpilogueFwdINS6_IJS8_SA_S9_EEENS6_IJNS7_ILi1EEESI_SI_EEESC_SE_Li256ELb1ELb1ELb1ELb0EEENS1_36VarlenDynamicPersistentTileSchedulerILi128ELi64ELi256ELi256ELb1ELb1ELb0ELb0ELb1ELb1EEEEEEEEEvNT_6ParamsE) ;  /* 0xfffe716010007950 */ /* 0x000fea0003c3ffff */
        .weak           $__internal_32_$__cuda_sm70_shflsync_up_p
        .type           $__internal_32_$__cuda_sm70_shflsync_up_p,@function
        .size           $__internal_32_$__cuda_sm70_shflsync_up_p,($__internal_33_$__cuda_sm70_votesync_ballot - $__internal_32_$__cuda_sm70_shflsync_up_p)
$__internal_32_$__cuda_sm70_shflsync_up_p:
[----:B------:R-:W-:Y:S01]  /*18ea0*/  MOV R6, R0 ;  /* 0x0000000000067202 */ /* 0x000fe20000000f00 */
[----:B------:R-:W-:Y:S04]  /*18eb0*/  WARPSYNC R214 ;  /* 0x000000d600007348 */ /* 0x000fe80003800000 */
[----:B------:R-:W-:Y:S01]  /*18ec0*/  MOV R7, 0x0 ;  /* 0x0000000000077802 */ /* 0x000fe20000000f00 */
[----:B------:R1:W2:Y:S03]  /*18ed0*/  SHFL.UP PT, R2, R13, R2, R215 ;  /* 0x040000020d027389 */ /* 0x0002a600000e00d7 */
[----:B------:R-:W-:Y:S05]  /*18ee0*/  RET.REL.NODEC R6 `(_ZN7cutlass13device_kernelIN5flash19enable_sm80_to_sm89INS1_16FlashAttnFwdSm80INS1_25CollectiveMainloopFwdSm80ILi8ELi2ELb0EN4cute5tupleIJNS5_1CILi128EEENS7_ILi64EEENS7_ILi192EEEEEELi192ENS_10bfloat16_tEfNS_4arch4Sm80ELb0ELb0ELb1ELb1ELb0ELb1ELb1ELb1EEENS1_21CollectiveEpilogueFwdINS6_IJS8_SA_S9_EEENS6_IJNS7_ILi1EEESI_SI_EEESC_SE_Li256ELb1ELb1ELb1ELb0EEENS1_36VarlenDynamicPersistentTileSchedulerILi128ELi64ELi256ELi256ELb1ELb1ELb0ELb0ELb1ELb1EEEEEEEEEvNT_6ParamsE) ;  /* 0xfffe711006007950 */ /* 0x000fea0003c3ffff */
        .weak           $__internal_33_$__cuda_sm70_votesync_ballot
        .type           $__internal_33_$__cuda_sm70_votesync_ballot,@function
        .size           $__internal_33_$__cuda_sm70_votesync_ballot,(.L_x_2508 - $__internal_33_$__cuda_sm70_votesync_ballot)
$__internal_33_$__cuda_sm70_votesync_ballot:
[----:B------:R-:W-:Y:S01]  /*18ef0*/  ISETP.NE.U32.AND P0, PT, R2, 0x1, PT ;  /* 0x000000010200780c */ /* 0x000fe20003f05070 */
[----:B------:R-:W-:Y:S01]  /*18f00*/  IMAD.MOV.U32 R2, RZ, RZ, R0 ;  /* 0x000000ffff027224 */ /* 0x000fe200078e0000 */
[----:B------:R-:W-:Y:S04]  /*18f10*/  WARPSYNC R212 ;  /* 0x000000d400007348 */ /* 0x000fe80003800000 */
[----:B------:R-:W-:-:S07]  /*18f20*/  IMAD.MOV.U32 R3, RZ, RZ, 0x0 ;  /* 0x00000000ff037424 */ /* 0x000fce00078e00ff */
[----:B------:R-:W-:-:S04]  /*18f30*/  VOTE.ANY R9, PT, !P0 ;  /* 0x0000000000097806 */ /* 0x000fc800040e0100 */
[----:B------:R-:W-:Y:S01]  /*18f40*/  LOP3.LUT R9, R9, R212, RZ, 0xc0, !PT ;  /* 0x000000d409097212 */ /* 0x000fe200078ec0ff */
[----:B------:R-:W-:Y:S06]  /*18f50*/  RET.REL.NODEC R2 `(_ZN7cutlass13device_kernelIN5flash19enable_sm80_to_sm89INS1_16FlashAttnFwdSm80INS1_25CollectiveMainloopFwdSm80ILi8ELi2ELb0EN4cute5tupleIJNS5_1CILi128EEENS7_ILi64EEENS7_ILi192EEEEEELi192ENS_10bfloat16_tEfNS_4arch4Sm80ELb0ELb0ELb1ELb1ELb0ELb1ELb1ELb1EEENS1_21CollectiveEpilogueFwdINS6_IJS8_SA_S9_EEENS6_IJNS7_ILi1EEESI_SI_EEESC_SE_Li256ELb1ELb1ELb1ELb0EEENS1_36VarlenDynamicPersistentTileSchedulerILi128ELi64ELi256ELi256ELb1ELb1ELb0ELb0ELb1ELb1EEEEEEEEEvNT_6ParamsE) ;  /* 0xfffe70a002007950 */ /* 0x000fec0003c3ffff */
.L_x_1557:
        /* <DEDUP_REMOVED lines=10> */
.L_x_2508:


//--------------------- .text._ZN7cutlass13device_kernelIN5flash19enable_sm80_to_sm89INS1_16FlashAttnFwdSm80INS1_25CollectiveMainloopFwdSm80ILi8ELi2ELb0EN4cute5tupleIJNS5_1CILi128EEENS7_ILi64EEENS7_ILi192EEEEEELi192ENS_10bfloat16_tEfNS_4arch4Sm80ELb0ELb1ELb1ELb0ELb0ELb0ELb1ELb1EEENS1_21CollectiveEpilogueFwdINS6_IJS8_SA_S9_EEENS6_IJNS7_ILi1EEESI_SI_EEESC_SE_Li256ELb0ELb1ELb1ELb0EEENS1_19SingleTileSchedulerILb0ELb1ELb1ELi128EEEEEEEEEvNT_6ParamsE --------------------------
	.section	.text._ZN7cutlass13device_kernelIN5flash19enable_sm80_to_sm89INS1_16FlashAttnFwdSm80INS1_25CollectiveMainloopFwdSm80ILi8ELi2ELb0EN4cute5tupleIJNS5_1CILi128EEENS7_ILi64EEENS7_ILi192EEEEEELi192ENS_10bfloat16_tEfNS_4arch4Sm80ELb0ELb1ELb1ELb0ELb0ELb0ELb1ELb1EEENS1_21CollectiveEpilogueFwdINS6_IJS8_SA_S9_EEENS6_IJNS7_ILi1EEESI_SI_EEESC_SE_Li256ELb0ELb1ELb1ELb0EEENS1_19SingleTileSchedulerILb0ELb1ELb1ELi128EEEEEEEEEvNT_6ParamsE,"ax",@progbits
	.sectioninfo	@"SHI_REGISTERS=244"
	.align	128
.text._ZN7cutlass13device_kernelIN5flash19enable_sm80_to_sm89INS1_16FlashAttnFwdSm80INS1_25CollectiveMainloopFwdSm80ILi8ELi2ELb0EN4cute5tupleIJNS5_1CILi128EEENS7_ILi64EEENS7_ILi192EEEEEELi192ENS_10bfloat16_tEfNS_4arch4Sm80ELb0ELb1ELb1ELb0ELb0ELb0ELb1ELb1EEENS1_21CollectiveEpilogueFwdINS6_IJS8_SA_S9_EEENS6_IJNS7_ILi1EEESI_SI_EEESC_SE_Li256ELb0ELb1ELb1ELb0EEENS1_19SingleTileSchedulerILb0ELb1ELb1ELi128EEEEEEEEEvNT_6ParamsE:
        .type           _ZN7cutlass13device_kernelIN5flash19enable_sm80_to_sm89INS1_16FlashAttnFwdSm80INS1_25CollectiveMainloopFwdSm80ILi8ELi2ELb0EN4cute5tupleIJNS5_1CILi128EEENS7_ILi64EEENS7_ILi192EEEEEELi192ENS_10bfloat16_tEfNS_4arch4Sm80ELb0ELb1ELb1ELb0ELb0ELb0ELb1ELb1EEENS1_21CollectiveEpilogueFwdINS6_IJS8_SA_S9_EEENS6_IJNS7_ILi1EEESI_SI_EEESC_SE_Li256ELb0ELb1ELb1ELb0EEENS1_19SingleTileSchedulerILb0ELb1ELb1ELi128EEEEEEEEEvNT_6ParamsE,@function
        .size           _ZN7cutlass13device_kernelIN5flash19enable_sm80_to_sm89INS1_16FlashAttnFwdSm80INS1_25CollectiveMainloopFwdSm80ILi8ELi2ELb0EN4cute5tupleIJNS5_1CILi128EEENS7_ILi64EEENS7_ILi192EEEEEELi192ENS_10bfloat16_tEfNS_4arch4Sm80ELb0ELb1ELb1ELb0ELb0ELb0ELb1ELb1EEENS1_21CollectiveEpilogueFwdINS6_IJS8_SA_S9_EEENS6_IJNS7_ILi1EEESI_SI_EEESC_SE_Li256ELb0ELb1ELb1ELb0EEENS1_19SingleTileSchedulerILb0ELb1ELb1ELi128EEEEEEEEEvNT_6ParamsE,(.L_x_2513 - _ZN7cutlass13device_kernelIN5flash19enable_sm80_to_sm89INS1_16FlashAttnFwdSm80INS1_25CollectiveMainloopFwdSm80ILi8ELi2ELb0EN4cute5tupleIJNS5_1CILi128EEENS7_ILi64EEENS7_ILi192EEEEEELi192ENS_10bfloat16_tEfNS_4arch4Sm80ELb0ELb1ELb1ELb0ELb0ELb0ELb1ELb1EEENS1_21CollectiveEpilogueFwdINS6_IJS8_SA_S9_EEENS6_IJNS7_ILi1EEESI_SI_EEESC_SE_Li256ELb0ELb1ELb1ELb0EEENS1_19SingleTileSchedulerILb0ELb1ELb1ELi128EEEEEEEEEvNT_6ParamsE)
        .other          _ZN7cutlass13device_kernelIN5flash19enable_sm80_to_sm89INS1_16FlashAttnFwdSm80INS1_25CollectiveMainloopFwdSm80ILi8ELi2ELb0EN4cute5tupleIJNS5_1CILi128EEENS7_ILi64EEENS7_ILi192EEEEEELi192ENS_10bfloat16_tEfNS_4arch4Sm80ELb0ELb1ELb1ELb0ELb0ELb0ELb1ELb1EEENS1_21CollectiveEpilogueFwdINS6_IJS8_SA_S9_EEENS6_IJNS7_ILi1EEESI_SI_EEESC_SE_Li256ELb0ELb1ELb1ELb0EEENS1_19SingleTileSchedulerILb0ELb1ELb1ELi128EEEEEEEEEvNT_6ParamsE,@"STO_CUDA_ENTRY STV_DEFAULT"
_ZN7cutlass13device_kernelIN5flash19enable_sm80_to_sm89INS1_16FlashAttnFwdSm80INS1_25CollectiveMainloopFwdSm80ILi8ELi2ELb0EN4cute5tupleIJNS5_1CILi128EEENS7_ILi64EEENS7_ILi192EEEEEELi192ENS_10bfloat16_tEfNS_4arch4Sm80ELb0ELb1ELb1ELb0ELb0ELb0ELb1ELb1EEENS1_21CollectiveEpilogueFwdINS6_IJS8_SA_S9_EEENS6_IJNS7_ILi1EEESI_SI_EEESC_SE_Li256ELb0ELb1ELb1ELb0EEENS1_19SingleTileSchedulerILb0ELb1ELb1ELi128EEEEEEEEEvNT_6ParamsE:
        /* <DEDUP_REMOVED lines=17> */
.L_x_1558:
[----:B---3--:R-:W-:Y:S02]  /*0110*/  ULDC.64 UR4, c[0x0][0x550] ;  /* 0x0001540000047ab9 */ /* 0x008fe40000000a00 */
[----:B------:R-:W-:Y:S02]  /*0120*/  UISETP.NE.AND UP0, UPT, UR4, 0x1, UPT ;  /* 0x000000010400788c */ /* 0x000fe4000bf05270 */
[----:B------:R-:W-:-:S02]  /*0130*/  UIMAD.WIDE.U32 UR10, UR6, UR5, URZ ;  /* 0x00000005060a72a5 */ /* 0x000fc4000f8e003f */
[----:B------:R-:W-:Y:S02]  /*0140*/  ULDC UR4, c[0x0][0x558] ;  /* 0x0001560000047ab9 */ /* 0x000fe40000000800 */
[----:B------:R-:W-:-:S05]  /*0150*/  UMOV UR8, UR6 ;  /* 0x0000000600087c82 */ /* 0x000fca0008000000 */
[----:B------:R-:W-:-:S03]  /*0160*/  @UP0 USHF.R.U32.HI UR8, URZ, UR4, UR11 ;  /* 0x000000043f080299 */ /* 0x000fc6000801160b */
.L_x_1559:
        /* <DEDUP_REMOVED lines=35> */
.L_x_1561:
[----:B------:R-:W-:Y:S02]  /*03a0*/  ULDC UR4, c[0x0][0x32c] ;  /* 0x0000cb0000047ab9 */ /* 0x000fe40000000800 */
[----:B------:R-:W-:-:S03]  /*03b0*/  UISETP.NE.AND UP0, UPT, UR11, UR4, UPT ;  /* 0x000000040b00728c */ /* 0x000fc6000bf05270 */
[----:B------:R-:W-:Y:S02]  /*03c0*/  ULDC.64 UR4, c[0x0][0x330] ;  /* 0x0000cc0000047ab9 */ /* 0x000fe40000000a00 */
[----:B------:R-:W-:-:S06]  /*03d0*/  UIMAD.WIDE.U32 UR14, UR7, UR4, URZ ;  /* 0x00000004070e72a5 */ /* 0x000fcc000f8e003f */
[----:B------:R-:W-:Y:S02]  /*03e0*/  @UP0 USHF.R.U32.HI UR7, URZ, UR5, UR15 ;  /* 0x000000053f070299 */ /* 0x000fe4000801160f */
.L_x_1562:
[----:B------:R-:W-:Y:S02]  /*03f0*/  ULDC UR4, c[0x0][0x32c] ;  /* 0x0000cb0000047ab9 */ /* 0x000fe40000000800 */
[----:B------:R-:W-:-:S04]  /*0400*/  UIMAD UR4, UR7, UR4, UR4 ;  /* 0x00000004070472a4 */ /* 0x000fc8000f8e0204 */
[----:B------:R-:W-:-:S04]  /*0410*/  UISETP.LT.AND UP0, UPT, UR6, UR4, UPT ;  /* 0x000000040600728c */ /* 0x000fc8000bf01270 */
[----:B------:R-:W-:-:S03]  /*0420*/  USEL UR6, UR6, UR4, UP0 ;  /* 0x0000000406067287 */ /* 0x000fc60008000000 */
.L_x_1560:
[----:B------:R-:W-:Y:S01]  /*0430*/  ULDC.64 UR4, c[0x0][0x2c8] ;  /* 0x0000b20000047ab9 */ /* 0x000fe20000000a00 */
[----:B------:R-:W-:Y:S01]  /*0440*/  PLOP3.LUT P0, PT, PT, PT, UP1, 0x40, 0x0 ;  /* 0x000000000000781c */ /* 0x000fe20003f0e818 */
[----:B------:R-:W-:Y:S02]  /*0450*/  UMOV UR7, 0x3f ;  /* 0x0000003f00077882 */ /* 0x000fe40000000000 */
[----:B------:R-:W-:Y:S02]  /*0460*/  ULDC UR12, c[0x0][0x1d0] ;  /* 0x00007400000c7ab9 */ /* 0x000fe40000000800 */
[----:B------:R-:W-:Y:S02]  /*0470*/  UIMAD.WIDE.U32 UR14, UR13, UR4, URZ ;  /* 0x000000040d0e72a5 */ /* 0x000fe4000f8e003f */
[----:B------:R-:W-:Y:S02]  /*0480*/  UIADD3 UR6, UR6, 0x3f, URZ ;  /* 0x0000003f06067890 */ /* 0x000fe4000fffe03f */
[----:B------:R-:W-:-:S02]  /*0490*/  UIADD3 UR7, UR7, UR12, URZ ;  /* 0x0000000c07077290 */ /* 0x000fc4000fffe03f */
[----:B------:R-:W-:Y:S02]  /*04a0*/  UMOV UR4, UR13 ;  /* 0x0000000d00047c82 */ /* 0x000fe40008000000 */
[----:B------:R-:W-:Y:S02]  /*04b0*/  @UP2 USHF.R.U32.HI UR4, URZ, UR5, UR15 ;  /* 0x000000053f042299 */ /* 0x000fe4000801160f */
[----:B------:R-:W-:Y:S02]  /*04c0*/  ULDC UR11, c[0x0][0x168] ;  /* 0x00005a00000b7ab9 */ /* 0x000fe40000000800 */
[----:B------:R-:W-:Y:S02]  /*04d0*/  USHF.R.S32.HI UR15, URZ, 0x1f, UR6 ;  /* 0x0000001f3f0f7899 */ /* 0x000fe40008011406 */
[----:B------:R-:W-:Y:S02]  /*04e0*/  USHF.R.S32.HI UR14, URZ, 0x1f, UR7 ;  /* 0x0000001f3f0e7899 */ /* 0x000fe40008011407 */
[----:B------:R-:W-:-:S02]  /*04f0*/  UIADD3 UR12, UR12, -UR11, URZ ;  /* 0x8000000b0c0c7290 */ /* 0x000fc4000fffe03f */
[----:B------:R-:W-:Y:S02]  /*0500*/  ULEA.HI UR6, UR15, UR6, URZ, 0x6 ;  /* 0x000000060f067291 */ /* 0x000fe4000f8f303f */
[----:B------:R-:W-:Y:S02]  /*0510*/  ULEA.HI UR14, UR14, UR7, URZ, 0x6 ;  /* 0x000000070e0e7291 */ /* 0x000fe4000f8f303f */
[----:B------:R-:W-:Y:S02]  /*0520*/  UIADD3 UR4, UR12, UR4, URZ ;  /* 0x000000040c047290 */ /* 0x000fe4000fffe03f */
[----:B------:R-:W-:Y:S02]  /*0530*/  ULDC UR5, c[0x0][0x324] ;  /* 0x0000c90000057ab9 */ /* 0x000fe40000000800 */
[----:B------:R-:W-:Y:S02]  /*0540*/  USHF.R.S32.HI UR6, URZ, 0x6, UR6 ;  /* 0x000000063f067899 */ /* 0x000fe40008011406 */
[----:B------:R-:W-:-:S02]  /*0550*/  USHF.R.S32.HI UR14, URZ, 0x6, UR14 ;  /* 0x000000063f0e7899 */ /* 0x000fc4000801140e */
[----:B------:R-:W-:Y:S02]  /*0560*/  UIADD3 UR5, UR4, -UR5, URZ ;  /* 0x8000000504057290 */ /* 0x000fe4000fffe03f */
[----:B------:R-:W-:-:S04]  /*0570*/  UISETP.LT.AND UP0, UPT, UR14, UR6, UPT ;  /* 0x000000060e00728c */ /* 0x000fc8000bf01270 */
[----:B------:R-:W-:Y:S01]  /*0580*/  USEL UR6, UR14, UR6, UP0 ;  /* 0x000000060e067287 */ /* 0x000fe20008000000 */
[----:B------:R-:W-:Y:S01]  /*0590*/  MOV R3, UR5 ;  /* 0x0000000500037c02 */ /* 0x000fe20008000f00 */
[----:B------:R-:W-:Y:S05]  /*05a0*/  @P0 BRA `(.L_x_1563) ;  /* 0x0000010000000947 */ /* 0x000fea0003800000 */
[----:B------:R-:W-:-:S04]  /*05b0*/  MOV R4, UR4 ;  /* 0x0000000400047c02 */ /* 0x000fc80008000f00 */
        /* <DEDUP_REMOVED lines=9> */
.L_x_1564:
[----:B------:R-:W-:-:S04]  /*0650*/  MOV R2, c[0x0][0x32c] ;  /* 0x0000cb0000027a02 */ /* 0x000fc80000000f00 */
[----:B------:R-:W-:-:S13]  /*0660*/  ISETP.NE.AND P0, PT, R2, 0x1, PT ;  /* 0x000000010200780c */ /* 0x000fda0003f05270 */
[----:B------:R-:W-:-:S05]  /*0670*/  @P0 IMAD.HI.U32 R2, R4, c[0x0][0x330], RZ ;  /* 0x0000cc0004020a27 */ /* 0x000fca00078e00ff */
[----:B------:R-:W-:-:S05]  /*0680*/  @P0 SHF.R.U32.HI R4, RZ, c[0x0][0x334], R2 ;  /* 0x0000cd00ff040a19 */ /* 0x000fca0000011602 */
.L_x_1565:
[----:B------:R-:W-:-:S05]  /*0690*/  IMAD R4, R4, c[0x0][0x32c], RZ ;  /* 0x0000cb0004047a24 */ /* 0x000fca00078e02ff */
[----:B------:R-:W-:-:S04]  /*06a0*/  IMNMX R3, R3, R4, !PT ;  /* 0x0000000403037217 */ /* 0x000fc80007800200 */
.L_x_1563:
[----:B------:R-:W-:Y:S01]  /*06b0*/  SHF.R.S32.HI R2, RZ, 0x1f, R3 ;  /* 0x0000001fff027819 */ /* 0x000fe20000011403 */
[----:B------:R-:W-:Y:S01]  /*06c0*/  USHF.R.U32.HI UR5, URZ, 0x10, UR10 ;  /* 0x000000103f057899 */ /* 0x000fe2000801160a */
[----:B------:R-:W-:Y:S01]  /*06d0*/  IMAD.MOV.U32 R132, RZ, RZ, RZ ;  /* 0x000000ffff847224 */ /* 0x000fe200078e00ff */
[----:B------:R-:W-:Y:S01]  /*06e0*/  ULDC UR4, c[0x0][0x338] ;  /* 0x0000ce0000047ab9 */ /* 0x000fe20000000800 */
[----:B------:R-:W-:Y:S01]  /*06f0*/  LEA.HI R2, R2, R3, RZ, 0x6 ;  /* 0x0000000302027211 */ /* 0x000fe200078f30ff */
[----:B------:R-:W-:-:S03]  /*0700*/  UISETP.NE.AND UP0, UPT, UR5, URZ, UPT ;  /* 0x0000003f0500728c */ /* 0x000fc6000bf05270 */
[----:B------:R-:W-:Y:S01]  /*0710*/  SHF.R.S32.HI R193, RZ, 0x6, R2 ;  /* 0x00000006ffc17819 */ /* 0x000fe20000011402 */
[----:B------:R-:W-:-:S03]  /*0720*/  USEL UR4, UR5, UR4, UP0 ;  /* 0x0000000405047287 */ /* 0x000fc60008000000 */
[----:B------:R-:W-:-:S04]  /*0730*/  IMNMX R193, RZ, R193, !PT ;  /* 0x000000c1ffc17217 */ /* 0x000fc80007800200 */
[----:B------:R-:W-:-:S13]  /*0740*/  ISETP.LT.AND P0, PT, R193, UR6, PT ;  /* 0x00000006c1007c0c */ /* 0x000fda000bf01270 */
[----:B------:R-:W-:Y:S05]  /*0750*/  @!P0 BRA `(.L_x_1566) ;  /* 0x000001c000008947 */ /* 0x000fea0003800000 */
[----:B------:R-:W-:Y:S01]  /*0760*/  IMAD.U32 R2, RZ, RZ, UR4 ;  /* 0x00000004ff027e24 */ /* 0x000fe2000f8e00ff */
[----:B------:R-:W-:-:S04]  /*0770*/  UIADD3 UR5, UR4, -0x1, UR6 ;  /* 0xffffffff04057890 */ /* 0x000fc8000fffe006 */
[-C--:B------:R-:W-:Y:S02]  /*0780*/  IABS R5, R2.reuse ;  /* 0x0000000200057213 */ /* 0x080fe40000000000 */
[----:B------:R-:W-:Y:S02]  /*0790*/  IADD3 R7, -R193, UR5, RZ ;  /* 0x00000005c1077c10 */ /* 0x000fe4000fffe1ff */
[----:B------:R-:W1:Y:S01]  /*07a0*/  I2F.RP R10, R5 ;  /* 0x00000005000a7306 */ /* 0x000e620000209400 */
[----:B------:R-:W-:Y:S02]  /*07b0*/  IABS R2, R2 ;  /* 0x0000000200027213 */ /* 0x000fe40000000000 */
[----:B------:R-:W-:Y:S02]  /*07c0*/  IABS R3, R7 ;  /* 0x0000000700037213 */ /* 0x000fe40000000000 */
[----:B------:R-:W-:Y:S01]  /*07d0*/  LOP3.LUT R7, R7, UR4, RZ, 0x3c, !PT ;  /* 0x0000000407077c12 */ /* 0x000fe2000f8e3cff */
        /* <DEDUP_REMOVED lines=14> */
[----:B------:R-:W-:Y:S02]  /*08c0*/  ISETP.NE.AND P1, PT, RZ, UR4, PT ;  /* 0x00000004ff007c0c */ /* 0x000fe4000bf25270 */
[----:B------:R-:W-:-:S13]  /*08d0*/  ISETP.GE.U32.AND P2, PT, R2, R5, PT ;  /* 0x000000050200720c */ /* 0x000fda0003f46070 */
[----:B------:R-:W-:-:S05]  /*08e0*/  @P2 IADD3 R4, R4, 0x1, RZ ;  /* 0x0000000104042810 */ /* 0x000fca0007ffe0ff */
[----:B------:R-:W-:Y:S01]  /*08f0*/  @!P0 IMAD.MOV R4, RZ, RZ, -R4 ;  /* 0x000000ffff048224 */ /* 0x000fe200078e0a04 */
[----:B------:R-:W-:-:S05]  /*0900*/  @!P1 LOP3.LUT R4, RZ, UR4, RZ, 0x33, !PT ;  /* 0x00000004ff049c12 */ /* 0x000fca000f8e33ff */
[----:B------:R-:W-:Y:S02]  /*0910*/  IMAD.MOV.U32 R132, RZ, RZ, R4 ;  /* 0x000000ffff847224 */ /* 0x000fe400078e0004 */
.L_x_1566:
[----:B------:R-:W-:Y:S01]  /*0920*/  ULOP3.LUT UR10, UR10, 0xffff, URZ, 0xc0, !UPT ;  /* 0x0000ffff0a0a7892 */ /* 0x000fe2000f8ec03f */
[----:B------:R-:W-:Y:S01]  /*0930*/  PLOP3.LUT P2, PT, PT, PT, PT, 0x80, 0x0 ;  /* 0x000000000000781c */ /* 0x000fe20003f4f070 */
[----:B------:R-:W-:Y:S01]  /*0940*/  IMAD.MOV.U32 R7, RZ, RZ, RZ ;  /* 0x000000ffff077224 */ /* 0x000fe200078e00ff */
[----:B------:R-:W-:Y:S01]  /*0950*/  MOV R4, RZ ;  /* 0x000000ff00047202 */ /* 0x000fe20000000f00 */
[----:B------:R-:W-:Y:S01]  /*0960*/  CS2R R84, SRZ ;  /* 0x0000000000547805 */ /* 0x000fe2000001ff00 */
[----:B------:R-:W-:Y:S01]  /*0970*/  CS2R R82, SRZ ;  /* 0x0000000000527805 */ /* 0x000fe2000001ff00 */
[----:B------:R-:W-:Y:S01]  /*0980*/  IMAD R193, R132, UR10, R193 ;  /* 0x0000000a84c17c24 */ /* 0x000fe2000f8e02c1 */
[----:B------:R-:W-:Y:S01]  /*0990*/  ULDC.64 UR10, c[0x0][0x118] ;  /* 0x00004600000a7ab9 */ /* 0x000fe20000000a00 */
[----:B------:R-:W-:Y:S01]  /*09a0*/  CS2R R80, SRZ ;  /* 0x0000000000507805 */ /* 0x000fe2000001ff00 */
[----:B------:R-:W-:Y:S01]  /*09b0*/  CS2R R78, SRZ ;  /* 0x00000000004e7805 */ /* 0x000fe2000001ff00 */
[----:B------:R-:W-:Y:S01]  /*09c0*/  IMAD.IADD R132, R193, 0x1, R132 ;  /* 0x00000001c1847824 */ /* 0x000fe200078e0284 */
[----:B------:R-:W-:Y:S01]  /*09d0*/  CS2R R76, SRZ ;  /* 0x00000000004c7805 */ /* 0x000fe2000001ff00 */
[----:B------:R-:W-:Y:S01]  /*09e0*/  CS2R R74, SRZ ;  /* 0x00000000004a7805 */ /* 0x000fe2000001ff00 */
[----:B------:R-:W-:Y:S01]  /*09f0*/  CS2R R72, SRZ ;  /* 0x0000000000487805 */ /* 0x000fe2000001ff00 */
[----:B------:R-:W-:Y:S01]  /*0a00*/  CS2R R70, SRZ ;  /* 0x0000000000467805 */ /* 0x000fe2000001ff00 */
[----:B------:R-:W-:Y:S01]  /*0a10*/  IMNMX R132, R132, UR6, PT ;  /* 0x0000000684847c17 */ /* 0x000fe2000b800200 */
        /* <DEDUP_REMOVED lines=47> */
[----:B------:R-:W-:-:S05]  /*0d10*/  @P4 IMAD.WIDE R4, R0, R3, c[0x0][0x340] ;  /* 0x0000d00000044625 */ /* 0x000fca00078e0203 */
[----:B------:R1:W2:Y:S01]  /*0d20*/  @P4 LDG.E R2, [R4.64] ;  /* 0x0000000a04024981 */ /* 0x0002a2000c1e1900 */
[----:B------:R-:W-:Y:S01]  /*0d30*/  SHF.R.S32.HI R89, RZ, 0x1f, R6 ;  /* 0x0000001fff597819 */ /* 0x000fe20000011406 */
[----:B------:R-:W-:Y:S01]  /*0d40*/  UIMAD UR6, UR14, UR4, URZ ;  /* 0x000000040e0672a4 */ /* 0x000fe2000f8e023f */
[----:B------:R-:W-:Y:S01]  /*0d50*/  PLOP3.LUT P2, PT, PT, PT, UP2, 0x80, 0x0 ;  /* 0x000000000000781c */ /* 0x000fe20003f4f028 */
[----:B------:R-:W-:Y:S01]  /*0d60*/  UIMAD.WIDE.U32 UR16, UR8, UR4, URZ ;  /* 0x00000004081072a5 */ /* 0x000fe2000f8e003f */
[CC--:B------:R-:W-:Y:S01]  /*0d70*/  LEA.HI R8, R89.reuse, R6.reuse, RZ, 0x3 ;  /* 0x0000000659087211 */ /* 0x0c0fe200078f18ff */
[----:B------:R-:W-:Y:S01]  /*0d80*/  UIMAD UR4, UR8, UR5, UR6 ;  /* 0x00000005080472a4 */ /* 0x000fe2000f8e0206 */
[CC--:B------:R-:W-:Y:S01]  /*0d90*/  LEA.HI R19, R89.reuse, R6.reuse, RZ, 0x4 ;  /* 0x0000000659137211 */ /* 0x0c0fe200078f20ff */
[----:B------:R-:W-:Y:S01]  /*0da0*/  BSSY B0, `(.L_x_1568) ;  /* 0x0000097000007945 */ /* 0x000fe20003800000 */
[----:B------:R-:W-:Y:S01]  /*0db0*/  LOP3.LUT R3, R8, 0xfffffff8, RZ, 0xc0, !PT ;  /* 0xfffffff808037812 */ /* 0x000fe200078ec0ff */
[----:B------:R-:W-:Y:S01]  /*0dc0*/  UIADD3 UR4, UR17, UR4, URZ ;  /* 0x0000000411047290 */ /* 0x000fe2000fffe03f */
[----:B------:R-:W-:Y:S01]  /*0dd0*/  SHF.R.S32.HI R9, RZ, 0x3, R8 ;  /* 0x00000003ff097819 */ /* 0x000fe20000011408 */
[----:B------:R-:W-:Y:S01]  /*0de0*/  IMAD.U32 R21, RZ, RZ, UR17 ;  /* 0x00000011ff157e24 */ /* 0x000fe2000f8e00ff */
[----:B------:R-:W-:Y:S01]  /*0df0*/  PLOP3.LUT P0, PT, PT, PT, UP2, 0x80, 0x0 ;  /* 0x000000000000781c */ /* 0x000fe20003f0f028 */
[----:B------:R-:W-:Y:S01]  /*0e00*/  IMAD.IADD R212, R6, 0x1, -R3 ;  /* 0x0000000106d47824 */ /* 0x000fe200078e0a03 */
[----:B------:R-:W-:Y:S01]  /*0e10*/  LEA.HI R13, R89, R6, RZ, 0x6 ;  /* 0x00000006590d7211 */ /* 0x000fe200078f30ff */
[----:B------:R-:W-:Y:S01]  /*0e20*/  IMAD.SHL.U32 R7, R9, 0x40, RZ ;  /* 0x0000004009077824 */ /* 0x000fe200078e00ff */
[----:B------:R-:W-:Y:S01]  /*0e30*/  ULDC.64 UR6, c[0x0][0x1e8] ;  /* 0x00007a0000067ab9 */ /* 0x000fe20000000a00 */
[C---:B------:R-:W-:Y:S01]  /*0e40*/  IMAD.SHL.U32 R18, R212.reuse, 0x8, RZ ;  /* 0x00000008d4127824 */ /* 0x040fe200078e00ff */
[----:B------:R-:W-:Y:S01]  /*0e50*/  UIMAD UR6, UR14, UR6, URZ ;  /* 0x000000060e0672a4 */ /* 0x000fe2000f8e023f */
[----:B------:R-:W-:Y:S01]  /*0e60*/  IMAD.SHL.U32 R17, R212, 0x40, RZ ;  /* 0x00000040d4117824 */ /* 0x000fe200078e00ff */
[----:B------:R-:W-:Y:S01]  /*0e70*/  LOP3.LUT R7, R7, 0x1c0, RZ, 0xc0, !PT ;  /* 0x000001c007077812 */ /* 0x000fe200078ec0ff */
[----:B------:R-:W-:Y:S01]  /*0e80*/  IMAD.U32 R20, RZ, RZ, UR16 ;  /* 0x00000010ff147e24 */ /* 0x000fe2000f8e00ff */
[----:B------:R-:W-:Y:S01]  /*0e90*/  UIMAD UR6, UR8, UR7, UR6 ;  /* 0x00000007080672a4 */ /* 0x000fe2000f8e0206 */
[----:B------:R-:W-:Y:S01]  /*0ea0*/  IMAD.U32 R21, RZ, RZ, UR4 ;  /* 0x00000004ff157e24 */ /* 0x000fe2000f8e00ff */
[----:B-1----:R-:W-:Y:S01]  /*0eb0*/  SHF.R.S32.HI R5, RZ, 0x4, R19 ;  /* 0x00000004ff057819 */ /* 0x002fe20000011413 */
[----:B------:R-:W-:Y:S01]  /*0ec0*/  IMAD.SHL.U32 R13, R13, 0x8, RZ ;  /* 0x000000080d0d7824 */ /* 0x000fe200078e00ff */
[----:B------:R-:W-:Y:S01]  /*0ed0*/  LOP3.LUT R3, R7, 0x38, R18, 0xf8, !PT ;  /* 0x0000003807037812 */ /* 0x000fe200078ef812 */
[----:B------:R-:W-:Y:S01]  /*0ee0*/  IMAD.WIDE.U32 R20, R0, c[0x0][0x1c0], R20 ;  /* 0x0000700000147a25 */ /* 0x000fe200078e0014 */
[C---:B------:R-:W-:Y:S01]  /*0ef0*/  LEA.HI R4, R19.reuse, R5, RZ, 0x1 ;  /* 0x0000000513047211 */ /* 0x040fe200078f08ff */
[----:B------:R-:W-:Y:S01]  /*0f00*/  ULDC.64 UR4, c[0x0][0x210] ;  /* 0x0000840000047ab9 */ /* 0x000fe20000000a00 */
[----:B------:R-:W-:Y:S01]  /*0f10*/  LOP3.LUT R19, R19, 0xfffffff0, RZ, 0xc0, !PT ;  /* 0xfffffff013137812 */ /* 0x000fe200078ec0ff */
[----:B------:R-:W-:Y:S01]  /*0f20*/  UIMAD UR4, UR14, UR4, URZ ;  /* 0x000000040e0472a4 */ /* 0x000fe2000f8e023f */
[----:B------:R-:W-:Y:S01]  /*0f30*/  SHF.R.U32.HI R198, RZ, 0x3, R7 ;  /* 0x00000003ffc67819 */ /* 0x000fe20000011607 */
[----:B------:R-:W-:Y:S01]  /*0f40*/  IMAD R7, R212, 0x20, R9 ;  /* 0x00000020d4077824 */ /* 0x000fe200078e0209 */
[----:B------:R-:W-:Y:S01]  /*0f50*/  LOP3.LUT R4, R4, 0xfffffffe, RZ, 0xc0, !PT ;  /* 0xfffffffe04047812 */ /* 0x000fe200078ec0ff */
[----:B------:R-:W-:Y:S01]  /*0f60*/  IMAD.IADD R19, R6, 0x1, -R19 ;  /* 0x0000000106137824 */ /* 0x000fe200078e0a13 */
[----:B------:R-:W-:Y:S01]  /*0f70*/  LOP3.LUT R17, R17, 0x1c0, RZ, 0xc0, !PT ;  /* 0x000001c011117812 */ /* 0x000fe200078ec0ff */
[----:B------:R-:W-:Y:S01]  /*0f80*/  UIMAD UR4, UR8, UR5, UR4 ;  /* 0x00000005080472a4 */ /* 0x000fe2000f8e0204 */
[----:B------:R-:W-:Y:S01]  /*0f90*/  IADD3 R7, R7, UR13, RZ ;  /* 0x0000000d07077c10 */ /* 0x000fe2000fffe0ff */
[----:B------:R-:W-:Y:S01]  /*0fa0*/  IMAD.IADD R4, R5, 0x1, -R4 ;  /* 0x0000000105047824 */ /* 0x000fe200078e0a04 */
[----:B------:R-:W-:Y:S01]  /*0fb0*/  IADD3 R5, R18, 0x80, RZ ;  /* 0x0000008012057810 */ /* 0x000fe20007ffe0ff */
[----:B------:R-:W-:Y:S01]  /*0fc0*/  ULDC UR5, c[0x0][0x2c4] ;  /* 0x0000b10000057ab9 */ /* 0x000fe20000000800 */
[----:B------:R-:W-:Y:S01]  /*0fd0*/  SHF.R.S32.HI R14, RZ, 0x1f, R19 ;  /* 0x0000001fff0e7819 */ /* 0x000fe20000011413 */
[----:B------:R-:W-:Y:S01]  /*0fe0*/  @P2 IMAD.HI.U32 R10, R7, c[0x0][0x2c8], RZ ;  /* 0x0000b200070a2a27 */ /* 0x000fe200078e00ff */
[----:B------:R-:W-:-:S02]  /*0ff0*/  ISETP.GE.AND P1, PT, R5, c[0x0][0x1d4], PT ;  /* 0x0000750005007a0c */ /* 0x000fc40003f26270 */
[----:B------:R-:W-:Y:S01]  /*1000*/  ISETP.GE.AND P5, PT, R5, c[0x0][0x198], PT ;  /* 0x0000660005007a0c */ /* 0x000fe20003fa6270 */
[----:B------:R-:W-:Y:S01]  /*1010*/  IMAD.MOV.U32 R15, RZ, RZ, R7 ;  /* 0x000000ffff0f7224 */ /* 0x000fe200078e0007 */
[----:B------:R-:W-:Y:S02]  /*1020*/  LOP3.LUT R198, R3, R198, RZ, 0x3c, !PT ;  /* 0x000000c603c67212 */ /* 0x000fe400078e3cff */
[----:B------:R-:W-:Y:S02]  /*1030*/  LEA.HI R5, R14, R19, RZ, 0x3 ;  /* 0x000000130e057211 */ /* 0x000fe400078f18ff */
[----:B------:R-:W-:Y:S02]  /*1040*/  SHF.R.S32.HI R3, RZ, 0x1f, R0 ;  /* 0x0000001fff037819 */ /* 0x000fe40000011400 */
[----:B------:R-:W-:Y:S02]  /*1050*/  @P0 SHF.R.U32.HI R15, RZ, c[0x0][0x2cc], R10 ;  /* 0x0000b300ff0f0a19 */ /* 0x000fe4000001160a */
[----:B------:R-:W-:Y:S01]  /*1060*/  LOP3.LUT R8, R17, 0x8, R8, 0xf8, !PT ;  /* 0x0000000811087812 */ /* 0x000fe200078ef808 */
[----:B------:R-:W-:Y:S01]  /*1070*/  IMAD R23, R3, c[0x0][0x1c0], RZ ;  /* 0x0000700003177a24 */ /* 0x000fe200078e02ff */
[----:B------:R-:W-:-:S02]  /*1080*/  LOP3.LUT R16, R5, 0xfffffff8, RZ, 0xc0, !PT ;  /* 0xfffffff805107812 */ /* 0x000fc400078ec0ff */
[----:B------:R-:W-:Y:S01]  /*1090*/  SHF.R.U32.HI R17, RZ, 0x3, R17 ;  /* 0x00000003ff117819 */ /* 0x000fe20000011611 */
[----:B------:R-:W-:Y:S01]  /*10a0*/  IMAD R23, R0, c[0x0][0x1c4], R23 ;  /* 0x0000710000177a24 */ /* 0x000fe200078e0217 */
[----:B------:R-:W-:Y:S01]  /*10b0*/  SHF.R.S32.HI R10, RZ, 0x1f, R9 ;  /* 0x0000001fff0a7819 */ /* 0x000fe20000011409 */
[----:B------:R-:W-:Y:S01]  /*10c0*/  IMAD.IADD R16, R19, 0x1, -R16 ;  /* 0x0000000113107824 */ /* 0x000fe200078e0a10 */
[----:B------:R-:W-:Y:S01]  /*10d0*/  LOP3.LUT R17, R8, R17, RZ, 0x3c, !PT ;  /* 0x0000001108117212 */ /* 0x000fe200078e3cff */
[----:B------:R-:W-:Y:S01]  /*10e0*/  IMAD.IADD R21, R21, 0x1, R23 ;  /* 0x0000000115157824 */ /* 0x000fe200078e0217 */
[----:B------:R-:W-:Y:S01]  /*10f0*/  SHF.R.S32.HI R19, RZ, 0x1f, R18 ;  /* 0x0000001fff137819 */ /* 0x000fe20000011412 */
[----:B------:R-:W-:Y:S01]  /*1100*/  IMAD R8, R10, c[0x0][0x1e0], RZ ;  /* 0x000078000a087a24 */ /* 0x000fe200078e02ff */
[----:B------:R-:W-:Y:S01]  /*1110*/  LOP3.LUT R198, R198, 0xfffffe00, R13, 0xf8, !PT ;  /* 0xfffffe00c6c67812 */ /* 0x000fe200078ef80d */
[----:B------:R-:W-:Y:S01]  /*1120*/  IMAD R10, R10, c[0x0][0x208], RZ ;  /* 0x000082000a0a7a24 */ /* 0x000fe200078e02ff */
[--C-:B------:R-:W-:Y:S01]  /*1130*/  SHF.R.S32.HI R14, RZ, 0x1f, R15.reuse ;  /* 0x0000001fff0e7819 */ /* 0x100fe2000001140f */
[C---:B------:R-:W-:Y:S01]  /*1140*/  IMAD R13, R9.reuse, c[0x0][0x1e4], R8 ;  /* 0x00007900090d7a24 */ /* 0x040fe200078e0208 */
[C---:B------:R-:W-:Y:S01]  /*1150*/  LOP3.LUT P2, RZ, R16.reuse, 0x4, RZ, 0xc0, !PT ;  /* 0x0000000410ff7812 */ /* 0x040fe2000784c0ff */
[----:B------:R-:W-:Y:S01]  /*1160*/  IMAD.MOV R8, RZ, RZ, -R15 ;  /* 0x000000ffff087224 */ /* 0x000fe200078e0a0f */
[----:B------:R-:W-:Y:S01]  /*1170*/  LOP3.LUT P3, RZ, R16, 0x2, RZ, 0xc0, !PT ;  /* 0x0000000210ff7812 */ /* 0x000fe2000786c0ff */
[C---:B------:R-:W-:Y:S01]  /*1180*/  IMAD R10, R9.reuse, c[0x0][0x20c], R10 ;  /* 0x00008300090a7a24 */ /* 0x040fe200078e020a */
[----:B------:R-:W-:Y:S01]  /*1190*/  P2R R12, PR, RZ, 0x2 ;  /* 0x00000002ff0c7803 */ /* 0x000fe20000000000 */
[----:B------:R-:W-:Y:S01]  /*11a0*/  IMAD.WIDE.U32 R24, R9, c[0x0][0x1e0], R18 ;  /* 0x0000780009187a25 */ /* 0x000fe200078e0012 */
[----:B------:R-:W-:-:S02]  /*11b0*/  LOP3.LUT P1, RZ, R212, 0x2, RZ, 0xc0, !PT ;  /* 0x00000002d4ff7812 */ /* 0x000fc4000782c0ff */
[----:B------:R-:W-:Y:S01]  /*11c0*/  LEA.HI R88, R89, R6, RZ, 0x5 ;  /* 0x0000000659587211 */ /* 0x000fe200078f28ff */
[----:B------:R-:W-:Y:S01]  /*11d0*/  IMAD.WIDE.U32 R22, R9, c[0x0][0x208], R18 ;  /* 0x0000820009167a25 */ /* 0x000fe200078e0012 */
[----:B------:R-:W-:-:S03]  /*11e0*/  P2R R11, PR, RZ, 0x20 ;  /* 0x00000020ff0b7803 */ /* 0x000fc60000000000 */
[----:B------:R-:W-:Y:S02]  /*11f0*/  IMAD R8, R8, c[0x0][0x2c4], R7 ;  /* 0x0000b10008087a24 */ /* 0x000fe400078e0207 */
[----:B------:R-:W-:Y:S02]  /*1200*/  IMAD.IADD R25, R25, 0x1, R13 ;  /* 0x0000000119197824 */ /* 0x000fe400078e020d */
[----:B------:R-:W-:Y:S02]  /*1210*/  IMAD.IADD R23, R23, 0x1, R10 ;  /* 0x0000000117177824 */ /* 0x000fe400078e020a */
[----:B------:R-:W-:Y:S02]  /*1220*/  IMAD.U32 R7, RZ, RZ, UR8 ;  /* 0x00000008ff077e24 */ /* 0x000fe4000f8e00ff */
[----:B------:R-:W-:Y:S02]  /*1230*/  IMAD R14, R14, c[0x0][0x1b0], RZ ;  /* 0x00006c000e0e7a24 */ /* 0x000fe400078e02ff */
[----:B------:R-:W-:-:S02]  /*1240*/  IMAD.SHL.U32 R16, R16, 0x40, RZ ;  /* 0x0000004010107824 */ /* 0x000fc400078e00ff */
[----:B------:R-:W-:-:S03]  /*1250*/  IMAD.WIDE.U32 R24, R7, c[0x0][0x1e8], R24 ;  /* 0x00007a0007187a25 */ /* 0x000fc600078e0018 */
[----:B------:R-:W-:Y:S01]  /*1260*/  LOP3.LUT R13, R16, 0x1c0, RZ, 0xc0, !PT ;  /* 0x000001c0100d7812 */ /* 0x000fe200078ec0ff */
[----:B------:R-:W-:Y:S01]  /*1270*/  IMAD.WIDE.U32 R22, R7, c[0x0][0x210], R22 ;  /* 0x0000840007167a25 */ /* 0x000fe200078e0016 */
[----:B------:R-:W-:Y:S02]  /*1280*/  SHF.R.S32.HI R7, RZ, 0x1f, R8 ;  /* 0x0000001fff077819 */ /* 0x000fe40000011408 */
[----:B------:R-:W-:Y:S01]  /*1290*/  IADD3 R16, R9, UR13, RZ ;  /* 0x0000000d09107c10 */ /* 0x000fe2000fffe0ff */
[----:B------:R-:W-:Y:S01]  /*12a0*/  IMAD R188, R4, 0x200, R17 ;  /* 0x0000020004bc7824 */ /* 0x000fe200078e0211 */
[----:B------:R-:W-:Y:S01]  /*12b0*/  IADD3 R23, R23, UR4, RZ ;  /* 0x0000000417177c10 */ /* 0x000fe2000fffe0ff */
[----:B------:R-:W-:Y:S01]  /*12c0*/  IMAD.WIDE.U32 R20, R15, c[0x0][0x1b0], R20 ;  /* 0x00006c000f147a25 */ /* 0x000fe200078e0014 */
[----:B------:R-:W-:Y:S01]  /*12d0*/  ULDC UR4, c[0x0][0x168] ;  /* 0x00005a0000047ab9 */ /* 0x000fe20000000800 */
[----:B------:R-:W-:Y:S01]  /*12e0*/  IADD3 R25, R25, UR6, RZ ;  /* 0x0000000619197c10 */ /* 0x000fe2000fffe0ff */
[----:B------:R-:W-:Y:S01]  /*12f0*/  UIMAD UR4, UR5, UR4, URZ ;  /* 0x00000004050472a4 */ /* 0x000fe2000f8e023f */
[----:B------:R-:W-:-:S02]  /*1300*/  IMAD R14, R15, c[0x0][0x1b4], R14 ;  /* 0x00006d000f0e7a24 */ /* 0x000fc400078e020e */
[----:B------:R-:W-:Y:S02]  /*1310*/  IMAD.SHL.U32 R4, R4, 0x8, RZ ;  /* 0x0000000804047824 */ /* 0x000fe400078e00ff */
[----:B------:R-:W-:Y:S02]  /*1320*/  IMAD.IADD R21, R21, 0x1, R14 ;  /* 0x0000000115157824 */ /* 0x000fe400078e020e */
[----:B------:R-:W-:Y:S01]  /*1330*/  IMAD R7, R7, c[0x0][0x1a8], RZ ;  /* 0x00006a0007077a24 */ /* 0x000fe200078e02ff */
[----:B------:R-:W-:Y:S01]  /*1340*/  LOP3.LUT R4, R13, 0x8, R4, 0xf8, !PT ;  /* 0x000000080d047812 */ /* 0x000fe200078ef804 */
[----:B------:R-:W-:Y:S01]  /*1350*/  IMAD.WIDE.U32 R14, R8, c[0x0][0x1a8], R20 ;  /* 0x00006a00080e7a25 */ /* 0x000fe200078e0014 */
[----:B------:R-:W-:-:S03]  /*1360*/  SHF.R.U32.HI R13, RZ, 0x3, R13 ;  /* 0x00000003ff0d7819 */ /* 0x000fc6000001160d */
[----:B------:R-:W-:Y:S01]  /*1370*/  IMAD R7, R8, c[0x0][0x1ac], R7 ;  /* 0x00006b0008077a24 */ /* 0x000fe200078e0207 */
[----:B------:R-:W-:Y:S01]  /*1380*/  LOP3.LUT R4, R4, R13, RZ, 0x3c, !PT ;  /* 0x0000000d04047212 */ /* 0x000fe200078e3cff */
[----:B------:R-:W-:Y:S01]  /*1390*/  IMAD.SHL.U32 R13, R5, 0x40, RZ ;  /* 0x00000040050d7824 */ /* 0x000fe200078e00ff */
[----:B------:R-:W-:Y:S01]  /*13a0*/  LEA R10, P0, R14, c[0x0][0x160], 0x1 ;  /* 0x000058000e0a7a11 */ /* 0x000fe200078008ff */
[----:B------:R-:W-:Y:S01]  /*13b0*/  IMAD.IADD R5, R15, 0x1, R7 ;  /* 0x000000010f057824 */ /* 0x000fe200078e0207 */
[----:B------:R-:W-:Y:S02]  /*13c0*/  IADD3 R15, R18, 0x40, RZ ;  /* 0x00000040120f7810 */ /* 0x000fe40007ffe0ff */
[----:B------:R-:W-:Y:S01]  /*13d0*/  LOP3.LUT R4, R4, 0xfffffe00, R13, 0xf8, !PT ;  /* 0xfffffe0004047812 */ /* 0x000fe200078ef80d */
[----:B------:R1:W3:Y:S01]  /*13e0*/  SHFL.IDX PT, R20, R10, RZ, 0x181f ;  /* 0x00181fff0a147589 */ /* 0x0002e200000e0000 */
[----:B------:R-:W-:Y:S02]  /*13f0*/  LEA.HI.X R5, R14, c[0x0][0x164], R5, 0x1, P0 ;  /* 0x000059000e057a11 */ /* 0x000fe400000f0c05 */
[----:B------:R-:W-:-:S03]  /*1400*/  LOP3.LUT P0, RZ, R212, 0x4, RZ, 0xc0, !PT ;  /* 0x00000004d4ff7812 */ /* 0x000fc6000780c0ff */
[----:B------:R1:W4:Y:S01]  /*1410*/  SHFL.IDX PT, R21, R5, RZ, 0x181f ;  /* 0x00181fff05157589 */ /* 0x00032200000e0000 */
[--C-:B--2---:R-:W-:Y:S01]  /*1420*/  @P4 IMAD.MOV.U32 R200, RZ, RZ, R2.reuse ;  /* 0x000000ffffc84224 */ /* 0x104fe200078e0002 */
[----:B------:R-:W-:Y:S01]  /*1430*/  @P4 SHF.R.S32.HI R201, RZ, 0x1f, R2 ;  /* 0x0000001fffc94819 */ /* 0x000fe20000011402 */
[----:B------:R-:W-:Y:S01]  /*1440*/  @!P4 IMAD.MOV.U32 R200, RZ, RZ, R0 ;  /* 0x000000ffffc8c224 */ /* 0x000fe200078e0000 */
[----:B------:R-:W-:Y:S01]  /*1450*/  LEA.HI R0, R89, R6, RZ, 0x3 ;  /* 0x0000000659007211 */ /* 0x000fe200078f18ff */
[----:B------:R-:W-:Y:S01]  /*1460*/  @!P4 IMAD.MOV.U32 R201, RZ, RZ, R3 ;  /* 0x000000ffffc9c224 */ /* 0x000fe200078e0003 */
[----:B------:R-:W-:Y:S01]  /*1470*/  ISETP.GE.AND P4, PT, R16, UR4, PT ;  /* 0x0000000410007c0c */ /* 0x000fe2000bf86270 */
[----:B------:R-:W-:Y:S01]  /*1480*/  IMAD.MOV.U32 R2, RZ, RZ, 0x10 ;  /* 0x00000010ff027424 */ /* 0x000fe200078e00ff */
[----:B------:R-:W-:Y:S01]  /*1490*/  LOP3.LUT R7, R0, 0xfffffff8, RZ, 0xc0, !PT ;  /* 0xfffffff800077812 */ /* 0x000fe200078ec0ff */
[C---:B------:R-:W-:Y:S01]  /*14a0*/  IMAD R207, R201.reuse, c[0x0][0x1f0], RZ ;  /* 0x00007c00c9cf7a24 */ /* 0x040fe200078e02ff */
[----:B------:R-:W-:Y:S01]  /*14b0*/  P2R R0, PR, RZ, 0x2 ;  /* 0x00000002ff007803 */ /* 0x000fe20000000000 */
[----:B------:R-:W-:Y:S01]  /*14c0*/  IMAD R205, R201, c[0x0][0x218], RZ ;  /* 0x00008600c9cd7a24 */ /* 0x000fe200078e02ff */
[----:B------:R-:W-:Y:S01]  /*14d0*/  ISETP.GE.AND P1, PT, R15, c[0x0][0x198], PT ;  /* 0x000066000f007a0c */ /* 0x000fe20003f26270 */
[----:B------:R-:W-:Y:S01]  /*14e0*/  IMAD.IADD R8, R6, 0x1, -R7 ;  /* 0x0000000106087824 */ /* 0x000fe200078e0a07 */
[----:B------:R-:W-:Y:S01]  /*14f0*/  SEL R2, R2, 0xfffffff0, !P3 ;  /* 0xfffffff002027807 */ /* 0x000fe20005800000 */
[----:B------:R-:W-:Y:S01]  /*1500*/  IMAD.MOV.U32 R3, RZ, RZ, 0x20 ;  /* 0x00000020ff037424 */ /* 0x000fe200078e00ff */
[----:B------:R-:W-:Y:S01]  /*1510*/  P2R R0, PR, RZ, 0x2 ;  /* 0x00000002ff007803 */ /* 0x000fe20000000000 */
[C---:B------:R-:W-:Y:S01]  /*1520*/  IMAD R207, R200.reuse, c[0x0][0x1f4], R207 ;  /* 0x00007d00c8cf7a24 */ /* 0x040fe200078e02cf */
[----:B------:R-:W-:Y:S01]  /*1530*/  SHF.R.S32.HI R7, RZ, 0x5, R88 ;  /* 0x00000005ff077819 */ /* 0x000fe20000011458 */
[C---:B------:R-:W-:Y:S01]  /*1540*/  IMAD R205, R200.reuse, c[0x0][0x21c], R205 ;  /* 0x00008700c8cd7a24 */ /* 0x040fe200078e02cd */
[----:B------:R-:W-:Y:S01]  /*1550*/  SEL R3, R3, 0xffffffe0, !P2 ;  /* 0xffffffe003037807 */ /* 0x000fe20005000000 */
[----:B------:R-:W-:Y:S01]  /*1560*/  IMAD.WIDE.U32 R202, R200, c[0x0][0x1f0], R24 ;  /* 0x00007c00c8ca7a25 */ /* 0x000fe200078e0018 */
[----:B------:R-:W-:-:S02]  /*1570*/  ISETP.GE.AND P3, PT, R18, c[0x0][0x1d4], PT ;  /* 0x0000750012007a0c */ /* 0x000fc40003f66270 */
[----:B------:R-:W-:Y:S01]  /*1580*/  ISETP.GE.AND P2, PT, R15, c[0x0][0x1d4], PT ;  /* 0x000075000f007a0c */ /* 0x000fe20003f46270 */
[----:B------:R-:W-:Y:S01]  /*1590*/  IMAD.SHL.U32 R8, R8, 0x8, RZ ;  /* 0x0000000808087824 */ /* 0x000fe200078e00ff */
[----:B------:R-:W-:Y:S01]  /*15a0*/  ISETP.NE.AND P1, PT, R12, RZ, PT ;  /* 0x000000ff0c00720c */ /* 0x000fe20003f25270 */
[----:B------:R-:W-:-:S03]  /*15b0*/  IMAD.WIDE.U32 R200, R200, c[0x0][0x218], R22 ;  /* 0x00008600c8c87a25 */ /* 0x000fc600078e0016 */
[----:B------:R-:W-:Y:S01]  /*15c0*/  ISETP.GE.AND P6, PT, R8, c[0x0][0x198], PT ;  /* 0x0000660008007a0c */ /* 0x000fe20003fc6270 */
[----:B------:R-:W-:Y:S02]  /*15d0*/  IMAD.IADD R207, R203, 0x1, R207 ;  /* 0x00000001cbcf7824 */ /* 0x000fe400078e02cf */
[----:B------:R-:W-:Y:S01]  /*15e0*/  IMAD.IADD R205, R201, 0x1, R205 ;  /* 0x00000001c9cd7824 */ /* 0x000fe200078e02cd */
[----:B------:R-:W-:Y:S05]  /*15f0*/  @P4 BRA `(.L_x_1569) ;  /* 0x0000011000004947 */ /* 0x000fea0003800000 */
[C---:B-1-34-:R-:W-:Y:S02]  /*1600*/  IADD3 R12, R8.reuse, 0x80, RZ ;  /* 0x00000080080c7810 */ /* 0x05afe40007ffe0ff */
[----:B------:R-:W-:Y:S02]  /*1610*/  LEA R22, P4, R8, R20, 0x1 ;  /* 0x0000001408167211 */ /* 0x000fe400078808ff */
[----:B------:R-:W-:Y:S02]  /*1620*/  SHF.R.S32.HI R14, RZ, 0x1f, R15 ;  /* 0x0000001fff0e7819 */ /* 0x000fe4000001140f */
[----:B------:R-:W-:-:S02]  /*1630*/  SHF.R.S32.HI R13, RZ, 0x1f, R12 ;  /* 0x0000001fff0d7819 */ /* 0x000fc4000001140c */
[----:B------:R-:W-:Y:S02]  /*1640*/  LEA.HI.X R23, R8, R21, R19, 0x1, P4 ;  /* 0x0000001508177211 */ /* 0x000fe400020f0c13 */
[----:B------:R-:W-:Y:S02]  /*1650*/  LEA.HI R14, R14, R15, RZ, 0x3 ;  /* 0x0000000f0e0e7211 */ /* 0x000fe400078f18ff */
[----:B------:R-:W-:Y:S02]  /*1660*/  ISETP.NE.AND P4, PT, R0, RZ, PT ;  /* 0x000000ff0000720c */ /* 0x000fe40003f85270 */
[----:B------:R-:W-:Y:S01]  /*1670*/  LEA.HI R13, R13, R12, RZ, 0x3 ;  /* 0x0000000c0d0d7211 */ /* 0x000fe200078f18ff */
[----:B------:R-:W-:Y:S01]  /*1680*/  IMAD.SHL.U32 R12, R198, 0x2, RZ ;  /* 0x00000002c60c7824 */ /* 0x000fe200078e00ff */
[----:B------:R-:W-:Y:S02]  /*1690*/  LOP3.LUT R14, R14, 0xfffffff8, RZ, 0xc0, !PT ;  /* 0xfffffff80e0e7812 */ /* 0x000fe400078ec0ff */
[----:B------:R-:W-:-:S02]  /*16a0*/  LOP3.LUT R13, R13, 0xfffffff8, RZ, 0xc0, !PT ;  /* 0xfffffff80d0d7812 */ /* 0x000fc400078ec0ff */
[----:B------:R-:W-:Y:S01]  /*16b0*/  @!PT LDS RZ, [RZ] ;  /* 0x00000000fffff984 */ /* 0x000fe20000000800 */
[----:B------:R1:W-:Y:S01]  /*16c0*/  LDGSTS.E.BYPASS.LTC128B.128 [R12+0x18100], [R22.64], !P6 ;  /* 0x18100000160c7fae */ /* 0x0003e2000f101d4a */
[----:B------:R-:W-:-:S04]  /*16d0*/  IMAD.WIDE R24, R14, 0x2, R20 ;  /* 0x000000020e187825 */ /* 0x000fc800078e0214 */
[----:B------:R-:W-:Y:S01]  /*16e0*/  IMAD.WIDE R20, R13, 0x2, R20 ;  /* 0x000000020d147825 */ /* 0x000fe200078e0214 */
[----:B------:R1:W-:Y:S04]  /*16f0*/  LDGSTS.E.BYPASS.LTC128B.128 [R12+0x1c100], [R24.64], !P4 ;  /* 0x1c100000180c7fae */ /* 0x0003e8000e101d4a */
[----:B------:R1:W-:Y:S02]  /*1700*/  LDGSTS.E.BYPASS.LTC128B.128 [R12+0x20100], [R20.64], !P5 ;  /* 0x20100000140c7fae */ /* 0x0003e4000e901d4a */
.L_x_1569:
[----:B-1-34-:R-:W-:Y:S05]  /*1710*/  BSYNC B0 ;  /* 0x0000000000007941 */ /* 0x01afea0003800000 */
.L_x_1568:
[----:B------:R-:W-:Y:S01]  /*1720*/  IADD3 R12, R16, 0x20, RZ ;  /* 0x00000020100c7810 */ /* 0x000fe20007ffe0ff */
[----:B------:R1:W2:Y:S01]  /*1730*/  SHFL.IDX PT, R21, R5, 0x1, 0x181f ;  /* 0x00381f0005157f89 */ /* 0x0002a200000e0000 */
[----:B------:R-:W-:Y:S02]  /*1740*/  BSSY B0, `(.L_x_1570) ;  /* 0x0000015000007945 */ /* 0x000fe40003800000 */
[----:B------:R-:W-:Y:S01]  /*1750*/  ISETP.GE.AND P4, PT, R12, UR4, PT ;  /* 0x000000040c007c0c */ /* 0x000fe2000bf86270 */
[----:B------:R1:W3:-:S12]  /*1760*/  SHFL.IDX PT, R20, R10, 0x1, 0x181f ;  /* 0x00381f000a147f89 */ /* 0x0002d800000e0000 */
[----:B------:R-:W-:Y:S05]  /*1770*/  @P4 BRA `(.L_x_1571) ;  /* 0x0000011000004947 */ /* 0x000fea0003800000 */
[C---:B------:R-:W-:Y:S02]  /*1780*/  IADD3 R13, R8.reuse, 0x80, RZ ;  /* 0x00000080080d7810 */ /* 0x040fe40007ffe0ff */
[C---:B---3--:R-:W-:Y:S02]  /*1790*/  LEA R22, P4, R8.reuse, R20, 0x1 ;  /* 0x0000001408167211 */ /* 0x048fe400078808ff */
[----:B------:R-:W-:Y:S02]  /*17a0*/  SHF.R.S32.HI R14, RZ, 0x1f, R15 ;  /* 0x0000001fff0e7819 */ /* 0x000fe4000001140f */
[----:B------:R-:W-:Y:S02]  /*17b0*/  SHF.R.S32.HI R12, RZ, 0x1f, R13 ;  /* 0x0000001fff0c7819 */ /* 0x000fe4000001140d */
[----:B--2---:R-:W-:Y:S02]  /*17c0*/  LEA.HI.X R23, R8, R21, R19, 0x1, P4 ;  /* 0x0000001508177211 */ /* 0x004fe400020f0c13 */
[----:B------:R-:W-:-:S02]  /*17d0*/  LEA.HI R14, R14, R15, RZ, 0x3 ;  /* 0x0000000f0e0e7211 */ /* 0x000fc400078f18ff */
[----:B------:R-:W-:Y:S02]  /*17e0*/  ISETP.NE.AND P4, PT, R0, RZ, PT ;  /* 0x000000ff0000720c */ /* 0x000fe40003f85270 */
[----:B------:R-:W-:Y:S01]  /*17f0*/  LEA.HI R12, R12, R13, RZ, 0x3 ;  /* 0x0000000d0c0c7211 */ /* 0x000fe200078f18ff */
[----:B------:R-:W-:Y:S01]  /*1800*/  IMAD.SHL.U32 R13, R198, 0x2, RZ ;  /* 0x00000002c60d7824 */ /* 0x000fe200078e00ff */
[----:B------:R-:W-:Y:S02]  /*1810*/  LOP3.LUT R14, R14, 0xfffffff8, RZ, 0xc0, !PT ;  /* 0xfffffff80e0e7812 */ /* 0x000fe400078ec0ff */
[----:B------:R-:W-:Y:S02]  /*1820*/  LOP3.LUT R12, R12, 0xfffffff8, RZ, 0xc0, !PT ;  /* 0xfffffff80c0c7812 */ /* 0x000fe400078ec0ff */
[----:B------:R-:W-:Y:S01]  /*1830*/  @!PT LDS RZ, [RZ] ;  /* 0x00000000fffff984 */ /* 0x000fe20000000800 */
[----:B------:R2:W-:Y:S01]  /*1840*/  LDGSTS.E.BYPASS.LTC128B.128 [R13+0x19100], [R22.64], !P6 ;  /* 0x19100000160d7fae */ /* 0x0005e2000f101d4a */
[----:B------:R-:W-:-:S04]  /*1850*/  IMAD.WIDE R24, R14, 0x2, R20 ;  /* 0x000000020e187825 */ /* 0x000fc800078e0214 */
[----:B------:R-:W-:Y:S01]  /*1860*/  IMAD.WIDE R20, R12, 0x2, R20 ;  /* 0x000000020c147825 */ /* 0x000fe200078e0214 */
[----:B------:R2:W-:Y:S04]  /*1870*/  LDGSTS.E.BYPASS.LTC128B.128 [R13+0x1d100], [R24.64], !P4 ;  /* 0x1d100000180d7fae */ /* 0x0005e8000e101d4a */
[----:B------:R2:W-:Y:S02]  /*1880*/  LDGSTS.E.BYPASS.LTC128B.128 [R13+0x21100], [R20.64], !P5 ;  /* 0x21100000140d7fae */ /* 0x0005e4000e901d4a */
.L_x_1571:
[----:B------:R-:W-:Y:S05]  /*1890*/  BSYNC B0 ;  /* 0x0000000000007941 */ /* 0x000fea0003800000 */
.L_x_1570:
[----:B------:R-:W-:Y:S01]  /*18a0*/  IADD3 R12, R16, 0x40, RZ ;  /* 0x00000040100c7810 */ /* 0x000fe20007ffe0ff */
[----:B--2---:R2:W4:Y:S01]  /*18b0*/  SHFL.IDX PT, R21, R5, 0x2, 0x181f ;  /* 0x00581f0005157f89 */ /* 0x00452200000e0000 */
[----:B------:R-:W-:Y:S02]  /*18c0*/  BSSY B0, `(.L_x_1572) ;  /* 0x0000015000007945 */ /* 0x000fe40003800000 */
[----:B------:R-:W-:Y:S01]  /*18d0*/  ISETP.GE.AND P4, PT, R12, UR4, PT ;  /* 0x000000040c007c0c */ /* 0x000fe2000bf86270 */
[----:B---3--:R2:W3:-:S12]  /*18e0*/  SHFL.IDX PT, R20, R10, 0x2, 0x181f ;  /* 0x00581f000a147f89 */ /* 0x0084d800000e0000 */
[----:B------:R-:W-:Y:S05]  /*18f0*/  @P4 BRA `(.L_x_1573) ;  /* 0x0000011000004947 */ /* 0x000fea0003800000 */
[C---:B------:R-:W-:Y:S02]  /*1900*/  IADD3 R13, R8.reuse, 0x80, RZ ;  /* 0x00000080080d7810 */ /* 0x040fe40007ffe0ff */
[C---:B---3--:R-:W-:Y:S02]  /*1910*/  LEA R22, P4, R8.reuse, R20, 0x1 ;  /* 0x0000001408167211 */ /* 0x048fe400078808ff */
[----:B------:R-:W-:Y:S02]  /*1920*/  SHF.R.S32.HI R14, RZ, 0x1f, R15 ;  /* 0x0000001fff0e7819 */ /* 0x000fe4000001140f */
[----:B------:R-:W-:Y:S02]  /*1930*/  SHF.R.S32.HI R12, RZ, 0x1f, R13 ;  /* 0x0000001fff0c7819 */ /* 0x000fe4000001140d */
[----:B----4-:R-:W-:Y:S02]  /*1940*/  LEA.HI.X R23, R8, R21, R19, 0x1, P4 ;  /* 0x0000001508177211 */ /* 0x010fe400020f0c13 */
        /* <DEDUP_REMOVED lines=12> */
.L_x_1573:
[----:B------:R-:W-:Y:S05]  /*1a10*/  BSYNC B0 ;  /* 0x0000000000007941 */ /* 0x000fea0003800000 */
.L_x_1572:
[----:B---3--:R-:W3:Y:S01]  /*1a20*/  SHFL.IDX PT, R20, R10, 0x3, 0x181f ;  /* 0x00781f000a147f89 */ /* 0x008ee200000e0000 */
[----:B------:R-:W-:Y:S01]  /*1a30*/  IADD3 R16, R16, 0x60, RZ ;  /* 0x0000006010107810 */ /* 0x000fe20007ffe0ff */
[----:B------:R-:W-:Y:S01]  /*1a40*/  IMAD.SHL.U32 R144, R198, 0x2, RZ ;  /* 0x00000002c6907824 */ /* 0x000fe200078e00ff */
[----:B------:R-:W-:Y:S01]  /*1a50*/  IADD3 R12, R132, -0x1, RZ ;  /* 0xffffffff840c7810 */ /* 0x000fe20007ffe0ff */
[----:B----4-:R-:W4:Y:S01]  /*1a60*/  SHFL.IDX PT, R21, R5, 0x3, 0x181f ;  /* 0x00781f0005157f89 */ /* 0x010f2200000e0000 */
[----:B------:R-:W-:Y:S01]  /*1a70*/  ISETP.GE.AND P5, PT, R16, UR4, PT ;  /* 0x0000000410007c0c */ /* 0x000fe2000bfa6270 */
[----:B------:R-:W-:Y:S01]  /*1a80*/  IMAD.MOV.U32 R24, RZ, RZ, 0x6 ;  /* 0x00000006ff187424 */ /* 0x000fe200078e00ff */
[----:B------:R-:W-:Y:S01]  /*1a90*/  ULDC UR6, c[0x0][0x324] ;  /* 0x0000c90000067ab9 */ /* 0x000fe20000000800 */
[----:B------:R-:W-:Y:S01]  /*1aa0*/  IMAD.MOV.U32 R206, RZ, RZ, R202 ;  /* 0x000000ffffce7224 */ /* 0x000fe200078e00ca */
[----:B------:R-:W-:Y:S01]  /*1ab0*/  ULOP3.LUT UR6, URZ, UR6, URZ, 0x33, !UPT ;  /* 0x000000063f067292 */ /* 0x000fe2000f8e333f */
[----:B------:R-:W-:Y:S01]  /*1ac0*/  IMAD.MOV.U32 R194, RZ, RZ, 0x5 ;  /* 0x00000005ffc27424 */ /* 0x000fe200078e00ff */
[----:B------:R-:W-:Y:S01]  /*1ad0*/  IADD3 R209, R144, 0x100, RZ ;  /* 0x0000010090d17810 */ /* 0x000fe20007ffe0ff */
[----:B------:R-:W-:-:S02]  /*1ae0*/  IMAD.MOV.U32 R204, RZ, RZ, R200 ;  /* 0x000000ffffcc7224 */ /* 0x000fc400078e00c8 */
[----:B------:R-:W-:Y:S02]  /*1af0*/  IMAD.SHL.U32 R188, R188, 0x2, RZ ;  /* 0x00000002bcbc7824 */ /* 0x000fe400078e00ff */
[----:B------:R-:W-:Y:S02]  /*1b00*/  IMAD.MOV.U32 R189, RZ, RZ, 0x20 ;  /* 0x00000020ffbd7424 */ /* 0x000fe400078e00ff */
[----:B------:R-:W-:Y:S02]  /*1b10*/  IMAD.SHL.U32 R187, R2, 0x2, RZ ;  /* 0x0000000202bb7824 */ /* 0x000fe400078e00ff */
[----:B------:R-:W-:Y:S01]  /*1b20*/  IMAD.MOV.U32 R133, RZ, RZ, 0x1 ;  /* 0x00000001ff857424 */ /* 0x000fe200078e00ff */
[----:B---3--:R-:W-:-:S04]  /*1b30*/  @!P5 LEA R16, P4, R8, R20, 0x1 ;  /* 0x000000140810d211 */ /* 0x008fc800078808ff */
[----:B----4-:R-:W-:Y:S02]  /*1b40*/  @!P5 LEA.HI.X R17, R8, R21, R19, 0x1, P4 ;  /* 0x000000150811d211 */ /* 0x010fe400020f0c13 */
[----:B------:R-:W-:-:S03]  /*1b50*/  ISETP.NE.AND P4, PT, R11, RZ, PT ;  /* 0x000000ff0b00720c */ /* 0x000fc60003f85270 */
[----:B------:R-:W-:Y:S01]  /*1b60*/  @!PT LDS RZ, [RZ] ;  /* 0x00000000fffff984 */ /* 0x000fe20000000800 */
[----:B------:R3:W-:Y:S01]  /*1b70*/  @!P5 LDGSTS.E.BYPASS.LTC128B.128 [R144+0x1b100], [R16.64], !P6 ;  /* 0x1b1000001090dfae */ /* 0x0007e2000f101d4a */
[----:B------:R-:W-:Y:S02]  /*1b80*/  ISETP.NE.AND P6, PT, R0, RZ, PT ;  /* 0x000000ff0000720c */ /* 0x000fe40003fc5270 */
[----:B------:R-:W-:-:S04]  /*1b90*/  @!P5 SHF.R.S32.HI R0, RZ, 0x1f, R15 ;  /* 0x0000001fff00d819 */ /* 0x000fc8000001140f */
[----:B------:R-:W-:Y:S02]  /*1ba0*/  @!P5 LEA.HI R11, R0, R15, RZ, 0x3 ;  /* 0x0000000f000bd211 */ /* 0x000fe400078f18ff */
[----:B------:R-:W-:Y:S02]  /*1bb0*/  IADD3 R0, R8, 0x80, RZ ;  /* 0x0000008008007810 */ /* 0x000fe40007ffe0ff */
[----:B------:R-:W-:Y:S02]  /*1bc0*/  @!P5 LOP3.LUT R11, R11, 0xfffffff8, RZ, 0xc0, !PT ;  /* 0xfffffff80b0bd812 */ /* 0x000fe400078ec0ff */
[----:B-12---:R-:W-:-:S03]  /*1bd0*/  @!P5 SHF.R.S32.HI R5, RZ, 0x1f, R0 ;  /* 0x0000001fff05d819 */ /* 0x006fc60000011400 */
[----:B------:R-:W-:Y:S01]  /*1be0*/  @!P5 IMAD.WIDE R22, R11, 0x2, R20 ;  /* 0x000000020b16d825 */ /* 0x000fe200078e0214 */
[----:B------:R-:W-:-:S03]  /*1bf0*/  @!P5 LEA.HI R10, R5, R0, RZ, 0x3 ;  /* 0x00000000050ad211 */ /* 0x000fc600078f18ff */
[----:B------:R-:W-:Y:S01]  /*1c00*/  IMAD.SHL.U32 R5, R12, 0x40, RZ ;  /* 0x000000400c057824 */ /* 0x000fe200078e00ff */
[----:B------:R-:W-:Y:S01]  /*1c10*/  @!P5 LOP3.LUT R10, R10, 0xfffffff8, RZ, 0xc0, !PT ;  /* 0xfffffff80a0ad812 */ /* 0x000fe200078ec0ff */
[----:B------:R-:W-:Y:S01]  /*1c20*/  IMAD.MOV.U32 R11, RZ, RZ, c[0x0][0x1e0] ;  /* 0x00007800ff0b7624 */ /* 0x000fe200078e00ff */
[----:B------:R1:W-:Y:S01]  /*1c30*/  @!P5 LDGSTS.E.BYPASS.LTC128B.128 [R144+0x1f100], [R22.64], !P6 ;  /* 0x1f1000001690dfae */ /* 0x0003e2000f101d4a */
[----:B------:R-:W-:Y:S02]  /*1c40*/  ISETP.GE.AND P6, PT, R8, c[0x0][0x1d4], PT ;  /* 0x0000750008007a0c */ /* 0x000fe40003fc6270 */
[----:B------:R-:W-:Y:S01]  /*1c50*/  @!P5 IMAD.WIDE R18, R10, 0x2, R20 ;  /* 0x000000020a12d825 */ /* 0x000fe200078e0214 */
[----:B------:R-:W-:Y:S02]  /*1c60*/  IADD3 R9, -R5, c[0x0][0x1d0], -R9 ;  /* 0x0000740005097a10 */ /* 0x000fe40007ffe909 */
[C---:B------:R-:W-:Y:S01]  /*1c70*/  SHF.L.U64.HI R145, R11.reuse, R24, c[0x0][0x1e4] ;  /* 0x000079000b917619 */ /* 0x040fe20000010218 */
[----:B------:R-:W-:Y:S01]  /*1c80*/  IMAD.SHL.U32 R147, R11, 0x40, RZ ;  /* 0x000000400b937824 */ /* 0x000fe200078e00ff */
[----:B------:R2:W-:Y:S01]  /*1c90*/  @!P5 LDGSTS.E.BYPASS.LTC128B.128 [R144+0x23100], [R18.64], !P4 ;  /* 0x231000001290dfae */ /* 0x0005e2000e101d4a */
[----:B------:R-:W-:Y:S01]  /*1ca0*/  ISETP.GE.AND P4, PT, R9, 0x1, PT ;  /* 0x000000010900780c */ /* 0x000fe20003f86270 */
[----:B------:R-:W-:Y:S01]  /*1cb0*/  IMAD.SHL.U32 R197, R11, 0x20, RZ ;  /* 0x000000200bc57824 */ /* 0x000fe200078e00ff */
[----:B------:R-:W-:Y:S01]  /*1cc0*/  SHF.R.S32.HI R10, RZ, 0x1f, R12 ;  /* 0x0000001fff0a7819 */ /* 0x000fe2000001140c */
[----:B------:R-:W0:Y:S01]  /*1cd0*/  LDGDEPBAR ;  /* 0x00000000000079af */ /* 0x000e220000000000 */
[----:B------:R-:W-:Y:S01]  /*1ce0*/  IMAD R13, R145, R12, RZ ;  /* 0x0000000c910d7224 */ /* 0x000fe200078e02ff */
[----:B------:R-:W-:Y:S01]  /*1cf0*/  SHF.L.U64.HI R196, R11, R194, c[0x0][0x1e4] ;  /* 0x000079000bc47619 */ /* 0x000fe200000102c2 */
[----:B---3--:R-:W-:-:S04]  /*1d00*/  IMAD.WIDE.U32 R16, R12, R147, R206 ;  /* 0x000000930c107225 */ /* 0x008fc800078e00ce */
[----:B------:R-:W-:Y:S02]  /*1d10*/  IMAD R13, R10, R147, R13 ;  /* 0x000000930a0d7224 */ /* 0x000fe400078e020d */
[----:B------:R-:W-:Y:S01]  /*1d20*/  IMAD.MOV.U32 R11, RZ, RZ, c[0x0][0x208] ;  /* 0x00008200ff0b7624 */ /* 0x000fe200078e00ff */
[----:B------:R-:W-:Y:S01]  /*1d30*/  BAR.SYNC.DEFER_BLOCKING 0x0 ;  /* 0x0000000000007b1d */ /* 0x000fe20000010000 */
[----:B------:R-:W-:Y:S01]  /*1d40*/  IMAD.IADD R13, R17, 0x1, R13 ;  /* 0x00000001110d7824 */ /* 0x000fe200078e020d */
[C---:B------:R-:W-:Y:S01]  /*1d50*/  @P4 LEA R20, P5, R16.reuse, c[0x0][0x1c8], 0x1 ;  /* 0x0000720010144a11 */ /* 0x040fe200078a08ff */
[C---:B------:R-:W-:Y:S01]  /*1d60*/  IMAD.SHL.U32 R25, R11.reuse, 0x40, RZ ;  /* 0x000000400b197824 */ /* 0x040fe200078e00ff */
[C---:B------:R-:W-:Y:S01]  /*1d70*/  SHF.L.U64.HI R24, R11.reuse, R24, c[0x0][0x20c] ;  /* 0x000083000b187619 */ /* 0x040fe20000010218 */
[----:B------:R-:W-:Y:S01]  /*1d80*/  IMAD.SHL.U32 R195, R11, 0x20, RZ ;  /* 0x000000200bc37824 */ /* 0x000fe200078e00ff */
[----:B------:R-:W-:Y:S02]  /*1d90*/  @P4 LEA.HI.X R21, R16, c[0x0][0x1cc], R13, 0x1, P5 ;  /* 0x0000730010154a11 */ /* 0x000fe400028f0c0d */
[----:B------:R-:W-:-:S02]  /*1da0*/  ISETP.GT.AND P5, PT, R9, 0x20, PT ;  /* 0x000000200900780c */ /* 0x000fc40003fa4270 */
[----:B------:R-:W-:Y:S01]  /*1db0*/  SHF.L.U64.HI R194, R11, R194, c[0x0][0x20c] ;  /* 0x000083000bc27619 */ /* 0x000fe200000102c2 */
[----:B------:R-:W-:Y:S01]  /*1dc0*/  @!PT LDS RZ, [RZ] ;  /* 0x00000000fffff984 */ /* 0x000fe20000000800 */
[----:B------:R-:W-:Y:S01]  /*1dd0*/  @!PT LDS RZ, [RZ] ;  /* 0x00000000fffff984 */ /* 0x000fe20000000800 */
[----:B------:R-:W-:Y:S01]  /*1de0*/  @!PT LDS RZ, [RZ] ;  /* 0x00000000fffff984 */ /* 0x000fe20000000800 */
[----:B------:R3:W-:Y:S04]  /*1df0*/  @P4 LDGSTS.E.BYPASS.LTC128B.128 [R144+0xc100], [R20.64], !P3 ;  /* 0x0c10000014904fae */ /* 0x0007e8000d901d4a */
[----:B------:R3:W-:Y:S04]  /*1e00*/  @P4 LDGSTS.E.BYPASS.LTC128B.128 [R144+0xe100], [R20.64+0x80], !P2 ;  /* 0x0e10008014904fae */ /* 0x0007e8000d101d4a */
[----:B------:R3:W-:Y:S02]  /*1e10*/  @P4 LDGSTS.E.BYPASS.LTC128B.128 [R144+0x10100], [R20.64+0x100], !P1 ;  /* 0x1010010014904fae */ /* 0x0007e4000c901d4a */
[----:B------:R-:W-:-:S05]  /*1e20*/  @P5 IADD3 R14, P4, R197, R16, RZ ;  /* 0x00000010c50e5210 */ /* 0x000fca0007f9e0ff */
[----:B------:R-:W-:Y:S01]  /*1e30*/  @P5 IMAD.X R13, R196, 0x1, R13, P4 ;  /* 0x00000001c40d5824 */ /* 0x000fe200020e060d */
[----:B--2---:R-:W-:-:S04]  /*1e40*/  @P5 LEA R18, P4, R14, c[0x0][0x1c8], 0x1 ;  /* 0x000072000e125a11 */ /* 0x004fc800078808ff */
[----:B------:R-:W-:Y:S01]  /*1e50*/  @P5 LEA.HI.X R19, R14, c[0x0][0x1cc], R13, 0x1, P4 ;  /* 0x000073000e135a11 */ /* 0x000fe200020f0c0d */
[----:B------:R-:W-:Y:S01]  /*1e60*/  IMAD R13, R24, R12, RZ ;  /* 0x0000000c180d7224 */ /* 0x000fe200078e02ff */
[----:B------:R-:W-:-:S03]  /*1e70*/  ISETP.GT.AND P4, PT, R12, R193, PT ;  /* 0x000000c10c00720c */ /* 0x000fc60003f84270 */
[-C--:B------:R-:W-:Y:S01]  /*1e80*/  IMAD R10, R10, R25.reuse, R13 ;  /* 0x000000190a0a7224 */ /* 0x080fe200078e020d */
[----:B------:R2:W-:Y:S01]  /*1e90*/  @P5 LDGSTS.E.BYPASS.LTC128B.128 [R144+0xd100], [R18.64], !P3 ;  /* 0x0d10000012905fae */ /* 0x0005e2000d901d4a */
[----:B------:R-:W-:-:S03]  /*1ea0*/  IMAD.WIDE.U32 R12, R12, R25, R204 ;  /* 0x000000190c0c7225 */ /* 0x000fc600078e00cc */
[----:B------:R2:W-:Y:S01]  /*1eb0*/  @P5 LDGSTS.E.BYPASS.LTC128B.128 [R144+0xf100], [R18.64+0x80], !P2 ;  /* 0x0f10008012905fae */ /* 0x0005e2000d101d4a */
[----:B------:R-:W-:Y:S02]  /*1ec0*/  IMAD.IADD R10, R13, 0x1, R10 ;  /* 0x000000010d0a7824 */ /* 0x000fe400078e020a */
[----:B------:R-:W-:Y:S01]  /*1ed0*/  IMAD.SHL.U32 R13, R195, 0x2, RZ ;  /* 0x00000002c30d7824 */ /* 0x000fe200078e00ff */
[----:B------:R2:W-:Y:S01]  /*1ee0*/  @P5 LDGSTS.E.BYPASS.LTC128B.128 [R144+0x11100], [R18.64+0x100], !P1 ;  /* 0x1110010012905fae */ /* 0x0005e2000c901d4a */
[----:B------:R-:W-:Y:S02]  /*1ef0*/  LEA R16, P5, R12, c[0x0][0x1f8], 0x1 ;  /* 0x00007e000c107a11 */ /* 0x000fe400078a08ff */
[----:B------:R-:W-:Y:S01]  /*1f00*/  @P4 IADD3 R14, R132, -0x2, RZ ;  /* 0xfffffffe840e4810 */ /* 0x000fe20007ffe0ff */
[----:B------:R-:W0:Y:S01]  /*1f10*/  LDGDEPBAR ;  /* 0x00000000000079af */ /* 0x000e220000000000 */
[----:B------:R-:W-:Y:S02]  /*1f20*/  LEA.HI.X R17, R12, c[0x0][0x1fc], R10, 0x1, P5 ;  /* 0x00007f000c117a11 */ /* 0x000fe400028f0c0a */
[----:B------:R-:W-:Y:S01]  /*1f30*/  @P4 SHF.R.S32.HI R11, RZ, 0x1f, R14 ;  /* 0x0000001fff0b4819 */ /* 0x000fe2000001140e */
[----:B------:R-:W-:Y:S01]  /*1f40*/  @P4 IMAD R10, R145, R14, RZ ;  /* 0x0000000e910a4224 */ /* 0x000fe200078e02ff */
[----:B------:R-:W-:-:S02]  /*1f50*/  SHF.L.U64.HI R12, R195, 0x1, R194 ;  /* 0x00000001c30c7819 */ /* 0x000fc400000102c2 */
[----:B---3--:R-:W-:Y:S01]  /*1f60*/  IADD3 R20, P5, R13, R16, RZ ;  /* 0x000000100d147210 */ /* 0x008fe20007fbe0ff */
[----:B------:R-:W-:-:S04]  /*1f70*/  @P4 IMAD R10, R11, R147, R10 ;  /* 0x000000930b0a4224 */ /* 0x000fc800078e020a */
[----:B------:R-:W-:Y:S02]  /*1f80*/  IMAD.X R21, R12, 0x1, R17, P5 ;  /* 0x000000010c157824 */ /* 0x000fe400028e0611 */
[----:B--2---:R-:W-:-:S04]  /*1f90*/  @P4 IMAD.WIDE.U32 R18, R14, R147, R206 ;  /* 0x000000930e124225 */ /* 0x004fc800078e00ce */
[----:B------:R-:W-:Y:S01]  /*1fa0*/  @P4 IMAD.IADD R10, R19, 0x1, R10 ;  /* 0x00000001130a4824 */ /* 0x000fe200078e020a */
[----:B-1----:R-:W-:-:S04]  /*1fb0*/  @P4 LEA R22, P5, R18, c[0x0][0x1c8], 0x1 ;  /* 0x0000720012164a11 */ /* 0x002fc800078a08ff */
[----:B------:R-:W-:Y:S02]  /*1fc0*/  @P4 LEA.HI.X R23, R18, c[0x0][0x1cc], R10, 0x1, P5 ;  /* 0x0000730012174a11 */ /* 0x000fe400028f0c0a */
[----:B------:R-:W-:-:S04]  /*1fd0*/  @P4 LEA R26, P5, R197, R22, 0x1 ;  /* 0x00000016c51a4211 */ /* 0x000fc800078a08ff */
[----:B------:R-:W-:Y:S02]  /*1fe0*/  @P4 LEA.HI.X R27, R197, R23, R196, 0x1, P5 ;  /* 0x00000017c51b4211 */ /* 0x000fe400028f0cc4 */
[----:B------:R-:W-:Y:S02]  /*1ff0*/  ISETP.LT.OR P5, PT, R9, 0x1, P6 ;  /* 0x000000010900780c */ /* 0x000fe400037a1670 */
[----:B------:R-:W-:-:S11]  /*2000*/  ISETP.GE.AND P6, PT, R15, c[0x0][0x1d4], PT ;  /* 0x000075000f007a0c */ /* 0x000fd60003fc6270 */
[----:B------:R1:W-:Y:S01]  /*2010*/  LDGSTS.E.BYPASS.LTC128B.128 [R144+0x100], [R16.64], !P5 ;  /* 0x0010000010907fae */ /* 0x0003e2000e901d4a */
[----:B------:R-:W-:Y:S02]  /*2020*/  ISETP.LT.OR P5, PT, R9, 0x1, P6 ;  /* 0x000000010900780c */ /* 0x000fe400037a1670 */
[----:B------:R-:W-:Y:S01]  /*2030*/  ISETP.GE.AND P6, PT, R0, c[0x0][0x1d4], PT ;  /* 0x0000750000007a0c */ /* 0x000fe20003fc6270 */
[----:B------:R-:W-:-:S05]  /*2040*/  IMAD R0, R7, 0x400, R4 ;  /* 0x0000040007007824 */ /* 0x000fca00078e0204 */
[----:B------:R-:W-:-:S05]  /*2050*/  LEA R190, R0, 0x18100, 0x1 ;  /* 0x0001810000be7811 */ /* 0x000fca00078e08ff */
[----:B------:R1:W-:Y:S01]  /*2060*/  LDGSTS.E.BYPASS.LTC128B.128 [R144+0x2100], [R16.64+0x80], !P5 ;  /* 0x0210008010907fae */ /* 0x0003e2000e901d4a */
[C---:B------:R-:W-:Y:S01]  /*2070*/  ISETP.LT.OR P5, PT, R9.reuse, 0x1, P6 ;  /* 0x000000010900780c */ /* 0x040fe200037a1670 */
[----:B------:R-:W-:Y:S01]  /*2080*/  IMAD.IADD R186, R190, 0x1, R187 ;  /* 0x00000001beba7824 */ /* 0x000fe200078e02bb */
[----:B------:R-:W-:Y:S01]  /*2090*/  ISETP.LT.OR P6, PT, R9, 0x21, P6 ;  /* 0x000000210900780c */ /* 0x000fe200037c1670 */
[C---:B------:R-:W-:Y:S02]  /*20a0*/  IMAD R185, R3.reuse, 0x2, R190 ;  /* 0x0000000203b97824 */ /* 0x040fe400078e02be */
[----:B------:R-:W-:-:S08]  /*20b0*/  IMAD R184, R3, 0x2, R186 ;  /* 0x0000000203b87824 */ /* 0x000fd000078e02ba */
[----:B------:R1:W-:Y:S01]  /*20c0*/  LDGSTS.E.BYPASS.LTC128B.128 [R144+0x4100], [R16.64+0x100], !P5 ;  /* 0x0410010010907fae */ /* 0x0003e2000e901d4a */
[----:B------:R-:W-:Y:S01]  /*20d0*/  ISETP.GE.AND P5, PT, R8, c[0x0][0x1d4], PT ;  /* 0x0000750008007a0c */ /* 0x000fe20003fa6270 */
[----:B------:R-:W-:-:S03]  /*20e0*/  IMAD.SHL.U32 R8, R0, 0x2, RZ ;  /* 0x0000000200087824 */ /* 0x000fc600078e00ff */
[----:B------:R-:W-:-:S13]  /*20f0*/  ISETP.LT.OR P5, PT, R9, 0x21, P5 ;  /* 0x000000210900780c */ /* 0x000fda0002fa1670 */
[----:B------:R2:W-:Y:S01]  /*2100*/  LDGSTS.E.BYPASS.LTC128B.128 [R144+0x1100], [R20.64], !P5 ;  /* 0x0110000014907fae */ /* 0x0005e2000e901d4a */
[----:B------:R-:W-:-:S04]  /*2110*/  ISETP.GE.AND P5, PT, R15, c[0x0][0x1d4], PT ;  /* 0x000075000f007a0c */ /* 0x000fc80003fa6270 */
[----:B------:R-:W-:-:S13]  /*2120*/  ISETP.LT.OR P5, PT, R9, 0x21, P5 ;  /* 0x000000210900780c */ /* 0x000fda0002fa1670 */
[----:B------:R2:W-:Y:S04]  /*2130*/  LDGSTS.E.BYPASS.LTC128B.128 [R144+0x3100], [R20.64+0x80], !P5 ;  /* 0x0310008014907fae */ /* 0x0005e8000e901d4a */
[----:B------:R2:W-:Y:S01]  /*2140*/  LDGSTS.E.BYPASS.LTC128B.128 [R144+0x5100], [R20.64+0x100], !P6 ;  /* 0x0510010014907fae */ /* 0x0005e2000f101d4a */
[----:B------:R-:W-:-:S03]  /*2150*/  LOP3.LUT P6, RZ, R212, 0x2, RZ, 0xc0, !PT ;  /* 0x00000002d4ff7812 */ /* 0x000fc600078cc0ff */
[----:B------:R-:W0:Y:S01]  /*2160*/  LDGDEPBAR ;  /* 0x00000000000079af */ /* 0x000e220000000000 */
[----:B------:R-:W-:-:S03]  /*2170*/  SEL R189, R189, 0xffffffe0, !P6 ;  /* 0xffffffe0bdbd7807 */ /* 0x000fc60007000000 */
[----:B------:R2:W-:Y:S02]  /*2180*/  @P4 LDGSTS.E.BYPASS.LTC128B.128 [R144+0x12100], [R22.64], !P3 ;  /* 0x1210000016904fae */ /* 0x0005e4000d901d4a */
[----:B------:R-:W-:Y:S02]  /*2190*/  IMAD.IADD R91, R188, 0x1, R189 ;  /* 0x00000001bc5b7824 */ /* 0x000fe400078e02bd */
[----:B------:R2:W-:Y:S04]  /*21a0*/  @P4 LDGSTS.E.BYPASS.LTC128B.128 [R144+0x14100], [R22.64+0x80], !P2 ;  /* 0x1410008016904fae */ /* 0x0005e8000d101d4a */
[----:B------:R2:W-:Y:S04]  /*21b0*/  @P4 LDGSTS.E.BYPASS.LTC128B.128 [R144+0x16100], [R22.64+0x100], !P1 ;  /* 0x1610010016904fae */ /* 0x0005e8000c901d4a */
[----:B------:R3:W-:Y:S04]  /*21c0*/  @P4 LDGSTS.E.BYPASS.LTC128B.128 [R144+0x13100], [R26.64], !P3 ;  /* 0x131000001a904fae */ /* 0x0007e8000d901d4a */
[----:B------:R3:W-:Y:S04]  /*21d0*/  @P4 LDGSTS.E.BYPASS.LTC128B.128 [R144+0x15100], [R26.64+0x80], !P2 ;  /* 0x151000801a904fae */ /* 0x0007e8000d101d4a */
[----:B------:R3:W-:Y:S04]  /*21e0*/  @P4 LDGSTS.E.BYPASS.LTC128B.128 [R144+0x17100], [R26.64+0x100], !P1 ;  /* 0x171001001a904fae */ /* 0x0007e8000c901d4a */
[----:B------:R-:W0:Y:S01]  /*21f0*/  LDGDEPBAR ;  /* 0x00000000000079af */ /* 0x000e220000000000 */
[----:B---3--:R-:W-:Y:S01]  /*2200*/  @P4 IADD3 R27, R132, -0x2, RZ ;  /* 0xfffffffe841b4810 */ /* 0x008fe20007ffe0ff */
[----:B------:R-:W-:-:S04]  /*2210*/  DEPBAR.LE SB0, 0x3 ;  /* 0x000080c00000791a */ /* 0x000fc80000000000 */
[----:B------:R-:W-:-:S04]  /*2220*/  DEPBAR.LE SB0, 0x2 ;  /* 0x000080800000791a */ /* 0x000fc80000000000 */
[----:B------:R-:W-:Y:S01]  /*2230*/  BAR.SYNC.DEFER_BLOCKING 0x0 ;  /* 0x0000000000007b1d */ /* 0x000fe20000010000 */
[----:B------:R-:W-:Y:S01]  /*2240*/  @P4 SHF.R.S32.HI R0, RZ, 0x1f, R27 ;  /* 0x0000001fff004819 */ /* 0x000fe2000001141b */
[----:B------:R-:W-:Y:S02]  /*2250*/  @P4 IMAD R24, R24, R27, RZ ;  /* 0x0000001b18184224 */ /* 0x000fe400078e02ff */
[----:B------:R-:W-:-:S04]  /*2260*/  @P4 IMAD.WIDE.U32 R14, R27, R25, R204 ;  /* 0x000000191b0e4225 */ /* 0x000fc800078e00cc */
[----:B------:R-:W-:Y:S01]  /*2270*/  @P4 IMAD R25, R0, R25, R24 ;  /* 0x0000001900194224 */ /* 0x000fe200078e0218 */
[----:B------:R-:W-:-:S03]  /*2280*/  @P4 LEA R70, P5, R14, c[0x0][0x1f8], 0x1 ;  /* 0x00007e000e464a11 */ /* 0x000fc600078a08ff */
[----:B------:R-:W-:-:S05]  /*2290*/  @P4 IMAD.IADD R0, R15, 0x1, R25 ;  /* 0x000000010f004824 */ /* 0x000fca00078e0219 */
[----:B------:R-:W-:Y:S01]  /*22a0*/  @P4 LEA.HI.X R71, R14, c[0x0][0x1fc], R0, 0x1, P5 ;  /* 0x00007f000e474a11 */ /* 0x000fe200028f0c00 */
[----:B------:R-:W-:Y:S01]  /*22b0*/  IMAD.MOV.U32 R0, RZ, RZ, 0x40 ;  /* 0x00000040ff007424 */ /* 0x000fe200078e00ff */
[----:B------:R-:W-:-:S04]  /*22c0*/  @P4 IADD3 R68, P5, R13, R70, RZ ;  /* 0x000000460d444210 */ /* 0x000fc80007fbe0ff */
[----:B------:R-:W-:Y:S01]  /*22d0*/  SEL R192, R0, 0xffffffc0, !P0 ;  /* 0xffffffc000c07807 */ /* 0x000fe20004000000 */
[----:B------:R-:W-:Y:S01]  /*22e0*/  LDSM.16.M88.4 R8, [R8+0x18100] ;  /* 0x018100000808783b */ /* 0x000fe20000000200 */
[----:B------:R-:W-:Y:S01]  /*22f0*/  @P4 IMAD.X R69, R12, 0x1, R71, P5 ;  /* 0x000000010c454824 */ /* 0x000fe200028e0647 */
[----:B------:R-:W-:Y:S02]  /*2300*/  PLOP3.LUT P0, PT, PT, PT, UP2, 0x80, 0x0 ;  /* 0x000000000000781c */ /* 0x000fe40003f0f028 */
[----:B-1----:R-:W2:Y:S01]  /*2310*/  LDSM.16.M88.4 R16, [R188+0xc100] ;  /* 0x00c10000bc10783b */ /* 0x002ea20000000200 */
[----:B------:R-:W-:Y:S02]  /*2320*/  IMAD.IADD R2, R188, 0x1, R192 ;  /* 0x00000001bc027824 */ /* 0x000fe400078e02c0 */
[----:B------:R-:W-:Y:S01]  /*2330*/  IMAD.IADD R0, R192, 0x1, R91 ;  /* 0x00000001c0007824 */ /* 0x000fe200078e025b */
[----:B------:R-:W1:Y:S04]  /*2340*/  LDSM.16.M88.4 R40, [R188+0xd100] ;  /* 0x00d10000bc28783b */ /* 0x000e680000000200 */
[----:B------:R-:W3:Y:S04]  /*2350*/  LDSM.16.M88.4 R48, [R188+0xc900] ;  /* 0x00c90000bc30783b */ /* 0x000ee80000000200 */
[----:B------:R-:W4:Y:S04]  /*2360*/  LDSM.16.M88.4 R64, [R188+0xd900] ;  /* 0x00d90000bc40783b */ /* 0x000f280000000200 */
[----:B------:R-:W-:Y:S04]  /*2370*/  LDSM.16.M88.4 R72, [R186] ;  /* 0x00000000ba48783b */ /* 0x000fe80000000200 */
[----:B------:R-:W5:Y:S04]  /*2380*/  LDSM.16.M88.4 R60, [R91+0xc100] ;  /* 0x00c100005b3c783b */ /* 0x000f680000000200 */
[----:B------:R-:W3:Y:S04]  /*2390*/  LDSM.16.M88.4 R32, [R91+0xd100] ;  /* 0x00d100005b20783b */ /* 0x000ee80000000200 */
[----:B------:R-:W3:Y:S04]  /*23a0*/  LDSM.16.M88.4 R56, [R91+0xc900] ;  /* 0x00c900005b38783b */ /* 0x000ee80000000200 */
[----:B------:R-:W3:Y:S04]  /*23b0*/  LDSM.16.M88.4 R24, [R91+0xd900] ;  /* 0x00d900005b18783b */ /* 0x000ee80000000200 */
[----:B------:R-:W-:Y:S01]  /*23c0*/  @!PT LDS RZ, [RZ] ;  /* 0x00000000fffff984 */ /* 0x000fe20000000800 */
[----:B------:R-:W-:Y:S01]  /*23d0*/  @!PT LDS RZ, [RZ] ;  /* 0x00000000fffff984 */ /* 0x000fe20000000800 */
[----:B------:R-:W-:Y:S01]  /*23e0*/  @!PT LDS RZ, [RZ] ;  /* 0x00000000fffff984 */ /* 0x000fe20000000800 */
[----:B------:R3:W-:Y:S01]  /*23f0*/  @P4 LDGSTS.E.BYPASS.LTC128B.128 [R144+0x6100], [R70.64], !P3 ;  /* 0x0610000046904fae */ /* 0x0007e2000d901d4a */
[C---:B--2---:R-:W-:Y:S03]  /*2400*/  HMMA.16816.F32.BF16 R20, R8.reuse, R16, RZ ;  /* 0x000000100814723c */ /* 0x044fe600000418ff */
[----:B------:R2:W-:Y:S04]  /*2410*/  @P4 LDGSTS.E.BYPASS.LTC128B.128 [R144+0x8100], [R70.64+0x80], !P2 ;  /* 0x0810008046904fae */ /* 0x0005e8000d101d4a */
[----:B------:R2:W-:Y:S01]  /*2420*/  @P4 LDGSTS.E.BYPASS.LTC128B.128 [R144+0xa100], [R70.64+0x100], !P1 ;  /* 0x0a10010046904fae */ /* 0x0005e2000c901d4a */
[C---:B-1----:R-:W-:Y:S03]  /*2430*/  HMMA.16816.F32.BF16 R44, R8.reuse, R40, RZ ;  /* 0x00000028082c723c */ /* 0x042fe600000418ff */
[----:B------:R2:W-:Y:S04]  /*2440*/  @P4 LDGSTS.E.BYPASS.LTC128B.128 [R144+0x7100], [R68.64], !P3 ;  /* 0x0710000044904fae */ /* 0x0005e8000d901d4a */
[----:B------:R2:W-:Y:S01]  /*2450*/  @P4 LDGSTS.E.BYPASS.LTC128B.128 [R144+0x9100], [R68.64+0x80], !P2 ;  /* 0x0910008044904fae */ /* 0x0005e2000d101d4a */
[----:B------:R-:W-:Y:S03]  /*2460*/  HMMA.16816.F32.BF16 R16, R8, R18, RZ ;  /* 0x000000120810723c */ /* 0x000fe600000418ff */
[----:B------:R2:W-:Y:S01]  /*2470*/  @P4 LDGSTS.E.BYPASS.LTC128B.128 [R144+0xb100], [R68.64+0x100], !P1 ;  /* 0x0b10010044904fae */ /* 0x0005e2000c901d4a */
[----:B------:R-:W-:-:S03]  /*2480*/  PLOP3.LUT P4, PT, PT, PT, UP2, 0x80, 0x0 ;  /* 0x000000000000781c */ /* 0x000fc60003f8f028 */
[----:B------:R-:W-:Y:S01]  /*2490*/  LDSM.16.M88.4 R12, [R185] ;  /* 0x00000000b90c783b */ /* 0x000fe20000000200 */
[C---:B------:R-:W-:Y:S03]  /*24a0*/  HMMA.16816.F32.BF16 R40, R8.reuse, R42, RZ ;  /* 0x0000002a0828723c */ /* 0x040fe600000418ff */
[----:B------:R-:W1:Y:S04]  /*24b0*/  LDSM.16.M88.4 R28, [R2+0xc100] ;  /* 0x00c10000021c783b */ /* 0x000e680000000200 */
[----:B------:R-:W-:Y:S01]  /*24c0*/  LDSM.16.M88.4 R80, [R91+0xf100] ;  /* 0x00f100005b50783b */ /* 0x000fe20000000200 */
[C---:B---3--:R-:W-:Y:S03]  /*24d0*/  HMMA.16816.F32.BF16 R52, R8.reuse, R48, RZ ;  /* 0x000000300834723c */ /* 0x048fe600000418ff */
[----:B------:R-:W-:Y:S04]  /*24e0*/  LDSM.16.M88.4 R76, [R91+0xf900] ;  /* 0x00f900005b4c783b */ /* 0x000fe80000000200 */
[----:B------:R-:W-:Y:S01]  /*24f0*/  LDSM.16.M88.4 R84, [R91+0x10100] ;  /* 0x010100005b54783b */ /* 0x000fe20000000200 */
[C---:B------:R-:W-:Y:S03]  /*2500*/  HMMA.16816.F32.BF16 R48, R8.reuse, R50, RZ ;  /* 0x000000320830723c */ /* 0x040fe600000418ff */
[----:B------:R-:W0:Y:S04]  /*2510*/  LDGDEPBAR ;  /* 0x00000000000079af */ /* 0x000e280000000000 */
[----:B--2---:R-:W-:Y:S01]  /*2520*/  LDSM.16.M88.4 R68, [R0+0xd900] ;  /* 0x00d900000044783b */ /* 0x004fe20000000200 */
[C---:B----4-:R-:W-:Y:S08]  /*2530*/  HMMA.16816.F32.BF16 R36, R8.reuse, R64, RZ ;  /* 0x000000400824723c */ /* 0x050ff000000418ff */
[----:B------:R-:W-:Y:S01]  /*2540*/  HMMA.16816.F32.BF16 R8, R8, R66, RZ ;  /* 0x000000420808723c */ /* 0x000fe200000418ff */
[----:B------:R-:W-:Y:S07]  /*2550*/  LDSM.16.M88.4 R64, [R2+0xd900] ;  /* 0x00d900000240783b */ /* 0x000fee0000000200 */
[C---:B-----5:R-:W-:Y:S08]  /*2560*/  HMMA.16816.F32.BF16 R20, R72.reuse, R60, R20 ;  /* 0x0000003c4814723c */ /* 0x060ff00000041814 */
[C---:B------:R-:W-:Y:S01]  /*2570*/  HMMA.16816.F32.BF16 R16, R72.reuse, R62, R16 ;  /* 0x0000003e4810723c */ /* 0x040fe20000041810 */
[----:B------:R-:W2:Y:S07]  /*2580*/  LDSM.16.M88.4 R60, [R2+0xc900] ;  /* 0x00c90000023c783b */ /* 0x000eae0000000200 */
[C---:B------:R-:W-:Y:S08]  /*2590*/  HMMA.16816.F32.BF16 R44, R72.reuse, R32, R44 ;  /* 0x00000020482c723c */ /* 0x040ff0000004182c */
[C---:B------:R-:W-:Y:S01]  /*25a0*/  HMMA.16816.F32.BF16 R40, R72.reuse, R34, R40 ;  /* 0x000000224828723c */ /* 0x040fe20000041828 */
[----:B------:R-:W3:Y:S07]  /*25b0*/  LDSM.16.M88.4 R32, [R2+0xd100] ;  /* 0x00d100000220783b */ /* 0x000eee0000000200 */
[C---:B------:R-:W-:Y:S08]  /*25c0*/  HMMA.16816.F32.BF16 R52, R72.reuse, R56, R52 ;  /* 0x000000384834723c */ /* 0x040ff00000041834 */
[C---:B------:R-:W-:Y:S01]  /*25d0*/  HMMA.16816.F32.BF16 R48, R72.reuse, R58, R48 ;  /* 0x0000003a4830723c */ /* 0x040fe20000041830 */
[----:B------:R-:W-:Y:S07]  /*25e0*/  LDSM.16.M88.4 R56, [R0+0xc900] ;  /* 0x00c900000038783b */ /* 0x000fee0000000200 */
[C---:B------:R-:W-:Y:S08]  /*25f0*/  HMMA.16816.F32.BF16 R36, R72.reuse, R24, R36 ;  /* 0x000000184824723c */ /* 0x040ff00000041824 */
[----:B------:R-:W-:Y:S01]  /*2600*/  HMMA.16816.F32.BF16 R72, R72, R26, R8 ;  /* 0x0000001a4848723c */ /* 0x000fe20000041808 */
[----:B------:R-:W-:Y:S04]  /*2610*/  LDSM.16.M88.4 R8, [R184] ;  /* 0x00000000b808783b */ /* 0x000fe80000000200 */
[----:B------:R-:W4:Y:S03]  /*2620*/  LDSM.16.M88.4 R24, [R0+0xc100] ;  /* 0x00c100000018783b */ /* 0x000f260000000200 */
[C---:B-1----:R-:W-:Y:S08]  /*2630*/  HMMA.16816.F32.BF16 R20, R12.reuse, R28, R20 ;  /* 0x0000001c0c14723c */ /* 0x042ff00000041814 */
[C---:B------:R-:W-:Y:S01]  /*2640*/  HMMA.16816.F32.BF16 R16, R12.reuse, R30, R16 ;  /* 0x0000001e0c10723c */ /* 0x040fe20000041810 */
[----:B------:R-:W1:Y:S07]  /*2650*/  LDSM.16.M88.4 R28, [R0+0xd100] ;  /* 0x00d10000001c783b */ /* 0x000e6e0000000200 */
        /* <DEDUP_REMOVED lines=8> */
[----:B------:R-:W3:Y:S04]  /*26e0*/  LDSM.16.M88.4 R12, [R188+0xe900] ;  /* 0x00e90000bc0c783b */ /* 0x000ee80000000200 */
[----:B------:R-:W-:Y:S03]  /*26f0*/  LDSM.16.M88.4 R64, [R188+0xf900] ;  /* 0x00f90000bc40783b */ /* 0x000fe60000000200 */
        /* <DEDUP_REMOVED lines=10> */
[----:B------:R-:W-:Y:S01]  /*27a0*/  HMMA.16816.F32.BF16 R72, R8, R70, R72 ;  /* 0x000000460848723c */ /* 0x000fe20000041848 */
[----:B------:R-:W5:Y:S04]  /*27b0*/  LDSM.16.M88.4 R8, [R91+0xe900] ;  /* 0x00e900005b08783b */ /* 0x000f680000000200 */
[----:B------:R-:W-:Y:S03]  /*27c0*/  LDSM.16.M88.4 R68, [R2+0xf100] ;  /* 0x00f100000244783b */ /* 0x000fe60000000200 */
[C---:B--2---:R-:W-:Y:S08]  /*27d0*/  HMMA.16816.F32.BF16 R20, R60.reuse, R32, R20 ;  /* 0x000000203c14723c */ /* 0x044ff00000041814 */
[C---:B------:R-:W-:Y:S01]  /*27e0*/  HMMA.16816.F32.BF16 R16, R60.reuse, R34, R16 ;  /* 0x000000223c10723c */ /* 0x040fe20000041810 */
[----:B------:R-:W-:Y:S07]  /*27f0*/  LDSM.16.M88.4 R32, [R2+0xe100] ;  /* 0x00e100000220783b */ /* 0x000fee0000000200 */
[C---:B---3--:R-:W-:Y:S08]  /*2800*/  HMMA.16816.F32.BF16 R52, R60.reuse, R12, R52 ;  /* 0x0000000c3c34723c */ /* 0x048ff00000041834 */
[C---:B------:R-:W-:Y:S01]  /*2810*/  HMMA.16816.F32.BF16 R48, R60.reuse, R14, R48 ;  /* 0x0000000e3c30723c */ /* 0x040fe20000041830 */
[----:B------:R-:W2:Y:S07]  /*2820*/  LDSM.16.M88.4 R12, [R185+0x4000] ;  /* 0x00400000b90c783b */ /* 0x000eae0000000200 */
[C---:B----4-:R-:W-:Y:S08]  /*2830*/  HMMA.16816.F32.BF16 R44, R60.reuse, R24, R44 ;  /* 0x000000183c2c723c */ /* 0x050ff0000004182c */
[----:B------:R-:W-:Y:S01]  /*2840*/  HMMA.16816.F32.BF16 R40, R60, R26, R40 ;  /* 0x0000001a3c28723c */ /* 0x000fe20000041828 */
[----:B------:R-:W3:Y:S07]  /*2850*/  LDSM.16.M88.4 R24, [R2+0xe900] ;  /* 0x00e900000218783b */ /* 0x000eee0000000200 */
[C---:B-1----:R-:W-:Y:S08]  /*2860*/  HMMA.16816.F32.BF16 R20, R56.reuse, R28, R20 ;  /* 0x0000001c3814723c */ /* 0x042ff00000041814 */
[----:B------:R-:W-:Y:S01]  /*2870*/  HMMA.16816.F32.BF16 R16, R56, R30, R16 ;  /* 0x0000001e3810723c */ /* 0x000fe20000041810 */
[----:B------:R-:W-:Y:S07]  /*2880*/  LDSM.16.M88.4 R28, [R184+0x4000] ;  /* 0x00400000b81c783b */ /* 0x000fee0000000200 */
[C---:B------:R-:W-:Y:S08]  /*2890*/  HMMA.16816.F32.BF16 R36, R60.reuse, R64, R36 ;  /* 0x000000403c24723c */ /* 0x040ff00000041824 */
[----:B------:R-:W-:Y:S01]  /*28a0*/  HMMA.16816.F32.BF16 R72, R60, R66, R72 ;  /* 0x000000423c48723c */ /* 0x000fe20000041848 */
[----:B------:R-:W-:Y:S04]  /*28b0*/  LDSM.16.M88.4 R64, [R2+0xf900] ;  /* 0x00f900000240783b */ /* 0x000fe80000000200 */
[----:B------:R-:W-:Y:S03]  /*28c0*/  LDSM.16.M88.4 R60, [R0+0xe900] ;  /* 0x00e90000003c783b */ /* 0x000fe60000000200 */
[C---:B-----5:R-:W-:Y:S08]  /*28d0*/  HMMA.16816.F32.BF16 R52, R56.reuse, R8, R52 ;  /* 0x000000083834723c */ /* 0x060ff00000041834 */
[----:B------:R-:W-:Y:S01]  /*28e0*/  HMMA.16816.F32.BF16 R48, R56, R10, R48 ;  /* 0x0000000a3830723c */ /* 0x000fe20000041830 */
[----:B------:R-:W1:Y:S07]  /*28f0*/  LDSM.16.M88.4 R8, [R0+0xe100] ;  /* 0x00e100000008783b */ /* 0x000e6e0000000200 */
[C---:B--2---:R-:W-:Y:S08]  /*2900*/  HMMA.16816.F32.BF16 R20, R12.reuse, R32, R20 ;  /* 0x000000200c14723c */ /* 0x044ff00000041814 */
[----:B------:R-:W-:Y:S01]  /*2910*/  HMMA.16816.F32.BF16 R16, R12, R34, R16 ;  /* 0x000000220c10723c */ /* 0x000fe20000041810 */
[----:B------:R-:W-:Y:S07]  /*2920*/  LDSM.16.M88.4 R32, [R0+0xf900] ;  /* 0x00f900000020783b */ /* 0x000fee0000000200 */
[C---:B------:R-:W-:Y:S08]  /*2930*/  HMMA.16816.F32.BF16 R44, R56.reuse, R80, R44 ;  /* 0x00000050382c723c */ /* 0x040ff0000004182c */
[C---:B------:R-:W-:Y:S01]  /*2940*/  HMMA.16816.F32.BF16 R40, R56.reuse, R82, R40 ;  /* 0x000000523828723c */ /* 0x040fe20000041828 */
[----:B------:R-:W-:Y:S07]  /*2950*/  LDSM.16.M88.4 R80, [R188+0x11900] ;  /* 0x01190000bc50783b */ /* 0x000fee0000000200 */
[C---:B------:R-:W-:Y:S08]  /*2960*/  HMMA.16816.F32.BF16 R36, R56.reuse, R76, R36 ;  /* 0x0000004c3824723c */ /* 0x040ff00000041824 */
[----:B------:R-:W-:Y:S01]  /*2970*/  HMMA.16816.F32.BF16 R72, R56, R78, R72 ;  /* 0x0000004e3848723c */ /* 0x000fe20000041848 */
[----:B------:R-:W-:Y:S04]  /*2980*/  LDSM.16.M88.4 R76, [R190+0x8000] ;  /* 0x00800000be4c783b */ /* 0x000fe80000000200 */
[----:B------:R-:W-:Y:S03]  /*2990*/  LDSM.16.M88.4 R56, [R0+0xf100] ;  /* 0x00f100000038783b */ /* 0x000fe60000000200 */
[C---:B---3--:R-:W-:Y:S08]  /*29a0*/  HMMA.16816.F32.BF16 R52, R12.reuse, R24, R52 ;  /* 0x000000180c34723c */ /* 0x048ff00000041834 */
[----:B------:R-:W-:Y:S01]  /*29b0*/  HMMA.16816.F32.BF16 R48, R12, R26, R48 ;  /* 0x0000001a0c30723c */ /* 0x000fe20000041830 */
[----:B------:R-:W2:Y:S07]  /*29c0*/  LDSM.16.M88.4 R24, [R188+0x10100] ;  /* 0x01010000bc18783b */ /* 0x000eae0000000200 */
[C---:B-1----:R-:W-:Y:S08]  /*29d0*/  HMMA.16816.F32.BF16 R20, R28.reuse, R8, R20 ;  /* 0x000000081c14723c */ /* 0x042ff00000041814 */
[----:B------:R-:W-:Y:S01]  /*29e0*/  HMMA.16816.F32.BF16 R16, R28, R10, R16 ;  /* 0x0000000a1c10723c */ /* 0x000fe20000041810 */
[----:B------:R-:W-:Y:S07]  /*29f0*/  LDSM.16.M88.4 R8, [R188+0x11100] ;  /* 0x01110000bc08783b */ /* 0x000fee0000000200 */
[C---:B------:R-:W-:Y:S08]  /*2a00*/  HMMA.16816.F32.BF16 R44, R12.reuse, R68, R44 ;  /* 0x000000440c2c723c */ /* 0x040ff0000004182c */
[C---:B------:R-:W-:Y:S01]  /*2a10*/  HMMA.16816.F32.BF16 R40, R12.reuse, R70, R40 ;  /* 0x000000460c28723c */ /* 0x040fe20000041828 */
[----:B------:R-:W-:Y:S07]  /*2a20*/  LDSM.16.M88.4 R68, [R186+0x8000] ;  /* 0x00800000ba44783b */ /* 0x000fee0000000200 */
[C---:B------:R-:W-:Y:S08]  /*2a30*/  HMMA.16816.F32.BF16 R36, R12.reuse, R64, R36 ;  /* 0x000000400c24723c */ /* 0x040ff00000041824 */
[----:B------:R-:W-:Y:S01]  /*2a40*/  HMMA.16816.F32.BF16 R72, R12, R66, R72 ;  /* 0x000000420c48723c */ /* 0x000fe20000041848 */
[----:B------:R-:W1:Y:S04]  /*2a50*/  LDSM.16.M88.4 R12, [R188+0x10900] ;  /* 0x01090000bc0c783b */ /* 0x000e680000000200 */
[----:B------:R-:W3:Y:S03]  /*2a60*/  LDSM.16.M88.4 R64, [R91+0x10900] ;  /* 0x010900005b40783b */ /* 0x000ee60000000200 */
[C---:B------:R-:W-:Y:S08]  /*2a70*/  HMMA.16816.F32.BF16 R52, R28.reuse, R60, R52 ;  /* 0x0000003c1c34723c */ /* 0x040ff00000041834 */
[----:B------:R-:W-:Y:S01]  /*2a80*/  HMMA.16816.F32.BF16 R48, R28, R62, R48 ;  /* 0x0000003e1c30723c */ /* 0x000fe20000041830 */
[----:B------:R-:W-:Y:S07]  /*2a90*/  LDSM.16.M88.4 R60, [R91+0x11100] ;  /* 0x011100005b3c783b */ /* 0x000fee0000000200 */
        /* <DEDUP_REMOVED lines=9> */
[----:B------:R-:W2:Y:S03]  /*2b30*/  LDSM.16.M88.4 R28, [R2+0x10100] ;  /* 0x01010000021c783b */ /* 0x000ea60000000200 */
[C---:B-1----:R-:W-:Y:S08]  /*2b40*/  HMMA.16816.F32.BF16 R52, R76.reuse, R12, R52 ;  /* 0x0000000c4c34723c */ /* 0x042ff00000041834 */
[----:B------:R-:W-:Y:S01]  /*2b50*/  HMMA.16816.F32.BF16 R48, R76, R14, R48 ;  /* 0x0000000e4c30723c */ /* 0x000fe20000041830 */
[----:B------:R-:W-:Y:S07]  /*2b60*/  LDSM.16.M88.4 R12, [R184+0x8000] ;  /* 0x00800000b80c783b */ /* 0x000fee0000000200 */
[C---:B------:R-:W-:Y:S08]  /*2b70*/  HMMA.16816.F32.BF16 R20, R68.reuse, R84, R20 ;  /* 0x000000544414723c */ /* 0x040ff00000041814 */
[----:B------:R-:W-:Y:S08]  /*2b80*/  HMMA.16816.F32.BF16 R16, R68, R86, R16 ;  /* 0x000000564410723c */ /* 0x000ff00000041810 */
[C---:B------:R-:W-:Y:S08]  /*2b90*/  HMMA.16816.F32.BF16 R44, R76.reuse, R8, R44 ;  /* 0x000000084c2c723c */ /* 0x040ff0000004182c */
[----:B------:R-:W-:Y:S01]  /*2ba0*/  HMMA.16816.F32.BF16 R40, R76, R10, R40 ;  /* 0x0000000a4c28723c */ /* 0x000fe20000041828 */
[----:B------:R-:W1:Y:S07]  /*2bb0*/  LDSM.16.M88.4 R8, [R0+0x10100] ;  /* 0x010100000008783b */ /* 0x000e6e0000000200 */
[----:B---3--:R-:W-:Y:S08]  /*2bc0*/  HMMA.16816.F32.BF16 R52, R68, R64, R52 ;  /* 0x000000404434723c */ /* 0x008ff00000041834 */
[----:B--2---:R-:W-:Y:S08]  /*2bd0*/  HMMA.16816.F32.BF16 R20, R32, R28, R20 ;  /* 0x0000001c2014723c */ /* 0x004ff00000041814 */
[----:B------:R-:W-:Y:S01]  /*2be0*/  HMMA.16816.F32.BF16 R48, R68, R66, R48 ;  /* 0x000000424430723c */ /* 0x000fe20000041830 */
[----:B------:R-:W2:Y:S07]  /*2bf0*/  LDSM.16.M88.4 R64, [R2+0x11100] ;  /* 0x011100000240783b */ /* 0x000eae0000000200 */
[----:B------:R-:W-:Y:S01]  /*2c00*/  HMMA.16816.F32.BF16 R16, R32, R30, R16 ;  /* 0x0000001e2010723c */ /* 0x000fe20000041810 */
[----:B------:R-:W-:Y:S07]  /*2c10*/  LDSM.16.M88.4 R28, [R0+0x11900] ;  /* 0x01190000001c783b */ /* 0x000fee0000000200 */
[----:B------:R-:W-:Y:S08]  /*2c20*/  HMMA.16816.F32.BF16 R40, R68, R62, R40 ;  /* 0x0000003e4428723c */ /* 0x000ff00000041828 */
[C---:B------:R-:W-:Y:S08]  /*2c30*/  HMMA.16816.F32.BF16 R36, R76.reuse, R80, R36 ;  /* 0x000000504c24723c */ /* 0x040ff00000041824 */
[----:B------:R-:W-:Y:S08]  /*2c40*/  HMMA.16816.F32.BF16 R72, R76, R82, R72 ;  /* 0x000000524c48723c */ /* 0x000ff00000041848 */
[C---:B-1----:R-:W-:Y:S08]  /*2c50*/  HMMA.16816.F32.BF16 R20, R12.reuse, R8, R20 ;  /* 0x000000080c14723c */ /* 0x042ff00000041814 */
[----:B------:R-:W-:Y:S01]  /*2c60*/  HMMA.16816.F32.BF16 R16, R12, R10, R16 ;  /* 0x0000000a0c10723c */ /* 0x000fe20000041810 */
[----:B------:R-:W1:Y:S07]  /*2c70*/  LDSM.16.M88.4 R8, [R0+0x11100] ;  /* 0x011100000008783b */ /* 0x000e6e0000000200 */
[C---:B------:R-:W-:Y:S08]  /*2c80*/  HMMA.16816.F32.BF16 R52, R32.reuse, R24, R52 ;  /* 0x000000182034723c */ /* 0x040ff00000041834 */
[----:B------:R-:W-:Y:S01]  /*2c90*/  HMMA.16816.F32.BF16 R48, R32, R26, R48 ;  /* 0x0000001a2030723c */ /* 0x000fe20000041830 */
[----:B------:R3:W4:Y:S01]  /*2ca0*/  LDSM.16.M88.4 R24, [R2+0x11900] ;  /* 0x011900000218783b */ /* 0x0007220000000200 */
[----:B------:R-:W-:-:S06]  /*2cb0*/  FMUL.FTZ R21, R21, c[0x0][0x320] ;  /* 0x0000c80015157a20 */ /* 0x000fcc0000410000 */
[----:B--2---:R-:W-:Y:S01]  /*2cc0*/  HMMA.16816.F32.BF16 R40, R32, R66, R40 ;  /* 0x000000422028723c */ /* 0x004fe20000041828 */
[----:B------:R-:W2:Y:S07]  /*2cd0*/  MUFU.TANH R21, R21 ;  /* 0x0000001500157308 */ /* 0x000eae0000002400 */
[C---:B------:R-:W-:Y:S01]  /*2ce0*/  HMMA.16816.F32.BF16 R76, R68.reuse, R60, R44 ;  /* 0x0000003c444c723c */ /* 0x040fe2000004182c */
[----:B------:R-:W5:Y:S07]  /*2cf0*/  LDSM.16.M88.4 R44, [R0+0x10900] ;  /* 0x01090000002c783b */ /* 0x000f6e0000000200 */
[C---:B------:R-:W-:Y:S07]  /*2d00*/  HMMA.16816.F32.BF16 R36, R68.reuse, R56, R36 ;  /* 0x000000384424723c */ /* 0x040fee0000041824 */
[----:B------:R-:W-:Y:S01]  /*2d10*/  FMUL.FTZ R56, R20, c[0x0][0x320] ;  /* 0x0000c80014387a20 */ /* 0x000fe20000410000 */
[----:B------:R-:W-:Y:S01]  /*2d20*/  HMMA.16816.F32.BF16 R72, R68, R58, R72 ;  /* 0x0000003a4448723c */ /* 0x000fe20000041848 */
[----:B------:R-:W-:-:S02]  /*2d30*/  FMUL.FTZ R20, R22, c[0x0][0x320] ;  /* 0x0000c80016147a20 */ /* 0x000fc40000410000 */
[----:B------:R-:W-:Y:S02]  /*2d40*/  FMUL.FTZ R22, R16, c[0x0][0x320] ;  /* 0x0000c80010167a20 */ /* 0x000fe40000410000 */
[----:B------:R-:W-:Y:S01]  /*2d50*/  FMUL.FTZ R16, R17, c[0x0][0x320] ;  /* 0x0000c80011107a20 */ /* 0x000fe20000410000 */
[----:B------:R-:W-:Y:S01]  /*2d60*/  LEA.HI R17, R89, R6, RZ, 0x2 ;  /* 0x0000000659117211 */ /* 0x000fe200078f10ff */
[----:B---3--:R3:W2:Y:S01]  /*2d70*/  MUFU.TANH R2, R22 ;  /* 0x0000001600027308 */ /* 0x0086a20000002400 */
[----:B-1----:R-:W-:Y:S02]  /*2d80*/  HMMA.16816.F32.BF16 R40, R12, R10, R40 ;  /* 0x0000000a0c28723c */ /* 0x002fe40000041828 */
[----:B------:R-:W-:-:S05]  /*2d90*/  LOP3.LUT R17, R17, 0xfffffffc, RZ, 0xc0, !PT ;  /* 0xfffffffc11117812 */ /* 0x000fca00078ec0ff */
[----:B------:R-:W-:Y:S01]  /*2da0*/  LOP3.LUT R11, R88, 0xffffffe0, RZ, 0xc0, !PT ;  /* 0xffffffe0580b7812 */ /* 0x000fe200078ec0ff */
[----:B------:R-:W-:Y:S01]  /*2db0*/  HMMA.16816.F32.BF16 R76, R32, R64, R76 ;  /* 0x00000040204c723c */ /* 0x000fe2000004184c */
[C---:B------:R-:W-:Y:S01]  /*2dc0*/  IMAD.IADD R17, R6.reuse, 0x1, -R17 ;  /* 0x0000000106117824 */ /* 0x040fe200078e0a11 */
[----:B------:R-:W1:Y:S02]  /*2dd0*/  MUFU.TANH R56, R56 ;  /* 0x0000003800387308 */ /* 0x000e640000002400 */
[----:B------:R-:W-:Y:S01]  /*2de0*/  IMAD.IADD R11, R6, 0x1, -R11 ;  /* 0x00000001060b7824 */ /* 0x000fe200078e0a0b */
[----:B---3--:R-:W-:-:S03]  /*2df0*/  SHF.R.S32.HI R22, RZ, 0x1f, R7 ;  /* 0x0000001fff167819 */ /* 0x008fc60000011407 */
[C---:B----4-:R-:W-:Y:S01]  /*2e00*/  HMMA.16816.F32.BF16 R36, R32.reuse, R24, R36 ;  /* 0x000000182024723c */ /* 0x050fe20000041824 */
[----:B------:R-:W-:Y:S01]  /*2e10*/  SHF.R.S32.HI R6, RZ, 0x1f, R11 ;  /* 0x0000001fff067819 */ /* 0x000fe2000001140b */
[----:B------:R-:W3:Y:S01]  /*2e20*/  MUFU.TANH R20, R20 ;  /* 0x0000001400147308 */ /* 0x000ee20000002400 */
[----:B------:R-:W-:Y:S02]  /*2e30*/  LEA.HI R22, R22, R7, RZ, 0x3 ;  /* 0x0000000716167211 */ /* 0x000fe400078f18ff */
[----:B------:R-:W-:Y:S02]  /*2e40*/  LEA.HI R6, R6, R11, RZ, 0x2 ;  /* 0x0000000b06067211 */ /* 0x000fe400078f10ff */
[----:B------:R-:W-:Y:S01]  /*2e50*/  LOP3.LUT R22, R22, 0xffffff8, RZ, 0xc0, !PT ;  /* 0x0ffffff816167812 */ /* 0x000fe200078ec0ff */
[----:B------:R-:W-:Y:S01]  /*2e60*/  HMMA.16816.F32.BF16 R72, R32, R26, R72 ;  /* 0x0000001a2048723c */ /* 0x000fe20000041848 */
[----:B------:R-:W-:Y:S01]  /*2e70*/  LEA.HI.SX32 R24, R6, UR13, 0x1e ;  /* 0x0000000d06187c11 */ /* 0x000fe2000f8ff2ff */
[----:B------:R-:W-:Y:S01]  /*2e80*/  FMUL.FTZ R40, R40, c[0x0][0x320] ;  /* 0x0000c80028287a20 */ /* 0x000fe20000410000 */
[----:B------:R-:W-:Y:S01]  /*2e90*/  LOP3.LUT R208, R6, 0x7ffffffc, RZ, 0xc0, !PT ;  /* 0x7ffffffc06d07812 */ /* 0x000fe200078ec0ff */
[----:B------:R-:W-:Y:S01]  /*2ea0*/  IMAD.IADD R7, R7, 0x1, -R22 ;  /* 0x0000000107077824 */ /* 0x000fe200078e0a16 */
[----:B------:R-:W-:Y:S01]  /*2eb0*/  LEA.HI R22, R17, R17, RZ, 0x1 ;  /* 0x0000001111167211 */ /* 0x000fe200078f08ff */
[----:B------:R-:W-:Y:S01]  /*2ec0*/  FMUL.FTZ R41, R41, c[0x0][0x320] ;  /* 0x0000c80029297a20 */ /* 0x000fe20000410000 */
[----:B------:R-:W4:Y:S01]  /*2ed0*/  MUFU.TANH R16, R16 ;  /* 0x0000001000107308 */ /* 0x000f220000002400 */
[----:B------:R-:W-:Y:S01]  /*2ee0*/  IMAD R7, R7, 0x10, R24 ;  /* 0x0000001007077824 */ /* 0x000fe200078e0218 */
[----:B------:R-:W-:Y:S01]  /*2ef0*/  LOP3.LUT R22, R22, 0x1ffffffe, RZ, 0xc0, !PT ;  /* 0x1ffffffe16167812 */ /* 0x000fe200078ec0ff */
[----:B-----5:R-:W-:Y:S01]  /*2f00*/  HMMA.16816.F32.BF16 R52, R12, R44, R52 ;  /* 0x0000002c0c34723c */ /* 0x020fe20000041834 */
[----:B------:R-:W-:Y:S01]  /*2f10*/  IMAD.IADD R208, R11, 0x1, -R208 ;  /* 0x000000010bd07824 */ /* 0x000fe200078e0ad0 */
[----:B------:R-:W-:-:S02]  /*2f20*/  IADD3 R11, -R5, c[0x0][0x1d0], R133 ;  /* 0x00007400050b7a10 */ /* 0x000fc40007ffe185 */
[----:B------:R-:W-:Y:S01]  /*2f30*/  IMAD.IADD R22, R17, 0x1, -R22 ;  /* 0x0000000111167824 */ /* 0x000fe200078e0a16 */
[----:B------:R1:W1:Y:S01]  /*2f40*/  MUFU.TANH R163, R40 ;  /* 0x0000002800a37308 */ /* 0x0002620000002400 */
[----:B------:R-:W-:Y:S02]  /*2f50*/  IMAD.SHL.U32 R208, R208, 0x2, RZ ;  /* 0x00000002d0d07824 */ /* 0x000fe400078e00ff */
[----:B------:R-:W-:Y:S01]  /*2f60*/  IMAD R199, R22, 0x8, R7 ;  /* 0x0000000816c77824 */ /* 0x000fe200078e0207 */
[C---:B------:R-:W-:Y:S02]  /*2f70*/  HMMA.16816.F32.BF16 R48, R12.reuse, R46, R48 ;  /* 0x0000002e0c30723c */ /* 0x040fe40000041830 */
[----:B------:R-:W-:Y:S01]  /*2f80*/  IADD3 R6, -R208, c[0x0][0x1d0], -R5 ;  /* 0x00007400d0067a10 */ /* 0x000fe20007ffe905 */
[----:B------:R-:W-:Y:S01]  /*2f90*/  @P4 IMAD.HI.U32 R7, R199, c[0x0][0x2c8], RZ ;  /* 0x0000b200c7074a27 */ /* 0x000fe200078e00ff */
[----:B------:R1:W1:Y:S03]  /*2fa0*/  MUFU.TANH R169, R41 ;  /* 0x0000002900a97308 */ /* 0x0002660000002400 */
[----:B------:R-:W-:Y:S01]  /*2fb0*/  IMAD.MOV.U32 R26, RZ, RZ, R199 ;  /* 0x000000ffff1a7224 */ /* 0x000fe200078e00c7 */
[----:B------:R-:W-:Y:S01]  /*2fc0*/  HMMA.16816.F32.BF16 R76, R12, R8, R76 ;  /* 0x000000080c4c723c */ /* 0x000fe2000004184c */
[----:B------:R-:W-:-:S02]  /*2fd0*/  @P0 SHF.R.U32.HI R26, RZ, c[0x0][0x2cc], R7 ;  /* 0x0000b300ff1a0a19 */ /* 0x000fc40000011607 */
[----:B------:R-:W-:-:S03]  /*2fe0*/  PLOP3.LUT P0, PT, PT, PT, UP1, 0x40, 0x0 ;  /* 0x000000000000781c */ /* 0x000fc60003f0e818 */
[----:B------:R-:W5:Y:S01]  /*2ff0*/  SHFL.IDX PT, R7, R26, RZ, 0x1c1f ;  /* 0x001c1fff1a077589 */ /* 0x000f6200000e0000 */
[----:B------:R-:W-:Y:S01]  /*3000*/  FMUL.FTZ R8, R52, c[0x0][0x320] ;  /* 0x0000c80034087a20 */ /* 0x000fe20000410000 */
[----:B------:R-:W-:Y:S01]  /*3010*/  HMMA.16816.F32.BF16 R36, R12, R28, R36 ;  /* 0x0000001c0c24723c */ /* 0x000fe20000041824 */
[----:B------:R-:W-:-:S04]  /*3020*/  FMUL.FTZ R9, R53, c[0x0][0x320] ;  /* 0x0000c80035097a20 */ /* 0x000fc80000410000 */
[----:B------:R-:W1:Y:S03]  /*3030*/  MUFU.TANH R8, R8 ;  /* 0x0000000800087308 */ /* 0x000e660000002400 */
[----:B------:R-:W-:Y:S01]  /*3040*/  HMMA.16816.F32.BF16 R72, R12, R30, R72 ;  /* 0x0000001e0c48723c */ /* 0x000fe20000041848 */
[----:B------:R-:W-:Y:S02]  /*3050*/  FMUL.FTZ R10, R49, c[0x0][0x320] ;  /* 0x0000c800310a7a20 */ /* 0x000fe40000410000 */
[----:B------:R-:W-:Y:S02]  /*3060*/  FMUL.FTZ R48, R48, c[0x0][0x320] ;  /* 0x0000c80030307a20 */ /* 0x000fe40000410000 */
[----:B------:R-:W1:Y:S02]  /*3070*/  MUFU.TANH R9, R9 ;  /* 0x0000000900097308 */ /* 0x000e640000002400 */
[----:B------:R-:W-:Y:S01]  /*3080*/  IADD3 R14, R11, -c[0x0][0x168], -R208 ;  /* 0x80005a000b0e7a10 */ /* 0x000fe20007ffe8d0 */
[----:B------:R-:W-:-:S02]  /*3090*/  FMUL.FTZ R76, R76, c[0x0][0x320] ;  /* 0x0000c8004c4c7a20 */ /* 0x000fc40000410000 */
[----:B------:R-:W-:Y:S01]  /*30a0*/  FMUL.FTZ R77, R77, c[0x0][0x320] ;  /* 0x0000c8004d4d7a20 */ /* 0x000fe20000410000 */
[C---:B------:R-:W-:Y:S02]  /*30b0*/  IADD3 R22, R14.reuse, c[0x0][0x328], RZ ;  /* 0x0000ca000e167a10 */ /* 0x040fe40007ffe0ff */
[----:B------:R1:W1:Y:S01]  /*30c0*/  MUFU.TANH R0, R48 ;  /* 0x0000003000007308 */ /* 0x0002620000002400 */
[----:B------:R-:W-:Y:S02]  /*30d0*/  IADD3 R14, R14, UR6, RZ ;  /* 0x000000060e0e7c10 */ /* 0x000fe4000fffe0ff */
[----:B------:R-:W-:Y:S02]  /*30e0*/  FMUL.FTZ R36, R36, c[0x0][0x320] ;  /* 0x0000c80024247a20 */ /* 0x000fe40000410000 */
[----:B------:R-:W-:Y:S02]  /*30f0*/  FMUL.FTZ R37, R37, c[0x0][0x320] ;  /* 0x0000c80025257a20 */ /* 0x000fe40000410000 */
[--C-:B-----5:R-:W-:Y:S01]  /*3100*/  IMAD.IADD R25, R22, 0x1, R7.reuse ;  /* 0x0000000116197824 */ /* 0x120fe200078e0207 */
[----:B------:R-:W1:Y:S01]  /*3110*/  MUFU.TANH R10, R10 ;  /* 0x0000000a000a7308 */ /* 0x000e620000002400 */
[----:B------:R-:W-:-:S02]  /*3120*/  IMAD.IADD R24, R14, 0x1, R7 ;  /* 0x000000010e187824 */ /* 0x000fc400078e0207 */
[----:B------:R-:W-:Y:S01]  /*3130*/  FMUL.FTZ R72, R72, c[0x0][0x320] ;  /* 0x0000c80048487a20 */ /* 0x000fe20000410000 */
[----:B------:R-:W-:Y:S01]  /*3140*/  IMNMX R25, R25, R6, PT ;  /* 0x0000000619197217 */ /* 0x000fe20003800200 */
[----:B------:R-:W-:-:S03]  /*3150*/  FMUL.FTZ R73, R73, c[0x0][0x320] ;  /* 0x0000c80049497a20 */ /* 0x000fc60000410000 */
[----:B------:R1:W1:Y:S08]  /*3160*/  MUFU.TANH R171, R76 ;  /* 0x0000004c00ab7308 */ /* 0x0002700000002400 */
[----:B------:R1:W1:Y:S08]  /*3170*/  MUFU.TANH R165, R77 ;  /* 0x0000004d00a57308 */ /* 0x0002700000002400 */
[----:B------:R1:W1:Y:S08]  /*3180*/  MUFU.TANH R175, R36 ;  /* 0x0000002400af7308 */ /* 0x0002700000002400 */
[----:B------:R1:W1:Y:S08]  /*3190*/  MUFU.TANH R173, R37 ;  /* 0x0000002500ad7308 */ /* 0x0002700000002400 */
[----:B------:R1:W1:Y:S08]  /*31a0*/  MUFU.TANH R143, R72 ;  /* 0x00000048008f7308 */ /* 0x0002700000002400 */
[----:B------:R1:W1:Y:S01]  /*31b0*/  MUFU.TANH R141, R73 ;  /* 0x00000049008d7308 */ /* 0x0002620000002400 */
[----:B------:R-:W-:Y:S05]  /*31c0*/  @P0 BRA `(.L_x_1574) ;  /* 0x0000014000000947 */ /* 0x000fea0003800000 */
[----:B--234-:R-:W-:Y:S01]  /*31d0*/  IADD3 R7, R7, c[0x0][0x1d0], RZ ;  /* 0x0000740007077a10 */ /* 0x01cfe20007ffe0ff */
[----:B------:R-:W-:Y:S03]  /*31e0*/  BSSY B0, `(.L_x_1575) ;  /* 0x000000d000007945 */ /* 0x000fe60003800000 */
[----:B------:R-:W-:-:S04]  /*31f0*/  IADD3 R12, R7, -c[0x0][0x168], RZ ;  /* 0x80005a00070c7a10 */ /* 0x000fc80007ffe0ff */
[----:B------:R-:W-:-:S13]  /*3200*/  ISETP.GT.AND P0, PT, R12, -0x1, PT ;  /* 0xffffffff0c00780c */ /* 0x000fda0003f04270 */
[----:B------:R-:W-:Y:S05]  /*3210*/  @P0 BRA `(.L_x_1576) ;  /* 0x0000006000000947 */ /* 0x000fea0003800000 */
[----:B------:R-:W-:Y:S02]  /*3220*/  ISETP.NE.AND P0, PT, R133, c[0x0][0x32c], PT ;  /* 0x0000cb0085007a0c */ /* 0x000fe40003f05270 */
[----:B------:R-:W-:-:S11]  /*3230*/  LOP3.LUT R11, RZ, R12, RZ, 0x33, !PT ;  /* 0x0000000cff0b7212 */ /* 0x000fd600078e33ff */
[----:B------:R-:W-:-:S05]  /*3240*/  @P0 IMAD.HI.U32 R7, R11, c[0x0][0x330], RZ ;  /* 0x0000cc000b070a27 */ /* 0x000fca00078e00ff */
[----:B------:R-:W-:-:S04]  /*3250*/  @P0 SHF.R.U32.HI R11, RZ, c[0x0][0x334], R7 ;  /* 0x0000cd00ff0b0a19 */ /* 0x000fc80000011607 */
[----:B------:R-:W-:Y:S01]  /*3260*/  LOP3.LUT R12, RZ, R11, RZ, 0x33, !PT ;  /* 0x0000000bff0c7212 */ /* 0x000fe200078e33ff */
[----:B------:R-:W-:Y:S05]  /*3270*/  BRA `(.L_x_1577) ;  /* 0x0000003000007947 */ /* 0x000fea0003800000 */
.L_x_1576:
[----:B------:R-:W-:-:S13]  /*3280*/  ISETP.NE.AND P0, PT, R133, c[0x0][0x32c], PT ;  /* 0x0000cb0085007a0c */ /* 0x000fda0003f05270 */
[----:B------:R-:W-:-:S05]  /*3290*/  @P0 IMAD.HI.U32 R7, R12, c[0x0][0x330], RZ ;  /* 0x0000cc000c070a27 */ /* 0x000fca00078e00ff */
[----:B------:R-:W-:Y:S02]  /*32a0*/  @P0 SHF.R.U32.HI R12, RZ, c[0x0][0x334], R7 ;  /* 0x0000cd00ff0c0a19 */ /* 0x000fe40000011607 */
.L_x_1577:
[----:B------:R-:W-:Y:S05]  /*32b0*/  BSYNC B0 ;  /* 0x0000000000007941 */ /* 0x000fea0003800000 */
.L_x_1575:
[----:B------:R-:W-:-:S04]  /*32c0*/  IMAD R7, R12, c[0x0][0x32c], -R5 ;  /* 0x0000cb000c077a24 */ /* 0x000fc800078e0a05 */
[----:B------:R-:W-:-:S05]  /*32d0*/  IMAD.IADD R7, R7, 0x1, -R208 ;  /* 0x0000000107077824 */ /* 0x000fca00078e0ad0 */
[----:B------:R-:W-:Y:S02]  /*32e0*/  IADD3 R12, R7, c[0x0][0x32c], RZ ;  /* 0x0000cb00070c7a10 */ /* 0x000fe40007ffe0ff */
[----:B------:R-:W-:Y:S02]  /*32f0*/  IMNMX R24, R24, R7, !PT ;  /* 0x0000000718187217 */ /* 0x000fe40007800200 */
[----:B------:R-:W-:Y:S02]  /*3300*/  IMNMX R25, R25, R12, PT ;  /* 0x0000000c19197217 */ /* 0x000fe40003800200 */
.L_x_1574:
[----:B--234-:R-:W-:Y:S01]  /*3310*/  ISETP.GT.AND P0, PT, R132, RZ, PT ;  /* 0x000000ff8400720c */ /* 0x01cfe20003f04270 */
[----:B------:R-:W2:Y:S01]  /*3320*/  SHFL.IDX PT, R29, R26, 0x1, 0x1c1f ;  /* 0x003c1f001a1d7f89 */ /* 0x000ea200000e0000 */
[----:B------:R-:W-:Y:S02]  /*3330*/  FMUL.FTZ R27, R23, c[0x0][0x320] ;  /* 0x0000c800171b7a20 */ /* 0x000fe40000410000 */
[C---:B------:R-:W-:Y:S01]  /*3340*/  ISETP.GT.AND P4, PT, R24.reuse, RZ, P0 ;  /* 0x000000ff1800720c */ /* 0x040fe20000784270 */
[----:B------:R-:W-:Y:S01]  /*3350*/  FMUL.FTZ R12, R55, c[0x0][0x320] ;  /* 0x0000c800370c7a20 */ /* 0x000fe20000410000 */
[----:B------:R-:W-:Y:S01]  /*3360*/  ISETP.GT.AND P5, PT, R24, 0x1, P0 ;  /* 0x000000011800780c */ /* 0x000fe200007a4270 */
[----:B------:R-:W-:Y:S01]  /*3370*/  FMUL.FTZ R19, R19, c[0x0][0x320] ;  /* 0x0000c80013137a20 */ /* 0x000fe20000410000 */
[C---:B------:R-:W-:Y:S01]  /*3380*/  ISETP.LT.OR P4, PT, R25.reuse, 0x1, P4 ;  /* 0x000000011900780c */ /* 0x040fe20002781670 */
[----:B------:R-:W-:Y:S01]  /*3390*/  FMUL.FTZ R23, R50, c[0x0][0x320] ;  /* 0x0000c80032177a20 */ /* 0x000fe20000410000 */
[----:B------:R-:W-:Y:S01]  /*33a0*/  ISETP.LT.OR P5, PT, R25, 0x2, P5 ;  /* 0x000000021900780c */ /* 0x000fe20002fa1670 */
[----:B------:R-:W-:Y:S01]  /*33b0*/  FMUL.FTZ R78, R78, c[0x0][0x320] ;  /* 0x0000c8004e4e7a20 */ /* 0x000fe20000410000 */
[----:B-1----:R-:W-:Y:S01]  /*33c0*/  FSEL R56, R56, -INF , !P4 ;  /* 0xff80000038387808 */ /* 0x002fe20006000000 */
[----:B------:R-:W-:Y:S01]  /*33d0*/  FMUL.FTZ R79, R79, c[0x0][0x320] ;  /* 0x0000c8004f4f7a20 */ /* 0x000fe20000410000 */
[----:B------:R-:W-:Y:S01]  /*33e0*/  ISETP.GT.AND P4, PT, R24, 0x8, P0 ;  /* 0x000000081800780c */ /* 0x000fe20000784270 */
[----:B------:R-:W-:Y:S01]  /*33f0*/  FMUL.FTZ R42, R42, c[0x0][0x320] ;  /* 0x0000c8002a2a7a20 */ /* 0x000fe20000410000 */
[----:B------:R-:W-:Y:S01]  /*3400*/  FSEL R21, R21, -INF , !P5 ;  /* 0xff80000015157808 */ /* 0x000fe20006800000 */
[----:B------:R-:W-:Y:S01]  /*3410*/  FMUL.FTZ R43, R43, c[0x0][0x320] ;  /* 0x0000c8002b2b7a20 */ /* 0x000fe20000410000 */
[----:B------:R-:W-:Y:S01]  /*3420*/  ISETP.LT.OR P4, PT, R25, 0x9, P4 ;  /* 0x000000091900780c */ /* 0x000fe20002781670 */
[----:B------:R-:W-:Y:S01]  /*3430*/  FMUL.FTZ R38, R38, c[0x0][0x320] ;  /* 0x0000c80026267a20 */ /* 0x000fe20000410000 */
[----:B------:R-:W-:Y:S01]  /*3440*/  ISETP.GT.AND P5, PT, R24, 0x9, P0 ;  /* 0x000000091800780c */ /* 0x000fe200007a4270 */
[----:B------:R-:W-:Y:S01]  /*3450*/  FMUL.FTZ R39, R39, c[0x0][0x320] ;  /* 0x0000c80027277a20 */ /* 0x000fe20000410000 */
[----:B------:R-:W-:Y:S01]  /*3460*/  FSEL R17, R2, -INF , !P4 ;  /* 0xff80000002117808 */ /* 0x000fe20006000000 */
[----:B------:R-:W-:Y:S01]  /*3470*/  FMUL.FTZ R74, R74, c[0x0][0x320] ;  /* 0x0000c8004a4a7a20 */ /* 0x000fe20000410000 */
[----:B------:R-:W-:Y:S01]  /*3480*/  ISETP.GT.AND P4, PT, R24, 0x10, P0 ;  /* 0x000000101800780c */ /* 0x000fe20000784270 */
[----:B------:R-:W-:Y:S01]  /*3490*/  FMUL.FTZ R75, R75, c[0x0][0x320] ;  /* 0x0000c8004b4b7a20 */ /* 0x000fe20000410000 */
[C---:B------:R-:W-:Y:S01]  /*34a0*/  ISETP.LT.OR P5, PT, R25.reuse, 0xa, P5 ;  /* 0x0000000a1900780c */ /* 0x040fe20002fa1670 */
[----:B------:R1:W3:Y:S01]  /*34b0*/  MUFU.TANH R182, R78 ;  /* 0x0000004e00b67308 */ /* 0x0002e20000002400 */
[----:B------:R-:W-:-:S02]  /*34c0*/  ISETP.LT.OR P4, PT, R25, 0x11, P4 ;  /* 0x000000111900780c */ /* 0x000fc40002781670 */
[----:B------:R-:W-:Y:S01]  /*34d0*/  FSEL R15, R16, -INF , !P5 ;  /* 0xff800000100f7808 */ /* 0x000fe20006800000 */
[----:B------:R-:W-:Y:S01]  /*34e0*/  FMUL.FTZ R16, R18, c[0x0][0x320] ;  /* 0x0000c80012107a20 */ /* 0x000fe20000410000 */
[----:B------:R-:W-:Y:S02]  /*34f0*/  ISETP.GT.AND P5, PT, R24, 0x11, P0 ;  /* 0x000000111800780c */ /* 0x000fe400007a4270 */
[----:B------:R-:W-:Y:S01]  /*3500*/  FSEL R13, R8, -INF , !P4 ;  /* 0xff800000080d7808 */ /* 0x000fe20006000000 */
[----:B------:R-:W-:Y:S01]  /*3510*/  FMUL.FTZ R8, R51, c[0x0][0x320] ;  /* 0x0000c80033087a20 */ /* 0x000fe20000410000 */
[----:B------:R-:W-:Y:S01]  /*3520*/  ISETP.GT.AND P4, PT, R24, 0x18, P0 ;  /* 0x000000181800780c */ /* 0x000fe20000784270 */
[----:B------:R1:W4:Y:S01]  /*3530*/  MUFU.TANH R174, R79 ;  /* 0x0000004f00ae7308 */ /* 0x0003220000002400 */
[C---:B------:R-:W-:Y:S02]  /*3540*/  ISETP.LT.OR P5, PT, R25.reuse, 0x12, P5 ;  /* 0x000000121900780c */ /* 0x040fe40002fa1670 */
[----:B------:R-:W-:-:S02]  /*3550*/  ISETP.LT.OR P4, PT, R25, 0x19, P4 ;  /* 0x000000191900780c */ /* 0x000fc40002781670 */
[----:B------:R-:W-:Y:S02]  /*3560*/  FSEL R11, R9, -INF , !P5 ;  /* 0xff800000090b7808 */ /* 0x000fe40006800000 */
[----:B------:R-:W-:Y:S01]  /*3570*/  FSEL R9, R0, -INF , !P4 ;  /* 0xff80000000097808 */ /* 0x000fe20006000000 */
[----:B------:R-:W-:Y:S01]  /*3580*/  FMUL.FTZ R0, R54, c[0x0][0x320] ;  /* 0x0000c80036007a20 */ /* 0x000fe20000410000 */
[C---:B------:R-:W-:Y:S01]  /*3590*/  ISETP.GT.AND P4, PT, R24.reuse, 0x20, P0 ;  /* 0x000000201800780c */ /* 0x040fe20000784270 */
[----:B------:R-:W1:Y:S01]  /*35a0*/  MUFU.TANH R12, R12 ;  /* 0x0000000c000c7308 */ /* 0x000e620000002400 */
[----:B------:R-:W-:Y:S02]  /*35b0*/  ISETP.GT.AND P5, PT, R24, 0x19, P0 ;  /* 0x000000191800780c */ /* 0x000fe400007a4270 */
[C---:B------:R-:W-:Y:S02]  /*35c0*/  ISETP.LT.OR P4, PT, R25.reuse, 0x21, P4 ;  /* 0x000000211900780c */ /* 0x040fe40002781670 */
[----:B------:R-:W-:-:S02]  /*35d0*/  ISETP.LT.OR P5, PT, R25, 0x1a, P5 ;  /* 0x0000001a1900780c */ /* 0x000fc40002fa1670 */
[----:B------:R-:W-:Y:S01]  /*35e0*/  FSEL R171, R171, -INF , !P4 ;  /* 0xff800000abab7808 */ /* 0x000fe20006000000 */
[----:B------:R-:W1:Y:S01]  /*35f0*/  MUFU.TANH R19, R19 ;  /* 0x0000001300137308 */ /* 0x000e620000002400 */
[----:B------:R-:W-:Y:S02]  /*3600*/  ISETP.GT.AND P4, PT, R24, 0x28, P0 ;  /* 0x000000281800780c */ /* 0x000fe40000784270 */
[----:B------:R-:W-:Y:S02]  /*3610*/  FSEL R7, R10, -INF , !P5 ;  /* 0xff8000000a077808 */ /* 0x000fe40006800000 */
[----:B------:R-:W-:Y:S02]  /*3620*/  ISETP.LT.OR P4, PT, R25, 0x29, P4 ;  /* 0x000000291900780c */ /* 0x000fe40002781670 */
[----:B------:R-:W-:Y:S01]  /*3630*/  ISETP.GT.AND P5, PT, R24, 0x21, P0 ;  /* 0x000000211800780c */ /* 0x000fe200007a4270 */
[----:B------:R1:W1:Y:S01]  /*3640*/  MUFU.TANH R180, R42 ;  /* 0x0000002a00b47308 */ /* 0x0002620000002400 */
[----:B------:R-:W-:-:S02]  /*3650*/  FSEL R163, R163, -INF , !P4 ;  /* 0xff800000a3a37808 */ /* 0x000fc40006000000 */
[----:B------:R-:W-:Y:S02]  /*3660*/  ISETP.LT.OR P5, PT, R25, 0x22, P5 ;  /* 0x000000221900780c */ /* 0x000fe40002fa1670 */
[C---:B------:R-:W-:Y:S02]  /*3670*/  ISETP.GT.AND P4, PT, R24.reuse, 0x30, P0 ;  /* 0x000000301800780c */ /* 0x040fe40000784270 */
[----:B------:R-:W-:Y:S01]  /*3680*/  FSEL R165, R165, -INF , !P5 ;  /* 0xff800000a5a57808 */ /* 0x000fe20006800000 */
[----:B------:R1:W1:Y:S01]  /*3690*/  MUFU.TANH R176, R43 ;  /* 0x0000002b00b07308 */ /* 0x0002620000002400 */
[----:B------:R-:W-:Y:S02]  /*36a0*/  ISETP.LT.OR P4, PT, R25, 0x31, P4 ;  /* 0x000000311900780c */ /* 0x000fe40002781670 */
[----:B------:R-:W-:Y:S02]  /*36b0*/  ISETP.GT.AND P5, PT, R24, 0x29, P0 ;  /* 0x000000291800780c */ /* 0x000fe400007a4270 */
[----:B------:R-:W-:-:S02]  /*36c0*/  FSEL R175, R175, -INF , !P4 ;  /* 0xff800000afaf7808 */ /* 0x000fc40006000000 */
[----:B------:R-:W-:Y:S01]  /*36d0*/  ISETP.LT.OR P5, PT, R25, 0x2a, P5 ;  /* 0x0000002a1900780c */ /* 0x000fe20002fa1670 */
[----:B------:R-:W1:Y:S01]  /*36e0*/  MUFU.TANH R27, R27 ;  /* 0x0000001b001b7308 */ /* 0x000e620000002400 */
[C---:B------:R-:W-:Y:S02]  /*36f0*/  ISETP.GT.AND P4, PT, R24.reuse, 0x38, P0 ;  /* 0x000000381800780c */ /* 0x040fe40000784270 */
[----:B------:R-:W-:Y:S02]  /*3700*/  FSEL R169, R169, -INF , !P5 ;  /* 0xff800000a9a97808 */ /* 0x000fe40006800000 */
[----:B------:R-:W-:Y:S02]  /*3710*/  ISETP.LT.OR P4, PT, R25, 0x39, P4 ;  /* 0x000000391900780c */ /* 0x000fe40002781670 */
[----:B------:R-:W-:Y:S01]  /*3720*/  ISETP.GT.AND P5, PT, R24, 0x31, P0 ;  /* 0x000000311800780c */ /* 0x000fe200007a4270 */
[----:B------:R-:W1:Y:S01]  /*3730*/  MUFU.TANH R23, R23 ;  /* 0x0000001700177308 */ /* 0x000e620000002400 */
[----:B------:R-:W-:-:S02]  /*3740*/  FSEL R143, R143, -INF , !P4 ;  /* 0xff8000008f8f7808 */ /* 0x000fc40006000000 */
[----:B------:R-:W-:Y:S02]  /*3750*/  ISETP.LT.OR P5, PT, R25, 0x32, P5 ;  /* 0x000000321900780c */ /* 0x000fe40002fa1670 */
[----:B------:R-:W-:Y:S02]  /*3760*/  PLOP3.LUT P4, PT, PT, PT, UP1, 0x40, 0x0 ;  /* 0x000000000000781c */ /* 0x000fe40003f8e818 */
[----:B------:R-:W-:Y:S01]  /*3770*/  FSEL R173, R173, -INF , !P5 ;  /* 0xff800000adad7808 */ /* 0x000fe20006800000 */
[----:B------:R1:W1:Y:S01]  /*3780*/  MUFU.TANH R142, R38 ;  /* 0x00000026008e7308 */ /* 0x0002620000002400 */
[----:B------:R-:W-:-:S04]  /*3790*/  ISETP.GT.AND P5, PT, R24, 0x39, P0 ;  /* 0x000000391800780c */ /* 0x000fc800007a4270 */
[----:B------:R-:W-:Y:S01]  /*37a0*/  ISETP.LT.OR P5, PT, R25, 0x3a, P5 ;  /* 0x0000003a1900780c */ /* 0x000fe20002fa1670 */
[--C-:B--2---:R-:W-:Y:S02]  /*37b0*/  IMAD.IADD R25, R22, 0x1, R29.reuse ;  /* 0x0000000116197824 */ /* 0x104fe400078e021d */
[----:B------:R2:W1:Y:S01]  /*37c0*/  MUFU.TANH R140, R39 ;  /* 0x00000027008c7308 */ /* 0x0004620000002400 */
[----:B------:R-:W-:Y:S01]  /*37d0*/  IMAD.IADD R22, R14, 0x1, R29 ;  /* 0x000000010e167824 */ /* 0x000fe200078e021d */
[----:B------:R-:W-:Y:S02]  /*37e0*/  FSEL R141, R141, -INF , !P5 ;  /* 0xff8000008d8d7808 */ /* 0x000fe40006800000 */
[----:B------:R-:W-:-:S04]  /*37f0*/  IMNMX R2, R25, R6, PT ;  /* 0x0000000619027217 */ /* 0x000fc80003800200 */
[----:B------:R-:W1:Y:S08]  /*3800*/  MUFU.TANH R16, R16 ;  /* 0x0000001000107308 */ /* 0x000e700000002400 */
[----:B------:R-:W1:Y:S08]  /*3810*/  MUFU.TANH R0, R0 ;  /* 0x0000000000007308 */ /* 0x000e700000002400 */
[----:B------:R2:W1:Y:S08]  /*3820*/  MUFU.TANH R170, R74 ;  /* 0x0000004a00aa7308 */ /* 0x0004700000002400 */
[----:B------:R2:W1:Y:S08]  /*3830*/  MUFU.TANH R168, R75 ;  /* 0x0000004b00a87308 */ /* 0x0004700000002400 */
[----:B------:R-:W1:Y:S01]  /*3840*/  MUFU.TANH R8, R8 ;  /* 0x0000000800087308 */ /* 0x000e620000002400 */
[----:B------:R-:W-:Y:S05]  /*3850*/  @P4 BRA `(.L_x_1578) ;  /* 0x0000014000004947 */ /* 0x000fea0003800000 */
[----:B---34-:R-:W-:Y:S01]  /*3860*/  IADD3 R10, R29, c[0x0][0x1d0], RZ ;  /* 0x000074001d0a7a10 */ /* 0x018fe20007ffe0ff */
        /* <DEDUP_REMOVED lines=10> */
.L_x_1580:
[----:B------:R-:W-:-:S13]  /*3910*/  ISETP.NE.AND P4, PT, R133, c[0x0][0x32c], PT ;  /* 0x0000cb0085007a0c */ /* 0x000fda0003f85270 */
[----:B------:R-:W-:-:S05]  /*3920*/  @P4 IMAD.HI.U32 R6, R10, c[0x0][0x330], RZ ;  /* 0x0000cc000a064a27 */ /* 0x000fca00078e00ff */
[----:B------:R-:W-:Y:S02]  /*3930*/  @P4 SHF.R.U32.HI R10, RZ, c[0x0][0x334], R6 ;  /* 0x0000cd00ff0a4a19 */ /* 0x000fe40000011606 */
.L_x_1581:
[----:B------:R-:W-:Y:S05]  /*3940*/  BSYNC B0 ;  /* 0x0000000000007941 */ /* 0x000fea0003800000 */
.L_x_1579:
[----:B------:R-:W-:-:S04]  /*3950*/  IMAD R25, R10, c[0x0][0x32c], -R5 ;  /* 0x0000cb000a197a24 */ /* 0x000fc800078e0a05 */
[----:B------:R-:W-:-:S05]  /*3960*/  IMAD.IADD R25, R25, 0x1, -R208 ;  /* 0x0000000119197824 */ /* 0x000fca00078e0ad0 */
[----:B------:R-:W-:Y:S02]  /*3970*/  IADD3 R5, R25, c[0x0][0x32c], RZ ;  /* 0x0000cb0019057a10 */ /* 0x000fe40007ffe0ff */
[----:B------:R-:W-:Y:S02]  /*3980*/  IMNMX R22, R22, R25, !PT ;  /* 0x0000001916167217 */ /* 0x000fe40007800200 */
[----:B------:R-:W-:Y:S02]  /*3990*/  IMNMX R2, R2, R5, PT ;  /* 0x0000000502027217 */ /* 0x000fe40003800200 */
.L_x_1578:
[----:B---34-:R-:W-:Y:S01]  /*39a0*/  ISETP.GT.AND P5, PT, R22, 0x8, P0 ;  /* 0x000000081600780c */ /* 0x018fe200007a4270 */
[----:B------:R-:W-:-:S04]  /*39b0*/  DEPBAR.LE SB0, 0x2 ;  /* 0x000080800000791a */ /* 0x000fc80000000000 */
[----:B------:R-:W-:Y:S01]  /*39c0*/  BAR.SYNC.DEFER_BLOCKING 0x0 ;  /* 0x0000000000007b1d */ /* 0x000fe20000010000 */
[----:B------:R-:W-:Y:S01]  /*39d0*/  ISETP.LT.OR P5, PT, R2, 0x9, P5 ;  /* 0x000000090200780c */ /* 0x000fe20002fa1670 */
[----:B------:R-:W-:Y:S01]  /*39e0*/  IMAD.SHL.U32 R135, R4, 0x2, RZ ;  /* 0x0000000204877824 */ /* 0x000fe200078e00ff */
[----:B------:R-:W-:Y:S02]  /*39f0*/  FMNMX.FTZ R6, R56, R21, !PT ;  /* 0x0000001538067209 */ /* 0x000fe40007810000 */
[----:B------:R-:W-:Y:S01]  /*3a00*/  ISETP.GT.AND P4, PT, R22, 0x1, P0 ;  /* 0x000000011600780c */ /* 0x000fe20000784270 */
[--C-:B------:R-:W-:Y:S01]  /*3a10*/  IMAD.IADD R172, R187, 0x1, R135.reuse ;  /* 0x00000001bbac7824 */ /* 0x100fe200078e0287 */
[----:B-1----:R-:W-:Y:S01]  /*3a20*/  FSEL R16, R16, -INF , !P5 ;  /* 0xff80000010107808 */ /* 0x002fe20006800000 */
[C---:B------:R-:W-:Y:S01]  /*3a30*/  IMAD R134, R3.reuse, 0x2, R135 ;  /* 0x0000000203867824 */ /* 0x040fe200078e0287 */
[----:B------:R-:W-:Y:S01]  /*3a40*/  ISETP.GT.AND P5, PT, R22, 0x10, P0 ;  /* 0x000000101600780c */ /* 0x000fe200007a4270 */
[----:B------:R-:W-:Y:S01]  /*3a50*/  IMAD R3, R3, 0x2, R172 ;  /* 0x0000000203037824 */ /* 0x000fe200078e02ac */
[----:B------:R-:W-:Y:S01]  /*3a60*/  FMNMX.FTZ R6, R17, R6, !PT ;  /* 0x0000000611067209 */ /* 0x000fe20007810000 */
[----:B------:R-:W-:Y:S01]  /*3a70*/  IMAD.IADD R160, R187, 0x1, R134 ;  /* 0x00000001bba07824 */ /* 0x000fe200078e0286 */
[C---:B------:R-:W-:Y:S01]  /*3a80*/  ISETP.LT.OR P4, PT, R2.reuse, 0x2, P4 ;  /* 0x000000020200780c */ /* 0x040fe20002781670 */
[----:B------:R-:W-:Y:S01]  /*3a90*/  ULDC.64 UR4, c[0x0][0x2c8] ;  /* 0x0000b20000047ab9 */ /* 0x000fe20000000a00 */
[----:B------:R-:W-:Y:S01]  /*3aa0*/  ISETP.LT.OR P5, PT, R2, 0x11, P5 ;  /* 0x000000110200780c */ /* 0x000fe20002fa1670 */
[----:B------:R-:W-:Y:S01]  /*3ab0*/  UIMAD.WIDE.U32 UR14, UR13, UR4, URZ ;  /* 0x000000040d0e72a5 */ /* 0x000fe2000f8e003f */
[----:B------:R-:W-:-:S02]  /*3ac0*/  FMNMX.FTZ R10, R15, R6, !PT ;  /* 0x000000060f0a7209 */ /* 0x000fc40007810000 */
[----:B------:R-:W-:Y:S01]  /*3ad0*/  FSEL R18, R27, -INF , !P4 ;  /* 0xff8000001b127808 */ /* 0x000fe20006000000 */
[----:B------:R-:W-:Y:S01]  /*3ae0*/  ULDC UR4, c[0x0][0x328] ;  /* 0x0000ca0000047ab9 */ /* 0x000fe20000000800 */
[----:B------:R-:W-:Y:S02]  /*3af0*/  ISETP.GT.AND P4, PT, R22, 0x9, P0 ;  /* 0x000000091600780c */ /* 0x000fe40000784270 */
[----:B------:R-:W-:Y:S01]  /*3b00*/  FSEL R14, R0, -INF , !P5 ;  /* 0xff800000000e7808 */ /* 0x000fe20006800000 */
[----:B------:R-:W-:Y:S01]  /*3b10*/  LDSM.16.MT88.4 R40, [R135+0x2100] ;  /* 0x002100008728783b */ /* 0x000fe20000004200 */
[----:B------:R-:W-:Y:S01]  /*3b20*/  FMNMX.FTZ R0, R13, R10, !PT ;  /* 0x0000000a0d007209 */ /* 0x000fe20007810000 */
[----:B------:R-:W-:Y:S01]  /*3b30*/  @UP2 UMOV UR7, UR15 ;  /* 0x0000000f00072c82 */ /* 0x000fe20008000000 */
[----:B------:R-:W-:Y:S01]  /*3b40*/  ISETP.GT.AND P5, PT, R22, RZ, P0 ;  /* 0x000000ff1600720c */ /* 0x000fe200007a4270 */
[----:B------:R-:W-:Y:S01]  /*3b50*/  LDSM.16.MT88.4 R124, [R135+0x100] ;  /* 0x00010000877c783b */ /* 0x000fe20000004200 */
[C---:B------:R-:W-:Y:S01]  /*3b60*/  ISETP.LT.OR P4, PT, R2.reuse, 0xa, P4 ;  /* 0x0000000a0200780c */ /* 0x040fe20002781670 */
[----:B------:R-:W-:Y:S01]  /*3b70*/  @UP2 USHF.R.U32.HI UR13, URZ, UR5, UR7 ;  /* 0x000000053f0d2299 */ /* 0x000fe20008011607 */
[----:B------:R-:W-:Y:S01]  /*3b80*/  FMNMX.FTZ R0, R11, R0, !PT ;  /* 0x000000000b007209 */ /* 0x000fe20007810000 */
[----:B------:R-:W-:Y:S01]  /*3b90*/  LDSM.16.MT88.4 R116, [R172+0x100] ;  /* 0x00010000ac74783b */ /* 0x000fe20000004200 */
[----:B------:R-:W-:Y:S01]  /*3ba0*/  ISETP.LT.OR P5, PT, R2, 0x1, P5 ;  /* 0x000000010200780c */ /* 0x000fe20002fa1670 */
[----:B------:R-:W-:Y:S01]  /*3bb0*/  UIADD3 UR12, UR12, UR13, URZ ;  /* 0x0000000d0c0c7290 */ /* 0x000fe2000fffe03f */
[----:B------:R-:W-:Y:S01]  /*3bc0*/  FSEL R6, R19, -INF , !P4 ;  /* 0xff80000013067808 */ /* 0x000fe20006000000 */
[----:B------:R-:W-:Y:S01]  /*3bd0*/  LDSM.16.MT88.4 R108, [R134+0x100] ;  /* 0x00010000866c783b */ /* 0x000fe20000004200 */
[----:B------:R-:W-:Y:S01]  /*3be0*/  ISETP.GT.AND P4, PT, R22, 0x11, P0 ;  /* 0x000000111600780c */ /* 0x000fe20000784270 */
[----:B------:R-:W-:Y:S01]  /*3bf0*/  UIADD3 UR4, UR12, UR4, URZ ;  /* 0x000000040c047290 */ /* 0x000fe2000fffe03f */
[----:B------:R-:W-:Y:S01]  /*3c00*/  FMNMX.FTZ R0, R9, R0, !PT ;  /* 0x0000000009007209 */ /* 0x000fe20007810000 */
[----:B------:R-:W-:Y:S01]  /*3c10*/  LDSM.16.MT88.4 R100, [R3+0x100] ;  /* 0x000100000364783b */ /* 0x000fe20000004200 */
[----:B------:R-:W-:-:S02]  /*3c20*/  FSEL R20, R20, -INF , !P5 ;  /* 0xff80000014147808 */ /* 0x000fc40006800000 */
[----:B------:R-:W-:Y:S01]  /*3c30*/  ISETP.LT.OR P4, PT, R2, 0x12, P4 ;  /* 0x000000120200780c */ /* 0x000fe20002781670 */
[----:B------:R-:W-:Y:S01]  /*3c40*/  LDSM.16.MT88.4 R48, [R172+0x2100] ;  /* 0x00210000ac30783b */ /* 0x000fe20000004200 */
[----:B------:R-:W-:Y:S02]  /*3c50*/  FMNMX.FTZ R0, R7, R0, !PT ;  /* 0x0000000007007209 */ /* 0x000fe40007810000 */
[----:B------:R-:W-:Y:S01]  /*3c60*/  FMNMX.FTZ R5, R20, R18, !PT ;  /* 0x0000001214057209 */ /* 0x000fe20007810000 */
[----:B------:R-:W-:Y:S01]  /*3c70*/  LDSM.16.MT88.4 R64, [R160+0x2100] ;  /* 0x00210000a040783b */ /* 0x000fe20000004200 */
[----:B------:R-:W-:Y:S02]  /*3c80*/  FSEL R12, R12, -INF , !P4 ;  /* 0xff8000000c0c7808 */ /* 0x000fe40006000000 */
[----:B------:R-:W-:Y:S01]  /*3c90*/  FMNMX.FTZ R0, R171, R0, !PT ;  /* 0x00000000ab007209 */ /* 0x000fe20007810000 */
[----:B--2---:R-:W-:Y:S01]  /*3ca0*/  LDSM.16.MT88.4 R72, [R135+0x4100] ;  /* 0x004100008748783b */ /* 0x004fe20000004200 */
[----:B------:R-:W-:-:S02]  /*3cb0*/  ISETP.GT.AND P4, PT, R22, 0x18, P0 ;  /* 0x000000181600780c */ /* 0x000fc40000784270 */
[----:B------:R-:W-:Y:S01]  /*3cc0*/  FMNMX.FTZ R5, R16, R5, !PT ;  /* 0x0000000510057209 */ /* 0x000fe20007810000 */
[----:B------:R-:W-:Y:S01]  /*3cd0*/  LDSM.16.MT88.4 R80, [R172+0x4100] ;  /* 0x00410000ac50783b */ /* 0x000fe20000004200 */
[----:B------:R-:W-:Y:S02]  /*3ce0*/  FMNMX.FTZ R0, R165, R0, !PT ;  /* 0x00000000a5007209 */ /* 0x000fe40007810000 */
[----:B------:R-:W-:Y:S01]  /*3cf0*/  ISETP.LT.OR P4, PT, R2, 0x19, P4 ;  /* 0x000000190200780c */ /* 0x000fe20002781670 */
[----:B------:R-:W-:Y:S01]  /*3d00*/  LDSM.16.MT88.4 R88, [R134+0x4100] ;  /* 0x004100008658783b */ /* 0x000fe20000004200 */
[----:B------:R-:W-:Y:S02]  /*3d10*/  FMNMX.FTZ R5, R6, R5, !PT ;  /* 0x0000000506057209 */ /* 0x000fe40007810000 */
[----:B------:R-:W-:Y:S01]  /*3d20*/  ISETP.GT.AND P5, PT, R22, 0x19, P0 ;  /* 0x000000191600780c */ /* 0x000fe200007a4270 */
[----:B------:R-:W-:Y:S01]  /*3d30*/  LDSM.16.MT88.4 R136, [R172+0x900] ;  /* 0x00090000ac88783b */ /* 0x000fe20000004200 */
[----:B------:R-:W-:-:S02]  /*3d40*/  FMNMX.FTZ R0, R163, R0, !PT ;  /* 0x00000000a3007209 */ /* 0x000fc40007810000 */
[----:B------:R-:W-:Y:S01]  /*3d50*/  FSEL R10, R23, -INF , !P4 ;  /* 0xff800000170a7808 */ /* 0x000fe20006000000 */
[----:B------:R-:W-:Y:S01]  /*3d60*/  LDSM.16.MT88.4 R32, [R134+0x900] ;  /* 0x000900008620783b */ /* 0x000fe20000004200 */
[----:B------:R-:W-:Y:S02]  /*3d70*/  FMNMX.FTZ R5, R14, R5, !PT ;  /* 0x000000050e057209 */ /* 0x000fe40007810000 */
[----:B------:R-:W-:Y:S01]  /*3d80*/  ISETP.GT.AND P4, PT, R22, 0x20, P0 ;  /* 0x000000201600780c */ /* 0x000fe20000784270 */
[----:B------:R-:W-:Y:S01]  /*3d90*/  LDSM.16.MT88.4 R28, [R160+0x900] ;  /* 0x00090000a01c783b */ /* 0x000fe20000004200 */
[----:B------:R-:W-:Y:S02]  /*3da0*/  ISETP.LT.OR P5, PT, R2, 0x1a, P5 ;  /* 0x0000001a0200780c */ /* 0x000fe40002fa1670 */
[----:B------:R-:W-:Y:S01]  /*3db0*/  FMNMX.FTZ R0, R169, R0, !PT ;  /* 0x00000000a9007209 */ /* 0x000fe20007810000 */
[----:B------:R-:W-:Y:S01]  /*3dc0*/  LDSM.16.MT88.4 R24, [R172+0x2900] ;  /* 0x00290000ac18783b */ /* 0x000fe20000004200 */
[----:B------:R-:W-:-:S02]  /*3dd0*/  FMNMX.FTZ R5, R12, R5, !PT ;  /* 0x000000050c057209 */ /* 0x000fc40007810000 */
[----:B------:R-:W-:Y:S02]  /*3de0*/  ISETP.LT.OR P4, PT, R2, 0x21, P4 ;  /* 0x000000210200780c */ /* 0x000fe40002781670 */
[----:B------:R-:W-:Y:S02]  /*3df0*/  FSEL R8, R8, -INF , !P5 ;  /* 0xff80000008087808 */ /* 0x000fe40006800000 */
[----:B------:R-:W-:Y:S02]  /*3e00*/  ISETP.GT.AND P5, PT, R22, 0x21, P0 ;  /* 0x000000211600780c */ /* 0x000fe400007a4270 */
[----:B------:R-:W-:Y:S02]  /*3e10*/  FMNMX.FTZ R0, R175, R0, !PT ;  /* 0x00000000af007209 */ /* 0x000fe40007810000 */
[----:B------:R-:W-:Y:S02]  /*3e20*/  FMNMX.FTZ R5, R10, R5, !PT ;  /* 0x000000050a057209 */ /* 0x000fe40007810000 */
[----:B------:R-:W-:-:S02]  /*3e30*/  FSEL R182, R182, -INF , !P4 ;  /* 0xff800000b6b67808 */ /* 0x000fc40006000000 */
[----:B------:R-:W-:Y:S02]  /*3e40*/  ISETP.GT.AND P4, PT, R22, 0x28, P0 ;  /* 0x000000281600780c */ /* 0x000fe40000784270 */
[----:B------:R-:W-:Y:S02]  /*3e50*/  ISETP.LT.OR P5, PT, R2, 0x22, P5 ;  /* 0x000000220200780c */ /* 0x000fe40002fa1670 */
[----:B------:R-:W-:Y:S02]  /*3e60*/  FMNMX.FTZ R0, R173, R0, !PT ;  /* 0x00000000ad007209 */ /* 0x000fe40007810000 */
[----:B------:R-:W-:Y:S02]  /*3e70*/  FMNMX.FTZ R5, R8, R5, !PT ;  /* 0x0000000508057209 */ /* 0x000fe40007810000 */
[----:B------:R-:W-:Y:S02]  /*3e80*/  ISETP.LT.OR P4, PT, R2, 0x29, P4 ;  /* 0x000000290200780c */ /* 0x000fe40002781670 */
[----:B------:R-:W-:-:S02]  /*3e90*/  FSEL R174, R174, -INF , !P5 ;  /* 0xff800000aeae7808 */ /* 0x000fc40006800000 */
[----:B------:R-:W-:Y:S02]  /*3ea0*/  ISETP.GT.AND P5, PT, R22, 0x29, P0 ;  /* 0x000000291600780c */ /* 0x000fe400007a4270 */
[----:B------:R-:W-:Y:S02]  /*3eb0*/  FMNMX.FTZ R0, R143, R0, !PT ;  /* 0x000000008f007209 */ /* 0x000fe40007810000 */
[----:B------:R-:W-:Y:S02]  /*3ec0*/  FMNMX.FTZ R5, R182, R5, !PT ;  /* 0x00000005b6057209 */ /* 0x000fe40007810000 */
[----:B------:R-:W-:Y:S02]  /*3ed0*/  FSEL R180, R180, -INF , !P4 ;  /* 0xff800000b4b47808 */ /* 0x000fe40006000000 */
[----:B------:R-:W-:Y:S02]  /*3ee0*/  ISETP.GT.AND P4, PT, R22, 0x30, P0 ;  /* 0x000000301600780c */ /* 0x000fe40000784270 */
[----:B------:R-:W-:-:S02]  /*3ef0*/  ISETP.LT.OR P5, PT, R2, 0x2a, P5 ;  /* 0x0000002a0200780c */ /* 0x000fc40002fa1670 */
[----:B------:R-:W-:Y:S02]  /*3f00*/  FMNMX.FTZ R0, R141, R0, !PT ;  /* 0x000000008d007209 */ /* 0x000fe40007810000 */
[----:B------:R-:W-:Y:S02]  /*3f10*/  FMNMX.FTZ R19, R174, R5, !PT ;  /* 0x00000005ae137209 */ /* 0x000fe40007810000 */
[----:B------:R-:W-:Y:S01]  /*3f20*/  ISETP.LT.OR P4, PT, R2, 0x31, P4 ;  /* 0x000000310200780c */ /* 0x000fe20002781670 */
[----:B------:R-:W1:Y:S01]  /*3f30*/  SHFL.BFLY PT, R5, R0, 0x2, 0x1f ;  /* 0x0c401f0000057f89 */ /* 0x000e6200000e0000 */
[----:B------:R-:W-:Y:S02]  /*3f40*/  FSEL R176, R176, -INF , !P5 ;  /* 0xff800000b0b07808 */ /* 0x000fe40006800000 */
[----:B------:R-:W-:Y:S02]  /*3f50*/  ISETP.GT.AND P5, PT, R22, 0x31, P0 ;  /* 0x000000311600780c */ /* 0x000fe400007a4270 */
[----:B------:R-:W-:-:S02]  /*3f60*/  FMNMX.FTZ R19, R180, R19, !PT ;  /* 0x00000013b4137209 */ /* 0x000fc40007810000 */
[----:B------:R-:W-:Y:S02]  /*3f70*/  FSEL R142, R142, -INF , !P4 ;  /* 0xff8000008e8e7808 */ /* 0x000fe40006000000 */
[----:B------:R-:W-:Y:S02]  /*3f80*/  ISETP.GT.AND P4, PT, R22, 0x38, P0 ;  /* 0x000000381600780c */ /* 0x000fe40000784270 */
[----:B------:R-:W-:Y:S02]  /*3f90*/  ISETP.LT.OR P5, PT, R2, 0x32, P5 ;  /* 0x000000320200780c */ /* 0x000fe40002fa1670 */
[----:B------:R-:W-:Y:S02]  /*3fa0*/  FMNMX.FTZ R19, R176, R19, !PT ;  /* 0x00000013b0137209 */ /* 0x000fe40007810000 */
[----:B------:R-:W-:Y:S02]  /*3fb0*/  ISETP.GT.AND P0, PT, R22, 0x39, P0 ;  /* 0x000000391600780c */ /* 0x000fe40000704270 */
[----:B------:R-:W-:-:S02]  /*3fc0*/  ISETP.LT.OR P4, PT, R2, 0x39, P4 ;  /* 0x000000390200780c */ /* 0x000fc40002781670 */
[----:B------:R-:W-:Y:S02]  /*3fd0*/  FSEL R140, R140, -INF , !P5 ;  /* 0xff8000008c8c7808 */ /* 0x000fe40006800000 */
[----:B------:R-:W-:Y:S02]  /*3fe0*/  FMNMX.FTZ R19, R142, R19, !PT ;  /* 0x000000138e137209 */ /* 0x000fe40007810000 */
[----:B------:R-:W-:Y:S02]  /*3ff0*/  ISETP.LT.OR P0, PT, R2, 0x3a, P0 ;  /* 0x0000003a0200780c */ /* 0x000fe40000701670 */
[----:B------:R-:W-:Y:S02]  /*4000*/  FSEL R170, R170, -INF , !P4 ;  /* 0xff800000aaaa7808 */ /* 0x000fe40006000000 */
[----:B------:R-:W-:Y:S02]  /*4010*/  FMNMX.FTZ R19, R140, R19, !PT ;  /* 0x000000138c137209 */ /* 0x000fe40007810000 */
[----:B------:R-:W-:-:S02]  /*4020*/  FSEL R168, R168, -INF , !P0 ;  /* 0xff800000a8a87808 */ /* 0x000fc40004000000 */
[----:B------:R-:W-:Y:S02]  /*4030*/  FMNMX.FTZ R19, R170, R19, !PT ;  /* 0x00000013aa137209 */ /* 0x000fe40007810000 */
[----:B-1----:R-:W-:Y:S02]  /*4040*/  FMNMX.FTZ R23, R0, R5, !PT ;  /* 0x0000000500177209 */ /* 0x002fe40007810000 */
[----:B------:R-:W-:Y:S02]  /*4050*/  FMNMX.FTZ R19, R168, R19, !PT ;  /* 0x00000013a8137209 */ /* 0x000fe40007810000 */
[----:B------:R-:W-:Y:S01]  /*4060*/  IADD3 R214, R132, -0x2, RZ ;  /* 0xfffffffe84d67810 */ /* 0x000fe20007ffe0ff */
[----:B------:R-:W1:Y:S04]  /*4070*/  SHFL.BFLY PT, R2, R23, 0x1, 0x1f ;  /* 0x0c201f0017027f89 */ /* 0x000e6800000e0000 */
[----:B------:R-:W2:Y:S01]  /*4080*/  SHFL.BFLY PT, R0, R19, 0x2, 0x1f ;  /* 0x0c401f0013007f89 */ /* 0x000ea200000e0000 */
[----:B-1----:R-:W-:-:S02]  /*4090*/  FMNMX.FTZ R2, R23, R2, !PT ;  /* 0x0000000217027209 */ /* 0x002fc40007810000 */
[----:B--2---:R-:W-:-:S03]  /*40a0*/  FMNMX.FTZ R5, R19, R0, !PT ;  /* 0x0000000013057209 */ /* 0x004fc60007810000 */
[C---:B------:R-:W-:Y:S01]  /*40b0*/  FMUL.FTZ R178, R2.reuse, c[0x0][0x2d0] ;  /* 0x0000b40002b27a20 */ /* 0x040fe20000410000 */
[----:B------:R-:W-:Y:S01]  /*40c0*/  FSETP.NEU.FTZ.AND P0, PT, R2, -INF , PT ;  /* 0xff8000000200780b */ /* 0x000fe20003f1d000 */
[----:B------:R-:W1:Y:S03]  /*40d0*/  SHFL.BFLY PT, R0, R5, 0x1, 0x1f ;  /* 0x0c201f0005007f89 */ /* 0x000e6600000e0000 */
[----:B------:R-:W-:-:S05]  /*40e0*/  FSEL R178, R178, RZ, P0 ;  /* 0x000000ffb2b27208 */ /* 0x000fca0000000000 */
[--C-:B------:R-:W-:Y:S02]  /*40f0*/  FFMA.FTZ R162, R56, c[0x0][0x2d0], -R178.reuse ;  /* 0x0000b40038a27a23 */ /* 0x100fe400000108b2 */
[--C-:B------:R-:W-:Y:S01]  /*4100*/  FFMA.FTZ R161, R21, c[0x0][0x2d0], -R178.reuse ;  /* 0x0000b40015a17a23 */ /* 0x100fe200000108b2 */
[----:B------:R-:W2:Y:S01]  /*4110*/  LDSM.16.MT88.4 R56, [R134+0x2100] ;  /* 0x002100008638783b */ /* 0x000ea20000004200 */
[--C-:B------:R-:W-:Y:S02]  /*4120*/  FFMA.FTZ R157, R17, c[0x0][0x2d0], -R178.reuse ;  /* 0x0000b400119d7a23 */ /* 0x100fe400000108b2 */
[--C-:B------:R-:W-:Y:S01]  /*4130*/  FFMA.FTZ R152, R15, c[0x0][0x2d0], -R178.reuse ;  /* 0x0000b4000f987a23 */ /* 0x100fe200000108b2 */
[----:B------:R-:W-:Y:S01]  /*4140*/  MUFU.EX2 R162, R162 ;  /* 0x000000a200a27308 */ /* 0x000fe20000000800 */
[--C-:B------:R-:W-:Y:S02]  /*4150*/  FFMA.FTZ R148, R7, c[0x0][0x2d0], -R178.reuse ;  /* 0x0000b40007947a23 */ /* 0x100fe400000108b2 */
[----:B------:R-:W-:-:S02]  /*4160*/  FFMA.FTZ R150, R11, c[0x0][0x2d0], -R178 ;  /* 0x0000b4000b967a23 */ /* 0x000fc400000108b2 */
[--C-:B------:R-:W-:Y:S02]  /*4170*/  FFMA.FTZ R151, R9, c[0x0][0x2d0], -R178.reuse ;  /* 0x0000b40009977a23 */ /* 0x100fe400000108b2 */
[--C-:B------:R-:W-:Y:S01]  /*4180*/  FFMA.FTZ R155, R13, c[0x0][0x2d0], -R178.reuse ;  /* 0x0000b4000d9b7a23 */ /* 0x100fe200000108b2 */
[----:B------:R-:W3:Y:S01]  /*4190*/  MUFU.EX2 R161, R161 ;  /* 0x000000a100a17308 */ /* 0x000ee20000000800 */
        /* <DEDUP_REMOVED lines=8> */
[----:B------:R-:W-:Y:S01]  /*4220*/  FFMA.FTZ R175, R175, c[0x0][0x2d0], -R178 ;  /* 0x0000b400afaf7a23 */ /* 0x000fe200000108b2 */
[----:B------:R-:W-:Y:S02]  /*4230*/  FSEL R167, R167, RZ, P0 ;  /* 0x000000ffa7a77208 */ /* 0x000fe40000000000 */
[----:B---3--:R-:W-:Y:S02]  /*4240*/  F2FP.BF16.PACK_AB R96, R161, R162 ;  /* 0x000000a2a160723e */ /* 0x008fe400000010ff */
[----:B------:R-:W1:Y:S01]  /*4250*/  MUFU.EX2 R152, R152 ;  /* 0x0000009800987308 */ /* 0x000e620000000800 */
[--C-:B------:R-:W-:Y:S02]  /*4260*/  FFMA.FTZ R159, R20, c[0x0][0x2d0], -R167.reuse ;  /* 0x0000b400149f7a23 */ /* 0x100fe400000108a7 */
[--C-:B------:R-:W-:Y:S01]  /*4270*/  FFMA.FTZ R158, R18, c[0x0][0x2d0], -R167.reuse ;  /* 0x0000b400129e7a23 */ /* 0x100fe200000108a7 */
[----:B------:R-:W-:Y:S01]  /*4280*/  LDSM.16.MT88.4 R20, [R135+0x900] ;  /* 0x000900008714783b */ /* 0x000fe20000004200 */
[----:B------:R-:W-:-:S02]  /*4290*/  FFMA.FTZ R156, R16, c[0x0][0x2d0], -R167 ;  /* 0x0000b400109c7a23 */ /* 0x000fc400000108a7 */
[--C-:B------:R-:W-:Y:S01]  /*42a0*/  FFMA.FTZ R153, R6, c[0x0][0x2d0], -R167.reuse ;  /* 0x0000b40006997a23 */ /* 0x100fe200000108a7 */
[----:B------:R-:W-:Y:S01]  /*42b0*/  MUFU.EX2 R159, R159 ;  /* 0x0000009f009f7308 */ /* 0x000fe20000000800 */
[----:B------:R3:W4:Y:S01]  /*42c0*/  LDSM.16.MT88.4 R4, [R3+0x4100] ;  /* 0x004100000304783b */ /* 0x0007220000004200 */
[--C-:B------:R-:W-:Y:S02]  /*42d0*/  FFMA.FTZ R146, R10, c[0x0][0x2d0], -R167.reuse ;  /* 0x0000b4000a927a23 */ /* 0x100fe400000108a7 */
[--C-:B------:R-:W-:Y:S01]  /*42e0*/  FFMA.FTZ R154, R14, c[0x0][0x2d0], -R167.reuse ;  /* 0x0000b4000e9a7a23 */ /* 0x100fe200000108a7 */
[----:B------:R-:W-:Y:S01]  /*42f0*/  LDSM.16.MT88.4 R16, [R134+0x2900] ;  /* 0x002900008610783b */ /* 0x000fe20000004200 */
[--C-:B------:R-:W-:Y:S02]  /*4300*/  FFMA.FTZ R149, R12, c[0x0][0x2d0], -R167.reuse ;  /* 0x0000b4000c957a23 */ /* 0x100fe400000108a7 */
[----:B------:R-:W5:Y:S01]  /*4310*/  MUFU.EX2 R158, R158 ;  /* 0x0000009e009e7308 */ /* 0x000f620000000800 */
[----:B-1----:R-:W-:Y:S01]  /*4320*/  F2FP.BF16.PACK_AB R98, R152, R157 ;  /* 0x0000009d9862723e */ /* 0x002fe200000010ff */
[----:B------:R-:W-:Y:S01]  /*4330*/  LDSM.16.MT88.4 R12, [R160+0x2900] ;  /* 0x00290000a00c783b */ /* 0x000fe20000004200 */
[----:B------:R-:W-:-:S02]  /*4340*/  FFMA.FTZ R169, R182, c[0x0][0x2d0], -R167 ;  /* 0x0000b400b6a97a23 */ /* 0x000fc400000108a7 */
[--C-:B------:R-:W-:Y:S02]  /*4350*/  FFMA.FTZ R174, R174, c[0x0][0x2d0], -R167.reuse ;  /* 0x0000b400aeae7a23 */ /* 0x100fe400000108a7 */
[--C-:B------:R-:W-:Y:S01]  /*4360*/  FFMA.FTZ R171, R180, c[0x0][0x2d0], -R167.reuse ;  /* 0x0000b400b4ab7a23 */ /* 0x100fe200000108a7 */
[----:B------:R-:W-:Y:S01]  /*4370*/  MUFU.EX2 R156, R156 ;  /* 0x0000009c009c7308 */ /* 0x000fe20000000800 */
[--C-:B------:R-:W-:Y:S02]  /*4380*/  FFMA.FTZ R176, R176, c[0x0][0x2d0], -R167.reuse ;  /* 0x0000b400b0b07a23 */ /* 0x100fe400000108a7 */
[--C-:B------:R-:W-:Y:S02]  /*4390*/  FFMA.FTZ R180, R173, c[0x0][0x2d0], -R178.reuse ;  /* 0x0000b400adb47a23 */ /* 0x100fe400000108b2 */
[----:B------:R-:W-:Y:S02]  /*43a0*/  FFMA.FTZ R173, R143, c[0x0][0x2d0], -R178 ;  /* 0x0000b4008fad7a23 */ /* 0x000fe400000108b2 */
[--C-:B------:R-:W-:Y:S01]  /*43b0*/  FFMA.FTZ R177, R142, c[0x0][0x2d0], -R167.reuse ;  /* 0x0000b4008eb17a23 */ /* 0x100fe200000108a7 */
[----:B------:R-:W1:Y:S01]  /*43c0*/  MUFU.EX2 R153, R153 ;  /* 0x0000009900997308 */ /* 0x000e620000000800 */
[--C-:B---3--:R-:W-:Y:S01]  /*43d0*/  FFMA.FTZ R3, R8, c[0x0][0x2d0], -R167.reuse ;  /* 0x0000b40008037a23 */ /* 0x108fe200000108a7 */
[----:B-----5:R-:W-:Y:S01]  /*43e0*/  F2FP.BF16.PACK_AB R97, R158, R159 ;  /* 0x0000009f9e61723e */ /* 0x020fe200000010ff */
[----:B------:R-:W3:Y:S01]  /*43f0*/  LDSM.16.MT88.4 R8, [R135+0x2900] ;  /* 0x002900008708783b */ /* 0x000ee20000004200 */
[----:B------:R-:W-:-:S02]  /*4400*/  FFMA.FTZ R182, R140, c[0x0][0x2d0], -R167 ;  /* 0x0000b4008cb67a23 */ /* 0x000fc400000108a7 */
[--C-:B------:R-:W-:Y:S02]  /*4410*/  FFMA.FTZ R170, R170, c[0x0][0x2d0], -R167.reuse ;  /* 0x0000b400aaaa7a23 */ /* 0x100fe400000108a7 */
[----:B------:R-:W-:Y:S01]  /*4420*/  MUFU.EX2 R155, R155 ;  /* 0x0000009b009b7308 */ /* 0x000fe20000000800 */
[----:B------:R-:W-:Y:S02]  /*4430*/  FFMA.FTZ R178, R141, c[0x0][0x2d0], -R178 ;  /* 0x0000b4008db27a23 */ /* 0x000fe400000108b2 */
[----:B------:R-:W-:Y:S01]  /*4440*/  FFMA.FTZ R167, R168, c[0x0][0x2d0], -R167 ;  /* 0x0000b400a8a77a23 */ /* 0x000fe200000108a7 */
[----:B------:R-:W-:Y:S01]  /*4450*/  LDSM.16.MT88.4 R140, [R172+0x3900] ;  /* 0x00390000ac8c783b */ /* 0x000fe20000004200 */
[----:B------:R-:W-:Y:S02]  /*4460*/  FADD.FTZ R162, R162, R161 ;  /* 0x000000a1a2a27221 */ /* 0x000fe40000010000 */
[----:B------:R-:W-:Y:S01]  /*4470*/  FADD.FTZ R159, R159, R158 ;  /* 0x0000009e9f9f7221 */ /* 0x000fe20000010000 */
[----:B-1----:R-:W-:Y:S01]  /*4480*/  F2FP.BF16.PACK_AB R99, R153, R156 ;  /* 0x0000009c9963723e */ /* 0x002fe200000010ff */
[----:B------:R-:W1:Y:S01]  /*4490*/  MUFU.EX2 R150, R150 ;  /* 0x0000009600967308 */ /* 0x000e620000000800 */
[----:B------:R-:W-:-:S02]  /*44a0*/  FADD.FTZ R157, R157, R162 ;  /* 0x000000a29d9d7221 */ /* 0x000fc40000010000 */
[----:B------:R-:W-:Y:S02]  /*44b0*/  FADD.FTZ R156, R156, R159 ;  /* 0x0000009f9c9c7221 */ /* 0x000fe40000010000 */
[----:B------:R-:W-:Y:S01]  /*44c0*/  FADD.FTZ R152, R152, R157 ;  /* 0x0000009d98987221 */ /* 0x000fe20000010000 */
[C---:B------:R-:W-:Y:S01]  /*44d0*/  HMMA.16816.F32.BF16 R36, R96.reuse, R40, RZ ;  /* 0x000000286024723c */ /* 0x040fe200000418ff */
[----:B------:R-:W-:Y:S01]  /*44e0*/  FADD.FTZ R153, R153, R156 ;  /* 0x0000009c99997221 */ /* 0x000fe20000010000 */
[----:B------:R-:W-:Y:S06]  /*44f0*/  MUFU.EX2 R151, R151 ;  /* 0x0000009700977308 */ /* 0x000fec0000000800 */
        /* <DEDUP_REMOVED lines=12> */
[C---:B--2---:R-:W-:Y:S02]  /*45c0*/  HMMA.16816.F32.BF16 R52, R96.reuse, R56, RZ ;  /* 0x000000386034723c */ /* 0x044fe400000418ff */
[----:B------:R-:W2:Y:S06]  /*45d0*/  MUFU.EX2 R165, R165 ;  /* 0x000000a500a57308 */ /* 0x000eac0000000800 */
        /* <DEDUP_REMOVED lines=27> */
[----:B------:R-:W2:Y:S06]  /*4790*/  MUFU.EX2 R167, R167 ;  /* 0x000000a700a77308 */ /* 0x000eac0000000800 */
[C---:B----4-:R-:W-:Y:S07]  /*47a0*/  HMMA.16816.F32.BF16 R92, R96.reuse, R4, RZ ;  /* 0x00000004605c723c */ /* 0x050fee00000418ff */
[----:B-1----:R-:W-:Y:S01]  /*47b0*/  F2FP.BF16.PACK_AB R4, R150, R155 ;  /* 0x0000009b9604723e */ /* 0x002fe200000010ff */
[----:B------:R-:W-:Y:S01]  /*47c0*/  HMMA.16816.F32.BF16 R96, R96, R6, RZ ;  /* 0x000000066060723c */ /* 0x000fe200000418ff */
[----:B-----5:R-:W-:Y:S01]  /*47d0*/  F2FP.BF16.PACK_AB R5, R149, R154 ;  /* 0x0000009a9505723e */ /* 0x020fe200000010ff */
[----:B------:R-:W-:-:S02]  /*47e0*/  FADD.FTZ R155, R155, R152 ;  /* 0x000000989b9b7221 */ /* 0x000fc40000010000 */
[----:B------:R-:W-:Y:S02]  /*47f0*/  FADD.FTZ R154, R154, R153 ;  /* 0x000000999a9a7221 */ /* 0x000fe40000010000 */
[----:B------:R-:W-:Y:S01]  /*4800*/  FADD.FTZ R150, R150, R155 ;  /* 0x0000009b96967221 */ /* 0x000fe20000010000 */
[----:B------:R-:W-:Y:S01]  /*4810*/  F2FP.BF16.PACK_AB R6, R148, R151 ;  /* 0x000000979406723e */ /* 0x000fe200000010ff */
[----:B------:R-:W-:Y:S01]  /*4820*/  FADD.FTZ R149, R149, R154 ;  /* 0x0000009a95957221 */ /* 0x000fe20000010000 */
[----:B------:R-:W-:Y:S01]  /*4830*/  F2FP.BF16.PACK_AB R7, R3, R146 ;  /* 0x000000920307723e */ /* 0x000fe200000010ff */
[----:B------:R-:W-:Y:S02]  /*4840*/  FADD.FTZ R151, R151, R150 ;  /* 0x0000009697977221 */ /* 0x000fe40000010000 */
[----:B------:R-:W-:Y:S02]  /*4850*/  FADD.FTZ R146, R146, R149 ;  /* 0x0000009592927221 */ /* 0x000fe40000010000 */
[----:B------:R-:W-:-:S02]  /*4860*/  FADD.FTZ R151, R148, R151 ;  /* 0x0000009794977221 */ /* 0x000fc40000010000 */
[----:B---3--:R-:W-:Y:S01]  /*4870*/  HMMA.16816.F32.BF16 R36, R4, R8, R36 ;  /* 0x000000080424723c */ /* 0x008fe20000041824 */
[----:B------:R-:W-:-:S07]  /*4880*/  FADD.FTZ R146, R3, R146 ;  /* 0x0000009203927221 */ /* 0x000fce0000010000 */
        /* <DEDUP_REMOVED lines=8> */
[C---:B------:R-:W-:Y:S08]  /*4910*/  HMMA.16816.F32.BF16 R128, R4.reuse, R20, R128 ;  /* 0x000000140480723c */ /* 0x040ff00000041880 */
[C---:B------:R-:W-:Y:S01]  /*4920*/  HMMA.16816.F32.BF16 R124, R4.reuse, R22, R124 ;  /* 0x00000016047c723c */ /* 0x040fe2000004187c */
[----:B------:R-:W5:Y:S07]  /*4930*/  LDSM.16.MT88.4 R20, [R135+0x4900] ;  /* 0x004900008714783b */ /* 0x000f6e0000004200 */
[C---:B-1----:R-:W-:Y:S08]  /*4940*/  HMMA.16816.F32.BF16 R76, R4.reuse, R8, R76 ;  /* 0x00000008044c723c */ /* 0x042ff0000004184c */
[C---:B------:R-:W-:Y:S01]  /*4950*/  HMMA.16816.F32.BF16 R80, R4.reuse, R10, R80 ;  /* 0x0000000a0450723c */ /* 0x040fe20000041850 */
[----:B------:R-:W1:Y:S07]  /*4960*/  LDSM.16.MT88.4 R8, [R135+0x1100] ;  /* 0x001100008708783b */ /* 0x000e6e0000004200 */
[C---:B---3--:R-:W-:Y:S08]  /*4970*/  HMMA.16816.F32.BF16 R84, R4.reuse, R16, R84 ;  /* 0x000000100454723c */ /* 0x048ff00000041854 */
[C---:B------:R-:W-:Y:S01]  /*4980*/  HMMA.16816.F32.BF16 R88, R4.reuse, R18, R88 ;  /* 0x000000120458723c */ /* 0x040fe20000041858 */
[----:B------:R-:W3:Y:S07]  /*4990*/  LDSM.16.MT88.4 R16, [R172+0x1100] ;  /* 0x00110000ac10783b */ /* 0x000eee0000004200 */
[C---:B----4-:R-:W-:Y:S08]  /*49a0*/  HMMA.16816.F32.BF16 R92, R4.reuse, R12, R92 ;  /* 0x0000000c045c723c */ /* 0x050ff0000004185c */
[C---:B------:R-:W-:Y:S01]  /*49b0*/  HMMA.16816.F32.BF16 R96, R4.reuse, R14, R96 ;  /* 0x0000000e0460723c */ /* 0x040fe20000041860 */
[----:B------:R-:W4:Y:S07]  /*49c0*/  LDSM.16.MT88.4 R12, [R135+0x3100] ;  /* 0x00310000870c783b */ /* 0x000f2e0000004200 */
        /* <DEDUP_REMOVED lines=12> */
[C---:B-----5:R-:W-:Y:S08]  /*4a90*/  HMMA.16816.F32.BF16 R68, R4.reuse, R20, R68 ;  /* 0x000000140444723c */ /* 0x060ff00000041844 */
[----:B------:R-:W-:Y:S01]  /*4aa0*/  HMMA.16816.F32.BF16 R72, R4, R22, R72 ;  /* 0x000000160448723c */ /* 0x000fe20000041848 */
[----:B------:R-:W5:Y:S06]  /*4ab0*/  LDSM.16.MT88.4 R20, [R135+0x5100] ;  /* 0x005100008714783b */ /* 0x000f6c0000004200 */
[----:B--2---:R-:W-:Y:S01]  /*4ac0*/  F2FP.BF16.PACK_AB R4, R165, R164 ;  /* 0x000000a4a504723e */ /* 0x004fe200000010ff */
        /* <DEDUP_REMOVED lines=14> */
[C---:B---3--:R-:W-:Y:S08]  /*4bb0*/  HMMA.16816.F32.BF16 R120, R4.reuse, R16, R120 ;  /* 0x000000100478723c */ /* 0x048ff00000041878 */
[C---:B------:R-:W-:Y:S01]  /*4bc0*/  HMMA.16816.F32.BF16 R116, R4.reuse, R18, R116 ;  /* 0x000000120474723c */ /* 0x040fe20000041874 */
[----:B------:R-:W2:Y:S07]  /*4bd0*/  LDSM.16.MT88.4 R16, [R160+0x3100] ;  /* 0x00310000a010783b */ /* 0x000eae0000004200 */
[C---:B----4-:R-:W-:Y:S08]  /*4be0*/  HMMA.16816.F32.BF16 R36, R4.reuse, R12, R36 ;  /* 0x0000000c0424723c */ /* 0x050ff00000041824 */
[C---:B------:R-:W-:Y:S01]  /*4bf0*/  HMMA.16816.F32.BF16 R40, R4.reuse, R14, R40 ;  /* 0x0000000e0428723c */ /* 0x040fe20000041828 */
[----:B------:R-:W3:Y:S07]  /*4c00*/  LDSM.16.MT88.4 R12, [R172+0x5100] ;  /* 0x00510000ac0c783b */ /* 0x000eee0000004200 */
[C---:B-----5:R-:W-:Y:S08]  /*4c10*/  HMMA.16816.F32.BF16 R68, R4.reuse, R20, R68 ;  /* 0x000000140444723c */ /* 0x060ff00000041844 */
        /* <DEDUP_REMOVED lines=20> */
[C---:B------:R-:W-:Y:S08]  /*4d60*/  HMMA.16816.F32.BF16 R104, R4.reuse, R28, R104 ;  /* 0x0000001c0468723c */ /* 0x040ff00000041868 */
[C---:B------:R-:W-:Y:S01]  /*4d70*/  HMMA.16816.F32.BF16 R100, R4.reuse, R30, R100 ;  /* 0x0000001e0464723c */ /* 0x040fe20000041864 */
[----:B------:R-:W-:Y:S07]  /*4d80*/  LDSM.16.MT88.4 R28, [R160+0x1900] ;  /* 0x00190000a01c783b */ /* 0x000fee0000004200 */
[C---:B------:R-:W-:Y:S08]  /*4d90*/  HMMA.16816.F32.BF16 R44, R4.reuse, R24, R44 ;  /* 0x00000018042c723c */ /* 0x040ff0000004182c */
[----:B------:R-:W-:Y:S01]  /*4da0*/  HMMA.16816.F32.BF16 R48, R4, R26, R48 ;  /* 0x0000001a0430723c */ /* 0x000fe20000041830 */
[----:B------:R-:W-:Y:S06]  /*4db0*/  LDSM.16.MT88.4 R24, [R135+0x3900] ;  /* 0x003900008718783b */ /* 0x000fec0000004200 */
        /* <DEDUP_REMOVED lines=18> */
[C---:B------:R-:W-:Y:S07]  /*4ee0*/  HMMA.16816.F32.BF16 R52, R4.reuse, R20, R52 ;  /* 0x000000140434723c */ /* 0x040fee0000041834 */
[----:B------:R-:W-:Y:S01]  /*4ef0*/  IADD3 R20, R132, -0x3, RZ ;  /* 0xfffffffd84147810 */ /* 0x000fe20007ffe0ff */
[----:B--2---:R-:W-:Y:S03]  /*4f00*/  HMMA.16816.F32.BF16 R60, R4, R16, R60 ;  /* 0x00000010043c723c */ /* 0x004fe6000004183c */
[----:B------:R-:W-:-:S05]  /*4f10*/  ISETP.GE.AND P4, PT, R20, R193, PT ;  /* 0x000000c11400720c */ /* 0x000fca0003f86270 */
[C---:B------:R-:W-:Y:S01]  /*4f20*/  HMMA.16816.F32.BF16 R64, R4.reuse, R18, R64 ;  /* 0x000000120440723c */ /* 0x040fe20000041840 */
[----:B------:R-:W2:Y:S07]  /*4f30*/  LDSM.16.MT88.4 R16, [R160+0x5900] ;  /* 0x00590000a010783b */ /* 0x000eae0000004200 */
[----:B---3--:R-:W-:Y:S01]  /*4f40*/  HMMA.16816.F32.BF16 R68, R4, R12, R68 ;  /* 0x0000000c0444723c */ /* 0x008fe20000041844 */
[----:B------:R-:W-:-:S06]  /*4f50*/  @P4 IMAD R145, R145, R20, RZ ;  /* 0x0000001491914224 */ /* 0x000fcc00078e02ff */
[----:B------:R-:W-:Y:S01]  /*4f60*/  @P4 SHF.R.S32.HI R12, RZ, 0x1f, R20 ;  /* 0x0000001fff0c4819 */ /* 0x000fe20000011414 */
[-C--:B------:R-:W-:Y:S01]  /*4f70*/  @P4 IMAD.WIDE.U32 R20, R20, R147.reuse, R206 ;  /* 0x0000009314144225 */ /* 0x080fe200078e00ce */
[----:B-1----:R-:W-:Y:S03]  /*4f80*/  HMMA.16816.F32.BF16 R84, R4, R8, R84 ;  /* 0x000000080454723c */ /* 0x002fe60000041854 */
[----:B------:R-:W-:-:S04]  /*4f90*/  @P4 IMAD R12, R12, R147, R145 ;  /* 0x000000930c0c4224 */ /* 0x000fc800078e0291 */
[----:B------:R-:W-:Y:S01]  /*4fa0*/  @P4 IMAD.IADD R9, R21, 0x1, R12 ;  /* 0x0000000115094824 */ /* 0x000fe200078e020c */
[C---:B------:R-:W-:Y:S01]  /*4fb0*/  @P4 LEA R8, P0, R20.reuse, c[0x0][0x1c8], 0x1 ;  /* 0x0000720014084a11 */ /* 0x040fe200078008ff */
[----:B------:R-:W-:Y:S03]  /*4fc0*/  HMMA.16816.F32.BF16 R88, R4, R10, R88 ;  /* 0x0000000a0458723c */ /* 0x000fe60000041858 */
[----:B------:R-:W-:-:S04]  /*4fd0*/  @P4 LEA.HI.X R9, R20, c[0x0][0x1cc], R9, 0x1, P0 ;  /* 0x0000730014094a11 */ /* 0x000fc800000f0c09 */
[C---:B------:R-:W-:Y:S01]  /*4fe0*/  @P4 LEA R10, P0, R197.reuse, R8, 0x1 ;  /* 0x00000008c50a4211 */ /* 0x040fe200078008ff */
[----:B------:R-:W-:Y:S01]  /*4ff0*/  @!PT LDS RZ, [RZ] ;  /* 0x00000000fffff984 */ /* 0x000fe20000000800 */
[----:B------:R-:W-:Y:S01]  /*5000*/  @!PT LDS RZ, [RZ] ;  /* 0x00000000fffff984 */ /* 0x000fe20000000800 */
[----:B------:R-:W-:Y:S01]  /*5010*/  @!PT LDS RZ, [RZ] ;  /* 0x00000000fffff984 */ /* 0x000fe20000000800 */
[----:B------:R1:W-:Y:S01]  /*5020*/  @P4 LDGSTS.E.BYPASS.LTC128B.128 [R144+0xc100], [R8.64], !P3 ;  /* 0x0c10000008904fae */ /* 0x0003e2000d901d4a */
[----:B------:R-:W-:Y:S02]  /*5030*/  HMMA.16816.F32.BF16 R44, R4, R140, R44 ;  /* 0x0000008c042c723c */ /* 0x000fe4000004182c */
[----:B------:R-:W-:Y:S01]  /*5040*/  @P4 LEA.HI.X R11, R197, R9, R196, 0x1, P0 ;  /* 0x00000009c50b4211 */ /* 0x000fe200000f0cc4 */
[----:B------:R1:W-:Y:S01]  /*5050*/  @P4 LDGSTS.E.BYPASS.LTC128B.128 [R144+0xe100], [R8.64+0x80], !P2 ;  /* 0x0e10008008904fae */ /* 0x0003e2000d101d4a */
[----:B------:R-:W-:-:S03]  /*5060*/  PLOP3.LUT P0, PT, PT, PT, UP1, 0x40, 0x0 ;  /* 0x000000000000781c */ /* 0x000fc60003f0e818 */
[----:B------:R1:W-:Y:S01]  /*5070*/  @P4 LDGSTS.E.BYPASS.LTC128B.128 [R144+0x10100], [R8.64+0x100], !P1 ;  /* 0x1010010008904fae */ /* 0x0003e2000c901d4a */
[C---:B------:R-:W-:Y:S03]  /*5080*/  HMMA.16816.F32.BF16 R48, R4.reuse, R142, R48 ;  /* 0x0000008e0430723c */ /* 0x040fe60000041830 */
[----:B------:R1:W-:Y:S04]  /*5090*/  @P4 LDGSTS.E.BYPASS.LTC128B.128 [R144+0xd100], [R10.64], !P3 ;  /* 0x0d1000000a904fae */ /* 0x0003e8000d901d4a */
[----:B------:R1:W-:Y:S01]  /*50a0*/  @P4 LDGSTS.E.BYPASS.LTC128B.128 [R144+0xf100], [R10.64+0x80], !P2 ;  /* 0x0f1000800a904fae */ /* 0x0003e2000d101d4a */
[C---:B------:R-:W-:Y:S03]  /*50b0*/  HMMA.16816.F32.BF16 R76, R4.reuse, R136, R76 ;  /* 0x00000088044c723c */ /* 0x040fe6000004184c */
[----:B------:R1:W-:Y:S04]  /*50c0*/  @P4 LDGSTS.E.BYPASS.LTC128B.128 [R144+0x11100], [R10.64+0x100], !P1 ;  /* 0x111001000a904fae */ /* 0x0003e8000c901d4a */
[----:B------:R-:W0:Y:S01]  /*50d0*/  LDGDEPBAR ;  /* 0x00000000000079af */ /* 0x000e220000000000 */
        /* <DEDUP_REMOVED lines=10> */
[----:B------:R-:W-:Y:S07]  /*5180*/  HMMA.16816.F32.BF16 R96, R4, R18, R96 ;  /* 0x000000120460723c */ /* 0x000fee0000041860 */
[----:B------:R-:W-:Y:S01]  /*5190*/  IMAD.U32 R4, RZ, RZ, UR4 ;  /* 0x00000004ff047e24 */ /* 0x000fe2000f8e00ff */
[----:B------:R-:W-:Y:S05]  /*51a0*/  @P0 BRA `(.L_x_1582) ;  /* 0x0000010000000947 */ /* 0x000fea0003800000 */
[----:B-1----:R-:W-:Y:S01]  /*51b0*/  ISETP.LT.AND P0, PT, RZ, UR12, PT ;  /* 0x0000000cff007c0c */ /* 0x002fe2000bf01270 */
[----:B------:R-:W-:-:S06]  /*51c0*/  UIADD3 UR4, UR12, -0x1, URZ ;  /* 0xffffffff0c047890 */ /* 0x000fcc000fffe03f */
[----:B------:R-:W-:-:S06]  /*51d0*/  MOV R3, UR4 ;  /* 0x0000000400037c02 */ /* 0x000fcc0008000f00 */
[----:B------:R-:W-:Y:S05]  /*51e0*/  @P0 BRA `(.L_x_1583) ;  /* 0x0000006000000947 */ /* 0x000fea0003800000 */
[----:B------:R-:W-:Y:S01]  /*51f0*/  ISETP.NE.AND P0, PT, R133, c[0x0][0x32c], PT ;  /* 0x0000cb0085007a0c */ /* 0x000fe20003f05270 */
[----:B------:R-:W-:-:S12]  /*5200*/  IMAD R5, RZ, RZ, -UR12 ;  /* 0x8000000cff057e24 */ /* 0x000fd8000f8e02ff */
[----:B------:R-:W-:-:S05]  /*5210*/  @P0 IMAD.HI.U32 R3, R5, c[0x0][0x330], RZ ;  /* 0x0000cc0005030a27 */ /* 0x000fca00078e00ff */
[----:B------:R-:W-:-:S04]  /*5220*/  @P0 SHF.R.U32.HI R5, RZ, c[0x0][0x334], R3 ;  /* 0x0000cd00ff050a19 */ /* 0x000fc80000011603 */
[----:B------:R-:W-:Y:S01]  /*5230*/  LOP3.LUT R3, RZ, R5, RZ, 0x33, !PT ;  /* 0x00000005ff037212 */ /* 0x000fe200078e33ff */
[----:B------:R-:W-:Y:S05]  /*5240*/  BRA `(.L_x_1584) ;  /* 0x0000003000007947 */ /* 0x000fea0003800000 */
.L_x_1583:
[----:B------:R-:W-:-:S13]  /*5250*/  ISETP.NE.AND P0, PT, R133, c[0x0][0x32c], PT ;  /* 0x0000cb0085007a0c */ /* 0x000fda0003f05270 */
[----:B------:R-:W-:-:S05]  /*5260*/  @P0 IMAD.HI.U32 R5, R3, c[0x0][0x330], RZ ;  /* 0x0000cc0003050a27 */ /* 0x000fca00078e00ff */
[----:B------:R-:W-:Y:S02]  /*5270*/  @P0 SHF.R.U32.HI R3, RZ, c[0x0][0x334], R5 ;  /* 0x0000cd00ff030a19 */ /* 0x000fe40000011605 */
.L_x_1584:
[----:B------:R-:W-:-:S05]  /*5280*/  MOV R6, c[0x0][0x32c] ;  /* 0x0000cb0000067a02 */ /* 0x000fca0000000f00 */
[----:B------:R-:W-:-:S05]  /*5290*/  IMAD R3, R3, R6, c[0x0][0x32c] ;  /* 0x0000cb0003037624 */ /* 0x000fca00078e0206 */
[----:B------:R-:W-:-:S04]  /*52a0*/  IMNMX R4, R4, R3, PT ;  /* 0x0000000304047217 */ /* 0x000fc80003800200 */
.L_x_1582:
[----:B-1----:R-:W-:Y:S01]  /*52b0*/  SHF.R.S32.HI R3, RZ, 0x1f, R4 ;  /* 0x0000001fff037819 */ /* 0x002fe20000011404 */
[----:B------:R-:W-:Y:S02]  /*52c0*/  UMOV UR5, 0x1 ;  /* 0x0000000100057882 */ /* 0x000fe40000000000 */
[----:B------:R-:W-:Y:S01]  /*52d0*/  UMOV UR7, URZ ;  /* 0x0000003f00077c82 */ /* 0x000fe20008000000 */
[----:B------:R-:W-:-:S04]  /*52e0*/  LEA.HI R4, R3, R4, RZ, 0x6 ;  /* 0x0000000403047211 */ /* 0x000fc800078f30ff */
[----:B------:R-:W-:-:S04]  /*52f0*/  SHF.R.S32.HI R4, RZ, 0x6, R4 ;  /* 0x00000006ff047819 */ /* 0x000fc80000011404 */
[----:B------:R-:W-:-:S04]  /*5300*/  IMNMX R223, R193, R4, !PT ;  /* 0x00000004c1df7217 */ /* 0x000fc80007800200 */
[----:B------:R-:W-:-:S13]  /*5310*/  ISETP.GE.AND P0, PT, R214, R223, PT ;  /* 0x000000dfd600720c */ /* 0x000fda0003f06270 */
[----:B------:R-:W-:Y:S05]  /*5320*/  @!P0 BRA `(.L_x_1585) ;  /* 0x00003a2000008947 */ /* 0x000fea0003800000 */
[----:B------:R-:W-:Y:S01]  /*5330*/  PLOP3.LUT P4, PT, PT, PT, UP2, 0x80, 0x0 ;  /* 0x000000000000781c */ /* 0x000fe20003f8f028 */
[----:B------:R-:W-:Y:S01]  /*5340*/  IMAD.MOV.U32 R189, RZ, RZ, 0x20 ;  /* 0x00000020ffbd7424 */ /* 0x000fe200078e00ff */
[----:B------:R-:W-:Y:S01]  /*5350*/  PLOP3.LUT P0, PT, PT, PT, UP2, 0x80, 0x0 ;  /* 0x000000000000781c */ /* 0x000fe20003f0f028 */
[----:B------:R-:W-:Y:S01]  /*5360*/  IMAD.MOV.U32 R3, RZ, RZ, R0 ;  /* 0x000000ffff037224 */ /* 0x000fe200078e0000 */
[C---:B------:R-:W-:Y:S01]  /*5370*/  IADD3 R222, P5, R200.reuse, 0x40, RZ ;  /* 0x00000040c8de7810 */ /* 0x040fe20007fbe0ff */
[----:B------:R-:W-:Y:S01]  /*5380*/  IMAD.MOV.U32 R132, RZ, RZ, R2 ;  /* 0x000000ffff847224 */ /* 0x000fe200078e0002 */
[----:B------:R-:W-:Y:S01]  /*5390*/  SEL R189, R189, 0xffffffe0, !P6 ;  /* 0xffffffe0bdbd7807 */ /* 0x000fe20007000000 */
[----:B------:R-:W-:Y:S01]  /*53a0*/  UMOV UR7, URZ ;  /* 0x0000003f00077c82 */ /* 0x000fe20008000000 */
[----:B------:R-:W-:Y:S01]  /*53b0*/  IADD3 R220, P6, R200, 0x80, RZ ;  /* 0x00000080c8dc7810 */ /* 0x000fe20007fde0ff */
[----:B------:R-:W-:Y:S01]  /*53c0*/  IMAD.X R221, RZ, RZ, R205, P5 ;  /* 0x000000ffffdd7224 */ /* 0x000fe200028e06cd */
[----:B------:R-:W-:Y:S01]  /*53d0*/  IADD3 R216, P5, R202, 0x80, RZ ;  /* 0x00000080cad87810 */ /* 0x000fe20007fbe0ff */
[----:B------:R-:W-:-:S02]  /*53e0*/  UMOV UR5, 0x1 ;  /* 0x0000000100057882 */ /* 0x000fc40000000000 */
[----:B------:R-:W-:Y:S01]  /*53f0*/  @P4 IMAD.HI.U32 R213, R199, c[0x0][0x2c8], RZ ;  /* 0x0000b200c7d54a27 */ /* 0x000fe200078e00ff */
[----:B------:R-:W-:-:S03]  /*5400*/  IADD3 R218, P4, R202, 0x40, RZ ;  /* 0x00000040cada7810 */ /* 0x000fc60007f9e0ff */
[----:B------:R-:W-:Y:S01]  /*5410*/  IMAD.X R219, RZ, RZ, R205, P6 ;  /* 0x000000ffffdb7224 */ /* 0x000fe200030e06cd */
[----:B------:R-:W-:Y:S01]  /*5420*/  @P0 SHF.R.U32.HI R213, RZ, c[0x0][0x2cc], R213 ;  /* 0x0000b300ffd50a19 */ /* 0x000fe200000116d5 */
[--C-:B------:R-:W-:Y:S02]  /*5430*/  IMAD.X R217, RZ, RZ, R207.reuse, P4 ;  /* 0x000000ffffd97224 */ /* 0x100fe400020e06cf */
[----:B------:R-:W-:Y:S02]  /*5440*/  IMAD.X R215, RZ, RZ, R207, P5 ;  /* 0x000000ffffd77224 */ /* 0x000fe400028e06cf */
.L_x_1594:
[----:B------:R-:W-:Y:S04]  /*5450*/  DEPBAR.LE SB0, 0x2 ;  /* 0x000080800000791a */ /* 0x000fe80000000000 */
[----:B------:R-:W-:Y:S01]  /*5460*/  BAR.SYNC.DEFER_BLOCKING 0x0 ;  /* 0x0000000000007b1d */ /* 0x000fe20000010000 */
[----:B------:R-:W-:Y:S01]  /*5470*/  UIMAD UR4, UR5, 0x6000, URZ ;  /* 0x00006000050478a4 */ /* 0x000fe2000f8e023f */
[----:B------:R-:W-:Y:S01]  /*5480*/  ISETP.GE.AND P6, PT, R193, R214, PT ;  /* 0x000000d6c100720c */ /* 0x000fe20003fc6270 */
[----:B------:R-:W-:Y:S01]  /*5490*/  UIADD3 UR12, UR7, 0x1, URZ ;  /* 0x00000001070c7890 */ /* 0x000fe2000fffe03f */
[----:B------:R-:W-:Y:S01]  /*54a0*/  MOV R241, R199 ;  /* 0x000000c700f17202 */ /* 0x000fe20000000f00 */
[----:B------:R-:W-:Y:S01]  /*54b0*/  IMAD.SHL.U32 R235, R214, 0x40, RZ ;  /* 0x00000040d6eb7824 */ /* 0x000fe200078e00ff */
[----:B------:R-:W-:Y:S01]  /*54c0*/  UISETP.GE.AND UP0, UPT, UR7, 0x1, UPT ;  /* 0x000000010700788c */ /* 0x000fe2000bf06270 */
[----:B------:R-:W-:Y:S03]  /*54d0*/  IADD3 R180, R188, UR4, RZ ;  /* 0x00000004bcb47c10 */ /* 0x000fe6000fffe0ff */
[----:B------:R-:W-:Y:S02]  /*54e0*/  IADD3 R237, -R208, 0x1, -R235 ;  /* 0x00000001d0ed7810 */ /* 0x000fe40007ffe9eb */
[CC--:B------:R-:W-:Y:S02]  /*54f0*/  IADD3 R133, R189.reuse, R180.reuse, RZ ;  /* 0x000000b4bd857210 */ /* 0x0c0fe40007ffe0ff */
[-C--:B------:R-:W-:Y:S02]  /*5500*/  IADD3 R0, R192, R180.reuse, RZ ;  /* 0x000000b4c0007210 */ /* 0x080fe40007ffe0ff */
[----:B------:R-:W-:Y:S02]  /*5510*/  @!P6 IADD3 R165, R214, -0x1, RZ ;  /* 0xffffffffd6a5e810 */ /* 0x000fe40007ffe0ff */
[----:B------:R-:W-:Y:S02]  /*5520*/  IADD3 R191, R189, R180, R192 ;  /* 0x000000b4bdbf7210 */ /* 0x000fe40007ffe0c0 */
[----:B------:R-:W-:Y:S02]  /*5530*/  @!P6 SHF.R.S32.HI R2, RZ, 0x1f, R165 ;  /* 0x0000001fff02e819 */ /* 0x000fe400000114a5 */
[----:B------:R-:W-:Y:S01]  /*5540*/  IADD3 R237, R237, c[0x0][0x1d0], RZ ;  /* 0x00007400eded7a10 */ /* 0x000fe20007ffe0ff */
[----:B------:R-:W-:Y:S02]  /*5550*/  LDSM.16.M88.4 R136, [R190] ;  /* 0x00000000be88783b */ /* 0x000fe40000000200 */
[----:B------:R-:W-:Y:S01]  /*5560*/  @!P6 IMAD R2, R2, c[0x0][0x208], RZ ;  /* 0x000082000202ea24 */ /* 0x000fe200078e02ff */
[----:B------:R-:W-:Y:S03]  /*5570*/  IADD3 R237, R237, -c[0x0][0x168], RZ ;  /* 0x80005a00eded7a10 */ /* 0x000fe60007ffe0ff */
[----:B------:R-:W-:Y:S01]  /*5580*/  @!P6 IMAD R2, R165, c[0x0][0x20c], R2 ;  /* 0x00008300a502ea24 */ /* 0x000fe200078e0202 */
[----:B------:R-:W-:Y:S01]  /*5590*/  IADD3 R238, R237, c[0x0][0x328], RZ ;  /* 0x0000ca00edee7a10 */ /* 0x000fe20007ffe0ff */
[----:B------:R-:W1:Y:S01]  /*55a0*/  LDSM.16.M88.4 R140, [R188+UR4+0xc100] ;  /* 0x00c10004bc8c783b */ /* 0x000e620008000200 */
[----:B------:R-:W-:Y:S01]  /*55b0*/  @!P6 IMAD.WIDE.U32 R164, R165, c[0x0][0x208], RZ ;  /* 0x00008200a5a4ea25 */ /* 0x000fe200078e00ff */
[----:B------:R-:W-:Y:S03]  /*55c0*/  IADD3 R237, R237, UR6, RZ ;  /* 0x00000006eded7c10 */ /* 0x000fe6000fffe0ff */
[C---:B------:R-:W-:Y:S01]  /*55d0*/  @!P6 IMAD.SHL.U32 R173, R164.reuse, 0x40, RZ ;  /* 0x00000040a4ade824 */ /* 0x040fe200078e00ff */
[----:B------:R-:W-:Y:S01]  /*55e0*/  @!P6 IADD3 R2, R165, R2, RZ ;  /* 0x00000002a502e210 */ /* 0x000fe20007ffe0ff */
[----:B------:R-:W2:Y:S03]  /*55f0*/  LDSM.16.M88.4 R144, [R188+UR4+0xc900] ;  /* 0x00c90004bc90783b */ /* 0x000ea60008000200 */
[----:B------:R-:W-:Y:S02]  /*5600*/  @!P6 SHF.L.U64.HI R171, R164, 0x6, R2 ;  /* 0x00000006a4abe819 */ /* 0x000fe40000010202 */
[C---:B------:R-:W-:Y:S02]  /*5610*/  @!P6 IADD3 R169, P4, R173.reuse, R222, RZ ;  /* 0x000000deada9e210 */ /* 0x040fe40007f9e0ff */
[----:B------:R-:W3:Y:S01]  /*5620*/  LDSM.16.M88.4 R148, [R188+UR4+0xd100] ;  /* 0x00d10004bc94783b */ /* 0x000ee20008000200 */
[----:B------:R-:W-:Y:S02]  /*5630*/  @!P6 IADD3 R2, P0, R173, R200, RZ ;  /* 0x000000c8ad02e210 */ /* 0x000fe40007f1e0ff */
[C---:B------:R-:W-:Y:S02]  /*5640*/  @!P6 IMAD.X R168, R171.reuse, 0x1, R221, P4 ;  /* 0x00000001aba8e824 */ /* 0x040fe400020e06dd */
[C---:B------:R-:W-:Y:S02]  /*5650*/  @!P6 LEA R166, P5, R2.reuse, c[0x0][0x1f8], 0x1 ;  /* 0x00007e0002a6ea11 */ /* 0x040fe400078a08ff */
[----:B------:R-:W4:Y:S01]  /*5660*/  LDSM.16.M88.4 R152, [R188+UR4+0xd900] ;  /* 0x00d90004bc98783b */ /* 0x000f220008000200 */
[----:B------:R-:W-:Y:S02]  /*5670*/  @!P6 IADD3.X R165, R171, R205, RZ, P0, !PT ;  /* 0x000000cdaba5e210 */ /* 0x000fe400007fe4ff */
[C---:B------:R-:W-:Y:S02]  /*5680*/  @!P6 LEA R164, P0, R169.reuse, c[0x0][0x1f8], 0x1 ;  /* 0x00007e00a9a4ea11 */ /* 0x040fe400078008ff */
[----:B------:R-:W-:Y:S02]  /*5690*/  @!P6 LEA.HI.X R167, R2, c[0x0][0x1fc], R165, 0x1, P5 ;  /* 0x00007f0002a7ea11 */ /* 0x000fe400028f0ca5 */
[----:B------:R-:W-:Y:S01]  /*56a0*/  LDSM.16.M88.4 R156, [R133+0xd100] ;  /* 0x00d10000859c783b */ /* 0x000fe20000000200 */
[----:B------:R-:W-:Y:S02]  /*56b0*/  @!P6 LEA.HI.X R165, R169, c[0x0][0x1fc], R168, 0x1, P0 ;  /* 0x00007f00a9a5ea11 */ /* 0x000fe400000f0ca8 */
[----:B------:R-:W-:Y:S02]  /*56c0*/  @!P6 IADD3 R169, P5, R195, R173, RZ ;  /* 0x000000adc3a9e210 */ /* 0x000fe40007fbe0ff */
[----:B------:R-:W-:Y:S02]  /*56d0*/  @!P6 IADD3 R2, P4, R173, R220, RZ ;  /* 0x000000dcad02e210 */ /* 0x000fe40007f9e0ff */
[----:B------:R-:W-:Y:S01]  /*56e0*/  @!P6 IADD3 R175, P0, R169, R200, RZ ;  /* 0x000000c8a9afe210 */ /* 0x000fe20007f1e0ff */
[----:B------:R-:W-:Y:S01]  /*56f0*/  @!P6 IMAD.X R178, R194, 0x1, R171, P5 ;  /* 0x00000001c2b2e824 */ /* 0x000fe200028e06ab */
[----:B------:R-:W-:Y:S02]  /*5700*/  @!P6 LEA R172, P5, R2, c[0x0][0x1f8], 0x1 ;  /* 0x00007e0002acea11 */ /* 0x000fe400078a08ff */
[----:B------:R-:W-:Y:S01]  /*5710*/  @!P6 IADD3.X R171, R171, R219, RZ, P4, !PT ;  /* 0x000000dbababe210 */ /* 0x000fe200027fe4ff */
[C---:B-1----:R-:W-:Y:S03]  /*5720*/  HMMA.16816.F32.BF16 R4, R136.reuse, R140, RZ ;  /* 0x0000008c8804723c */ /* 0x042fe600000418ff */
[----:B------:R-:W-:Y:S01]  /*5730*/  @!P6 IMAD.X R168, R178, 0x1, R205, P0 ;  /* 0x00000001b2a8e824 */ /* 0x000fe200000e06cd */
[----:B------:R-:W-:Y:S02]  /*5740*/  @!P6 IADD3 R182, P0, R169, R222, RZ ;  /* 0x000000dea9b6e210 */ /* 0x000fe40007f1e0ff */
[C---:B------:R-:W-:Y:S02]  /*5750*/  @!P6 LEA R170, P4, R175.reuse, c[0x0][0x1f8], 0x1 ;  /* 0x00007e00afaaea11 */ /* 0x040fe400078808ff */
[C---:B------:R-:W-:Y:S01]  /*5760*/  HMMA.16816.F32.BF16 R8, R136.reuse, R142, RZ ;  /* 0x0000008e8808723c */ /* 0x040fe200000418ff */
[----:B------:R-:W-:Y:S03]  /*5770*/  LDSM.16.M88.4 R140, [R186] ;  /* 0x00000000ba8c783b */ /* 0x000fe60000000200 */
[----:B------:R-:W-:Y:S02]  /*5780*/  @!P6 LEA.HI.X R173, R2, c[0x0][0x1fc], R171, 0x1, P5 ;  /* 0x00007f0002adea11 */ /* 0x000fe400028f0cab */
[----:B------:R-:W-:Y:S01]  /*5790*/  @!P6 LEA.HI.X R171, R175, c[0x0][0x1fc], R168, 0x1, P4 ;  /* 0x00007f00afabea11 */ /* 0x000fe200020f0ca8 */
[----:B------:R-:W-:Y:S01]  /*57a0*/  IMAD.U32 R168, RZ, RZ, UR7 ;  /* 0x00000007ffa87e24 */ /* 0x000fe2000f8e00ff */
[C---:B--2---:R-:W-:Y:S01]  /*57b0*/  HMMA.16816.F32.BF16 R12, R136.reuse, R144, RZ ;  /* 0x00000090880c723c */ /* 0x044fe200000418ff */
[----:B------:R-:W-:Y:S01]  /*57c0*/  @!P6 LEA R174, P5, R182, c[0x0][0x1f8], 0x1 ;  /* 0x00007e00b6aeea11 */ /* 0x000fe200078a08ff */
[----:B------:R-:W-:Y:S02]  /*57d0*/  USEL UR7, UR12, URZ, !UP0 ;  /* 0x0000003f0c077287 */ /* 0x000fe4000c000000 */
[----:B------:R-:W-:Y:S02]  /*57e0*/  @!P6 IADD3 R2, P4, R169, R220, RZ ;  /* 0x000000dca902e210 */ /* 0x000fe40007f9e0ff */
[----:B------:R-:W-:Y:S02]  /*57f0*/  @!P6 IADD3.X R169, R178, R221, RZ, P0, !PT ;  /* 0x000000ddb2a9e210 */ /* 0x000fe400007fe4ff */
[C---:B------:R-:W-:Y:S01]  /*5800*/  HMMA.16816.F32.BF16 R16, R136.reuse, R146, RZ ;  /* 0x000000928810723c */ /* 0x040fe200000418ff */
[----:B------:R-:W1:Y:S03]  /*5810*/  LDSM.16.M88.4 R144, [R133+0xc100] ;  /* 0x00c100008590783b */ /* 0x000e660000000200 */
[----:B------:R-:W-:Y:S01]  /*5820*/  @!P6 LEA.HI.X R175, R182, c[0x0][0x1fc], R169, 0x1, P5 ;  /* 0x00007f00b6afea11 */ /* 0x000fe200028f0ca9 */
[----:B------:R-:W-:Y:S01]  /*5830*/  @!P6 IMAD R169, R168, 0x6000, R209 ;  /* 0x00006000a8a9e824 */ /* 0x000fe200078e02d1 */
[----:B------:R-:W-:Y:S02]  /*5840*/  @!P6 IADD3.X R177, R178, R219, RZ, P4, !PT ;  /* 0x000000dbb2b1e210 */ /* 0x000fe400027fe4ff */
[C---:B---3--:R-:W-:Y:S01]  /*5850*/  HMMA.16816.F32.BF16 R20, R136.reuse, R148, RZ ;  /* 0x000000948814723c */ /* 0x048fe200000418ff */
[C---:B------:R-:W-:Y:S04]  /*5860*/  @!P6 LEA R176, P0, R2.reuse, c[0x0][0x1f8], 0x1 ;  /* 0x00007e0002b0ea11 */ /* 0x040fe800078008ff */
[----:B------:R-:W-:Y:S01]  /*5870*/  @!P6 LEA.HI.X R177, R2, c[0x0][0x1fc], R177, 0x1, P0 ;  /* 0x00007f0002b1ea11 */ /* 0x000fe200000f0cb1 */
[----:B------:R-:W-:Y:S01]  /*5880*/  IMAD.IADD R2, R192, 0x1, R133 ;  /* 0x00000001c0027824 */ /* 0x000fe200078e0285 */
[----:B------:R-:W-:Y:S01]  /*5890*/  PLOP3.LUT P0, PT, PT, PT, UP2, 0x80, 0x0 ;  /* 0x000000000000781c */ /* 0x000fe20003f0f028 */
[C---:B------:R-:W-:Y:S01]  /*58a0*/  HMMA.16816.F32.BF16 R24, R136.reuse, R150, RZ ;  /* 0x000000968818723c */ /* 0x040fe200000418ff */
[----:B------:R-:W2:Y:S07]  /*58b0*/  LDSM.16.M88.4 R148, [R133+0xc900] ;  /* 0x00c900008594783b */ /* 0x000eae0000000200 */
[C---:B----4-:R-:W-:Y:S04]  /*58c0*/  HMMA.16816.F32.BF16 R28, R136.reuse, R152, RZ ;  /* 0x00000098881c723c */ /* 0x050fe800000418ff */
[----:B------:R-:W-:Y:S02]  /*58d0*/  @P0 MOV R241, R213 ;  /* 0x000000d500f10202 */ /* 0x000fe40000000f00 */
[----:B------:R-:W-:Y:S02]  /*58e0*/  PLOP3.LUT P0, PT, PT, PT, UP1, 0x40, 0x0 ;  /* 0x000000000000781c */ /* 0x000fe40003f0e818 */
[----:B------:R-:W-:Y:S01]  /*58f0*/  HMMA.16816.F32.BF16 R32, R136, R154, RZ ;  /* 0x0000009a8820723c */ /* 0x000fe200000418ff */
[----:B------:R-:W3:Y:S07]  /*5900*/  LDSM.16.M88.4 R136, [R133+0xd900] ;  /* 0x00d900008588783b */ /* 0x000eee0000000200 */
[----:B------:R-:W-:Y:S01]  /*5910*/  @!PT LDS RZ, [RZ] ;  /* 0x00000000fffff984 */ /* 0x000fe20000000800 */
[----:B------:R-:W-:Y:S01]  /*5920*/  @!PT LDS RZ, [RZ] ;  /* 0x00000000fffff984 */ /* 0x000fe20000000800 */
[----:B------:R-:W-:Y:S01]  /*5930*/  @!PT LDS RZ, [RZ] ;  /* 0x00000000fffff984 */ /* 0x000fe20000000800 */
[----:B------:R4:W-:Y:S01]  /*5940*/  @!P6 LDGSTS.E.BYPASS.LTC128B.128 [R169], [R166.64], !P3 ;  /* 0x00000000a6a9efae */ /* 0x0009e2000d901d4a */
[C---:B-1----:R-:W-:Y:S06]  /*5950*/  HMMA.16816.F32.BF16 R4, R140.reuse, R144, R4 ;  /* 0x000000908c04723c */ /* 0x042fec0000041804 */
[----:B------:R4:W-:Y:S02]  /*5960*/  @!P6 LDGSTS.E.BYPASS.LTC128B.128 [R169+0x2000], [R164.64], !P2 ;  /* 0x02000000a4a9efae */ /* 0x0009e4000d101d4a */
[C---:B------:R-:W-:Y:S05]  /*5970*/  HMMA.16816.F32.BF16 R8, R140.reuse, R146, R8 ;  /* 0x000000928c08723c */ /* 0x040fea0000041808 */
[----:B------:R1:W-:Y:S03]  /*5980*/  @!P6 LDGSTS.E.BYPASS.LTC128B.128 [R169+0x4000], [R172.64], !P1 ;  /* 0x04000000aca9efae */ /* 0x0003e6000c901d4a */
[C---:B--2---:R-:W-:Y:S04]  /*5990*/  HMMA.16816.F32.BF16 R12, R140.reuse, R148, R12 ;  /* 0x000000948c0c723c */ /* 0x044fe8000004180c */
[----:B------:R1:W-:Y:S04]  /*59a0*/  @!P6 LDGSTS.E.BYPASS.LTC128B.128 [R169+0x1000], [R170.64], !P3 ;  /* 0x01000000aaa9efae */ /* 0x0003e8000d901d4a */
[C---:B------:R-:W-:Y:S03]  /*59b0*/  HMMA.16816.F32.BF16 R16, R140.reuse, R150, R16 ;  /* 0x000000968c10723c */ /* 0x040fe60000041810 */
[----:B------:R1:W-:Y:S05]  /*59c0*/  @!P6 LDGSTS.E.BYPASS.LTC128B.128 [R169+0x3000], [R174.64], !P2 ;  /* 0x03000000aea9efae */ /* 0x0003ea000d101d4a */
[C---:B------:R-:W-:Y:S02]  /*59d0*/  HMMA.16816.F32.BF16 R20, R140.reuse, R156, R20 ;  /* 0x0000009c8c14723c */ /* 0x040fe40000041814 */
[----:B------:R1:W-:Y:S06]  /*59e0*/  @!P6 LDGSTS.E.BYPASS.LTC128B.128 [R169+0x5000], [R176.64], !P1 ;  /* 0x05000000b0a9efae */ /* 0x0003ec000c901d4a */
[C---:B------:R-:W-:Y:S01]  /*59f0*/  HMMA.16816.F32.BF16 R24, R140.reuse, R158, R24 ;  /* 0x0000009e8c18723c */ /* 0x040fe20000041818 */
[----:B------:R-:W-:Y:S07]  /*5a00*/  LDSM.16.M88.4 R152, [R185] ;  /* 0x00000000b998783b */ /* 0x000fee0000000200 */
[C---:B---3--:R-:W-:Y:S01]  /*5a10*/  HMMA.16816.F32.BF16 R28, R140.reuse, R136, R28 ;  /* 0x000000888c1c723c */ /* 0x048fe2000004181c */
[----:B------:R-:W2:Y:S07]  /*5a20*/  LDSM.16.M88.4 R160, [R0+0xc100] ;  /* 0x00c1000000a0783b */ /* 0x000eae0000000200 */
[----:B------:R-:W-:Y:S01]  /*5a30*/  HMMA.16816.F32.BF16 R32, R140, R138, R32 ;  /* 0x0000008a8c20723c */ /* 0x000fe20000041820 */
[----:B------:R-:W3:Y:S07]  /*5a40*/  LDSM.16.M88.4 R144, [R0+0xc900] ;  /* 0x00c900000090783b */ /* 0x000eee0000000200 */
[----:B------:R-:W5:Y:S07]  /*5a50*/  LDSM.16.M88.4 R148, [R0+0xd100] ;  /* 0x00d100000094783b */ /* 0x000f6e0000000200 */
[----:B------:R-:W5:Y:S07]  /*5a60*/  LDSM.16.M88.4 R156, [R0+0xd900] ;  /* 0x00d90000009c783b */ /* 0x000f6e0000000200 */
[----:B----4-:R-:W-:Y:S07]  /*5a70*/  LDSM.16.M88.4 R164, [R184] ;  /* 0x00000000b8a4783b */ /* 0x010fee0000000200 */
[----:B-1----:R-:W1:Y:S01]  /*5a80*/  LDSM.16.M88.4 R168, [R2+0xc100] ;  /* 0x00c1000002a8783b */ /* 0x002e620000000200 */
[C---:B--2---:R-:W-:Y:S06]  /*5a90*/  HMMA.16816.F32.BF16 R4, R152.reuse, R160, R4 ;  /* 0x000000a09804723c */ /* 0x044fec0000041804 */
[----:B------:R-:W2:Y:S02]  /*5aa0*/  LDSM.16.M88.4 R136, [R2+0xc900] ;  /* 0x00c900000288783b */ /* 0x000ea40000000200 */
[C---:B------:R-:W-:Y:S05]  /*5ab0*/  HMMA.16816.F32.BF16 R8, R152.reuse, R162, R8 ;  /* 0x000000a29808723c */ /* 0x040fea0000041808 */
[----:B------:R-:W4:Y:S03]  /*5ac0*/  LDSM.16.M88.4 R140, [R2+0xd100] ;  /* 0x00d10000028c783b */ /* 0x000f260000000200 */
[C---:B---3--:R-:W-:Y:S04]  /*5ad0*/  HMMA.16816.F32.BF16 R12, R152.reuse, R144, R12 ;  /* 0x00000090980c723c */ /* 0x048fe8000004180c */
[----:B------:R-:W-:Y:S04]  /*5ae0*/  LDSM.16.M88.4 R160, [R188+UR4+0xf900] ;  /* 0x00f90004bca0783b */ /* 0x000fe80008000200 */
[C---:B------:R-:W-:Y:S03]  /*5af0*/  HMMA.16816.F32.BF16 R16, R152.reuse, R146, R16 ;  /* 0x000000929810723c */ /* 0x040fe60000041810 */
[----:B------:R-:W3:Y:S05]  /*5b00*/  LDSM.16.M88.4 R144, [R2+0xd900] ;  /* 0x00d900000290783b */ /* 0x000eea0000000200 */
[C---:B-----5:R-:W-:Y:S02]  /*5b10*/  HMMA.16816.F32.BF16 R20, R152.reuse, R148, R20 ;  /* 0x000000949814723c */ /* 0x060fe40000041814 */
[----:B------:R-:W-:Y:S06]  /*5b20*/  LDSM.16.M88.4 R172, [R133+0xe900] ;  /* 0x00e9000085ac783b */ /* 0x000fec0000000200 */
[C---:B------:R-:W-:Y:S01]  /*5b30*/  HMMA.16816.F32.BF16 R24, R152.reuse, R150, R24 ;  /* 0x000000969818723c */ /* 0x040fe20000041818 */
[----:B------:R-:W-:Y:S07]  /*5b40*/  LDSM.16.M88.4 R148, [R190+0x4000] ;  /* 0x00400000be94783b */ /* 0x000fee0000000200 */
[C---:B------:R-:W-:Y:S01]  /*5b50*/  HMMA.16816.F32.BF16 R28, R152.reuse, R156, R28 ;  /* 0x0000009c981c723c */ /* 0x040fe2000004181c */
[----:B------:R-:W-:Y:S07]  /*5b60*/  LDSM.16.M88.4 R176, [R0+0xe100] ;  /* 0x00e1000000b0783b */ /* 0x000fee0000000200 */
[----:B------:R-:W-:Y:S01]  /*5b70*/  HMMA.16816.F32.BF16 R32, R152, R158, R32 ;  /* 0x0000009e9820723c */ /* 0x000fe20000041820 */
[----:B------:R-:W5:Y:S07]  /*5b80*/  LDSM.16.M88.4 R152, [R188+UR4+0xe100] ;  /* 0x00e10004bc98783b */ /* 0x000f6e0008000200 */
[C---:B-1----:R-:W-:Y:S01]  /*5b90*/  HMMA.16816.F32.BF16 R4, R164.reuse, R168, R4 ;  /* 0x000000a8a404723c */ /* 0x042fe20000041804 */
[----:B------:R-:W1:Y:S07]  /*5ba0*/  LDSM.16.M88.4 R156, [R188+UR4+0xe900] ;  /* 0x00e90004bc9c783b */ /* 0x000e6e0008000200 */
[C---:B------:R-:W-:Y:S01]  /*5bb0*/  HMMA.16816.F32.BF16 R8, R164.reuse, R170, R8 ;  /* 0x000000aaa408723c */ /* 0x040fe20000041808 */
[----:B------:R-:W-:Y:S07]  /*5bc0*/  LDSM.16.M88.4 R168, [R133+0xe100] ;  /* 0x00e1000085a8783b */ /* 0x000fee0000000200 */
[C---:B--2---:R-:W-:Y:S01]  /*5bd0*/  HMMA.16816.F32.BF16 R12, R164.reuse, R136, R12 ;  /* 0x00000088a40c723c */ /* 0x044fe2000004180c */
[----:B------:R-:W-:Y:S07]  /*5be0*/  LDSM.16.M88.4 R180, [R188+UR4+0x10100] ;  /* 0x01010004bcb4783b */ /* 0x000fee0008000200 */
[C---:B------:R-:W-:Y:S01]  /*5bf0*/  HMMA.16816.F32.BF16 R16, R164.reuse, R138, R16 ;  /* 0x0000008aa410723c */ /* 0x040fe20000041810 */
[----:B------:R-:W2:Y:S07]  /*5c00*/  LDSM.16.M88.4 R136, [R188+UR4+0xf100] ;  /* 0x00f10004bc88783b */ /* 0x000eae0008000200 */
[C---:B----4-:R-:W-:Y:S01]  /*5c10*/  HMMA.16816.F32.BF16 R20, R164.reuse, R140, R20 ;  /* 0x0000008ca414723c */ /* 0x050fe20000041814 */
[----:B------:R-:W0:Y:S07]  /*5c20*/  LDGDEPBAR ;  /* 0x00000000000079af */ /* 0x000e2e0000000000 */
[C---:B------:R-:W-:Y:S01]  /*5c30*/  HMMA.16816.F32.BF16 R24, R164.reuse, R142, R24 ;  /* 0x0000008ea418723c */ /* 0x040fe20000041818 */
[----:B------:R-:W4:Y:S07]  /*5c40*/  LDSM.16.M88.4 R140, [R186+0x4000] ;  /* 0x00400000ba8c783b */ /* 0x000f2e0000000200 */
[C---:B---3--:R-:W-:Y:S08]  /*5c50*/  HMMA.16816.F32.BF16 R28, R164.reuse, R144, R28 ;  /* 0x00000090a41c723c */ /* 0x048ff0000004181c */
[----:B------:R-:W-:Y:S01]  /*5c60*/  HMMA.16816.F32.BF16 R32, R164, R146, R32 ;  /* 0x00000092a420723c */ /* 0x000fe20000041820 */
[----:B------:R-:W3:Y:S07]  /*5c70*/  LDSM.16.M88.4 R144, [R133+0xf100] ;  /* 0x00f100008590783b */ /* 0x000eee0000000200 */
[C---:B-----5:R-:W-:Y:S01]  /*5c80*/  HMMA.16816.F32.BF16 R4, R148.reuse, R152, R4 ;  /* 0x000000989404723c */ /* 0x060fe20000041804 */
[----:B------:R-:W-:Y:S07]  /*5c90*/  LDSM.16.M88.4 R164, [R185+0x4000] ;  /* 0x00400000b9a4783b */ /* 0x000fee0000000200 */
[C---:B------:R-:W-:Y:S01]  /*5ca0*/  HMMA.16816.F32.BF16 R8, R148.reuse, R154, R8 ;  /* 0x0000009a9408723c */ /* 0x040fe20000041808 */
[----:B------:R-:W5:Y:S07]  /*5cb0*/  LDSM.16.M88.4 R152, [R133+0xf900] ;  /* 0x00f900008598783b */ /* 0x000f6e0000000200 */
[C---:B-1----:R-:W-:Y:S08]  /*5cc0*/  HMMA.16816.F32.BF16 R12, R148.reuse, R156, R12 ;  /* 0x0000009c940c723c */ /* 0x042ff0000004180c */
[C---:B------:R-:W-:Y:S01]  /*5cd0*/  HMMA.16816.F32.BF16 R16, R148.reuse, R158, R16 ;  /* 0x0000009e9410723c */ /* 0x040fe20000041810 */
[----:B------:R-:W-:Y:S07]  /*5ce0*/  LDSM.16.M88.4 R156, [R0+0xf900] ;  /* 0x00f90000009c783b */ /* 0x000fee0000000200 */
[C---:B--2---:R-:W-:Y:S08]  /*5cf0*/  HMMA.16816.F32.BF16 R20, R148.reuse, R136, R20 ;  /* 0x000000889414723c */ /* 0x044ff00000041814 */
[C---:B------:R-:W-:Y:S01]  /*5d00*/  HMMA.16816.F32.BF16 R24, R148.reuse, R138, R24 ;  /* 0x0000008a9418723c */ /* 0x040fe20000041818 */
[----:B------:R-:W1:Y:S07]  /*5d10*/  LDSM.16.M88.4 R136, [R0+0xe900] ;  /* 0x00e900000088783b */ /* 0x000e6e0000000200 */
[C---:B------:R-:W-:Y:S08]  /*5d20*/  HMMA.16816.F32.BF16 R28, R148.reuse, R160, R28 ;  /* 0x000000a0941c723c */ /* 0x040ff0000004181c */
[----:B------:R-:W-:Y:S01]  /*5d30*/  HMMA.16816.F32.BF16 R32, R148, R162, R32 ;  /* 0x000000a29420723c */ /* 0x000fe20000041820 */
[----:B------:R-:W2:Y:S07]  /*5d40*/  LDSM.16.M88.4 R148, [R0+0xf100] ;  /* 0x00f100000094783b */ /* 0x000eae0000000200 */
[C---:B----4-:R-:W-:Y:S01]  /*5d50*/  HMMA.16816.F32.BF16 R4, R140.reuse, R168, R4 ;  /* 0x000000a88c04723c */ /* 0x050fe20000041804 */
[----:B------:R-:W-:Y:S07]  /*5d60*/  LDSM.16.M88.4 R160, [R184+0x4000] ;  /* 0x00400000b8a0783b */ /* 0x000fee0000000200 */
[C---:B------:R-:W-:Y:S01]  /*5d70*/  HMMA.16816.F32.BF16 R8, R140.reuse, R170, R8 ;  /* 0x000000aa8c08723c */ /* 0x040fe20000041808 */
[----:B------:R-:W4:Y:S07]  /*5d80*/  LDSM.16.M88.4 R168, [R2+0xe100] ;  /* 0x00e1000002a8783b */ /* 0x000f2e0000000200 */
[C---:B------:R-:W-:Y:S08]  /*5d90*/  HMMA.16816.F32.BF16 R12, R140.reuse, R172, R12 ;  /* 0x000000ac8c0c723c */ /* 0x040ff0000004180c */
[C---:B------:R-:W-:Y:S01]  /*5da0*/  HMMA.16816.F32.BF16 R16, R140.reuse, R174, R16 ;  /* 0x000000ae8c10723c */ /* 0x040fe20000041810 */
[----:B------:R-:W-:Y:S07]  /*5db0*/  LDSM.16.M88.4 R172, [R190+0x8000] ;  /* 0x00800000beac783b */ /* 0x000fee0000000200 */
[C---:B---3--:R-:W-:Y:S08]  /*5dc0*/  HMMA.16816.F32.BF16 R20, R140.reuse, R144, R20 ;  /* 0x000000908c14723c */ /* 0x048ff00000041814 */
[C---:B------:R-:W-:Y:S01]  /*5dd0*/  HMMA.16816.F32.BF16 R24, R140.reuse, R146, R24 ;  /* 0x000000928c18723c */ /* 0x040fe20000041818 */
[----:B------:R-:W-:Y:S07]  /*5de0*/  LDSM.16.M88.4 R144, [R191+0xf100] ;  /* 0x00f10000bf90783b */ /* 0x000fee0000000200 */
[C---:B-----5:R-:W-:Y:S08]  /*5df0*/  HMMA.16816.F32.BF16 R28, R140.reuse, R152, R28 ;  /* 0x000000988c1c723c */ /* 0x060ff0000004181c */
[----:B------:R-:W-:Y:S01]  /*5e00*/  HMMA.16816.F32.BF16 R32, R140, R154, R32 ;  /* 0x0000009a8c20723c */ /* 0x000fe20000041820 */
[----:B------:R-:W3:Y:S07]  /*5e10*/  LDSM.16.M88.4 R140, [R191+0xe900] ;  /* 0x00e90000bf8c783b */ /* 0x000eee0000000200 */
[C---:B------:R-:W-:Y:S01]  /*5e20*/  HMMA.16816.F32.BF16 R4, R164.reuse, R176, R4 ;  /* 0x000000b0a404723c */ /* 0x040fe20000041804 */
[----:B------:R-:W5:Y:S07]  /*5e30*/  LDSM.16.M88.4 R152, [R191+0xf900] ;  /* 0x00f90000bf98783b */ /* 0x000f6e0000000200 */
        /* <DEDUP_REMOVED lines=8> */
[C---:B------:R-:W-:Y:S08]  /*5ec0*/  HMMA.16816.F32.BF16 R28, R164.reuse, R156, R28 ;  /* 0x0000009ca41c723c */ /* 0x040ff0000004181c */
[----:B------:R-:W-:Y:S01]  /*5ed0*/  HMMA.16816.F32.BF16 R32, R164, R158, R32 ;  /* 0x0000009ea420723c */ /* 0x000fe20000041820 */
[----:B------:R-:W1:Y:S07]  /*5ee0*/  LDSM.16.M88.4 R156, [R188+UR4+0x11900] ;  /* 0x01190004bc9c783b */ /* 0x000e6e0008000200 */
[C---:B----4-:R-:W-:Y:S01]  /*5ef0*/  HMMA.16816.F32.BF16 R4, R160.reuse, R168, R4 ;  /* 0x000000a8a004723c */ /* 0x050fe20000041804 */
[----:B------:R-:W4:Y:S07]  /*5f00*/  LDSM.16.M88.4 R164, [R186+0x8000] ;  /* 0x00800000baa4783b */ /* 0x000f2e0000000200 */
[C---:B------:R-:W-:Y:S01]  /*5f10*/  HMMA.16816.F32.BF16 R8, R160.reuse, R170, R8 ;  /* 0x000000aaa008723c */ /* 0x040fe20000041808 */
[----:B------:R-:W-:Y:S07]  /*5f20*/  LDSM.16.M88.4 R168, [R0+0x10100] ;  /* 0x0101000000a8783b */ /* 0x000fee0000000200 */
[C---:B---3--:R-:W-:Y:S08]  /*5f30*/  HMMA.16816.F32.BF16 R12, R160.reuse, R140, R12 ;  /* 0x0000008ca00c723c */ /* 0x048ff0000004180c */
[C---:B------:R-:W-:Y:S01]  /*5f40*/  HMMA.16816.F32.BF16 R16, R160.reuse, R142, R16 ;  /* 0x0000008ea010723c */ /* 0x040fe20000041810 */
[----:B------:R-:W3:Y:S07]  /*5f50*/  LDSM.16.M88.4 R140, [R133+0x10900] ;  /* 0x01090000858c783b */ /* 0x000eee0000000200 */
[C---:B------:R-:W-:Y:S08]  /*5f60*/  HMMA.16816.F32.BF16 R20, R160.reuse, R144, R20 ;  /* 0x00000090a014723c */ /* 0x040ff00000041814 */
[C---:B------:R-:W-:Y:S01]  /*5f70*/  HMMA.16816.F32.BF16 R24, R160.reuse, R146, R24 ;  /* 0x00000092a018723c */ /* 0x040fe20000041818 */
[----:B------:R-:W1:Y:S07]  /*5f80*/  LDSM.16.M88.4 R144, [R133+0x11100] ;  /* 0x011100008590783b */ /* 0x000e6e0000000200 */
[C---:B-----5:R-:W-:Y:S08]  /*5f90*/  HMMA.16816.F32.BF16 R28, R160.reuse, R152, R28 ;  /* 0x00000098a01c723c */ /* 0x060ff0000004181c */
[----:B------:R-:W-:Y:S01]  /*5fa0*/  HMMA.16816.F32.BF16 R32, R160, R154, R32 ;  /* 0x0000009aa020723c */ /* 0x000fe20000041820 */
[----:B------:R-:W5:Y:S07]  /*5fb0*/  LDSM.16.M88.4 R152, [R133+0x11900] ;  /* 0x011900008598783b */ /* 0x000f6e0000000200 */
[----:B------:R-:W3:Y:S01]  /*5fc0*/  LDSM.16.M88.4 R160, [R185+0x8000] ;  /* 0x00800000b9a0783b */ /* 0x000ee20000000200 */
        /* <DEDUP_REMOVED lines=9> */
[C---:B------:R-:W-:Y:S08]  /*6060*/  HMMA.16816.F32.BF16 R28, R172.reuse, R156, R28 ;  /* 0x0000009cac1c723c */ /* 0x040ff0000004181c */
[----:B------:R-:W-:Y:S01]  /*6070*/  HMMA.16816.F32.BF16 R32, R172, R158, R32 ;  /* 0x0000009eac20723c */ /* 0x000fe20000041820 */
[----:B------:R-:W1:Y:S07]  /*6080*/  LDSM.16.M88.4 R156, [R0+0x11900] ;  /* 0x01190000009c783b */ /* 0x000e6e0000000200 */
[----:B------:R-:W1:Y:S01]  /*6090*/  LDSM.16.M88.4 R172, [R184+0x8000] ;  /* 0x00800000b8ac783b */ /* 0x000e620000000200 */
[C---:B----4-:R-:W-:Y:S08]  /*60a0*/  HMMA.16816.F32.BF16 R4, R164.reuse, R176, R4 ;  /* 0x000000b0a404723c */ /* 0x050ff00000041804 */
[C---:B------:R-:W-:Y:S08]  /*60b0*/  HMMA.16816.F32.BF16 R8, R164.reuse, R178, R8 ;  /* 0x000000b2a408723c */ /* 0x040ff00000041808 */
[C---:B---3--:R-:W-:Y:S08]  /*60c0*/  HMMA.16816.F32.BF16 R12, R164.reuse, R140, R12 ;  /* 0x0000008ca40c723c */ /* 0x048ff0000004180c */
[C---:B------:R-:W-:Y:S01]  /*60d0*/  HMMA.16816.F32.BF16 R16, R164.reuse, R142, R16 ;  /* 0x0000008ea410723c */ /* 0x040fe20000041810 */
[----:B------:R-:W-:Y:S07]  /*60e0*/  LDSM.16.M88.4 R140, [R191+0x11100] ;  /* 0x01110000bf8c783b */ /* 0x000fee0000000200 */
        /* <DEDUP_REMOVED lines=11> */
[C---:B------:R-:W-:Y:S08]  /*61a0*/  HMMA.16816.F32.BF16 R28, R160.reuse, R156, R28 ;  /* 0x0000009ca01c723c */ /* 0x040ff0000004181c */
[----:B------:R-:W-:Y:S08]  /*61b0*/  HMMA.16816.F32.BF16 R32, R160, R158, R32 ;  /* 0x0000009ea020723c */ /* 0x000ff00000041820 */
[C---:B------:R-:W-:Y:S08]  /*61c0*/  HMMA.16816.F32.BF16 R4, R172.reuse, R180, R4 ;  /* 0x000000b4ac04723c */ /* 0x040ff00000041804 */
[C---:B------:R-:W-:Y:S08]  /*61d0*/  HMMA.16816.F32.BF16 R8, R172.reuse, R182, R8 ;  /* 0x000000b6ac08723c */ /* 0x040ff00000041808 */
[C---:B-1----:R-:W-:Y:S08]  /*61e0*/  HMMA.16816.F32.BF16 R12, R172.reuse, R136, R12 ;  /* 0x00000088ac0c723c */ /* 0x042ff0000004180c */
[C---:B------:R-:W-:Y:S01]  /*61f0*/  HMMA.16816.F32.BF16 R16, R172.reuse, R138, R16 ;  /* 0x0000008aac10723c */ /* 0x040fe20000041810 */
[----:B------:R1:W2:Y:S03]  /*6200*/  LDSM.16.M88.4 R136, [R191+0x11900] ;  /* 0x01190000bf88783b */ /* 0x0002a60000000200 */
[----:B------:R-:W-:Y:S02]  /*6210*/  FMUL.FTZ R165, R4, c[0x0][0x320] ;  /* 0x0000c80004a57a20 */ /* 0x000fe40000410000 */
[----:B------:R-:W-:Y:S02]  /*6220*/  FMUL.FTZ R167, R5, c[0x0][0x320] ;  /* 0x0000c80005a77a20 */ /* 0x000fe40000410000 */
[C---:B------:R-:W-:Y:S02]  /*6230*/  HMMA.16816.F32.BF16 R20, R172.reuse, R140, R20 ;  /* 0x0000008cac14723c */ /* 0x040fe40000041814 */
[----:B------:R-:W3:Y:S02]  /*6240*/  MUFU.TANH R165, R165 ;  /* 0x000000a500a57308 */ /* 0x000ee40000002400 */
[----:B------:R-:W-:Y:S02]  /*6250*/  FMUL.FTZ R2, R6, c[0x0][0x320] ;  /* 0x0000c80006027a20 */ /* 0x000fe40000410000 */
[----:B------:R-:W-:Y:S02]  /*6260*/  FMUL.FTZ R164, R7, c[0x0][0x320] ;  /* 0x0000c80007a47a20 */ /* 0x000fe40000410000 */
[C---:B------:R-:W-:Y:S04]  /*6270*/  HMMA.16816.F32.BF16 R24, R172.reuse, R142, R24 ;  /* 0x0000008eac18723c */ /* 0x040fe80000041818 */
[----:B------:R-:W4:Y:S01]  /*6280*/  MUFU.TANH R167, R167 ;  /* 0x000000a700a77308 */ /* 0x000f220000002400 */
[----:B------:R-:W-:Y:S02]  /*6290*/  FMUL.FTZ R169, R8, c[0x0][0x320] ;  /* 0x0000c80008a97a20 */ /* 0x000fe40000410000 */
[----:B------:R-:W-:Y:S02]  /*62a0*/  FMUL.FTZ R171, R9, c[0x0][0x320] ;  /* 0x0000c80009ab7a20 */ /* 0x000fe40000410000 */
[----:B------:R-:W-:Y:S03]  /*62b0*/  FMUL.FTZ R166, R10, c[0x0][0x320] ;  /* 0x0000c8000aa67a20 */ /* 0x000fe60000410000 */
[----:B------:R-:W-:Y:S02]  /*62c0*/  FMUL.FTZ R168, R11, c[0x0][0x320] ;  /* 0x0000c8000ba87a20 */ /* 0x000fe40000410000 */
[----:B------:R-:W3:Y:S01]  /*62d0*/  MUFU.TANH R2, R2 ;  /* 0x0000000200027308 */ /* 0x000ee20000002400 */
[----:B------:R-:W-:Y:S02]  /*62e0*/  FMUL.FTZ R181, R12, c[0x0][0x320] ;  /* 0x0000c8000cb57a20 */ /* 0x000fe40000410000 */
[----:B------:R-:W-:Y:S02]  /*62f0*/  FMUL.FTZ R225, R22, c[0x0][0x320] ;  /* 0x0000c80016e17a20 */ /* 0x000fe40000410000 */
[----:B------:R-:W-:Y:S02]  /*6300*/  FMUL.FTZ R179, R13, c[0x0][0x320] ;  /* 0x0000c8000db37a20 */ /* 0x000fe40000410000 */
[----:B------:R-:W-:Y:S02]  /*6310*/  FMUL.FTZ R178, R14, c[0x0][0x320] ;  /* 0x0000c8000eb27a20 */ /* 0x000fe40000410000 */
[----:B------:R-:W-:Y:S01]  /*6320*/  FMUL.FTZ R170, R15, c[0x0][0x320] ;  /* 0x0000c8000faa7a20 */ /* 0x000fe20000410000 */
[----:B-1----:R-:W1:Y:S01]  /*6330*/  MUFU.TANH R191, R225 ;  /* 0x000000e100bf7308 */ /* 0x002e620000002400 */
[C---:B--2---:R-:W-:Y:S03]  /*6340*/  HMMA.16816.F32.BF16 R28, R172.reuse, R136, R28 ;  /* 0x00000088ac1c723c */ /* 0x044fe6000004181c */
[----:B------:R-:W-:Y:S02]  /*6350*/  FMUL.FTZ R232, R27, c[0x0][0x320] ;  /* 0x0000c8001be87a20 */ /* 0x000fe40000410000 */
[----:B------:R-:W-:Y:S02]  /*6360*/  FMUL.FTZ R182, R16, c[0x0][0x320] ;  /* 0x0000c80010b67a20 */ /* 0x000fe40000410000 */
[----:B------:R-:W-:Y:S01]  /*6370*/  FMUL.FTZ R224, R17, c[0x0][0x320] ;  /* 0x0000c80011e07a20 */ /* 0x000fe20000410000 */
[----:B------:R-:W-:Y:S01]  /*6380*/  HMMA.16816.F32.BF16 R32, R172, R138, R32 ;  /* 0x0000008aac20723c */ /* 0x000fe20000041820 */
[----:B------:R2:W1:Y:S01]  /*6390*/  MUFU.TANH R225, R232 ;  /* 0x000000e800e17308 */ /* 0x0004620000002400 */
[----:B------:R-:W5:Y:S02]  /*63a0*/  SHFL.IDX PT, R173, R241, RZ, 0x1c1f ;  /* 0x001c1ffff1ad7589 */ /* 0x000f6400000e0000 */
[----:B------:R-:W-:Y:S02]  /*63b0*/  FMUL.FTZ R176, R18, c[0x0][0x320] ;  /* 0x0000c80012b07a20 */ /* 0x000fe40000410000 */
[----:B------:R-:W-:Y:S02]  /*63c0*/  FMUL.FTZ R177, R19, c[0x0][0x320] ;  /* 0x0000c80013b17a20 */ /* 0x000fe40000410000 */
[----:B------:R-:W-:Y:S03]  /*63d0*/  FMUL.FTZ R228, R20, c[0x0][0x320] ;  /* 0x0000c80014e47a20 */ /* 0x000fe60000410000 */
        /* <DEDUP_REMOVED lines=8> */
[----:B------:R-:W-:Y:S02]  /*6460*/  FMUL.FTZ R172, R29, c[0x0][0x320] ;  /* 0x0000c8001dac7a20 */ /* 0x000fe40000410000 */
[----:B------:R-:W-:Y:S01]  /*6470*/  FMUL.FTZ R231, R30, c[0x0][0x320] ;  /* 0x0000c8001ee77a20 */ /* 0x000fe20000410000 */
[-C--:B-----5:R-:W-:Y:S01]  /*6480*/  IADD3 R240, R238, R173.reuse, RZ ;  /* 0x000000adeef07210 */ /* 0x0a0fe20007ffe0ff */
[----:B------:R-:W-:Y:S01]  /*6490*/  FMUL.FTZ R175, R31, c[0x0][0x320] ;  /* 0x0000c8001faf7a20 */ /* 0x000fe20000410000 */
[----:B------:R-:W-:Y:S01]  /*64a0*/  IADD3 R239, R237, R173, RZ ;  /* 0x000000adedef7210 */ /* 0x000fe20007ffe0ff */
[----:B------:R-:W-:Y:S01]  /*64b0*/  FMUL.FTZ R236, R32, c[0x0][0x320] ;  /* 0x0000c80020ec7a20 */ /* 0x000fe20000410000 */
[----:B------:R-:W1:Y:S01]  /*64c0*/  MUFU.TANH R171, R171 ;  /* 0x000000ab00ab7308 */ /* 0x000e620000002400 */
[----:B------:R-:W-:Y:S02]  /*64d0*/  FMUL.FTZ R234, R33, c[0x0][0x320] ;  /* 0x0000c80021ea7a20 */ /* 0x000fe40000410000 */
[----:B------:R-:W-:Y:S02]  /*64e0*/  FMUL.FTZ R233, R34, c[0x0][0x320] ;  /* 0x0000c80022e97a20 */ /* 0x000fe40000410000 */
[----:B--2---:R-:W-:Y:S05]  /*64f0*/  FMUL.FTZ R232, R35, c[0x0][0x320] ;  /* 0x0000c80023e87a20 */ /* 0x004fea0000410000 */
[----:B------:R-:W2:Y:S10]  /*6500*/  MUFU.TANH R166, R166 ;  /* 0x000000a600a67308 */ /* 0x000eb40000002400 */
        /* <DEDUP_REMOVED lines=22> */
[----:B------:R-:W1:Y:S01]  /*6670*/  MUFU.TANH R232, R232 ;  /* 0x000000e800e87308 */ /* 0x000e620000002400 */
        /* <DEDUP_REMOVED lines=15> */
.L_x_1588:
[----:B------:R-:W-:Y:S04]  /*6770*/  MOV R0, c[0x0][0x32c] ;  /* 0x0000cb0000007a02 */ /* 0x000fe80000000f00 */
[----:B------:R-:W-:Y:S11]  /*6780*/  ISETP.NE.AND P0, PT, R0, 0x1, PT ;  /* 0x000000010000780c */ /* 0x000ff60003f05270 */
[----:B------:R-:W-:Y:S02]  /*6790*/  @!UPT UIADD3 URZ, URZ, URZ, URZ ;  /* 0x0000003f3f3ff290 */ /* 0x000fe4000fffe03f */
[----:B------:R-:W-:Y:S05]  /*67a0*/  @P0 IMAD.HI.U32 R0, R4, c[0x0][0x330], RZ ;  /* 0x0000cc0004000a27 */ /* 0x000fea00078e00ff */
[----:B------:R-:W-:Y:S02]  /*67b0*/  @P0 SHF.R.U32.HI R4, RZ, c[0x0][0x334], R0 ;  /* 0x0000cd00ff040a19 */ /* 0x000fe40000011600 */
.L_x_1589:
[----:B------:R-:W-:Y:S05]  /*67c0*/  BSYNC B0 ;  /* 0x0000000000007941 */ /* 0x000fea0003800000 */
.L_x_1587:
[----:B------:R-:W-:Y:S04]  /*67d0*/  IMAD R5, R4, c[0x0][0x32c], -R235 ;  /* 0x0000cb0004057a24 */ /* 0x000fe800078e0aeb */
[----:B------:R-:W-:Y:S05]  /*67e0*/  IMAD.IADD R0, R5, 0x1, -R208 ;  /* 0x0000000105007824 */ /* 0x000fea00078e0ad0 */
[----:B------:R-:W-:Y:S02]  /*67f0*/  IADD3 R5, R0, c[0x0][0x32c], RZ ;  /* 0x0000cb0000057a10 */ /* 0x000fe40007ffe0ff */
[----:B------:R-:W-:Y:S02]  /*6800*/  IMNMX R239, R239, R0, !PT ;  /* 0x00000000efef7217 */ /* 0x000fe40007800200 */
[----:B------:R-:W-:Y:S02]  /*6810*/  IMNMX R240, R240, R5, PT ;  /* 0x00000005f0f07217 */ /* 0x000fe40003800200 */
.L_x_1586:
[----:B--234-:R-:W-:Y:S01]  /*6820*/  ISETP.GT.AND P0, PT, R214, -0x1, PT ;  /* 0xffffffffd600780c */ /* 0x01cfe20003f04270 */
[----:B------:R-:W2:Y:S03]  /*6830*/  SHFL.IDX PT, R6, R241, 0x1, 0x1c1f ;  /* 0x003c1f00f1067f89 */ /* 0x000ea600000e0000 */
[C---:B------:R-:W-:Y:S02]  /*6840*/  ISETP.GT.AND P4, PT, R239.reuse, 0x1, P0 ;  /* 0x00000001ef00780c */ /* 0x040fe40000784270 */
[----:B------:R-:W-:Y:S02]  /*6850*/  ISETP.GT.AND P5, PT, R239, RZ, P0 ;  /* 0x000000ffef00720c */ /* 0x000fe400007a4270 */
[C---:B------:R-:W-:Y:S02]  /*6860*/  ISETP.LT.OR P4, PT, R240.reuse, 0x2, P4 ;  /* 0x00000002f000780c */ /* 0x040fe40002781670 */
[C---:B------:R-:W-:Y:S02]  /*6870*/  ISETP.LT.OR P5, PT, R240.reuse, 0x1, P5 ;  /* 0x00000001f000780c */ /* 0x040fe40002fa1670 */
[----:B------:R-:W-:Y:S02]  /*6880*/  FSEL R9, R167, -INF , !P4 ;  /* 0xff800000a7097808 */ /* 0x000fe40006000000 */
[C---:B------:R-:W-:Y:S02]  /*6890*/  ISETP.GT.AND P4, PT, R239.reuse, 0x10, P0 ;  /* 0x00000010ef00780c */ /* 0x040fe40000784270 */
[----:B------:R-:W-:Y:S02]  /*68a0*/  ISETP.GT.AND P6, PT, R239, 0x8, P0 ;  /* 0x00000008ef00780c */ /* 0x000fe400007c4270 */
[----:B------:R-:W-:Y:S02]  /*68b0*/  ISETP.LT.OR P4, PT, R240, 0x11, P4 ;  /* 0x00000011f000780c */ /* 0x000fe40002781670 */
[----:B------:R-:W-:Y:S02]  /*68c0*/  FSEL R11, R165, -INF , !P5 ;  /* 0xff800000a50b7808 */ /* 0x000fe40006800000 */
[----:B------:R-:W-:Y:S02]  /*68d0*/  ISETP.GT.AND P5, PT, R239, 0x9, P0 ;  /* 0x00000009ef00780c */ /* 0x000fe400007a4270 */
[----:B-1----:R-:W-:Y:S01]  /*68e0*/  FSEL R161, R181, -INF , !P4 ;  /* 0xff800000b5a17808 */ /* 0x002fe20006000000 */
[--C-:B--2---:R-:W-:Y:S01]  /*68f0*/  IMAD.IADD R0, R238, 0x1, R6.reuse ;  /* 0x00000001ee007824 */ /* 0x104fe200078e0206 */
[----:B------:R-:W-:Y:S01]  /*6900*/  ISETP.GT.AND P4, PT, R239, 0x19, P0 ;  /* 0x00000019ef00780c */ /* 0x000fe20000784270 */
[----:B------:R-:W-:Y:S01]  /*6910*/  IMAD.IADD R4, R237, 0x1, R6 ;  /* 0x00000001ed047824 */ /* 0x000fe200078e0206 */
[C---:B------:R-:W-:Y:S02]  /*6920*/  ISETP.LT.OR P6, PT, R240.reuse, 0x9, P6 ;  /* 0x00000009f000780c */ /* 0x040fe400037c1670 */
[C---:B------:R-:W-:Y:S02]  /*6930*/  ISETP.LT.OR P5, PT, R240.reuse, 0xa, P5 ;  /* 0x0000000af000780c */ /* 0x040fe40002fa1670 */
[----:B------:R-:W-:Y:S02]  /*6940*/  ISETP.LT.OR P4, PT, R240, 0x1a, P4 ;  /* 0x0000001af000780c */ /* 0x000fe40002781670 */
[----:B------:R-:W-:Y:S02]  /*6950*/  FSEL R5, R169, -INF , !P6 ;  /* 0xff800000a9057808 */ /* 0x000fe40007000000 */
[----:B------:R-:W-:Y:S02]  /*6960*/  ISETP.GT.AND P6, PT, R239, 0x11, P0 ;  /* 0x00000011ef00780c */ /* 0x000fe400007c4270 */
[----:B------:R-:W-:Y:S02]  /*6970*/  FSEL R7, R171, -INF , !P5 ;  /* 0xff800000ab077808 */ /* 0x000fe40006800000 */
[C---:B------:R-:W-:Y:S02]  /*6980*/  ISETP.GT.AND P5, PT, R239.reuse, 0x18, P0 ;  /* 0x00000018ef00780c */ /* 0x040fe400007a4270 */
        /* <DEDUP_REMOVED lines=45> */
.L_x_1592:
[----:B------:R-:W-:Y:S04]  /*6c60*/  MOV R6, c[0x0][0x32c] ;  /* 0x0000cb0000067a02 */ /* 0x000fe80000000f00 */
[----:B------:R-:W-:Y:S11]  /*6c70*/  ISETP.NE.AND P4, PT, R6, 0x1, PT ;  /* 0x000000010600780c */ /* 0x000ff60003f85270 */
[----:B------:R-:W-:Y:S02]  /*6c80*/  @!UPT UIADD3 URZ, URZ, URZ, URZ ;  /* 0x0000003f3f3ff290 */ /* 0x000fe4000fffe03f */
[----:B------:R-:W-:Y:S05]  /*6c90*/  @P4 IMAD.HI.U32 R6, R8, c[0x0][0x330], RZ ;  /* 0x0000cc0008064a27 */ /* 0x000fea00078e00ff */
[----:B------:R-:W-:Y:S02]  /*6ca0*/  @P4 SHF.R.U32.HI R8, RZ, c[0x0][0x334], R6 ;  /* 0x0000cd00ff084a19 */ /* 0x000fe40000011606 */
.L_x_1593:
[----:B------:R-:W-:Y:S05]  /*6cb0*/  BSYNC B0 ;  /* 0x0000000000007941 */ /* 0x000fea0003800000 */
.L_x_1591:
[----:B------:R-:W-:Y:S04]  /*6cc0*/  IMAD R235, R8, c[0x0][0x32c], -R235 ;  /* 0x0000cb0008eb7a24 */ /* 0x000fe800078e0aeb */
[----:B------:R-:W-:Y:S05]  /*6cd0*/  IMAD.IADD R235, R235, 0x1, -R208 ;  /* 0x00000001ebeb7824 */ /* 0x000fea00078e0ad0 */
[----:B------:R-:W-:Y:S02]  /*6ce0*/  IADD3 R13, R235, c[0x0][0x32c], RZ ;  /* 0x0000cb00eb0d7a10 */ /* 0x000fe40007ffe0ff */
[----:B------:R-:W-:Y:S02]  /*6cf0*/  IMNMX R4, R4, R235, !PT ;  /* 0x000000eb04047217 */ /* 0x000fe40007800200 */
[----:B------:R-:W-:Y:S02]  /*6d00*/  IMNMX R0, R0, R13, PT ;  /* 0x0000000d00007217 */ /* 0x000fe40003800200 */
.L_x_1590:
[----:B------:R-:W-:Y:S01]  /*6d10*/  FMNMX.FTZ R6, R11, R132, !PT ;  /* 0x000000840b067209 */ /* 0x000fe20007810000 */
[----:B------:R-:W-:Y:S04]  /*6d20*/  DEPBAR.LE SB0, 0x2 ;  /* 0x000080800000791a */ /* 0x000fe80000000000 */
[----:B------:R-:W-:Y:S01]  /*6d30*/  FMNMX.FTZ R6, R9, R6, !PT ;  /* 0x0000000609067209 */ /* 0x000fe20007810000 */
[----:B------:R-:W-:Y:S01]  /*6d40*/  BAR.SYNC.DEFER_BLOCKING 0x0 ;  /* 0x0000000000007b1d */ /* 0x000fe20000010000 */
[C---:B------:R-:W-:Y:S01]  /*6d50*/  ISETP.GT.AND P6, PT, R4.reuse, RZ, P0 ;  /* 0x000000ff0400720c */ /* 0x040fe200007c4270 */
[----:B------:R-:W-:Y:S01]  /*6d60*/  UIADD3 UR12, UR5, 0x1, URZ ;  /* 0x00000001050c7890 */ /* 0x000fe2000fffe03f */
[----:B------:R-:W-:Y:S01]  /*6d70*/  FMNMX.FTZ R6, R5, R6, !PT ;  /* 0x0000000605067209 */ /* 0x000fe20007810000 */
[----:B------:R-:W-:Y:S01]  /*6d80*/  UISETP.GE.AND UP0, UPT, UR5, 0x1, UPT ;  /* 0x000000010500788c */ /* 0x000fe2000bf06270 */
[----:B------:R-:W-:Y:S02]  /*6d90*/  ISETP.GT.AND P5, PT, R4, 0x1, P0 ;  /* 0x000000010400780c */ /* 0x000fe400007a4270 */
[----:B------:R-:W-:Y:S01]  /*6da0*/  FMNMX.FTZ R6, R7, R6, !PT ;  /* 0x0000000607067209 */ /* 0x000fe20007810000 */
[----:B------:R-:W-:Y:S01]  /*6db0*/  USEL UR5, UR12, URZ, !UP0 ;  /* 0x0000003f0c057287 */ /* 0x000fe2000c000000 */
[----:B------:R-:W-:Y:S02]  /*6dc0*/  ISETP.LT.OR P6, PT, R0, 0x1, P6 ;  /* 0x000000010000780c */ /* 0x000fe400037c1670 */
[----:B------:R-:W-:Y:S02]  /*6dd0*/  FMNMX.FTZ R6, R161, R6, !PT ;  /* 0x00000006a1067209 */ /* 0x000fe40007810000 */
[----:B------:R-:W-:Y:S02]  /*6de0*/  FSEL R10, R2, -INF , !P6 ;  /* 0xff800000020a7808 */ /* 0x000fe40007000000 */
[----:B------:R-:W-:Y:S02]  /*6df0*/  ISETP.GT.AND P4, PT, R4, 0x8, P0 ;  /* 0x000000080400780c */ /* 0x000fe40000784270 */
[----:B------:R-:W-:Y:S02]  /*6e00*/  ISETP.LT.OR P5, PT, R0, 0x2, P5 ;  /* 0x000000020000780c */ /* 0x000fe40002fa1670 */
[----:B------:R-:W-:Y:S02]  /*6e10*/  FMNMX.FTZ R13, R10, R3, !PT ;  /* 0x000000030a0d7209 */ /* 0x000fe40007810000 */
[----:B------:R-:W-:Y:S02]  /*6e20*/  FMNMX.FTZ R6, R167, R6, !PT ;  /* 0x00000006a7067209 */ /* 0x000fe40007810000 */
[----:B------:R-:W-:Y:S01]  /*6e30*/  ISETP.GT.AND P6, PT, R4, 0x9, P0 ;  /* 0x000000090400780c */ /* 0x000fe200007c4270 */
[----:B------:R-:W-:Y:S01]  /*6e40*/  LDSM.16.MT88.4 R28, [R134+UR4+0x100] ;  /* 0x00010004861c783b */ /* 0x000fe20008004200 */
[----:B------:R-:W-:Y:S02]  /*6e50*/  ISETP.LT.OR P4, PT, R0, 0x9, P4 ;  /* 0x000000090000780c */ /* 0x000fe40002781670 */
[----:B------:R-:W-:Y:S02]  /*6e60*/  FSEL R164, R164, -INF , !P5 ;  /* 0xff800000a4a47808 */ /* 0x000fe40006800000 */
[----:B------:R-:W-:Y:S02]  /*6e70*/  FSEL R8, R166, -INF , !P4 ;  /* 0xff800000a6087808 */ /* 0x000fe40006000000 */
[----:B------:R-:W-:Y:S02]  /*6e80*/  FMNMX.FTZ R6, R163, R6, !PT ;  /* 0x00000006a3067209 */ /* 0x000fe40007810000 */
[----:B------:R-:W-:Y:S02]  /*6e90*/  ISETP.GT.AND P5, PT, R4, 0x10, P0 ;  /* 0x000000100400780c */ /* 0x000fe400007a4270 */
[----:B------:R-:W-:Y:S02]  /*6ea0*/  ISETP.LT.OR P6, PT, R0, 0xa, P6 ;  /* 0x0000000a0000780c */ /* 0x000fe400037c1670 */
[----:B------:R-:W-:Y:S02]  /*6eb0*/  FMNMX.FTZ R13, R164, R13, !PT ;  /* 0x0000000da40d7209 */ /* 0x000fe40007810000 */
[----:B------:R-:W-:Y:S02]  /*6ec0*/  FMNMX.FTZ R2, R165, R6, !PT ;  /* 0x00000006a5027209 */ /* 0x000fe40007810000 */
[----:B------:R-:W-:Y:S02]  /*6ed0*/  FSEL R6, R168, -INF , !P6 ;  /* 0xff800000a8067808 */ /* 0x000fe40007000000 */
[----:B------:R-:W-:Y:S02]  /*6ee0*/  FMNMX.FTZ R13, R8, R13, !PT ;  /* 0x0000000d080d7209 */ /* 0x000fe40007810000 */
[----:B------:R-:W-:Y:S02]  /*6ef0*/  ISETP.GT.AND P4, PT, R4, 0x11, P0 ;  /* 0x000000110400780c */ /* 0x000fe40000784270 */
[----:B------:R-:W-:Y:S02]  /*6f00*/  ISETP.LT.OR P5, PT, R0, 0x11, P5 ;  /* 0x000000110000780c */ /* 0x000fe40002fa1670 */
[----:B------:R-:W-:Y:S02]  /*6f10*/  FMNMX.FTZ R15, R6, R13, !PT ;  /* 0x0000000d060f7209 */ /* 0x000fe40007810000 */
[----:B------:R-:W-:Y:S02]  /*6f20*/  FSEL R178, R178, -INF , !P5 ;  /* 0xff800000b2b27808 */ /* 0x000fe40006800000 */
[----:B------:R-:W-:Y:S02]  /*6f30*/  ISETP.GT.AND P6, PT, R4, 0x18, P0 ;  /* 0x000000180400780c */ /* 0x000fe400007c4270 */
[----:B------:R-:W-:Y:S02]  /*6f40*/  ISETP.LT.OR P4, PT, R0, 0x12, P4 ;  /* 0x000000120000780c */ /* 0x000fe40002781670 */
[----:B------:R-:W-:Y:S02]  /*6f50*/  FMNMX.FTZ R15, R178, R15, !PT ;  /* 0x0000000fb20f7209 */ /* 0x000fe40007810000 */
[----:B------:R-:W-:Y:S02]  /*6f60*/  FMNMX.FTZ R2, R169, R2, !PT ;  /* 0x00000002a9027209 */ /* 0x000fe40007810000 */
[----:B------:R-:W-:Y:S02]  /*6f70*/  ISETP.GT.AND P5, PT, R4, 0x19, P0 ;  /* 0x000000190400780c */ /* 0x000fe400007a4270 */
[----:B------:R-:W-:Y:S02]  /*6f80*/  FSEL R166, R170, -INF , !P4 ;  /* 0xff800000aaa67808 */ /* 0x000fe40006000000 */
[----:B------:R-:W-:Y:S02]  /*6f90*/  ISETP.LT.OR P6, PT, R0, 0x19, P6 ;  /* 0x000000190000780c */ /* 0x000fe400037c1670 */
[----:B------:R-:W-:Y:S02]  /*6fa0*/  FMNMX.FTZ R2, R173, R2, !PT ;  /* 0x00000002ad027209 */ /* 0x000fe40007810000 */
[----:B------:R-:W-:Y:S02]  /*6fb0*/  ISETP.GT.AND P4, PT, R4, 0x20, P0 ;  /* 0x000000200400780c */ /* 0x000fe40000784270 */
[----:B------:R-:W-:Y:S02]  /*6fc0*/  ISETP.LT.OR P5, PT, R0, 0x1a, P5 ;  /* 0x0000001a0000780c */ /* 0x000fe40002fa1670 */
[----:B------:R-:W-:Y:S02]  /*6fd0*/  FSEL R176, R176, -INF , !P6 ;  /* 0xff800000b0b07808 */ /* 0x000fe40007000000 */
[----:B------:R-:W-:Y:S02]  /*6fe0*/  FMNMX.FTZ R15, R166, R15, !PT ;  /* 0x0000000fa60f7209 */ /* 0x000fe40007810000 */
[----:B------:R-:W-:Y:S02]  /*6ff0*/  FMNMX.FTZ R2, R171, R2, !PT ;  /* 0x00000002ab027209 */ /* 0x000fe40007810000 */
[----:B------:R-:W-:Y:S02]  /*7000*/  FSEL R168, R177, -INF , !P5 ;  /* 0xff800000b1a87808 */ /* 0x000fe40006800000 */
[----:B------:R-:W-:Y:S02]  /*7010*/  ISETP.GT.AND P6, PT, R4, 0x21, P0 ;  /* 0x000000210400780c */ /* 0x000fe400007c4270 */
[----:B------:R-:W-:Y:S02]  /*7020*/  ISETP.LT.OR P4, PT, R0, 0x21, P4 ;  /* 0x000000210000780c */ /* 0x000fe40002781670 */
        /* <DEDUP_REMOVED lines=8> */
[----:B------:R-:W-:Y:S02]  /*70b0*/  FMNMX.FTZ R15, R174, R15, !PT ;  /* 0x0000000fae0f7209 */ /* 0x000fe40007810000 */
[----:B------:R-:W-:Y:S02]  /*70c0*/  ISETP.GT.AND P4, PT, R4, 0x29, P0 ;  /* 0x000000290400780c */ /* 0x000fe40000784270 */
[C---:B------:R-:W-:Y:S02]  /*70d0*/  ISETP.LT.OR P5, PT, R0.reuse, 0x29, P5 ;  /* 0x000000290000780c */ /* 0x040fe40002fa1670 */
[----:B------:R-:W-:Y:S02]  /*70e0*/  FMNMX.FTZ R2, R147, R2, !PT ;  /* 0x0000000293027209 */ /* 0x000fe40007810000 */
[----:B------:R-:W-:Y:S02]  /*70f0*/  ISETP.LT.OR P4, PT, R0, 0x2a, P4 ;  /* 0x0000002a0000780c */ /* 0x000fe40002781670 */
[----:B------:R-:W-:Y:S02]  /*7100*/  ISETP.GT.AND P6, PT, R4, 0x30, P0 ;  /* 0x000000300400780c */ /* 0x000fe400007c4270 */
[----:B------:R-:W-:Y:S02]  /*7110*/  FSEL R170, R226, -INF , !P5 ;  /* 0xff800000e2aa7808 */ /* 0x000fe40006800000 */
[----:B------:R-:W-:Y:S02]  /*7120*/  FMNMX.FTZ R15, R172, R15, !PT ;  /* 0x0000000fac0f7209 */ /* 0x000fe40007810000 */
[----:B------:R-:W-:Y:S02]  /*7130*/  FMNMX.FTZ R2, R145, R2, !PT ;  /* 0x0000000291027209 */ /* 0x000fe40007810000 */
[----:B------:R-:W-:Y:S02]  /*7140*/  FSEL R150, R225, -INF , !P4 ;  /* 0xff800000e1967808 */ /* 0x000fe40006000000 */
[----:B------:R-:W-:Y:S02]  /*7150*/  ISETP.LT.OR P6, PT, R0, 0x31, P6 ;  /* 0x000000310000780c */ /* 0x000fe400037c1670 */
[----:B------:R-:W-:Y:S02]  /*7160*/  FMNMX.FTZ R15, R170, R15, !PT ;  /* 0x0000000faa0f7209 */ /* 0x000fe40007810000 */
[----:B------:R-:W-:Y:S02]  /*7170*/  ISETP.GT.AND P5, PT, R4, 0x31, P0 ;  /* 0x000000310400780c */ /* 0x000fe400007a4270 */
[----:B------:R-:W-:Y:S02]  /*7180*/  FMNMX.FTZ R13, R143, R2, !PT ;  /* 0x000000028f0d7209 */ /* 0x000fe40007810000 */
[----:B------:R-:W-:Y:S02]  /*7190*/  FSEL R146, R231, -INF , !P6 ;  /* 0xff800000e7927808 */ /* 0x000fe40007000000 */
[----:B------:R-:W-:Y:S01]  /*71a0*/  FMNMX.FTZ R15, R150, R15, !PT ;  /* 0x0000000f960f7209 */ /* 0x000fe20007810000 */
[----:B------:R-:W1:Y:S01]  /*71b0*/  SHFL.BFLY PT, R2, R13, 0x2, 0x1f ;  /* 0x0c401f000d027f89 */ /* 0x000e6200000e0000 */
        /* <DEDUP_REMOVED lines=9> */
[----:B------:R-:W-:Y:S02]  /*7250*/  FMNMX.FTZ R19, R142, R15, !PT ;  /* 0x0000000f8e137209 */ /* 0x000fe40007810000 */
[----:B------:R-:W-:Y:S02]  /*7260*/  FSEL R140, R232, -INF , !P0 ;  /* 0xff800000e88c7808 */ /* 0x000fe40004000000 */
[----:B------:R-:W-:Y:S02]  /*7270*/  IADD3 R16, R134, UR4, RZ ;  /* 0x0000000486107c10 */ /* 0x000fe4000fffe0ff */
[----:B------:R-:W-:Y:S02]  /*7280*/  FMNMX.FTZ R17, R140, R19, !PT ;  /* 0x000000138c117209 */ /* 0x000fe40007810000 */
[----:B-1----:R-:W-:Y:S02]  /*7290*/  FMNMX.FTZ R4, R13, R2, !PT ;  /* 0x000000020d047209 */ /* 0x002fe40007810000 */
[----:B------:R-:W-:Y:S01]  /*72a0*/  IADD3 R152, R187, R16, RZ ;  /* 0x00000010bb987210 */ /* 0x000fe20007ffe0ff */
[----:B------:R-:W1:Y:S08]  /*72b0*/  SHFL.BFLY PT, R0, R17, 0x2, 0x1f ;  /* 0x0c401f0011007f89 */ /* 0x000e7000000e0000 */
[----:B------:R-:W2:Y:S01]  /*72c0*/  SHFL.BFLY PT, R15, R4, 0x1, 0x1f ;  /* 0x0c201f00040f7f89 */ /* 0x000ea200000e0000 */
[----:B-1----:R-:W-:Y:S07]  /*72d0*/  FMNMX.FTZ R13, R17, R0, !PT ;  /* 0x00000000110d7209 */ /* 0x002fee0007810000 */
[----:B------:R-:W1:Y:S01]  /*72e0*/  SHFL.BFLY PT, R0, R13, 0x1, 0x1f ;  /* 0x0c201f000d007f89 */ /* 0x000e6200000e0000 */
[----:B--2---:R-:W-:Y:S04]  /*72f0*/  FMNMX.FTZ R2, R4, R15, !PT ;  /* 0x0000000f04027209 */ /* 0x004fe80007810000 */
[C---:B------:R-:W-:Y:S01]  /*7300*/  FSETP.NEU.FTZ.AND P0, PT, R2.reuse, -INF , PT ;  /* 0xff8000000200780b */ /* 0x040fe20003f1d000 */
[----:B------:R-:W-:Y:S05]  /*7310*/  FMUL.FTZ R148, R2, c[0x0][0x2d0] ;  /* 0x0000b40002947a20 */ /* 0x000fea0000410000 */
[----:B------:R-:W-:Y:S05]  /*7320*/  FSEL R148, R148, RZ, P0 ;  /* 0x000000ff94947208 */ /* 0x000fea0000000000 */
[--C-:B------:R-:W-:Y:S01]  /*7330*/  FFMA.FTZ R158, R5, c[0x0][0x2d0], -R148.reuse ;  /* 0x0000b400059e7a23 */ /* 0x100fe20000010894 */
[----:B------:R-:W-:Y:S01]  /*7340*/  FSEL R5, R2, RZ, P0 ;  /* 0x000000ff02057208 */ /* 0x000fe20000000000 */
[--C-:B------:R-:W-:Y:S02]  /*7350*/  FFMA.FTZ R160, R11, c[0x0][0x2d0], -R148.reuse ;  /* 0x0000b4000ba07a23 */ /* 0x100fe40000010894 */
[----:B------:R-:W-:Y:S01]  /*7360*/  FFMA.FTZ R159, R9, c[0x0][0x2d0], -R148 ;  /* 0x0000b400099f7a23 */ /* 0x000fe20000010894 */
[----:B-1----:R-:W-:Y:S01]  /*7370*/  FMNMX.FTZ R0, R13, R0, !PT ;  /* 0x000000000d007209 */ /* 0x002fe20007810000 */
[----:B------:R-:W-:Y:S01]  /*7380*/  FADD.FTZ R4, -R5, R132 ;  /* 0x0000008405047221 */ /* 0x000fe20000010100 */
[----:B------:R-:W1:Y:S01]  /*7390*/  LDSM.16.MT88.4 R12, [R135+UR4+0x100] ;  /* 0x00010004870c783b */ /* 0x000e620008004200 */
[--C-:B------:R-:W-:Y:S01]  /*73a0*/  FFMA.FTZ R155, R7, c[0x0][0x2d0], -R148.reuse ;  /* 0x0000b400079b7a23 */ /* 0x100fe20000010894 */
[C---:B------:R-:W-:Y:S01]  /*73b0*/  FSETP.NEU.FTZ.AND P0, PT, R0.reuse, -INF , PT ;  /* 0xff8000000000780b */ /* 0x040fe20003f1d000 */
[----:B------:R-:W-:Y:S01]  /*73c0*/  FMUL.FTZ R141, R0, c[0x0][0x2d0] ;  /* 0x0000b400008d7a20 */ /* 0x000fe20000410000 */
[----:B------:R-:W-:Y:S01]  /*73d0*/  MUFU.EX2 R160, R160 ;  /* 0x000000a000a07308 */ /* 0x000fe20000000800 */
[----:B------:R-:W-:Y:S01]  /*73e0*/  FMUL.FTZ R132, R4, c[0x0][0x2d0] ;  /* 0x0000b40004847a20 */ /* 0x000fe20000410000 */
[----:B------:R-:W-:Y:S01]  /*73f0*/  FSEL R4, R0, RZ, P0 ;  /* 0x000000ff00047208 */ /* 0x000fe20000000000 */
[--C-:B------:R-:W-:Y:S01]  /*7400*/  FFMA.FTZ R177, R147, c[0x0][0x2d0], -R148.reuse ;  /* 0x0000b40093b17a23 */ /* 0x100fe20000010894 */
[----:B------:R-:W-:Y:S01]  /*7410*/  FSEL R141, R141, RZ, P0 ;  /* 0x000000ff8d8d7208 */ /* 0x000fe20000000000 */
[--C-:B------:R-:W-:Y:S02]  /*7420*/  FFMA.FTZ R179, R145, c[0x0][0x2d0], -R148.reuse ;  /* 0x0000b40091b37a23 */ /* 0x100fe40000010894 */
[----:B------:R-:W-:Y:S02]  /*7430*/  FADD.FTZ R4, -R4, R3 ;  /* 0x0000000304047221 */ /* 0x000fe40000010100 */
[--C-:B------:R-:W-:Y:S01]  /*7440*/  FFMA.FTZ R157, R10, c[0x0][0x2d0], -R141.reuse ;  /* 0x0000b4000a9d7a23 */ /* 0x100fe2000001088d */
[----:B------:R-:W2:Y:S01]  /*7450*/  MUFU.EX2 R159, R159 ;  /* 0x0000009f009f7308 */ /* 0x000ea20000000800 */
[--C-:B------:R-:W-:Y:S02]  /*7460*/  FFMA.FTZ R156, R164, c[0x0][0x2d0], -R141.reuse ;  /* 0x0000b400a49c7a23 */ /* 0x100fe4000001088d */
[--C-:B------:R-:W-:Y:S02]  /*7470*/  FFMA.FTZ R153, R8, c[0x0][0x2d0], -R141.reuse ;  /* 0x0000b40008997a23 */ /* 0x100fe4000001088d */
[--C-:B------:R-:W-:Y:S02]  /*7480*/  FFMA.FTZ R154, R6, c[0x0][0x2d0], -R141.reuse ;  /* 0x0000b400069a7a23 */ /* 0x100fe4000001088d */
[----:B------:R-:W-:Y:S01]  /*7490*/  FMUL.FTZ R3, R4, c[0x0][0x2d0] ;  /* 0x0000b40004037a20 */ /* 0x000fe20000410000 */
[----:B------:R-:W-:Y:S01]  /*74a0*/  IADD3 R4, R135, UR4, RZ ;  /* 0x0000000487047c10 */ /* 0x000fe2000fffe0ff */
[--C-:B------:R-:W-:Y:S01]  /*74b0*/  FFMA.FTZ R175, R150, c[0x0][0x2d0], -R141.reuse ;  /* 0x0000b40096af7a23 */ /* 0x100fe2000001088d */
[----:B------:R-:W-:Y:S01]  /*74c0*/  MUFU.EX2 R158, R158 ;  /* 0x0000009e009e7308 */ /* 0x000fe20000000800 */
[--C-:B------:R-:W-:Y:S01]  /*74d0*/  FFMA.FTZ R181, R146, c[0x0][0x2d0], -R141.reuse ;  /* 0x0000b40092b57a23 */ /* 0x100fe2000001088d */
[----:B------:R-:W-:Y:S01]  /*74e0*/  IADD3 R133, R187, R4, RZ ;  /* 0x00000004bb857210 */ /* 0x000fe20007ffe0ff */
[--C-:B------:R-:W-:Y:S02]  /*74f0*/  FFMA.FTZ R182, R144, c[0x0][0x2d0], -R141.reuse ;  /* 0x0000b40090b67a23 */ /* 0x100fe4000001088d */
[----:B------:R-:W-:Y:S01]  /*7500*/  LDSM.16.MT88.4 R144, [R135+UR4+0x3900] ;  /* 0x003900048790783b */ /* 0x000fe20008004200 */
[--C-:B------:R-:W-:Y:S02]  /*7510*/  FFMA.FTZ R183, R142, c[0x0][0x2d0], -R141.reuse ;  /* 0x0000b4008eb77a23 */ /* 0x100fe4000001088d */
[--C-:B------:R-:W-:Y:S02]  /*7520*/  FFMA.FTZ R161, R161, c[0x0][0x2d0], -R148.reuse ;  /* 0x0000b400a1a17a23 */ /* 0x100fe40000010894 */
[----:B------:R-:W3:Y:S01]  /*7530*/  MUFU.EX2 R155, R155 ;  /* 0x0000009b009b7308 */ /* 0x000ee20000000800 */
[--C-:B------:R-:W-:Y:S02]  /*7540*/  FFMA.FTZ R162, R167, c[0x0][0x2d0], -R148.reuse ;  /* 0x0000b400a7a27a23 */ /* 0x100fe40000010894 */
[----:B------:R-:W4:Y:S01]  /*7550*/  LDSM.16.MT88.4 R20, [R133+0x100] ;  /* 0x000100008514783b */ /* 0x000f220000004200 */
[----:B--2---:R-:W-:Y:S01]  /*7560*/  F2FP.BF16.PACK_AB R136, R159, R160 ;  /* 0x000000a09f88723e */ /* 0x004fe200000010ff */
[--C-:B------:R-:W-:Y:S02]  /*7570*/  FFMA.FTZ R163, R163, c[0x0][0x2d0], -R148.reuse ;  /* 0x0000b400a3a37a23 */ /* 0x100fe40000010894 */
[--C-:B------:R-:W-:Y:S02]  /*7580*/  FFMA.FTZ R164, R165, c[0x0][0x2d0], -R148.reuse ;  /* 0x0000b400a5a47a23 */ /* 0x100fe40000010894 */
[--C-:B------:R-:W-:Y:S01]  /*7590*/  FFMA.FTZ R165, R178, c[0x0][0x2d0], -R141.reuse ;  /* 0x0000b400b2a57a23 */ /* 0x100fe2000001088d */
[----:B------:R-:W2:Y:S01]  /*75a0*/  MUFU.EX2 R132, R132 ;  /* 0x0000008400847308 */ /* 0x000ea20000000800 */
[--C-:B------:R-:W-:Y:S02]  /*75b0*/  FFMA.FTZ R178, R151, c[0x0][0x2d0], -R148.reuse ;  /* 0x0000b40097b27a23 */ /* 0x100fe40000010894 */
[--C-:B------:R-:W-:Y:S02]  /*75c0*/  FFMA.FTZ R166, R166, c[0x0][0x2d0], -R141.reuse ;  /* 0x0000b400a6a67a23 */ /* 0x100fe4000001088d */
[--C-:B------:R-:W-:Y:S02]  /*75d0*/  FFMA.FTZ R167, R176, c[0x0][0x2d0], -R141.reuse ;  /* 0x0000b400b0a77a23 */ /* 0x100fe4000001088d */
[--C-:B------:R-:W-:Y:S02]  /*75e0*/  FFMA.FTZ R168, R168, c[0x0][0x2d0], -R141.reuse ;  /* 0x0000b400a8a87a23 */ /* 0x100fe4000001088d */
[--C-:B------:R-:W-:Y:S01]  /*75f0*/  FFMA.FTZ R169, R169, c[0x0][0x2d0], -R148.reuse ;  /* 0x0000b400a9a97a23 */ /* 0x100fe20000010894 */
[----:B------:R-:W-:Y:S01]  /*7600*/  MUFU.EX2 R157, R157 ;  /* 0x0000009d009d7308 */ /* 0x000fe20000000800 */
[--C-:B------:R-:W-:Y:S02]  /*7610*/  FFMA.FTZ R176, R173, c[0x0][0x2d0], -R148.reuse ;  /* 0x0000b400adb07a23 */ /* 0x100fe40000010894 */
[--C-:B------:R-:W-:Y:S01]  /*7620*/  FFMA.FTZ R171, R171, c[0x0][0x2d0], -R148.reuse ;  /* 0x0000b400abab7a23 */ /* 0x100fe20000010894 */
[----:B---3--:R-:W-:Y:S01]  /*7630*/  F2FP.BF16.PACK_AB R138, R155, R158 ;  /* 0x0000009e9b8a723e */ /* 0x008fe200000010ff */
[--C-:B------:R-:W-:Y:S02]  /*7640*/  FFMA.FTZ R173, R174, c[0x0][0x2d0], -R141.reuse ;  /* 0x0000b400aead7a23 */ /* 0x100fe4000001088d */
[--C-:B------:R-:W-:Y:S02]  /*7650*/  FFMA.FTZ R174, R149, c[0x0][0x2d0], -R148.reuse ;  /* 0x0000b40095ae7a23 */ /* 0x100fe40000010894 */
[----:B------:R-:W-:Y:S01]  /*7660*/  FFMA.FTZ R148, R143, c[0x0][0x2d0], -R148 ;  /* 0x0000b4008f947a23 */ /* 0x000fe20000010894 */
[----:B------:R-:W3:Y:S01]  /*7670*/  MUFU.EX2 R156, R156 ;  /* 0x0000009c009c7308 */ /* 0x000ee20000000800 */
[--C-:B------:R-:W-:Y:S02]  /*7680*/  FFMA.FTZ R172, R172, c[0x0][0x2d0], -R141.reuse ;  /* 0x0000b400acac7a23 */ /* 0x100fe4000001088d */
[--C-:B------:R-:W-:Y:S02]  /*7690*/  FFMA.FTZ R170, R170, c[0x0][0x2d0], -R141.reuse ;  /* 0x0000b400aaaa7a23 */ /* 0x100fe4000001088d */
[C---:B--2---:R-:W-:Y:S02]  /*76a0*/  FMUL.FTZ R4, R132.reuse, R128 ;  /* 0x0000008084047220 */ /* 0x044fe40000410000 */
[C---:B------:R-:W-:Y:S02]  /*76b0*/  FMUL.FTZ R5, R132.reuse, R129 ;  /* 0x0000008184057220 */ /* 0x040fe40000410000 */
[C---:B------:R-:W-:Y:S01]  /*76c0*/  FMUL.FTZ R8, R132.reuse, R124 ;  /* 0x0000007c84087220 */ /* 0x040fe20000410000 */
[----:B------:R-:W-:Y:S01]  /*76d0*/  MUFU.EX2 R153, R153 ;  /* 0x0000009900997308 */ /* 0x000fe20000000800 */
[C---:B------:R-:W-:Y:S02]  /*76e0*/  FMUL.FTZ R9, R132.reuse, R125 ;  /* 0x0000007d84097220 */ /* 0x040fe40000410000 */
[C---:B------:R-:W-:Y:S02]  /*76f0*/  FMUL.FTZ R16, R132.reuse, R116 ;  /* 0x0000007484107220 */ /* 0x040fe40000410000 */
[C---:B------:R-:W-:Y:S02]  /*7700*/  FMUL.FTZ R17, R132.reuse, R117 ;  /* 0x0000007584117220 */ /* 0x040fe40000410000 */
[C---:B------:R-:W-:Y:S02]  /*7710*/  FMUL.FTZ R24, R132.reuse, R108 ;  /* 0x0000006c84187220 */ /* 0x040fe40000410000 */
[C---:B------:R-:W-:Y:S01]  /*7720*/  FMUL.FTZ R25, R132.reuse, R109 ;  /* 0x0000006d84197220 */ /* 0x040fe20000410000 */
[----:B------:R-:W2:Y:S01]  /*7730*/  MUFU.EX2 R154, R154 ;  /* 0x0000009a009a7308 */ /* 0x000ea20000000800 */
[C---:B------:R-:W-:Y:S02]  /*7740*/  FMUL.FTZ R32, R132.reuse, R100 ;  /* 0x0000006484207220 */ /* 0x040fe40000410000 */
[----:B------:R-:W-:Y:S01]  /*7750*/  FMUL.FTZ R33, R132, R101 ;  /* 0x0000006584217220 */ /* 0x000fe20000410000 */
[----:B---3--:R-:W-:Y:S01]  /*7760*/  F2FP.BF16.PACK_AB R137, R156, R157 ;  /* 0x0000009d9c89723e */ /* 0x008fe200000010ff */
[----:B------:R-:W-:Y:S02]  /*7770*/  FFMA.FTZ R141, R140, c[0x0][0x2d0], -R141 ;  /* 0x0000b4008c8d7a23 */ /* 0x000fe4000001088d */
[C---:B------:R-:W-:Y:S02]  /*7780*/  FMUL.FTZ R36, R132.reuse, R36 ;  /* 0x0000002484247220 */ /* 0x040fe40000410000 */
[C---:B------:R-:W-:Y:S01]  /*7790*/  FMUL.FTZ R37, R132.reuse, R37 ;  /* 0x0000002584257220 */ /* 0x040fe20000410000 */
[----:B------:R-:W3:Y:S01]  /*77a0*/  MUFU.EX2 R3, R3 ;  /* 0x0000000300037308 */ /* 0x000ee20000000800 */
[C---:B------:R-:W-:Y:S02]  /*77b0*/  FMUL.FTZ R40, R132.reuse, R40 ;  /* 0x0000002884287220 */ /* 0x040fe40000410000 */
[C---:B------:R-:W-:Y:S02]  /*77c0*/  FMUL.FTZ R41, R132.reuse, R41 ;  /* 0x0000002984297220 */ /* 0x040fe40000410000 */
[C---:B------:R-:W-:Y:S02]  /*77d0*/  FMUL.FTZ R44, R132.reuse, R44 ;  /* 0x0000002c842c7220 */ /* 0x040fe40000410000 */
[C---:B------:R-:W-:Y:S02]  /*77e0*/  FMUL.FTZ R45, R132.reuse, R45 ;  /* 0x0000002d842d7220 */ /* 0x040fe40000410000 */
[C---:B------:R-:W-:Y:S01]  /*77f0*/  FMUL.FTZ R48, R132.reuse, R48 ;  /* 0x0000003084307220 */ /* 0x040fe20000410000 */
[----:B------:R-:W-:Y:S01]  /*7800*/  MUFU.EX2 R180, R148 ;  /* 0x0000009400b47308 */ /* 0x000fe20000000800 */
[C---:B------:R-:W-:Y:S02]  /*7810*/  FMUL.FTZ R49, R132.reuse, R49 ;  /* 0x0000003184317220 */ /* 0x040fe40000410000 */
[----:B------:R-:W-:Y:S01]  /*7820*/  FMUL.FTZ R52, R132, R52 ;  /* 0x0000003484347220 */ /* 0x000fe20000410000 */
[----:B--2---:R-:W-:Y:S01]  /*7830*/  F2FP.BF16.PACK_AB R139, R154, R153 ;  /* 0x000000999a8b723e */ /* 0x004fe200000010ff */
[C---:B------:R-:W-:Y:S02]  /*7840*/  FMUL.FTZ R53, R132.reuse, R53 ;  /* 0x0000003584357220 */ /* 0x040fe40000410000 */
[C---:B------:R-:W-:Y:S02]  /*7850*/  FMUL.FTZ R56, R132.reuse, R56 ;  /* 0x0000003884387220 */ /* 0x040fe40000410000 */
[C---:B------:R-:W-:Y:S01]  /*7860*/  FMUL.FTZ R57, R132.reuse, R57 ;  /* 0x0000003984397220 */ /* 0x040fe20000410000 */
[----:B------:R2:W-:Y:S01]  /*7870*/  MUFU.EX2 R224, R141 ;  /* 0x0000008d00e07308 */ /* 0x0005e20000000800 */
[C---:B------:R-:W-:Y:S02]  /*7880*/  FMUL.FTZ R60, R132.reuse, R60 ;  /* 0x0000003c843c7220 */ /* 0x040fe40000410000 */
[C---:B------:R-:W-:Y:S02]  /*7890*/  FMUL.FTZ R61, R132.reuse, R61 ;  /* 0x0000003d843d7220 */ /* 0x040fe40000410000 */
[C---:B---3--:R-:W-:Y:S02]  /*78a0*/  FMUL.FTZ R6, R3.reuse, R130 ;  /* 0x0000008203067220 */ /* 0x048fe40000410000 */
[C---:B------:R-:W-:Y:S02]  /*78b0*/  FMUL.FTZ R7, R3.reuse, R131 ;  /* 0x0000008303077220 */ /* 0x040fe40000410000 */
[----:B------:R-:W-:Y:S01]  /*78c0*/  LDSM.16.MT88.4 R128, [R133+0x2900] ;  /* 0x002900008580783b */ /* 0x000fe20000004200 */
[C---:B------:R-:W-:Y:S01]  /*78d0*/  FMUL.FTZ R10, R3.reuse, R126 ;  /* 0x0000007e030a7220 */ /* 0x040fe20000410000 */
[----:B------:R-:W-:Y:S01]  /*78e0*/  MUFU.EX2 R161, R161 ;  /* 0x000000a100a17308 */ /* 0x000fe20000000800 */
[C---:B------:R-:W-:Y:S02]  /*78f0*/  FMUL.FTZ R11, R3.reuse, R127 ;  /* 0x0000007f030b7220 */ /* 0x040fe40000410000 */
[C---:B-1----:R-:W-:Y:S03]  /*7900*/  HMMA.16816.F32.BF16 R4, R136.reuse, R12, R4 ;  /* 0x0000000c8804723c */ /* 0x042fe60000041804 */
[----:B------:R-:W-:Y:S02]  /*7910*/  LDSM.16.MT88.4 R124, [R135+UR4+0x2900] ;  /* 0x00290004877c783b */ /* 0x000fe40008004200 */
[C---:B------:R-:W-:Y:S02]  /*7920*/  FMUL.FTZ R18, R3.reuse, R118 ;  /* 0x0000007603127220 */ /* 0x040fe40000410000 */
[C---:B------:R-:W-:Y:S01]  /*7930*/  FMUL.FTZ R12, R132.reuse, R120 ;  /* 0x00000078840c7220 */ /* 0x040fe20000410000 */
[C---:B------:R-:W-:Y:S01]  /*7940*/  HMMA.16816.F32.BF16 R8, R136.reuse, R14, R8 ;  /* 0x0000000e8808723c */ /* 0x040fe20000041808 */
[----:B------:R-:W1:Y:S02]  /*7950*/  MUFU.EX2 R162, R162 ;  /* 0x000000a200a27308 */ /* 0x000e640000000800 */
[----:B--2---:R-:W-:Y:S01]  /*7960*/  LDSM.16.MT88.4 R140, [R152+0x1900] ;  /* 0x00190000988c783b */ /* 0x004fe20000004200 */
        /* <DEDUP_REMOVED lines=9> */
[C---:B----4-:R-:W-:Y:S01]  /*7a00*/  HMMA.16816.F32.BF16 R12, R136.reuse, R20, R12 ;  /* 0x00000014880c723c */ /* 0x050fe2000004180c */
[----:B------:R-:W2:Y:S02]  /*7a10*/  LDSM.16.MT88.4 R120, [R152+0x100] ;  /* 0x000100009878783b */ /* 0x000ea40000004200 */
[C---:B------:R-:W-:Y:S01]  /*7a20*/  FMUL.FTZ R35, R3.reuse, R103 ;  /* 0x0000006703237220 */ /* 0x040fe20000410000 */
[----:B------:R-:W-:Y:S01]  /*7a30*/  MUFU.EX2 R164, R164 ;  /* 0x000000a400a47308 */ /* 0x000fe20000000800 */
[C---:B------:R-:W-:Y:S02]  /*7a40*/  FMUL.FTZ R38, R3.reuse, R38 ;  /* 0x0000002603267220 */ /* 0x040fe40000410000 */
[C---:B------:R-:W-:Y:S01]  /*7a50*/  FMUL.FTZ R20, R132.reuse, R112 ;  /* 0x0000007084147220 */ /* 0x040fe20000410000 */
[C---:B------:R-:W-:Y:S01]  /*7a60*/  HMMA.16816.F32.BF16 R16, R136.reuse, R22, R16 ;  /* 0x000000168810723c */ /* 0x040fe20000041810 */
[----:B------:R-:W-:Y:S03]  /*7a70*/  LDSM.16.MT88.4 R100, [R134+UR4+0x2100] ;  /* 0x002100048664783b */ /* 0x000fe60008004200 */
        /* <DEDUP_REMOVED lines=8> */
[----:B------:R-:W3:Y:S01]  /*7b00*/  LDSM.16.MT88.4 R112, [R135+UR4+0x2100] ;  /* 0x002100048770783b */ /* 0x000ee20008004200 */
        /* <DEDUP_REMOVED lines=31> */
[----:B------:R-:W-:Y:S01]  /*7d00*/  LDSM.16.MT88.4 R112, [R135+UR4+0x900] ;  /* 0x000900048770783b */ /* 0x000fe20008004200 */
        /* <DEDUP_REMOVED lines=10> */
[----:B------:R-:W3:Y:S03]  /*7db0*/  LDSM.16.MT88.4 R104, [R135+UR4+0x4100] ;  /* 0x004100048768783b */ /* 0x000ee60008004200 */
        /* <DEDUP_REMOVED lines=16> */
[----:B------:R-:W2:Y:S01]  /*7ec0*/  LDSM.16.MT88.4 R108, [R134+UR4+0x4100] ;  /* 0x00410004866c783b */ /* 0x000ea20008004200 */
        /* <DEDUP_REMOVED lines=15> */
[----:B------:R-:W-:Y:S02]  /*7fc0*/  FMUL.FTZ R89, R132, R89 ;  /* 0x0000005984597220 */ /* 0x000fe40000410000 */
[C---:B------:R-:W-:Y:S01]  /*7fd0*/  FMUL.FTZ R90, R3.reuse, R90 ;  /* 0x0000005a035a7220 */ /* 0x040fe20000410000 */
[----:B------:R-:W-:Y:S01]  /*7fe0*/  F2FP.BF16.PACK_AB R100, R162, R161 ;  /* 0x000000a1a264723e */ /* 0x000fe200000010ff */
[C---:B------:R-:W-:Y:S01]  /*7ff0*/  HMMA.16816.F32.BF16 R80, R136.reuse, R102, R80 ;  /* 0x000000668850723c */ /* 0x040fe20000041850 */
[----:B------:R-:W-:Y:S03]  /*8000*/  MUFU.EX2 R179, R179 ;  /* 0x000000b300b37308 */ /* 0x000fe60000000800 */
[C---:B------:R-:W-:Y:S01]  /*8010*/  FMUL.FTZ R91, R3.reuse, R91 ;  /* 0x0000005b035b7220 */ /* 0x040fe20000410000 */
[----:B----4-:R-:W-:Y:S01]  /*8020*/  F2FP.BF16.PACK_AB R101, R166, R165 ;  /* 0x000000a5a665723e */ /* 0x010fe200000010ff */
[----:B------:R-:W-:Y:S01]  /*8030*/  FMUL.FTZ R92, R132, R92 ;  /* 0x0000005c845c7220 */ /* 0x000fe20000410000 */
[----:B------:R-:W-:Y:S01]  /*8040*/  F2FP.BF16.PACK_AB R102, R164, R163 ;  /* 0x000000a3a466723e */ /* 0x000fe200000010ff */
[C---:B--2---:R-:W-:Y:S03]  /*8050*/  HMMA.16816.F32.BF16 R84, R136.reuse, R108, R84 ;  /* 0x0000006c8854723c */ /* 0x044fe60000041854 */
[----:B------:R-:W-:Y:S01]  /*8060*/  MUFU.EX2 R181, R181 ;  /* 0x000000b500b57308 */ /* 0x000fe20000000800 */
[----:B------:R-:W-:Y:S01]  /*8070*/  FMUL.FTZ R93, R132, R93 ;  /* 0x0000005d845d7220 */ /* 0x000fe20000410000 */
[----:B-----5:R-:W-:Y:S01]  /*8080*/  F2FP.BF16.PACK_AB R103, R168, R167 ;  /* 0x000000a7a867723e */ /* 0x020fe200000010ff */
[C---:B------:R-:W-:Y:S02]  /*8090*/  FMUL.FTZ R94, R3.reuse, R94 ;  /* 0x0000005e035e7220 */ /* 0x040fe40000410000 */
[C---:B------:R-:W-:Y:S01]  /*80a0*/  HMMA.16816.F32.BF16 R88, R136.reuse, R110, R88 ;  /* 0x0000006e8858723c */ /* 0x040fe20000041858 */
[----:B------:R-:W1:Y:S03]  /*80b0*/  LDSM.16.MT88.4 R108, [R134+UR4+0x900] ;  /* 0x00090004866c783b */ /* 0x000e660008004200 */
[C---:B------:R-:W-:Y:S01]  /*80c0*/  FMUL.FTZ R95, R3.reuse, R95 ;  /* 0x0000005f035f7220 */ /* 0x040fe20000410000 */
[----:B------:R-:W2:Y:S01]  /*80d0*/  MUFU.EX2 R182, R182 ;  /* 0x000000b600b67308 */ /* 0x000ea20000000800 */
[C---:B------:R-:W-:Y:S02]  /*80e0*/  FMUL.FTZ R96, R132.reuse, R96 ;  /* 0x0000006084607220 */ /* 0x040fe40000410000 */
[C---:B------:R-:W-:Y:S03]  /*80f0*/  FMUL.FTZ R97, R132.reuse, R97 ;  /* 0x0000006184617220 */ /* 0x040fe60000410000 */
[C---:B---3--:R-:W-:Y:S03]  /*8100*/  HMMA.16816.F32.BF16 R92, R136.reuse, R104, R92 ;  /* 0x00000068885c723c */ /* 0x048fe6000004185c */
[C---:B------:R-:W-:Y:S01]  /*8110*/  FMUL.FTZ R98, R3.reuse, R98 ;  /* 0x0000006203627220 */ /* 0x040fe20000410000 */
[----:B------:R-:W3:Y:S01]  /*8120*/  MUFU.EX2 R183, R183 ;  /* 0x000000b700b77308 */ /* 0x000ee20000000800 */
[C---:B------:R-:W-:Y:S02]  /*8130*/  FMUL.FTZ R99, R3.reuse, R99 ;  /* 0x0000006303637220 */ /* 0x040fe40000410000 */
[----:B------:R-:W-:Y:S02]  /*8140*/  FFMA.FTZ R157, R3, R210, R157 ;  /* 0x000000d2039d7223 */ /* 0x000fe4000001009d */
[----:B------:R-:W-:Y:S03]  /*8150*/  FFMA.FTZ R160, R132, R211, R160 ;  /* 0x000000d384a07223 */ /* 0x000fe600000100a0 */
[----:B------:R-:W-:Y:S01]  /*8160*/  HMMA.16816.F32.BF16 R96, R136, R106, R96 ;  /* 0x0000006a8860723c */ /* 0x000fe20000041860 */
[----:B------:R-:W4:Y:S02]  /*8170*/  LDSM.16.MT88.4 R104, [R134+UR4+0x2900] ;  /* 0x002900048668783b */ /* 0x000f240008004200 */
[----:B------:R-:W-:Y:S01]  /*8180*/  MOV R132, R2 ;  /* 0x0000000200847202 */ /* 0x000fe20000000f00 */
[----:B------:R-:W-:Y:S02]  /*8190*/  FADD.FTZ R159, R159, R160 ;  /* 0x000000a09f9f7221 */ /* 0x000fe40000010000 */
[----:B------:R-:W-:Y:S02]  /*81a0*/  FADD.FTZ R156, R156, R157 ;  /* 0x0000009d9c9c7221 */ /* 0x000fe40000010000 */
[C---:B------:R-:W-:Y:S01]  /*81b0*/  HMMA.16816.F32.BF16 R4, R100.reuse, R112, R4 ;  /* 0x000000706404723c */ /* 0x040fe20000041804 */
[----:B------:R-:W-:Y:S04]  /*81c0*/  LDSM.16.MT88.4 R136, [R133+0x3100] ;  /* 0x003100008588783b */ /* 0x000fe80000004200 */
[----:B------:R-:W-:Y:S02]  /*81d0*/  FADD.FTZ R158, R158, R159 ;  /* 0x0000009f9e9e7221 */ /* 0x000fe40000010000 */
[----:B------:R-:W-:Y:S01]  /*81e0*/  FADD.FTZ R153, R153, R156 ;  /* 0x0000009c99997221 */ /* 0x000fe20000010000 */
[C---:B------:R-:W-:Y:S01]  /*81f0*/  HMMA.16816.F32.BF16 R8, R100.reuse, R114, R8 ;  /* 0x000000726408723c */ /* 0x040fe20000041808 */
[----:B------:R-:W5:Y:S03]  /*8200*/  LDSM.16.MT88.4 R112, [R152+0x2900] ;  /* 0x002900009870783b */ /* 0x000f660000004200 */
[----:B------:R-:W-:Y:S02]  /*8210*/  FADD.FTZ R158, R155, R158 ;  /* 0x0000009e9b9e7221 */ /* 0x000fe40000010000 */
[----:B------:R-:W-:Y:S02]  /*8220*/  FADD.FTZ R154, R154, R153 ;  /* 0x000000999a9a7221 */ /* 0x000fe40000010000 */
[C---:B------:R-:W-:Y:S04]  /*8230*/  HMMA.16816.F32.BF16 R12, R100.reuse, R116, R12 ;  /* 0x00000074640c723c */ /* 0x040fe8000004180c */
[----:B------:R-:W-:Y:S02]  /*8240*/  FADD.FTZ R161, R161, R158 ;  /* 0x0000009ea1a17221 */ /* 0x000fe40000010000 */
[----:B------:R-:W-:Y:S02]  /*8250*/  FADD.FTZ R165, R165, R154 ;  /* 0x0000009aa5a57221 */ /* 0x000fe40000010000 */
[C---:B------:R-:W-:Y:S01]  /*8260*/  HMMA.16816.F32.BF16 R16, R100.reuse, R118, R16 ;  /* 0x000000766410723c */ /* 0x040fe20000041810 */
[----:B------:R-:W-:Y:S03]  /*8270*/  LDSM.16.MT88.4 R116, [R133+0x4900] ;  /* 0x004900008574783b */ /* 0x000fe60000004200 */
[----:B------:R-:W-:Y:S02]  /*8280*/  FADD.FTZ R162, R162, R161 ;  /* 0x000000a1a2a27221 */ /* 0x000fe40000010000 */
[----:B------:R-:W-:Y:S02]  /*8290*/  FADD.FTZ R166, R166, R165 ;  /* 0x000000a5a6a67221 */ /* 0x000fe40000010000 */
[C---:B-1----:R-:W-:Y:S04]  /*82a0*/  HMMA.16816.F32.BF16 R20, R100.reuse, R108, R20 ;  /* 0x0000006c6414723c */ /* 0x042fe80000041814 */
[----:B------:R-:W-:Y:S02]  /*82b0*/  FADD.FTZ R163, R163, R162 ;  /* 0x000000a2a3a37221 */ /* 0x000fe40000010000 */
[----:B------:R-:W-:Y:S02]  /*82c0*/  FADD.FTZ R167, R167, R166 ;  /* 0x000000a6a7a77221 */ /* 0x000fe40000010000 */
[C---:B------:R-:W-:Y:S01]  /*82d0*/  HMMA.16816.F32.BF16 R24, R100.reuse, R110, R24 ;  /* 0x0000006e6418723c */ /* 0x040fe20000041818 */
[----:B------:R-:W1:Y:S03]  /*82e0*/  LDSM.16.MT88.4 R108, [R135+UR4+0x4900] ;  /* 0x00490004876c783b */ /* 0x000e660008004200 */
[----:B------:R-:W-:Y:S02]  /*82f0*/  FADD.FTZ R164, R164, R163 ;  /* 0x000000a3a4a47221 */ /* 0x000fe40000010000 */
[----:B------:R-:W-:Y:S02]  /*8300*/  FADD.FTZ R168, R168, R167 ;  /* 0x000000a7a8a87221 */ /* 0x000fe40000010000 */
        /* <DEDUP_REMOVED lines=8> */
[----:B------:R-:W-:Y:S07]  /*8390*/  LDSM.16.MT88.4 R128, [R135+UR4+0x3100] ;  /* 0x003100048780783b */ /* 0x000fee0008004200 */
[C---:B----4-:R-:W-:Y:S08]  /*83a0*/  HMMA.16816.F32.BF16 R52, R100.reuse, R104, R52 ;  /* 0x000000686434723c */ /* 0x050ff00000041834 */
[C---:B------:R-:W-:Y:S01]  /*83b0*/  HMMA.16816.F32.BF16 R56, R100.reuse, R106, R56 ;  /* 0x0000006a6438723c */ /* 0x040fe20000041838 */
[----:B------:R-:W4:Y:S07]  /*83c0*/  LDSM.16.MT88.4 R104, [R134+UR4+0x4900] ;  /* 0x004900048668783b */ /* 0x000f2e0008004200 */
[C---:B-----5:R-:W-:Y:S08]  /*83d0*/  HMMA.16816.F32.BF16 R60, R100.reuse, R112, R60 ;  /* 0x00000070643c723c */ /* 0x060ff0000004183c */
[C---:B------:R-:W-:Y:S01]  /*83e0*/  HMMA.16816.F32.BF16 R64, R100.reuse, R114, R64 ;  /* 0x000000726440723c */ /* 0x040fe20000041840 */
[----:B------:R-:W5:Y:S07]  /*83f0*/  LDSM.16.MT88.4 R112, [R152+0x4900] ;  /* 0x004900009870783b */ /* 0x000f6e0000004200 */
[C---:B-1----:R-:W-:Y:S08]  /*8400*/  HMMA.16816.F32.BF16 R68, R100.reuse, R108, R68 ;  /* 0x0000006c6444723c */ /* 0x042ff00000041844 */
[C---:B------:R-:W-:Y:S01]  /*8410*/  HMMA.16816.F32.BF16 R72, R100.reuse, R110, R72 ;  /* 0x0000006e6448723c */ /* 0x040fe20000041848 */
[----:B------:R-:W1:Y:S07]  /*8420*/  LDSM.16.MT88.4 R108, [R135+UR4+0x1100] ;  /* 0x00110004876c783b */ /* 0x000e6e0008004200 */
[C---:B------:R-:W-:Y:S08]  /*8430*/  HMMA.16816.F32.BF16 R76, R100.reuse, R116, R76 ;  /* 0x00000074644c723c */ /* 0x040ff0000004184c */
[C---:B------:R-:W-:Y:S01]  /*8440*/  HMMA.16816.F32.BF16 R80, R100.reuse, R118, R80 ;  /* 0x000000766450723c */ /* 0x040fe20000041850 */
[----:B------:R-:W1:Y:S07]  /*8450*/  LDSM.16.MT88.4 R116, [R134+UR4+0x1100] ;  /* 0x001100048674783b */ /* 0x000e6e0008004200 */
[C---:B----4-:R-:W-:Y:S08]  /*8460*/  HMMA.16816.F32.BF16 R84, R100.reuse, R104, R84 ;  /* 0x000000686454723c */ /* 0x050ff00000041854 */
[C---:B------:R-:W-:Y:S01]  /*8470*/  HMMA.16816.F32.BF16 R88, R100.reuse, R106, R88 ;  /* 0x0000006a6458723c */ /* 0x040fe20000041858 */
[----:B------:R-:W4:Y:S07]  /*8480*/  LDSM.16.MT88.4 R104, [R134+UR4+0x3100] ;  /* 0x003100048668783b */ /* 0x000f2e0008004200 */
[C---:B-----5:R-:W-:Y:S08]  /*8490*/  HMMA.16816.F32.BF16 R92, R100.reuse, R112, R92 ;  /* 0x00000070645c723c */ /* 0x060ff0000004185c */
[----:B------:R-:W-:Y:S01]  /*84a0*/  HMMA.16816.F32.BF16 R96, R100, R114, R96 ;  /* 0x000000726460723c */ /* 0x000fe20000041860 */
[----:B------:R-:W-:Y:S06]  /*84b0*/  LDSM.16.MT88.4 R112, [R135+UR4+0x5100] ;  /* 0x005100048770783b */ /* 0x000fec0008004200 */
        /* <DEDUP_REMOVED lines=17> */
[C---:B------:R-:W-:Y:S08]  /*85d0*/  HMMA.16816.F32.BF16 R20, R100.reuse, R116, R20 ;  /* 0x000000746414723c */ /* 0x040ff00000041814 */
[C---:B------:R-:W-:Y:S01]  /*85e0*/  HMMA.16816.F32.BF16 R24, R100.reuse, R118, R24 ;  /* 0x000000766418723c */ /* 0x040fe20000041818 */
[----:B------:R-:W5:Y:S07]  /*85f0*/  LDSM.16.MT88.4 R116, [R133+0x5100] ;  /* 0x005100008574783b */ /* 0x000f6e0000004200 */
[C---:B------:R-:W-:Y:S08]  /*8600*/  HMMA.16816.F32.BF16 R28, R100.reuse, R124, R28 ;  /* 0x0000007c641c723c */ /* 0x040ff0000004181c */
[C---:B------:R-:W-:Y:S01]  /*8610*/  HMMA.16816.F32.BF16 R32, R100.reuse, R126, R32 ;  /* 0x0000007e6420723c */ /* 0x040fe20000041820 */
[----:B------:R-:W-:Y:S07]  /*8620*/  LDSM.16.MT88.4 R124, [R135+UR4+0x1900] ;  /* 0x00190004877c783b */ /* 0x000fee0008004200 */
[C---:B------:R-:W-:Y:S08]  /*8630*/  HMMA.16816.F32.BF16 R36, R100.reuse, R128, R36 ;  /* 0x000000806424723c */ /* 0x040ff00000041824 */
[C---:B------:R-:W-:Y:S08]  /*8640*/  HMMA.16816.F32.BF16 R40, R100.reuse, R130, R40 ;  /* 0x000000826428723c */ /* 0x040ff00000041828 */
[C---:B------:R-:W-:Y:S07]  /*8650*/  HMMA.16816.F32.BF16 R44, R100.reuse, R136, R44 ;  /* 0x00000088642c723c */ /* 0x040fee000004182c */
[----:B------:R-:W-:Y:S01]  /*8660*/  F2FP.BF16.PACK_AB R136, R177, R174 ;  /* 0x000000aeb188723e */ /* 0x000fe200000010ff */
[C---:B------:R-:W-:Y:S04]  /*8670*/  HMMA.16816.F32.BF16 R48, R100.reuse, R138, R48 ;  /* 0x0000008a6430723c */ /* 0x040fe80000041830 */
[----:B--2---:R-:W-:Y:S01]  /*8680*/  F2FP.BF16.PACK_AB R137, R182, R181 ;  /* 0x000000b5b689723e */ /* 0x004fe200000010ff */
[----:B------:R-:W-:Y:S02]  /*8690*/  FADD.FTZ R174, R174, R171 ;  /* 0x000000abaeae7221 */ /* 0x000fe40000010000 */
[----:B------:R-:W-:Y:S01]  /*86a0*/  F2FP.BF16.PACK_AB R138, R180, R179 ;  /* 0x000000b3b48a723e */ /* 0x000fe200000010ff */
[C---:B----4-:R-:W-:Y:S04]  /*86b0*/  HMMA.16816.F32.BF16 R52, R100.reuse, R104, R52 ;  /* 0x000000686434723c */ /* 0x050fe80000041834 */
[----:B---3--:R-:W-:Y:S01]  /*86c0*/  F2FP.BF16.PACK_AB R139, R224, R183 ;  /* 0x000000b7e08b723e */ /* 0x008fe200000010ff */
[----:B------:R-:W-:Y:S02]  /*86d0*/  FADD.FTZ R181, R181, R170 ;  /* 0x000000aab5b57221 */ /* 0x000fe40000010000 */
[----:B------:R-:W-:Y:S01]  /*86e0*/  FADD.FTZ R174, R177, R174 ;  /* 0x000000aeb1ae7221 */ /* 0x000fe20000010000 */
[C---:B------:R-:W-:Y:S01]  /*86f0*/  HMMA.16816.F32.BF16 R56, R100.reuse, R106, R56 ;  /* 0x0000006a6438723c */ /* 0x040fe20000041838 */
[----:B------:R-:W2:Y:S03]  /*8700*/  LDSM.16.MT88.4 R104, [R134+UR4+0x5100] ;  /* 0x005100048668783b */ /* 0x000ea60008004200 */
        /* <DEDUP_REMOVED lines=8> */
[C---:B------:R-:W-:Y:S08]  /*8790*/  HMMA.16816.F32.BF16 R68, R100.reuse, R112, R68 ;  /* 0x000000706444723c */ /* 0x040ff00000041844 */
[C---:B------:R-:W-:Y:S08]  /*87a0*/  HMMA.16816.F32.BF16 R72, R100.reuse, R114, R72 ;  /* 0x000000726448723c */ /* 0x040ff00000041848 */
[C---:B-----5:R-:W-:Y:S08]  /*87b0*/  HMMA.16816.F32.BF16 R76, R100.reuse, R116, R76 ;  /* 0x00000074644c723c */ /* 0x060ff0000004184c */
[C---:B------:R-:W-:Y:S01]  /*87c0*/  HMMA.16816.F32.BF16 R80, R100.reuse, R118, R80 ;  /* 0x000000766450723c */ /* 0x040fe20000041850 */
[----:B------:R-:W3:Y:S07]  /*87d0*/  LDSM.16.MT88.4 R116, [R133+0x1900] ;  /* 0x001900008574783b */ /* 0x000eee0000004200 */
[C---:B--2---:R-:W-:Y:S08]  /*87e0*/  HMMA.16816.F32.BF16 R84, R100.reuse, R104, R84 ;  /* 0x000000686454723c */ /* 0x044ff00000041854 */
[C---:B------:R-:W-:Y:S01]  /*87f0*/  HMMA.16816.F32.BF16 R88, R100.reuse, R106, R88 ;  /* 0x0000006a6458723c */ /* 0x040fe20000041858 */
[----:B------:R-:W2:Y:S07]  /*8800*/  LDSM.16.MT88.4 R104, [R134+UR4+0x1900] ;  /* 0x001900048668783b */ /* 0x000eae0008004200 */
[C---:B-1----:R-:W-:Y:S08]  /*8810*/  HMMA.16816.F32.BF16 R92, R100.reuse, R108, R92 ;  /* 0x0000006c645c723c */ /* 0x042ff0000004185c */
[----:B------:R-:W-:Y:S08]  /*8820*/  HMMA.16816.F32.BF16 R96, R100, R110, R96 ;  /* 0x0000006e6460723c */ /* 0x000ff00000041860 */
[C---:B------:R-:W-:Y:S01]  /*8830*/  HMMA.16816.F32.BF16 R128, R136.reuse, R124, R4 ;  /* 0x0000007c8880723c */ /* 0x040fe20000041804 */
[----:B------:R-:W1:Y:S07]  /*8840*/  LDSM.16.MT88.4 R4, [R134+UR4+0x3900] ;  /* 0x003900048604783b */ /* 0x000e6e0008004200 */
[C---:B------:R-:W-:Y:S01]  /*8850*/  HMMA.16816.F32.BF16 R124, R136.reuse, R126, R8 ;  /* 0x0000007e887c723c */ /* 0x040fe20000041808 */
[----:B------:R-:W4:Y:S07]  /*8860*/  LDSM.16.MT88.4 R8, [R152+0x3900] ;  /* 0x003900009808783b */ /* 0x000f2e0000004200 */
[C---:B---3--:R-:W-:Y:S01]  /*8870*/  HMMA.16816.F32.BF16 R120, R136.reuse, R116, R12 ;  /* 0x000000748878723c */ /* 0x048fe2000004180c */
[----:B------:R-:W3:Y:S07]  /*8880*/  LDSM.16.MT88.4 R12, [R135+UR4+0x5900] ;  /* 0x00590004870c783b */ /* 0x000eee0008004200 */
[C---:B------:R-:W-:Y:S07]  /*8890*/  HMMA.16816.F32.BF16 R116, R136.reuse, R118, R16 ;  /* 0x000000768874723c */ /* 0x040fee0000041810 */
[----:B------:R-:W-:Y:S01]  /*88a0*/  IADD3 R16, R214, -0x2, RZ ;  /* 0xfffffffed6107810 */ /* 0x000fe20007ffe0ff */
[C---:B--2---:R-:W-:Y:S03]  /*88b0*/  HMMA.16816.F32.BF16 R112, R136.reuse, R104, R20 ;  /* 0x000000688870723c */ /* 0x044fe60000041814 */
[C---:B------:R-:W-:Y:S05]  /*88c0*/  ISETP.GE.AND P6, PT, R16.reuse, R193, PT ;  /* 0x000000c11000720c */ /* 0x040fea0003fc6270 */
[C---:B------:R-:W-:Y:S08]  /*88d0*/  HMMA.16816.F32.BF16 R108, R136.reuse, R106, R24 ;  /* 0x0000006a886c723c */ /* 0x040ff00000041818 */
[C---:B------:R-:W-:Y:S04]  /*88e0*/  HMMA.16816.F32.BF16 R104, R136.reuse, R140, R28 ;  /* 0x0000008c8868723c */ /* 0x040fe8000004181c */
[----:B------:R-:W-:Y:S04]  /*88f0*/  @P6 SHF.R.S32.HI R17, RZ, 0x1f, R16 ;  /* 0x0000001fff116819 */ /* 0x000fe80000011410 */
        /* <DEDUP_REMOVED lines=8> */
[C---:B----4-:R-:W-:Y:S07]  /*8980*/  HMMA.16816.F32.BF16 R60, R136.reuse, R8, R60 ;  /* 0x00000008883c723c */ /* 0x050fee000004183c */
[----:B------:R-:W-:Y:S01]  /*8990*/  @P6 IMAD R8, R17, c[0x0][0x1e0], RZ ;  /* 0x0000780011086a24 */ /* 0x000fe200078e02ff */
[C---:B------:R-:W-:Y:S04]  /*89a0*/  HMMA.16816.F32.BF16 R64, R136.reuse, R10, R64 ;  /* 0x0000000a8840723c */ /* 0x040fe80000041840 */
[C---:B------:R-:W-:Y:S02]  /*89b0*/  @P6 IMAD R8, R16.reuse, c[0x0][0x1e4], R8 ;  /* 0x0000790010086a24 */ /* 0x040fe400078e0208 */
[----:B------:R-:W-:Y:S02]  /*89c0*/  @P6 IMAD.WIDE.U32 R16, R16, c[0x0][0x1e0], RZ ;  /* 0x0000780010106a25 */ /* 0x000fe400078e00ff */
[C---:B---3--:R-:W-:Y:S04]  /*89d0*/  HMMA.16816.F32.BF16 R68, R136.reuse, R12, R68 ;  /* 0x0000000c8844723c */ /* 0x048fe80000041844 */
[----:B------:R-:W-:Y:S02]  /*89e0*/  @P6 IADD3 R9, R17, R8, RZ ;  /* 0x0000000811096210 */ /* 0x000fe40007ffe0ff */
[C---:B------:R-:W-:Y:S02]  /*89f0*/  @P6 SHF.L.U32 R19, R16.reuse, 0x6, RZ ;  /* 0x0000000610136819 */ /* 0x040fe400000006ff */
[----:B------:R-:W-:Y:S01]  /*8a00*/  @P6 SHF.L.U64.HI R18, R16, 0x6, R9 ;  /* 0x0000000610126819 */ /* 0x000fe20000010209 */
[C---:B------:R-:W-:Y:S01]  /*8a10*/  HMMA.16816.F32.BF16 R72, R136.reuse, R14, R72 ;  /* 0x0000000e8848723c */ /* 0x040fe20000041848 */
[----:B------:R-:W2:Y:S02]  /*8a20*/  LDSM.16.MT88.4 R8, [R134+UR4+0x5900] ;  /* 0x005900048608783b */ /* 0x000ea40008004200 */
[C---:B------:R-:W-:Y:S02]  /*8a30*/  @P6 IADD3 R12, P0, R19.reuse, R202, RZ ;  /* 0x000000ca130c6210 */ /* 0x040fe40007f1e0ff */
[----:B------:R-:W-:Y:S02]  /*8a40*/  @P6 IADD3 R22, P4, R19, R218, RZ ;  /* 0x000000da13166210 */ /* 0x000fe40007f9e0ff */
[----:B------:R-:W-:Y:S01]  /*8a50*/  @P6 IADD3.X R13, R18, R207, RZ, P0, !PT ;  /* 0x000000cf120d6210 */ /* 0x000fe200007fe4ff */
[C---:B-1----:R-:W-:Y:S04]  /*8a60*/  HMMA.16816.F32.BF16 R76, R136.reuse, R4, R76 ;  /* 0x00000004884c723c */ /* 0x042fe8000004184c */
[----:B------:R-:W-:Y:S02]  /*8a70*/  @P6 LEA R20, P5, R12, c[0x0][0x1c8], 0x1 ;  /* 0x000072000c146a11 */ /* 0x000fe400078a08ff */
[----:B------:R-:W-:Y:S02]  /*8a80*/  @P6 LEA R16, P0, R22, c[0x0][0x1c8], 0x1 ;  /* 0x0000720016106a11 */ /* 0x000fe400078008ff */
[----:B------:R-:W-:Y:S01]  /*8a90*/  @P6 LEA.HI.X R21, R12, c[0x0][0x1cc], R13, 0x1, P5 ;  /* 0x000073000c156a11 */ /* 0x000fe200028f0c0d */
[C---:B------:R-:W-:Y:S01]  /*8aa0*/  HMMA.16816.F32.BF16 R80, R136.reuse, R6, R80 ;  /* 0x000000068850723c */ /* 0x040fe20000041850 */
[----:B------:R-:W1:Y:S02]  /*8ab0*/  LDSM.16.MT88.4 R12, [R152+0x5900] ;  /* 0x00590000980c783b */ /* 0x000e640000004200 */
[----:B------:R-:W-:Y:S02]  /*8ac0*/  @P6 IADD3.X R17, R18, R217, RZ, P4, !PT ;  /* 0x000000d912116210 */ /* 0x000fe400027fe4ff */
[----:B------:R-:W-:Y:S02]  /*8ad0*/  @P6 IADD3 R3, P5, R197, R19, RZ ;  /* 0x00000013c5036210 */ /* 0x000fe40007fbe0ff */
[----:B------:R-:W-:Y:S02]  /*8ae0*/  @P6 LEA.HI.X R17, R22, c[0x0][0x1cc], R17, 0x1, P0 ;  /* 0x0000730016116a11 */ /* 0x000fe400000f0c11 */
[----:B------:R-:W-:Y:S03]  /*8af0*/  @P6 IADD3 R19, P0, R19, R216, RZ ;  /* 0x000000d813136210 */ /* 0x000fe60007f1e0ff */
[----:B------:R-:W-:Y:S02]  /*8b00*/  @P6 IADD3 R23, P4, R3, R202, RZ ;  /* 0x000000ca03176210 */ /* 0x000fe40007f9e0ff */
[----:B------:R-:W-:Y:S02]  /*8b10*/  @P6 IADD3.X R22, R196, R18, RZ, P5, !PT ;  /* 0x00000012c4166210 */ /* 0x000fe40002ffe4ff */
[----:B------:R-:W-:Y:S02]  /*8b20*/  @P6 LEA R4, P5, R19, c[0x0][0x1c8], 0x1 ;  /* 0x0000720013046a11 */ /* 0x000fe400078a08ff */
[----:B------:R-:W-:Y:S02]  /*8b30*/  @P6 IADD3.X R24, R18, R215, RZ, P0, !PT ;  /* 0x000000d712186210 */ /* 0x000fe400007fe4ff */
[----:B------:R-:W-:Y:S02]  /*8b40*/  @P6 LEA R18, P0, R23, c[0x0][0x1c8], 0x1 ;  /* 0x0000720017126a11 */ /* 0x000fe400078008ff */
[----:B------:R-:W-:Y:S02]  /*8b50*/  @P6 IADD3.X R26, R22, R207, RZ, P4, !PT ;  /* 0x000000cf161a6210 */ /* 0x000fe400027fe4ff */
[----:B------:R-:W-:Y:S01]  /*8b60*/  @P6 LEA.HI.X R5, R19, c[0x0][0x1cc], R24, 0x1, P5 ;  /* 0x0000730013056a11 */ /* 0x000fe200028f0c18 */
[C---:B--2---:R-:W-:Y:S03]  /*8b70*/  HMMA.16816.F32.BF16 R84, R136.reuse, R8, R84 ;  /* 0x000000088854723c */ /* 0x044fe60000041854 */
[----:B------:R-:W-:Y:S02]  /*8b80*/  @P6 LEA.HI.X R19, R23, c[0x0][0x1cc], R26, 0x1, P0 ;  /* 0x0000730017136a11 */ /* 0x000fe400000f0c1a */
[----:B------:R-:W-:Y:S02]  /*8b90*/  MOV R23, UR7 ;  /* 0x0000000700177c02 */ /* 0x000fe40008000f00 */
[----:B------:R-:W-:Y:S01]  /*8ba0*/  @P6 IADD3 R24, P0, R3, R218, RZ ;  /* 0x000000da03186210 */ /* 0x000fe20007f1e0ff */
[C---:B------:R-:W-:Y:S04]  /*8bb0*/  HMMA.16816.F32.BF16 R88, R136.reuse, R10, R88 ;  /* 0x0000000a8858723c */ /* 0x040fe80000041858 */
[----:B------:R-:W-:Y:S01]  /*8bc0*/  @P6 IMAD R23, R23, 0x3000, R198 ;  /* 0x0000300017176824 */ /* 0x000fe200078e02c6 */
[----:B------:R-:W-:Y:S02]  /*8bd0*/  @P6 LEA R6, P5, R24, c[0x0][0x1c8], 0x1 ;  /* 0x0000720018066a11 */ /* 0x000fe400078a08ff */
[----:B------:R-:W-:Y:S01]  /*8be0*/  @P6 IADD3 R25, P4, R3, R216, RZ ;  /* 0x000000d803196210 */ /* 0x000fe20007f9e0ff */
[C---:B-1----:R-:W-:Y:S04]  /*8bf0*/  HMMA.16816.F32.BF16 R92, R136.reuse, R12, R92 ;  /* 0x0000000c885c723c */ /* 0x042fe8000004185c */
[----:B------:R-:W-:Y:S02]  /*8c00*/  @P6 IADD3.X R3, R22, R217, RZ, P0, !PT ;  /* 0x000000d916036210 */ /* 0x000fe400007fe4ff */
[----:B------:R-:W-:Y:S02]  /*8c10*/  @P6 LEA R26, P0, R25, c[0x0][0x1c8], 0x1 ;  /* 0x00007200191a6a11 */ /* 0x000fe400078008ff */
[----:B------:R-:W-:Y:S01]  /*8c20*/  @P6 LEA.HI.X R7, R24, c[0x0][0x1cc], R3, 0x1, P5 ;  /* 0x0000730018076a11 */ /* 0x000fe200028f0c03 */
[----:B------:R-:W-:Y:S03]  /*8c30*/  HMMA.16816.F32.BF16 R96, R136, R14, R96 ;  /* 0x0000000e8860723c */ /* 0x000fe60000041860 */
[----:B------:R-:W-:Y:S02]  /*8c40*/  @P6 SHF.L.U32 R3, R23, 0x1, RZ ;  /* 0x0000000117036819 */ /* 0x000fe400000006ff */
[----:B------:R-:W-:Y:S03]  /*8c50*/  @P6 IADD3.X R22, R22, R215, RZ, P4, !PT ;  /* 0x000000d716166210 */ /* 0x000fe600027fe4ff */
[----:B------:R-:W-:Y:S01]  /*8c60*/  @!PT LDS RZ, [RZ] ;  /* 0x00000000fffff984 */ /* 0x000fe20000000800 */
[----:B------:R-:W-:Y:S01]  /*8c70*/  @!PT LDS RZ, [RZ] ;  /* 0x00000000fffff984 */ /* 0x000fe20000000800 */
[----:B------:R-:W-:Y:S01]  /*8c80*/  @!PT LDS RZ, [RZ] ;  /* 0x00000000fffff984 */ /* 0x000fe20000000800 */
[----:B------:R1:W-:Y:S01]  /*8c90*/  @P6 LDGSTS.E.BYPASS.LTC128B.128 [R3+0xc100], [R20.64], !P3 ;  /* 0x0c10000014036fae */ /* 0x0003e2000d901d4a */
[----:B------:R-:W-:Y:S02]  /*8ca0*/  @P6 LEA.HI.X R27, R25, c[0x0][0x1cc], R22, 0x1, P0 ;  /* 0x00007300191b6a11 */ /* 0x000fe400000f0c16 */
[C---:B------:R-:W-:Y:S02]  /*8cb0*/  ISETP.GT.AND P0, PT, R214.reuse, R223, PT ;  /* 0x000000dfd600720c */ /* 0x040fe40003f04270 */
[----:B------:R-:W-:Y:S03]  /*8cc0*/  IADD3 R214, R214, -0x1, RZ ;  /* 0xffffffffd6d67810 */ /* 0x000fe60007ffe0ff */
[----:B------:R1:W-:Y:S08]  /*8cd0*/  @P6 LDGSTS.E.BYPASS.LTC128B.128 [R3+0xe100], [R16.64], !P2 ;  /* 0x0e10000010036fae */ /* 0x0003f0000d101d4a */
[----:B------:R1:W-:Y:S08]  /*8ce0*/  @P6 LDGSTS.E.BYPASS.LTC128B.128 [R3+0x10100], [R4.64], !P1 ;  /* 0x1010000004036fae */ /* 0x0003f0000c901d4a */
[----:B------:R1:W-:Y:S08]  /*8cf0*/  @P6 LDGSTS.E.BYPASS.LTC128B.128 [R3+0xd100], [R18.64], !P3 ;  /* 0x0d10000012036fae */ /* 0x0003f0000d901d4a */
[----:B------:R1:W-:Y:S08]  /*8d00*/  @P6 LDGSTS.E.BYPASS.LTC128B.128 [R3+0xf100], [R6.64], !P2 ;  /* 0x0f10000006036fae */ /* 0x0003f0000d101d4a */
[----:B------:R1:W-:Y:S08]  /*8d10*/  @P6 LDGSTS.E.BYPASS.LTC128B.128 [R3+0x11100], [R26.64], !P1 ;  /* 0x111000001a036fae */ /* 0x0003f0000c901d4a */
[----:B------:R-:W0:Y:S01]  /*8d20*/  LDGDEPBAR ;  /* 0x00000000000079af */ /* 0x000e220000000000 */
[----:B-1----:R-:W-:Y:S01]  /*8d30*/  MOV R3, R0 ;  /* 0x0000000000037202 */ /* 0x002fe20000000f00 */
[----:B------:R-:W-:-:S06]  /*8d40*/  @P0 BRA `(.L_x_1594) ;  /* 0xffffc70000000947 */ /* 0x000fcc000383ffff */
.L_x_1585:
[----:B------:R-:W-:Y:S01]  /*8d50*/  ULEA UR9, UR9, 0x7f, 0x7 ;  /* 0x0000007f09097891 */ /* 0x000fe2000f8e383f */
[----:B------:R-:W-:Y:S01]  /*8d60*/  PLOP3.LUT P0, PT, PT, PT, UP1, 0x40, 0x0 ;  /* 0x000000000000781c */ /* 0x000fe20003f0e818 */
[----:B------:R-:W-:-:S02]  /*8d70*/  ULDC.64 UR12, c[0x0][0x2c8] ;  /* 0x0000b200000c7ab9 */ /* 0x000fc40000000a00 */
[----:B------:R-:W-:Y:S02]  /*8d80*/  UIMAD.WIDE.U32 UR14, UR9, UR12, URZ ;  /* 0x0000000c090e72a5 */ /* 0x000fe4000f8e003f */
[----:B------:R-:W-:Y:S02]  /*8d90*/  ULDC UR4, c[0x0][0x168] ;  /* 0x00005a0000047ab9 */ /* 0x000fe40000000800 */
[----:B------:R-:W-:Y:S02]  /*8da0*/  UMOV UR12, 0x1 ;  /* 0x00000001000c7882 */ /* 0x000fe40000000000 */
[----:B------:R-:W-:Y:S02]  /*8db0*/  UIADD3 UR4, UR12, -UR4, URZ ;  /* 0x800000040c047290 */ /* 0x000fe4000fffe03f */
[----:B------:R-:W-:Y:S02]  /*8dc0*/  @UP2 USHF.R.U32.HI UR9, URZ, UR13, UR15 ;  /* 0x0000000d3f092299 */ /* 0x000fe4000801160f */
[----:B------:R-:W-:-:S02]  /*8dd0*/  ULDC UR12, c[0x0][0x1d0] ;  /* 0x00007400000c7ab9 */ /* 0x000fc40000000800 */
[----:B------:R-:W-:-:S03]  /*8de0*/  UIADD3 UR9, UR9, UR12, UR4 ;  /* 0x0000000c09097290 */ /* 0x000fc6000fffe004 */
[----:B------:R-:W-:Y:S02]  /*8df0*/  ULDC UR4, c[0x0][0x324] ;  /* 0x0000c90000047ab9 */ /* 0x000fe40000000800 */
[----:B------:R-:W-:-:S06]  /*8e00*/  UIADD3 UR4, UR9, -UR4, URZ ;  /* 0x8000000409047290 */ /* 0x000fcc000fffe03f */
        /* <DEDUP_REMOVED lines=12> */
.L_x_1596:
[----:B------:R-:W-:-:S04]  /*8ed0*/  MOV R3, c[0x0][0x32c] ;  /* 0x0000cb0000037a02 */ /* 0x000fc80000000f00 */
[----:B------:R-:W-:-:S13]  /*8ee0*/  ISETP.NE.AND P0, PT, R3, 0x1, PT ;  /* 0x000000010300780c */ /* 0x000fda0003f05270 */
[----:B------:R-:W-:-:S05]  /*8ef0*/  @P0 IMAD.HI.U32 R3, R5, c[0x0][0x330], RZ ;  /* 0x0000cc0005030a27 */ /* 0x000fca00078e00ff */
[----:B------:R-:W-:-:S05]  /*8f00*/  @P0 SHF.R.U32.HI R5, RZ, c[0x0][0x334], R3 ;  /* 0x0000cd00ff050a19 */ /* 0x000fca0000011603 */
.L_x_1597:
[----:B------:R-:W-:-:S05]  /*8f10*/  IMAD R5, R5, c[0x0][0x32c], RZ ;  /* 0x0000cb0005057a24 */ /* 0x000fca00078e02ff */
[----:B------:R-:W-:-:S04]  /*8f20*/  IMNMX R4, R4, R5, !PT ;  /* 0x0000000504047217 */ /* 0x000fc80007800200 */
.L_x_1595:
[----:B------:R-:W-:-:S04]  /*8f30*/  IADD3 R4, R4, 0x3f, RZ ;  /* 0x0000003f04047810 */ /* 0x000fc80007ffe0ff */
[----:B------:R-:W-:-:S04]  /*8f40*/  SHF.R.S32.HI R3, RZ, 0x1f, R4 ;  /* 0x0000001fff037819 */ /* 0x000fc80000011404 */
[----:B------:R-:W-:-:S04]  /*8f50*/  LEA.HI R4, R3, R4, RZ, 0x6 ;  /* 0x0000000403047211 */ /* 0x000fc800078f30ff */
[----:B------:R-:W-:-:S04]  /*8f60*/  SHF.R.S32.HI R4, RZ, 0x6, R4 ;  /* 0x00000006ff047819 */ /* 0x000fc80000011404 */
[----:B------:R-:W-:-:S04]  /*8f70*/  IMNMX R223, R193, R4, !PT ;  /* 0x00000004c1df7217 */ /* 0x000fc80007800200 */
[----:B------:R-:W-:-:S13]  /*8f80*/  ISETP.GE.AND P0, PT, R214, R223, PT ;  /* 0x000000dfd600720c */ /* 0x000fda0003f06270 */
[----:B------:R-:W-:Y:S05]  /*8f90*/  @!P0 BRA `(.L_x_1598) ;  /* 0x00002f3000008947 */ /* 0x000fea0003800000 */
[----:B------:R-:W-:Y:S01]  /*8fa0*/  IMAD.MOV.U32 R189, RZ, RZ, 0x20 ;  /* 0x00000020ffbd7424 */ /* 0x000fe200078e00ff */
[----:B------:R-:W-:Y:S01]  /*8fb0*/  LOP3.LUT P0, RZ, R212, 0x2, RZ, 0xc0, !PT ;  /* 0x00000002d4ff7812 */ /* 0x000fe2000780c0ff */
[----:B------:R-:W-:Y:S01]  /*8fc0*/  IMAD.MOV.U32 R3, RZ, RZ, R0 ;  /* 0x000000ffff037224 */ /* 0x000fe200078e0000 */
[----:B------:R-:W-:Y:S01]  /*8fd0*/  IADD3 R219, P5, R200, 0x80, RZ ;  /* 0x00000080c8db7810 */ /* 0x000fe20007fbe0ff */
[----:B------:R-:W-:Y:S01]  /*8fe0*/  IMAD.MOV.U32 R133, RZ, RZ, R2 ;  /* 0x000000ffff857224 */ /* 0x000fe200078e0002 */
[----:B------:R-:W-:Y:S01]  /*8ff0*/  IADD3 R217, P4, R202, 0x40, RZ ;  /* 0x00000040cad97810 */ /* 0x000fe20007f9e0ff */
[----:B------:R-:W-:Y:S01]  /*9000*/  IMAD.MOV.U32 R222, RZ, RZ, R214 ;  /* 0x000000ffffde7224 */ /* 0x000fe200078e00d6 */
[----:B------:R-:W-:Y:S01]  /*9010*/  SEL R189, R189, 0xffffffe0, !P0 ;  /* 0xffffffe0bdbd7807 */ /* 0x000fe20004000000 */
[----:B------:R-:W-:Y:S01]  /*9020*/  IMAD.X R218, RZ, RZ, R205, P5 ;  /* 0x000000ffffda7224 */ /* 0x000fe200028e06cd */
[----:B------:R-:W-:Y:S01]  /*9030*/  IADD3 R221, P6, R200, 0x40, RZ ;  /* 0x00000040c8dd7810 */ /* 0x000fe20007fde0ff */
[----:B------:R-:W-:Y:S01]  /*9040*/  IMAD.X R216, RZ, RZ, R207, P4 ;  /* 0x000000ffffd87224 */ /* 0x000fe200020e06cf */
[----:B------:R-:W-:-:S02]  /*9050*/  IADD3 R215, P0, R202, 0x80, RZ ;  /* 0x00000080cad77810 */ /* 0x000fc40007f1e0ff */
[----:B------:R-:W-:Y:S02]  /*9060*/  IADD3.X R220, RZ, R205, RZ, P6, !PT ;  /* 0x000000cdffdc7210 */ /* 0x000fe400037fe4ff */
[----:B------:R-:W-:Y:S02]  /*9070*/  IADD3.X R213, RZ, R207, RZ, P0, !PT ;  /* 0x000000cfffd57210 */ /* 0x000fe400007fe4ff */
.L_x_1599:
[----:B------:R-:W-:Y:S04]  /*9080*/  DEPBAR.LE SB0, 0x2 ;  /* 0x000080800000791a */ /* 0x000fe80000000000 */
[----:B------:R-:W-:Y:S01]  /*9090*/  BAR.SYNC.DEFER_BLOCKING 0x0 ;  /* 0x0000000000007b1d */ /* 0x000fe20000010000 */
[----:B------:R-:W-:Y:S01]  /*90a0*/  UIMAD UR4, UR5, 0x6000, URZ ;  /* 0x00006000050478a4 */ /* 0x000fe2000f8e023f */
[----:B------:R-:W-:Y:S01]  /*90b0*/  ISETP.GE.AND P6, PT, R193, R222, PT ;  /* 0x000000dec100720c */ /* 0x000fe20003fc6270 */
[----:B------:R-:W-:Y:S01]  /*90c0*/  UIADD3 UR9, UR7, 0x1, URZ ;  /* 0x0000000107097890 */ /* 0x000fe2000fffe03f */
[----:B------:R-:W-:Y:S01]  /*90d0*/  IADD3 R214, R222, -0x1, RZ ;  /* 0xffffffffded67810 */ /* 0x000fe20007ffe0ff */
[----:B------:R-:W-:Y:S01]  /*90e0*/  UISETP.GE.AND UP0, UPT, UR7, 0x1, UPT ;  /* 0x000000010700788c */ /* 0x000fe2000bf06270 */
[----:B------:R-:W-:Y:S02]  /*90f0*/  MOV R152, UR7 ;  /* 0x0000000700987c02 */ /* 0x000fe40008000f00 */
[----:B------:R-:W-:Y:S01]  /*9100*/  IADD3 R132, R188, UR4, RZ ;  /* 0x00000004bc847c10 */ /* 0x000fe2000fffe0ff */
[----:B------:R-:W-:Y:S02]  /*9110*/  USEL UR7, UR9, URZ, !UP0 ;  /* 0x0000003f09077287 */ /* 0x000fe4000c000000 */
[----:B------:R-:W-:Y:S01]  /*9120*/  UIADD3 UR9, UR5, 0x1, URZ ;  /* 0x0000000105097890 */ /* 0x000fe2000fffe03f */
[----:B------:R-:W-:Y:S01]  /*9130*/  IADD3 R191, R189, R132, RZ ;  /* 0x00000084bdbf7210 */ /* 0x000fe20007ffe0ff */
[----:B------:R-:W-:Y:S02]  /*9140*/  UISETP.GE.AND UP0, UPT, UR5, 0x1, UPT ;  /* 0x000000010500788c */ /* 0x000fe4000bf06270 */
[----:B------:R-:W-:Y:S01]  /*9150*/  @!P6 SHF.R.S32.HI R15, RZ, 0x1f, R214 ;  /* 0x0000001fff0fe819 */ /* 0x000fe200000114d6 */
[----:B------:R-:W-:Y:S01]  /*9160*/  @!P6 IMAD.WIDE.U32 R12, R214, c[0x0][0x208], RZ ;  /* 0x00008200d60cea25 */ /* 0x000fe200078e00ff */
[----:B------:R-:W-:Y:S03]  /*9170*/  USEL UR5, UR9, URZ, !UP0 ;  /* 0x0000003f09057287 */ /* 0x000fe6000c000000 */
[----:B------:R-:W-:Y:S01]  /*9180*/  @!P6 IMAD R15, R15, c[0x0][0x208], RZ ;  /* 0x000082000f0fea24 */ /* 0x000fe200078e02ff */
[----:B------:R-:W-:Y:S01]  /*9190*/  @!P6 SHF.L.U32 R2, R12, 0x6, RZ ;  /* 0x000000060c02e819 */ /* 0x000fe200000006ff */
[----:B------:R-:W-:Y:S01]  /*91a0*/  @!P6 IMAD R169, R152, 0x6000, R209 ;  /* 0x0000600098a9e824 */ /* 0x000fe200078e02d1 */
[----:B------:R-:W-:Y:S01]  /*91b0*/  LDSM.16.M88.4 R32, [R190] ;  /* 0x00000000be20783b */ /* 0x000fe20000000200 */
[----:B------:R-:W-:Y:S01]  /*91c0*/  @!P6 IMAD R15, R214, c[0x0][0x20c], R15 ;  /* 0x00008300d60fea24 */ /* 0x000fe200078e020f */
[----:B------:R-:W-:Y:S04]  /*91d0*/  @!P6 IADD3 R23, P0, R2, R200, RZ ;  /* 0x000000c80217e210 */ /* 0x000fe80007f1e0ff */
[----:B------:R-:W-:Y:S02]  /*91e0*/  @!P6 IADD3 R29, R13, R15, RZ ;  /* 0x0000000f0d1de210 */ /* 0x000fe40007ffe0ff */
[----:B------:R-:W1:Y:S01]  /*91f0*/  LDSM.16.M88.4 R8, [R188+UR4+0xc100] ;  /* 0x00c10004bc08783b */ /* 0x000e620008000200 */
[----:B------:R-:W-:Y:S02]  /*9200*/  @!P6 LEA R170, P4, R23, c[0x0][0x1f8], 0x1 ;  /* 0x00007e0017aaea11 */ /* 0x000fe400078808ff */
[----:B------:R-:W-:Y:S04]  /*9210*/  @!P6 SHF.L.U64.HI R29, R12, 0x6, R29 ;  /* 0x000000060c1de819 */ /* 0x000fe8000001021d */
[----:B------:R-:W-:Y:S01]  /*9220*/  @!P6 IADD3.X R0, R29, R205, RZ, P0, !PT ;  /* 0x000000cd1d00e210 */ /* 0x000fe200007fe4ff */
[----:B------:R-:W2:Y:S01]  /*9230*/  LDSM.16.M88.4 R16, [R188+UR4+0xc900] ;  /* 0x00c90004bc10783b */ /* 0x000ea20008000200 */
[C---:B------:R-:W-:Y:S02]  /*9240*/  @!P6 IADD3 R21, P0, R2.reuse, R221, RZ ;  /* 0x000000dd0215e210 */ /* 0x040fe40007f1e0ff */
[----:B------:R-:W-:Y:S02]  /*9250*/  @!P6 LEA.HI.X R171, R23, c[0x0][0x1fc], R0, 0x1, P4 ;  /* 0x00007f0017abea11 */ /* 0x000fe400020f0c00 */
[----:B------:R-:W-:Y:S02]  /*9260*/  @!P6 LEA R166, P5, R21, c[0x0][0x1f8], 0x1 ;  /* 0x00007e0015a6ea11 */ /* 0x000fe400078a08ff */
[----:B------:R-:W-:Y:S01]  /*9270*/  @!P6 IADD3 R20, P4, R2, R219, RZ ;  /* 0x000000db0214e210 */ /* 0x000fe20007f9e0ff */
[----:B------:R-:W3:Y:S01]  /*9280*/  LDSM.16.M88.4 R24, [R188+UR4+0xd100] ;  /* 0x00d10004bc18783b */ /* 0x000ee20008000200 */
[----:B------:R-:W-:Y:S02]  /*9290*/  @!P6 IADD3.X R0, R29, R220, RZ, P0, !PT ;  /* 0x000000dc1d00e210 */ /* 0x000fe400007fe4ff */
[C---:B------:R-:W-:Y:S02]  /*92a0*/  @!P6 LEA R164, P0, R20.reuse, c[0x0][0x1f8], 0x1 ;  /* 0x00007e0014a4ea11 */ /* 0x040fe400078008ff */
[----:B------:R-:W-:Y:S02]  /*92b0*/  @!P6 LEA.HI.X R167, R21, c[0x0][0x1fc], R0, 0x1, P5 ;  /* 0x00007f0015a7ea11 */ /* 0x000fe400028f0c00 */
[----:B------:R-:W-:Y:S01]  /*92c0*/  @!P6 IADD3.X R23, R29, R218, RZ, P4, !PT ;  /* 0x000000da1d17e210 */ /* 0x000fe200027fe4ff */
[----:B------:R-:W4:Y:S01]  /*92d0*/  LDSM.16.M88.4 R136, [R188+UR4+0xd900] ;  /* 0x00d90004bc88783b */ /* 0x000f220008000200 */
[----:B------:R-:W-:Y:S02]  /*92e0*/  @!P6 IADD3 R2, P4, R195, R2, RZ ;  /* 0x00000002c302e210 */ /* 0x000fe40007f9e0ff */
[----:B------:R-:W-:Y:S02]  /*92f0*/  @!P6 LEA.HI.X R165, R20, c[0x0][0x1fc], R23, 0x1, P0 ;  /* 0x00007f0014a5ea11 */ /* 0x000fe400000f0c17 */
[----:B------:R-:W-:Y:S02]  /*9300*/  @!P6 IADD3 R28, P0, R2, R200, RZ ;  /* 0x000000c8021ce210 */ /* 0x000fe40007f1e0ff */
[----:B------:R-:W-:Y:S01]  /*9310*/  @!P6 IADD3.X R29, R194, R29, RZ, P4, !PT ;  /* 0x0000001dc21de210 */ /* 0x000fe200027fe4ff */
[----:B------:R-:W-:Y:S01]  /*9320*/  LDSM.16.M88.4 R140, [R186] ;  /* 0x00000000ba8c783b */ /* 0x000fe20000000200 */
[----:B------:R-:W-:Y:S02]  /*9330*/  @!P6 LEA R172, P4, R28, c[0x0][0x1f8], 0x1 ;  /* 0x00007e001cacea11 */ /* 0x000fe400078808ff */
[C---:B------:R-:W-:Y:S02]  /*9340*/  @!P6 IADD3.X R31, R29.reuse, R205, RZ, P0, !PT ;  /* 0x000000cd1d1fe210 */ /* 0x040fe400007fe4ff */
[----:B------:R-:W-:Y:S02]  /*9350*/  @!P6 IADD3 R0, P0, R2, R221, RZ ;  /* 0x000000dd0200e210 */ /* 0x000fe40007f1e0ff */
[----:B------:R-:W-:Y:S01]  /*9360*/  @!P6 LEA.HI.X R173, R28, c[0x0][0x1fc], R31, 0x1, P4 ;  /* 0x00007f001cadea11 */ /* 0x000fe200020f0c1f */
[C---:B-1----:R-:W-:Y:S01]  /*9370*/  HMMA.16816.F32.BF16 R4, R32.reuse, R8, RZ ;  /* 0x000000082004723c */ /* 0x042fe200000418ff */
[----:B------:R-:W1:Y:S02]  /*9380*/  LDSM.16.M88.4 R144, [R191+0xc100] ;  /* 0x00c10000bf90783b */ /* 0x000e640000000200 */
[----:B------:R-:W-:Y:S02]  /*9390*/  @!P6 IADD3 R159, P4, R2, R219, RZ ;  /* 0x000000db029fe210 */ /* 0x000fe40007f9e0ff */
[C---:B------:R-:W-:Y:S02]  /*93a0*/  @!P6 LEA R176, P5, R0.reuse, c[0x0][0x1f8], 0x1 ;  /* 0x00007e0000b0ea11 */ /* 0x040fe400078a08ff */
[----:B------:R-:W-:Y:S01]  /*93b0*/  @!P6 IADD3.X R157, R29, R220, RZ, P0, !PT ;  /* 0x000000dc1d9de210 */ /* 0x000fe200007fe4ff */
[C---:B------:R-:W-:Y:S01]  /*93c0*/  HMMA.16816.F32.BF16 R8, R32.reuse, R10, RZ ;  /* 0x0000000a2008723c */ /* 0x040fe200000418ff */
[----:B------:R-:W5:Y:S03]  /*93d0*/  LDSM.16.M88.4 R148, [R191+0xc900] ;  /* 0x00c90000bf94783b */ /* 0x000f660000000200 */
[----:B------:R-:W-:Y:S02]  /*93e0*/  @!P6 LEA R174, P0, R159, c[0x0][0x1f8], 0x1 ;  /* 0x00007e009faeea11 */ /* 0x000fe400078008ff */
[----:B------:R-:W-:Y:S02]  /*93f0*/  @!P6 LEA.HI.X R177, R0, c[0x0][0x1fc], R157, 0x1, P5 ;  /* 0x00007f0000b1ea11 */ /* 0x000fe400028f0c9d */
[C---:B--2---:R-:W-:Y:S01]  /*9400*/  HMMA.16816.F32.BF16 R12, R32.reuse, R16, RZ ;  /* 0x00000010200c723c */ /* 0x044fe200000418ff */
[----:B------:R-:W2:Y:S03]  /*9410*/  LDSM.16.M88.4 R152, [R191+0xd100] ;  /* 0x00d10000bf98783b */ /* 0x000ea60000000200 */
[CC--:B------:R-:W-:Y:S02]  /*9420*/  IADD3 R0, R192.reuse, R132.reuse, RZ ;  /* 0x00000084c0007210 */ /* 0x0c0fe40007ffe0ff */
[----:B------:R-:W-:Y:S02]  /*9430*/  IADD3 R132, R189, R132, R192 ;  /* 0x00000084bd847210 */ /* 0x000fe40007ffe0c0 */
[C---:B------:R-:W-:Y:S01]  /*9440*/  HMMA.16816.F32.BF16 R16, R32.reuse, R18, RZ ;  /* 0x000000122010723c */ /* 0x040fe200000418ff */
[----:B------:R-:W-:Y:S04]  /*9450*/  @!P6 IADD3.X R2, R29, R218, RZ, P4, !PT ;  /* 0x000000da1d02e210 */ /* 0x000fe800027fe4ff */
[----:B------:R-:W-:Y:S02]  /*9460*/  @!P6 LEA.HI.X R175, R159, c[0x0][0x1fc], R2, 0x1, P0 ;  /* 0x00007f009fafea11 */ /* 0x000fe400000f0c02 */
[----:B------:R-:W2:Y:S01]  /*9470*/  LDSM.16.M88.4 R156, [R191+0xd900] ;  /* 0x00d90000bf9c783b */ /* 0x000ea20000000200 */
[C---:B---3--:R-:W-:Y:S01]  /*9480*/  HMMA.16816.F32.BF16 R20, R32.reuse, R24, RZ ;  /* 0x000000182014723c */ /* 0x048fe200000418ff */
[----:B------:R-:W-:Y:S06]  /*9490*/  IADD3 R2, R192, R191, RZ ;  /* 0x000000bfc0027210 */ /* 0x000fec0007ffe0ff */
[----:B------:R-:W-:Y:S01]  /*94a0*/  @!PT LDS RZ, [RZ] ;  /* 0x00000000fffff984 */ /* 0x000fe20000000800 */
[----:B------:R-:W-:Y:S01]  /*94b0*/  @!PT LDS RZ, [RZ] ;  /* 0x00000000fffff984 */ /* 0x000fe20000000800 */
[----:B------:R-:W-:Y:S01]  /*94c0*/  @!PT LDS RZ, [RZ] ;  /* 0x00000000fffff984 */ /* 0x000fe20000000800 */
[----:B------:R3:W-:Y:S01]  /*94d0*/  @!P6 LDGSTS.E.BYPASS.LTC128B.128 [R169], [R170.64], !P3 ;  /* 0x00000000aaa9efae */ /* 0x0007e2000d901d4a */
[C---:B------:R-:W-:Y:S07]  /*94e0*/  HMMA.16816.F32.BF16 R24, R32.reuse, R26, RZ ;  /* 0x0000001a2018723c */ /* 0x040fee00000418ff */
[----:B------:R2:W-:Y:S01]  /*94f0*/  @!P6 LDGSTS.E.BYPASS.LTC128B.128 [R169+0x2000], [R166.64], !P2 ;  /* 0x02000000a6a9efae */ /* 0x0005e2000d101d4a */
[C---:B----4-:R-:W-:Y:S07]  /*9500*/  HMMA.16816.F32.BF16 R28, R32.reuse, R136, RZ ;  /* 0x00000088201c723c */ /* 0x050fee00000418ff */
[----:B------:R4:W-:Y:S01]  /*9510*/  @!P6 LDGSTS.E.BYPASS.LTC128B.128 [R169+0x4000], [R164.64], !P1 ;  /* 0x04000000a4a9efae */ /* 0x0009e2000c901d4a */
[----:B------:R-:W-:Y:S07]  /*9520*/  HMMA.16816.F32.BF16 R32, R32, R138, RZ ;  /* 0x0000008a2020723c */ /* 0x000fee00000418ff */
[----:B------:R3:W-:Y:S01]  /*9530*/  @!P6 LDGSTS.E.BYPASS.LTC128B.128 [R169+0x1000], [R172.64], !P3 ;  /* 0x01000000aca9efae */ /* 0x0007e2000d901d4a */
[C---:B-1----:R-:W-:Y:S07]  /*9540*/  HMMA.16816.F32.BF16 R4, R140.reuse, R144, R4 ;  /* 0x000000908c04723c */ /* 0x042fee0000041804 */
[----:B------:R3:W-:Y:S01]  /*9550*/  @!P6 LDGSTS.E.BYPASS.LTC128B.128 [R169+0x3000], [R176.64], !P2 ;  /* 0x03000000b0a9efae */ /* 0x0007e2000d101d4a */
[C---:B------:R-:W-:Y:S07]  /*9560*/  HMMA.16816.F32.BF16 R8, R140.reuse, R146, R8 ;  /* 0x000000928c08723c */ /* 0x040fee0000041808 */
[----:B------:R3:W-:Y:S01]  /*9570*/  @!P6 LDGSTS.E.BYPASS.LTC128B.128 [R169+0x5000], [R174.64], !P1 ;  /* 0x05000000aea9efae */ /* 0x0007e2000c901d4a */
[C---:B-----5:R-:W-:Y:S07]  /*9580*/  HMMA.16816.F32.BF16 R12, R140.reuse, R148, R12 ;  /* 0x000000948c0c723c */ /* 0x060fee000004180c */
[----:B------:R-:W-:Y:S01]  /*9590*/  LDSM.16.M88.4 R136, [R185] ;  /* 0x00000000b988783b */ /* 0x000fe20000000200 */
[C---:B------:R-:W-:Y:S07]  /*95a0*/  HMMA.16816.F32.BF16 R16, R140.reuse, R150, R16 ;  /* 0x000000968c10723c */ /* 0x040fee0000041810 */
[----:B------:R-:W1:Y:S01]  /*95b0*/  LDSM.16.M88.4 R160, [R0+0xc100] ;  /* 0x00c1000000a0783b */ /* 0x000e620000000200 */
[C---:B--2---:R-:W-:Y:S07]  /*95c0*/  HMMA.16816.F32.BF16 R20, R140.reuse, R152, R20 ;  /* 0x000000988c14723c */ /* 0x044fee0000041814 */
[----:B------:R-:W0:Y:S01]  /*95d0*/  LDGDEPBAR ;  /* 0x00000000000079af */ /* 0x000e220000000000 */
[C---:B------:R-:W-:Y:S07]  /*95e0*/  HMMA.16816.F32.BF16 R24, R140.reuse, R154, R24 ;  /* 0x0000009a8c18723c */ /* 0x040fee0000041818 */
[----:B------:R-:W2:Y:S01]  /*95f0*/  LDSM.16.M88.4 R144, [R0+0xc900] ;  /* 0x00c900000090783b */ /* 0x000ea20000000200 */
[C---:B------:R-:W-:Y:S07]  /*9600*/  HMMA.16816.F32.BF16 R28, R140.reuse, R156, R28 ;  /* 0x0000009c8c1c723c */ /* 0x040fee000004181c */
[----:B------:R-:W5:Y:S01]  /*9610*/  LDSM.16.M88.4 R148, [R0+0xd100] ;  /* 0x00d100000094783b */ /* 0x000f620000000200 */
[----:B------:R-:W-:Y:S07]  /*9620*/  HMMA.16816.F32.BF16 R32, R140, R158, R32 ;  /* 0x0000009e8c20723c */ /* 0x000fee0000041820 */
[----:B------:R-:W5:Y:S01]  /*9630*/  LDSM.16.M88.4 R152, [R0+0xd900] ;  /* 0x00d900000098783b */ /* 0x000f620000000200 */
[C---:B-1----:R-:W-:Y:S07]  /*9640*/  HMMA.16816.F32.BF16 R4, R136.reuse, R160, R4 ;  /* 0x000000a08804723c */ /* 0x042fee0000041804 */
[----:B----4-:R-:W-:Y:S01]  /*9650*/  LDSM.16.M88.4 R164, [R184] ;  /* 0x00000000b8a4783b */ /* 0x010fe20000000200 */
[C---:B------:R-:W-:Y:S07]  /*9660*/  HMMA.16816.F32.BF16 R8, R136.reuse, R162, R8 ;  /* 0x000000a28808723c */ /* 0x040fee0000041808 */
[----:B---3--:R-:W1:Y:S01]  /*9670*/  LDSM.16.M88.4 R168, [R2+0xc100] ;  /* 0x00c1000002a8783b */ /* 0x008e620000000200 */
[C---:B--2---:R-:W-:Y:S07]  /*9680*/  HMMA.16816.F32.BF16 R12, R136.reuse, R144, R12 ;  /* 0x00000090880c723c */ /* 0x044fee000004180c */
[----:B------:R-:W2:Y:S01]  /*9690*/  LDSM.16.M88.4 R140, [R2+0xc900] ;  /* 0x00c90000028c783b */ /* 0x000ea20000000200 */
[C---:B------:R-:W-:Y:S07]  /*96a0*/  HMMA.16816.F32.BF16 R16, R136.reuse, R146, R16 ;  /* 0x000000928810723c */ /* 0x040fee0000041810 */
[----:B------:R-:W3:Y:S01]  /*96b0*/  LDSM.16.M88.4 R156, [R2+0xd100] ;  /* 0x00d10000029c783b */ /* 0x000ee20000000200 */
[C---:B-----5:R-:W-:Y:S07]  /*96c0*/  HMMA.16816.F32.BF16 R20, R136.reuse, R148, R20 ;  /* 0x000000948814723c */ /* 0x060fee0000041814 */
[----:B------:R-:W4:Y:S01]  /*96d0*/  LDSM.16.M88.4 R144, [R2+0xd900] ;  /* 0x00d900000290783b */ /* 0x000f220000000200 */
[C---:B------:R-:W-:Y:S07]  /*96e0*/  HMMA.16816.F32.BF16 R24, R136.reuse, R150, R24 ;  /* 0x000000968818723c */ /* 0x040fee0000041818 */
[----:B------:R-:W-:Y:S01]  /*96f0*/  LDSM.16.M88.4 R148, [R188+UR4+0xe100] ;  /* 0x00e10004bc94783b */ /* 0x000fe20008000200 */
[C---:B------:R-:W-:Y:S07]  /*9700*/  HMMA.16816.F32.BF16 R28, R136.reuse, R152, R28 ;  /* 0x00000098881c723c */ /* 0x040fee000004181c */
[----:B------:R-:W-:Y:S01]  /*9710*/  LDSM.16.M88.4 R160, [R188+UR4+0xf900] ;  /* 0x00f90004bca0783b */ /* 0x000fe20008000200 */
[----:B------:R-:W-:Y:S07]  /*9720*/  HMMA.16816.F32.BF16 R32, R136, R154, R32 ;  /* 0x0000009a8820723c */ /* 0x000fee0000041820 */
[----:B------:R-:W5:Y:S01]  /*9730*/  LDSM.16.M88.4 R136, [R190+0x4000] ;  /* 0x00400000be88783b */ /* 0x000f620000000200 */
[C---:B-1----:R-:W-:Y:S07]  /*9740*/  HMMA.16816.F32.BF16 R4, R164.reuse, R168, R4 ;  /* 0x000000a8a404723c */ /* 0x042fee0000041804 */
[----:B------:R-:W1:Y:S01]  /*9750*/  LDSM.16.M88.4 R152, [R188+UR4+0xe900] ;  /* 0x00e90004bc98783b */ /* 0x000e620008000200 */
[C---:B------:R-:W-:Y:S07]  /*9760*/  HMMA.16816.F32.BF16 R8, R164.reuse, R170, R8 ;  /* 0x000000aaa408723c */ /* 0x040fee0000041808 */
[----:B------:R-:W-:Y:S01]  /*9770*/  LDSM.16.M88.4 R168, [R191+0xe100] ;  /* 0x00e10000bfa8783b */ /* 0x000fe20000000200 */
[C---:B--2---:R-:W-:Y:S07]  /*9780*/  HMMA.16816.F32.BF16 R12, R164.reuse, R140, R12 ;  /* 0x0000008ca40c723c */ /* 0x044fee000004180c */
[----:B------:R-:W-:Y:S01]  /*9790*/  LDSM.16.M88.4 R172, [R191+0xe900] ;  /* 0x00e90000bfac783b */ /* 0x000fe20000000200 */
[C---:B------:R-:W-:Y:S07]  /*97a0*/  HMMA.16816.F32.BF16 R16, R164.reuse, R142, R16 ;  /* 0x0000008ea410723c */ /* 0x040fee0000041810 */
[----:B------:R-:W2:Y:S01]  /*97b0*/  LDSM.16.M88.4 R140, [R188+UR4+0xf100] ;  /* 0x00f10004bc8c783b */ /* 0x000ea20008000200 */
[C---:B---3--:R-:W-:Y:S07]  /*97c0*/  HMMA.16816.F32.BF16 R20, R164.reuse, R156, R20 ;  /* 0x0000009ca414723c */ /* 0x048fee0000041814 */
[----:B------:R-:W-:Y:S01]  /*97d0*/  LDSM.16.M88.4 R176, [R0+0xe100] ;  /* 0x00e1000000b0783b */ /* 0x000fe20000000200 */
[C---:B------:R-:W-:Y:S07]  /*97e0*/  HMMA.16816.F32.BF16 R24, R164.reuse, R158, R24 ;  /* 0x0000009ea418723c */ /* 0x040fee0000041818 */
[----:B------:R-:W3:Y:S01]  /*97f0*/  LDSM.16.M88.4 R156, [R186+0x4000] ;  /* 0x00400000ba9c783b */ /* 0x000ee20000000200 */
[C---:B----4-:R-:W-:Y:S07]  /*9800*/  HMMA.16816.F32.BF16 R28, R164.reuse, R144, R28 ;  /* 0x00000090a41c723c */ /* 0x050fee000004181c */
[----:B------:R-:W-:Y:S01]  /*9810*/  LDSM.16.M88.4 R180, [R188+UR4+0x10100] ;  /* 0x01010004bcb4783b */ /* 0x000fe20008000200 */
[----:B------:R-:W-:Y:S07]  /*9820*/  HMMA.16816.F32.BF16 R32, R164, R146, R32 ;  /* 0x00000092a420723c */ /* 0x000fee0000041820 */
[----:B------:R-:W4:Y:S01]  /*9830*/  LDSM.16.M88.4 R144, [R191+0xf100] ;  /* 0x00f10000bf90783b */ /* 0x000f220000000200 */
[C---:B-----5:R-:W-:Y:S07]  /*9840*/  HMMA.16816.F32.BF16 R4, R136.reuse, R148, R4 ;  /* 0x000000948804723c */ /* 0x060fee0000041804 */
[----:B------:R-:W-:Y:S01]  /*9850*/  LDSM.16.M88.4 R164, [R185+0x4000] ;  /* 0x00400000b9a4783b */ /* 0x000fe20000000200 */
[C---:B------:R-:W-:Y:S07]  /*9860*/  HMMA.16816.F32.BF16 R8, R136.reuse, R150, R8 ;  /* 0x000000968808723c */ /* 0x040fee0000041808 */
[----:B------:R-:W5:Y:S01]  /*9870*/  LDSM.16.M88.4 R148, [R191+0xf900] ;  /* 0x00f90000bf94783b */ /* 0x000f620000000200 */
[C---:B-1----:R-:W-:Y:S08]  /*9880*/  HMMA.16816.F32.BF16 R12, R136.reuse, R152, R12 ;  /* 0x00000098880c723c */ /* 0x042ff0000004180c */
[C---:B------:R-:W-:Y:S01]  /*9890*/  HMMA.16816.F32.BF16 R16, R136.reuse, R154, R16 ;  /* 0x0000009a8810723c */ /* 0x040fe20000041810 */
[----:B------:R-:W-:Y:S07]  /*98a0*/  LDSM.16.M88.4 R152, [R0+0xf900] ;  /* 0x00f900000098783b */ /* 0x000fee0000000200 */
[C---:B--2---:R-:W-:Y:S08]  /*98b0*/  HMMA.16816.F32.BF16 R20, R136.reuse, R140, R20 ;  /* 0x0000008c8814723c */ /* 0x044ff00000041814 */
[C---:B------:R-:W-:Y:S01]  /*98c0*/  HMMA.16816.F32.BF16 R24, R136.reuse, R142, R24 ;  /* 0x0000008e8818723c */ /* 0x040fe20000041818 */
[----:B------:R-:W-:Y:S07]  /*98d0*/  LDSM.16.M88.4 R140, [R0+0xf100] ;  /* 0x00f10000008c783b */ /* 0x000fee0000000200 */
[C---:B------:R-:W-:Y:S08]  /*98e0*/  HMMA.16816.F32.BF16 R28, R136.reuse, R160, R28 ;  /* 0x000000a0881c723c */ /* 0x040ff0000004181c */
[----:B------:R-:W-:Y:S01]  /*98f0*/  HMMA.16816.F32.BF16 R32, R136, R162, R32 ;  /* 0x000000a28820723c */ /* 0x000fe20000041820 */
[----:B------:R-:W1:Y:S07]  /*9900*/  LDSM.16.M88.4 R136, [R0+0xe900] ;  /* 0x00e900000088783b */ /* 0x000e6e0000000200 */
[C---:B---3--:R-:W-:Y:S01]  /*9910*/  HMMA.16816.F32.BF16 R4, R156.reuse, R168, R4 ;  /* 0x000000a89c04723c */ /* 0x048fe20000041804 */
[----:B------:R-:W-:Y:S07]  /*9920*/  LDSM.16.M88.4 R160, [R184+0x4000] ;  /* 0x00400000b8a0783b */ /* 0x000fee0000000200 */
[C---:B------:R-:W-:Y:S01]  /*9930*/  HMMA.16816.F32.BF16 R8, R156.reuse, R170, R8 ;  /* 0x000000aa9c08723c */ /* 0x040fe20000041808 */
[----:B------:R-:W2:Y:S07]  /*9940*/  LDSM.16.M88.4 R168, [R2+0xe100] ;  /* 0x00e1000002a8783b */ /* 0x000eae0000000200 */
[C---:B------:R-:W-:Y:S08]  /*9950*/  HMMA.16816.F32.BF16 R12, R156.reuse, R172, R12 ;  /* 0x000000ac9c0c723c */ /* 0x040ff0000004180c */
        /* <DEDUP_REMOVED lines=8> */
[C---:B------:R-:W-:Y:S01]  /*99e0*/  HMMA.16816.F32.BF16 R4, R164.reuse, R176, R4 ;  /* 0x000000b0a404723c */ /* 0x040fe20000041804 */
[----:B------:R-:W5:Y:S07]  /*99f0*/  LDSM.16.M88.4 R156, [R132+0xf900] ;  /* 0x00f90000849c783b */ /* 0x000f6e0000000200 */
[C---:B------:R-:W-:Y:S01]  /*9a00*/  HMMA.16816.F32.BF16 R8, R164.reuse, R178, R8 ;  /* 0x000000b2a408723c */ /* 0x040fe20000041808 */
[----:B------:R-:W-:Y:S07]  /*9a10*/  LDSM.16.M88.4 R176, [R191+0x10100] ;  /* 0x01010000bfb0783b */ /* 0x000fee0000000200 */
[C---:B-1----:R-:W-:Y:S08]  /*9a20*/  HMMA.16816.F32.BF16 R12, R164.reuse, R136, R12 ;  /* 0x00000088a40c723c */ /* 0x042ff0000004180c */
[C---:B------:R-:W-:Y:S01]  /*9a30*/  HMMA.16816.F32.BF16 R16, R164.reuse, R138, R16 ;  /* 0x0000008aa410723c */ /* 0x040fe20000041810 */
[----:B------:R-:W1:Y:S07]  /*9a40*/  LDSM.16.M88.4 R136, [R188+UR4+0x10900] ;  /* 0x01090004bc88783b */ /* 0x000e6e0008000200 */
[C---:B------:R-:W-:Y:S08]  /*9a50*/  HMMA.16816.F32.BF16 R20, R164.reuse, R140, R20 ;  /* 0x0000008ca414723c */ /* 0x040ff00000041814 */
[C---:B------:R-:W-:Y:S01]  /*9a60*/  HMMA.16816.F32.BF16 R24, R164.reuse, R142, R24 ;  /* 0x0000008ea418723c */ /* 0x040fe20000041818 */
[----:B------:R-:W1:Y:S07]  /*9a70*/  LDSM.16.M88.4 R140, [R188+UR4+0x11100] ;  /* 0x01110004bc8c783b */ /* 0x000e6e0008000200 */
[C---:B------:R-:W-:Y:S08]  /*9a80*/  HMMA.16816.F32.BF16 R28, R164.reuse, R152, R28 ;  /* 0x00000098a41c723c */ /* 0x040ff0000004181c */
[----:B------:R-:W-:Y:S01]  /*9a90*/  HMMA.16816.F32.BF16 R32, R164, R154, R32 ;  /* 0x0000009aa420723c */ /* 0x000fe20000041820 */
[----:B------:R-:W1:Y:S07]  /*9aa0*/  LDSM.16.M88.4 R152, [R188+UR4+0x11900] ;  /* 0x01190004bc98783b */ /* 0x000e6e0008000200 */
[C---:B--2---:R-:W-:Y:S01]  /*9ab0*/  HMMA.16816.F32.BF16 R4, R160.reuse, R168, R4 ;  /* 0x000000a8a004723c */ /* 0x044fe20000041804 */
[----:B------:R-:W2:Y:S07]  /*9ac0*/  LDSM.16.M88.4 R164, [R186+0x8000] ;  /* 0x00800000baa4783b */ /* 0x000eae0000000200 */
[C---:B------:R-:W-:Y:S01]  /*9ad0*/  HMMA.16816.F32.BF16 R8, R160.reuse, R170, R8 ;  /* 0x000000aaa008723c */ /* 0x040fe20000041808 */
[----:B------:R-:W-:Y:S07]  /*9ae0*/  LDSM.16.M88.4 R168, [R0+0x10100] ;  /* 0x0101000000a8783b */ /* 0x000fee0000000200 */
[C---:B---3--:R-:W-:Y:S08]  /*9af0*/  HMMA.16816.F32.BF16 R12, R160.reuse, R144, R12 ;  /* 0x00000090a00c723c */ /* 0x048ff0000004180c */
[C---:B------:R-:W-:Y:S01]  /*9b00*/  HMMA.16816.F32.BF16 R16, R160.reuse, R146, R16 ;  /* 0x00000092a010723c */ /* 0x040fe20000041810 */
[----:B------:R-:W3:Y:S07]  /*9b10*/  LDSM.16.M88.4 R144, [R191+0x10900] ;  /* 0x01090000bf90783b */ /* 0x000eee0000000200 */
[C---:B----4-:R-:W-:Y:S08]  /*9b20*/  HMMA.16816.F32.BF16 R20, R160.reuse, R148, R20 ;  /* 0x00000094a014723c */ /* 0x050ff00000041814 */
[C---:B------:R-:W-:Y:S01]  /*9b30*/  HMMA.16816.F32.BF16 R24, R160.reuse, R150, R24 ;  /* 0x00000096a018723c */ /* 0x040fe20000041818 */
[----:B------:R-:W4:Y:S07]  /*9b40*/  LDSM.16.M88.4 R148, [R191+0x11100] ;  /* 0x01110000bf94783b */ /* 0x000f2e0000000200 */
        /* <DEDUP_REMOVED lines=16> */
[C---:B--2---:R-:W-:Y:S01]  /*9c50*/  HMMA.16816.F32.BF16 R4, R164.reuse, R176, R4 ;  /* 0x000000b0a404723c */ /* 0x044fe20000041804 */
[----:B------:R-:W2:Y:S07]  /*9c60*/  LDSM.16.M88.4 R172, [R184+0x8000] ;  /* 0x00800000b8ac783b */ /* 0x000eae0000000200 */
[C---:B------:R-:W-:Y:S08]  /*9c70*/  HMMA.16816.F32.BF16 R8, R164.reuse, R178, R8 ;  /* 0x000000b2a408723c */ /* 0x040ff00000041808 */
[C---:B---3--:R-:W-:Y:S08]  /*9c80*/  HMMA.16816.F32.BF16 R12, R164.reuse, R144, R12 ;  /* 0x00000090a40c723c */ /* 0x048ff0000004180c */
[C---:B------:R-:W-:Y:S08]  /*9c90*/  HMMA.16816.F32.BF16 R16, R164.reuse, R146, R16 ;  /* 0x00000092a410723c */ /* 0x040ff00000041810 */
[C---:B----4-:R-:W-:Y:S08]  /*9ca0*/  HMMA.16816.F32.BF16 R20, R164.reuse, R148, R20 ;  /* 0x00000094a414723c */ /* 0x050ff00000041814 */
        /* <DEDUP_REMOVED lines=8> */
[C---:B------:R-:W-:Y:S08]  /*9d30*/  HMMA.16816.F32.BF16 R20, R160.reuse, R140, R20 ;  /* 0x0000008ca014723c */ /* 0x040ff00000041814 */
[C---:B------:R-:W-:Y:S08]  /*9d40*/  HMMA.16816.F32.BF16 R24, R160.reuse, R142, R24 ;  /* 0x0000008ea018723c */ /* 0x040ff00000041818 */
[C---:B------:R-:W-:Y:S08]  /*9d50*/  HMMA.16816.F32.BF16 R28, R160.reuse, R152, R28 ;  /* 0x00000098a01c723c */ /* 0x040ff0000004181c */
[----:B------:R-:W-:Y:S08]  /*9d60*/  HMMA.16816.F32.BF16 R32, R160, R154, R32 ;  /* 0x0000009aa020723c */ /* 0x000ff00000041820 */
[C---:B--2---:R-:W-:Y:S08]  /*9d70*/  HMMA.16816.F32.BF16 R4, R172.reuse, R180, R4 ;  /* 0x000000b4ac04723c */ /* 0x044ff00000041804 */
[C---:B------:R-:W-:Y:S08]  /*9d80*/  HMMA.16816.F32.BF16 R8, R172.reuse, R182, R8 ;  /* 0x000000b6ac08723c */ /* 0x040ff00000041808 */
[C---:B-1----:R-:W-:Y:S08]  /*9d90*/  HMMA.16816.F32.BF16 R12, R172.reuse, R136, R12 ;  /* 0x00000088ac0c723c */ /* 0x042ff0000004180c */
        /* <DEDUP_REMOVED lines=17> */
[----:B------:R-:W-:Y:S01]  /*9eb0*/  FMUL.FTZ R16, R16, c[0x0][0x320] ;  /* 0x0000c80010107a20 */ /* 0x000fe20000410000 */
[----:B-1----:R-:W-:Y:S01]  /*9ec0*/  FMNMX.FTZ R0, R157, R133, !PT ;  /* 0x000000859d007209 */ /* 0x002fe20007810000 */
[----:B------:R-:W-:Y:S02]  /*9ed0*/  FMUL.FTZ R17, R17, c[0x0][0x320] ;  /* 0x0000c80011117a20 */ /* 0x000fe40000410000 */
[----:B------:R-:W-:Y:S02]  /*9ee0*/  FMUL.FTZ R18, R18, c[0x0][0x320] ;  /* 0x0000c80012127a20 */ /* 0x000fe40000410000 */
[----:B------:R-:W-:Y:S01]  /*9ef0*/  FMUL.FTZ R19, R19, c[0x0][0x320] ;  /* 0x0000c80013137a20 */ /* 0x000fe20000410000 */
[----:B------:R1:W-:Y:S10]  /*9f00*/  MUFU.TANH R166, R11 ;  /* 0x0000000b00a67308 */ /* 0x0003f40000002400 */
[----:B------:R-:W-:Y:S10]  /*9f10*/  MUFU.TANH R141, R13 ;  /* 0x0000000d008d7308 */ /* 0x000ff40000002400 */
[----:B------:R-:W-:Y:S01]  /*9f20*/  MUFU.TANH R143, R143 ;  /* 0x0000008f008f7308 */ /* 0x000fe20000002400 */
[C---:B--2---:R-:W-:Y:S01]  /*9f30*/  HMMA.16816.F32.BF16 R20, R172.reuse, R4, R20 ;  /* 0x00000004ac14723c */ /* 0x044fe20000041814 */
[----:B-1----:R-:W1:Y:S01]  /*9f40*/  LDSM.16.M88.4 R8, [R132+0x11900] ;  /* 0x011900008408783b */ /* 0x002e620000000200 */
[----:B------:R-:W-:Y:S06]  /*9f50*/  DEPBAR.LE SB0, 0x2 ;  /* 0x000080800000791a */ /* 0x000fec0000000000 */
[C---:B------:R-:W-:Y:S01]  /*9f60*/  HMMA.16816.F32.BF16 R24, R172.reuse, R6, R24 ;  /* 0x00000006ac18723c */ /* 0x040fe20000041818 */
[----:B------:R-:W2:Y:S01]  /*9f70*/  MUFU.TANH R145, R145 ;  /* 0x0000009100917308 */ /* 0x000ea20000002400 */
[----:B------:R-:W-:Y:S11]  /*9f80*/  BAR.SYNC.DEFER_BLOCKING 0x0 ;  /* 0x0000000000007b1d */ /* 0x000ff60000010000 */
[----:B------:R-:W-:Y:S03]  /*9f90*/  @!UPT UIADD3 URZ, URZ, URZ, URZ ;  /* 0x0000003f3f3ff290 */ /* 0x000fe6000fffe03f */
[----:B------:R-:W-:Y:S02]  /*9fa0*/  FMUL.FTZ R20, R20, c[0x0][0x320] ;  /* 0x0000c80014147a20 */ /* 0x000fe40000410000 */
[----:B------:R-:W-:Y:S02]  /*9fb0*/  FMUL.FTZ R21, R21, c[0x0][0x320] ;  /* 0x0000c80015157a20 */ /* 0x000fe40000410000 */
[----:B------:R-:W-:Y:S02]  /*9fc0*/  FMUL.FTZ R22, R22, c[0x0][0x320] ;  /* 0x0000c80016167a20 */ /* 0x000fe40000410000 */
[----:B------:R-:W-:Y:S02]  /*9fd0*/  FMUL.FTZ R23, R23, c[0x0][0x320] ;  /* 0x0000c80017177a20 */ /* 0x000fe40000410000 */
[----:B------:R-:W-:Y:S01]  /*9fe0*/  FMUL.FTZ R24, R24, c[0x0][0x320] ;  /* 0x0000c80018187a20 */ /* 0x000fe20000410000 */
[----:B--2---:R-:W-:Y:S01]  /*9ff0*/  FMNMX.FTZ R0, R145, R0, !PT ;  /* 0x0000000091007209 */ /* 0x004fe20007810000 */
[----:B------:R-:W-:Y:S01]  /*a000*/  FMUL.FTZ R25, R25, c[0x0][0x320] ;  /* 0x0000c80019197a20 */ /* 0x000fe20000410000 */
[----:B------:R-:W2:Y:S01]  /*a010*/  MUFU.TANH R158, R158 ;  /* 0x0000009e009e7308 */ /* 0x000ea20000002400 */
[----:B------:R-:W-:Y:S02]  /*a020*/  FMUL.FTZ R26, R26, c[0x0][0x320] ;  /* 0x0000c8001a1a7a20 */ /* 0x000fe40000410000 */
[----:B------:R-:W-:Y:S01]  /*a030*/  FMUL.FTZ R27, R27, c[0x0][0x320] ;  /* 0x0000c8001b1b7a20 */ /* 0x000fe20000410000 */
[C---:B-1----:R-:W-:Y:S06]  /*a040*/  HMMA.16816.F32.BF16 R28, R172.reuse, R8, R28 ;  /* 0x00000008ac1c723c */ /* 0x042fec000004181c */
[----:B------:R-:W1:Y:S02]  /*a050*/  MUFU.TANH R156, R156 ;  /* 0x0000009c009c7308 */ /* 0x000e640000002400 */
[----:B------:R-:W-:Y:S08]  /*a060*/  HMMA.16816.F32.BF16 R32, R172, R10, R32 ;  /* 0x0000000aac20723c */ /* 0x000ff00000041820 */
[----:B------:R-:W3:Y:S01]  /*a070*/  MUFU.TANH R159, R159 ;  /* 0x0000009f009f7308 */ /* 0x000ee20000002400 */
[----:B--2---:R-:W-:Y:S09]  /*a080*/  FMNMX.FTZ R13, R158, R3, !PT ;  /* 0x000000039e0d7209 */ /* 0x004ff20007810000 */
[----:B------:R-:W2:Y:S01]  /*a090*/  MUFU.TANH R142, R14 ;  /* 0x0000000e008e7308 */ /* 0x000ea20000002400 */
[----:B------:R-:W-:Y:S01]  /*a0a0*/  FMUL.FTZ R28, R28, c[0x0][0x320] ;  /* 0x0000c8001c1c7a20 */ /* 0x000fe20000410000 */
[----:B-1----:R-:W-:Y:S01]  /*a0b0*/  FMNMX.FTZ R13, R156, R13, !PT ;  /* 0x0000000d9c0d7209 */ /* 0x002fe20007810000 */
[----:B------:R-:W-:Y:S02]  /*a0c0*/  FMUL.FTZ R29, R29, c[0x0][0x320] ;  /* 0x0000c8001d1d7a20 */ /* 0x000fe40000410000 */
[----:B------:R-:W-:Y:S01]  /*a0d0*/  FMUL.FTZ R30, R30, c[0x0][0x320] ;  /* 0x0000c8001e1e7a20 */ /* 0x000fe20000410000 */
[----:B------:R-:W-:Y:S01]  /*a0e0*/  FMNMX.FTZ R13, R168, R13, !PT ;  /* 0x0000000da80d7209 */ /* 0x000fe20007810000 */
[----:B------:R-:W-:Y:S03]  /*a0f0*/  FMUL.FTZ R31, R31, c[0x0][0x320] ;  /* 0x0000c8001f1f7a20 */ /* 0x000fe60000410000 */
[----:B------:R-:W1:Y:S01]  /*a100*/  MUFU.TANH R138, R15 ;  /* 0x0000000f008a7308 */ /* 0x000e620000002400 */
[----:B------:R-:W-:Y:S01]  /*a110*/  FMUL.FTZ R32, R32, c[0x0][0x320] ;  /* 0x0000c80020207a20 */ /* 0x000fe20000410000 */
[----:B------:R-:W-:Y:S01]  /*a120*/  FMNMX.FTZ R13, R166, R13, !PT ;  /* 0x0000000da60d7209 */ /* 0x000fe20007810000 */
[----:B------:R-:W-:Y:S01]  /*a130*/  FMUL.FTZ R33, R33, c[0x0][0x320] ;  /* 0x0000c80021217a20 */ /* 0x000fe20000410000 */
[----:B---3--:R-:W-:Y:S01]  /*a140*/  FMNMX.FTZ R0, R159, R0, !PT ;  /* 0x000000009f007209 */ /* 0x008fe20007810000 */
[----:B------:R-:W-:Y:S02]  /*a150*/  FMUL.FTZ R34, R34, c[0x0][0x320] ;  /* 0x0000c80022227a20 */ /* 0x000fe40000410000 */
[----:B------:R-:W-:Y:S01]  /*a160*/  FMUL.FTZ R35, R35, c[0x0][0x320] ;  /* 0x0000c80023237a20 */ /* 0x000fe20000410000 */
[----:B------:R-:W-:Y:S02]  /*a170*/  FMNMX.FTZ R0, R165, R0, !PT ;  /* 0x00000000a5007209 */ /* 0x000fe40007810000 */
[----:B------:R-:W3:Y:S02]  /*a180*/  MUFU.TANH R139, R16 ;  /* 0x00000010008b7308 */ /* 0x000ee40000002400 */
[----:B------:R-:W-:Y:S02]  /*a190*/  FMNMX.FTZ R0, R143, R0, !PT ;  /* 0x000000008f007209 */ /* 0x000fe40007810000 */
[----:B--2---:R-:W-:Y:S02]  /*a1a0*/  FMNMX.FTZ R13, R142, R13, !PT ;  /* 0x0000000d8e0d7209 */ /* 0x004fe40007810000 */
[----:B------:R-:W-:Y:S04]  /*a1b0*/  FMNMX.FTZ R0, R141, R0, !PT ;  /* 0x000000008d007209 */ /* 0x000fe80007810000 */
[----:B------:R-:W2:Y:S01]  /*a1c0*/  MUFU.TANH R137, R17 ;  /* 0x0000001100897308 */ /* 0x000ea20000002400 */
[----:B-1----:R-:W-:Y:S09]  /*a1d0*/  FMNMX.FTZ R13, R138, R13, !PT ;  /* 0x0000000d8a0d7209 */ /* 0x002ff20007810000 */
[----:B------:R-:W1:Y:S01]  /*a1e0*/  MUFU.TANH R140, R18 ;  /* 0x00000012008c7308 */ /* 0x000e620000002400 */
[----:B---3--:R-:W-:Y:S02]  /*a1f0*/  FMNMX.FTZ R0, R139, R0, !PT ;  /* 0x000000008b007209 */ /* 0x008fe40007810000 */
[----:B------:R-:W-:Y:S07]  /*a200*/  IADD3 R16, R134, UR4, RZ ;  /* 0x0000000486107c10 */ /* 0x000fee000fffe0ff */
        /* <DEDUP_REMOVED lines=29> */
[----:B---3--:R-:W-:Y:S01]  /*a3e0*/  FMNMX.FTZ R13, R148, R13, !PT ;  /* 0x0000000d940d7209 */ /* 0x008fe20007810000 */
[----:B------:R-:W-:Y:S08]  /*a3f0*/  LDSM.16.MT88.4 R28, [R134+UR4+0x100] ;  /* 0x00010004861c783b */ /* 0x000ff00008004200 */
[----:B------:R-:W3:Y:S01]  /*a400*/  MUFU.TANH R146, R34 ;  /* 0x0000002200927308 */ /* 0x000ee20000002400 */
[----:B--2---:R-:W-:Y:S09]  /*a410*/  FMNMX.FTZ R0, R149, R0, !PT ;  /* 0x0000000095007209 */ /* 0x004ff20007810000 */
[----:B------:R-:W2:Y:S01]  /*a420*/  MUFU.TANH R144, R35 ;  /* 0x0000002300907308 */ /* 0x000ea20000002400 */
[----:B-1----:R-:W-:Y:S05]  /*a430*/  FMNMX.FTZ R11, R147, R0, !PT ;  /* 0x00000000930b7209 */ /* 0x002fea0007810000 */
[----:B------:R-:W1:Y:S01]  /*a440*/  SHFL.BFLY PT, R2, R11, 0x2, 0x1f ;  /* 0x0c401f000b027f89 */ /* 0x000e6200000e0000 */
[----:B---3--:R-:W-:Y:S04]  /*a450*/  FMNMX.FTZ R13, R146, R13, !PT ;  /* 0x0000000d920d7209 */ /* 0x008fe80007810000 */
[----:B--2---:R-:W-:Y:S03]  /*a460*/  FMNMX.FTZ R9, R144, R13, !PT ;  /* 0x0000000d90097209 */ /* 0x004fe60007810000 */
[----:B------:R-:W-:Y:S01]  /*a470*/  LDSM.16.MT88.4 R12, [R135+UR4+0x100] ;  /* 0x00010004870c783b */ /* 0x000fe20008004200 */
[----:B-1----:R-:W-:Y:S07]  /*a480*/  FMNMX.FTZ R7, R11, R2, !PT ;  /* 0x000000020b077209 */ /* 0x002fee0007810000 */
[----:B------:R-:W1:Y:S08]  /*a490*/  SHFL.BFLY PT, R0, R9, 0x2, 0x1f ;  /* 0x0c401f0009007f89 */ /* 0x000e7000000e0000 */
[----:B------:R-:W2:Y:S01]  /*a4a0*/  SHFL.BFLY PT, R2, R7, 0x1, 0x1f ;  /* 0x0c201f0007027f89 */ /* 0x000ea200000e0000 */
[----:B-1----:R-:W-:Y:S07]  /*a4b0*/  FMNMX.FTZ R5, R9, R0, !PT ;  /* 0x0000000009057209 */ /* 0x002fee0007810000 */
[----:B------:R-:W1:Y:S01]  /*a4c0*/  SHFL.BFLY PT, R0, R5, 0x1, 0x1f ;  /* 0x0c201f0005007f89 */ /* 0x000e6200000e0000 */
[----:B--2---:R-:W-:Y:S05]  /*a4d0*/  FMNMX.FTZ R2, R7, R2, !PT ;  /* 0x0000000207027209 */ /* 0x004fea0007810000 */
[C---:B------:R-:W-:Y:S02]  /*a4e0*/  FADD.FTZ R4, -R2.reuse, R133 ;  /* 0x0000008502047221 */ /* 0x040fe40000010100 */
[----:B------:R-:W-:Y:S02]  /*a4f0*/  FMUL.FTZ R152, R2, c[0x0][0x2d0] ;  /* 0x0000b40002987a20 */ /* 0x000fe40000410000 */
[----:B------:R-:W-:Y:S02]  /*a500*/  FMUL.FTZ R132, R4, c[0x0][0x2d0] ;  /* 0x0000b40004847a20 */ /* 0x000fe40000410000 */
[--C-:B------:R-:W-:Y:S02]  /*a510*/  FFMA.FTZ R163, R145, c[0x0][0x2d0], -R152.reuse ;  /* 0x0000b40091a37a23 */ /* 0x100fe40000010898 */
[--C-:B------:R-:W-:Y:S02]  /*a520*/  FFMA.FTZ R164, R157, c[0x0][0x2d0], -R152.reuse ;  /* 0x0000b4009da47a23 */ /* 0x100fe40000010898 */
[--C-:B------:R-:W-:Y:S01]  /*a530*/  FFMA.FTZ R161, R159, c[0x0][0x2d0], -R152.reuse ;  /* 0x0000b4009fa17a23 */ /* 0x100fe20000010898 */
[----:B------:R-:W2:Y:S01]  /*a540*/  MUFU.EX2 R132, R132 ;  /* 0x0000008400847308 */ /* 0x000ea20000000800 */
[--C-:B------:R-:W-:Y:S02]  /*a550*/  FFMA.FTZ R160, R165, c[0x0][0x2d0], -R152.reuse ;  /* 0x0000b400a5a07a23 */ /* 0x100fe40000010898 */
[--C-:B------:R-:W-:Y:S01]  /*a560*/  FFMA.FTZ R165, R143, c[0x0][0x2d0], -R152.reuse ;  /* 0x0000b4008fa57a23 */ /* 0x100fe20000010898 */
[----:B-1----:R-:W-:Y:S01]  /*a570*/  FMNMX.FTZ R0, R5, R0, !PT ;  /* 0x0000000005007209 */ /* 0x002fe20007810000 */
[--C-:B------:R-:W-:Y:S02]  /*a580*/  FFMA.FTZ R167, R139, c[0x0][0x2d0], -R152.reuse ;  /* 0x0000b4008ba77a23 */ /* 0x100fe40000010898 */
[--C-:B------:R-:W-:Y:S02]  /*a590*/  FFMA.FTZ R182, R155, c[0x0][0x2d0], -R152.reuse ;  /* 0x0000b4009bb67a23 */ /* 0x100fe40000010898 */
[C---:B------:R-:W-:Y:S01]  /*a5a0*/  FMUL.FTZ R145, R0.reuse, c[0x0][0x2d0] ;  /* 0x0000b40000917a20 */ /* 0x040fe20000410000 */
[----:B------:R-:W-:Y:S01]  /*a5b0*/  MUFU.EX2 R164, R164 ;  /* 0x000000a400a47308 */ /* 0x000fe20000000800 */
[----:B------:R-:W-:Y:S02]  /*a5c0*/  FADD.FTZ R4, -R0, R3 ;  /* 0x0000000300047221 */ /* 0x000fe40000010100 */
[--C-:B------:R-:W-:Y:S02]  /*a5d0*/  FFMA.FTZ R162, R158, c[0x0][0x2d0], -R145.reuse ;  /* 0x0000b4009ea27a23 */ /* 0x100fe40000010891 */
[--C-:B------:R-:W-:Y:S01]  /*a5e0*/  FFMA.FTZ R159, R156, c[0x0][0x2d0], -R145.reuse ;  /* 0x0000b4009c9f7a23 */ /* 0x100fe20000010891 */
[----:B------:R-:W-:Y:S01]  /*a5f0*/  IADD3 R156, R187, R16, RZ ;  /* 0x00000010bb9c7210 */ /* 0x000fe20007ffe0ff */
[--C-:B------:R-:W-:Y:S02]  /*a600*/  FFMA.FTZ R158, R168, c[0x0][0x2d0], -R145.reuse ;  /* 0x0000b400a89e7a23 */ /* 0x100fe40000010891 */
[--C-:B------:R-:W-:Y:S01]  /*a610*/  FFMA.FTZ R157, R166, c[0x0][0x2d0], -R145.reuse ;  /* 0x0000b400a69d7a23 */ /* 0x100fe20000010891 */
[----:B------:R-:W1:Y:S01]  /*a620*/  MUFU.EX2 R163, R163 ;  /* 0x000000a300a37308 */ /* 0x000e620000000800 */
[----:B------:R-:W-:Y:S01]  /*a630*/  FMUL.FTZ R3, R4, c[0x0][0x2d0] ;  /* 0x0000b40004037a20 */ /* 0x000fe20000410000 */
[----:B------:R-:W-:Y:S01]  /*a640*/  IADD3 R4, R135, UR4, RZ ;  /* 0x0000000487047c10 */ /* 0x000fe2000fffe0ff */
[C---:B--2---:R-:W-:Y:S02]  /*a650*/  FMUL.FTZ R5, R132.reuse, R129 ;  /* 0x0000008184057220 */ /* 0x044fe40000410000 */
[C---:B------:R-:W-:Y:S01]  /*a660*/  FMUL.FTZ R8, R132.reuse, R124 ;  /* 0x0000007c84087220 */ /* 0x040fe20000410000 */
[----:B------:R-:W-:Y:S01]  /*a670*/  IADD3 R133, R187, R4, RZ ;  /* 0x00000004bb857210 */ /* 0x000fe20007ffe0ff */
[C---:B------:R-:W-:Y:S02]  /*a680*/  FMUL.FTZ R4, R132.reuse, R128 ;  /* 0x0000008084047220 */ /* 0x040fe40000410000 */
[C---:B------:R-:W-:Y:S01]  /*a690*/  FMUL.FTZ R9, R132.reuse, R125 ;  /* 0x0000007d84097220 */ /* 0x040fe20000410000 */
[----:B------:R-:W2:Y:S01]  /*a6a0*/  MUFU.EX2 R3, R3 ;  /* 0x0000000300037308 */ /* 0x000ea20000000800 */
[----:B------:R-:W3:Y:S01]  /*a6b0*/  LDSM.16.MT88.4 R20, [R133+0x100] ;  /* 0x000100008514783b */ /* 0x000ee20000004200 */
[C---:B------:R-:W-:Y:S02]  /*a6c0*/  FMUL.FTZ R16, R132.reuse, R116 ;  /* 0x0000007484107220 */ /* 0x040fe40000410000 */
[C---:B------:R-:W-:Y:S02]  /*a6d0*/  FMUL.FTZ R17, R132.reuse, R117 ;  /* 0x0000007584117220 */ /* 0x040fe40000410000 */
[C---:B------:R-:W-:Y:S02]  /*a6e0*/  FMUL.FTZ R24, R132.reuse, R108 ;  /* 0x0000006c84187220 */ /* 0x040fe40000410000 */
[C---:B------:R-:W-:Y:S02]  /*a6f0*/  FMUL.FTZ R25, R132.reuse, R109 ;  /* 0x0000006d84197220 */ /* 0x040fe40000410000 */
[----:B------:R-:W-:Y:S01]  /*a700*/  MUFU.EX2 R161, R161 ;  /* 0x000000a100a17308 */ /* 0x000fe20000000800 */
[C---:B------:R-:W-:Y:S02]  /*a710*/  FMUL.FTZ R32, R132.reuse, R100 ;  /* 0x0000006484207220 */ /* 0x040fe40000410000 */
[C---:B------:R-:W-:Y:S01]  /*a720*/  FMUL.FTZ R33, R132.reuse, R101 ;  /* 0x0000006584217220 */ /* 0x040fe20000410000 */
[----:B-1----:R-:W-:Y:S01]  /*a730*/  F2FP.BF16.PACK_AB R128, R163, R164 ;  /* 0x000000a4a380723e */ /* 0x002fe200000010ff */
[C---:B------:R-:W-:Y:S02]  /*a740*/  FMUL.FTZ R36, R132.reuse, R36 ;  /* 0x0000002484247220 */ /* 0x040fe40000410000 */
[----:B------:R-:W-:Y:S02]  /*a750*/  FMUL.FTZ R37, R132, R37 ;  /* 0x0000002584257220 */ /* 0x000fe40000410000 */
[--C-:B------:R-:W-:Y:S01]  /*a760*/  FFMA.FTZ R166, R141, c[0x0][0x2d0], -R152.reuse ;  /* 0x0000b4008da67a23 */ /* 0x100fe20000010898 */
[----:B------:R-:W1:Y:S01]  /*a770*/  MUFU.EX2 R160, R160 ;  /* 0x000000a000a07308 */ /* 0x000e620000000800 */
[--C-:B------:R-:W-:Y:S02]  /*a780*/  FFMA.FTZ R168, R137, c[0x0][0x2d0], -R152.reuse ;  /* 0x0000b40089a87a23 */ /* 0x100fe40000010898 */
[--C-:B------:R-:W-:Y:S02]  /*a790*/  FFMA.FTZ R169, R142, c[0x0][0x2d0], -R145.reuse ;  /* 0x0000b4008ea97a23 */ /* 0x100fe40000010891 */
[C---:B--2---:R-:W-:Y:S02]  /*a7a0*/  FMUL.FTZ R6, R3.reuse, R130 ;  /* 0x0000008203067220 */ /* 0x044fe40000410000 */
[C---:B------:R-:W-:Y:S02]  /*a7b0*/  FMUL.FTZ R7, R3.reuse, R131 ;  /* 0x0000008303077220 */ /* 0x040fe40000410000 */
[C---:B------:R-:W-:Y:S01]  /*a7c0*/  FMUL.FTZ R10, R3.reuse, R126 ;  /* 0x0000007e030a7220 */ /* 0x040fe20000410000 */
[----:B------:R-:W-:Y:S01]  /*a7d0*/  MUFU.EX2 R162, R162 ;  /* 0x000000a200a27308 */ /* 0x000fe20000000800 */
[C---:B------:R-:W-:Y:S02]  /*a7e0*/  FMUL.FTZ R11, R3.reuse, R127 ;  /* 0x0000007f030b7220 */ /* 0x040fe40000410000 */
[C---:B------:R-:W-:Y:S01]  /*a7f0*/  FMUL.FTZ R18, R3.reuse, R118 ;  /* 0x0000007603127220 */ /* 0x040fe20000410000 */
[----:B------:R-:W-:Y:S01]  /*a800*/  LDSM.16.MT88.4 R124, [R135+UR4+0x2900] ;  /* 0x00290004877c783b */ /* 0x000fe20008004200 */
[C---:B------:R-:W-:Y:S02]  /*a810*/  FMUL.FTZ R19, R3.reuse, R119 ;  /* 0x0000007703137220 */ /* 0x040fe40000410000 */
[C---:B------:R-:W-:Y:S02]  /*a820*/  FMUL.FTZ R26, R3.reuse, R110 ;  /* 0x0000006e031a7220 */ /* 0x040fe40000410000 */
[C---:B------:R-:W-:Y:S01]  /*a830*/  FMUL.FTZ R27, R3.reuse, R111 ;  /* 0x0000006f031b7220 */ /* 0x040fe20000410000 */
[----:B------:R-:W2:Y:S01]  /*a840*/  MUFU.EX2 R159, R159 ;  /* 0x0000009f009f7308 */ /* 0x000ea20000000800 */
[C---:B------:R-:W-:Y:S01]  /*a850*/  FMUL.FTZ R34, R3.reuse, R102 ;  /* 0x0000006603227220 */ /* 0x040fe20000410000 */
[----:B------:R-:W-:Y:S01]  /*a860*/  LDSM.16.MT88.4 R108, [R156+0x2100] ;  /* 0x002100009c6c783b */ /* 0x000fe20000004200 */
[C---:B------:R-:W-:Y:S01]  /*a870*/  FMUL.FTZ R35, R3.reuse, R103 ;  /* 0x0000006703237220 */ /* 0x040fe20000410000 */
[----:B-1----:R-:W-:Y:S01]  /*a880*/  F2FP.BF16.PACK_AB R130, R160, R161 ;  /* 0x000000a1a082723e */ /* 0x002fe200000010ff */
[C---:B------:R-:W-:Y:S02]  /*a890*/  FMUL.FTZ R38, R3.reuse, R38 ;  /* 0x0000002603267220 */ /* 0x040fe40000410000 */
[----:B------:R-:W-:Y:S02]  /*a8a0*/  FMUL.FTZ R39, R3, R39 ;  /* 0x0000002703277220 */ /* 0x000fe40000410000 */
[--C-:B------:R-:W-:Y:S01]  /*a8b0*/  FFMA.FTZ R170, R138, c[0x0][0x2d0], -R145.reuse ;  /* 0x0000b4008aaa7a23 */ /* 0x100fe20000010891 */
[----:B------:R-:W-:Y:S01]  /*a8c0*/  MUFU.EX2 R158, R158 ;  /* 0x0000009e009e7308 */ /* 0x000fe20000000800 */
[----:B------:R-:W-:Y:S01]  /*a8d0*/  LDSM.16.MT88.4 R100, [R134+UR4+0x2100] ;  /* 0x002100048664783b */ /* 0x000fe20008004200 */
[--C-:B------:R-:W-:Y:S02]  /*a8e0*/  FFMA.FTZ R171, R140, c[0x0][0x2d0], -R145.reuse ;  /* 0x0000b4008cab7a23 */ /* 0x100fe40000010891 */
[--C-:B------:R-:W-:Y:S02]  /*a8f0*/  FFMA.FTZ R172, R136, c[0x0][0x2d0], -R145.reuse ;  /* 0x0000b40088ac7a23 */ /* 0x100fe40000010891 */
[--C-:B------:R-:W-:Y:S02]  /*a900*/  FFMA.FTZ R183, R149, c[0x0][0x2d0], -R152.reuse ;  /* 0x0000b40095b77a23 */ /* 0x100fe40000010898 */
[--C-:B------:R-:W-:Y:S01]  /*a910*/  FFMA.FTZ R191, R150, c[0x0][0x2d0], -R145.reuse ;  /* 0x0000b40096bf7a23 */ /* 0x100fe20000010891 */
[----:B------:R-:W-:Y:S01]  /*a920*/  LDSM.16.MT88.4 R116, [R134+UR4+0x900] ;  /* 0x000900048674783b */ /* 0x000fe20008004200 */
[----:B------:R-:W1:Y:S01]  /*a930*/  MUFU.EX2 R157, R157 ;  /* 0x0000009d009d7308 */ /* 0x000e620000000800 */
[--C-:B------:R-:W-:Y:S02]  /*a940*/  FFMA.FTZ R226, R148, c[0x0][0x2d0], -R145.reuse ;  /* 0x0000b40094e27a23 */ /* 0x100fe40000010891 */
[--C-:B------:R-:W-:Y:S01]  /*a950*/  FFMA.FTZ R225, R146, c[0x0][0x2d0], -R145.reuse ;  /* 0x0000b40092e17a23 */ /* 0x100fe20000010891 */
[----:B--2---:R-:W-:Y:S01]  /*a960*/  F2FP.BF16.PACK_AB R129, R159, R162 ;  /* 0x000000a29f81723e */ /* 0x004fe200000010ff */
[C---:B------:R-:W-:Y:S02]  /*a970*/  FMUL.FTZ R40, R132.reuse, R40 ;  /* 0x0000002884287220 */ /* 0x040fe40000410000 */
[----:B------:R-:W-:Y:S01]  /*a980*/  LDSM.16.MT88.4 R136, [R133+0x2900] ;  /* 0x002900008588783b */ /* 0x000fe20000004200 */
        /* <DEDUP_REMOVED lines=8> */
[----:B------:R-:W-:Y:S01]  /*aa10*/  FMUL.FTZ R47, R3, R47 ;  /* 0x0000002f032f7220 */ /* 0x000fe20000410000 */
[----:B------:R-:W2:Y:S01]  /*aa20*/  MUFU.EX2 R166, R166 ;  /* 0x000000a600a67308 */ /* 0x000ea20000000800 */
[C---:B------:R-:W-:Y:S01]  /*aa30*/  FMUL.FTZ R48, R132.reuse, R48 ;  /* 0x0000003084307220 */ /* 0x040fe20000410000 */
[----:B-1----:R-:W-:Y:S01]  /*aa40*/  F2FP.BF16.PACK_AB R131, R157, R158 ;  /* 0x0000009e9d83723e */ /* 0x002fe200000010ff */
[C---:B------:R-:W-:Y:S02]  /*aa50*/  FMUL.FTZ R49, R132.reuse, R49 ;  /* 0x0000003184317220 */ /* 0x040fe40000410000 */
[C---:B------:R-:W-:Y:S02]  /*aa60*/  FMUL.FTZ R50, R3.reuse, R50 ;  /* 0x0000003203327220 */ /* 0x040fe40000410000 */
[C---:B------:R-:W-:Y:S02]  /*aa70*/  FMUL.FTZ R51, R3.reuse, R51 ;  /* 0x0000003303337220 */ /* 0x040fe40000410000 */
[C---:B------:R-:W-:Y:S01]  /*aa80*/  HMMA.16816.F32.BF16 R4, R128.reuse, R12, R4 ;  /* 0x0000000c8004723c */ /* 0x040fe20000041804 */
[----:B------:R-:W-:Y:S04]  /*aa90*/  MUFU.EX2 R167, R167 ;  /* 0x000000a700a77308 */ /* 0x000fe80000000800 */
[C---:B------:R-:W-:Y:S02]  /*aaa0*/  FMUL.FTZ R52, R132.reuse, R52 ;  /* 0x0000003484347220 */ /* 0x040fe40000410000 */
[C---:B------:R-:W-:Y:S01]  /*aab0*/  FMUL.FTZ R12, R132.reuse, R120 ;  /* 0x00000078840c7220 */ /* 0x040fe20000410000 */
[C---:B------:R-:W-:Y:S03]  /*aac0*/  HMMA.16816.F32.BF16 R8, R128.reuse, R14, R8 ;  /* 0x0000000e8008723c */ /* 0x040fe60000041808 */
[----:B------:R-:W-:Y:S01]  /*aad0*/  MUFU.EX2 R168, R168 ;  /* 0x000000a800a87308 */ /* 0x000fe20000000800 */
[C---:B------:R-:W-:Y:S02]  /*aae0*/  FMUL.FTZ R13, R132.reuse, R121 ;  /* 0x00000079840d7220 */ /* 0x040fe40000410000 */
[C---:B------:R-:W-:Y:S02]  /*aaf0*/  FMUL.FTZ R53, R132.reuse, R53 ;  /* 0x0000003584357220 */ /* 0x040fe40000410000 */
[C---:B------:R-:W-:Y:S04]  /*ab00*/  FMUL.FTZ R14, R3.reuse, R122 ;  /* 0x0000007a030e7220 */ /* 0x040fe80000410000 */
[C---:B------:R-:W-:Y:S01]  /*ab10*/  FMUL.FTZ R15, R3.reuse, R123 ;  /* 0x0000007b030f7220 */ /* 0x040fe20000410000 */
[----:B------:R-:W-:Y:S01]  /*ab20*/  MUFU.EX2 R169, R169 ;  /* 0x000000a900a97308 */ /* 0x000fe20000000800 */
[----:B------:R-:W1:Y:S01]  /*ab30*/  LDSM.16.MT88.4 R120, [R156+0x100] ;  /* 0x000100009c78783b */ /* 0x000e620000004200 */
[C---:B------:R-:W-:Y:S02]  /*ab40*/  FMUL.FTZ R54, R3.reuse, R54 ;  /* 0x0000003603367220 */ /* 0x040fe40000410000 */
[C---:B------:R-:W-:Y:S02]  /*ab50*/  FMUL.FTZ R55, R3.reuse, R55 ;  /* 0x0000003703377220 */ /* 0x040fe40000410000 */
[C---:B---3--:R-:W-:Y:S03]  /*ab60*/  HMMA.16816.F32.BF16 R12, R128.reuse, R20, R12 ;  /* 0x00000014800c723c */ /* 0x048fe6000004180c */
[C---:B------:R-:W-:Y:S01]  /*ab70*/  FMUL.FTZ R56, R132.reuse, R56 ;  /* 0x0000003884387220 */ /* 0x040fe20000410000 */
[----:B------:R-:W3:Y:S01]  /*ab80*/  MUFU.EX2 R170, R170 ;  /* 0x000000aa00aa7308 */ /* 0x000ee20000000800 */
[C---:B------:R-:W-:Y:S02]  /*ab90*/  FMUL.FTZ R57, R132.reuse, R57 ;  /* 0x0000003984397220 */ /* 0x040fe40000410000 */
[C---:B------:R-:W-:Y:S01]  /*aba0*/  FMUL.FTZ R20, R132.reuse, R112 ;  /* 0x0000007084147220 */ /* 0x040fe20000410000 */
[C---:B------:R-:W-:Y:S04]  /*abb0*/  HMMA.16816.F32.BF16 R16, R128.reuse, R22, R16 ;  /* 0x000000168010723c */ /* 0x040fe80000041810 */
[C---:B------:R-:W-:Y:S02]  /*abc0*/  FMUL.FTZ R21, R132.reuse, R113 ;  /* 0x0000007184157220 */ /* 0x040fe40000410000 */
[C---:B------:R-:W-:Y:S01]  /*abd0*/  FMUL.FTZ R58, R3.reuse, R58 ;  /* 0x0000003a033a7220 */ /* 0x040fe20000410000 */
[----:B------:R-:W-:Y:S01]  /*abe0*/  MUFU.EX2 R171, R171 ;  /* 0x000000ab00ab7308 */ /* 0x000fe20000000800 */
[C---:B------:R-:W-:Y:S04]  /*abf0*/  FMUL.FTZ R22, R3.reuse, R114 ;  /* 0x0000007203167220 */ /* 0x040fe80000410000 */
[C---:B------:R-:W-:Y:S02]  /*ac00*/  FMUL.FTZ R23, R3.reuse, R115 ;  /* 0x0000007303177220 */ /* 0x040fe40000410000 */
[----:B------:R-:W4:Y:S01]  /*ac10*/  LDSM.16.MT88.4 R112, [R135+UR4+0x2100] ;  /* 0x002100048770783b */ /* 0x000f220008004200 */
[C---:B------:R-:W-:Y:S02]  /*ac20*/  FMUL.FTZ R59, R3.reuse, R59 ;  /* 0x0000003b033b7220 */ /* 0x040fe40000410000 */
[C---:B------:R-:W-:Y:S01]  /*ac30*/  FMUL.FTZ R60, R132.reuse, R60 ;  /* 0x0000003c843c7220 */ /* 0x040fe20000410000 */
[----:B------:R-:W5:Y:S01]  /*ac40*/  MUFU.EX2 R172, R172 ;  /* 0x000000ac00ac7308 */ /* 0x000f620000000800 */
[C---:B------:R-:W-:Y:S03]  /*ac50*/  HMMA.16816.F32.BF16 R20, R128.reuse, R28, R20 ;  /* 0x0000001c8014723c */ /* 0x040fe60000041814 */
        /* <DEDUP_REMOVED lines=21> */
[----:B------:R-:W1:Y:S01]  /*adb0*/  MUFU.EX2 R226, R226 ;  /* 0x000000e200e27308 */ /* 0x000e620000000800 */
[C---:B------:R-:W-:Y:S02]  /*adc0*/  FMUL.FTZ R70, R3.reuse, R70 ;  /* 0x0000004603467220 */ /* 0x040fe40000410000 */
[C---:B----4-:R-:W-:Y:S04]  /*add0*/  HMMA.16816.F32.BF16 R36, R128.reuse, R112, R36 ;  /* 0x000000708024723c */ /* 0x050fe80000041824 */
[C---:B------:R-:W-:Y:S02]  /*ade0*/  FMUL.FTZ R71, R3.reuse, R71 ;  /* 0x0000004703477220 */ /* 0x040fe40000410000 */
[C---:B------:R-:W-:Y:S01]  /*adf0*/  FMUL.FTZ R72, R132.reuse, R72 ;  /* 0x0000004884487220 */ /* 0x040fe20000410000 */
[----:B------:R-:W-:Y:S01]  /*ae00*/  MUFU.EX2 R225, R225 ;  /* 0x000000e100e17308 */ /* 0x000fe20000000800 */
[C---:B------:R-:W-:Y:S01]  /*ae10*/  HMMA.16816.F32.BF16 R40, R128.reuse, R114, R40 ;  /* 0x000000728028723c */ /* 0x040fe20000041828 */
[----:B------:R-:W-:Y:S03]  /*ae20*/  LDSM.16.MT88.4 R112, [R135+UR4+0x900] ;  /* 0x000900048770783b */ /* 0x000fe60008004200 */
[C---:B------:R-:W-:Y:S02]  /*ae30*/  FMUL.FTZ R73, R132.reuse, R73 ;  /* 0x0000004984497220 */ /* 0x040fe40000410000 */
[C---:B------:R-:W-:Y:S02]  /*ae40*/  FMUL.FTZ R74, R3.reuse, R74 ;  /* 0x0000004a034a7220 */ /* 0x040fe40000410000 */
[C---:B------:R-:W-:Y:S01]  /*ae50*/  FMUL.FTZ R75, R3.reuse, R75 ;  /* 0x0000004b034b7220 */ /* 0x040fe20000410000 */
[C---:B--2---:R-:W-:Y:S03]  /*ae60*/  HMMA.16816.F32.BF16 R44, R128.reuse, R104, R44 ;  /* 0x00000068802c723c */ /* 0x044fe6000004182c */
[C---:B------:R-:W-:Y:S02]  /*ae70*/  FMUL.FTZ R78, R3.reuse, R78 ;  /* 0x0000004e034e7220 */ /* 0x040fe40000410000 */
[C---:B------:R-:W-:Y:S02]  /*ae80*/  FMUL.FTZ R79, R3.reuse, R79 ;  /* 0x0000004f034f7220 */ /* 0x040fe40000410000 */
[C---:B------:R-:W-:Y:S01]  /*ae90*/  FMUL.FTZ R82, R3.reuse, R82 ;  /* 0x0000005203527220 */ /* 0x040fe20000410000 */
[C---:B------:R-:W-:Y:S01]  /*aea0*/  HMMA.16816.F32.BF16 R48, R128.reuse, R106, R48 ;  /* 0x0000006a8030723c */ /* 0x040fe20000041830 */
[----:B------:R-:W2:Y:S03]  /*aeb0*/  LDSM.16.MT88.4 R104, [R135+UR4+0x4100] ;  /* 0x004100048768783b */ /* 0x000ea60008004200 */
[C---:B------:R-:W-:Y:S02]  /*aec0*/  FMUL.FTZ R83, R3.reuse, R83 ;  /* 0x0000005303537220 */ /* 0x040fe40000410000 */
[C---:B------:R-:W-:Y:S02]  /*aed0*/  FMUL.FTZ R84, R132.reuse, R84 ;  /* 0x0000005484547220 */ /* 0x040fe40000410000 */
[C---:B------:R-:W-:Y:S04]  /*aee0*/  HMMA.16816.F32.BF16 R52, R128.reuse, R100, R52 ;  /* 0x000000648034723c */ /* 0x040fe80000041834 */
[C---:B------:R-:W-:Y:S02]  /*aef0*/  FMUL.FTZ R85, R132.reuse, R85 ;  /* 0x0000005584557220 */ /* 0x040fe40000410000 */
[C---:B------:R-:W-:Y:S02]  /*af00*/  FMUL.FTZ R86, R3.reuse, R86 ;  /* 0x0000005603567220 */ /* 0x040fe40000410000 */
[C---:B------:R-:W-:Y:S01]  /*af10*/  HMMA.16816.F32.BF16 R56, R128.reuse, R102, R56 ;  /* 0x000000668038723c */ /* 0x040fe20000041838 */
[----:B------:R-:W4:Y:S03]  /*af20*/  LDSM.16.MT88.4 R100, [R133+0x4100] ;  /* 0x004100008564783b */ /* 0x000f260000004200 */
[C---:B------:R-:W-:Y:S02]  /*af30*/  FMUL.FTZ R87, R3.reuse, R87 ;  /* 0x0000005703577220 */ /* 0x040fe40000410000 */
[C---:B------:R-:W-:Y:S02]  /*af40*/  FMUL.FTZ R88, R132.reuse, R88 ;  /* 0x0000005884587220 */ /* 0x040fe40000410000 */
[C---:B------:R-:W-:Y:S04]  /*af50*/  HMMA.16816.F32.BF16 R60, R128.reuse, R108, R60 ;  /* 0x0000006c803c723c */ /* 0x040fe8000004183c */
[C---:B------:R-:W-:Y:S02]  /*af60*/  FMUL.FTZ R89, R132.reuse, R89 ;  /* 0x0000005984597220 */ /* 0x040fe40000410000 */
[C---:B------:R-:W-:Y:S02]  /*af70*/  FMUL.FTZ R90, R3.reuse, R90 ;  /* 0x0000005a035a7220 */ /* 0x040fe40000410000 */
[C---:B------:R-:W-:Y:S01]  /*af80*/  HMMA.16816.F32.BF16 R64, R128.reuse, R110, R64 ;  /* 0x0000006e8040723c */ /* 0x040fe20000041840 */
[----:B------:R-:W1:Y:S03]  /*af90*/  LDSM.16.MT88.4 R108, [R134+UR4+0x4100] ;  /* 0x00410004866c783b */ /* 0x000e660008004200 */
        /* <DEDUP_REMOVED lines=8> */
[----:B------:R-:W2:Y:S03]  /*b020*/  LDSM.16.MT88.4 R104, [R156+0x4100] ;  /* 0x004100009c68783b */ /* 0x000ea60000004200 */
[C---:B------:R-:W-:Y:S02]  /*b030*/  FMUL.FTZ R76, R132.reuse, R76 ;  /* 0x0000004c844c7220 */ /* 0x040fe40000410000 */
[C---:B------:R-:W-:Y:S02]  /*b040*/  FMUL.FTZ R77, R132.reuse, R77 ;  /* 0x0000004d844d7220 */ /* 0x040fe40000410000 */
[C---:B------:R-:W-:Y:S04]  /*b050*/  FMUL.FTZ R97, R132.reuse, R97 ;  /* 0x0000006184617220 */ /* 0x040fe80000410000 */
[C---:B------:R-:W-:Y:S01]  /*b060*/  FMUL.FTZ R98, R3.reuse, R98 ;  /* 0x0000006203627220 */ /* 0x040fe20000410000 */
[C---:B----4-:R-:W-:Y:S03]  /*b070*/  HMMA.16816.F32.BF16 R76, R128.reuse, R100, R76 ;  /* 0x00000064804c723c */ /* 0x050fe6000004184c */
[C---:B------:R-:W-:Y:S02]  /*b080*/  FMUL.FTZ R80, R132.reuse, R80 ;  /* 0x0000005084507220 */ /* 0x040fe40000410000 */
[----:B------:R-:W-:Y:S02]  /*b090*/  FMUL.FTZ R81, R132, R81 ;  /* 0x0000005184517220 */ /* 0x000fe40000410000 */
[----:B------:R-:W-:Y:S01]  /*b0a0*/  FMUL.FTZ R99, R3, R99 ;  /* 0x0000006303637220 */ /* 0x000fe20000410000 */
[----:B------:R-:W-:Y:S01]  /*b0b0*/  F2FP.BF16.PACK_AB R100, R166, R165 ;  /* 0x000000a5a664723e */ /* 0x000fe200000010ff */
[--C-:B------:R-:W-:Y:S03]  /*b0c0*/  FFMA.FTZ R173, R179, c[0x0][0x2d0], -R152.reuse ;  /* 0x0000b400b3ad7a23 */ /* 0x100fe60000010898 */
[C---:B------:R-:W-:Y:S03]  /*b0d0*/  HMMA.16816.F32.BF16 R80, R128.reuse, R102, R80 ;  /* 0x000000668050723c */ /* 0x040fe60000041850 */
[--C-:B------:R-:W-:Y:S01]  /*b0e0*/  FFMA.FTZ R179, R154, c[0x0][0x2d0], -R145.reuse ;  /* 0x0000b4009ab37a23 */ /* 0x100fe20000010891 */
[----:B---3--:R-:W-:Y:S01]  /*b0f0*/  F2FP.BF16.PACK_AB R101, R170, R169 ;  /* 0x000000a9aa65723e */ /* 0x008fe200000010ff */
[--C-:B------:R-:W-:Y:S01]  /*b100*/  FFMA.FTZ R174, R177, c[0x0][0x2d0], -R152.reuse ;  /* 0x0000b400b1ae7a23 */ /* 0x100fe20000010898 */
[----:B------:R-:W-:Y:S01]  /*b110*/  MUFU.EX2 R173, R173 ;  /* 0x000000ad00ad7308 */ /* 0x000fe20000000800 */
[----:B------:R-:W-:Y:S01]  /*b120*/  F2FP.BF16.PACK_AB R102, R168, R167 ;  /* 0x000000a7a866723e */ /* 0x000fe200000010ff */
[C---:B-1----:R-:W-:Y:S04]  /*b130*/  HMMA.16816.F32.BF16 R84, R128.reuse, R108, R84 ;  /* 0x0000006c8054723c */ /* 0x042fe80000041854 */
[----:B-----5:R-:W-:Y:S01]  /*b140*/  F2FP.BF16.PACK_AB R103, R172, R171 ;  /* 0x000000abac67723e */ /* 0x020fe200000010ff */
[--C-:B------:R-:W-:Y:S02]  /*b150*/  FFMA.FTZ R175, R181, c[0x0][0x2d0], -R152.reuse ;  /* 0x0000b400b5af7a23 */ /* 0x100fe40000010898 */
[--C-:B------:R-:W-:Y:S01]  /*b160*/  FFMA.FTZ R181, R151, c[0x0][0x2d0], -R152.reuse ;  /* 0x0000b40097b57a23 */ /* 0x100fe20000010898 */
[C---:B------:R-:W-:Y:S01]  /*b170*/  HMMA.16816.F32.BF16 R88, R128.reuse, R110, R88 ;  /* 0x0000006e8058723c */ /* 0x040fe20000041858 */
[----:B------:R-:W1:Y:S01]  /*b180*/  LDSM.16.MT88.4 R108, [R133+0x900] ;  /* 0x00090000856c783b */ /* 0x000e620000004200 */
[----:B------:R-:W-:Y:S02]  /*b190*/  MUFU.EX2 R174, R174 ;  /* 0x000000ae00ae7308 */ /* 0x000fe40000000800 */
[--C-:B------:R-:W-:Y:S02]  /*b1a0*/  FFMA.FTZ R177, R178, c[0x0][0x2d0], -R145.reuse ;  /* 0x0000b400b2b17a23 */ /* 0x100fe40000010891 */
[--C-:B------:R-:W-:Y:S02]  /*b1b0*/  FFMA.FTZ R176, R176, c[0x0][0x2d0], -R145.reuse ;  /* 0x0000b400b0b07a23 */ /* 0x100fe40000010891 */
[C---:B--2---:R-:W-:Y:S01]  /*b1c0*/  HMMA.16816.F32.BF16 R92, R128.reuse, R104, R92 ;  /* 0x00000068805c723c */ /* 0x044fe2000004185c */
[----:B------:R-:W-:Y:S03]  /*b1d0*/  LDSM.16.MT88.4 R148, [R133+0x3900] ;  /* 0x003900008594783b */ /* 0x000fe60000004200 */
[--C-:B------:R-:W-:Y:S01]  /*b1e0*/  FFMA.FTZ R178, R180, c[0x0][0x2d0], -R145.reuse ;  /* 0x0000b400b4b27a23 */ /* 0x100fe20000010891 */
[----:B------:R-:W-:Y:S01]  /*b1f0*/  MUFU.EX2 R175, R175 ;  /* 0x000000af00af7308 */ /* 0x000fe20000000800 */
[--C-:B------:R-:W-:Y:S02]  /*b200*/  FFMA.FTZ R180, R153, c[0x0][0x2d0], -R152.reuse ;  /* 0x0000b40099b47a23 */ /* 0x100fe40000010898 */
[----:B------:R-:W-:Y:S01]  /*b210*/  HMMA.16816.F32.BF16 R96, R128, R106, R96 ;  /* 0x0000006a8060723c */ /* 0x000fe20000041860 */
[----:B------:R-:W2:Y:S03]  /*b220*/  LDSM.16.MT88.4 R104, [R156+0x2900] ;  /* 0x002900009c68783b */ /* 0x000ea60000004200 */
[----:B------:R-:W-:Y:S02]  /*b230*/  FFMA.FTZ R152, R147, c[0x0][0x2d0], -R152 ;  /* 0x0000b40093987a23 */ /* 0x000fe40000010898 */
[----:B------:R-:W-:Y:S01]  /*b240*/  FFMA.FTZ R145, R144, c[0x0][0x2d0], -R145 ;  /* 0x0000b40090917a23 */ /* 0x000fe20000010891 */
[----:B------:R-:W-:Y:S01]  /*b250*/  MUFU.EX2 R177, R177 ;  /* 0x000000b100b17308 */ /* 0x000fe20000000800 */
[C---:B------:R-:W-:Y:S05]  /*b260*/  HMMA.16816.F32.BF16 R4, R100.reuse, R112, R4 ;  /* 0x000000706404723c */ /* 0x040fea0000041804 */
[----:B------:R-:W-:Y:S02]  /*b270*/  FFMA.FTZ R162, R3, R210, R162 ;  /* 0x000000d203a27223 */ /* 0x000fe400000100a2 */
[----:B------:R-:W-:Y:S01]  /*b280*/  FFMA.FTZ R164, R132, R211, R164 ;  /* 0x000000d384a47223 */ /* 0x000fe200000100a4 */
[C---:B------:R-:W-:Y:S01]  /*b290*/  HMMA.16816.F32.BF16 R8, R100.reuse, R114, R8 ;  /* 0x000000726408723c */ /* 0x040fe20000041808 */
[----:B------:R-:W-:Y:S01]  /*b2a0*/  LDSM.16.MT88.4 R112, [R133+0x4900] ;  /* 0x004900008570783b */ /* 0x000fe20000004200 */
[----:B------:R3:W-:Y:S02]  /*b2b0*/  MUFU.EX2 R224, R152 ;  /* 0x0000009800e07308 */ /* 0x0007e40000000800 */
[----:B------:R-:W-:Y:S02]  /*b2c0*/  FADD.FTZ R164, R163, R164 ;  /* 0x000000a4a3a47221 */ /* 0x000fe40000010000 */
[----:B------:R-:W-:Y:S02]  /*b2d0*/  FADD.FTZ R159, R159, R162 ;  /* 0x000000a29f9f7221 */ /* 0x000fe40000010000 */
[----:B------:R-:W-:Y:S01]  /*b2e0*/  FADD.FTZ R161, R161, R164 ;  /* 0x000000a4a1a17221 */ /* 0x000fe20000010000 */
[C---:B-1----:R-:W-:Y:S03]  /*b2f0*/  HMMA.16816.F32.BF16 R12, R100.reuse, R108, R12 ;  /* 0x0000006c640c723c */ /* 0x042fe6000004180c */
[----:B------:R1:W-:Y:S01]  /*b300*/  MUFU.EX2 R228, R145 ;  /* 0x0000009100e47308 */ /* 0x0003e20000000800 */
[----:B------:R-:W-:Y:S02]  /*b310*/  FADD.FTZ R158, R158, R159 ;  /* 0x0000009f9e9e7221 */ /* 0x000fe40000010000 */
[----:B------:R-:W-:Y:S02]  /*b320*/  FADD.FTZ R160, R160, R161 ;  /* 0x000000a1a0a07221 */ /* 0x000fe40000010000 */
[C---:B------:R-:W-:Y:S01]  /*b330*/  HMMA.16816.F32.BF16 R16, R100.reuse, R110, R16 ;  /* 0x0000006e6410723c */ /* 0x040fe20000041810 */
[----:B------:R-:W4:Y:S03]  /*b340*/  LDSM.16.MT88.4 R108, [R135+UR4+0x4900] ;  /* 0x00490004876c783b */ /* 0x000f260008004200 */
[----:B------:R-:W-:Y:S01]  /*b350*/  FADD.FTZ R158, R157, R158 ;  /* 0x0000009e9d9e7221 */ /* 0x000fe20000010000 */
[----:B------:R-:W-:Y:S01]  /*b360*/  MUFU.EX2 R176, R176 ;  /* 0x000000b000b07308 */ /* 0x000fe20000000800 */
[----:B------:R-:W-:Y:S02]  /*b370*/  FADD.FTZ R165, R165, R160 ;  /* 0x000000a0a5a57221 */ /* 0x000fe40000010000 */
[C---:B------:R-:W-:Y:S01]  /*b380*/  HMMA.16816.F32.BF16 R20, R100.reuse, R116, R20 ;  /* 0x000000746414723c */ /* 0x040fe20000041814 */
[----:B---3--:R-:W-:Y:S03]  /*b390*/  LDSM.16.MT88.4 R152, [R134+UR4+0x3900] ;  /* 0x003900048698783b */ /* 0x008fe60008004200 */
[----:B------:R-:W-:Y:S02]  /*b3a0*/  FADD.FTZ R169, R169, R158 ;  /* 0x0000009ea9a97221 */ /* 0x000fe40000010000 */
[----:B------:R-:W-:Y:S01]  /*b3b0*/  FADD.FTZ R166, R166, R165 ;  /* 0x000000a5a6a67221 */ /* 0x000fe20000010000 */
[----:B------:R-:W-:Y:S01]  /*b3c0*/  MUFU.EX2 R178, R178 ;  /* 0x000000b200b27308 */ /* 0x000fe20000000800 */
[C---:B------:R-:W-:Y:S01]  /*b3d0*/  HMMA.16816.F32.BF16 R24, R100.reuse, R118, R24 ;  /* 0x000000766418723c */ /* 0x040fe20000041818 */
[----:B------:R-:W-:Y:S03]  /*b3e0*/  LDSM.16.MT88.4 R116, [R156+0x4900] ;  /* 0x004900009c74783b */ /* 0x000fe60000004200 */
[----:B------:R-:W-:Y:S02]  /*b3f0*/  FADD.FTZ R170, R170, R169 ;  /* 0x000000a9aaaa7221 */ /* 0x000fe40000010000 */
[----:B------:R-:W-:Y:S02]  /*b400*/  FADD.FTZ R167, R167, R166 ;  /* 0x000000a6a7a77221 */ /* 0x000fe40000010000 */
[C---:B------:R-:W-:Y:S01]  /*b410*/  HMMA.16816.F32.BF16 R28, R100.reuse, R120, R28 ;  /* 0x00000078641c723c */ /* 0x040fe2000004181c */
[----:B-1----:R-:W-:Y:S01]  /*b420*/  LDSM.16.MT88.4 R144, [R135+UR4+0x3900] ;  /* 0x003900048790783b */ /* 0x002fe20008004200 */
[----:B------:R-:W-:Y:S02]  /*b430*/  MUFU.EX2 R179, R179 ;  /* 0x000000b300b37308 */ /* 0x000fe40000000800 */
[----:B------:R-:W-:Y:S02]  /*b440*/  FADD.FTZ R171, R171, R170 ;  /* 0x000000aaabab7221 */ /* 0x000fe40000010000 */
[----:B------:R-:W-:Y:S02]  /*b450*/  FADD.FTZ R168, R168, R167 ;  /* 0x000000a7a8a87221 */ /* 0x000fe40000010000 */
[C---:B------:R-:W-:Y:S01]  /*b460*/  HMMA.16816.F32.BF16 R32, R100.reuse, R122, R32 ;  /* 0x0000007a6420723c */ /* 0x040fe20000041820 */
[----:B------:R-:W-:Y:S03]  /*b470*/  LDSM.16.MT88.4 R120, [R133+0x1100] ;  /* 0x001100008578783b */ /* 0x000fe60000004200 */
[----:B------:R-:W-:Y:S01]  /*b480*/  MUFU.EX2 R180, R180 ;  /* 0x000000b400b47308 */ /* 0x000fe20000000800 */
[----:B------:R-:W-:Y:S03]  /*b490*/  FADD.FTZ R172, R172, R171 ;  /* 0x000000abacac7221 */ /* 0x000fe60000010000 */
[C---:B------:R-:W-:Y:S06]  /*b4a0*/  HMMA.16816.F32.BF16 R36, R100.reuse, R124, R36 ;  /* 0x0000007c6424723c */ /* 0x040fec0000041824 */
[----:B------:R-:W1:Y:S02]  /*b4b0*/  MUFU.EX2 R181, R181 ;  /* 0x000000b500b57308 */ /* 0x000e640000000800 */
[C---:B------:R-:W-:Y:S01]  /*b4c0*/  HMMA.16816.F32.BF16 R40, R100.reuse, R126, R40 ;  /* 0x0000007e6428723c */ /* 0x040fe20000041828 */
[----:B------:R-:W-:Y:S07]  /*b4d0*/  LDSM.16.MT88.4 R124, [R156+0x1100] ;  /* 0x001100009c7c783b */ /* 0x000fee0000004200 */
[C---:B------:R-:W-:Y:S07]  /*b4e0*/  HMMA.16816.F32.BF16 R44, R100.reuse, R136, R44 ;  /* 0x00000088642c723c */ /* 0x040fee000004182c */
[----:B------:R-:W-:Y:S01]  /*b4f0*/  F2FP.BF16.PACK_AB R137, R226, R191 ;  /* 0x000000bfe289723e */ /* 0x000fe200000010ff */
[C---:B------:R-:W-:Y:S04]  /*b500*/  HMMA.16816.F32.BF16 R48, R100.reuse, R138, R48 ;  /* 0x0000008a6430723c */ /* 0x040fe80000041830 */
[----:B-1----:R-:W-:Y:S04]  /*b510*/  F2FP.BF16.PACK_AB R136, R181, R180 ;  /* 0x000000b4b588723e */ /* 0x002fe800000010ff */
[C---:B------:R-:W-:Y:S04]  /*b520*/  HMMA.16816.F32.BF16 R52, R100.reuse, R140, R52 ;  /* 0x0000008c6434723c */ /* 0x040fe80000041834 */
[----:B------:R-:W-:Y:S02]  /*b530*/  F2FP.BF16.PACK_AB R138, R224, R183 ;  /* 0x000000b7e08a723e */ /* 0x000fe400000010ff */
[----:B------:R-:W-:Y:S02]  /*b540*/  F2FP.BF16.PACK_AB R139, R228, R225 ;  /* 0x000000e1e48b723e */ /* 0x000fe400000010ff */
[C---:B------:R-:W-:Y:S01]  /*b550*/  HMMA.16816.F32.BF16 R56, R100.reuse, R142, R56 ;  /* 0x0000008e6438723c */ /* 0x040fe20000041838 */
[----:B------:R-:W-:Y:S07]  /*b560*/  LDSM.16.MT88.4 R140, [R156+0x1900] ;  /* 0x001900009c8c783b */ /* 0x000fee0000004200 */
[C---:B--2---:R-:W-:Y:S08]  /*b570*/  HMMA.16816.F32.BF16 R60, R100.reuse, R104, R60 ;  /* 0x00000068643c723c */ /* 0x044ff0000004183c */
[C---:B------:R-:W-:Y:S01]  /*b580*/  HMMA.16816.F32.BF16 R64, R100.reuse, R106, R64 ;  /* 0x0000006a6440723c */ /* 0x040fe20000041840 */
[----:B------:R-:W1:Y:S07]  /*b590*/  LDSM.16.MT88.4 R104, [R134+UR4+0x4900] ;  /* 0x004900048668783b */ /* 0x000e6e0008004200 */
[C---:B----4-:R-:W-:Y:S08]  /*b5a0*/  HMMA.16816.F32.BF16 R68, R100.reuse, R108, R68 ;  /* 0x0000006c6444723c */ /* 0x050ff00000041844 */
[C---:B------:R-:W-:Y:S01]  /*b5b0*/  HMMA.16816.F32.BF16 R72, R100.reuse, R110, R72 ;  /* 0x0000006e6448723c */ /* 0x040fe20000041848 */
[----:B------:R-:W2:Y:S07]  /*b5c0*/  LDSM.16.MT88.4 R108, [R135+UR4+0x1100] ;  /* 0x00110004876c783b */ /* 0x000eae0008004200 */
[C---:B------:R-:W-:Y:S08]  /*b5d0*/  HMMA.16816.F32.BF16 R76, R100.reuse, R112, R76 ;  /* 0x00000070644c723c */ /* 0x040ff0000004184c */
[C---:B------:R-:W-:Y:S01]  /*b5e0*/  HMMA.16816.F32.BF16 R80, R100.reuse, R114, R80 ;  /* 0x000000726450723c */ /* 0x040fe20000041850 */
[----:B------:R-:W3:Y:S07]  /*b5f0*/  LDSM.16.MT88.4 R112, [R134+UR4+0x1100] ;  /* 0x001100048670783b */ /* 0x000eee0008004200 */
[C---:B-1----:R-:W-:Y:S08]  /*b600*/  HMMA.16816.F32.BF16 R84, R100.reuse, R104, R84 ;  /* 0x000000686454723c */ /* 0x042ff00000041854 */
[C---:B------:R-:W-:Y:S01]  /*b610*/  HMMA.16816.F32.BF16 R88, R100.reuse, R106, R88 ;  /* 0x0000006a6458723c */ /* 0x040fe20000041858 */
[----:B------:R-:W1:Y:S07]  /*b620*/  LDSM.16.MT88.4 R104, [R135+UR4+0x3100] ;  /* 0x003100048768783b */ /* 0x000e6e0008004200 */
[C---:B------:R-:W-:Y:S08]  /*b630*/  HMMA.16816.F32.BF16 R92, R100.reuse, R116, R92 ;  /* 0x00000074645c723c */ /* 0x040ff0000004185c */
[----:B------:R-:W-:Y:S01]  /*b640*/  HMMA.16816.F32.BF16 R96, R100, R118, R96 ;  /* 0x000000766460723c */ /* 0x000fe20000041860 */
[----:B------:R-:W4:Y:S06]  /*b650*/  LDSM.16.MT88.4 R116, [R133+0x3100] ;  /* 0x003100008574783b */ /* 0x000f2c0000004200 */
        /* <DEDUP_REMOVED lines=14> */
[----:B------:R-:W2:Y:S03]  /*b740*/  LDSM.16.MT88.4 R108, [R134+UR4+0x3100] ;  /* 0x00310004866c783b */ /* 0x000ea60008004200 */
        /* <DEDUP_REMOVED lines=14> */
[C---:B------:R-:W-:Y:S01]  /*b830*/  HMMA.16816.F32.BF16 R32, R100.reuse, R126, R32 ;  /* 0x0000007e6420723c */ /* 0x040fe20000041820 */
[----:B------:R-:W-:Y:S07]  /*b840*/  LDSM.16.MT88.4 R124, [R135+UR4+0x1900] ;  /* 0x00190004877c783b */ /* 0x000fee0008004200 */
[C---:B-1----:R-:W-:Y:S08]  /*b850*/  HMMA.16816.F32.BF16 R36, R100.reuse, R104, R36 ;  /* 0x000000686424723c */ /* 0x042ff00000041824 */
[C---:B------:R-:W-:Y:S01]  /*b860*/  HMMA.16816.F32.BF16 R40, R100.reuse, R106, R40 ;  /* 0x0000006a6428723c */ /* 0x040fe20000041828 */
[----:B------:R-:W1:Y:S07]  /*b870*/  LDSM.16.MT88.4 R104, [R135+UR4+0x5100] ;  /* 0x005100048768783b */ /* 0x000e6e0008004200 */
[C---:B----4-:R-:W-:Y:S08]  /*b880*/  HMMA.16816.F32.BF16 R44, R100.reuse, R116, R44 ;  /* 0x00000074642c723c */ /* 0x050ff0000004182c */
[C---:B------:R-:W-:Y:S01]  /*b890*/  HMMA.16816.F32.BF16 R48, R100.reuse, R118, R48 ;  /* 0x000000766430723c */ /* 0x040fe20000041830 */
[----:B------:R-:W4:Y:S07]  /*b8a0*/  LDSM.16.MT88.4 R116, [R133+0x5100] ;  /* 0x005100008574783b */ /* 0x000f2e0000004200 */
[C---:B--2---:R-:W-:Y:S08]  /*b8b0*/  HMMA.16816.F32.BF16 R52, R100.reuse, R108, R52 ;  /* 0x0000006c6434723c */ /* 0x044ff00000041834 */
[C---:B------:R-:W-:Y:S01]  /*b8c0*/  HMMA.16816.F32.BF16 R56, R100.reuse, R110, R56 ;  /* 0x0000006e6438723c */ /* 0x040fe20000041838 */
[----:B------:R-:W2:Y:S07]  /*b8d0*/  LDSM.16.MT88.4 R108, [R134+UR4+0x5100] ;  /* 0x00510004866c783b */ /* 0x000eae0008004200 */
[C---:B---3--:R-:W-:Y:S08]  /*b8e0*/  HMMA.16816.F32.BF16 R60, R100.reuse, R112, R60 ;  /* 0x00000070643c723c */ /* 0x048ff0000004183c */
[C---:B------:R-:W-:Y:S01]  /*b8f0*/  HMMA.16816.F32.BF16 R64, R100.reuse, R114, R64 ;  /* 0x000000726440723c */ /* 0x040fe20000041840 */
[----:B------:R-:W3:Y:S07]  /*b900*/  LDSM.16.MT88.4 R112, [R156+0x5100] ;  /* 0x005100009c70783b */ /* 0x000eee0000004200 */
[C---:B-1----:R-:W-:Y:S08]  /*b910*/  HMMA.16816.F32.BF16 R68, R100.reuse, R104, R68 ;  /* 0x000000686444723c */ /* 0x042ff00000041844 */
[C---:B------:R-:W-:Y:S01]  /*b920*/  HMMA.16816.F32.BF16 R72, R100.reuse, R106, R72 ;  /* 0x0000006a6448723c */ /* 0x040fe20000041848 */
[----:B------:R-:W-:Y:S07]  /*b930*/  LDSM.16.MT88.4 R104, [R134+UR4+0x1900] ;  /* 0x001900048668783b */ /* 0x000fee0008004200 */
[C---:B----4-:R-:W-:Y:S08]  /*b940*/  HMMA.16816.F32.BF16 R76, R100.reuse, R116, R76 ;  /* 0x00000074644c723c */ /* 0x050ff0000004184c */
[C---:B------:R-:W-:Y:S01]  /*b950*/  HMMA.16816.F32.BF16 R80, R100.reuse, R118, R80 ;  /* 0x000000766450723c */ /* 0x040fe20000041850 */
[----:B------:R-:W1:Y:S07]  /*b960*/  LDSM.16.MT88.4 R116, [R133+0x1900] ;  /* 0x001900008574783b */ /* 0x000e6e0000004200 */
[C---:B--2---:R-:W-:Y:S08]  /*b970*/  HMMA.16816.F32.BF16 R84, R100.reuse, R108, R84 ;  /* 0x0000006c6454723c */ /* 0x044ff00000041854 */
[C---:B------:R-:W-:Y:S08]  /*b980*/  HMMA.16816.F32.BF16 R88, R100.reuse, R110, R88 ;  /* 0x0000006e6458723c */ /* 0x040ff00000041858 */
[C---:B---3--:R-:W-:Y:S08]  /*b990*/  HMMA.16816.F32.BF16 R92, R100.reuse, R112, R92 ;  /* 0x00000070645c723c */ /* 0x048ff0000004185c */
[----:B------:R-:W-:Y:S08]  /*b9a0*/  HMMA.16816.F32.BF16 R96, R100, R114, R96 ;  /* 0x000000726460723c */ /* 0x000ff00000041860 */
[C---:B------:R-:W-:Y:S01]  /*b9b0*/  HMMA.16816.F32.BF16 R128, R136.reuse, R124, R4 ;  /* 0x0000007c8880723c */ /* 0x040fe20000041804 */
[----:B------:R-:W2:Y:S07]  /*b9c0*/  LDSM.16.MT88.4 R4, [R156+0x3900] ;  /* 0x003900009c04783b */ /* 0x000eae0000004200 */
[C---:B------:R-:W-:Y:S01]  /*b9d0*/  HMMA.16816.F32.BF16 R124, R136.reuse, R126, R8 ;  /* 0x0000007e887c723c */ /* 0x040fe20000041808 */
[----:B------:R-:W3:Y:S07]  /*b9e0*/  LDSM.16.MT88.4 R8, [R135+UR4+0x5900] ;  /* 0x005900048708783b */ /* 0x000eee0008004200 */
[C---:B-1----:R-:W-:Y:S01]  /*b9f0*/  HMMA.16816.F32.BF16 R120, R136.reuse, R116, R12 ;  /* 0x000000748878723c */ /* 0x042fe2000004180c */
[----:B------:R1:W4:Y:S07]  /*ba00*/  LDSM.16.MT88.4 R12, [R133+0x5900] ;  /* 0x00590000850c783b */ /* 0x00032e0000004200 */
[C---:B------:R-:W-:Y:S07]  /*ba10*/  HMMA.16816.F32.BF16 R116, R136.reuse, R118, R16 ;  /* 0x000000768874723c */ /* 0x040fee0000041810 */
[----:B------:R-:W-:Y:S01]  /*ba20*/  IADD3 R16, R222, -0x2, RZ ;  /* 0xfffffffede107810 */ /* 0x000fe20007ffe0ff */
[C---:B------:R-:W-:Y:S03]  /*ba30*/  HMMA.16816.F32.BF16 R112, R136.reuse, R104, R20 ;  /* 0x000000688870723c */ /* 0x040fe60000041814 */
[C---:B------:R-:W-:Y:S05]  /*ba40*/  ISETP.GE.AND P6, PT, R16.reuse, R193, PT ;  /* 0x000000c11000720c */ /* 0x040fea0003fc6270 */
[C---:B------:R-:W-:Y:S04]  /*ba50*/  HMMA.16816.F32.BF16 R108, R136.reuse, R106, R24 ;  /* 0x0000006a886c723c */ /* 0x040fe80000041818 */
[----:B-1----:R-:W-:Y:S04]  /*ba60*/  MOV R133, R2 ;  /* 0x0000000200857202 */ /* 0x002fe80000000f00 */
        /* <DEDUP_REMOVED lines=8> */
[C---:B--2---:R-:W-:Y:S07]  /*baf0*/  HMMA.16816.F32.BF16 R60, R136.reuse, R4, R60 ;  /* 0x00000004883c723c */ /* 0x044fee000004183c */
[----:B------:R-:W-:Y:S01]  /*bb00*/  @P6 SHF.R.S32.HI R5, RZ, 0x1f, R16 ;  /* 0x0000001fff056819 */ /* 0x000fe20000011410 */
[C---:B------:R-:W-:Y:S04]  /*bb10*/  HMMA.16816.F32.BF16 R64, R136.reuse, R6, R64 ;  /* 0x000000068840723c */ /* 0x040fe80000041840 */
[----:B------:R-:W-:Y:S04]  /*bb20*/  @P6 IMAD R5, R5, c[0x0][0x1e0], RZ ;  /* 0x0000780005056a24 */ /* 0x000fe800078e02ff */
[C---:B---3--:R-:W-:Y:S04]  /*bb30*/  HMMA.16816.F32.BF16 R68, R136.reuse, R8, R68 ;  /* 0x000000088844723c */ /* 0x048fe80000041844 */
[C---:B------:R-:W-:Y:S02]  /*bb40*/  @P6 IMAD R5, R16.reuse, c[0x0][0x1e4], R5 ;  /* 0x0000790010056a24 */ /* 0x040fe400078e0205 */
[----:B------:R-:W-:Y:S02]  /*bb50*/  @P6 IMAD.WIDE.U32 R16, R16, c[0x0][0x1e0], RZ ;  /* 0x0000780010106a25 */ /* 0x000fe400078e00ff */
[C---:B------:R-:W-:Y:S04]  /*bb60*/  HMMA.16816.F32.BF16 R72, R136.reuse, R10, R72 ;  /* 0x0000000a8848723c */ /* 0x040fe80000041848 */
[----:B------:R-:W-:Y:S02]  /*bb70*/  @P6 IADD3 R5, R17, R5, RZ ;  /* 0x0000000511056210 */ /* 0x000fe40007ffe0ff */
[C---:B------:R-:W-:Y:S02]  /*bb80*/  @P6 SHF.L.U32 R8, R16.reuse, 0x6, RZ ;  /* 0x0000000610086819 */ /* 0x040fe400000006ff */
[----:B------:R-:W-:Y:S01]  /*bb90*/  @P6 SHF.L.U64.HI R9, R16, 0x6, R5 ;  /* 0x0000000610096819 */ /* 0x000fe20000010205 */
[C---:B----4-:R-:W-:Y:S01]  /*bba0*/  HMMA.16816.F32.BF16 R76, R136.reuse, R12, R76 ;  /* 0x0000000c884c723c */ /* 0x050fe2000004184c */
[----:B------:R-:W1:Y:S02]  /*bbb0*/  LDSM.16.MT88.4 R4, [R134+UR4+0x5900] ;  /* 0x005900048604783b */ /* 0x000e640008004200 */
[C---:B------:R-:W-:Y:S02]  /*bbc0*/  @P6 IADD3 R3, P0, R8.reuse, R202, RZ ;  /* 0x000000ca08036210 */ /* 0x040fe40007f1e0ff */
[C---:B------:R-:W-:Y:S02]  /*bbd0*/  @P6 IADD3 R17, P4, R8.reuse, R217, RZ ;  /* 0x000000d908116210 */ /* 0x040fe40007f9e0ff */
[----:B------:R-:W-:Y:S01]  /*bbe0*/  @P6 LEA R18, P5, R3, c[0x0][0x1c8], 0x1 ;  /* 0x0000720003126a11 */ /* 0x000fe200078a08ff */
[C---:B------:R-:W-:Y:S04]  /*bbf0*/  HMMA.16816.F32.BF16 R80, R136.reuse, R14, R80 ;  /* 0x0000000e8850723c */ /* 0x040fe80000041850 */
[----:B------:R-:W-:Y:S02]  /*bc00*/  @P6 IADD3.X R10, R9, R207, RZ, P0, !PT ;  /* 0x000000cf090a6210 */ /* 0x000fe400007fe4ff */
[----:B------:R-:W-:Y:S02]  /*bc10*/  @P6 LEA R16, P0, R17, c[0x0][0x1c8], 0x1 ;  /* 0x0000720011106a11 */ /* 0x000fe400078008ff */
[----:B------:R-:W-:Y:S04]  /*bc20*/  @P6 IADD3.X R20, R9, R216, RZ, P4, !PT ;  /* 0x000000d809146210 */ /* 0x000fe800027fe4ff */
[----:B------:R-:W-:Y:S02]  /*bc30*/  @P6 LEA.HI.X R19, R3, c[0x0][0x1cc], R10, 0x1, P5 ;  /* 0x0000730003136a11 */ /* 0x000fe400028f0c0a */
[----:B------:R-:W-:Y:S02]  /*bc40*/  @P6 LEA.HI.X R17, R17, c[0x0][0x1cc], R20, 0x1, P0 ;  /* 0x0000730011116a11 */ /* 0x000fe400000f0c14 */
[----:B------:R-:W-:Y:S02]  /*bc50*/  @P6 IADD3 R20, P5, R197, R8, RZ ;  /* 0x00000008c5146210 */ /* 0x000fe40007fbe0ff */
[----:B------:R-:W-:Y:S02]  /*bc60*/  @P6 IADD3 R13, P0, R8, R215, RZ ;  /* 0x000000d7080d6210 */ /* 0x000fe40007f1e0ff */
[----:B------:R-:W-:Y:S02]  /*bc70*/  @P6 IADD3.X R3, R196, R9, RZ, P5, !PT ;  /* 0x00000009c4036210 */ /* 0x000fe40002ffe4ff */
[C---:B------:R-:W-:Y:S02]  /*bc80*/  @P6 IADD3 R21, P4, R20.reuse, R202, RZ ;  /* 0x000000ca14156210 */ /* 0x040fe40007f9e0ff */
[----:B------:R-:W-:Y:S02]  /*bc90*/  @P6 IADD3.X R24, R9, R213, RZ, P0, !PT ;  /* 0x000000d509186210 */ /* 0x000fe400007fe4ff */
[----:B------:R-:W2:Y:S01]  /*bca0*/  LDSM.16.MT88.4 R8, [R156+0x5900] ;  /* 0x005900009c08783b */ /* 0x000ea20000004200 */
[----:B------:R-:W-:Y:S02]  /*bcb0*/  @P6 LEA R22, P0, R21, c[0x0][0x1c8], 0x1 ;  /* 0x0000720015166a11 */ /* 0x000fe400078008ff */
[----:B------:R-:W-:Y:S02]  /*bcc0*/  @P6 IADD3.X R26, R3, R207, RZ, P4, !PT ;  /* 0x000000cf031a6210 */ /* 0x000fe400027fe4ff */
[----:B------:R-:W-:Y:S02]  /*bcd0*/  @P6 LEA R12, P5, R13, c[0x0][0x1c8], 0x1 ;  /* 0x000072000d0c6a11 */ /* 0x000fe400078a08ff */
[----:B------:R-:W-:Y:S01]  /*bce0*/  @P6 LEA.HI.X R23, R21, c[0x0][0x1cc], R26, 0x1, P0 ;  /* 0x0000730015176a11 */ /* 0x000fe200000f0c1a */
[C---:B-1----:R-:W-:Y:S01]  /*bcf0*/  HMMA.16816.F32.BF16 R84, R136.reuse, R4, R84 ;  /* 0x000000048854723c */ /* 0x042fe20000041854 */
[----:B------:R-:W-:Y:S02]  /*bd00*/  MOV R21, UR7 ;  /* 0x0000000700157c02 */ /* 0x000fe40008000f00 */
[----:B------:R-:W-:Y:S02]  /*bd10*/  @P6 LEA.HI.X R13, R13, c[0x0][0x1cc], R24, 0x1, P5 ;  /* 0x000073000d0d6a11 */ /* 0x000fe400028f0c18 */
[C---:B------:R-:W-:Y:S01]  /*bd20*/  @P6 IADD3 R24, P0, R20.reuse, R217, RZ ;  /* 0x000000d914186210 */ /* 0x040fe20007f1e0ff */
[----:B------:R-:W-:Y:S01]  /*bd30*/  @P6 IMAD R26, R21, 0x3000, R198 ;  /* 0x00003000151a6824 */ /* 0x000fe200078e02c6 */
[----:B------:R-:W-:Y:S01]  /*bd40*/  @P6 IADD3 R25, P4, R20, R215, RZ ;  /* 0x000000d714196210 */ /* 0x000fe20007f9e0ff */
[C---:B------:R-:W-:Y:S04]  /*bd50*/  HMMA.16816.F32.BF16 R88, R136.reuse, R6, R88 ;  /* 0x000000068858723c */ /* 0x040fe80000041858 */
[C---:B------:R-:W-:Y:S02]  /*bd60*/  @P6 IADD3.X R15, R3.reuse, R216, RZ, P0, !PT ;  /* 0x000000d8030f6210 */ /* 0x040fe400007fe4ff */
[----:B------:R-:W-:Y:S02]  /*bd70*/  @P6 IADD3.X R28, R3, R213, RZ, P4, !PT ;  /* 0x000000d5031c6210 */ /* 0x000fe400027fe4ff */
[----:B------:R-:W-:Y:S04]  /*bd80*/  @P6 SHF.L.U32 R3, R26, 0x1, RZ ;  /* 0x000000011a036819 */ /* 0x000fe800000006ff */
[C---:B------:R-:W-:Y:S01]  /*bd90*/  @P6 LEA R14, P5, R24.reuse, c[0x0][0x1c8], 0x1 ;  /* 0x00007200180e6a11 */ /* 0x040fe200078a08ff */
[----:B------:R-:W-:Y:S01]  /*bda0*/  @!PT LDS RZ, [RZ] ;  /* 0x00000000fffff984 */ /* 0x000fe20000000800 */
[----:B------:R-:W-:Y:S01]  /*bdb0*/  @!PT LDS RZ, [RZ] ;  /* 0x00000000fffff984 */ /* 0x000fe20000000800 */
[----:B------:R-:W-:Y:S01]  /*bdc0*/  @!PT LDS RZ, [RZ] ;  /* 0x00000000fffff984 */ /* 0x000fe20000000800 */
[----:B------:R1:W-:Y:S01]  /*bdd0*/  @P6 LDGSTS.E.BYPASS.LTC128B.128 [R3+0xc100], [R18.64], !P3 ;  /* 0x0c10000012036fae */ /* 0x0003e2000d901d4a */
[C---:B------:R-:W-:Y:S02]  /*bde0*/  @P6 LEA R20, P0, R25.reuse, c[0x0][0x1c8], 0x1 ;  /* 0x0000720019146a11 */ /* 0x040fe400078008ff */
[----:B------:R-:W-:Y:S02]  /*bdf0*/  @P6 LEA.HI.X R15, R24, c[0x0][0x1cc], R15, 0x1, P5 ;  /* 0x00007300180f6a11 */ /* 0x000fe400028f0c0f */
[----:B------:R-:W-:Y:S02]  /*be00*/  @P6 LEA.HI.X R21, R25, c[0x0][0x1cc], R28, 0x1, P0 ;  /* 0x0000730019156a11 */ /* 0x000fe400000f0c1c */
[----:B------:R-:W-:Y:S01]  /*be10*/  ISETP.GT.AND P0, PT, R222, R223, PT ;  /* 0x000000dfde00720c */ /* 0x000fe20003f04270 */
[----:B------:R1:W-:Y:S01]  /*be20*/  @P6 LDGSTS.E.BYPASS.LTC128B.128 [R3+0xe100], [R16.64], !P2 ;  /* 0x0e10000010036fae */ /* 0x0003e2000d101d4a */
[----:B------:R-:W-:Y:S01]  /*be30*/  MOV R222, R214 ;  /* 0x000000d600de7202 */ /* 0x000fe20000000f00 */
[C---:B--2---:R-:W-:Y:S06]  /*be40*/  HMMA.16816.F32.BF16 R92, R136.reuse, R8, R92 ;  /* 0x00000008885c723c */ /* 0x044fec000004185c */
[----:B------:R1:W-:Y:S02]  /*be50*/  @P6 LDGSTS.E.BYPASS.LTC128B.128 [R3+0x10100], [R12.64], !P1 ;  /* 0x101000000c036fae */ /* 0x0003e4000c901d4a */
[----:B------:R-:W-:Y:S06]  /*be60*/  HMMA.16816.F32.BF16 R96, R136, R10, R96 ;  /* 0x0000000a8860723c */ /* 0x000fec0000041860 */
[----:B------:R1:W-:Y:S08]  /*be70*/  @P6 LDGSTS.E.BYPASS.LTC128B.128 [R3+0xd100], [R22.64], !P3 ;  /* 0x0d10000016036fae */ /* 0x0003f0000d901d4a */
[----:B------:R1:W-:Y:S08]  /*be80*/  @P6 LDGSTS.E.BYPASS.LTC128B.128 [R3+0xf100], [R14.64], !P2 ;  /* 0x0f1000000e036fae */ /* 0x0003f0000d101d4a */
[----:B------:R1:W-:Y:S08]  /*be90*/  @P6 LDGSTS.E.BYPASS.LTC128B.128 [R3+0x11100], [R20.64], !P1 ;  /* 0x1110000014036fae */ /* 0x0003f0000c901d4a */
[----:B------:R-:W0:Y:S01]  /*bea0*/  LDGDEPBAR ;  /* 0x00000000000079af */ /* 0x000e220000000000 */
[----:B-1----:R-:W-:Y:S01]  /*beb0*/  MOV R3, R0 ;  /* 0x0000000000037202 */ /* 0x002fe20000000f00 */
[----:B------:R-:W-:-:S06]  /*bec0*/  @P0 BRA `(.L_x_1599) ;  /* 0xffffd1b000000947 */ /* 0x000fcc000383ffff */
.L_x_1598:
[----:B------:R-:W-:-:S13]  /*bed0*/  ISETP.GE.AND P0, PT, R214, R193, PT ;  /* 0x000000c1d600720c */ /* 0x000fda0003f06270 */
[----:B------:R-:W-:Y:S05]  /*bee0*/  @!P0 BRA `(.L_x_1600) ;  /* 0x00003a2000008947 */ /* 0x000fea0003800000 */
[----:B------:R-:W-:Y:S01]  /*bef0*/  PLOP3.LUT P5, PT, PT, PT, UP2, 0x80, 0x0 ;  /* 0x000000000000781c */ /* 0x000fe20003faf028 */
[----:B------:R-:W-:Y:S01]  /*bf00*/  IMAD.MOV.U32 R133, RZ, RZ, 0x40 ;  /* 0x00000040ff857424 */ /* 0x000fe200078e00ff */
[----:B------:R-:W-:Y:S01]  /*bf10*/  PLOP3.LUT P4, PT, PT, PT, UP2, 0x80, 0x0 ;  /* 0x000000000000781c */ /* 0x000fe20003f8f028 */
[----:B------:R-:W-:Y:S01]  /*bf20*/  IMAD.MOV.U32 R3, RZ, RZ, R0 ;  /* 0x000000ffff037224 */ /* 0x000fe200078e0000 */
[----:B------:R-:W-:Y:S01]  /*bf30*/  LOP3.LUT P0, RZ, R212, 0x4, RZ, 0xc0, !PT ;  /* 0x00000004d4ff7812 */ /* 0x000fe2000780c0ff */
[----:B------:R-:W-:Y:S01]  /*bf40*/  IMAD.MOV.U32 R132, RZ, RZ, R2 ;  /* 0x000000ffff847224 */ /* 0x000fe200078e0002 */
[C---:B------:R-:W-:Y:S02]  /*bf50*/  IADD3 R212, P6, R200.reuse, 0x40, RZ ;  /* 0x00000040c8d47810 */ /* 0x040fe40007fde0ff */
[----:B------:R-:W-:Y:S02]  /*bf60*/  SEL R133, R133, 0xffffffc0, !P0 ;  /* 0xffffffc085857807 */ /* 0x000fe40004000000 */
[----:B------:R-:W-:Y:S01]  /*bf70*/  IADD3 R220, P0, R200, 0x80, RZ ;  /* 0x00000080c8dc7810 */ /* 0x000fe20007f1e0ff */
[----:B------:R-:W-:Y:S01]  /*bf80*/  IMAD.X R221, RZ, RZ, R205, P6 ;  /* 0x000000ffffdd7224 */ /* 0x000fe200030e06cd */
[C---:B------:R-:W-:Y:S01]  /*bf90*/  IADD3 R216, P6, R202.reuse, 0x80, RZ ;  /* 0x00000080cad87810 */ /* 0x040fe20007fde0ff */
[----:B------:R-:W-:Y:S01]  /*bfa0*/  @P5 IMAD.HI.U32 R213, R199, c[0x0][0x2c8], RZ ;  /* 0x0000b200c7d55a27 */ /* 0x000fe200078e00ff */
[----:B------:R-:W-:-:S03]  /*bfb0*/  IADD3 R218, P5, R202, 0x40, RZ ;  /* 0x00000040cada7810 */ /* 0x000fc60007fbe0ff */
[----:B------:R-:W-:Y:S01]  /*bfc0*/  IMAD.X R219, RZ, RZ, R205, P0 ;  /* 0x000000ffffdb7224 */ /* 0x000fe200000e06cd */
[----:B------:R-:W-:Y:S01]  /*bfd0*/  @P4 SHF.R.U32.HI R213, RZ, c[0x0][0x2cc], R213 ;  /* 0x0000b300ffd54a19 */ /* 0x000fe200000116d5 */
[--C-:B------:R-:W-:Y:S02]  /*bfe0*/  IMAD.X R217, RZ, RZ, R207.reuse, P5 ;  /* 0x000000ffffd97224 */ /* 0x100fe400028e06cf */
[----:B------:R-:W-:Y:S02]  /*bff0*/  IMAD.X R215, RZ, RZ, R207, P6 ;  /* 0x000000ffffd77224 */ /* 0x000fe400030e06cf */
.L_x_1609:
[----:B------:R-:W-:Y:S04]  /*c000*/  DEPBAR.LE SB0, 0x2 ;  /* 0x000080800000791a */ /* 0x000fe80000000000 */
[----:B------:R-:W-:Y:S01]  /*c010*/  BAR.SYNC.DEFER_BLOCKING 0x0 ;  /* 0x0000000000007b1d */ /* 0x000fe20000010000 */
[----:B------:R-:W-:Y:S01]  /*c020*/  UIMAD UR4, UR5, 0x6000, URZ ;  /* 0x00006000050478a4 */ /* 0x000fe2000f8e023f */
[----:B------:R-:W-:Y:S01]  /*c030*/  ISETP.GE.AND P6, PT, R193, R214, PT ;  /* 0x000000d6c100720c */ /* 0x000fe20003fc6270 */
[----:B------:R-:W-:Y:S02]  /*c040*/  UIADD3 UR9, UR7, 0x1, URZ ;  /* 0x0000000107097890 */ /* 0x000fe4000fffe03f */
[----:B------:R-:W-:Y:S02]  /*c050*/  UISETP.GE.AND UP0, UPT, UR7, 0x1, UPT ;  /* 0x000000010700788c */ /* 0x000fe4000bf06270 */
[----:B------:R-:W-:Y:S05]  /*c060*/  IADD3 R0, R188, UR4, RZ ;  /* 0x00000004bc007c10 */ /* 0x000fea000fffe0ff */
[----:B------:R-:W-:Y:S01]  /*c070*/  IMAD.IADD R192, R189, 0x1, R0 ;  /* 0x00000001bdc07824 */ /* 0x000fe200078e0200 */
[----:B------:R-:W-:Y:S02]  /*c080*/  IADD3 R0, R133, R0, RZ ;  /* 0x0000000085007210 */ /* 0x000fe40007ffe0ff */
[----:B------:R-:W-:Y:S04]  /*c090*/  @!P6 IADD3 R21, R214, -0x1, RZ ;  /* 0xffffffffd615e810 */ /* 0x000fe80007ffe0ff */
[----:B------:R-:W-:Y:S01]  /*c0a0*/  @!P6 SHF.R.S32.HI R2, RZ, 0x1f, R21 ;  /* 0x0000001fff02e819 */ /* 0x000fe20000011415 */
[----:B------:R-:W-:Y:S04]  /*c0b0*/  LDSM.16.M88.4 R32, [R190] ;  /* 0x00000000be20783b */ /* 0x000fe80000000200 */
[----:B------:R-:W-:Y:S04]  /*c0c0*/  @!P6 IMAD R2, R2, c[0x0][0x208], RZ ;  /* 0x000082000202ea24 */ /* 0x000fe800078e02ff */
[C---:B------:R-:W-:Y:S01]  /*c0d0*/  @!P6 IMAD R2, R21.reuse, c[0x0][0x20c], R2 ;  /* 0x000083001502ea24 */ /* 0x040fe200078e0202 */
[----:B------:R-:W1:Y:S01]  /*c0e0*/  LDSM.16.M88.4 R8, [R188+UR4+0xc100] ;  /* 0x00c10004bc08783b */ /* 0x000e620008000200 */
[----:B------:R-:W-:Y:S05]  /*c0f0*/  @!P6 IMAD.WIDE.U32 R20, R21, c[0x0][0x208], RZ ;  /* 0x000082001514ea25 */ /* 0x000fea00078e00ff */
[C---:B------:R-:W-:Y:S01]  /*c100*/  @!P6 SHF.L.U32 R149, R20.reuse, 0x6, RZ ;  /* 0x000000061495e819 */ /* 0x040fe200000006ff */
[----:B------:R-:W2:Y:S01]  /*c110*/  LDSM.16.M88.4 R16, [R188+UR4+0xc900] ;  /* 0x00c90004bc10783b */ /* 0x000ea20008000200 */
[----:B------:R-:W-:Y:S02]  /*c120*/  @!P6 IADD3 R2, R21, R2, RZ ;  /* 0x000000021502e210 */ /* 0x000fe40007ffe0ff */
[----:B------:R-:W-:Y:S02]  /*c130*/  @!P6 IADD3 R29, P0, R149, R200, RZ ;  /* 0x000000c8951de210 */ /* 0x000fe40007f1e0ff */
[----:B------:R-:W-:Y:S02]  /*c140*/  @!P6 SHF.L.U64.HI R31, R20, 0x6, R2 ;  /* 0x00000006141fe819 */ /* 0x000fe40000010202 */
[----:B------:R-:W3:Y:S01]  /*c150*/  LDSM.16.M88.4 R24, [R188+UR4+0xd100] ;  /* 0x00d10004bc18783b */ /* 0x000ee20008000200 */
[----:B------:R-:W-:Y:S02]  /*c160*/  @!P6 LEA R176, P4, R29, c[0x0][0x1f8], 0x1 ;  /* 0x00007e001db0ea11 */ /* 0x000fe400078808ff */
[----:B------:R-:W-:Y:S01]  /*c170*/  @!P6 IMAD.X R2, R31, 0x1, R205, P0 ;  /* 0x000000011f02e824 */ /* 0x000fe200000e06cd */
[----:B------:R-:W-:Y:S03]  /*c180*/  @!P6 IADD3 R153, P0, R195, R149, RZ ;  /* 0x00000095c399e210 */ /* 0x000fe60007f1e0ff */
[----:B------:R-:W4:Y:S01]  /*c190*/  LDSM.16.M88.4 R136, [R188+UR4+0xd900] ;  /* 0x00d90004bc88783b */ /* 0x000f220008000200 */
[----:B------:R-:W-:Y:S02]  /*c1a0*/  @!P6 LEA.HI.X R177, R29, c[0x0][0x1fc], R2, 0x1, P4 ;  /* 0x00007f001db1ea11 */ /* 0x000fe400020f0c02 */
[----:B------:R-:W-:Y:S02]  /*c1b0*/  @!P6 IADD3.X R152, R194, R31, RZ, P0, !PT ;  /* 0x0000001fc298e210 */ /* 0x000fe400007fe4ff */
[C---:B------:R-:W-:Y:S02]  /*c1c0*/  @!P6 IADD3 R29, P5, R149.reuse, R212, RZ ;  /* 0x000000d4951de210 */ /* 0x040fe40007fbe0ff */
[----:B------:R-:W-:Y:S01]  /*c1d0*/  LDSM.16.M88.4 R140, [R186] ;  /* 0x00000000ba8c783b */ /* 0x000fe20000000200 */
[----:B------:R-:W-:Y:S02]  /*c1e0*/  @!P6 IADD3 R30, P4, R149, R220, RZ ;  /* 0x000000dc951ee210 */ /* 0x000fe40007f9e0ff */
[----:B------:R-:W-:Y:S01]  /*c1f0*/  @!P6 IADD3 R2, P0, R153, R200, RZ ;  /* 0x000000c89902e210 */ /* 0x000fe20007f1e0ff */
[----:B------:R-:W-:Y:S01]  /*c200*/  @!P6 IMAD.X R28, R31, 0x1, R221, P5 ;  /* 0x000000011f1ce824 */ /* 0x000fe200028e06dd */
[C---:B------:R-:W-:Y:S02]  /*c210*/  @!P6 LEA R172, P5, R29.reuse, c[0x0][0x1f8], 0x1 ;  /* 0x00007e001dacea11 */ /* 0x040fe400078a08ff */
[----:B------:R-:W5:Y:S01]  /*c220*/  LDSM.16.M88.4 R144, [R192+0xc100] ;  /* 0x00c10000c090783b */ /* 0x000f620000000200 */
[----:B------:R-:W-:Y:S01]  /*c230*/  @!P6 IMAD.X R149, R152, 0x1, R205, P0 ;  /* 0x000000019895e824 */ /* 0x000fe200000e06cd */
[C---:B------:R-:W-:Y:S02]  /*c240*/  @!P6 LEA R168, P0, R2.reuse, c[0x0][0x1f8], 0x1 ;  /* 0x00007e0002a8ea11 */ /* 0x040fe400078008ff */
[----:B------:R-:W-:Y:S01]  /*c250*/  @!P6 LEA.HI.X R173, R29, c[0x0][0x1fc], R28, 0x1, P5 ;  /* 0x00007f001dadea11 */ /* 0x000fe200028f0c1c */
[C---:B-1----:R-:W-:Y:S03]  /*c260*/  HMMA.16816.F32.BF16 R4, R32.reuse, R8, RZ ;  /* 0x000000082004723c */ /* 0x042fe600000418ff */
[----:B------:R-:W-:Y:S02]  /*c270*/  @!P6 LEA.HI.X R169, R2, c[0x0][0x1fc], R149, 0x1, P0 ;  /* 0x00007f0002a9ea11 */ /* 0x000fe400000f0c95 */
[----:B------:R-:W1:Y:S01]  /*c280*/  LDSM.16.M88.4 R148, [R192+0xc900] ;  /* 0x00c90000c094783b */ /* 0x000e620000000200 */
[----:B------:R-:W-:Y:S02]  /*c290*/  @!P6 IADD3 R154, P0, R153, R212, RZ ;  /* 0x000000d4999ae210 */ /* 0x000fe40007f1e0ff */
[C---:B------:R-:W-:Y:S01]  /*c2a0*/  HMMA.16816.F32.BF16 R8, R32.reuse, R10, RZ ;  /* 0x0000000a2008723c */ /* 0x040fe200000418ff */
[----:B------:R-:W-:Y:S03]  /*c2b0*/  @!P6 IADD3.X R31, R31, R219, RZ, P4, !PT ;  /* 0x000000db1f1fe210 */ /* 0x000fe600027fe4ff */
[----:B------:R-:W-:Y:S02]  /*c2c0*/  @!P6 LEA R170, P4, R30, c[0x0][0x1f8], 0x1 ;  /* 0x00007e001eaaea11 */ /* 0x000fe400078808ff */
[----:B------:R-:W-:Y:S02]  /*c2d0*/  @!P6 LEA R178, P5, R154, c[0x0][0x1f8], 0x1 ;  /* 0x00007e009ab2ea11 */ /* 0x000fe400078a08ff */
[C---:B--2---:R-:W-:Y:S01]  /*c2e0*/  HMMA.16816.F32.BF16 R12, R32.reuse, R16, RZ ;  /* 0x00000010200c723c */ /* 0x044fe200000418ff */
[----:B------:R-:W-:Y:S03]  /*c2f0*/  @!P6 LEA.HI.X R171, R30, c[0x0][0x1fc], R31, 0x1, P4 ;  /* 0x00007f001eabea11 */ /* 0x000fe600020f0c1f */
[----:B------:R-:W-:Y:S04]  /*c300*/  @!P6 IADD3 R2, P4, R153, R220, RZ ;  /* 0x000000dc9902e210 */ /* 0x000fe80007f9e0ff */
[C---:B------:R-:W-:Y:S01]  /*c310*/  HMMA.16816.F32.BF16 R16, R32.reuse, R18, RZ ;  /* 0x000000122010723c */ /* 0x040fe200000418ff */
[C---:B------:R-:W-:Y:S07]  /*c320*/  @!P6 IMAD.X R153, R152.reuse, 0x1, R219, P4 ;  /* 0x000000019899e824 */ /* 0x040fee00020e06db */
[C---:B---3--:R-:W-:Y:S08]  /*c330*/  HMMA.16816.F32.BF16 R20, R32.reuse, R24, RZ ;  /* 0x000000182014723c */ /* 0x048ff000000418ff */
[C---:B------:R-:W-:Y:S08]  /*c340*/  HMMA.16816.F32.BF16 R24, R32.reuse, R26, RZ ;  /* 0x0000001a2018723c */ /* 0x040ff000000418ff */
[C---:B----4-:R-:W-:Y:S07]  /*c350*/  HMMA.16816.F32.BF16 R28, R32.reuse, R136, RZ ;  /* 0x00000088201c723c */ /* 0x050fee00000418ff */
[----:B------:R-:W-:Y:S01]  /*c360*/  MOV R136, UR7 ;  /* 0x0000000700887c02 */ /* 0x000fe20008000f00 */
[----:B------:R-:W-:Y:S01]  /*c370*/  HMMA.16816.F32.BF16 R32, R32, R138, RZ ;  /* 0x0000008a2020723c */ /* 0x000fe200000418ff */
[----:B------:R-:W-:Y:S01]  /*c380*/  @!P6 IADD3.X R137, R152, R221, RZ, P0, !PT ;  /* 0x000000dd9889e210 */ /* 0x000fe200007fe4ff */
[----:B------:R-:W-:Y:S02]  /*c390*/  USEL UR7, UR9, URZ, !UP0 ;  /* 0x0000003f09077287 */ /* 0x000fe4000c000000 */
[----:B------:R-:W-:Y:S01]  /*c3a0*/  @!P6 LEA R180, P0, R2, c[0x0][0x1f8], 0x1 ;  /* 0x00007e0002b4ea11 */ /* 0x000fe200078008ff */
[----:B------:R-:W-:Y:S01]  /*c3b0*/  @!P6 IMAD R175, R136, 0x6000, R209 ;  /* 0x0000600088afe824 */ /* 0x000fe200078e02d1 */
[----:B------:R-:W-:Y:S02]  /*c3c0*/  @!P6 LEA.HI.X R179, R154, c[0x0][0x1fc], R137, 0x1, P5 ;  /* 0x00007f009ab3ea11 */ /* 0x000fe400028f0c89 */
[C---:B-----5:R-:W-:Y:S01]  /*c3d0*/  HMMA.16816.F32.BF16 R4, R140.reuse, R144, R4 ;  /* 0x000000908c04723c */ /* 0x060fe20000041804 */
[----:B------:R-:W2:Y:S04]  /*c3e0*/  LDSM.16.M88.4 R136, [R192+0xd100] ;  /* 0x00d10000c088783b */ /* 0x000ea80000000200 */
[----:B------:R-:W-:Y:S02]  /*c3f0*/  @!P6 LEA.HI.X R181, R2, c[0x0][0x1fc], R153, 0x1, P0 ;  /* 0x00007f0002b5ea11 */ /* 0x000fe400000f0c99 */
[C---:B------:R-:W-:Y:S01]  /*c400*/  IADD3 R2, R133.reuse, R192, RZ ;  /* 0x000000c085027210 */ /* 0x040fe20007ffe0ff */
[C---:B------:R-:W-:Y:S01]  /*c410*/  HMMA.16816.F32.BF16 R8, R140.reuse, R146, R8 ;  /* 0x000000928c08723c */ /* 0x040fe20000041808 */
[----:B------:R-:W3:Y:S01]  /*c420*/  LDSM.16.M88.4 R152, [R192+0xd900] ;  /* 0x00d90000c098783b */ /* 0x000ee20000000200 */
[----:B------:R-:W-:Y:S06]  /*c430*/  PLOP3.LUT P0, PT, PT, PT, UP2, 0x80, 0x0 ;  /* 0x000000000000781c */ /* 0x000fec0003f0f028 */
[C---:B-1----:R-:W-:Y:S01]  /*c440*/  HMMA.16816.F32.BF16 R12, R140.reuse, R148, R12 ;  /* 0x000000948c0c723c */ /* 0x042fe2000004180c */
[----:B------:R-:W-:Y:S01]  /*c450*/  @!PT LDS RZ, [RZ] ;  /* 0x00000000fffff984 */ /* 0x000fe20000000800 */
[----:B------:R-:W-:Y:S01]  /*c460*/  @!PT LDS RZ, [RZ] ;  /* 0x00000000fffff984 */ /* 0x000fe20000000800 */
[----:B------:R-:W-:Y:S01]  /*c470*/  @!PT LDS RZ, [RZ] ;  /* 0x00000000fffff984 */ /* 0x000fe20000000800 */
[----:B------:R1:W-:Y:S07]  /*c480*/  @!P6 LDGSTS.E.BYPASS.LTC128B.128 [R175], [R176.64], !P3 ;  /* 0x00000000b0afefae */ /* 0x0003ee000d901d4a */
[C---:B------:R-:W-:Y:S01]  /*c490*/  HMMA.16816.F32.BF16 R16, R140.reuse, R150, R16 ;  /* 0x000000968c10723c */ /* 0x040fe20000041810 */
[----:B------:R1:W-:Y:S07]  /*c4a0*/  @!P6 LDGSTS.E.BYPASS.LTC128B.128 [R175+0x2000], [R172.64], !P2 ;  /* 0x02000000acafefae */ /* 0x0003ee000d101d4a */
[----:B------:R4:W-:Y:S07]  /*c4b0*/  @!P6 LDGSTS.E.BYPASS.LTC128B.128 [R175+0x4000], [R170.64], !P1 ;  /* 0x04000000aaafefae */ /* 0x0009ee000c901d4a */
[----:B------:R4:W-:Y:S01]  /*c4c0*/  @!P6 LDGSTS.E.BYPASS.LTC128B.128 [R175+0x1000], [R168.64], !P3 ;  /* 0x01000000a8afefae */ /* 0x0009e2000d901d4a */
[C---:B--2---:R-:W-:Y:S06]  /*c4d0*/  HMMA.16816.F32.BF16 R20, R140.reuse, R136, R20 ;  /* 0x000000888c14723c */ /* 0x044fec0000041814 */
[----:B------:R1:W-:Y:S02]  /*c4e0*/  @!P6 LDGSTS.E.BYPASS.LTC128B.128 [R175+0x3000], [R178.64], !P2 ;  /* 0x03000000b2afefae */ /* 0x0003e4000d101d4a */
[C---:B------:R-:W-:Y:S05]  /*c4f0*/  HMMA.16816.F32.BF16 R24, R140.reuse, R138, R24 ;  /* 0x0000008a8c18723c */ /* 0x040fea0000041818 */
[----:B------:R1:W-:Y:S03]  /*c500*/  @!P6 LDGSTS.E.BYPASS.LTC128B.128 [R175+0x5000], [R180.64], !P1 ;  /* 0x05000000b4afefae */ /* 0x0003e6000c901d4a */
[C---:B---3--:R-:W-:Y:S04]  /*c510*/  HMMA.16816.F32.BF16 R28, R140.reuse, R152, R28 ;  /* 0x000000988c1c723c */ /* 0x048fe8000004181c */
[----:B------:R-:W-:Y:S04]  /*c520*/  LDSM.16.M88.4 R156, [R185] ;  /* 0x00000000b99c783b */ /* 0x000fe80000000200 */
[----:B------:R-:W-:Y:S03]  /*c530*/  HMMA.16816.F32.BF16 R32, R140, R154, R32 ;  /* 0x0000009a8c20723c */ /* 0x000fe60000041820 */
[----:B------:R-:W2:Y:S07]  /*c540*/  LDSM.16.M88.4 R160, [R0+0xc100] ;  /* 0x00c1000000a0783b */ /* 0x000eae0000000200 */
[----:B------:R-:W3:Y:S07]  /*c550*/  LDSM.16.M88.4 R164, [R0+0xc900] ;  /* 0x00c9000000a4783b */ /* 0x000eee0000000200 */
[----:B------:R-:W5:Y:S07]  /*c560*/  LDSM.16.M88.4 R144, [R0+0xd100] ;  /* 0x00d100000090783b */ /* 0x000f6e0000000200 */
[----:B------:R-:W1:Y:S07]  /*c570*/  LDSM.16.M88.4 R148, [R0+0xd900] ;  /* 0x00d900000094783b */ /* 0x000e6e0000000200 */
[----:B------:R-:W-:Y:S07]  /*c580*/  LDSM.16.M88.4 R136, [R184] ;  /* 0x00000000b888783b */ /* 0x000fee0000000200 */
[----:B----4-:R-:W4:Y:S01]  /*c590*/  LDSM.16.M88.4 R168, [R2+0xc100] ;  /* 0x00c1000002a8783b */ /* 0x010f220000000200 */
[C---:B--2---:R-:W-:Y:S06]  /*c5a0*/  HMMA.16816.F32.BF16 R4, R156.reuse, R160, R4 ;  /* 0x000000a09c04723c */ /* 0x044fec0000041804 */
[----:B------:R-:W2:Y:S02]  /*c5b0*/  LDSM.16.M88.4 R140, [R2+0xc900] ;  /* 0x00c90000028c783b */ /* 0x000ea40000000200 */
[C---:B------:R-:W-:Y:S05]  /*c5c0*/  HMMA.16816.F32.BF16 R8, R156.reuse, R162, R8 ;  /* 0x000000a29c08723c */ /* 0x040fea0000041808 */
[----:B------:R-:W2:Y:S03]  /*c5d0*/  LDSM.16.M88.4 R152, [R2+0xd100] ;  /* 0x00d100000298783b */ /* 0x000ea60000000200 */
[C---:B---3--:R-:W-:Y:S04]  /*c5e0*/  HMMA.16816.F32.BF16 R12, R156.reuse, R164, R12 ;  /* 0x000000a49c0c723c */ /* 0x048fe8000004180c */
[----:B------:R-:W3:Y:S04]  /*c5f0*/  LDSM.16.M88.4 R160, [R2+0xd900] ;  /* 0x00d9000002a0783b */ /* 0x000ee80000000200 */
[C---:B------:R-:W-:Y:S03]  /*c600*/  HMMA.16816.F32.BF16 R16, R156.reuse, R166, R16 ;  /* 0x000000a69c10723c */ /* 0x040fe60000041810 */
[----:B------:R-:W-:Y:S05]  /*c610*/  LDSM.16.M88.4 R164, [R188+UR4+0xe100] ;  /* 0x00e10004bca4783b */ /* 0x000fea0008000200 */
[C---:B-----5:R-:W-:Y:S02]  /*c620*/  HMMA.16816.F32.BF16 R20, R156.reuse, R144, R20 ;  /* 0x000000909c14723c */ /* 0x060fe40000041814 */
[----:B-1----:R-:W-:Y:S06]  /*c630*/  LDSM.16.M88.4 R172, [R192+0xf900] ;  /* 0x00f90000c0ac783b */ /* 0x002fec0000000200 */
[C---:B------:R-:W-:Y:S01]  /*c640*/  HMMA.16816.F32.BF16 R24, R156.reuse, R146, R24 ;  /* 0x000000929c18723c */ /* 0x040fe20000041818 */
[----:B------:R-:W1:Y:S07]  /*c650*/  LDSM.16.M88.4 R144, [R190+0x4000] ;  /* 0x00400000be90783b */ /* 0x000e6e0000000200 */
[C---:B------:R-:W-:Y:S01]  /*c660*/  HMMA.16816.F32.BF16 R28, R156.reuse, R148, R28 ;  /* 0x000000949c1c723c */ /* 0x040fe2000004181c */
[----:B------:R-:W-:Y:S07]  /*c670*/  LDSM.16.M88.4 R176, [R190+0x8000] ;  /* 0x00800000beb0783b */ /* 0x000fee0000000200 */
[----:B------:R-:W-:Y:S01]  /*c680*/  HMMA.16816.F32.BF16 R32, R156, R150, R32 ;  /* 0x000000969c20723c */ /* 0x000fe20000041820 */
[----:B------:R-:W5:Y:S07]  /*c690*/  LDSM.16.M88.4 R148, [R188+UR4+0xe900] ;  /* 0x00e90004bc94783b */ /* 0x000f6e0008000200 */
[C---:B----4-:R-:W-:Y:S01]  /*c6a0*/  HMMA.16816.F32.BF16 R4, R136.reuse, R168, R4 ;  /* 0x000000a88804723c */ /* 0x050fe20000041804 */
[----:B------:R-:W4:Y:S07]  /*c6b0*/  LDSM.16.M88.4 R156, [R188+UR4+0xf100] ;  /* 0x00f10004bc9c783b */ /* 0x000f2e0008000200 */
[C---:B------:R-:W-:Y:S01]  /*c6c0*/  HMMA.16816.F32.BF16 R8, R136.reuse, R170, R8 ;  /* 0x000000aa8808723c */ /* 0x040fe20000041808 */
[----:B------:R-:W1:Y:S07]  /*c6d0*/  LDSM.16.M88.4 R168, [R188+UR4+0xf900] ;  /* 0x00f90004bca8783b */ /* 0x000e6e0008000200 */
[C---:B--2---:R-:W-:Y:S01]  /*c6e0*/  HMMA.16816.F32.BF16 R12, R136.reuse, R140, R12 ;  /* 0x0000008c880c723c */ /* 0x044fe2000004180c */
[----:B------:R-:W-:Y:S07]  /*c6f0*/  LDSM.16.M88.4 R180, [R188+UR4+0x10100] ;  /* 0x01010004bcb4783b */ /* 0x000fee0008000200 */
[C---:B------:R-:W-:Y:S01]  /*c700*/  HMMA.16816.F32.BF16 R16, R136.reuse, R142, R16 ;  /* 0x0000008e8810723c */ /* 0x040fe20000041810 */
[----:B------:R-:W-:Y:S07]  /*c710*/  LDSM.16.M88.4 R140, [R192+0xe100] ;  /* 0x00e10000c08c783b */ /* 0x000fee0000000200 */
[C---:B------:R-:W-:Y:S01]  /*c720*/  HMMA.16816.F32.BF16 R20, R136.reuse, R152, R20 ;  /* 0x000000988814723c */ /* 0x040fe20000041814 */
[----:B------:R-:W0:Y:S07]  /*c730*/  LDGDEPBAR ;  /* 0x00000000000079af */ /* 0x000e2e0000000000 */
[C---:B------:R-:W-:Y:S01]  /*c740*/  HMMA.16816.F32.BF16 R24, R136.reuse, R154, R24 ;  /* 0x0000009a8818723c */ /* 0x040fe20000041818 */
[----:B------:R-:W-:Y:S07]  /*c750*/  LDSM.16.M88.4 R152, [R192+0xe900] ;  /* 0x00e90000c098783b */ /* 0x000fee0000000200 */
[C---:B---3--:R-:W-:Y:S08]  /*c760*/  HMMA.16816.F32.BF16 R28, R136.reuse, R160, R28 ;  /* 0x000000a0881c723c */ /* 0x048ff0000004181c */
[----:B------:R-:W-:Y:S01]  /*c770*/  HMMA.16816.F32.BF16 R32, R136, R162, R32 ;  /* 0x000000a28820723c */ /* 0x000fe20000041820 */
[----:B------:R-:W2:Y:S07]  /*c780*/  LDSM.16.M88.4 R136, [R186+0x4000] ;  /* 0x00400000ba88783b */ /* 0x000eae0000000200 */
[C---:B-1----:R-:W-:Y:S01]  /*c790*/  HMMA.16816.F32.BF16 R4, R144.reuse, R164, R4 ;  /* 0x000000a49004723c */ /* 0x042fe20000041804 */
[----:B------:R-:W1:Y:S07]  /*c7a0*/  LDSM.16.M88.4 R160, [R192+0xf100] ;  /* 0x00f10000c0a0783b */ /* 0x000e6e0000000200 */
[C---:B------:R-:W-:Y:S01]  /*c7b0*/  HMMA.16816.F32.BF16 R8, R144.reuse, R166, R8 ;  /* 0x000000a69008723c */ /* 0x040fe20000041808 */
[----:B------:R-:W-:Y:S07]  /*c7c0*/  LDSM.16.M88.4 R164, [R2+0xe100] ;  /* 0x00e1000002a4783b */ /* 0x000fee0000000200 */
[C---:B-----5:R-:W-:Y:S08]  /*c7d0*/  HMMA.16816.F32.BF16 R12, R144.reuse, R148, R12 ;  /* 0x00000094900c723c */ /* 0x060ff0000004180c */
[C---:B------:R-:W-:Y:S01]  /*c7e0*/  HMMA.16816.F32.BF16 R16, R144.reuse, R150, R16 ;  /* 0x000000969010723c */ /* 0x040fe20000041810 */
[----:B------:R-:W-:Y:S07]  /*c7f0*/  LDSM.16.M88.4 R148, [R185+0x4000] ;  /* 0x00400000b994783b */ /* 0x000fee0000000200 */
[C---:B----4-:R-:W-:Y:S08]  /*c800*/  HMMA.16816.F32.BF16 R20, R144.reuse, R156, R20 ;  /* 0x0000009c9014723c */ /* 0x050ff00000041814 */
[C---:B------:R-:W-:Y:S01]  /*c810*/  HMMA.16816.F32.BF16 R24, R144.reuse, R158, R24 ;  /* 0x0000009e9018723c */ /* 0x040fe20000041818 */
[----:B------:R-:W3:Y:S07]  /*c820*/  LDSM.16.M88.4 R156, [R0+0xe100] ;  /* 0x00e10000009c783b */ /* 0x000eee0000000200 */
        /* <DEDUP_REMOVED lines=8> */
[----:B------:R-:W4:Y:S07]  /*c8b0*/  LDSM.16.M88.4 R152, [R0+0xf900] ;  /* 0x00f900000098783b */ /* 0x000f2e0000000200 */
[C---:B-1----:R-:W-:Y:S08]  /*c8c0*/  HMMA.16816.F32.BF16 R20, R136.reuse, R160, R20 ;  /* 0x000000a08814723c */ /* 0x042ff00000041814 */
[C---:B------:R-:W-:Y:S01]  /*c8d0*/  HMMA.16816.F32.BF16 R24, R136.reuse, R162, R24 ;  /* 0x000000a28818723c */ /* 0x040fe20000041818 */
[----:B------:R-:W1:Y:S07]  /*c8e0*/  LDSM.16.M88.4 R160, [R184+0x4000] ;  /* 0x00400000b8a0783b */ /* 0x000e6e0000000200 */
[C---:B------:R-:W-:Y:S08]  /*c8f0*/  HMMA.16816.F32.BF16 R28, R136.reuse, R172, R28 ;  /* 0x000000ac881c723c */ /* 0x040ff0000004181c */
[----:B------:R-:W-:Y:S07]  /*c900*/  HMMA.16816.F32.BF16 R32, R136, R174, R32 ;  /* 0x000000ae8820723c */ /* 0x000fee0000041820 */
[----:B------:R-:W-:Y:S01]  /*c910*/  IADD3 R136, R133, UR4, R188 ;  /* 0x0000000485887c10 */ /* 0x000fe2000fffe0bc */
[C---:B---3--:R-:W-:Y:S05]  /*c920*/  HMMA.16816.F32.BF16 R4, R148.reuse, R156, R4 ;  /* 0x0000009c9404723c */ /* 0x048fea0000041804 */
[----:B------:R-:W-:Y:S03]  /*c930*/  IMAD.IADD R191, R189, 0x1, R136 ;  /* 0x00000001bdbf7824 */ /* 0x000fe600078e0288 */
[C---:B------:R-:W-:Y:S01]  /*c940*/  HMMA.16816.F32.BF16 R8, R148.reuse, R158, R8 ;  /* 0x0000009e9408723c */ /* 0x040fe20000041808 */
[----:B------:R-:W-:Y:S07]  /*c950*/  LDSM.16.M88.4 R156, [R192+0x10100] ;  /* 0x01010000c09c783b */ /* 0x000fee0000000200 */
[C---:B--2---:R-:W-:Y:S01]  /*c960*/  HMMA.16816.F32.BF16 R12, R148.reuse, R140, R12 ;  /* 0x0000008c940c723c */ /* 0x044fe2000004180c */
[----:B------:R-:W2:Y:S07]  /*c970*/  LDSM.16.M88.4 R136, [R191+0xe900] ;  /* 0x00e90000bf88783b */ /* 0x000eae0000000200 */
[C---:B------:R-:W-:Y:S01]  /*c980*/  HMMA.16816.F32.BF16 R16, R148.reuse, R142, R16 ;  /* 0x0000008e9410723c */ /* 0x040fe20000041810 */
[----:B------:R-:W3:Y:S07]  /*c990*/  LDSM.16.M88.4 R168, [R191+0xf100] ;  /* 0x00f10000bfa8783b */ /* 0x000eee0000000200 */
[C---:B------:R-:W-:Y:S01]  /*c9a0*/  HMMA.16816.F32.BF16 R20, R148.reuse, R144, R20 ;  /* 0x000000909414723c */ /* 0x040fe20000041814 */
[----:B------:R-:W5:Y:S07]  /*c9b0*/  LDSM.16.M88.4 R172, [R191+0xf900] ;  /* 0x00f90000bfac783b */ /* 0x000f6e0000000200 */
[C---:B------:R-:W-:Y:S01]  /*c9c0*/  HMMA.16816.F32.BF16 R24, R148.reuse, R146, R24 ;  /* 0x000000929418723c */ /* 0x040fe20000041818 */
[----:B------:R-:W3:Y:S07]  /*c9d0*/  LDSM.16.M88.4 R140, [R188+UR4+0x10900] ;  /* 0x01090004bc8c783b */ /* 0x000eee0008000200 */
[C---:B----4-:R-:W-:Y:S01]  /*c9e0*/  HMMA.16816.F32.BF16 R28, R148.reuse, R152, R28 ;  /* 0x00000098941c723c */ /* 0x050fe2000004181c */
[----:B------:R-:W4:Y:S07]  /*c9f0*/  LDSM.16.M88.4 R144, [R188+UR4+0x11100] ;  /* 0x01110004bc90783b */ /* 0x000f2e0008000200 */
[----:B------:R-:W-:Y:S01]  /*ca00*/  HMMA.16816.F32.BF16 R32, R148, R154, R32 ;  /* 0x0000009a9420723c */ /* 0x000fe20000041820 */
[----:B------:R-:W4:Y:S07]  /*ca10*/  LDSM.16.M88.4 R148, [R188+UR4+0x11900] ;  /* 0x01190004bc94783b */ /* 0x000f2e0008000200 */
[C---:B-1----:R-:W-:Y:S01]  /*ca20*/  HMMA.16816.F32.BF16 R4, R160.reuse, R164, R4 ;  /* 0x000000a4a004723c */ /* 0x042fe20000041804 */
        /* <DEDUP_REMOVED lines=16> */
[C---:B------:R-:W-:Y:S08]  /*cb30*/  HMMA.16816.F32.BF16 R12, R176.reuse, R140, R12 ;  /* 0x0000008cb00c723c */ /* 0x040ff0000004180c */
[C---:B------:R-:W-:Y:S01]  /*cb40*/  HMMA.16816.F32.BF16 R16, R176.reuse, R142, R16 ;  /* 0x0000008eb010723c */ /* 0x040fe20000041810 */
[----:B------:R-:W1:Y:S07]  /*cb50*/  LDSM.16.M88.4 R140, [R0+0x10900] ;  /* 0x01090000008c783b */ /* 0x000e6e0000000200 */
[C---:B----4-:R-:W-:Y:S08]  /*cb60*/  HMMA.16816.F32.BF16 R20, R176.reuse, R144, R20 ;  /* 0x00000090b014723c */ /* 0x050ff00000041814 */
[C---:B------:R-:W-:Y:S01]  /*cb70*/  HMMA.16816.F32.BF16 R24, R176.reuse, R146, R24 ;  /* 0x00000092b018723c */ /* 0x040fe20000041818 */
[----:B------:R-:W4:Y:S07]  /*cb80*/  LDSM.16.M88.4 R144, [R0+0x11100] ;  /* 0x011100000090783b */ /* 0x000f2e0000000200 */
[C---:B------:R-:W-:Y:S08]  /*cb90*/  HMMA.16816.F32.BF16 R28, R176.reuse, R148, R28 ;  /* 0x00000094b01c723c */ /* 0x040ff0000004181c */
[----:B------:R-:W-:Y:S01]  /*cba0*/  HMMA.16816.F32.BF16 R32, R176, R150, R32 ;  /* 0x00000096b020723c */ /* 0x000fe20000041820 */
[----:B------:R-:W3:Y:S07]  /*cbb0*/  LDSM.16.M88.4 R148, [R0+0x11900] ;  /* 0x011900000094783b */ /* 0x000eee0000000200 */
[----:B------:R-:W4:Y:S01]  /*cbc0*/  LDSM.16.M88.4 R176, [R184+0x8000] ;  /* 0x00800000b8b0783b */ /* 0x000f220000000200 */
[C---:B-1----:R-:W-:Y:S08]  /*cbd0*/  HMMA.16816.F32.BF16 R4, R152.reuse, R156, R4 ;  /* 0x0000009c9804723c */ /* 0x042ff00000041804 */
        /* <DEDUP_REMOVED lines=10> */
[C---:B------:R-:W-:Y:S08]  /*cc80*/  HMMA.16816.F32.BF16 R12, R168.reuse, R140, R12 ;  /* 0x0000008ca80c723c */ /* 0x040ff0000004180c */
[C---:B------:R-:W-:Y:S08]  /*cc90*/  HMMA.16816.F32.BF16 R16, R168.reuse, R142, R16 ;  /* 0x0000008ea810723c */ /* 0x040ff00000041810 */
[C---:B----4-:R-:W-:Y:S08]  /*cca0*/  HMMA.16816.F32.BF16 R20, R168.reuse, R144, R20 ;  /* 0x00000090a814723c */ /* 0x050ff00000041814 */
[C---:B------:R-:W-:Y:S08]  /*ccb0*/  HMMA.16816.F32.BF16 R24, R168.reuse, R146, R24 ;  /* 0x00000092a818723c */ /* 0x040ff00000041818 */
[C---:B------:R-:W-:Y:S08]  /*ccc0*/  HMMA.16816.F32.BF16 R28, R168.reuse, R148, R28 ;  /* 0x00000094a81c723c */ /* 0x040ff0000004181c */
[----:B------:R-:W-:Y:S08]  /*ccd0*/  HMMA.16816.F32.BF16 R32, R168, R150, R32 ;  /* 0x00000096a820723c */ /* 0x000ff00000041820 */
[C---:B------:R-:W-:Y:S08]  /*cce0*/  HMMA.16816.F32.BF16 R4, R176.reuse, R180, R4 ;  /* 0x000000b4b004723c */ /* 0x040ff00000041804 */
[C---:B------:R-:W-:Y:S08]  /*ccf0*/  HMMA.16816.F32.BF16 R8, R176.reuse, R182, R8 ;  /* 0x000000b6b008723c */ /* 0x040ff00000041808 */
[C---:B-1----:R-:W-:Y:S08]  /*cd00*/  HMMA.16816.F32.BF16 R12, R176.reuse, R136, R12 ;  /* 0x00000088b00c723c */ /* 0x042ff0000004180c */
[----:B------:R-:W-:Y:S01]  /*cd10*/  FMUL.FTZ R140, R4, c[0x0][0x320] ;  /* 0x0000c800048c7a20 */ /* 0x000fe20000410000 */
[C---:B------:R-:W-:Y:S03]  /*cd20*/  HMMA.16816.F32.BF16 R16, R176.reuse, R138, R16 ;  /* 0x0000008ab010723c */ /* 0x040fe60000041810 */
[----:B------:R-:W-:Y:S02]  /*cd30*/  FMUL.FTZ R141, R5, c[0x0][0x320] ;  /* 0x0000c800058d7a20 */ /* 0x000fe40000410000 */
[----:B------:R-:W1:Y:S01]  /*cd40*/  MUFU.TANH R140, R140 ;  /* 0x0000008c008c7308 */ /* 0x000e620000002400 */
[----:B------:R-:W-:Y:S02]  /*cd50*/  FMUL.FTZ R0, R6, c[0x0][0x320] ;  /* 0x0000c80006007a20 */ /* 0x000fe40000410000 */
[----:B------:R-:W-:Y:S04]  /*cd60*/  FMUL.FTZ R9, R9, c[0x0][0x320] ;  /* 0x0000c80009097a20 */ /* 0x000fe80000410000 */
[----:B------:R-:W-:Y:S02]  /*cd70*/  FMUL.FTZ R10, R10, c[0x0][0x320] ;  /* 0x0000c8000a0a7a20 */ /* 0x000fe40000410000 */
[----:B------:R-:W-:Y:S01]  /*cd80*/  FMUL.FTZ R11, R11, c[0x0][0x320] ;  /* 0x0000c8000b0b7a20 */ /* 0x000fe20000410000 */
[----:B------:R-:W2:Y:S01]  /*cd90*/  MUFU.TANH R143, R9 ;  /* 0x00000009008f7308 */ /* 0x000ea20000002400 */
[----:B------:R-:W-:Y:S02]  /*cda0*/  FMUL.FTZ R2, R7, c[0x0][0x320] ;  /* 0x0000c80007027a20 */ /* 0x000fe40000410000 */
[----:B------:R-:W3:Y:S01]  /*cdb0*/  LDSM.16.M88.4 R4, [R191+0x11100] ;  /* 0x01110000bf04783b */ /* 0x000ee20000000200 */
[----:B------:R-:W-:Y:S02]  /*cdc0*/  FMUL.FTZ R142, R8, c[0x0][0x320] ;  /* 0x0000c800088e7a20 */ /* 0x000fe40000410000 */
[----:B------:R-:W-:Y:S02]  /*cdd0*/  FMUL.FTZ R13, R13, c[0x0][0x320] ;  /* 0x0000c8000d0d7a20 */ /* 0x000fe40000410000 */
[----:B------:R-:W-:Y:S02]  /*cde0*/  FMUL.FTZ R14, R14, c[0x0][0x320] ;  /* 0x0000c8000e0e7a20 */ /* 0x000fe40000410000 */
[----:B------:R-:W4:Y:S01]  /*cdf0*/  MUFU.TANH R136, R10 ;  /* 0x0000000a00887308 */ /* 0x000f220000002400 */
[----:B------:R-:W-:Y:S02]  /*ce00*/  FMUL.FTZ R17, R17, c[0x0][0x320] ;  /* 0x0000c80011117a20 */ /* 0x000fe40000410000 */
[----:B------:R-:W-:Y:S02]  /*ce10*/  FMUL.FTZ R18, R18, c[0x0][0x320] ;  /* 0x0000c80012127a20 */ /* 0x000fe40000410000 */
[----:B------:R-:W-:Y:S02]  /*ce20*/  FMUL.FTZ R173, R12, c[0x0][0x320] ;  /* 0x0000c8000cad7a20 */ /* 0x000fe40000410000 */
[----:B------:R-:W-:Y:S02]  /*ce30*/  FMUL.FTZ R12, R15, c[0x0][0x320] ;  /* 0x0000c8000f0c7a20 */ /* 0x000fe40000410000 */
[----:B------:R-:W-:Y:S01]  /*ce40*/  FMUL.FTZ R171, R16, c[0x0][0x320] ;  /* 0x0000c80010ab7a20 */ /* 0x000fe20000410000 */
[----:B------:R5:W1:Y:S10]  /*ce50*/  MUFU.TANH R137, R11 ;  /* 0x0000000b00897308 */ /* 0x000a740000002400 */
[----:B------:R1:W1:Y:S10]  /*ce60*/  MUFU.TANH R169, R17 ;  /* 0x0000001100a97308 */ /* 0x0002740000002400 */
[----:B------:R2:W2:Y:S01]  /*ce70*/  MUFU.TANH R172, R18 ;  /* 0x0000001200ac7308 */ /* 0x0004a20000002400 */
[C---:B---3--:R-:W-:Y:S01]  /*ce80*/  HMMA.16816.F32.BF16 R20, R176.reuse, R4, R20 ;  /* 0x00000004b014723c */ /* 0x048fe20000041814 */
[----:B-----5:R-:W3:Y:S08]  /*ce90*/  LDSM.16.M88.4 R8, [R191+0x11900] ;  /* 0x01190000bf08783b */ /* 0x020ef00000000200 */
[----:B------:R5:W3:Y:S01]  /*cea0*/  MUFU.TANH R167, R13 ;  /* 0x0000000d00a77308 */ /* 0x000ae20000002400 */
[C---:B------:R-:W-:Y:S03]  /*ceb0*/  HMMA.16816.F32.BF16 R24, R176.reuse, R6, R24 ;  /* 0x00000006b018723c */ /* 0x040fe60000041818 */
[----:B-1----:R-:W-:Y:S01]  /*cec0*/  MOV R17, R199 ;  /* 0x000000c700117202 */ /* 0x002fe20000000f00 */
[----:B------:R-:W-:Y:S01]  /*ced0*/  FMUL.FTZ R4, R19, c[0x0][0x320] ;  /* 0x0000c80013047a20 */ /* 0x000fe20000410000 */
[----:B------:R-:W-:Y:S02]  /*cee0*/  @P0 MOV R17, R213 ;  /* 0x000000d500110202 */ /* 0x000fe40000000f00 */
[----:B------:R-:W-:Y:S02]  /*cef0*/  PLOP3.LUT P0, PT, PT, PT, UP1, 0x40, 0x0 ;  /* 0x000000000000781c */ /* 0x000fe40003f0e818 */
[----:B------:R1:W1:Y:S01]  /*cf00*/  MUFU.TANH R170, R14 ;  /* 0x0000000e00aa7308 */ /* 0x0002620000002400 */
[----:B--2---:R-:W2:Y:S04]  /*cf10*/  SHFL.IDX PT, R18, R17, RZ, 0x1c1f ;  /* 0x001c1fff11127589 */ /* 0x004ea800000e0000 */
        /* <DEDUP_REMOVED lines=9> */
[----:B------:R-:W-:Y:S01]  /*cfb0*/  FMUL.FTZ R27, R27, c[0x0][0x320] ;  /* 0x0000c8001b1b7a20 */ /* 0x000fe20000410000 */
[C---:B---3--:R-:W-:Y:S08]  /*cfc0*/  HMMA.16816.F32.BF16 R28, R176.reuse, R8, R28 ;  /* 0x00000008b01c723c */ /* 0x048ff0000004181c */
[----:B------:R-:W3:Y:S01]  /*cfd0*/  MUFU.TANH R2, R2 ;  /* 0x0000000200027308 */ /* 0x000ee20000002400 */
[----:B------:R-:W-:Y:S07]  /*cfe0*/  HMMA.16816.F32.BF16 R32, R176, R10, R32 ;  /* 0x0000000ab020723c */ /* 0x000fee0000041820 */
[----:B------:R-:W-:Y:S02]  /*cff0*/  IMAD.SHL.U32 R11, R214, 0x40, RZ ;  /* 0x00000040d60b7824 */ /* 0x000fe400078e00ff */
[----:B------:R-:W1:Y:S03]  /*d000*/  MUFU.TANH R142, R142 ;  /* 0x0000008e008e7308 */ /* 0x000e660000002400 */
[----:B------:R-:W-:Y:S03]  /*d010*/  IADD3 R15, -R208, 0x1, -R11 ;  /* 0x00000001d00f7810 */ /* 0x000fe60007ffe90b */
[----:B------:R-:W-:Y:S01]  /*d020*/  FMUL.FTZ R149, R28, c[0x0][0x320] ;  /* 0x0000c8001c957a20 */ /* 0x000fe20000410000 */
[----:B------:R-:W-:Y:S03]  /*d030*/  IADD3 R15, R15, c[0x0][0x1d0], RZ ;  /* 0x000074000f0f7a10 */ /* 0x000fe60007ffe0ff */
[----:B------:R-:W3:Y:S01]  /*d040*/  MUFU.TANH R173, R173 ;  /* 0x000000ad00ad7308 */ /* 0x000ee20000002400 */
[----:B------:R-:W-:Y:S02]  /*d050*/  FMUL.FTZ R29, R29, c[0x0][0x320] ;  /* 0x0000c8001d1d7a20 */ /* 0x000fe40000410000 */
[----:B------:R-:W-:Y:S01]  /*d060*/  FMUL.FTZ R30, R30, c[0x0][0x320] ;  /* 0x0000c8001e1e7a20 */ /* 0x000fe20000410000 */
[----:B------:R-:W-:Y:S01]  /*d070*/  IADD3 R15, R15, -c[0x0][0x168], RZ ;  /* 0x80005a000f0f7a10 */ /* 0x000fe20007ffe0ff */
[----:B------:R-:W-:Y:S02]  /*d080*/  FMUL.FTZ R31, R31, c[0x0][0x320] ;  /* 0x0000c8001f1f7a20 */ /* 0x000fe40000410000 */
[----:B------:R-:W-:Y:S01]  /*d090*/  FMUL.FTZ R145, R32, c[0x0][0x320] ;  /* 0x0000c80020917a20 */ /* 0x000fe20000410000 */
[----:B-----5:R-:W-:Y:S01]  /*d0a0*/  IADD3 R13, R15, c[0x0][0x328], RZ ;  /* 0x0000ca000f0d7a10 */ /* 0x020fe20007ffe0ff */
[----:B------:R-:W-:Y:S01]  /*d0b0*/  FMUL.FTZ R6, R33, c[0x0][0x320] ;  /* 0x0000c80021067a20 */ /* 0x000fe20000410000 */
[----:B------:R-:W3:Y:S01]  /*d0c0*/  MUFU.TANH R12, R12 ;  /* 0x0000000c000c7308 */ /* 0x000ee20000002400 */
[----:B------:R-:W-:Y:S01]  /*d0d0*/  FMUL.FTZ R10, R34, c[0x0][0x320] ;  /* 0x0000c800220a7a20 */ /* 0x000fe20000410000 */
[----:B------:R-:W-:Y:S01]  /*d0e0*/  IADD3 R15, R15, UR6, RZ ;  /* 0x000000060f0f7c10 */ /* 0x000fe2000fffe0ff */
[----:B------:R-:W-:Y:S01]  /*d0f0*/  FMUL.FTZ R8, R35, c[0x0][0x320] ;  /* 0x0000c80023087a20 */ /* 0x000fe20000410000 */
[-C--:B--2---:R-:W-:Y:S02]  /*d100*/  IADD3 R16, R13, R18.reuse, RZ ;  /* 0x000000120d107210 */ /* 0x084fe40007ffe0ff */
[----:B-1----:R-:W-:Y:S04]  /*d110*/  IADD3 R14, R15, R18, RZ ;  /* 0x000000120f0e7210 */ /* 0x002fe80007ffe0ff */
[----:B------:R-:W1:Y:S10]  /*d120*/  MUFU.TANH R171, R171 ;  /* 0x000000ab00ab7308 */ /* 0x000e740000002400 */
[----:B------:R-:W2:Y:S10]  /*d130*/  MUFU.TANH R4, R4 ;  /* 0x0000000400047308 */ /* 0x000eb40000002400 */
[----:B------:R-:W1:Y:S10]  /*d140*/  MUFU.TANH R175, R175 ;  /* 0x000000af00af7308 */ /* 0x000e740000002400 */
[----:B------:R1:W1:Y:S10]  /*d150*/  MUFU.TANH R155, R21 ;  /* 0x00000015009b7308 */ /* 0x0002740000002400 */
[----:B------:R1:W1:Y:S10]  /*d160*/  MUFU.TANH R174, R22 ;  /* 0x0000001600ae7308 */ /* 0x0002740000002400 */
[----:B------:R1:W1:Y:S10]  /*d170*/  MUFU.TANH R154, R23 ;  /* 0x00000017009a7308 */ /* 0x0002740000002400 */
        /* <DEDUP_REMOVED lines=27> */
.L_x_1603:
[----:B------:R-:W-:Y:S04]  /*d330*/  MOV R5, c[0x0][0x32c] ;  /* 0x0000cb0000057a02 */ /* 0x000fe80000000f00 */
[----:B------:R-:W-:Y:S11]  /*d340*/  ISETP.NE.AND P0, PT, R5, 0x1, PT ;  /* 0x000000010500780c */ /* 0x000ff60003f05270 */
[----:B------:R-:W-:Y:S02]  /*d350*/  @!UPT UIADD3 URZ, URZ, URZ, URZ ;  /* 0x0000003f3f3ff290 */ /* 0x000fe4000fffe03f */
[----:B------:R-:W-:Y:S05]  /*d360*/  @P0 IMAD.HI.U32 R5, R18, c[0x0][0x330], RZ ;  /* 0x0000cc0012050a27 */ /* 0x000fea00078e00ff */
[----:B------:R-:W-:Y:S02]  /*d370*/  @P0 SHF.R.U32.HI R18, RZ, c[0x0][0x334], R5 ;  /* 0x0000cd00ff120a19 */ /* 0x000fe40000011605 */
.L_x_1604:
[----:B------:R-:W-:Y:S05]  /*d380*/  BSYNC B0 ;  /* 0x0000000000007941 */ /* 0x000fea0003800000 */
.L_x_1602:
[----:B------:R-:W-:Y:S04]  /*d390*/  IMAD R7, R18, c[0x0][0x32c], -R11 ;  /* 0x0000cb0012077a24 */ /* 0x000fe800078e0a0b */
[----:B------:R-:W-:Y:S05]  /*d3a0*/  IMAD.IADD R7, R7, 0x1, -R208 ;  /* 0x0000000107077824 */ /* 0x000fea00078e0ad0 */
[----:B------:R-:W-:Y:S02]  /*d3b0*/  IADD3 R5, R7, c[0x0][0x32c], RZ ;  /* 0x0000cb0007057a10 */ /* 0x000fe40007ffe0ff */
[----:B------:R-:W-:Y:S02]  /*d3c0*/  IMNMX R14, R14, R7, !PT ;  /* 0x000000070e0e7217 */ /* 0x000fe40007800200 */
[----:B------:R-:W-:Y:S02]  /*d3d0*/  IMNMX R16, R16, R5, PT ;  /* 0x0000000510107217 */ /* 0x000fe40003800200 */
.L_x_1601:
[----:B--234-:R-:W-:Y:S01]  /*d3e0*/  ISETP.GT.AND P0, PT, R214, -0x1, PT ;  /* 0xffffffffd600780c */ /* 0x01cfe20003f04270 */
[----:B------:R-:W2:Y:S03]  /*d3f0*/  SHFL.IDX PT, R18, R17, 0x1, 0x1c1f ;  /* 0x003c1f0011127f89 */ /* 0x000ea600000e0000 */
[C---:B------:R-:W-:Y:S02]  /*d400*/  ISETP.GT.AND P4, PT, R14.reuse, 0x1, P0 ;  /* 0x000000010e00780c */ /* 0x040fe40000784270 */
[----:B------:R-:W-:Y:S02]  /*d410*/  ISETP.GT.AND P5, PT, R14, RZ, P0 ;  /* 0x000000ff0e00720c */ /* 0x000fe400007a4270 */
        /* <DEDUP_REMOVED lines=8> */
[----:B------:R-:W-:Y:S01]  /*d4a0*/  FSEL R173, R173, -INF , !P4 ;  /* 0xff800000adad7808 */ /* 0x000fe20006000000 */
[--C-:B--2---:R-:W-:Y:S01]  /*d4b0*/  IMAD.IADD R13, R13, 0x1, R18.reuse ;  /* 0x000000010d0d7824 */ /* 0x104fe200078e0212 */
[----:B------:R-:W-:Y:S01]  /*d4c0*/  ISETP.GT.AND P4, PT, R14, 0x19, P0 ;  /* 0x000000190e00780c */ /* 0x000fe20000784270 */
[----:B------:R-:W-:Y:S01]  /*d4d0*/  IMAD.IADD R15, R15, 0x1, R18 ;  /* 0x000000010f0f7824 */ /* 0x000fe200078e0212 */
        /* <DEDUP_REMOVED lines=14> */
[----:B-1----:R-:W-:Y:S02]  /*d5c0*/  FSEL R171, R171, -INF , !P5 ;  /* 0xff800000abab7808 */ /* 0x002fe40006800000 */
        /* <DEDUP_REMOVED lines=37> */
.L_x_1607:
[----:B------:R-:W-:Y:S04]  /*d820*/  MOV R6, c[0x0][0x32c] ;  /* 0x0000cb0000067a02 */ /* 0x000fe80000000f00 */
[----:B------:R-:W-:Y:S11]  /*d830*/  ISETP.NE.AND P4, PT, R6, 0x1, PT ;  /* 0x000000010600780c */ /* 0x000ff60003f85270 */
[----:B------:R-:W-:Y:S02]  /*d840*/  @!UPT UIADD3 URZ, URZ, URZ, URZ ;  /* 0x0000003f3f3ff290 */ /* 0x000fe4000fffe03f */
[----:B------:R-:W-:Y:S05]  /*d850*/  @P4 IMAD.HI.U32 R6, R14, c[0x0][0x330], RZ ;  /* 0x0000cc000e064a27 */ /* 0x000fea00078e00ff */
[----:B------:R-:W-:Y:S02]  /*d860*/  @P4 SHF.R.U32.HI R14, RZ, c[0x0][0x334], R6 ;  /* 0x0000cd00ff0e4a19 */ /* 0x000fe40000011606 */
.L_x_1608:
[----:B------:R-:W-:Y:S05]  /*d870*/  BSYNC B0 ;  /* 0x0000000000007941 */ /* 0x000fea0003800000 */
.L_x_1606:
[----:B------:R-:W-:Y:S04]  /*d880*/  IMAD R11, R14, c[0x0][0x32c], -R11 ;  /* 0x0000cb000e0b7a24 */ /* 0x000fe800078e0a0b */
[----:B------:R-:W-:Y:S05]  /*d890*/  IMAD.IADD R14, R11, 0x1, -R208 ;  /* 0x000000010b0e7824 */ /* 0x000fea00078e0ad0 */
[----:B------:R-:W-:Y:S02]  /*d8a0*/  IADD3 R6, R14, c[0x0][0x32c], RZ ;  /* 0x0000cb000e067a10 */ /* 0x000fe40007ffe0ff */
[----:B------:R-:W-:Y:S02]  /*d8b0*/  IMNMX R15, R15, R14, !PT ;  /* 0x0000000e0f0f7217 */ /* 0x000fe40007800200 */
[----:B------:R-:W-:Y:S02]  /*d8c0*/  IMNMX R13, R13, R6, PT ;  /* 0x000000060d0d7217 */ /* 0x000fe40003800200 */
.L_x_1605:
[----:B------:R-:W-:Y:S01]  /*d8d0*/  FMNMX.FTZ R6, R9, R132, !PT ;  /* 0x0000008409067209 */ /* 0x000fe20007810000 */
[----:B------:R-:W-:Y:S04]  /*d8e0*/  DEPBAR.LE SB0, 0x2 ;  /* 0x000080800000791a */ /* 0x000fe80000000000 */
[----:B------:R-:W-:Y:S01]  /*d8f0*/  FMNMX.FTZ R6, R141, R6, !PT ;  /* 0x000000068d067209 */ /* 0x000fe20007810000 */
[----:B------:R-:W-:Y:S01]  /*d900*/  BAR.SYNC.DEFER_BLOCKING 0x0 ;  /* 0x0000000000007b1d */ /* 0x000fe20000010000 */
[----:B------:R-:W-:Y:S01]  /*d910*/  ISETP.GT.AND P6, PT, R15, RZ, P0 ;  /* 0x000000ff0f00720c */ /* 0x000fe200007c4270 */
        /* <DEDUP_REMOVED lines=8> */
[----:B------:R-:W-:Y:S02]  /*d9a0*/  ISETP.GT.AND P4, PT, R15, 0x8, P0 ;  /* 0x000000080f00780c */ /* 0x000fe40000784270 */
[----:B------:R-:W-:Y:S02]  /*d9b0*/  FMNMX.FTZ R6, R167, R6, !PT ;  /* 0x00000006a7067209 */ /* 0x000fe40007810000 */
[----:B------:R-:W-:Y:S02]  /*d9c0*/  ISETP.LT.OR P5, PT, R13, 0x2, P5 ;  /* 0x000000020d00780c */ /* 0x000fe40002fa1670 */
[----:B------:R-:W-:Y:S02]  /*d9d0*/  FSEL R16, R0, -INF , !P6 ;  /* 0xff80000000107808 */ /* 0x000fe40007000000 */
[----:B------:R-:W-:Y:S02]  /*d9e0*/  FMNMX.FTZ R6, R171, R6, !PT ;  /* 0x00000006ab067209 */ /* 0x000fe40007810000 */
[----:B------:R-:W-:Y:S01]  /*d9f0*/  FSEL R14, R2, -INF , !P5 ;  /* 0xff800000020e7808 */ /* 0x000fe20006800000 */
[----:B------:R-:W-:Y:S01]  /*da00*/  LDSM.16.MT88.4 R28, [R134+UR4+0x100] ;  /* 0x00010004861c783b */ /* 0x000fe20008004200 */
[----:B------:R-:W-:Y:S02]  /*da10*/  ISETP.GT.AND P6, PT, R15, 0x9, P0 ;  /* 0x000000090f00780c */ /* 0x000fe400007c4270 */
[----:B------:R-:W-:Y:S02]  /*da20*/  ISETP.LT.OR P4, PT, R13, 0x9, P4 ;  /* 0x000000090d00780c */ /* 0x000fe40002781670 */
[----:B------:R-:W-:Y:S02]  /*da30*/  FMNMX.FTZ R11, R16, R3, !PT ;  /* 0x00000003100b7209 */ /* 0x000fe40007810000 */
[----:B------:R-:W-:Y:S02]  /*da40*/  FMNMX.FTZ R0, R169, R6, !PT ;  /* 0x00000006a9007209 */ /* 0x000fe40007810000 */
[----:B------:R-:W-:Y:S02]  /*da50*/  FMNMX.FTZ R11, R14, R11, !PT ;  /* 0x0000000b0e0b7209 */ /* 0x000fe40007810000 */
[----:B------:R-:W-:Y:S02]  /*da60*/  ISETP.GT.AND P5, PT, R15, 0x10, P0 ;  /* 0x000000100f00780c */ /* 0x000fe400007a4270 */
[----:B------:R-:W-:Y:S02]  /*da70*/  ISETP.LT.OR P6, PT, R13, 0xa, P6 ;  /* 0x0000000a0d00780c */ /* 0x000fe400037c1670 */
[----:B------:R-:W-:Y:S02]  /*da80*/  FSEL R136, R136, -INF , !P4 ;  /* 0xff80000088887808 */ /* 0x000fe40006000000 */
[----:B------:R-:W-:Y:S02]  /*da90*/  FMNMX.FTZ R0, R175, R0, !PT ;  /* 0x00000000af007209 */ /* 0x000fe40007810000 */
[----:B------:R-:W-:Y:S02]  /*daa0*/  ISETP.GT.AND P4, PT, R15, 0x11, P0 ;  /* 0x000000110f00780c */ /* 0x000fe40000784270 */
[----:B------:R-:W-:Y:S02]  /*dab0*/  FSEL R6, R137, -INF , !P6 ;  /* 0xff80000089067808 */ /* 0x000fe40007000000 */
[----:B------:R-:W-:Y:S02]  /*dac0*/  ISETP.LT.OR P5, PT, R13, 0x11, P5 ;  /* 0x000000110d00780c */ /* 0x000fe40002fa1670 */
[----:B------:R-:W-:Y:S02]  /*dad0*/  FMNMX.FTZ R11, R136, R11, !PT ;  /* 0x0000000b880b7209 */ /* 0x000fe40007810000 */
[----:B------:R-:W-:Y:S02]  /*dae0*/  FMNMX.FTZ R0, R155, R0, !PT ;  /* 0x000000009b007209 */ /* 0x000fe40007810000 */
[----:B------:R-:W-:Y:S02]  /*daf0*/  ISETP.GT.AND P6, PT, R15, 0x18, P0 ;  /* 0x000000180f00780c */ /* 0x000fe400007c4270 */
[----:B------:R-:W-:Y:S02]  /*db00*/  ISETP.LT.OR P4, PT, R13, 0x12, P4 ;  /* 0x000000120d00780c */ /* 0x000fe40002781670 */
[----:B------:R-:W-:Y:S02]  /*db10*/  FMNMX.FTZ R17, R6, R11, !PT ;  /* 0x0000000b06117209 */ /* 0x000fe40007810000 */
[----:B------:R-:W-:Y:S02]  /*db20*/  FSEL R170, R170, -INF , !P5 ;  /* 0xff800000aaaa7808 */ /* 0x000fe40006800000 */
[----:B------:R-:W-:Y:S02]  /*db30*/  FMNMX.FTZ R0, R153, R0, !PT ;  /* 0x0000000099007209 */ /* 0x000fe40007810000 */
[----:B------:R-:W-:Y:S02]  /*db40*/  FSEL R178, R12, -INF , !P4 ;  /* 0xff8000000cb27808 */ /* 0x000fe40006000000 */
[----:B------:R-:W-:Y:S02]  /*db50*/  ISETP.GT.AND P5, PT, R15, 0x19, P0 ;  /* 0x000000190f00780c */ /* 0x000fe400007a4270 */
        /* <DEDUP_REMOVED lines=23> */
[----:B------:R-:W-:Y:S02]  /*dcd0*/  FSEL R152, R152, -INF , !P5 ;  /* 0xff80000098987808 */ /* 0x000fe40006800000 */
[----:B------:R-:W-:Y:S01]  /*dce0*/  FMNMX.FTZ R17, R154, R17, !PT ;  /* 0x000000119a117209 */ /* 0x000fe20007810000 */
[----:B------:R-:W1:Y:S01]  /*dcf0*/  SHFL.BFLY PT, R0, R11, 0x2, 0x1f ;  /* 0x0c401f000b007f89 */ /* 0x000e6200000e0000 */
[----:B------:R-:W-:Y:S02]  /*dd00*/  ISETP.GT.AND P6, PT, R15, 0x30, P0 ;  /* 0x000000300f00780c */ /* 0x000fe400007c4270 */
[C---:B------:R-:W-:Y:S02]  /*dd10*/  ISETP.LT.OR P4, PT, R13.reuse, 0x2a, P4 ;  /* 0x0000002a0d00780c */ /* 0x040fe40002781670 */
[----:B------:R-:W-:Y:S02]  /*dd20*/  FMNMX.FTZ R17, R152, R17, !PT ;  /* 0x0000001198117209 */ /* 0x000fe40007810000 */
[----:B------:R-:W-:Y:S02]  /*dd30*/  FSEL R150, R150, -INF , !P4 ;  /* 0xff80000096967808 */ /* 0x000fe40006000000 */
[----:B------:R-:W-:Y:S02]  /*dd40*/  ISETP.LT.OR P6, PT, R13, 0x31, P6 ;  /* 0x000000310d00780c */ /* 0x000fe400037c1670 */
[----:B------:R-:W-:Y:S02]  /*dd50*/  ISETP.GT.AND P5, PT, R15, 0x31, P0 ;  /* 0x000000310f00780c */ /* 0x000fe400007a4270 */
[----:B------:R-:W-:Y:S02]  /*dd60*/  FSEL R146, R146, -INF , !P6 ;  /* 0xff80000092927808 */ /* 0x000fe40007000000 */
[----:B------:R-:W-:Y:S02]  /*dd70*/  FMNMX.FTZ R17, R150, R17, !PT ;  /* 0x0000001196117209 */ /* 0x000fe40007810000 */
[----:B------:R-:W-:Y:S02]  /*dd80*/  ISETP.LT.OR P5, PT, R13, 0x32, P5 ;  /* 0x000000320d00780c */ /* 0x000fe40002fa1670 */
[C---:B------:R-:W-:Y:S02]  /*dd90*/  ISETP.GT.AND P4, PT, R15.reuse, 0x38, P0 ;  /* 0x000000380f00780c */ /* 0x040fe40000784270 */
[----:B------:R-:W-:Y:S02]  /*dda0*/  FSEL R144, R144, -INF , !P5 ;  /* 0xff80000090907808 */ /* 0x000fe40006800000 */
[----:B------:R-:W-:Y:S02]  /*ddb0*/  FMNMX.FTZ R17, R146, R17, !PT ;  /* 0x0000001192117209 */ /* 0x000fe40007810000 */
[----:B------:R-:W-:Y:S02]  /*ddc0*/  ISETP.GT.AND P0, PT, R15, 0x39, P0 ;  /* 0x000000390f00780c */ /* 0x000fe40000704270 */
[C---:B------:R-:W-:Y:S02]  /*ddd0*/  ISETP.LT.OR P4, PT, R13.reuse, 0x39, P4 ;  /* 0x000000390d00780c */ /* 0x040fe40002781670 */
[----:B------:R-:W-:Y:S02]  /*dde0*/  FMNMX.FTZ R17, R144, R17, !PT ;  /* 0x0000001190117209 */ /* 0x000fe40007810000 */
[----:B------:R-:W-:Y:S02]  /*ddf0*/  FSEL R142, R10, -INF , !P4 ;  /* 0xff8000000a8e7808 */ /* 0x000fe40006000000 */
[----:B------:R-:W-:Y:S02]  /*de00*/  ISETP.LT.OR P0, PT, R13, 0x3a, P0 ;  /* 0x0000003a0d00780c */ /* 0x000fe40000701670 */
[----:B------:R-:W-:Y:S02]  /*de10*/  FMNMX.FTZ R17, R142, R17, !PT ;  /* 0x000000118e117209 */ /* 0x000fe40007810000 */
[----:B------:R-:W-:Y:S02]  /*de20*/  FSEL R140, R8, -INF , !P0 ;  /* 0xff800000088c7808 */ /* 0x000fe40004000000 */
[----:B-1----:R-:W-:Y:S02]  /*de30*/  FMNMX.FTZ R4, R11, R0, !PT ;  /* 0x000000000b047209 */ /* 0x002fe40007810000 */
[----:B------:R-:W-:Y:S03]  /*de40*/  FMNMX.FTZ R13, R140, R17, !PT ;  /* 0x000000118c0d7209 */ /* 0x000fe60007810000 */
[----:B------:R-:W1:Y:S08]  /*de50*/  SHFL.BFLY PT, R15, R4, 0x1, 0x1f ;  /* 0x0c201f00040f7f89 */ /* 0x000e7000000e0000 */
[----:B------:R-:W2:Y:S01]  /*de60*/  SHFL.BFLY PT, R0, R13, 0x2, 0x1f ;  /* 0x0c401f000d007f89 */ /* 0x000ea200000e0000 */
[----:B-1----:R-:W-:Y:S04]  /*de70*/  FMNMX.FTZ R2, R4, R15, !PT ;  /* 0x0000000f04027209 */ /* 0x002fe80007810000 */
[C---:B------:R-:W-:Y:S01]  /*de80*/  FSETP.NEU.FTZ.AND P0, PT, R2.reuse, -INF , PT ;  /* 0xff8000000200780b */ /* 0x040fe20003f1d000 */
[----:B------:R-:W-:Y:S01]  /*de90*/  FMUL.FTZ R148, R2, c[0x0][0x2d0] ;  /* 0x0000b40002947a20 */ /* 0x000fe20000410000 */
[----:B--2---:R-:W-:Y:S04]  /*dea0*/  FMNMX.FTZ R11, R13, R0, !PT ;  /* 0x000000000d0b7209 */ /* 0x004fe80007810000 */
[----:B------:R-:W-:Y:S01]  /*deb0*/  FSEL R148, R148, RZ, P0 ;  /* 0x000000ff94947208 */ /* 0x000fe20000000000 */
[----:B------:R-:W1:Y:S04]  /*dec0*/  SHFL.BFLY PT, R0, R11, 0x1, 0x1f ;  /* 0x0c201f000b007f89 */ /* 0x000e6800000e0000 */
[--C-:B------:R-:W-:Y:S01]  /*ded0*/  FFMA.FTZ R161, R5, c[0x0][0x2d0], -R148.reuse ;  /* 0x0000b40005a17a23 */ /* 0x100fe20000010894 */
[----:B------:R-:W-:Y:S01]  /*dee0*/  FSEL R5, R2, RZ, P0 ;  /* 0x000000ff02057208 */ /* 0x000fe20000000000 */
[--C-:B------:R-:W-:Y:S02]  /*def0*/  FFMA.FTZ R164, R141, c[0x0][0x2d0], -R148.reuse ;  /* 0x0000b4008da47a23 */ /* 0x100fe40000010894 */
[----:B------:R-:W-:Y:S02]  /*df00*/  FFMA.FTZ R165, R9, c[0x0][0x2d0], -R148 ;  /* 0x0000b40009a57a23 */ /* 0x000fe40000010894 */
[----:B------:R-:W-:Y:S01]  /*df10*/  FADD.FTZ R4, -R5, R132 ;  /* 0x0000008405047221 */ /* 0x000fe20000010100 */
[----:B------:R-:W-:Y:S01]  /*df20*/  MUFU.EX2 R161, R161 ;  /* 0x000000a100a17308 */ /* 0x000fe20000000800 */
[--C-:B------:R-:W-:Y:S02]  /*df30*/  FFMA.FTZ R158, R7, c[0x0][0x2d0], -R148.reuse ;  /* 0x0000b400079e7a23 */ /* 0x100fe40000010894 */
[----:B------:R-:W-:Y:S02]  /*df40*/  FMUL.FTZ R132, R4, c[0x0][0x2d0] ;  /* 0x0000b40004847a20 */ /* 0x000fe40000410000 */
[--C-:B------:R-:W-:Y:S02]  /*df50*/  FFMA.FTZ R177, R153, c[0x0][0x2d0], -R148.reuse ;  /* 0x0000b40099b17a23 */ /* 0x100fe40000010894 */
[--C-:B------:R-:W-:Y:S02]  /*df60*/  FFMA.FTZ R182, R149, c[0x0][0x2d0], -R148.reuse ;  /* 0x0000b40095b67a23 */ /* 0x100fe40000010894 */
[--C-:B------:R-:W-:Y:S01]  /*df70*/  FFMA.FTZ R183, R147, c[0x0][0x2d0], -R148.reuse ;  /* 0x0000b40093b77a23 */ /* 0x100fe20000010894 */
[----:B------:R-:W-:Y:S01]  /*df80*/  MUFU.EX2 R165, R165 ;  /* 0x000000a500a57308 */ /* 0x000fe20000000800 */
[--C-:B------:R-:W-:Y:S02]  /*df90*/  FFMA.FTZ R191, R145, c[0x0][0x2d0], -R148.reuse ;  /* 0x0000b40091bf7a23 */ /* 0x100fe40000010894 */
[--C-:B------:R-:W-:Y:S01]  /*dfa0*/  FFMA.FTZ R166, R173, c[0x0][0x2d0], -R148.reuse ;  /* 0x0000b400ada67a23 */ /* 0x100fe20000010894 */
[----:B-1----:R-:W-:Y:S01]  /*dfb0*/  FMNMX.FTZ R0, R11, R0, !PT ;  /* 0x000000000b007209 */ /* 0x002fe20007810000 */
[--C-:B------:R-:W-:Y:S02]  /*dfc0*/  FFMA.FTZ R167, R167, c[0x0][0x2d0], -R148.reuse ;  /* 0x0000b400a7a77a23 */ /* 0x100fe40000010894 */
[--C-:B------:R-:W-:Y:S01]  /*dfd0*/  FFMA.FTZ R168, R171, c[0x0][0x2d0], -R148.reuse ;  /* 0x0000b400aba87a23 */ /* 0x100fe20000010894 */
[C---:B------:R-:W-:Y:S01]  /*dfe0*/  FSETP.NEU.FTZ.AND P0, PT, R0.reuse, -INF , PT ;  /* 0xff8000000000780b */ /* 0x040fe20003f1d000 */
[C---:B------:R-:W-:Y:S01]  /*dff0*/  FMUL.FTZ R141, R0.reuse, c[0x0][0x2d0] ;  /* 0x0000b400008d7a20 */ /* 0x040fe20000410000 */
[----:B------:R-:W1:Y:S01]  /*e000*/  MUFU.EX2 R164, R164 ;  /* 0x000000a400a47308 */ /* 0x000e620000000800 */
[--C-:B------:R-:W-:Y:S01]  /*e010*/  FFMA.FTZ R169, R169, c[0x0][0x2d0], -R148.reuse ;  /* 0x0000b400a9a97a23 */ /* 0x100fe20000010894 */
[----:B------:R-:W-:Y:S01]  /*e020*/  FSEL R4, R0, RZ, P0 ;  /* 0x000000ff00047208 */ /* 0x000fe20000000000 */
[--C-:B------:R-:W-:Y:S01]  /*e030*/  FFMA.FTZ R175, R175, c[0x0][0x2d0], -R148.reuse ;  /* 0x0000b400afaf7a23 */ /* 0x100fe20000010894 */
[----:B------:R-:W-:Y:S03]  /*e040*/  FSEL R141, R141, RZ, P0 ;  /* 0x000000ff8d8d7208 */ /* 0x000fe60000000000 */
[----:B------:R-:W-:Y:S02]  /*e050*/  FADD.FTZ R4, -R4, R3 ;  /* 0x0000000304047221 */ /* 0x000fe40000010100 */
[--C-:B------:R-:W-:Y:S01]  /*e060*/  FFMA.FTZ R162, R14, c[0x0][0x2d0], -R141.reuse ;  /* 0x0000b4000ea27a23 */ /* 0x100fe2000001088d */
[----:B------:R-:W2:Y:S01]  /*e070*/  MUFU.EX2 R158, R158 ;  /* 0x0000009e009e7308 */ /* 0x000ea20000000800 */
[----:B------:R-:W3:Y:S01]  /*e080*/  LDSM.16.MT88.4 R12, [R135+UR4+0x100] ;  /* 0x00010004870c783b */ /* 0x000ee20008004200 */
[--C-:B------:R-:W-:Y:S01]  /*e090*/  FFMA.FTZ R163, R16, c[0x0][0x2d0], -R141.reuse ;  /* 0x0000b40010a37a23 */ /* 0x100fe2000001088d */
[----:B------:R-:W-:Y:S01]  /*e0a0*/  IADD3 R16, R134, UR4, RZ ;  /* 0x0000000486107c10 */ /* 0x000fe2000fffe0ff */
[--C-:B------:R-:W-:Y:S02]  /*e0b0*/  FFMA.FTZ R159, R136, c[0x0][0x2d0], -R141.reuse ;  /* 0x0000b400889f7a23 */ /* 0x100fe4000001088d */
[--C-:B------:R-:W-:Y:S01]  /*e0c0*/  FFMA.FTZ R160, R6, c[0x0][0x2d0], -R141.reuse ;  /* 0x0000b40006a07a23 */ /* 0x100fe2000001088d */
[----:B------:R-:W-:Y:S01]  /*e0d0*/  IADD3 R157, R187, R16, RZ ;  /* 0x00000010bb9d7210 */ /* 0x000fe20007ffe0ff */
[----:B------:R-:W-:Y:S01]  /*e0e0*/  FMUL.FTZ R3, R4, c[0x0][0x2d0] ;  /* 0x0000b40004037a20 */ /* 0x000fe20000410000 */
[----:B------:R-:W-:Y:S01]  /*e0f0*/  IADD3 R4, R135, UR4, RZ ;  /* 0x0000000487047c10 */ /* 0x000fe2000fffe0ff */
[----:B------:R-:W4:Y:S01]  /*e100*/  MUFU.EX2 R132, R132 ;  /* 0x0000008400847308 */ /* 0x000f220000000800 */
[--C-:B------:R-:W-:Y:S02]  /*e110*/  FFMA.FTZ R179, R154, c[0x0][0x2d0], -R141.reuse ;  /* 0x0000b4009ab37a23 */ /* 0x100fe4000001088d */
[----:B------:R-:W-:Y:S01]  /*e120*/  IADD3 R156, R187, R4, RZ ;  /* 0x00000004bb9c7210 */ /* 0x000fe20007ffe0ff */
[--C-:B------:R-:W-:Y:S01]  /*e130*/  FFMA.FTZ R180, R152, c[0x0][0x2d0], -R141.reuse ;  /* 0x0000b40098b47a23 */ /* 0x100fe2000001088d */
[----:B-1----:R-:W-:Y:S01]  /*e140*/  F2FP.BF16.PACK_AB R136, R164, R165 ;  /* 0x000000a5a488723e */ /* 0x002fe200000010ff */
[--C-:B------:R-:W-:Y:S02]  /*e150*/  FFMA.FTZ R181, R150, c[0x0][0x2d0], -R141.reuse ;  /* 0x0000b40096b57a23 */ /* 0x100fe4000001088d */
[----:B------:R-:W1:Y:S01]  /*e160*/  LDSM.16.MT88.4 R20, [R156+0x100] ;  /* 0x000100009c14783b */ /* 0x000e620000004200 */
[--C-:B------:R-:W-:Y:S01]  /*e170*/  FFMA.FTZ R222, R146, c[0x0][0x2d0], -R141.reuse ;  /* 0x0000b40092de7a23 */ /* 0x100fe2000001088d */
[----:B------:R-:W-:Y:S01]  /*e180*/  MUFU.EX2 R163, R163 ;  /* 0x000000a300a37308 */ /* 0x000fe20000000800 */
[--C-:B------:R-:W-:Y:S02]  /*e190*/  FFMA.FTZ R223, R144, c[0x0][0x2d0], -R141.reuse ;  /* 0x0000b40090df7a23 */ /* 0x100fe4000001088d */
[--C-:B------:R-:W-:Y:S01]  /*e1a0*/  FFMA.FTZ R224, R142, c[0x0][0x2d0], -R141.reuse ;  /* 0x0000b4008ee07a23 */ /* 0x100fe2000001088d */
[----:B--2---:R-:W-:Y:S01]  /*e1b0*/  F2FP.BF16.PACK_AB R138, R158, R161 ;  /* 0x000000a19e8a723e */ /* 0x004fe200000010ff */
[--C-:B------:R-:W-:Y:S01]  /*e1c0*/  FFMA.FTZ R170, R170, c[0x0][0x2d0], -R141.reuse ;  /* 0x0000b400aaaa7a23 */ /* 0x100fe2000001088d */
[----:B------:R-:W-:Y:S01]  /*e1d0*/  LDSM.16.MT88.4 R144, [R157+0x1900] ;  /* 0x001900009d90783b */ /* 0x000fe20000004200 */
[--C-:B------:R-:W-:Y:S02]  /*e1e0*/  FFMA.FTZ R171, R178, c[0x0][0x2d0], -R141.reuse ;  /* 0x0000b400b2ab7a23 */ /* 0x100fe4000001088d */
[--C-:B------:R-:W-:Y:S01]  /*e1f0*/  FFMA.FTZ R178, R151, c[0x0][0x2d0], -R148.reuse ;  /* 0x0000b40097b27a23 */ /* 0x100fe20000010894 */
[----:B------:R-:W2:Y:S01]  /*e200*/  MUFU.EX2 R162, R162 ;  /* 0x000000a200a27308 */ /* 0x000ea20000000800 */
[--C-:B------:R-:W-:Y:S02]  /*e210*/  FFMA.FTZ R172, R172, c[0x0][0x2d0], -R141.reuse ;  /* 0x0000b400acac7a23 */ /* 0x100fe4000001088d */
[--C-:B------:R-:W-:Y:S02]  /*e220*/  FFMA.FTZ R173, R176, c[0x0][0x2d0], -R141.reuse ;  /* 0x0000b400b0ad7a23 */ /* 0x100fe4000001088d */
[C---:B----4-:R-:W-:Y:S02]  /*e230*/  FMUL.FTZ R4, R132.reuse, R128 ;  /* 0x0000008084047220 */ /* 0x050fe40000410000 */
        /* <DEDUP_REMOVED lines=8> */
[----:B------:R-:W4:Y:S01]  /*e2c0*/  MUFU.EX2 R160, R160 ;  /* 0x000000a000a07308 */ /* 0x000f220000000800 */
[C---:B------:R-:W-:Y:S02]  /*e2d0*/  FMUL.FTZ R32, R132.reuse, R100 ;  /* 0x0000006484207220 */ /* 0x040fe40000410000 */
[----:B------:R-:W-:Y:S01]  /*e2e0*/  FMUL.FTZ R33, R132, R101 ;  /* 0x0000006584217220 */ /* 0x000fe20000410000 */
[----:B--2---:R-:W-:Y:S01]  /*e2f0*/  F2FP.BF16.PACK_AB R137, R162, R163 ;  /* 0x000000a3a289723e */ /* 0x004fe200000010ff */
[--C-:B------:R-:W-:Y:S02]  /*e300*/  FFMA.FTZ R176, R155, c[0x0][0x2d0], -R148.reuse ;  /* 0x0000b4009bb07a23 */ /* 0x100fe40000010894 */
[----:B------:R-:W-:Y:S01]  /*e310*/  LDSM.16.MT88.4 R152, [R156+0x3900] ;  /* 0x003900009c98783b */ /* 0x000fe20000004200 */
[----:B------:R-:W-:Y:S02]  /*e320*/  FFMA.FTZ R148, R143, c[0x0][0x2d0], -R148 ;  /* 0x0000b4008f947a23 */ /* 0x000fe40000010894 */
[----:B------:R-:W2:Y:S01]  /*e330*/  MUFU.EX2 R3, R3 ;  /* 0x0000000300037308 */ /* 0x000ea20000000800 */
[C---:B------:R-:W-:Y:S02]  /*e340*/  FMUL.FTZ R36, R132.reuse, R36 ;  /* 0x0000002484247220 */ /* 0x040fe40000410000 */
[C---:B------:R-:W-:Y:S02]  /*e350*/  FMUL.FTZ R37, R132.reuse, R37 ;  /* 0x0000002584257220 */ /* 0x040fe40000410000 */
[C---:B------:R-:W-:Y:S02]  /*e360*/  FMUL.FTZ R40, R132.reuse, R40 ;  /* 0x0000002884287220 */ /* 0x040fe40000410000 */
[C---:B------:R-:W-:Y:S02]  /*e370*/  FMUL.FTZ R41, R132.reuse, R41 ;  /* 0x0000002984297220 */ /* 0x040fe40000410000 */
[C---:B------:R-:W-:Y:S01]  /*e380*/  FMUL.FTZ R44, R132.reuse, R44 ;  /* 0x0000002c842c7220 */ /* 0x040fe20000410000 */
[----:B------:R5:W-:Y:S01]  /*e390*/  MUFU.EX2 R192, R148 ;  /* 0x0000009400c07308 */ /* 0x000be20000000800 */
[C---:B------:R-:W-:Y:S02]  /*e3a0*/  FMUL.FTZ R45, R132.reuse, R45 ;  /* 0x0000002d842d7220 */ /* 0x040fe40000410000 */
[----:B------:R-:W-:Y:S01]  /*e3b0*/  FMUL.FTZ R48, R132, R48 ;  /* 0x0000003084307220 */ /* 0x000fe20000410000 */
[----:B----4-:R-:W-:Y:S01]  /*e3c0*/  F2FP.BF16.PACK_AB R139, R160, R159 ;  /* 0x0000009fa08b723e */ /* 0x010fe200000010ff */
[C---:B------:R-:W-:Y:S02]  /*e3d0*/  FMUL.FTZ R49, R132.reuse, R49 ;  /* 0x0000003184317220 */ /* 0x040fe40000410000 */
[C---:B------:R-:W-:Y:S02]  /*e3e0*/  FMUL.FTZ R52, R132.reuse, R52 ;  /* 0x0000003484347220 */ /* 0x040fe40000410000 */
[C---:B------:R-:W-:Y:S01]  /*e3f0*/  FMUL.FTZ R53, R132.reuse, R53 ;  /* 0x0000003584357220 */ /* 0x040fe20000410000 */
[----:B------:R-:W-:Y:S01]  /*e400*/  MUFU.EX2 R166, R166 ;  /* 0x000000a600a67308 */ /* 0x000fe20000000800 */
[C---:B------:R-:W-:Y:S02]  /*e410*/  FMUL.FTZ R56, R132.reuse, R56 ;  /* 0x0000003884387220 */ /* 0x040fe40000410000 */
[C---:B------:R-:W-:Y:S02]  /*e420*/  FMUL.FTZ R57, R132.reuse, R57 ;  /* 0x0000003984397220 */ /* 0x040fe40000410000 */
[C---:B--2---:R-:W-:Y:S02]  /*e430*/  FMUL.FTZ R6, R3.reuse, R130 ;  /* 0x0000008203067220 */ /* 0x044fe40000410000 */
[C---:B------:R-:W-:Y:S02]  /*e440*/  FMUL.FTZ R7, R3.reuse, R131 ;  /* 0x0000008303077220 */ /* 0x040fe40000410000 */
[----:B------:R-:W-:Y:S01]  /*e450*/  LDSM.16.MT88.4 R128, [R156+0x2900] ;  /* 0x002900009c80783b */ /* 0x000fe20000004200 */
[C---:B------:R-:W-:Y:S01]  /*e460*/  FMUL.FTZ R10, R3.reuse, R126 ;  /* 0x0000007e030a7220 */ /* 0x040fe20000410000 */
[----:B------:R-:W2:Y:S01]  /*e470*/  MUFU.EX2 R167, R167 ;  /* 0x000000a700a77308 */ /* 0x000ea20000000800 */
[C---:B------:R-:W-:Y:S02]  /*e480*/  FMUL.FTZ R11, R3.reuse, R127 ;  /* 0x0000007f030b7220 */ /* 0x040fe40000410000 */
[C---:B---3--:R-:W-:Y:S03]  /*e490*/  HMMA.16816.F32.BF16 R4, R136.reuse, R12, R4 ;  /* 0x0000000c8804723c */ /* 0x048fe60000041804 */
[----:B------:R-:W-:Y:S02]  /*e4a0*/  LDSM.16.MT88.4 R124, [R135+UR4+0x2900] ;  /* 0x00290004877c783b */ /* 0x000fe40008004200 */
[C---:B------:R-:W-:Y:S02]  /*e4b0*/  FMUL.FTZ R18, R3.reuse, R118 ;  /* 0x0000007603127220 */ /* 0x040fe40000410000 */
[C---:B------:R-:W-:Y:S01]  /*e4c0*/  FMUL.FTZ R12, R132.reuse, R120 ;  /* 0x00000078840c7220 */ /* 0x040fe20000410000 */
[C---:B------:R-:W-:Y:S01]  /*e4d0*/  HMMA.16816.F32.BF16 R8, R136.reuse, R14, R8 ;  /* 0x0000000e8808723c */ /* 0x040fe20000041808 */
[----:B------:R-:W-:Y:S02]  /*e4e0*/  MUFU.EX2 R168, R168 ;  /* 0x000000a800a87308 */ /* 0x000fe40000000800 */
[----:B-----5:R-:W-:Y:S01]  /*e4f0*/  LDSM.16.MT88.4 R148, [R135+UR4+0x3900] ;  /* 0x003900048794783b */ /* 0x020fe20008004200 */
        /* <DEDUP_REMOVED lines=9> */
[C---:B-1----:R-:W-:Y:S01]  /*e590*/  HMMA.16816.F32.BF16 R12, R136.reuse, R20, R12 ;  /* 0x00000014880c723c */ /* 0x042fe2000004180c */
[----:B------:R-:W1:Y:S02]  /*e5a0*/  LDSM.16.MT88.4 R120, [R157+0x100] ;  /* 0x000100009d78783b */ /* 0x000e640000004200 */
        /* <DEDUP_REMOVED lines=8> */
[----:B------:R-:W3:Y:S01]  /*e630*/  MUFU.EX2 R171, R171 ;  /* 0x000000ab00ab7308 */ /* 0x000ee20000000800 */
[C---:B------:R-:W-:Y:S01]  /*e640*/  FMUL.FTZ R22, R3.reuse, R114 ;  /* 0x0000007203167220 */ /* 0x040fe20000410000 */
[----:B------:R-:W-:Y:S03]  /*e650*/  LDSM.16.MT88.4 R108, [R157+0x2100] ;  /* 0x002100009d6c783b */ /* 0x000fe60000004200 */
[C---:B------:R-:W-:Y:S02]  /*e660*/  FMUL.FTZ R23, R3.reuse, R115 ;  /* 0x0000007303177220 */ /* 0x040fe40000410000 */
[C---:B------:R-:W-:Y:S02]  /*e670*/  FMUL.FTZ R42, R3.reuse, R42 ;  /* 0x0000002a032a7220 */ /* 0x040fe40000410000 */
[C---:B------:R-:W-:Y:S01]  /*e680*/  FMUL.FTZ R43, R3.reuse, R43 ;  /* 0x0000002b032b7220 */ /* 0x040fe20000410000 */
[----:B------:R-:W4:Y:S01]  /*e690*/  LDSM.16.MT88.4 R112, [R135+UR4+0x2100] ;  /* 0x002100048770783b */ /* 0x000f220008004200 */
[C---:B------:R-:W-:Y:S01]  /*e6a0*/  FMUL.FTZ R46, R3.reuse, R46 ;  /* 0x0000002e032e7220 */ /* 0x040fe20000410000 */
[C---:B------:R-:W-:Y:S01]  /*e6b0*/  HMMA.16816.F32.BF16 R20, R136.reuse, R28, R20 ;  /* 0x0000001c8814723c */ /* 0x040fe20000041814 */
[----:B------:R-:W-:Y:S02]  /*e6c0*/  MUFU.EX2 R172, R172 ;  /* 0x000000ac00ac7308 */ /* 0x000fe40000000800 */
[C---:B------:R-:W-:Y:S02]  /*e6d0*/  FMUL.FTZ R47, R3.reuse, R47 ;  /* 0x0000002f032f7220 */ /* 0x040fe40000410000 */
[C---:B------:R-:W-:Y:S02]  /*e6e0*/  FMUL.FTZ R50, R3.reuse, R50 ;  /* 0x0000003203327220 */ /* 0x040fe40000410000 */
[C---:B------:R-:W-:Y:S01]  /*e6f0*/  FMUL.FTZ R28, R132.reuse, R104 ;  /* 0x00000068841c7220 */ /* 0x040fe20000410000 */
[C---:B------:R-:W-:Y:S03]  /*e700*/  HMMA.16816.F32.BF16 R24, R136.reuse, R30, R24 ;  /* 0x0000001e8818723c */ /* 0x040fe60000041818 */
[----:B------:R-:W5:Y:S01]  /*e710*/  MUFU.EX2 R173, R173 ;  /* 0x000000ad00ad7308 */ /* 0x000f620000000800 */
[C---:B------:R-:W-:Y:S02]  /*e720*/  FMUL.FTZ R29, R132.reuse, R105 ;  /* 0x00000069841d7220 */ /* 0x040fe40000410000 */
[C---:B------:R-:W-:Y:S02]  /*e730*/  FMUL.FTZ R51, R3.reuse, R51 ;  /* 0x0000003303337220 */ /* 0x040fe40000410000 */
[C---:B------:R-:W-:Y:S04]  /*e740*/  FMUL.FTZ R30, R3.reuse, R106 ;  /* 0x0000006a031e7220 */ /* 0x040fe80000410000 */
[C---:B------:R-:W-:Y:S01]  /*e750*/  FMUL.FTZ R31, R3.reuse, R107 ;  /* 0x0000006b031f7220 */ /* 0x040fe20000410000 */
[----:B------:R-:W-:Y:S01]  /*e760*/  MUFU.EX2 R175, R175 ;  /* 0x000000af00af7308 */ /* 0x000fe20000000800 */
[----:B------:R-:W2:Y:S01]  /*e770*/  LDSM.16.MT88.4 R104, [R156+0x2100] ;  /* 0x002100009c68783b */ /* 0x000ea20000004200 */
[C---:B------:R-:W-:Y:S02]  /*e780*/  FMUL.FTZ R54, R3.reuse, R54 ;  /* 0x0000003603367220 */ /* 0x040fe40000410000 */
[C---:B------:R-:W-:Y:S02]  /*e790*/  FMUL.FTZ R55, R3.reuse, R55 ;  /* 0x0000003703377220 */ /* 0x040fe40000410000 */
[C---:B-1----:R-:W-:Y:S03]  /*e7a0*/  HMMA.16816.F32.BF16 R28, R136.reuse, R120, R28 ;  /* 0x00000078881c723c */ /* 0x042fe6000004181c */
[C---:B------:R-:W-:Y:S01]  /*e7b0*/  FMUL.FTZ R58, R3.reuse, R58 ;  /* 0x0000003a033a7220 */ /* 0x040fe20000410000 */
[----:B------:R-:W1:Y:S01]  /*e7c0*/  MUFU.EX2 R176, R176 ;  /* 0x000000b000b07308 */ /* 0x000e620000000800 */
[C---:B------:R-:W-:Y:S02]  /*e7d0*/  FMUL.FTZ R59, R3.reuse, R59 ;  /* 0x0000003b033b7220 */ /* 0x040fe40000410000 */
[C---:B------:R-:W-:Y:S01]  /*e7e0*/  FMUL.FTZ R60, R132.reuse, R60 ;  /* 0x0000003c843c7220 */ /* 0x040fe20000410000 */
[C---:B------:R-:W-:Y:S01]  /*e7f0*/  HMMA.16816.F32.BF16 R32, R136.reuse, R122, R32 ;  /* 0x0000007a8820723c */ /* 0x040fe20000041820 */
[----:B------:R-:W-:Y:S03]  /*e800*/  LDSM.16.MT88.4 R120, [R157+0x900] ;  /* 0x000900009d78783b */ /* 0x000fe60000004200 */
[C---:B------:R-:W-:Y:S02]  /*e810*/  FMUL.FTZ R61, R132.reuse, R61 ;  /* 0x0000003d843d7220 */ /* 0x040fe40000410000 */
[C---:B------:R-:W-:Y:S01]  /*e820*/  FMUL.FTZ R62, R3.reuse, R62 ;  /* 0x0000003e033e7220 */ /* 0x040fe20000410000 */
[----:B------:R-:W-:Y:S01]  /*e830*/  MUFU.EX2 R177, R177 ;  /* 0x000000b100b17308 */ /* 0x000fe20000000800 */
[C---:B----4-:R-:W-:Y:S04]  /*e840*/  HMMA.16816.F32.BF16 R36, R136.reuse, R112, R36 ;  /* 0x000000708824723c */ /* 0x050fe80000041824 */
[C---:B------:R-:W-:Y:S02]  /*e850*/  FMUL.FTZ R63, R3.reuse, R63 ;  /* 0x0000003f033f7220 */ /* 0x040fe40000410000 */
[C---:B------:R-:W-:Y:S02]  /*e860*/  FMUL.FTZ R64, R132.reuse, R64 ;  /* 0x0000004084407220 */ /* 0x040fe40000410000 */
[C---:B------:R-:W-:Y:S01]  /*e870*/  HMMA.16816.F32.BF16 R40, R136.reuse, R114, R40 ;  /* 0x000000728828723c */ /* 0x040fe20000041828 */
[----:B------:R-:W-:Y:S01]  /*e880*/  LDSM.16.MT88.4 R112, [R135+UR4+0x900] ;  /* 0x000900048770783b */ /* 0x000fe20008004200 */
[----:B------:R-:W4:Y:S02]  /*e890*/  MUFU.EX2 R178, R178 ;  /* 0x000000b200b27308 */ /* 0x000f240000000800 */
[C---:B------:R-:W-:Y:S02]  /*e8a0*/  FMUL.FTZ R65, R132.reuse, R65 ;  /* 0x0000004184417220 */ /* 0x040fe40000410000 */
[C---:B------:R-:W-:Y:S02]  /*e8b0*/  FMUL.FTZ R66, R3.reuse, R66 ;  /* 0x0000004203427220 */ /* 0x040fe40000410000 */
[C---:B------:R-:W-:Y:S01]  /*e8c0*/  FMUL.FTZ R67, R3.reuse, R67 ;  /* 0x0000004303437220 */ /* 0x040fe20000410000 */
[C---:B--2---:R-:W-:Y:S03]  /*e8d0*/  HMMA.16816.F32.BF16 R44, R136.reuse, R104, R44 ;  /* 0x00000068882c723c */ /* 0x044fe6000004182c */
[----:B------:R-:W-:Y:S01]  /*e8e0*/  MUFU.EX2 R179, R179 ;  /* 0x000000b300b37308 */ /* 0x000fe20000000800 */
[C---:B------:R-:W-:Y:S02]  /*e8f0*/  FMUL.FTZ R68, R132.reuse, R68 ;  /* 0x0000004484447220 */ /* 0x040fe40000410000 */
[C---:B------:R-:W-:Y:S02]  /*e900*/  FMUL.FTZ R69, R132.reuse, R69 ;  /* 0x0000004584457220 */ /* 0x040fe40000410000 */
[C---:B------:R-:W-:Y:S01]  /*e910*/  FMUL.FTZ R70, R3.reuse, R70 ;  /* 0x0000004603467220 */ /* 0x040fe20000410000 */
[C---:B------:R-:W-:Y:S01]  /*e920*/  HMMA.16816.F32.BF16 R48, R136.reuse, R106, R48 ;  /* 0x0000006a8830723c */ /* 0x040fe20000041830 */
[----:B------:R-:W2:Y:S03]  /*e930*/  LDSM.16.MT88.4 R104, [R135+UR4+0x4100] ;  /* 0x004100048768783b */ /* 0x000ea60008004200 */
[----:B------:R-:W-:Y:S01]  /*e940*/  MUFU.EX2 R180, R180 ;  /* 0x000000b400b47308 */ /* 0x000fe20000000800 */
[C---:B------:R-:W-:Y:S02]  /*e950*/  FMUL.FTZ R71, R3.reuse, R71 ;  /* 0x0000004703477220 */ /* 0x040fe40000410000 */
[C---:B------:R-:W-:Y:S01]  /*e960*/  FMUL.FTZ R72, R132.reuse, R72 ;  /* 0x0000004884487220 */ /* 0x040fe20000410000 */
[C---:B------:R-:W-:Y:S04]  /*e970*/  HMMA.16816.F32.BF16 R52, R136.reuse, R100, R52 ;  /* 0x000000648834723c */ /* 0x040fe80000041834 */
[C---:B------:R-:W-:Y:S02]  /*e980*/  FMUL.FTZ R73, R132.reuse, R73 ;  /* 0x0000004984497220 */ /* 0x040fe40000410000 */
[----:B------:R-:W-:Y:S01]  /*e990*/  MUFU.EX2 R181, R181 ;  /* 0x000000b500b57308 */ /* 0x000fe20000000800 */
        /* <DEDUP_REMOVED lines=10> */
[----:B------:R-:W4:Y:S01]  /*ea40*/  LDSM.16.MT88.4 R108, [R134+UR4+0x4100] ;  /* 0x00410004866c783b */ /* 0x000f220008004200 */
[----:B------:R-:W-:Y:S02]  /*ea50*/  MUFU.EX2 R183, R183 ;  /* 0x000000b700b77308 */ /* 0x000fe40000000800 */
[C---:B------:R-:W-:Y:S02]  /*ea60*/  FMUL.FTZ R79, R3.reuse, R79 ;  /* 0x0000004f034f7220 */ /* 0x040fe40000410000 */
[C---:B------:R-:W-:Y:S02]  /*ea70*/  FMUL.FTZ R80, R132.reuse, R80 ;  /* 0x0000005084507220 */ /* 0x040fe40000410000 */
[C---:B------:R-:W-:Y:S01]  /*ea80*/  FMUL.FTZ R81, R132.reuse, R81 ;  /* 0x0000005184517220 */ /* 0x040fe20000410000 */
[C---:B--2---:R-:W-:Y:S03]  /*ea90*/  HMMA.16816.F32.BF16 R68, R136.reuse, R104, R68 ;  /* 0x000000688844723c */ /* 0x044fe60000041844 */
[C---:B------:R-:W-:Y:S01]  /*eaa0*/  FMUL.FTZ R82, R3.reuse, R82 ;  /* 0x0000005203527220 */ /* 0x040fe20000410000 */
[----:B------:R-:W-:Y:S01]  /*eab0*/  MUFU.EX2 R191, R191 ;  /* 0x000000bf00bf7308 */ /* 0x000fe20000000800 */
[C---:B------:R-:W-:Y:S02]  /*eac0*/  FMUL.FTZ R83, R3.reuse, R83 ;  /* 0x0000005303537220 */ /* 0x040fe40000410000 */
[C---:B------:R-:W-:Y:S01]  /*ead0*/  FMUL.FTZ R84, R132.reuse, R84 ;  /* 0x0000005484547220 */ /* 0x040fe20000410000 */
[C---:B------:R-:W-:Y:S01]  /*eae0*/  HMMA.16816.F32.BF16 R72, R136.reuse, R106, R72 ;  /* 0x0000006a8848723c */ /* 0x040fe20000041848 */
[----:B------:R-:W2:Y:S03]  /*eaf0*/  LDSM.16.MT88.4 R104, [R157+0x4100] ;  /* 0x004100009d68783b */ /* 0x000ea60000004200 */
[C---:B------:R-:W-:Y:S02]  /*eb00*/  FMUL.FTZ R85, R132.reuse, R85 ;  /* 0x0000005584557220 */ /* 0x040fe40000410000 */
[C---:B------:R-:W-:Y:S01]  /*eb10*/  FMUL.FTZ R86, R3.reuse, R86 ;  /* 0x0000005603567220 */ /* 0x040fe20000410000 */
[----:B------:R-:W-:Y:S01]  /*eb20*/  MUFU.EX2 R222, R222 ;  /* 0x000000de00de7308 */ /* 0x000fe20000000800 */
[C---:B-1----:R-:W-:Y:S04]  /*eb30*/  HMMA.16816.F32.BF16 R76, R136.reuse, R100, R76 ;  /* 0x00000064884c723c */ /* 0x042fe8000004184c */
[----:B------:R-:W-:Y:S02]  /*eb40*/  FMUL.FTZ R87, R3, R87 ;  /* 0x0000005703577220 */ /* 0x000fe40000410000 */
[C---:B------:R-:W-:Y:S01]  /*eb50*/  FMUL.FTZ R88, R132.reuse, R88 ;  /* 0x0000005884587220 */ /* 0x040fe20000410000 */
[----:B------:R-:W-:Y:S01]  /*eb60*/  F2FP.BF16.PACK_AB R100, R167, R166 ;  /* 0x000000a6a764723e */ /* 0x000fe200000010ff */
[C---:B------:R-:W-:Y:S01]  /*eb70*/  HMMA.16816.F32.BF16 R80, R136.reuse, R102, R80 ;  /* 0x000000668850723c */ /* 0x040fe20000041850 */
[----:B------:R-:W-:Y:S03]  /*eb80*/  MUFU.EX2 R223, R223 ;  /* 0x000000df00df7308 */ /* 0x000fe60000000800 */
[C---:B------:R-:W-:Y:S01]  /*eb90*/  FMUL.FTZ R89, R132.reuse, R89 ;  /* 0x0000005984597220 */ /* 0x040fe20000410000 */
[----:B---3--:R-:W-:Y:S01]  /*eba0*/  F2FP.BF16.PACK_AB R101, R171, R170 ;  /* 0x000000aaab65723e */ /* 0x008fe200000010ff */
[----:B------:R-:W-:Y:S01]  /*ebb0*/  FMUL.FTZ R90, R3, R90 ;  /* 0x0000005a035a7220 */ /* 0x000fe20000410000 */
[----:B------:R-:W-:Y:S01]  /*ebc0*/  F2FP.BF16.PACK_AB R102, R169, R168 ;  /* 0x000000a8a966723e */ /* 0x000fe200000010ff */
[C---:B----4-:R-:W-:Y:S03]  /*ebd0*/  HMMA.16816.F32.BF16 R84, R136.reuse, R108, R84 ;  /* 0x0000006c8854723c */ /* 0x050fe60000041854 */
[----:B------:R-:W-:Y:S01]  /*ebe0*/  MUFU.EX2 R224, R224 ;  /* 0x000000e000e07308 */ /* 0x000fe20000000800 */
[----:B------:R-:W-:Y:S01]  /*ebf0*/  FMUL.FTZ R91, R3, R91 ;  /* 0x0000005b035b7220 */ /* 0x000fe20000410000 */
[----:B-----5:R-:W-:Y:S01]  /*ec00*/  F2FP.BF16.PACK_AB R103, R173, R172 ;  /* 0x000000acad67723e */ /* 0x020fe200000010ff */
[C---:B------:R-:W-:Y:S02]  /*ec10*/  FMUL.FTZ R92, R132.reuse, R92 ;  /* 0x0000005c845c7220 */ /* 0x040fe40000410000 */
[C---:B------:R-:W-:Y:S03]  /*ec20*/  FMUL.FTZ R93, R132.reuse, R93 ;  /* 0x0000005d845d7220 */ /* 0x040fe60000410000 */
[C---:B------:R-:W-:Y:S01]  /*ec30*/  HMMA.16816.F32.BF16 R88, R136.reuse, R110, R88 ;  /* 0x0000006e8858723c */ /* 0x040fe20000041858 */
[----:B------:R-:W1:Y:S02]  /*ec40*/  LDSM.16.MT88.4 R108, [R134+UR4+0x900] ;  /* 0x00090004866c783b */ /* 0x000e640008004200 */
[C---:B------:R-:W-:Y:S02]  /*ec50*/  FMUL.FTZ R94, R3.reuse, R94 ;  /* 0x0000005e035e7220 */ /* 0x040fe40000410000 */
[C---:B------:R-:W-:Y:S02]  /*ec60*/  FMUL.FTZ R95, R3.reuse, R95 ;  /* 0x0000005f035f7220 */ /* 0x040fe40000410000 */
[C---:B------:R-:W-:Y:S02]  /*ec70*/  FMUL.FTZ R96, R132.reuse, R96 ;  /* 0x0000006084607220 */ /* 0x040fe40000410000 */
[----:B------:R-:W-:Y:S03]  /*ec80*/  FMUL.FTZ R97, R132, R97 ;  /* 0x0000006184617220 */ /* 0x000fe60000410000 */
[C---:B--2---:R-:W-:Y:S03]  /*ec90*/  HMMA.16816.F32.BF16 R92, R136.reuse, R104, R92 ;  /* 0x00000068885c723c */ /* 0x044fe6000004185c */
[C---:B------:R-:W-:Y:S02]  /*eca0*/  FMUL.FTZ R98, R3.reuse, R98 ;  /* 0x0000006203627220 */ /* 0x040fe40000410000 */
[C---:B------:R-:W-:Y:S02]  /*ecb0*/  FMUL.FTZ R99, R3.reuse, R99 ;  /* 0x0000006303637220 */ /* 0x040fe40000410000 */
[--C-:B------:R-:W-:Y:S02]  /*ecc0*/  FFMA.FTZ R174, R174, c[0x0][0x2d0], -R141.reuse ;  /* 0x0000b400aeae7a23 */ /* 0x100fe4000001088d */
[----:B------:R-:W-:Y:S03]  /*ecd0*/  FFMA.FTZ R141, R140, c[0x0][0x2d0], -R141 ;  /* 0x0000b4008c8d7a23 */ /* 0x000fe6000001088d */
[----:B------:R-:W-:Y:S01]  /*ece0*/  HMMA.16816.F32.BF16 R96, R136, R106, R96 ;  /* 0x0000006a8860723c */ /* 0x000fe20000041860 */
[----:B------:R-:W2:Y:S01]  /*ecf0*/  LDSM.16.MT88.4 R104, [R134+UR4+0x2900] ;  /* 0x002900048668783b */ /* 0x000ea20008004200 */
[----:B------:R3:W-:Y:S01]  /*ed00*/  MUFU.EX2 R225, R141 ;  /* 0x0000008d00e17308 */ /* 0x0007e20000000800 */
[----:B------:R-:W-:Y:S02]  /*ed10*/  FFMA.FTZ R163, R3, R210, R163 ;  /* 0x000000d203a37223 */ /* 0x000fe400000100a3 */
[----:B------:R-:W-:Y:S01]  /*ed20*/  FFMA.FTZ R165, R132, R211, R165 ;  /* 0x000000d384a57223 */ /* 0x000fe200000100a5 */
[----:B------:R-:W-:Y:S01]  /*ed30*/  MOV R132, R2 ;  /* 0x0000000200847202 */ /* 0x000fe20000000f00 */
[----:B------:R-:W-:Y:S01]  /*ed40*/  FADD.FTZ R162, R162, R163 ;  /* 0x000000a3a2a27221 */ /* 0x000fe20000010000 */
[C---:B------:R-:W-:Y:S01]  /*ed50*/  HMMA.16816.F32.BF16 R4, R100.reuse, R112, R4 ;  /* 0x000000706404723c */ /* 0x040fe20000041804 */
[----:B------:R-:W-:Y:S03]  /*ed60*/  LDSM.16.MT88.4 R136, [R156+0x3100] ;  /* 0x003100009c88783b */ /* 0x000fe60000004200 */
[----:B------:R-:W4:Y:S01]  /*ed70*/  MUFU.EX2 R174, R174 ;  /* 0x000000ae00ae7308 */ /* 0x000f220000000800 */
[----:B------:R-:W-:Y:S02]  /*ed80*/  FADD.FTZ R164, R164, R165 ;  /* 0x000000a5a4a47221 */ /* 0x000fe40000010000 */
[----:B------:R-:W-:Y:S01]  /*ed90*/  FADD.FTZ R159, R159, R162 ;  /* 0x000000a29f9f7221 */ /* 0x000fe20000010000 */
[C---:B------:R-:W-:Y:S01]  /*eda0*/  HMMA.16816.F32.BF16 R8, R100.reuse, R114, R8 ;  /* 0x000000726408723c */ /* 0x040fe20000041808 */
[----:B------:R-:W5:Y:S03]  /*edb0*/  LDSM.16.MT88.4 R112, [R157+0x2900] ;  /* 0x002900009d70783b */ /* 0x000f660000004200 */
[----:B------:R-:W-:Y:S02]  /*edc0*/  FADD.FTZ R161, R161, R164 ;  /* 0x000000a4a1a17221 */ /* 0x000fe40000010000 */
[----:B------:R-:W-:Y:S02]  /*edd0*/  FADD.FTZ R159, R160, R159 ;  /* 0x0000009fa09f7221 */ /* 0x000fe40000010000 */
[C---:B------:R-:W-:Y:S01]  /*ede0*/  HMMA.16816.F32.BF16 R12, R100.reuse, R116, R12 ;  /* 0x00000074640c723c */ /* 0x040fe2000004180c */
[----:B---3--:R-:W-:Y:S03]  /*edf0*/  LDSM.16.MT88.4 R140, [R134+UR4+0x1900] ;  /* 0x00190004868c783b */ /* 0x008fe60008004200 */
        /* <DEDUP_REMOVED lines=13> */
[C---:B------:R-:W-:Y:S04]  /*eed0*/  HMMA.16816.F32.BF16 R28, R100.reuse, R120, R28 ;  /* 0x00000078641c723c */ /* 0x040fe8000004181c */
[----:B------:R-:W-:Y:S04]  /*eee0*/  FADD.FTZ R168, R169, R168 ;  /* 0x000000a8a9a87221 */ /* 0x000fe80000010000 */
[C---:B------:R-:W-:Y:S01]  /*eef0*/  HMMA.16816.F32.BF16 R32, R100.reuse, R122, R32 ;  /* 0x0000007a6420723c */ /* 0x040fe20000041820 */
[----:B------:R-:W-:Y:S07]  /*ef00*/  LDSM.16.MT88.4 R120, [R156+0x1100] ;  /* 0x001100009c78783b */ /* 0x000fee0000004200 */
[C---:B------:R-:W-:Y:S08]  /*ef10*/  HMMA.16816.F32.BF16 R36, R100.reuse, R124, R36 ;  /* 0x0000007c6424723c */ /* 0x040ff00000041824 */
[C---:B------:R-:W-:Y:S01]  /*ef20*/  HMMA.16816.F32.BF16 R40, R100.reuse, R126, R40 ;  /* 0x0000007e6428723c */ /* 0x040fe20000041828 */
[----:B------:R-:W-:Y:S07]  /*ef30*/  LDSM.16.MT88.4 R124, [R134+UR4+0x1100] ;  /* 0x00110004867c783b */ /* 0x000fee0008004200 */
[C---:B------:R-:W-:Y:S08]  /*ef40*/  HMMA.16816.F32.BF16 R44, R100.reuse, R128, R44 ;  /* 0x00000080642c723c */ /* 0x040ff0000004182c */
[C---:B------:R-:W-:Y:S01]  /*ef50*/  HMMA.16816.F32.BF16 R48, R100.reuse, R130, R48 ;  /* 0x000000826430723c */ /* 0x040fe20000041830 */
[----:B------:R-:W-:Y:S07]  /*ef60*/  LDSM.16.MT88.4 R128, [R135+UR4+0x3100] ;  /* 0x003100048780783b */ /* 0x000fee0008004200 */
[C---:B--2---:R-:W-:Y:S08]  /*ef70*/  HMMA.16816.F32.BF16 R52, R100.reuse, R104, R52 ;  /* 0x000000686434723c */ /* 0x044ff00000041834 */
[C---:B------:R-:W-:Y:S01]  /*ef80*/  HMMA.16816.F32.BF16 R56, R100.reuse, R106, R56 ;  /* 0x0000006a6438723c */ /* 0x040fe20000041838 */
[----:B------:R-:W2:Y:S07]  /*ef90*/  LDSM.16.MT88.4 R104, [R134+UR4+0x4900] ;  /* 0x004900048668783b */ /* 0x000eae0008004200 */
[C---:B-----5:R-:W-:Y:S08]  /*efa0*/  HMMA.16816.F32.BF16 R60, R100.reuse, R112, R60 ;  /* 0x00000070643c723c */ /* 0x060ff0000004183c */
[C---:B------:R-:W-:Y:S01]  /*efb0*/  HMMA.16816.F32.BF16 R64, R100.reuse, R114, R64 ;  /* 0x000000726440723c */ /* 0x040fe20000041840 */
[----:B------:R-:W3:Y:S07]  /*efc0*/  LDSM.16.MT88.4 R112, [R157+0x4900] ;  /* 0x004900009d70783b */ /* 0x000eee0000004200 */
[C---:B-1----:R-:W-:Y:S08]  /*efd0*/  HMMA.16816.F32.BF16 R68, R100.reuse, R108, R68 ;  /* 0x0000006c6444723c */ /* 0x042ff00000041844 */
[C---:B------:R-:W-:Y:S01]  /*efe0*/  HMMA.16816.F32.BF16 R72, R100.reuse, R110, R72 ;  /* 0x0000006e6448723c */ /* 0x040fe20000041848 */
[----:B------:R-:W1:Y:S07]  /*eff0*/  LDSM.16.MT88.4 R108, [R135+UR4+0x1100] ;  /* 0x00110004876c783b */ /* 0x000e6e0008004200 */
[C---:B------:R-:W-:Y:S08]  /*f000*/  HMMA.16816.F32.BF16 R76, R100.reuse, R116, R76 ;  /* 0x00000074644c723c */ /* 0x040ff0000004184c */
[C---:B------:R-:W-:Y:S01]  /*f010*/  HMMA.16816.F32.BF16 R80, R100.reuse, R118, R80 ;  /* 0x000000766450723c */ /* 0x040fe20000041850 */
[----:B------:R-:W5:Y:S07]  /*f020*/  LDSM.16.MT88.4 R116, [R157+0x1100] ;  /* 0x001100009d74783b */ /* 0x000f6e0000004200 */
[C---:B--2---:R-:W-:Y:S08]  /*f030*/  HMMA.16816.F32.BF16 R84, R100.reuse, R104, R84 ;  /* 0x000000686454723c */ /* 0x044ff00000041854 */
[C---:B------:R-:W-:Y:S01]  /*f040*/  HMMA.16816.F32.BF16 R88, R100.reuse, R106, R88 ;  /* 0x0000006a6458723c */ /* 0x040fe20000041858 */
[----:B------:R-:W2:Y:S07]  /*f050*/  LDSM.16.MT88.4 R104, [R134+UR4+0x3100] ;  /* 0x003100048668783b */ /* 0x000eae0008004200 */
[C---:B---3--:R-:W-:Y:S08]  /*f060*/  HMMA.16816.F32.BF16 R92, R100.reuse, R112, R92 ;  /* 0x00000070645c723c */ /* 0x048ff0000004185c */
[----:B------:R-:W-:Y:S01]  /*f070*/  HMMA.16816.F32.BF16 R96, R100, R114, R96 ;  /* 0x000000726460723c */ /* 0x000fe20000041860 */
[----:B------:R-:W-:Y:S06]  /*f080*/  LDSM.16.MT88.4 R112, [R135+UR4+0x5100] ;  /* 0x005100048770783b */ /* 0x000fec0008004200 */
[----:B------:R-:W-:Y:S01]  /*f090*/  F2FP.BF16.PACK_AB R100, R176, R175 ;  /* 0x000000afb064723e */ /* 0x000fe200000010ff */
[----:B------:R-:W-:Y:S01]  /*f0a0*/  FADD.FTZ R175, R175, R168 ;  /* 0x000000a8afaf7221 */ /* 0x000fe20000010000 */
[----:B------:R-:W-:Y:S03]  /*f0b0*/  F2FP.BF16.PACK_AB R102, R178, R177 ;  /* 0x000000b1b266723e */ /* 0x000fe600000010ff */
[----:B----4-:R-:W-:Y:S01]  /*f0c0*/  F2FP.BF16.PACK_AB R101, R179, R174 ;  /* 0x000000aeb365723e */ /* 0x010fe200000010ff */
        /* <DEDUP_REMOVED lines=15> */
[----:B------:R-:W-:Y:S07]  /*f1c0*/  LDSM.16.MT88.4 R124, [R135+UR4+0x1900] ;  /* 0x00190004877c783b */ /* 0x000fee0008004200 */
[C---:B-----5:R-:W-:Y:S08]  /*f1d0*/  HMMA.16816.F32.BF16 R28, R100.reuse, R116, R28 ;  /* 0x00000074641c723c */ /* 0x060ff0000004181c */
[C---:B------:R-:W-:Y:S01]  /*f1e0*/  HMMA.16816.F32.BF16 R32, R100.reuse, R118, R32 ;  /* 0x000000766420723c */ /* 0x040fe20000041820 */
[----:B------:R-:W3:Y:S07]  /*f1f0*/  LDSM.16.MT88.4 R116, [R156+0x5100] ;  /* 0x005100009c74783b */ /* 0x000eee0000004200 */
        /* <DEDUP_REMOVED lines=9> */
[----:B------:R-:W-:Y:S01]  /*f290*/  F2FP.BF16.PACK_AB R139, R225, R224 ;  /* 0x000000e0e18b723e */ /* 0x000fe200000010ff */
        /* <DEDUP_REMOVED lines=14> */
[C---:B---3--:R-:W-:Y:S08]  /*f380*/  HMMA.16816.F32.BF16 R76, R100.reuse, R116, R76 ;  /* 0x00000074644c723c */ /* 0x048ff0000004184c */
[C---:B------:R-:W-:Y:S01]  /*f390*/  HMMA.16816.F32.BF16 R80, R100.reuse, R118, R80 ;  /* 0x000000766450723c */ /* 0x040fe20000041850 */
[----:B------:R-:W3:Y:S07]  /*f3a0*/  LDSM.16.MT88.4 R116, [R156+0x1900] ;  /* 0x001900009c74783b */ /* 0x000eee0000004200 */
[C---:B--2---:R-:W-:Y:S08]  /*f3b0*/  HMMA.16816.F32.BF16 R84, R100.reuse, R104, R84 ;  /* 0x000000686454723c */ /* 0x044ff00000041854 */
[C---:B------:R-:W-:Y:S08]  /*f3c0*/  HMMA.16816.F32.BF16 R88, R100.reuse, R106, R88 ;  /* 0x0000006a6458723c */ /* 0x040ff00000041858 */
[C---:B-1----:R-:W-:Y:S08]  /*f3d0*/  HMMA.16816.F32.BF16 R92, R100.reuse, R108, R92 ;  /* 0x0000006c645c723c */ /* 0x042ff0000004185c */
[----:B------:R-:W-:Y:S08]  /*f3e0*/  HMMA.16816.F32.BF16 R96, R100, R110, R96 ;  /* 0x0000006e6460723c */ /* 0x000ff00000041860 */
[C---:B------:R-:W-:Y:S01]  /*f3f0*/  HMMA.16816.F32.BF16 R128, R136.reuse, R124, R4 ;  /* 0x0000007c8880723c */ /* 0x040fe20000041804 */
[----:B------:R-:W1:Y:S07]  /*f400*/  LDSM.16.MT88.4 R4, [R134+UR4+0x3900] ;  /* 0x003900048604783b */ /* 0x000e6e0008004200 */
[C---:B------:R-:W-:Y:S01]  /*f410*/  HMMA.16816.F32.BF16 R124, R136.reuse, R126, R8 ;  /* 0x0000007e887c723c */ /* 0x040fe20000041808 */
[----:B------:R-:W2:Y:S07]  /*f420*/  LDSM.16.MT88.4 R8, [R157+0x3900] ;  /* 0x003900009d08783b */ /* 0x000eae0000004200 */
[C---:B---3--:R-:W-:Y:S01]  /*f430*/  HMMA.16816.F32.BF16 R120, R136.reuse, R116, R12 ;  /* 0x000000748878723c */ /* 0x048fe2000004180c */
[----:B------:R-:W3:Y:S07]  /*f440*/  LDSM.16.MT88.4 R12, [R135+UR4+0x5900] ;  /* 0x00590004870c783b */ /* 0x000eee0008004200 */
[C---:B------:R-:W-:Y:S01]  /*f450*/  HMMA.16816.F32.BF16 R116, R136.reuse, R118, R16 ;  /* 0x000000768874723c */ /* 0x040fe20000041810 */
[----:B------:R-:W4:Y:S07]  /*f460*/  LDSM.16.MT88.4 R16, [R156+0x5900] ;  /* 0x005900009c10783b */ /* 0x000f2e0000004200 */
[C---:B------:R-:W-:Y:S07]  /*f470*/  HMMA.16816.F32.BF16 R112, R136.reuse, R140, R20 ;  /* 0x0000008c8870723c */ /* 0x040fee0000041814 */
[----:B------:R-:W-:Y:S01]  /*f480*/  IADD3 R20, R214, -0x2, RZ ;  /* 0xfffffffed6147810 */ /* 0x000fe20007ffe0ff */
[C---:B------:R-:W-:Y:S03]  /*f490*/  HMMA.16816.F32.BF16 R108, R136.reuse, R142, R24 ;  /* 0x0000008e886c723c */ /* 0x040fe60000041818 */
[C---:B------:R-:W-:Y:S05]  /*f4a0*/  ISETP.GE.AND P6, PT, R20.reuse, R193, PT ;  /* 0x000000c11400720c */ /* 0x040fea0003fc6270 */
[C---:B------:R-:W-:Y:S08]  /*f4b0*/  HMMA.16816.F32.BF16 R104, R136.reuse, R144, R28 ;  /* 0x000000908868723c */ /* 0x040ff0000004181c */
[C---:B------:R-:W-:Y:S08]  /*f4c0*/  HMMA.16816.F32.BF16 R100, R136.reuse, R146, R32 ;  /* 0x000000928864723c */ /* 0x040ff00000041820 */
[C---:B------:R-:W-:Y:S08]  /*f4d0*/  HMMA.16816.F32.BF16 R36, R136.reuse, R148, R36 ;  /* 0x000000948824723c */ /* 0x040ff00000041824 */
[C---:B------:R-:W-:Y:S08]  /*f4e0*/  HMMA.16816.F32.BF16 R40, R136.reuse, R150, R40 ;  /* 0x000000968828723c */ /* 0x040ff00000041828 */
[C---:B------:R-:W-:Y:S08]  /*f4f0*/  HMMA.16816.F32.BF16 R44, R136.reuse, R152, R44 ;  /* 0x00000098882c723c */ /* 0x040ff0000004182c */
[C---:B------:R-:W-:Y:S08]  /*f500*/  HMMA.16816.F32.BF16 R48, R136.reuse, R154, R48 ;  /* 0x0000009a8830723c */ /* 0x040ff00000041830 */
[C---:B-1----:R-:W-:Y:S07]  /*f510*/  HMMA.16816.F32.BF16 R52, R136.reuse, R4, R52 ;  /* 0x000000048834723c */ /* 0x042fee0000041834 */
[----:B------:R-:W-:Y:S01]  /*f520*/  @P6 SHF.R.S32.HI R5, RZ, 0x1f, R20 ;  /* 0x0000001fff056819 */ /* 0x000fe20000011414 */
[C---:B------:R-:W-:Y:S04]  /*f530*/  HMMA.16816.F32.BF16 R56, R136.reuse, R6, R56 ;  /* 0x000000068838723c */ /* 0x040fe80000041838 */
[----:B------:R-:W-:Y:S04]  /*f540*/  @P6 IMAD R5, R5, c[0x0][0x1e0], RZ ;  /* 0x0000780005056a24 */ /* 0x000fe800078e02ff */
[C---:B--2---:R-:W-:Y:S04]  /*f550*/  HMMA.16816.F32.BF16 R60, R136.reuse, R8, R60 ;  /* 0x00000008883c723c */ /* 0x044fe8000004183c */
[C---:B------:R-:W-:Y:S03]  /*f560*/  @P6 IMAD R5, R20.reuse, c[0x0][0x1e4], R5 ;  /* 0x0000790014056a24 */ /* 0x040fe600078e0205 */
[----:B------:R-:W-:Y:S01]  /*f570*/  @P6 IMAD.WIDE.U32 R8, R20, c[0x0][0x1e0], RZ ;  /* 0x0000780014086a25 */ /* 0x000fe200078e00ff */
[C---:B------:R-:W-:Y:S04]  /*f580*/  HMMA.16816.F32.BF16 R64, R136.reuse, R10, R64 ;  /* 0x0000000a8840723c */ /* 0x040fe80000041840 */
[----:B------:R-:W-:Y:S02]  /*f590*/  @P6 IADD3 R5, R9, R5, RZ ;  /* 0x0000000509056210 */ /* 0x000fe40007ffe0ff */
[C---:B------:R-:W-:Y:S02]  /*f5a0*/  @P6 SHF.L.U32 R9, R8.reuse, 0x6, RZ ;  /* 0x0000000608096819 */ /* 0x040fe400000006ff */
[C---:B---3--:R-:W-:Y:S04]  /*f5b0*/  HMMA.16816.F32.BF16 R68, R136.reuse, R12, R68 ;  /* 0x0000000c8844723c */ /* 0x048fe80000041844 */
[----:B------:R-:W-:Y:S02]  /*f5c0*/  @P6 SHF.L.U64.HI R8, R8, 0x6, R5 ;  /* 0x0000000608086819 */ /* 0x000fe40000010205 */
[----:B------:R-:W1:Y:S01]  /*f5d0*/  LDSM.16.MT88.4 R4, [R134+UR4+0x5900] ;  /* 0x005900048604783b */ /* 0x000e620008004200 */
[C---:B------:R-:W-:Y:S01]  /*f5e0*/  @P6 IADD3 R10, P0, R9.reuse, R202, RZ ;  /* 0x000000ca090a6210 */ /* 0x040fe20007f1e0ff */
[C---:B------:R-:W-:Y:S04]  /*f5f0*/  HMMA.16816.F32.BF16 R72, R136.reuse, R14, R72 ;  /* 0x0000000e8848723c */ /* 0x040fe80000041848 */
[----:B------:R-:W-:Y:S02]  /*f600*/  @P6 LEA R20, P5, R10, c[0x0][0x1c8], 0x1 ;  /* 0x000072000a146a11 */ /* 0x000fe400078a08ff */
[----:B------:R-:W-:Y:S02]  /*f610*/  @P6 IADD3 R22, P4, R9, R218, RZ ;  /* 0x000000da09166210 */ /* 0x000fe40007f9e0ff */
[----:B------:R-:W-:Y:S01]  /*f620*/  @P6 IADD3.X R11, R8, R207, RZ, P0, !PT ;  /* 0x000000cf080b6210 */ /* 0x000fe200007fe4ff */
[C---:B----4-:R-:W-:Y:S03]  /*f630*/  HMMA.16816.F32.BF16 R76, R136.reuse, R16, R76 ;  /* 0x00000010884c723c */ /* 0x050fe6000004184c */
[----:B------:R-:W-:Y:S02]  /*f640*/  @P6 LEA R12, P0, R22, c[0x0][0x1c8], 0x1 ;  /* 0x00007200160c6a11 */ /* 0x000fe400078008ff */
[----:B------:R-:W-:Y:S02]  /*f650*/  @P6 IADD3.X R13, R8, R217, RZ, P4, !PT ;  /* 0x000000d9080d6210 */ /* 0x000fe400027fe4ff */
[----:B------:R-:W-:Y:S01]  /*f660*/  @P6 LEA.HI.X R21, R10, c[0x0][0x1cc], R11, 0x1, P5 ;  /* 0x000073000a156a11 */ /* 0x000fe200028f0c0b */
[C---:B------:R-:W-:Y:S04]  /*f670*/  HMMA.16816.F32.BF16 R80, R136.reuse, R18, R80 ;  /* 0x000000128850723c */ /* 0x040fe80000041850 */
[----:B------:R-:W-:Y:S02]  /*f680*/  @P6 IADD3 R3, P5, R197, R9, RZ ;  /* 0x00000009c5036210 */ /* 0x000fe40007fbe0ff */
[----:B------:R-:W-:Y:S02]  /*f690*/  @P6 LEA.HI.X R13, R22, c[0x0][0x1cc], R13, 0x1, P0 ;  /* 0x00007300160d6a11 */ /* 0x000fe400000f0c0d */
[----:B------:R-:W-:Y:S04]  /*f6a0*/  @P6 IADD3 R14, P0, R9, R216, RZ ;  /* 0x000000d8090e6210 */ /* 0x000fe80007f1e0ff */
[----:B------:R-:W-:Y:S02]  /*f6b0*/  @P6 IADD3.X R22, R196, R8, RZ, P5, !PT ;  /* 0x00000008c4166210 */ /* 0x000fe40002ffe4ff */
[----:B------:R-:W-:Y:S02]  /*f6c0*/  @P6 IADD3 R15, P4, R3, R202, RZ ;  /* 0x000000ca030f6210 */ /* 0x000fe40007f9e0ff */
[----:B------:R-:W-:Y:S02]  /*f6d0*/  @P6 IADD3.X R17, R8, R215, RZ, P0, !PT ;  /* 0x000000d708116210 */ /* 0x000fe400007fe4ff */
[----:B------:R-:W2:Y:S01]  /*f6e0*/  LDSM.16.MT88.4 R8, [R157+0x5900] ;  /* 0x005900009d08783b */ /* 0x000ea20000004200 */
[C---:B------:R-:W-:Y:S02]  /*f6f0*/  @P6 LEA R24, P0, R15.reuse, c[0x0][0x1c8], 0x1 ;  /* 0x000072000f186a11 */ /* 0x040fe400078008ff */
[----:B------:R-:W-:Y:S01]  /*f700*/  @P6 IADD3.X R26, R22, R207, RZ, P4, !PT ;  /* 0x000000cf161a6210 */ /* 0x000fe200027fe4ff */
[C---:B-1----:R-:W-:Y:S03]  /*f710*/  HMMA.16816.F32.BF16 R84, R136.reuse, R4, R84 ;  /* 0x000000048854723c */ /* 0x042fe60000041854 */
[C---:B------:R-:W-:Y:S02]  /*f720*/  @P6 LEA R16, P5, R14.reuse, c[0x0][0x1c8], 0x1 ;  /* 0x000072000e106a11 */ /* 0x040fe400078a08ff */
[----:B------:R-:W-:Y:S02]  /*f730*/  @P6 LEA.HI.X R25, R15, c[0x0][0x1cc], R26, 0x1, P0 ;  /* 0x000073000f196a11 */ /* 0x000fe400000f0c1a */
[----:B------:R-:W-:Y:S01]  /*f740*/  MOV R15, UR7 ;  /* 0x00000007000f7c02 */ /* 0x000fe20008000f00 */
[C---:B------:R-:W-:Y:S04]  /*f750*/  HMMA.16816.F32.BF16 R88, R136.reuse, R6, R88 ;  /* 0x000000068858723c */ /* 0x040fe80000041858 */
[----:B------:R-:W-:Y:S01]  /*f760*/  @P6 LEA.HI.X R17, R14, c[0x0][0x1cc], R17, 0x1, P5 ;  /* 0x000073000e116a11 */ /* 0x000fe200028f0c11 */
[----:B------:R-:W-:Y:S01]  /*f770*/  @P6 IMAD R15, R15, 0x3000, R198 ;  /* 0x000030000f0f6824 */ /* 0x000fe200078e02c6 */
[C---:B------:R-:W-:Y:S02]  /*f780*/  @P6 IADD3 R14, P0, R3.reuse, R218, RZ ;  /* 0x000000da030e6210 */ /* 0x040fe40007f1e0ff */
[----:B------:R-:W-:Y:S04]  /*f790*/  @P6 IADD3 R23, P4, R3, R216, RZ ;  /* 0x000000d803176210 */ /* 0x000fe80007f9e0ff */
[----:B------:R-:W-:Y:S02]  /*f7a0*/  @P6 LEA R18, P5, R14, c[0x0][0x1c8], 0x1 ;  /* 0x000072000e126a11 */ /* 0x000fe400078a08ff */
[----:B------:R-:W-:Y:S02]  /*f7b0*/  @P6 IADD3.X R3, R22, R217, RZ, P0, !PT ;  /* 0x000000d916036210 */ /* 0x000fe400007fe4ff */
[----:B------:R-:W-:Y:S02]  /*f7c0*/  @P6 LEA R26, P0, R23, c[0x0][0x1c8], 0x1 ;  /* 0x00007200171a6a11 */ /* 0x000fe400078008ff */
[----:B------:R-:W-:Y:S02]  /*f7d0*/  @P6 LEA.HI.X R19, R14, c[0x0][0x1cc], R3, 0x1, P5 ;  /* 0x000073000e136a11 */ /* 0x000fe400028f0c03 */
[----:B------:R-:W-:Y:S02]  /*f7e0*/  @P6 SHF.L.U32 R3, R15, 0x1, RZ ;  /* 0x000000010f036819 */ /* 0x000fe400000006ff */
[----:B------:R-:W-:Y:S03]  /*f7f0*/  @P6 IADD3.X R22, R22, R215, RZ, P4, !PT ;  /* 0x000000d716166210 */ /* 0x000fe600027fe4ff */
[----:B------:R-:W-:Y:S01]  /*f800*/  @!PT LDS RZ, [RZ] ;  /* 0x00000000fffff984 */ /* 0x000fe20000000800 */
[----:B------:R-:W-:Y:S01]  /*f810*/  @!PT LDS RZ, [RZ] ;  /* 0x00000000fffff984 */ /* 0x000fe20000000800 */
[----:B------:R-:W-:Y:S01]  /*f820*/  @!PT LDS RZ, [RZ] ;  /* 0x00000000fffff984 */ /* 0x000fe20000000800 */
[----:B------:R1:W-:Y:S01]  /*f830*/  @P6 LDGSTS.E.BYPASS.LTC128B.128 [R3+0xc100], [R20.64], !P3 ;  /* 0x0c10000014036fae */ /* 0x0003e2000d901d4a */
[----:B------:R-:W-:Y:S01]  /*f840*/  @P6 LEA.HI.X R27, R23, c[0x0][0x1cc], R22, 0x1, P0 ;  /* 0x00007300171b6a11 */ /* 0x000fe200000f0c16 */
[C---:B--2---:R-:W-:Y:S03]  /*f850*/  HMMA.16816.F32.BF16 R92, R136.reuse, R8, R92 ;  /* 0x00000008885c723c */ /* 0x044fe6000004185c */
[----:B------:R-:W-:Y:S03]  /*f860*/  ISETP.GE.AND P0, PT, R193, R214, PT ;  /* 0x000000d6c100720c */ /* 0x000fe60003f06270 */
[----:B------:R1:W-:Y:S01]  /*f870*/  @P6 LDGSTS.E.BYPASS.LTC128B.128 [R3+0xe100], [R12.64], !P2 ;  /* 0x0e1000000c036fae */ /* 0x0003e2000d101d4a */
[----:B------:R-:W-:Y:S01]  /*f880*/  IADD3 R214, R214, -0x1, RZ ;  /* 0xffffffffd6d67810 */ /* 0x000fe20007ffe0ff */
[----:B------:R-:W-:Y:S06]  /*f890*/  HMMA.16816.F32.BF16 R96, R136, R10, R96 ;  /* 0x0000000a8860723c */ /* 0x000fec0000041860 */
[----:B------:R1:W-:Y:S08]  /*f8a0*/  @P6 LDGSTS.E.BYPASS.LTC128B.128 [R3+0x10100], [R16.64], !P1 ;  /* 0x1010000010036fae */ /* 0x0003f0000c901d4a */
[----:B------:R1:W-:Y:S08]  /*f8b0*/  @P6 LDGSTS.E.BYPASS.LTC128B.128 [R3+0xd100], [R24.64], !P3 ;  /* 0x0d10000018036fae */ /* 0x0003f0000d901d4a */
[----:B------:R1:W-:Y:S08]  /*f8c0*/  @P6 LDGSTS.E.BYPASS.LTC128B.128 [R3+0xf100], [R18.64], !P2 ;  /* 0x0f10000012036fae */ /* 0x0003f0000d101d4a */
[----:B------:R1:W-:Y:S08]  /*f8d0*/  @P6 LDGSTS.E.BYPASS.LTC128B.128 [R3+0x11100], [R26.64], !P1 ;  /* 0x111000001a036fae */ /* 0x0003f0000c901d4a */
[----:B------:R-:W0:Y:S01]  /*f8e0*/  LDGDEPBAR ;  /* 0x00000000000079af */ /* 0x000e220000000000 */
[----:B-1----:R-:W-:Y:S01]  /*f8f0*/  MOV R3, R0 ;  /* 0x0000000000037202 */ /* 0x002fe20000000f00 */
[----:B------:R-:W-:-:S06]  /*f900*/  @!P0 BRA `(.L_x_1609) ;  /* 0xffffc6f000008947 */ /* 0x000fcc000383ffff */
.L_x_1600:
        /* <DEDUP_REMOVED lines=12> */
[----:B------:R-:W-:Y:S02]  /*f9d0*/  MOV R7, 0xff800000 ;  /* 0xff80000000077802 */ /* 0x000fe40000000f00 */
[----:B------:R-:W-:-:S09]  /*f9e0*/  FSETP.NE.FTZ.AND P0, PT, R4, RZ, PT ;  /* 0x000000ff0400720b */ /* 0x000fd20003f15000 */
[----:B------:R-:W1:Y:S01]  /*f9f0*/  @P1 MUFU.RCP R6, R5 ;  /* 0x0000000500061308 */ /* 0x000e620000001000 */
[----:B------:R-:W-:-:S03]  /*fa00*/  @P1 MOV R8, 0x3f317218 ;  /* 0x3f31721800081802 */ /* 0x000fc60000000f00 */
[----:B------:R-:W-:Y:S02]  /*fa10*/  @P0 MOV R9, 0x3f317218 ;  /* 0x3f31721800090802 */ /* 0x000fe40000000f00 */
[----:B------:R-:W-:Y:S02]  /*fa20*/  @P1 FMUL.FTZ R8, R8, c[0x0][0x2d0] ;  /* 0x0000b40008081a20 */ /* 0x000fe40000410000 */
[----:B------:R-:W2:Y:S01]  /*fa30*/  @P1 MUFU.LG2 R5, R5 ;  /* 0x0000000500051308 */ /* 0x000ea20000000c00 */
[----:B------:R-:W-:Y:S02]  /*fa40*/  @P0 FMUL.FTZ R9, R9, c[0x0][0x2d0] ;  /* 0x0000b40009090a20 */ /* 0x000fe40000410000 */
[----:B-1----:R-:W-:-:S05]  /*fa50*/  FMUL.FTZ R128, R6, R128 ;  /* 0x0000008006807220 */ /* 0x002fca0000410000 */
[----:B------:R-:W1:Y:S01]  /*fa60*/  @P0 MUFU.RCP R3, R4 ;  /* 0x0000000400030308 */ /* 0x000e620000001000 */
        /* <DEDUP_REMOVED lines=46> */
[----:B------:R-:W-:Y:S02]  /*fd50*/  FMUL.FTZ R97, R6, R97 ;  /* 0x0000006106617220 */ /* 0x000fe40000410000 */
[----:B------:R3:W4:Y:S01]  /*fd60*/  @P0 MUFU.LG2 R6, R4 ;  /* 0x0000000400060308 */ /* 0x0007220000000c00 */
[----:B--2---:R-:W-:-:S02]  /*fd70*/  @P1 FMUL.FTZ R5, R5, 0.69314718246459960938 ;  /* 0x3f31721805051820 */ /* 0x004fc40000410000 */
[C---:B-1----:R-:W-:Y:S02]  /*fd80*/  FMUL.FTZ R130, R3.reuse, R130 ;  /* 0x0000008203827220 */ /* 0x042fe40000410000 */
[C---:B------:R-:W-:Y:S02]  /*fd90*/  FMUL.FTZ R131, R3.reuse, R131 ;  /* 0x0000008303837220 */ /* 0x040fe40000410000 */
[C---:B------:R-:W-:Y:S02]  /*fda0*/  FMUL.FTZ R126, R3.reuse, R126 ;  /* 0x0000007e037e7220 */ /* 0x040fe40000410000 */
[C---:B------:R-:W-:Y:S02]  /*fdb0*/  FMUL.FTZ R127, R3.reuse, R127 ;  /* 0x0000007f037f7220 */ /* 0x040fe40000410000 */
[C---:B------:R-:W-:Y:S02]  /*fdc0*/  FMUL.FTZ R122, R3.reuse, R122 ;  /* 0x0000007a037a7220 */ /* 0x040fe40000410000 */
[----:B------:R-:W-:-:S02]  /*fdd0*/  FMUL.FTZ R123, R3, R123 ;  /* 0x0000007b037b7220 */ /* 0x000fc40000410000 */
[C---:B------:R-:W-:Y:S01]  /*fde0*/  FMUL.FTZ R118, R3.reuse, R118 ;  /* 0x0000007603767220 */ /* 0x040fe20000410000 */
[----:B---3--:R-:W-:Y:S01]  /*fdf0*/  MOV R4, 0xff800000 ;  /* 0xff80000000047802 */ /* 0x008fe20000000f00 */
[----:B----4-:R-:W-:Y:S02]  /*fe00*/  @P0 FMUL.FTZ R6, R6, 0.69314718246459960938 ;  /* 0x3f31721806060820 */ /* 0x010fe40000410000 */
        /* <DEDUP_REMOVED lines=41> */
[----:B------:R-:W-:Y:S02]  /*100a0*/  @P1 FFMA.FTZ R4, R8, R2, R5 ;  /* 0x0000000208041223 */ /* 0x000fe40000010005 */
[----:B------:R-:W-:Y:S02]  /*100b0*/  @P0 FFMA.FTZ R7, R9, R0, R6 ;  /* 0x0000000009070223 */ /* 0x000fe40000010006 */
.L_x_1567:
[----:B------:R-:W-:Y:S05]  /*100c0*/  @P2 BRA `(.L_x_1610) ;  /* 0x0000197000002947 */ /* 0x000fea0003800000 */
[----:B------:R-:W1:Y:S01]  /*100d0*/  S2R R3, SR_CTAID.Y ;  /* 0x0000000000037919 */ /* 0x000e620000002600 */
[----:B------:R-:W-:Y:S01]  /*100e0*/  IMAD R6, RZ, RZ, -UR8 ;  /* 0x80000008ff067e24 */ /* 0x000fe2000f8e02ff */
[----:B------:R-:W-:Y:S01]  /*100f0*/  USHF.R.S32.HI UR6, URZ, 0x1f, UR8 ;  /* 0x0000001f3f067899 */ /* 0x000fe20008011408 */
[----:B------:R-:W-:Y:S01]  /*10100*/  IMAD.MOV.U32 R11, RZ, RZ, c[0x0][0x4e8] ;  /* 0x00013a00ff0b7624 */ /* 0x000fe200078e00ff */
[----:B------:R-:W2:Y:S01]  /*10110*/  S2R R2, SR_TID.X ;  /* 0x0000000000027919 */ /* 0x000ea20000002100 */
[----:B------:R-:W-:Y:S01]  /*10120*/  ULDC.64 UR4, c[0x0][0x4d0] ;  /* 0x0001340000047ab9 */ /* 0x000fe20000000a00 */
[----:B------:R-:W-:Y:S01]  /*10130*/  BSSY B0, `(.L_x_1611) ;  /* 0x00000fe000007945 */ /* 0x000fe20003800000 */
[----:B------:R-:W-:Y:S01]  /*10140*/  UIMAD UR7, UR6, UR4, URZ ;  /* 0x00000004060772a4 */ /* 0x000fe2000f8e023f */
[----:B------:R-:W3:Y:S01]  /*10150*/  S2R R9, SR_CTAID.Z ;  /* 0x0000000000097919 */ /* 0x000ee20000002700 */
[----:B------:R-:W-:-:S03]  /*10160*/  UIMAD.WIDE.U32 UR12, UR8, UR4, URZ ;  /* 0x00000004080c72a5 */ /* 0x000fc6000f8e003f */
[----:B------:R-:W-:Y:S01]  /*10170*/  BAR.SYNC.DEFER_BLOCKING 0x1, 0x100 ;  /* 0x0044000000007b1d */ /* 0x000fe20000010000 */
[----:B------:R-:W-:Y:S01]  /*10180*/  UIMAD UR7, UR8, UR5, UR7 ;  /* 0x00000005080772a4 */ /* 0x000fe2000f8e0207 */
[C---:B------:R-:W-:Y:S01]  /*10190*/  ISETP.NE.AND P1, PT, R11.reuse, 0x1, PT ;  /* 0x000000010b00780c */ /* 0x040fe20003f25270 */
[----:B------:R-:W-:Y:S01]  /*101a0*/  IMAD.U32 R16, RZ, RZ, UR12 ;  /* 0x0000000cff107e24 */ /* 0x000fe2000f8e00ff */
[----:B------:R-:W-:Y:S01]  /*101b0*/  MOV R17, UR13 ;  /* 0x0000000d00117c02 */ /* 0x000fe20008000f00 */
[----:B------:R-:W-:Y:S01]  /*101c0*/  UIADD3 UR7, UR13, UR7, URZ ;  /* 0x000000070d077290 */ /* 0x000fe2000fffe03f */
[----:B------:R-:W4:Y:S01]  /*101d0*/  S2R R10, SR_CTAID.X ;  /* 0x00000000000a7919 */ /* 0x000f220000002500 */
[----:B------:R-:W-:Y:S01]  /*101e0*/  ULDC.64 UR4, c[0x0][0x438] ;  /* 0x00010e0000047ab9 */ /* 0x000fe20000000a00 */
[----:B------:R-:W-:Y:S01]  /*101f0*/  IMAD R11, R11, c[0x0][0x388], RZ ;  /* 0x0000e2000b0b7a24 */ /* 0x000fe200078e02ff */
[----:B------:R-:W-:Y:S02]  /*10200*/  UIMAD.WIDE.U32 UR14, UR8, UR4, URZ ;  /* 0x00000004080e72a5 */ /* 0x000fe4000f8e003f */
[----:B------:R-:W-:Y:S01]  /*10210*/  UIMAD UR4, UR6, UR4, URZ ;  /* 0x00000004060472a4 */ /* 0x000fe2000f8e023f */
[----:B-1----:R-:W-:-:S02]  /*10220*/  IMAD R6, R6, c[0x0][0x550], R3 ;  /* 0x0001540006067a24 */ /* 0x002fc400078e0203 */
[----:B------:R-:W-:Y:S01]  /*10230*/  IMAD.U32 R17, RZ, RZ, UR7 ;  /* 0x00000007ff117e24 */ /* 0x000fe2000f8e00ff */
[----:B------:R-:W-:Y:S01]  /*10240*/  UIMAD UR4, UR8, UR5, UR4 ;  /* 0x00000005080472a4 */ /* 0x000fe2000f8e0204 */
[----:B--2---:R-:W-:Y:S01]  /*10250*/  SHF.R.S32.HI R3, RZ, 0x1f, R2 ;  /* 0x0000001fff037819 */ /* 0x004fe20000011402 */
[----:B------:R-:W-:Y:S01]  /*10260*/  IMAD.U32 R15, RZ, RZ, UR15 ;  /* 0x0000000fff0f7e24 */ /* 0x000fe2000f8e00ff */
[----:B------:R-:W-:Y:S01]  /*10270*/  MOV R14, UR14 ;  /* 0x0000000e000e7c02 */ /* 0x000fe20008000f00 */
[----:B------:R-:W-:Y:S01]  /*10280*/  UIADD3 UR4, UR15, UR4, URZ ;  /* 0x000000040f047290 */ /* 0x000fe2000fffe03f */
[-C--:B------:R-:W-:Y:S01]  /*10290*/  LEA.HI R0, R3, R2.reuse, RZ, 0x5 ;  /* 0x0000000203007211 */ /* 0x080fe200078f28ff */
[----:B---3--:R-:W-:Y:S01]  /*102a0*/  IMAD.WIDE.U32 R16, R9, c[0x0][0x4d8], R16 ;  /* 0x0001360009107a25 */ /* 0x008fe200078e0010 */
[----:B------:R-:W-:Y:S02]  /*102b0*/  LEA.HI R3, R3, R2, RZ, 0x2 ;  /* 0x0000000203037211 */ /* 0x000fe400078f10ff */
[----:B------:R-:W-:Y:S01]  /*102c0*/  LOP3.LUT R5, R0, 0xffffffe0, RZ, 0xc0, !PT ;  /* 0xffffffe000057812 */ /* 0x000fe200078ec0ff */
[----:B------:R-:W-:Y:S01]  /*102d0*/  IMAD.U32 R15, RZ, RZ, UR4 ;  /* 0x00000004ff0f7e24 */ /* 0x000fe2000f8e00ff */
[----:B------:R-:W-:Y:S01]  /*102e0*/  SHF.R.S32.HI R13, RZ, 0x5, R0 ;  /* 0x00000005ff0d7819 */ /* 0x000fe20000011400 */
[----:B------:R-:W-:Y:S01]  /*102f0*/  IMAD.MOV.U32 R18, RZ, RZ, R16 ;  /* 0x000000ffff127224 */ /* 0x000fe200078e0010 */
[----:B------:R-:W-:Y:S01]  /*10300*/  SHF.R.S32.HI R0, RZ, 0x1f, R0 ;  /* 0x0000001fff007819 */ /* 0x000fe20000011400 */
[----:B------:R-:W-:Y:S01]  /*10310*/  IMAD.IADD R5, R2, 0x1, -R5 ;  /* 0x0000000102057824 */ /* 0x000fe200078e0a05 */
[----:B------:R-:W-:Y:S01]  /*10320*/  LOP3.LUT R3, R3, 0xfffffffc, RZ, 0xc0, !PT ;  /* 0xfffffffc03037812 */ /* 0x000fe200078ec0ff */
[----:B------:R-:W-:Y:S01]  /*10330*/  IMAD.WIDE.U32 R14, R9, c[0x0][0x440], R14 ;  /* 0x00011000090e7a25 */ /* 0x000fe200078e000e */
[----:B------:R-:W-:-:S02]  /*10340*/  LEA.HI R0, R0, R13, RZ, 0x3 ;  /* 0x0000000d00007211 */ /* 0x000fc400078f18ff */
[----:B------:R-:W-:Y:S02]  /*10350*/  IADD3 R3, -R3, R2, RZ ;  /* 0x0000000203037210 */ /* 0x000fe40007ffe1ff */
[----:B------:R-:W-:Y:S02]  /*10360*/  LOP3.LUT R0, R0, 0xffffff8, RZ, 0xc0, !PT ;  /* 0x0ffffff800007812 */ /* 0x000fe400078ec0ff */
[----:B------:R-:W-:Y:S02]  /*10370*/  SHF.R.S32.HI R2, RZ, 0x1f, R5 ;  /* 0x0000001fff027819 */ /* 0x000fe40000011405 */
[----:B------:R-:W-:Y:S01]  /*10380*/  SHF.R.S32.HI R8, RZ, 0x1f, R9 ;  /* 0x0000001fff087819 */ /* 0x000fe20000011409 */
[----:B------:R-:W-:Y:S01]  /*10390*/  IMAD.IADD R13, R13, 0x1, -R0 ;  /* 0x000000010d0d7824 */ /* 0x000fe200078e0a00 */
[----:B------:R-:W-:Y:S02]  /*103a0*/  LEA.HI R0, R3, R3, RZ, 0x1 ;  /* 0x0000000303007211 */ /* 0x000fe400078f08ff */
[----:B------:R-:W-:-:S02]  /*103b0*/  LEA.HI R2, R2, R5, RZ, 0x2 ;  /* 0x0000000502027211 */ /* 0x000fc400078f10ff */
[----:B------:R-:W-:Y:S02]  /*103c0*/  LOP3.LUT R0, R0, 0x1ffffffe, RZ, 0xc0, !PT ;  /* 0x1ffffffe00007812 */ /* 0x000fe400078ec0ff */
[----:B------:R-:W-:Y:S02]  /*103d0*/  SHF.R.S32.HI R12, RZ, 0x2, R2 ;  /* 0x00000002ff0c7819 */ /* 0x000fe40000011402 */
[----:B------:R-:W-:Y:S02]  /*103e0*/  IADD3 R0, R3, -R0, RZ ;  /* 0x8000000003007210 */ /* 0x000fe40007ffe0ff */
[----:B------:R-:W-:Y:S01]  /*103f0*/  MOV R20, R14 ;  /* 0x0000000e00147202 */ /* 0x000fe20000000f00 */
[----:B------:R-:W-:Y:S01]  /*10400*/  IMAD R13, R13, 0x10, R12 ;  /* 0x000000100d0d7824 */ /* 0x000fe200078e020c */
[----:B------:R-:W-:Y:S01]  /*10410*/  LOP3.LUT R2, R2, 0x7ffffffc, RZ, 0xc0, !PT ;  /* 0x7ffffffc02027812 */ /* 0x000fe200078ec0ff */
        /* <DEDUP_REMOVED lines=27> */
[----:B------:R-:W-:Y:S02]  /*105d0*/  IADD3.X R15, R12, R19, R15, P0, !PT ;  /* 0x000000130c0f7210 */ /* 0x000fe400007fe40f */
        /* <DEDUP_REMOVED lines=14> */
[----:B------:R-:W-:Y:S01]  /*106c0*/  SHF.R.S32.HI R6, RZ, 0x1f, R12 ;  /* 0x0000001fff067819 */ /* 0x000fe2000001140c */
[----:B------:R-:W-:Y:S01]  /*106d0*/  IMAD.IADD R5, R5, 0x1, -R2 ;  /* 0x0000000105057824 */ /* 0x000fe200078e0a02 */
[----:B------:R-:W-:Y:S01]  /*106e0*/  LEA.HI.X R9, R14, c[0x0][0x4ac], R9, 0x2, P0 ;  /* 0x00012b000e097a11 */ /* 0x000fe200000f1409 */
[----:B------:R-:W-:Y:S01]  /*106f0*/  IMAD R3, R8, c[0x0][0x434], R3 ;  /* 0x00010d0008037a24 */ /* 0x000fe200078e0203 */
[----:B------:R-:W-:Y:S02]  /*10700*/  SHFL.IDX PT, R14, R0, RZ, 0x1c1f ;  /* 0x001c1fff000e7589 */ /* 0x000fe400000e0000 */
[----:B------:R-:W-:Y:S01]  /*10710*/  SHF.L.U32 R5, R5, 0x1, RZ ;  /* 0x0000000105057819 */ /* 0x000fe200000006ff */
[----:B------:R-:W-:Y:S01]  /*10720*/  IMAD.IADD R21, R21, 0x1, R3 ;  /* 0x0000000115157824 */ /* 0x000fe200078e0203 */
[----:B------:R-:W1:Y:S01]  /*10730*/  SHFL.IDX PT, R15, R9, RZ, 0x1c1f ;  /* 0x001c1fff090f7589 */ /* 0x000e6200000e0000 */
[----:B------:R-:W-:Y:S01]  /*10740*/  IMAD R3, R6, c[0x0][0x428], RZ ;  /* 0x00010a0006037a24 */ /* 0x000fe200078e02ff */
[----:B------:R-:W-:-:S02]  /*10750*/  IADD3 R6, R10, 0x8, RZ ;  /* 0x000000080a067810 */ /* 0x000fc40007ffe0ff */
[----:B------:R-:W2:Y:S01]  /*10760*/  SHFL.IDX PT, R17, R9, 0x1, 0x1c1f ;  /* 0x003c1f0009117f89 */ /* 0x000ea200000e0000 */
        /* <DEDUP_REMOVED lines=8> */
[----:B-1----:R3:W-:Y:S04]  /*107f0*/  @!P2 ST.E [R14.64], R4 ;  /* 0x000000040e00a985 */ /* 0x0027e8000c10190a */
[----:B--2---:R3:W-:Y:S01]  /*10800*/  @!P1 ST.E [R16.64], R7 ;  /* 0x0000000710009985 */ /* 0x0047e2000c10190a */
[----:B------:R-:W-:-:S03]  /*10810*/  ISETP.GE.AND P1, PT, R10, R11, PT ;  /* 0x0000000b0a00720c */ /* 0x000fc60003f26270 */
[----:B------:R3:W1:Y:S10]  /*10820*/  SHFL.IDX PT, R13, R8, RZ, 0x1c1f ;  /* 0x001c1fff080d7589 */ /* 0x00067400000e0000 */
[----:B------:R-:W-:Y:S05]  /*10830*/  @P1 BRA `(.L_x_1612) ;  /* 0x000008d000001947 */ /* 0x000fea0003800000 */
[C---:B------:R-:W-:Y:S02]  /*10840*/  ISETP.GE.AND P1, PT, R5.reuse, c[0x0][0x3c8], PT ;  /* 0x0000f20005007a0c */ /* 0x040fe40003f26270 */
[----:B---3--:R-:W-:-:S02]  /*10850*/  IADD3 R7, R5, 0x8, RZ ;  /* 0x0000000805077810 */ /* 0x008fc40007ffe0ff */
[----:B------:R-:W-:Y:S02]  /*10860*/  IADD3 R6, R5, 0x10, RZ ;  /* 0x0000001005067810 */ /* 0x000fe40007ffe0ff */
[----:B------:R-:W-:Y:S02]  /*10870*/  ISETP.GE.AND P5, PT, R7, c[0x0][0x3c8], PT ;  /* 0x0000f20007007a0c */ /* 0x000fe40003fa6270 */
[C---:B------:R-:W-:Y:S02]  /*10880*/  IADD3 R4, R5.reuse, 0x18, RZ ;  /* 0x0000001805047810 */ /* 0x040fe40007ffe0ff */
[C---:B------:R-:W-:Y:S02]  /*10890*/  IADD3 R2, R5.reuse, 0x20, RZ ;  /* 0x0000002005027810 */ /* 0x040fe40007ffe0ff */
[----:B------:R-:W-:Y:S01]  /*108a0*/  ISETP.GE.AND P4, PT, R6, c[0x0][0x3c8], PT ;  /* 0x0000f20006007a0c */ /* 0x000fe20003f86270 */
[----:B-1--4-:R-:W-:Y:S01]  /*108b0*/  @!P1 IMAD.WIDE R10, R5, 0x4, R12 ;  /* 0x00000004050a9825 */ /* 0x012fe200078e020c */
[----:B------:R-:W-:-:S02]  /*108c0*/  ISETP.GE.AND P3, PT, R4, c[0x0][0x3c8], PT ;  /* 0x0000f20004007a0c */ /* 0x000fc40003f66270 */
[----:B------:R-:W-:Y:S02]  /*108d0*/  ISETP.GE.AND P2, PT, R2, c[0x0][0x3c8], PT ;  /* 0x0000f20002007a0c */ /* 0x000fe40003f46270 */
[C---:B------:R-:W-:Y:S01]  /*108e0*/  IADD3 R0, R5.reuse, 0x28, RZ ;  /* 0x0000002805007810 */ /* 0x040fe20007ffe0ff */
[----:B------:R1:W-:Y:S01]  /*108f0*/  @!P1 ST.E.64 [R10.64], R128 ;  /* 0x000000800a009985 */ /* 0x0003e2000c101b0a */
[----:B------:R-:W-:Y:S02]  /*10900*/  IADD3 R9, R5, 0x30, RZ ;  /* 0x0000003005097810 */ /* 0x000fe40007ffe0ff */
[----:B------:R-:W-:Y:S02]  /*10910*/  ISETP.GE.AND P6, PT, R0, c[0x0][0x3c8], PT ;  /* 0x0000f20000007a0c */ /* 0x000fe40003fc6270 */
[----:B------:R-:W-:Y:S02]  /*10920*/  ISETP.GE.AND P1, PT, R9, c[0x0][0x3c8], PT ;  /* 0x0000f20009007a0c */ /* 0x000fe40003f26270 */
[----:B------:R-:W-:-:S02]  /*10930*/  @!P5 LEA.HI R7, R7, R7, RZ, 0x1 ;  /* 0x000000070707d211 */ /* 0x000fc400078f08ff */
[----:B------:R-:W-:Y:S02]  /*10940*/  @!P4 LEA.HI R6, R6, R6, RZ, 0x1 ;  /* 0x000000060606c211 */ /* 0x000fe400078f08ff */
[----:B------:R-:W-:Y:S02]  /*10950*/  @!P5 LOP3.LUT R7, R7, 0xfffffffe, RZ, 0xc0, !PT ;  /* 0xfffffffe0707d812 */ /* 0x000fe400078ec0ff */
[----:B------:R-:W-:Y:S02]  /*10960*/  @!P3 LEA.HI R4, R4, R4, RZ, 0x1 ;  /* 0x000000040404b211 */ /* 0x000fe400078f08ff */
[----:B------:R-:W-:Y:S02]  /*10970*/  @!P2 LEA.HI R2, R2, R2, RZ, 0x1 ;  /* 0x000000020202a211 */ /* 0x000fe400078f08ff */
[----:B------:R-:W-:Y:S01]  /*10980*/  @!P4 LOP3.LUT R15, R6, 0xfffffffe, RZ, 0xc0, !PT ;  /* 0xfffffffe060fc812 */ /* 0x000fe200078ec0ff */
[----:B------:R-:W-:Y:S01]  /*10990*/  @!P5 IMAD.WIDE R6, R7, 0x4, R12 ;  /* 0x000000040706d825 */ /* 0x000fe200078e020c */
[----:B------:R-:W-:-:S02]  /*109a0*/  @!P3 LOP3.LUT R17, R4, 0xfffffffe, RZ, 0xc0, !PT ;  /* 0xfffffffe0411b812 */ /* 0x000fc400078ec0ff */
[----:B------:R-:W-:Y:S02]  /*109b0*/  @!P2 LOP3.LUT R19, R2, 0xfffffffe, RZ, 0xc0, !PT ;  /* 0xfffffffe0213a812 */ /* 0x000fe400078ec0ff */
[----:B------:R-:W-:Y:S01]  /*109c0*/  @!P6 LEA.HI R0, R0, R0, RZ, 0x1 ;  /* 0x000000000000e211 */ /* 0x000fe200078f08ff */
[----:B------:R2:W-:Y:S01]  /*109d0*/  @!P5 ST.E.64 [R6.64], R124 ;  /* 0x0000007c0600d985 */ /* 0x0005e2000c101b0a */
[----:B------:R-:W-:Y:S02]  /*109e0*/  @!P1 LEA.HI R9, R9, R9, RZ, 0x1 ;  /* 0x0000000909099211 */ /* 0x000fe400078f08ff */
[----:B------:R-:W-:Y:S01]  /*109f0*/  IADD3 R4, R5, 0x48, RZ ;  /* 0x0000004805047810 */ /* 0x000fe20007ffe0ff */
[--C-:B-1----:R-:W-:Y:S01]  /*10a00*/  @!P4 IMAD.WIDE R10, R15, 0x4, R12.reuse ;  /* 0x000000040f0ac825 */ /* 0x102fe200078e020c */
[----:B------:R-:W-:Y:S02]  /*10a10*/  @!P1 LOP3.LUT R9, R9, 0xfffffffe, RZ, 0xc0, !PT ;  /* 0xfffffffe09099812 */ /* 0x000fe400078ec0ff */
[----:B------:R-:W-:Y:S01]  /*10a20*/  IADD3 R18, R5, 0x40, RZ ;  /* 0x0000004005127810 */ /* 0x000fe20007ffe0ff */
[----:B------:R-:W-:Y:S01]  /*10a30*/  @!P3 IMAD.WIDE R14, R17, 0x4, R12 ;  /* 0x00000004110eb825 */ /* 0x000fe200078e020c */
[----:B------:R1:W-:Y:S01]  /*10a40*/  @!P4 ST.E.64 [R10.64], R120 ;  /* 0x000000780a00c985 */ /* 0x0003e2000c101b0a */
[----:B------:R-:W-:-:S02]  /*10a50*/  IADD3 R2, R5, 0x50, RZ ;  /* 0x0000005005027810 */ /* 0x000fc40007ffe0ff */
[----:B------:R-:W-:Y:S01]  /*10a60*/  @!P2 IMAD.WIDE R16, R19, 0x4, R12 ;  /* 0x000000041310a825 */ /* 0x000fe200078e020c */
[----:B------:R-:W-:Y:S01]  /*10a70*/  IADD3 R19, R5, 0x38, RZ ;  /* 0x0000003805137810 */ /* 0x000fe20007ffe0ff */
[----:B------:R3:W-:Y:S01]  /*10a80*/  @!P3 ST.E.64 [R14.64], R116 ;  /* 0x000000740e00b985 */ /* 0x0007e2000c101b0a */
[----:B------:R-:W-:Y:S02]  /*10a90*/  ISETP.GE.AND P3, PT, R4, c[0x0][0x3c8], PT ;  /* 0x0000f20004007a0c */ /* 0x000fe40003f66270 */
[----:B------:R-:W-:Y:S01]  /*10aa0*/  ISETP.GE.AND P5, PT, R19, c[0x0][0x3c8], PT ;  /* 0x0000f20013007a0c */ /* 0x000fe20003fa6270 */
[----:B------:R4:W-:Y:S01]  /*10ab0*/  @!P2 ST.E.64 [R16.64], R112 ;  /* 0x000000701000a985 */ /* 0x0009e2000c101b0a */
[----:B------:R-:W-:Y:S02]  /*10ac0*/  ISETP.GE.AND P4, PT, R18, c[0x0][0x3c8], PT ;  /* 0x0000f20012007a0c */ /* 0x000fe40003f86270 */
[----:B------:R-:W-:Y:S02]  /*10ad0*/  ISETP.GE.AND P2, PT, R2, c[0x0][0x3c8], PT ;  /* 0x0000f20002007a0c */ /* 0x000fe40003f46270 */
[----:B------:R-:W-:-:S02]  /*10ae0*/  IADD3 R20, R5, 0xa8, RZ ;  /* 0x000000a805147810 */ /* 0x000fc40007ffe0ff */
[----:B--2---:R-:W-:Y:S02]  /*10af0*/  @!P6 LOP3.LUT R7, R0, 0xfffffffe, RZ, 0xc0, !PT ;  /* 0xfffffffe0007e812 */ /* 0x004fe400078ec0ff */
[----:B------:R-:W-:-:S03]  /*10b00*/  IADD3 R0, R5, 0x58, RZ ;  /* 0x0000005805007810 */ /* 0x000fc60007ffe0ff */
[----:B------:R-:W-:Y:S01]  /*10b10*/  @!P5 LEA.HI R19, R19, R19, RZ, 0x1 ;  /* 0x000000131313d211 */ /* 0x000fe200078f08ff */
[--C-:B------:R-:W-:Y:S01]  /*10b20*/  @!P6 IMAD.WIDE R6, R7, 0x4, R12.reuse ;  /* 0x000000040706e825 */ /* 0x100fe200078e020c */
[----:B------:R-:W-:Y:S02]  /*10b30*/  @!P3 LEA.HI R4, R4, R4, RZ, 0x1 ;  /* 0x000000040404b211 */ /* 0x000fe400078f08ff */
[----:B------:R-:W-:Y:S01]  /*10b40*/  @!P4 LEA.HI R18, R18, R18, RZ, 0x1 ;  /* 0x000000121212c211 */ /* 0x000fe200078f08ff */
[----:B-1----:R-:W-:Y:S01]  /*10b50*/  @!P1 IMAD.WIDE R10, R9, 0x4, R12 ;  /* 0x00000004090a9825 */ /* 0x002fe200078e020c */
[----:B------:R1:W-:Y:S01]  /*10b60*/  @!P6 ST.E.64 [R6.64], R108 ;  /* 0x0000006c0600e985 */ /* 0x0003e2000c101b0a */
[----:B------:R-:W-:Y:S02]  /*10b70*/  @!P5 LOP3.LUT R19, R19, 0xfffffffe, RZ, 0xc0, !PT ;  /* 0xfffffffe1313d812 */ /* 0x000fe400078ec0ff */
[----:B------:R-:W-:Y:S01]  /*10b80*/  @!P2 LEA.HI R2, R2, R2, RZ, 0x1 ;  /* 0x000000020202a211 */ /* 0x000fe200078f08ff */
[----:B------:R2:W-:Y:S01]  /*10b90*/  @!P1 ST.E.64 [R10.64], R104 ;  /* 0x000000680a009985 */ /* 0x0005e2000c101b0a */
[----:B------:R-:W-:-:S02]  /*10ba0*/  ISETP.GE.AND P1, PT, R0, c[0x0][0x3c8], PT ;  /* 0x0000f20000007a0c */ /* 0x000fc40003f26270 */
[----:B---3--:R-:W-:Y:S02]  /*10bb0*/  @!P3 LOP3.LUT R15, R4, 0xfffffffe, RZ, 0xc0, !PT ;  /* 0xfffffffe040fb812 */ /* 0x008fe400078ec0ff */
[----:B------:R-:W-:Y:S02]  /*10bc0*/  IADD3 R4, R5, 0x60, RZ ;  /* 0x0000006005047810 */ /* 0x000fe40007ffe0ff */
[----:B------:R-:W-:Y:S01]  /*10bd0*/  @!P4 LOP3.LUT R9, R18, 0xfffffffe, RZ, 0xc0, !PT ;  /* 0xfffffffe1209c812 */ /* 0x000fe200078ec0ff */
[--C-:B------:R-:W-:Y:S01]  /*10be0*/  @!P3 IMAD.WIDE R14, R15, 0x4, R12.reuse ;  /* 0x000000040f0eb825 */ /* 0x100fe200078e020c */
[----:B------:R-:W-:Y:S02]  /*10bf0*/  ISETP.GE.AND P6, PT, R4, c[0x0][0x3c8], PT ;  /* 0x0000f20004007a0c */ /* 0x000fe40003fc6270 */
[----:B------:R-:W-:Y:S01]  /*10c00*/  IADD3 R18, R5, 0x68, RZ ;  /* 0x0000006805127810 */ /* 0x000fe20007ffe0ff */
[----:B----4-:R-:W-:Y:S01]  /*10c10*/  @!P4 IMAD.WIDE R16, R9, 0x4, R12 ;  /* 0x000000040910c825 */ /* 0x010fe200078e020c */
[----:B------:R-:W-:-:S02]  /*10c20*/  IADD3 R9, R5, 0x70, RZ ;  /* 0x0000007005097810 */ /* 0x000fc40007ffe0ff */
[----:B------:R-:W-:-:S04]  /*10c30*/  @!P1 LEA.HI R0, R0, R0, RZ, 0x1 ;  /* 0x0000000000009211 */ /* 0x000fc800078f08ff */
[----:B------:R-:W-:Y:S02]  /*10c40*/  @!P1 LOP3.LUT R21, R0, 0xfffffffe, RZ, 0xc0, !PT ;  /* 0xfffffffe00159812 */ /* 0x000fe400078ec0ff */
[C---:B------:R-:W-:Y:S02]  /*10c50*/  IADD3 R0, R5.reuse, 0x88, RZ ;  /* 0x0000008805007810 */ /* 0x040fe40007ffe0ff */
[----:B------:R-:W-:Y:S02]  /*10c60*/  @!P6 LEA.HI R4, R4, R4, RZ, 0x1 ;  /* 0x000000040404e211 */ /* 0x000fe400078f08ff */
[----:B-1----:R-:W-:Y:S02]  /*10c70*/  @!P2 LOP3.LUT R7, R2, 0xfffffffe, RZ, 0xc0, !PT ;  /* 0xfffffffe0207a812 */ /* 0x002fe400078ec0ff */
[----:B------:R-:W-:Y:S01]  /*10c80*/  IADD3 R2, R5, 0x78, RZ ;  /* 0x0000007805027810 */ /* 0x000fe20007ffe0ff */
[----:B--2---:R-:W-:Y:S01]  /*10c90*/  @!P5 IMAD.WIDE R10, R19, 0x4, R12 ;  /* 0x00000004130ad825 */ /* 0x004fe200078e020c */
[----:B------:R-:W-:-:S03]  /*10ca0*/  IADD3 R19, R5, 0x80, RZ ;  /* 0x0000008005137810 */ /* 0x000fc60007ffe0ff */
[----:B------:R-:W-:Y:S01]  /*10cb0*/  @!P2 IMAD.WIDE R6, R7, 0x4, R12 ;  /* 0x000000040706a825 */ /* 0x000fe200078e020c */
[----:B------:R1:W-:Y:S01]  /*10cc0*/  @!P5 ST.E.64 [R10.64], R100 ;  /* 0x000000640a00d985 */ /* 0x0003e2000c101b0a */
[----:B------:R-:W-:-:S03]  /*10cd0*/  ISETP.GE.AND P5, PT, R18, c[0x0][0x3c8], PT ;  /* 0x0000f20012007a0c */ /* 0x000fc60003fa6270 */
[----:B------:R2:W-:Y:S01]  /*10ce0*/  @!P4 ST.E.64 [R16.64], R36 ;  /* 0x000000241000c985 */ /* 0x0005e2000c101b0a */
[----:B------:R-:W-:-:S03]  /*10cf0*/  ISETP.GE.AND P4, PT, R9, c[0x0][0x3c8], PT ;  /* 0x0000f20009007a0c */ /* 0x000fc60003f86270 */
[----:B------:R3:W-:Y:S01]  /*10d00*/  @!P3 ST.E.64 [R14.64], R40 ;  /* 0x000000280e00b985 */ /* 0x0007e2000c101b0a */
[----:B------:R-:W-:-:S03]  /*10d10*/  ISETP.GE.AND P3, PT, R2, c[0x0][0x3c8], PT ;  /* 0x0000f20002007a0c */ /* 0x000fc60003f66270 */
[----:B------:R4:W-:Y:S01]  /*10d20*/  @!P2 ST.E.64 [R6.64], R44 ;  /* 0x0000002c0600a985 */ /* 0x0009e2000c101b0a */
[----:B------:R-:W-:Y:S02]  /*10d30*/  ISETP.GE.AND P2, PT, R19, c[0x0][0x3c8], PT ;  /* 0x0000f20013007a0c */ /* 0x000fe40003f46270 */
[----:B------:R-:W-:-:S03]  /*10d40*/  @!P5 LEA.HI R18, R18, R18, RZ, 0x1 ;  /* 0x000000121212d211 */ /* 0x000fc600078f08ff */
[----:B------:R-:W-:-:S04]  /*10d50*/  @!P4 LEA.HI R9, R9, R9, RZ, 0x1 ;  /* 0x000000090909c211 */ /* 0x000fc800078f08ff */
[----:B------:R-:W-:Y:S02]  /*10d60*/  @!P3 LEA.HI R2, R2, R2, RZ, 0x1 ;  /* 0x000000020202b211 */ /* 0x000fe400078f08ff */
[----:B------:R-:W-:Y:S02]  /*10d70*/  @!P4 LOP3.LUT R9, R9, 0xfffffffe, RZ, 0xc0, !PT ;  /* 0xfffffffe0909c812 */ /* 0x000fe400078ec0ff */
[----:B------:R-:W-:Y:S01]  /*10d80*/  @!P2 LEA.HI R19, R19, R19, RZ, 0x1 ;  /* 0x000000131313a211 */ /* 0x000fe200078f08ff */
[----:B-1----:R-:W-:-:S03]  /*10d90*/  @!P1 IMAD.WIDE R10, R21, 0x4, R12 ;  /* 0x00000004150a9825 */ /* 0x002fc600078e020c */
[----:B------:R-:W-:Y:S02]  /*10da0*/  @!P2 LOP3.LUT R19, R19, 0xfffffffe, RZ, 0xc0, !PT ;  /* 0xfffffffe1313a812 */ /* 0x000fe400078ec0ff */
[----:B------:R-:W-:Y:S01]  /*10db0*/  IADD3 R21, R5, 0xa0, RZ ;  /* 0x000000a005157810 */ /* 0x000fe20007ffe0ff */
[--C-:B--2---:R-:W-:Y:S01]  /*10dc0*/  @!P4 IMAD.WIDE R16, R9, 0x4, R12.reuse ;  /* 0x000000040910c825 */ /* 0x104fe200078e020c */
[----:B------:R1:W-:Y:S01]  /*10dd0*/  @!P1 ST.E.64 [R10.64], R48 ;  /* 0x000000300a009985 */ /* 0x0003e2000c101b0a */
[----:B------:R-:W-:Y:S02]  /*10de0*/  ISETP.GE.AND P1, PT, R0, c[0x0][0x3c8], PT ;  /* 0x0000f20000007a0c */ /* 0x000fe40003f26270 */
[----:B---3--:R-:W-:Y:S01]  /*10df0*/  @!P5 LOP3.LUT R15, R18, 0xfffffffe, RZ, 0xc0, !PT ;  /* 0xfffffffe120fd812 */ /* 0x008fe200078ec0ff */
[--C-:B------:R-:W-:Y:S01]  /*10e00*/  @!P2 IMAD.WIDE R18, R19, 0x4, R12.reuse ;  /* 0x000000041312a825 */ /* 0x100fe200078e020c */
[----:B------:R-:W-:Y:S02]  /*10e10*/  IADD3 R9, R5, 0xb0, RZ ;  /* 0x000000b005097810 */ /* 0x000fe40007ffe0ff */
[----:B----4-:R-:W-:Y:S01]  /*10e20*/  @!P6 LOP3.LUT R7, R4, 0xfffffffe, RZ, 0xc0, !PT ;  /* 0xfffffffe0407e812 */ /* 0x010fe200078ec0ff */
[----:B------:R-:W-:Y:S01]  /*10e30*/  @!P5 IMAD.WIDE R14, R15, 0x4, R12 ;  /* 0x000000040f0ed825 */ /* 0x000fe200078e020c */
[----:B------:R-:W-:-:S03]  /*10e40*/  IADD3 R4, R5, 0xb8, RZ ;  /* 0x000000b805047810 */ /* 0x000fc60007ffe0ff */
[----:B------:R-:W-:Y:S02]  /*10e50*/  @!P6 IMAD.WIDE R6, R7, 0x4, R12 ;  /* 0x000000040706e825 */ /* 0x000fe400078e020c */
[----:B------:R-:W-:-:S03]  /*10e60*/  @!P1 LEA.HI R0, R0, R0, RZ, 0x1 ;  /* 0x0000000000009211 */ /* 0x000fc600078f08ff */
[----:B------:R2:W-:Y:S04]  /*10e70*/  @!P6 ST.E.64 [R6.64], R52 ;  /* 0x000000340600e985 */ /* 0x0005e8000c101b0a */
[----:B------:R3:W-:Y:S04]  /*10e80*/  @!P5 ST.E.64 [R14.64], R56 ;  /* 0x000000380e00d985 */ /* 0x0007e8000c101b0a */
[----:B------:R-:W-:Y:S01]  /*10e90*/  @!P4 ST.E.64 [R16.64], R60 ;  /* 0x0000003c1000c985 */ /* 0x000fe2000c101b0a */
[----:B------:R-:W-:Y:S02]  /*10ea0*/  ISETP.GE.AND P4, PT, R21, c[0x0][0x3c8], PT ;  /* 0x0000f20015007a0c */ /* 0x000fe40003f86270 */
[----:B-1----:R-:W-:-:S02]  /*10eb0*/  @!P3 LOP3.LUT R11, R2, 0xfffffffe, RZ, 0xc0, !PT ;  /* 0xfffffffe020bb812 */ /* 0x002fc400078ec0ff */
[----:B------:R-:W-:-:S03]  /*10ec0*/  IADD3 R2, R5, 0x98, RZ ;  /* 0x0000009805027810 */ /* 0x000fc60007ffe0ff */
[----:B------:R-:W-:Y:S01]  /*10ed0*/  @!P3 IMAD.WIDE R10, R11, 0x4, R12 ;  /* 0x000000040b0ab825 */ /* 0x000fe200078e020c */
[----:B------:R-:W-:-:S04]  /*10ee0*/  ISETP.GE.AND P5, PT, R2, c[0x0][0x3c8], PT ;  /* 0x0000f20002007a0c */ /* 0x000fc80003fa6270 */
[----:B------:R1:W-:Y:S01]  /*10ef0*/  @!P3 ST.E.64 [R10.64], R64 ;  /* 0x000000400a00b985 */ /* 0x0003e2000c101b0a */
[----:B------:R-:W-:Y:S02]  /*10f00*/  ISETP.GE.AND P3, PT, R20, c[0x0][0x3c8], PT ;  /* 0x0000f20014007a0c */ /* 0x000fe40003f66270 */
[----:B------:R-:W-:Y:S01]  /*10f10*/  @!P4 LEA.HI R21, R21, R21, RZ, 0x1 ;  /* 0x000000151515c211 */ /* 0x000fe200078f08ff */
[----:B------:R4:W-:Y:S01]  /*10f20*/  @!P2 ST.E.64 [R18.64], R68 ;  /* 0x000000441200a985 */ /* 0x0009e2000c101b0a */
[----:B------:R-:W-:Y:S02]  /*10f30*/  ISETP.GE.AND P2, PT, R9, c[0x0][0x3c8], PT ;  /* 0x0000f20009007a0c */ /* 0x000fe40003f46270 */
[----:B--2---:R-:W-:Y:S02]  /*10f40*/  @!P1 LOP3.LUT R7, R0, 0xfffffffe, RZ, 0xc0, !PT ;  /* 0xfffffffe00079812 */ /* 0x004fe400078ec0ff */
[----:B------:R-:W-:Y:S02]  /*10f50*/  IADD3 R0, R5, 0x90, RZ ;  /* 0x0000009005007810 */ /* 0x000fe40007ffe0ff */
[----:B------:R-:W-:Y:S01]  /*10f60*/  @!P5 LEA.HI R2, R2, R2, RZ, 0x1 ;  /* 0x000000020202d211 */ /* 0x000fe200078f08ff */
[----:B------:R-:W-:Y:S01]  /*10f70*/  @!P1 IMAD.WIDE R6, R7, 0x4, R12 ;  /* 0x0000000407069825 */ /* 0x000fe200078e020c */
[----:B------:R-:W-:-:S02]  /*10f80*/  ISETP.GE.AND P6, PT, R0, c[0x0][0x3c8], PT ;  /* 0x0000f20000007a0c */ /* 0x000fc40003fc6270 */
[----:B------:R-:W-:Y:S02]  /*10f90*/  @!P3 LEA.HI R20, R20, R20, RZ, 0x1 ;  /* 0x000000141414b211 */ /* 0x000fe400078f08ff */
[----:B------:R2:W-:Y:S01]  /*10fa0*/  @!P1 ST.E.64 [R6.64], R72 ;  /* 0x0000004806009985 */ /* 0x0005e2000c101b0a */
[----:B------:R-:W-:Y:S02]  /*10fb0*/  ISETP.GE.AND P1, PT, R4, c[0x0][0x3c8], PT ;  /* 0x0000f20004007a0c */ /* 0x000fe40003f26270 */
[----:B------:R-:W-:Y:S02]  /*10fc0*/  @!P2 LEA.HI R9, R9, R9, RZ, 0x1 ;  /* 0x000000090909a211 */ /* 0x000fe400078f08ff */
[----:B------:R-:W-:Y:S02]  /*10fd0*/  @!P4 LOP3.LUT R21, R21, 0xfffffffe, RZ, 0xc0, !PT ;  /* 0xfffffffe1515c812 */ /* 0x000fe400078ec0ff */
[----:B---3--:R-:W-:Y:S02]  /*10fe0*/  @!P3 LOP3.LUT R15, R20, 0xfffffffe, RZ, 0xc0, !PT ;  /* 0xfffffffe140fb812 */ /* 0x008fe400078ec0ff */
[----:B------:R-:W-:-:S02]  /*10ff0*/  @!P6 LEA.HI R0, R0, R0, RZ, 0x1 ;  /* 0x000000000000e211 */ /* 0x000fc400078f08ff */
[----:B------:R-:W-:Y:S01]  /*11000*/  @!P2 LOP3.LUT R9, R9, 0xfffffffe, RZ, 0xc0, !PT ;  /* 0xfffffffe0909a812 */ /* 0x000fe200078ec0ff */
[--C-:B------:R-:W-:Y:S01]  /*11010*/  @!P3 IMAD.WIDE R14, R15, 0x4, R12.reuse ;  /* 0x000000040f0eb825 */ /* 0x100fe200078e020c */
[----:B-1----:R-:W-:Y:S02]  /*11020*/  @!P5 LOP3.LUT R11, R2, 0xfffffffe, RZ, 0xc0, !PT ;  /* 0xfffffffe020bd812 */ /* 0x002fe400078ec0ff */
[----:B------:R-:W-:Y:S01]  /*11030*/  @!P1 LEA.HI R4, R4, R4, RZ, 0x1 ;  /* 0x0000000404049211 */ /* 0x000fe200078f08ff */
[----:B----4-:R-:W-:-:S03]  /*11040*/  @!P4 IMAD.WIDE R18, R21, 0x4, R12 ;  /* 0x000000041512c825 */ /* 0x010fc600078e020c */
[----:B------:R-:W-:Y:S01]  /*11050*/  @!P1 LOP3.LUT R17, R4, 0xfffffffe, RZ, 0xc0, !PT ;  /* 0xfffffffe04119812 */ /* 0x000fe200078ec0ff */
[----:B------:R-:W-:-:S04]  /*11060*/  @!P5 IMAD.WIDE R10, R11, 0x4, R12 ;  /* 0x000000040b0ad825 */ /* 0x000fc800078e020c */
[----:B------:R-:W-:Y:S01]  /*11070*/  @!P2 IMAD.WIDE R20, R9, 0x4, R12 ;  /* 0x000000040914a825 */ /* 0x000fe200078e020c */
[----:B--2---:R-:W-:-:S05]  /*11080*/  @!P6 LOP3.LUT R7, R0, 0xfffffffe, RZ, 0xc0, !PT ;  /* 0xfffffffe0007e812 */ /* 0x004fca00078ec0ff */
        /* <DEDUP_REMOVED lines=8> */
.L_x_1612:
[----:B------:R-:W-:Y:S05]  /*11110*/  BSYNC B0 ;  /* 0x0000000000007941 */ /* 0x000fea0003800000 */
.L_x_1611:
[----:B-1-3--:R1:W2:Y:S04]  /*11120*/  SHFL.IDX PT, R7, R8, 0x1, 0x1c1f ;  /* 0x003c1f0008077f89 */ /* 0x00a2a800000e0000 */
[----:B------:R1:W3:Y:S01]  /*11130*/  SHFL.IDX PT, R6, R3, 0x1, 0x1c1f ;  /* 0x003c1f0003067f89 */ /* 0x0002e200000e0000 */
[----:B------:R-:W-:Y:S05]  /*11140*/  @P0 EXIT ;  /* 0x000000000000094d */ /* 0x000fea0003800000 */
[C---:B-1----:R-:W-:Y:S02]  /*11150*/  IADD3 R3, R5.reuse, 0x8, RZ ;  /* 0x0000000805037810 */ /* 0x042fe40007ffe0ff */
[----:B------:R-:W-:-:S02]  /*11160*/  ISETP.GE.AND P1, PT, R5, c[0x0][0x3c8], PT ;  /* 0x0000f20005007a0c */ /* 0x000fc40003f26270 */
[----:B------:R-:W-:Y:S02]  /*11170*/  ISETP.GE.AND P0, PT, R3, c[0x0][0x3c8], PT ;  /* 0x0000f20003007a0c */ /* 0x000fe40003f06270 */
[C---:B------:R-:W-:Y:S02]  /*11180*/  IADD3 R2, R5.reuse, 0x10, RZ ;  /* 0x0000001005027810 */ /* 0x040fe40007ffe0ff */
[C---:B------:R-:W-:Y:S02]  /*11190*/  IADD3 R0, R5.reuse, 0x18, RZ ;  /* 0x0000001805007810 */ /* 0x040fe40007ffe0ff */
[----:B------:R-:W-:Y:S02]  /*111a0*/  ISETP.GE.AND P6, PT, R2, c[0x0][0x3c8], PT ;  /* 0x0000f20002007a0c */ /* 0x000fe40003fc6270 */
[----:B------:R-:W-:Y:S02]  /*111b0*/  ISETP.GE.AND P5, PT, R0, c[0x0][0x3c8], PT ;  /* 0x0000f20000007a0c */ /* 0x000fe40003fa6270 */
[C---:B------:R-:W-:Y:S01]  /*111c0*/  IADD3 R10, R5.reuse, 0x20, RZ ;  /* 0x00000020050a7810 */ /* 0x040fe20007ffe0ff */
[C---:B--234-:R-:W-:Y:S01]  /*111d0*/  @!P1 IMAD.WIDE R12, R5.reuse, 0x4, R6 ;  /* 0x00000004050c9825 */ /* 0x05cfe200078e0206 */
[----:B------:R-:W-:-:S02]  /*111e0*/  IADD3 R9, R5, 0x28, RZ ;  /* 0x0000002805097810 */ /* 0x000fc40007ffe0ff */
[----:B------:R-:W-:Y:S02]  /*111f0*/  @!P0 LEA.HI R3, R3, R3, RZ, 0x1 ;  /* 0x0000000303038211 */ /* 0x000fe400078f08ff */
[----:B------:R-:W-:Y:S01]  /*11200*/  IADD3 R8, R5, 0x30, RZ ;  /* 0x0000003005087810 */ /* 0x000fe20007ffe0ff */
[----:B------:R1:W-:Y:S01]  /*11210*/  @!P1 ST.E.64 [R12.64], R130 ;  /* 0x000000820c009985 */ /* 0x0003e2000c101b0a */
[----:B------:R-:W-:Y:S02]  /*11220*/  @!P0 LOP3.LUT R3, R3, 0xfffffffe, RZ, 0xc0, !PT ;  /* 0xfffffffe03038812 */ /* 0x000fe400078ec0ff */
[----:B------:R-:W-:Y:S02]  /*11230*/  IADD3 R4, R5, 0x38, RZ ;  /* 0x0000003805047810 */ /* 0x000fe40007ffe0ff */
[----:B------:R-:W-:Y:S01]  /*11240*/  ISETP.GE.AND P4, PT, R10, c[0x0][0x3c8], PT ;  /* 0x0000f2000a007a0c */ /* 0x000fe20003f86270 */
[----:B------:R-:W-:Y:S01]  /*11250*/  @!P0 IMAD.WIDE R14, R3, 0x4, R6 ;  /* 0x00000004030e8825 */ /* 0x000fe200078e0206 */
        /* <DEDUP_REMOVED lines=8> */
[----:B------:R-:W-:Y:S02]  /*112e0*/  @!P6 LOP3.LUT R11, R2, 0xfffffffe, RZ, 0xc0, !PT ;  /* 0xfffffffe020be812 */ /* 0x000fe400078ec0ff */
[----:B------:R-:W-:Y:S02]  /*112f0*/  @!P4 LEA.HI R10, R10, R10, RZ, 0x1 ;  /* 0x0000000a0a0ac211 */ /* 0x000fe400078f08ff */
[----:B------:R-:W-:Y:S02]  /*11300*/  @!P3 LEA.HI R9, R9, R9, RZ, 0x1 ;  /* 0x000000090909b211 */ /* 0x000fe400078f08ff */
[----:B------:R-:W-:Y:S02]  /*11310*/  IADD3 R2, R5, 0x48, RZ ;  /* 0x0000004805027810 */ /* 0x000fe40007ffe0ff */
[----:B-1----:R-:W-:Y:S02]  /*11320*/  @!P5 LOP3.LUT R13, R0, 0xfffffffe, RZ, 0xc0, !PT ;  /* 0xfffffffe000dd812 */ /* 0x002fe400078ec0ff */
[----:B------:R-:W-:-:S02]  /*11330*/  @!P2 LEA.HI R8, R8, R8, RZ, 0x1 ;  /* 0x000000080808a211 */ /* 0x000fc400078f08ff */
[----:B------:R-:W-:Y:S01]  /*11340*/  IADD3 R0, R5, 0x50, RZ ;  /* 0x0000005005007810 */ /* 0x000fe20007ffe0ff */
[--C-:B------:R-:W-:Y:S01]  /*11350*/  @!P5 IMAD.WIDE R12, R13, 0x4, R6.reuse ;  /* 0x000000040d0cd825 */ /* 0x100fe200078e0206 */
[----:B------:R-:W-:Y:S02]  /*11360*/  @!P1 LEA.HI R4, R4, R4, RZ, 0x1 ;  /* 0x0000000404049211 */ /* 0x000fe400078f08ff */
[----:B------:R-:W-:Y:S02]  /*11370*/  @!P0 LEA.HI R3, R3, R3, RZ, 0x1 ;  /* 0x0000000303038211 */ /* 0x000fe400078f08ff */
[----:B------:R-:W-:Y:S01]  /*11380*/  @!P3 LOP3.LUT R9, R9, 0xfffffffe, RZ, 0xc0, !PT ;  /* 0xfffffffe0909b812 */ /* 0x000fe200078ec0ff */
[----:B--2---:R-:W-:Y:S01]  /*11390*/  @!P6 IMAD.WIDE R14, R11, 0x4, R6 ;  /* 0x000000040b0ee825 */ /* 0x004fe200078e0206 */
[----:B------:R-:W-:Y:S02]  /*113a0*/  @!P4 LOP3.LUT R11, R10, 0xfffffffe, RZ, 0xc0, !PT ;  /* 0xfffffffe0a0bc812 */ /* 0x000fe400078ec0ff */
[----:B------:R-:W-:-:S02]  /*113b0*/  @!P0 LOP3.LUT R3, R3, 0xfffffffe, RZ, 0xc0, !PT ;  /* 0xfffffffe03038812 */ /* 0x000fc400078ec0ff */
[----:B------:R1:W-:Y:S01]  /*113c0*/  @!P6 ST.E.64 [R14.64], R122 ;  /* 0x0000007a0e00e985 */ /* 0x0003e2000c101b0a */
[----:B------:R-:W-:Y:S01]  /*113d0*/  ISETP.GE.AND P6, PT, R2, c[0x0][0x3c8], PT ;  /* 0x0000f20002007a0c */ /* 0x000fe20003fc6270 */
[--C-:B------:R-:W-:Y:S01]  /*113e0*/  @!P4 IMAD.WIDE R10, R11, 0x4, R6.reuse ;  /* 0x000000040b0ac825 */ /* 0x100fe200078e0206 */
[----:B------:R-:W-:Y:S01]  /*113f0*/  IADD3 R20, R5, 0x58, RZ ;  /* 0x0000005805147810 */ /* 0x000fe20007ffe0ff */
[----:B------:R2:W-:Y:S01]  /*11400*/  @!P5 ST.E.64 [R12.64], R118 ;  /* 0x000000760c00d985 */ /* 0x0005e2000c101b0a */
[----:B------:R-:W-:Y:S01]  /*11410*/  ISETP.GE.AND P5, PT, R0, c[0x0][0x3c8], PT ;  /* 0x0000f20000007a0c */ /* 0x000fe20003fa6270 */
[----:B------:R-:W-:Y:S01]  /*11420*/  @!P0 IMAD.WIDE R16, R3, 0x4, R6 ;  /* 0x0000000403108825 */ /* 0x000fe200078e0206 */
[C---:B------:R-:W-:Y:S01]  /*11430*/  IADD3 R19, R5.reuse, 0x60, RZ ;  /* 0x0000006005137810 */ /* 0x040fe20007ffe0ff */
[----:B------:R3:W-:Y:S01]  /*11440*/  @!P4 ST.E.64 [R10.64], R114 ;  /* 0x000000720a00c985 */ /* 0x0007e2000c101b0a */
[C---:B------:R-:W-:Y:S02]  /*11450*/  IADD3 R18, R5.reuse, 0x68, RZ ;  /* 0x0000006805127810 */ /* 0x040fe40007ffe0ff */
[----:B------:R-:W-:-:S02]  /*11460*/  IADD3 R3, R5, 0x78, RZ ;  /* 0x0000007805037810 */ /* 0x000fc40007ffe0ff */
[----:B------:R-:W-:Y:S02]  /*11470*/  ISETP.GE.AND P4, PT, R20, c[0x0][0x3c8], PT ;  /* 0x0000f20014007a0c */ /* 0x000fe40003f86270 */
[----:B------:R-:W-:-:S03]  /*11480*/  @!P6 LEA.HI R2, R2, R2, RZ, 0x1 ;  /* 0x000000020202e211 */ /* 0x000fc600078f08ff */
[----:B------:R-:W-:-:S08]  /*11490*/  @!P5 LEA.HI R0, R0, R0, RZ, 0x1 ;  /* 0x000000000000d211 */ /* 0x000fd000078f08ff */
[----:B------:R-:W-:Y:S02]  /*114a0*/  @!P4 LEA.HI R20, R20, R20, RZ, 0x1 ;  /* 0x000000141414c211 */ /* 0x000fe400078f08ff */
[----:B-1----:R-:W-:Y:S01]  /*114b0*/  @!P2 LOP3.LUT R15, R8, 0xfffffffe, RZ, 0xc0, !PT ;  /* 0xfffffffe080fa812 */ /* 0x002fe200078ec0ff */
[----:B------:R-:W-:Y:S01]  /*114c0*/  @!P3 IMAD.WIDE R8, R9, 0x4, R6 ;  /* 0x000000040908b825 */ /* 0x000fe200078e0206 */
[----:B--2---:R-:W-:-:S03]  /*114d0*/  @!P1 LOP3.LUT R13, R4, 0xfffffffe, RZ, 0xc0, !PT ;  /* 0xfffffffe040d9812 */ /* 0x004fc600078ec0ff */
[--C-:B------:R-:W-:Y:S01]  /*114e0*/  @!P2 IMAD.WIDE R14, R15, 0x4, R6.reuse ;  /* 0x000000040f0ea825 */ /* 0x100fe200078e0206 */
[----:B------:R-:W-:Y:S01]  /*114f0*/  IADD3 R4, R5, 0x70, RZ ;  /* 0x0000007005047810 */ /* 0x000fe20007ffe0ff */
[----:B------:R1:W-:Y:S01]  /*11500*/  @!P3 ST.E.64 [R8.64], R110 ;  /* 0x0000006e0800b985 */ /* 0x0003e2000c101b0a */
[----:B------:R-:W-:Y:S01]  /*11510*/  ISETP.GE.AND P3, PT, R19, c[0x0][0x3c8], PT ;  /* 0x0000f20013007a0c */ /* 0x000fe20003f66270 */
[--C-:B------:R-:W-:Y:S01]  /*11520*/  @!P1 IMAD.WIDE R12, R13, 0x4, R6.reuse ;  /* 0x000000040d0c9825 */ /* 0x100fe200078e0206 */
[----:B---3--:R-:W-:Y:S01]  /*11530*/  @!P5 LOP3.LUT R11, R0, 0xfffffffe, RZ, 0xc0, !PT ;  /* 0xfffffffe000bd812 */ /* 0x008fe200078ec0ff */
[----:B------:R-:W-:Y:S01]  /*11540*/  @!P2 ST.E.64 [R14.64], R106 ;  /* 0x0000006a0e00a985 */ /* 0x000fe2000c101b0a */
[----:B------:R-:W-:Y:S02]  /*11550*/  ISETP.GE.AND P2, PT, R18, c[0x0][0x3c8], PT ;  /* 0x0000f20012007a0c */ /* 0x000fe40003f46270 */
[----:B------:R-:W-:Y:S01]  /*11560*/  IADD3 R0, R5, 0x88, RZ ;  /* 0x0000008805007810 */ /* 0x000fe20007ffe0ff */
[----:B------:R2:W-:Y:S01]  /*11570*/  @!P1 ST.E.64 [R12.64], R102 ;  /* 0x000000660c009985 */ /* 0x0005e2000c101b0a */
[----:B------:R-:W-:Y:S01]  /*11580*/  ISETP.GE.AND P1, PT, R4, c[0x0][0x3c8], PT ;  /* 0x0000f20004007a0c */ /* 0x000fe20003f26270 */
[----:B------:R-:W-:-:S02]  /*11590*/  @!P5 IMAD.WIDE R10, R11, 0x4, R6 ;  /* 0x000000040b0ad825 */ /* 0x000fc400078e0206 */
[----:B------:R3:W-:Y:S01]  /*115a0*/  @!P0 ST.E.64 [R16.64], R38 ;  /* 0x0000002610008985 */ /* 0x0007e2000c101b0a */
[----:B------:R-:W-:Y:S02]  /*115b0*/  ISETP.GE.AND P0, PT, R3, c[0x0][0x3c8], PT ;  /* 0x0000f20003007a0c */ /* 0x000fe40003f06270 */
[----:B------:R-:W-:-:S03]  /*115c0*/  @!P3 LEA.HI R19, R19, R19, RZ, 0x1 ;  /* 0x000000131313b211 */ /* 0x000fc600078f08ff */
[----:B------:R-:W-:Y:S02]  /*115d0*/  @!P2 LEA.HI R18, R18, R18, RZ, 0x1 ;  /* 0x000000121212a211 */ /* 0x000fe400078f08ff */
[----:B------:R-:W-:Y:S02]  /*115e0*/  @!P3 LOP3.LUT R19, R19, 0xfffffffe, RZ, 0xc0, !PT ;  /* 0xfffffffe1313b812 */ /* 0x000fe400078ec0ff */
[----:B------:R-:W-:-:S04]  /*115f0*/  @!P1 LEA.HI R4, R4, R4, RZ, 0x1 ;  /* 0x0000000404049211 */ /* 0x000fc800078f08ff */
[----:B------:R-:W-:Y:S02]  /*11600*/  @!P0 LEA.HI R3, R3, R3, RZ, 0x1 ;  /* 0x0000000303038211 */ /* 0x000fe400078f08ff */
[----:B-1----:R-:W-:Y:S02]  /*11610*/  @!P6 LOP3.LUT R9, R2, 0xfffffffe, RZ, 0xc0, !PT ;  /* 0xfffffffe0209e812 */ /* 0x002fe400078ec0ff */
[----:B------:R-:W-:Y:S02]  /*11620*/  IADD3 R2, R5, 0x80, RZ ;  /* 0x0000008005027810 */ /* 0x000fe40007ffe0ff */
[----:B------:R-:W-:Y:S01]  /*11630*/  @!P0 LOP3.LUT R3, R3, 0xfffffffe, RZ, 0xc0, !PT ;  /* 0xfffffffe03038812 */ /* 0x000fe200078ec0ff */
[----:B------:R-:W-:Y:S01]  /*11640*/  @!P6 IMAD.WIDE R8, R9, 0x4, R6 ;  /* 0x000000040908e825 */ /* 0x000fe200078e0206 */
[----:B--2---:R-:W-:-:S03]  /*11650*/  @!P4 LOP3.LUT R13, R20, 0xfffffffe, RZ, 0xc0, !PT ;  /* 0xfffffffe140dc812 */ /* 0x004fc600078ec0ff */
[--C-:B------:R-:W-:Y:S01]  /*11660*/  @!P3 IMAD.WIDE R14, R19, 0x4, R6.reuse ;  /* 0x00000004130eb825 */ /* 0x100fe200078e0206 */
[----:B------:R1:W-:Y:S01]  /*11670*/  @!P6 ST.E.64 [R8.64], R42 ;  /* 0x0000002a0800e985 */ /* 0x0003e2000c101b0a */
[----:B------:R-:W-:Y:S02]  /*11680*/  ISETP.GE.AND P6, PT, R2, c[0x0][0x3c8], PT ;  /* 0x0000f20002007a0c */ /* 0x000fe40003fc6270 */
[--C-:B------:R-:W-:Y:S01]  /*11690*/  @!P4 IMAD.WIDE R12, R13, 0x4, R6.reuse ;  /* 0x000000040d0cc825 */ /* 0x100fe200078e0206 */
[----:B------:R2:W-:Y:S01]  /*116a0*/  @!P5 ST.E.64 [R10.64], R46 ;  /* 0x0000002e0a00d985 */ /* 0x0005e2000c101b0a */
[----:B------:R-:W-:Y:S02]  /*116b0*/  ISETP.GE.AND P5, PT, R0, c[0x0][0x3c8], PT ;  /* 0x0000f20000007a0c */ /* 0x000fe40003fa6270 */
[----:B------:R-:W-:Y:S01]  /*116c0*/  IADD3 R20, R5, 0x90, RZ ;  /* 0x0000009005147810 */ /* 0x000fe20007ffe0ff */
[----:B---3--:R-:W-:Y:S01]  /*116d0*/  @!P0 IMAD.WIDE R16, R3, 0x4, R6 ;  /* 0x0000000403108825 */ /* 0x008fe200078e0206 */
[C---:B------:R-:W-:Y:S01]  /*116e0*/  IADD3 R19, R5.reuse, 0x98, RZ ;  /* 0x0000009805137810 */ /* 0x040fe20007ffe0ff */
[----:B------:R3:W-:Y:S01]  /*116f0*/  @!P4 ST.E.64 [R12.64], R50 ;  /* 0x000000320c00c985 */ /* 0x0007e2000c101b0a */
[----:B------:R-:W-:-:S02]  /*11700*/  IADD3 R3, R5, 0xb0, RZ ;  /* 0x000000b005037810 */ /* 0x000fc40007ffe0ff */
[----:B------:R-:W-:Y:S01]  /*11710*/  ISETP.GE.AND P4, PT, R20, c[0x0][0x3c8], PT ;  /* 0x0000f20014007a0c */ /* 0x000fe20003f86270 */
[----:B------:R4:W-:Y:S01]  /*11720*/  @!P3 ST.E.64 [R14.64], R54 ;  /* 0x000000360e00b985 */ /* 0x0009e2000c101b0a */
[----:B------:R-:W-:Y:S02]  /*11730*/  ISETP.GE.AND P3, PT, R19, c[0x0][0x3c8], PT ;  /* 0x0000f20013007a0c */ /* 0x000fe40003f66270 */
[----:B------:R-:W-:Y:S02]  /*11740*/  @!P6 LEA.HI R2, R2, R2, RZ, 0x1 ;  /* 0x000000020202e211 */ /* 0x000fe400078f08ff */
[----:B------:R-:W-:-:S07]  /*11750*/  @!P5 LEA.HI R0, R0, R0, RZ, 0x1 ;  /* 0x000000000000d211 */ /* 0x000fce00078f08ff */
[----:B------:R-:W-:Y:S02]  /*11760*/  @!P4 LEA.HI R20, R20, R20, RZ, 0x1 ;  /* 0x000000141414c211 */ /* 0x000fe400078f08ff */
[----:B------:R-:W-:Y:S02]  /*11770*/  @!P3 LEA.HI R19, R19, R19, RZ, 0x1 ;  /* 0x000000131313b211 */ /* 0x000fe400078f08ff */
[----:B-1----:R-:W-:Y:S02]  /*11780*/  @!P2 LOP3.LUT R9, R18, 0xfffffffe, RZ, 0xc0, !PT ;  /* 0xfffffffe1209a812 */ /* 0x002fe400078ec0ff */
[----:B------:R-:W-:Y:S02]  /*11790*/  IADD3 R18, R5, 0xa0, RZ ;  /* 0x000000a005127810 */ /* 0x000fe40007ffe0ff */
[----:B--2---:R-:W-:Y:S01]  /*117a0*/  @!P1 LOP3.LUT R11, R4, 0xfffffffe, RZ, 0xc0, !PT ;  /* 0xfffffffe040b9812 */ /* 0x004fe200078ec0ff */
[----:B------:R-:W-:Y:S01]  /*117b0*/  @!P2 IMAD.WIDE R8, R9, 0x4, R6 ;  /* 0x000000040908a825 */ /* 0x000fe200078e0206 */
[----:B------:R-:W-:-:S02]  /*117c0*/  IADD3 R4, R5, 0xa8, RZ ;  /* 0x000000a805047810 */ /* 0x000fc40007ffe0ff */
[----:B------:R-:W-:Y:S01]  /*117d0*/  @!P3 LOP3.LUT R19, R19, 0xfffffffe, RZ, 0xc0, !PT ;  /* 0xfffffffe1313b812 */ /* 0x000fe200078ec0ff */
[----:B------:R-:W-:Y:S01]  /*117e0*/  @!P1 IMAD.WIDE R10, R11, 0x4, R6 ;  /* 0x000000040b0a9825 */ /* 0x000fe200078e0206 */
[----:B------:R1:W-:Y:S01]  /*117f0*/  @!P2 ST.E.64 [R8.64], R58 ;  /* 0x0000003a0800a985 */ /* 0x0003e2000c101b0a */
[----:B------:R-:W-:Y:S02]  /*11800*/  ISETP.GE.AND P2, PT, R18, c[0x0][0x3c8], PT ;  /* 0x0000f20012007a0c */ /* 0x000fe40003f46270 */
[----:B---3--:R-:W-:Y:S01]  /*11810*/  @!P4 LOP3.LUT R13, R20, 0xfffffffe, RZ, 0xc0, !PT ;  /* 0xfffffffe140dc812 */ /* 0x008fe200078ec0ff */
        /* <DEDUP_REMOVED lines=34> */
.L_x_1610:
        /* <DEDUP_REMOVED lines=50> */
.L_x_1613:
        /* <DEDUP_REMOVED lines=10> */
.L_x_2513:


//--------------------- .text._ZN7cutlass13device_kernelIN5flash19enable_sm80_to_sm89INS1_16FlashAttnFwdSm80INS1_25CollectiveMainloopFwdSm80ILi8ELi2ELb0EN4cute5tupleIJNS5_1CILi128EEENS7_ILi64EEENS7_ILi192EEEEEELi192ENS_10bfloat16_tEfNS_4arch4Sm80ELb0ELb1ELb1ELb1ELb0ELb0ELb1ELb1EEENS1_21CollectiveEpilogueFwdINS6_IJS8_SA_S9_EEENS6_IJNS7_ILi1EEESI_SI_EEESC_SE_Li256ELb1ELb1ELb1ELb0EEENS1_36VarlenDynamicPersistentTileSchedulerILi128ELi64ELi256ELi256ELb1ELb1ELb0ELb1ELb0ELb1EEEEEEEEEvNT_6ParamsE --------------------------
	.section	.text._ZN7cutlass13device_kernelIN5flash19enable_sm80_to_sm89INS1_16FlashAttnFwdSm80INS1_25CollectiveMainloopFwdSm80ILi8ELi2ELb0EN4cute5tupleIJNS5_1CILi128EEENS7_ILi64EEENS7_ILi192EEEEEELi192ENS_10bfloat16_tEfNS_4arch4Sm80ELb0ELb1ELb1ELb1ELb0ELb0ELb1ELb1EEENS1_21CollectiveEpilogueFwdINS6_IJS8_SA_S9_EEENS6_IJNS7_ILi1EEESI_SI_EEESC_SE_Li256ELb1ELb1ELb1ELb0EEENS1_36VarlenDynamicPersistentTileSchedulerILi128ELi64ELi256ELi256ELb1ELb1ELb0ELb1ELb0ELb1EEEEEEEEEvNT_6ParamsE,"ax",@progbits
	.sectioninfo	@"SHI_REGISTERS=255"
	.align	128
.text._ZN7cutlass13device_kernelIN5flash19enable_sm80_to_sm89INS1_16FlashAttnFwdSm80INS1_25CollectiveMainloopFwdSm80ILi8ELi2ELb0EN4cute5tupleIJNS5_1CILi128EEENS7_ILi64EEENS7_ILi192EEEEEELi192ENS_10bfloat16_tEfNS_4arch4Sm80ELb0ELb1ELb1ELb1ELb0ELb0ELb1ELb1EEENS1_21CollectiveEpilogueFwdINS6_IJS8_SA_S9_EEENS6_IJNS7_ILi1EEESI_SI_EEESC_SE_Li256ELb1ELb1ELb1ELb0EEENS1_36VarlenDynamicPersistentTileSchedulerILi128ELi64ELi256ELi256ELb1ELb1ELb0ELb1ELb0ELb1EEEEEEEEEvNT_6ParamsE:
        .type           _ZN7cutlass13device_kernelIN5flash19enable_sm80_to_sm89INS1_16FlashAttnFwdSm80INS1_25CollectiveMainloopFwdSm80ILi8ELi2ELb0EN4cute5tupleIJNS5_1CILi128EEENS7_ILi64EEENS7_ILi192EEEEEELi192ENS_10bfloat16_tEfNS_4arch4Sm80ELb0ELb1ELb1ELb1ELb0ELb0ELb1ELb1EEENS1_21CollectiveEpilogueFwdINS6_IJS8_SA_S9_EEENS6_IJNS7_ILi1EEESI_SI_EEESC_SE_Li256ELb1ELb1ELb1ELb0EEENS1_36VarlenDynamicPersistentTileSchedulerILi128ELi64ELi256ELi256ELb1ELb1ELb0ELb1ELb0ELb1EEEEEEEEEvNT_6ParamsE,@function
        .size           _ZN7cutlass13device_kernelIN5flash19enable_sm80_to_sm89INS1_16FlashAttnFwdSm80INS1_25CollectiveMainloopFwdSm80ILi8ELi2ELb0EN4cute5tupleIJNS5_1CILi128EEENS7_ILi64EEENS7_ILi192EEEEEELi192ENS_10bfloat16_tEfNS_4arch4Sm80ELb0ELb1ELb1ELb1ELb0ELb0ELb1ELb1EEENS1_21CollectiveEpilogueFwdINS6_IJS8_SA_S9_EEENS6_IJNS7_ILi1EEESI_SI_EEESC_SE_Li256ELb1ELb1ELb1ELb0EEENS1_36VarlenDynamicPersistentTileSchedulerILi128ELi64ELi256ELi256ELb1ELb1ELb0ELb1ELb0ELb1EEEEEEEEEvNT_6ParamsE,(.L_x_2514 - _ZN7cutlass13device_kernelIN5flash19enable_sm80_to_sm89INS1_16FlashAttnFwdSm80INS1_25CollectiveMainloopFwdSm80ILi8ELi2ELb0EN4cute5tupleIJNS5_1CILi128EEENS7_ILi64EEENS7_ILi192EEEEEELi192ENS_10bfloat16_tEfNS_4arch4Sm80ELb0ELb1ELb1ELb1ELb0ELb0ELb1ELb1EEENS1_21CollectiveEpilogueFwdINS6_IJS8_SA_S9_EEENS6_IJNS7_ILi1EEESI_SI_EEESC_SE_Li256ELb1ELb1ELb1ELb0EEENS1_36VarlenDynamicPersistentTileSchedulerILi128ELi64ELi256ELi256ELb1ELb1ELb0ELb1ELb0ELb1EEEEEEEEEvNT_6ParamsE)
        .other          _ZN7cutlass13device_kernelIN5flash19enable_sm80_to_sm89INS1_16FlashAttnFwdSm80INS1_25CollectiveMainloopFwdSm80ILi8ELi2ELb0EN4cute5tupleIJNS5_1CILi128EEENS7_ILi64EEENS7_ILi192EEEEEELi192ENS_10bfloat16_tEfNS_4arch4Sm80ELb0ELb1ELb1ELb1ELb0ELb0ELb1ELb1EEENS1_21CollectiveEpilogueFwdINS6_IJS8_SA_S9_EEENS6_IJNS7_ILi1EEESI_SI_EEESC_SE_Li256ELb1ELb1ELb1ELb0EEENS1_36VarlenDynamicPersistentTileSchedulerILi128ELi64ELi256ELi256ELb1ELb1ELb0ELb1ELb0ELb1EEEEEEEEEvNT_6ParamsE,@"STO_CUDA_ENTRY STV_DEFAULT"
_ZN7cutlass13device_kernelIN5flash19enable_sm80_to_sm89INS1_16FlashAttnFwdSm80INS1_25CollectiveMainloopFwdSm80ILi8ELi2ELb0EN4cute5tupleIJNS5_1CILi128EEENS7_ILi64EEENS7_ILi192EEEEEELi192ENS_10bfloat16_tEfNS_4arch4Sm80ELb0ELb1ELb1ELb1ELb0ELb0ELb1ELb1EEENS1_21CollectiveEpilogueFwdINS6_IJS8_SA_S9_EEENS6_IJNS7_ILi1EEESI_SI_EEESC_SE_Li256ELb1ELb1ELb1ELb0EEENS1_36VarlenDynamicPersistentTileSchedulerILi128ELi64ELi256ELi256ELb1ELb1ELb0ELb1ELb0ELb1EEEEEEEEEvNT_6ParamsE:
        /* <DEDUP_REMOVED lines=52> */
.L_x_1619:
        /* <DEDUP_REMOVED lines=16> */
.L_x_1762:
        /* <DEDUP_REMOVED lines=16> */
.L_x_1763:
[----:B---3--:R-:W-:-:S05]  /*0540*/  IMAD R0, R0, c[0x0][0x538], RZ ;  /* 0x00014e0000007a24 */ /* 0x008fca00078e02ff */
[----:B------:R-:W-:-:S04]  /*0550*/  IADD3 R6, R0, R6, RZ ;  /* 0x0000000600067210 */ /* 0x000fc80007ffe0ff */
[----:B------:R-:W-:-:S13]  /*0560*/  ISETP.GT.AND P0, PT, R6, UR4, PT ;  /* 0x0000000406007c0c */ /* 0x000fda000bf04270 */
[----:B-12---:R-:W-:Y:S05]  /*0570*/  @!P0 BRA `(.L_x_1619) ;  /* 0xfffffdc000008947 */ /* 0x006fea000383ffff */
.L_x_1615:
[----:B------:R-:W-:-:S05]  /*0580*/  IADD3 R11, -R0, R6, RZ ;  /* 0x00000006000b7210 */ /* 0x000fca0007ffe1ff */
[----:B------:R-:W-:-:S05]  /*0590*/  IMAD R0, R4, c[0x0][0x538], R11 ;  /* 0x00014e0004007a24 */ /* 0x000fca00078e020b */
[----:B------:R-:W-:Y:S01]  /*05a0*/  ISETP.GT.AND P0, PT, R0, UR4, PT ;  /* 0x0000000400007c0c */ /* 0x000fe2000bf04270 */
[----:B------:R-:W-:-:S12]  /*05b0*/  BRA.DIV ~URZ, `(.L_x_1620) ;  /* 0x00014b727f007947 */ /* 0x000fd8000b800000 */
[----:B------:R-:W-:-:S04]  /*05c0*/  VOTE.ANY R10, PT, !P0 ;  /* 0x00000000000a7806 */ /* 0x000fc800040e0100 */
.L_x_1764:
[----:B------:R-:W1:Y:S02]  /*05d0*/  POPC R6, R10 ;  /* 0x0000000a00067309 */ /* 0x000e640000000000 */
[----:B-12---:R-:W-:Y:S01]  /*05e0*/  IADD3 R231, R6, R7, RZ ;  /* 0x0000000706e77210 */ /* 0x006fe20007ffe0ff */
[----:B------:R-:W-:Y:S05]  /*05f0*/  BRA.DIV ~URZ, `(.L_x_1621) ;  /* 0x00014b827f007947 */ /* 0x000fea000b800000 */
[----:B------:R1:W2:Y:S01]  /*0600*/  SHFL.IDX PT, R229, R9, R6, 0x1f ;  /* 0x00001f0609e57589 */ /* 0x0002a200000e0000 */
[----:B------:R-:W-:-:S03]  /*0610*/  MOV R7, RZ ;  /* 0x000000ff00077202 */ /* 0x000fc60000000f00 */
[----:B------:R1:W3:Y:S04]  /*0620*/  SHFL.IDX PT, R9, R8, R6, 0x1f ;  /* 0x00001f0608097589 */ /* 0x0002e800000e0000 */
.L_x_1765:
[----:B------:R-:W-:Y:S01]  /*0630*/  ISETP.NE.AND P0, PT, R10, RZ, PT ;  /* 0x000000ff0a00720c */ /* 0x000fe20003f05270 */
[----:B------:R-:W-:-:S12]  /*0640*/  BSSY B0, `(.L_x_1622) ;  /* 0x0000005000007945 */ /* 0x000fd80003800000 */
[----:B------:R-:W-:Y:S05]  /*0650*/  @!P0 BRA `(.L_x_1623) ;  /* 0x0000003000008947 */ /* 0x000fea0003800000 */
[----:B------:R-:W-:Y:S01]  /*0660*/  IADD3 R3, R6, -0x1, RZ ;  /* 0xffffffff06037810 */ /* 0x000fe20007ffe0ff */
[----:B------:R-:W-:Y:S05]  /*0670*/  BRA.DIV ~URZ, `(.L_x_1624) ;  /* 0x00014be27f007947 */ /* 0x000fea000b800000 */
[----:B------:R4:W1:Y:S02]  /*0680*/  SHFL.IDX PT, R7, R4, R3, 0x1f ;  /* 0x00001f0304077589 */ /* 0x00086400000e0000 */
.L_x_1623:
[----:B------:R-:W-:Y:S05]  /*0690*/  BSYNC B0 ;  /* 0x0000000000007941 */ /* 0x000fea0003800000 */
.L_x_1622:
        /* <DEDUP_REMOVED lines=67> */
.L_x_1626:
        /* <DEDUP_REMOVED lines=68> */
.L_x_1627:
[----:B------:R-:W-:Y:S05]  /*0f10*/  BSYNC B0 ;  /* 0x0000000000007941 */ /* 0x000fea0003800000 */
.L_x_1625:
[----:B------:R-:W-:-:S04]  /*0f20*/  LOP3.LUT R0, RZ, R0, RZ, 0x33, !PT ;  /* 0x00000000ff007212 */ /* 0x000fc800078e33ff */
[----:B------:R-:W-:Y:S01]  /*0f30*/  IADD3 R229, R0, R229, RZ ;  /* 0x000000e500e57210 */ /* 0x000fe20007ffe0ff */
[----:B------:R-:W-:Y:S05]  /*0f40*/  BRA `(.L_x_1628) ;  /* 0x0000004000007947 */ /* 0x000fea0003800000 */
.L_x_1616:
[----:B--2---:R-:W-:Y:S01]  /*0f50*/  IMAD.MOV.U32 R229, RZ, RZ, RZ ;  /* 0x000000ffffe57224 */ /* 0x004fe200078e00ff */
[----:B------:R-:W-:Y:S01]  /*0f60*/  MOV R230, RZ ;  /* 0x000000ff00e67202 */ /* 0x000fe20000000f00 */
[----:B------:R-:W-:Y:S01]  /*0f70*/  IMAD.U32 R228, RZ, RZ, UR4 ;  /* 0x00000004ffe47e24 */ /* 0x000fe2000f8e00ff */
[----:B------:R-:W-:Y:S02]  /*0f80*/  MOV R231, c[0x0][0x53c] ;  /* 0x00014f0000e77a02 */ /* 0x000fe40000000f00 */
.L_x_1628:
[----:B------:R-:W-:Y:S01]  /*0f90*/  ISETP.NE.AND P0, PT, R12, RZ, PT ;  /* 0x000000ff0c00720c */ /* 0x000fe20003f05270 */
[----:B------:R-:W-:-:S12]  /*0fa0*/  WARPSYNC 0xffffffff ;  /* 0xffffffff00007948 */ /* 0x000fd80003800000 */
[----:B------:R1:W-:Y:S04]  /*0fb0*/  @!P0 STS.128 [0x24100], R228 ;  /* 0x024100e4ff008388 */ /* 0x0003e80000000c00 */
[----:B------:R-:W-:Y:S06]  /*0fc0*/  BAR.ARV 0x5, 0x100 ;  /* 0x0144000000007b1d */ /* 0x000fec0000002000 */
.L_x_1614:
[----:B-12---:R-:W-:-:S13]  /*0fd0*/  ISETP.GE.AND P0, PT, R231, c[0x0][0x53c], PT ;  /* 0x00014f00e7007a0c */ /* 0x006fda0003f06270 */
[----:B------:R-:W-:Y:S05]  /*0fe0*/  @P0 EXIT ;  /* 0x000000000000094d */ /* 0x000fea0003800000 */
[----:B------:R-:W1:Y:S02]  /*0ff0*/  S2R R14, SR_TID.X ;  /* 0x00000000000e7919 */ /* 0x000e640000002100 */
[----:B-1----:R-:W-:-:S04]  /*1000*/  SHF.R.S32.HI R7, RZ, 0x1f, R14 ;  /* 0x0000001fff077819 */ /* 0x002fc8000001140e */
[CC--:B------:R-:W-:Y:S02]  /*1010*/  LEA.HI R12, R7.reuse, R14.reuse, RZ, 0x2 ;  /* 0x0000000e070c7211 */ /* 0x0c0fe400078f10ff */
[----:B------:R-:W-:Y:S02]  /*1020*/  LEA.HI R3, R7, R14, RZ, 0x4 ;  /* 0x0000000e07037211 */ /* 0x000fe400078f20ff */
[--C-:B------:R-:W-:Y:S02]  /*1030*/  SHF.R.S32.HI R8, RZ, 0x2, R12.reuse ;  /* 0x00000002ff087819 */ /* 0x100fe4000001140c */
[----:B------:R-:W-:Y:S02]  /*1040*/  SHF.R.S32.HI R0, RZ, 0x1f, R12 ;  /* 0x0000001fff007819 */ /* 0x000fe4000001140c */
        /* <DEDUP_REMOVED lines=12> */
[CC--:B------:R-:W-:Y:S01]  /*1110*/  LEA.HI R3, R7.reuse, R14.reuse, RZ, 0x6 ;  /* 0x0000000e07037211 */ /* 0x0c0fe200078f30ff */
[----:B------:R-:W-:Y:S01]  /*1120*/  IMAD.IADD R9, R14, 0x1, -R4 ;  /* 0x000000010e097824 */ /* 0x000fe200078e0a04 */
[----:B------:R-:W-:Y:S01]  /*1130*/  LEA.HI R7, R7, R14, RZ, 0x5 ;  /* 0x0000000e07077211 */ /* 0x000fe200078f28ff */
[----:B------:R-:W-:Y:S01]  /*1140*/  IMAD.SHL.U32 R0, R251, 0x40, RZ ;  /* 0x00000040fb007824 */ /* 0x000fe200078e00ff */
[----:B------:R-:W-:Y:S01]  /*1150*/  SHF.R.S32.HI R4, RZ, 0x1f, R2 ;  /* 0x0000001fff047819 */ /* 0x000fe20000011402 */
[----:B------:R-:W-:Y:S02]  /*1160*/  IMAD.SHL.U32 R3, R3, 0x8, RZ ;  /* 0x0000000803037824 */ /* 0x000fe400078e00ff */
[----:B------:R-:W-:Y:S01]  /*1170*/  IMAD.SHL.U32 R210, R9, 0x8, RZ ;  /* 0x0000000809d27824 */ /* 0x000fe200078e00ff */
[----:B------:R-:W-:-:S02]  /*1180*/  LEA.HI R11, R4, R2, RZ, 0x3 ;  /* 0x00000002040b7211 */ /* 0x000fc400078f18ff */
[----:B------:R-:W-:Y:S02]  /*1190*/  LOP3.LUT R0, R0, 0x1c0, RZ, 0xc0, !PT ;  /* 0x000001c000007812 */ /* 0x000fe400078ec0ff */
[----:B------:R-:W-:Y:S02]  /*11a0*/  LOP3.LUT R6, R3, 0x7ffffe00, RZ, 0xc0, !PT ;  /* 0x7ffffe0003067812 */ /* 0x000fe400078ec0ff */
[----:B------:R-:W-:Y:S02]  /*11b0*/  LOP3.LUT R4, R11, 0xfffffff8, RZ, 0xc0, !PT ;  /* 0xfffffff80b047812 */ /* 0x000fe400078ec0ff */
[----:B------:R-:W-:Y:S02]  /*11c0*/  SHF.R.U32.HI R5, RZ, 0x3, R0 ;  /* 0x00000003ff057819 */ /* 0x000fe40000011600 */
[----:B------:R-:W-:Y:S01]  /*11d0*/  LOP3.LUT R3, R0, 0x38, R210, 0xf8, !PT ;  /* 0x0000003800037812 */ /* 0x000fe200078ef8d2 */
[----:B------:R-:W-:Y:S01]  /*11e0*/  IMAD.SHL.U32 R0, R9, 0x40, RZ ;  /* 0x0000004009007824 */ /* 0x000fe200078e00ff */
[----:B------:R-:W-:Y:S01]  /*11f0*/  IADD3 R209, R210, 0x40, RZ ;  /* 0x00000040d2d17810 */ /* 0x000fe20007ffe0ff */
[----:B------:R-:W-:Y:S01]  /*1200*/  IMAD.IADD R9, R2, 0x1, -R4 ;  /* 0x0000000102097824 */ /* 0x000fe200078e0a04 */
[----:B------:R-:W-:-:S02]  /*1210*/  LOP3.LUT R2, R7, 0xffffffe0, RZ, 0xc0, !PT ;  /* 0xffffffe007027812 */ /* 0x000fc400078ec0ff */
[----:B------:R-:W-:Y:S02]  /*1220*/  LOP3.LUT R0, R0, 0x1c0, RZ, 0xc0, !PT ;  /* 0x000001c000007812 */ /* 0x000fe400078ec0ff */
[----:B------:R-:W-:Y:S01]  /*1230*/  LOP3.LUT R227, R6, R3, R5, 0xf6, !PT ;  /* 0x0000000306e37212 */ /* 0x000fe200078ef605 */
[----:B------:R-:W-:Y:S01]  /*1240*/  IMAD.IADD R15, R14, 0x1, -R2 ;  /* 0x000000010e0f7824 */ /* 0x000fe200078e0a02 */
[----:B------:R-:W-:Y:S02]  /*1250*/  LOP3.LUT R4, R0, 0x8, R10, 0xf8, !PT ;  /* 0x0000000800047812 */ /* 0x000fe400078ef80a */
[----:B------:R-:W-:Y:S01]  /*1260*/  SHF.R.U32.HI R3, RZ, 0x3, R0 ;  /* 0x00000003ff037819 */ /* 0x000fe20000011600 */
[----:B------:R-:W-:Y:S01]  /*1270*/  IMAD.SHL.U32 R227, R227, 0x2, RZ ;  /* 0x00000002e3e37824 */ /* 0x000fe200078e00ff */
[--C-:B------:R-:W-:Y:S02]  /*1280*/  SHF.R.S32.HI R6, RZ, 0x5, R7.reuse ;  /* 0x00000005ff067819 */ /* 0x100fe40000011407 */
[----:B------:R-:W-:Y:S01]  /*1290*/  SHF.R.S32.HI R0, RZ, 0x1f, R7 ;  /* 0x0000001fff007819 */ /* 0x000fe20000011407 */
[----:B------:R-:W-:Y:S01]  /*12a0*/  IMAD.SHL.U32 R7, R13, 0x8, RZ ;  /* 0x000000080d077824 */ /* 0x000fe200078e00ff */
[----:B------:R-:W-:-:S02]  /*12b0*/  LOP3.LUT R2, R12, 0xfffffffc, RZ, 0xc0, !PT ;  /* 0xfffffffc0c027812 */ /* 0x000fc400078ec0ff */
[----:B------:R-:W-:Y:S02]  /*12c0*/  LOP3.LUT R12, R4, R3, RZ, 0x3c, !PT ;  /* 0x00000003040c7212 */ /* 0x000fe400078e3cff */
[----:B------:R-:W-:Y:S01]  /*12d0*/  LEA.HI R0, R0, R6, RZ, 0x3 ;  /* 0x0000000600007211 */ /* 0x000fe200078f18ff */
[----:B------:R-:W-:Y:S01]  /*12e0*/  IMAD.IADD R4, R14, 0x1, -R2 ;  /* 0x000000010e047824 */ /* 0x000fe200078e0a02 */
[----:B------:R-:W-:Y:S01]  /*12f0*/  SHF.R.S32.HI R10, RZ, 0x1f, R15 ;  /* 0x0000001fff0a7819 */ /* 0x000fe2000001140f */
[----:B------:R-:W-:Y:S01]  /*1300*/  IMAD.SHL.U32 R2, R9, 0x40, RZ ;  /* 0x0000004009027824 */ /* 0x000fe200078e00ff */
[----:B------:R-:W-:Y:S02]  /*1310*/  LOP3.LUT R0, R0, 0xffffff8, RZ, 0xc0, !PT ;  /* 0x0ffffff800007812 */ /* 0x000fe400078ec0ff */
[----:B------:R-:W-:Y:S02]  /*1320*/  LEA.HI R10, R10, R15, RZ, 0x2 ;  /* 0x0000000f0a0a7211 */ /* 0x000fe400078f10ff */
[----:B------:R-:W-:Y:S01]  /*1330*/  LOP3.LUT R2, R2, 0x1c0, RZ, 0xc0, !PT ;  /* 0x000001c002027812 */ /* 0x000fe200078ec0ff */
[----:B------:R-:W-:Y:S01]  /*1340*/  IMAD.IADD R3, R6, 0x1, -R0 ;  /* 0x0000000106037824 */ /* 0x000fe200078e0a00 */
[----:B------:R-:W-:-:S02]  /*1350*/  SHF.R.S32.HI R0, RZ, 0x2, R10 ;  /* 0x00000002ff007819 */ /* 0x000fc4000001140a */
[----:B------:R-:W-:Y:S02]  /*1360*/  LOP3.LUT R7, R2, 0x8, R7, 0xf8, !PT ;  /* 0x0000000802077812 */ /* 0x000fe400078ef807 */
[----:B------:R-:W-:Y:S01]  /*1370*/  SHF.R.U32.HI R2, RZ, 0x3, R2 ;  /* 0x00000003ff027819 */ /* 0x000fe20000011602 */
[----:B------:R-:W-:Y:S01]  /*1380*/  IMAD R14, R3, 0x10, R0 ;  /* 0x00000010030e7824 */ /* 0x000fe200078e0200 */
[----:B------:R-:W-:Y:S01]  /*1390*/  LOP3.LUT R5, R8, 0x1, RZ, 0xc0, !PT ;  /* 0x0000000108057812 */ /* 0x000fe200078ec0ff */
[----:B------:R-:W-:Y:S01]  /*13a0*/  IMAD.SHL.U32 R3, R6, 0x400, RZ ;  /* 0x0000040006037824 */ /* 0x000fe200078e00ff */
[----:B------:R-:W-:Y:S02]  /*13b0*/  LEA.HI R0, R4, R4, RZ, 0x1 ;  /* 0x0000000404007211 */ /* 0x000fe400078f08ff */
[----:B------:R-:W-:Y:S01]  /*13c0*/  LOP3.LUT R7, R7, R2, RZ, 0x3c, !PT ;  /* 0x0000000207077212 */ /* 0x000fe200078e3cff */
[----:B------:R-:W-:Y:S01]  /*13d0*/  IMAD.SHL.U32 R2, R8, 0x40, RZ ;  /* 0x0000004008027824 */ /* 0x000fe200078e00ff */
[----:B------:R-:W-:Y:S01]  /*13e0*/  ISETP.NE.U32.AND P3, PT, R5, 0x1, PT ;  /* 0x000000010500780c */ /* 0x000fe20003f65070 */
[----:B------:R-:W-:Y:S01]  /*13f0*/  IMAD R5, R4, 0x2, R3 ;  /* 0x0000000204057824 */ /* 0x000fe200078e0203 */
[----:B------:R-:W-:Y:S01]  /*1400*/  LOP3.LUT R0, R0, 0x1ffffffe, RZ, 0xc0, !PT ;  /* 0x1ffffffe00007812 */ /* 0x000fe200078ec0ff */
[----:B------:R-:W-:Y:S01]  /*1410*/  STL [R1+0x30], R14 ;  /* 0x0000300e01007387 */ /* 0x000fe20000100800 */
[----:B------:R-:W-:-:S02]  /*1420*/  LOP3.LUT R6, R2, 0x1c0, RZ, 0xc0, !PT ;  /* 0x000001c002067812 */ /* 0x000fc400078ec0ff */
[----:B------:R-:W-:Y:S01]  /*1430*/  R2P PR, R8, 0x6 ;  /* 0x0000000608007804 */ /* 0x000fe20000000000 */
[----:B------:R-:W-:Y:S01]  /*1440*/  IMAD.SHL.U32 R8, R11, 0x40, RZ ;  /* 0x000000400b087824 */ /* 0x000fe200078e00ff */
[----:B------:R-:W-:Y:S01]  /*1450*/  LOP3.LUT P0, RZ, R9, 0x2, RZ, 0xc0, !PT ;  /* 0x0000000209ff7812 */ /* 0x000fe2000780c0ff */
[----:B------:R-:W-:Y:S01]  /*1460*/  IMAD.IADD R233, R4, 0x1, -R0 ;  /* 0x0000000104e97824 */ /* 0x000fe200078e0a00 */
[----:B------:R-:W-:Y:S01]  /*1470*/  LEA.HI R4, R6, R6, RZ, 0x1d ;  /* 0x0000000606047211 */ /* 0x000fe200078fe8ff */
[----:B------:R-:W-:Y:S01]  /*1480*/  IMAD R0, R13, 0x200, R12 ;  /* 0x000002000d007824 */ /* 0x000fe200078e020c */
[----:B------:R-:W-:Y:S01]  /*1490*/  LOP3.LUT R2, R8, 0xfffffe00, RZ, 0xc0, !PT ;  /* 0xfffffe0008027812 */ /* 0x000fe200078ec0ff */
[----:B------:R-:W-:Y:S01]  /*14a0*/  IMAD R233, R233, 0x8, R14 ;  /* 0x00000008e9e97824 */ /* 0x000fe200078e020e */
[----:B------:R-:W-:Y:S01]  /*14b0*/  LOP3.LUT P4, RZ, R9, 0x4, RZ, 0xc0, !PT ;  /* 0x0000000409ff7812 */ /* 0x000fe2000788c0ff */
[----:B------:R-:W-:Y:S01]  /*14c0*/  IMAD.IADD R8, R5, 0x1, R4 ;  /* 0x0000000105087824 */ /* 0x000fe200078e0204 */
[----:B------:R-:W-:Y:S01]  /*14d0*/  LOP3.LUT R5, R10, 0x7ffffffc, RZ, 0xc0, !PT ;  /* 0x7ffffffc0a057812 */ /* 0x000fe200078ec0ff */
[----:B------:R-:W-:Y:S01]  /*14e0*/  IMAD.MOV.U32 R4, RZ, RZ, 0x20 ;  /* 0x00000020ff047424 */ /* 0x000fe200078e00ff */
[CC--:B------:R-:W-:Y:S01]  /*14f0*/  IADD3 R3, R7.reuse, R2.reuse, R3 ;  /* 0x0000000207037210 */ /* 0x0c0fe20007ffe003 */
[----:B------:R-:W-:Y:S01]  /*1500*/  IMAD.MOV.U32 R9, RZ, RZ, 0x40 ;  /* 0x00000040ff097424 */ /* 0x000fe200078e00ff */
[----:B------:R-:W-:Y:S01]  /*1510*/  LOP3.LUT R2, R7, R2, RZ, 0xfc, !PT ;  /* 0x0000000207027212 */ /* 0x000fe200078efcff */
[----:B------:R-:W-:Y:S01]  /*1520*/  IMAD.IADD R7, R15, 0x1, -R5 ;  /* 0x000000010f077824 */ /* 0x000fe200078e0a05 */
[----:B------:R-:W-:-:S02]  /*1530*/  SEL R6, R4, 0xffffffe0, !P1 ;  /* 0xffffffe004067807 */ /* 0x000fc40004800000 */
[----:B------:R-:W-:Y:S01]  /*1540*/  LEA R10, R8, 0x80, 0x1 ;  /* 0x00000080080a7811 */ /* 0x000fe200078e08ff */
[----:B------:R-:W-:Y:S01]  /*1550*/  IMAD.SHL.U32 R214, R7, 0x2, RZ ;  /* 0x0000000207d67824 */ /* 0x000fe200078e00ff */
[----:B------:R-:W-:Y:S02]  /*1560*/  SEL R5, R9, 0xffffffc0, !P2 ;  /* 0xffffffc009057807 */ /* 0x000fe40005000000 */
[----:B------:R-:W-:Y:S01]  /*1570*/  SEL R192, R4, 0xffffffe0, !P0 ;  /* 0xffffffe004c07807 */ /* 0x000fe20004000000 */
[C---:B------:R-:W-:Y:S01]  /*1580*/  IMAD.IADD R8, R10.reuse, 0x1, R6 ;  /* 0x000000010a087824 */ /* 0x040fe200078e0206 */
[C---:B------:R-:W-:Y:S01]  /*1590*/  IADD3 R7, R10.reuse, -0x10, RZ ;  /* 0xfffffff00a077810 */ /* 0x040fe20007ffe0ff */
[C---:B------:R-:W-:Y:S01]  /*15a0*/  IMAD.IADD R4, R10.reuse, 0x1, R5 ;  /* 0x000000010a047824 */ /* 0x040fe200078e0205 */
[----:B------:R-:W-:Y:S01]  /*15b0*/  @P3 IADD3 R7, R10, 0x10, RZ ;  /* 0x000000100a073810 */ /* 0x000fe20007ffe0ff */
[----:B------:R-:W-:Y:S01]  /*15c0*/  STL [R1+0x8], R10 ;  /* 0x0000080a01007387 */ /* 0x000fe20000100800 */
[----:B------:R-:W-:-:S02]  /*15d0*/  LEA R194, R2, 0x100, 0x1 ;  /* 0x0000010002c27811 */ /* 0x000fc400078e08ff */
[----:B------:R-:W-:Y:S01]  /*15e0*/  LEA R193, R0, 0xc100, 0x1 ;  /* 0x0000c10000c17811 */ /* 0x000fe200078e08ff */
[----:B------:R1:W-:Y:S01]  /*15f0*/  STL [R1+0x14], R8 ;  /* 0x0000140801007387 */ /* 0x0003e20000100800 */
[----:B------:R-:W-:Y:S01]  /*1600*/  IMAD.IADD R2, R5, 0x1, R7 ;  /* 0x0000000105027824 */ /* 0x000fe200078e0207 */
[----:B------:R-:W-:Y:S02]  /*1610*/  SEL R0, R9, 0xffffffc0, !P4 ;  /* 0xffffffc009007807 */ /* 0x000fe40006000000 */
[----:B------:R2:W-:Y:S01]  /*1620*/  STL [R1+0x24], R4 ;  /* 0x0000240401007387 */ /* 0x0005e20000100800 */
[----:B------:R-:W-:Y:S02]  /*1630*/  LEA R187, R3, 0x18100, 0x1 ;  /* 0x0001810003bb7811 */ /* 0x000fe400078e08ff */
[----:B------:R-:W-:Y:S01]  /*1640*/  IADD3 R232, R210, 0x80, RZ ;  /* 0x00000080d2e87810 */ /* 0x000fe20007ffe0ff */
[----:B------:R-:W-:Y:S01]  /*1650*/  STL [R1+0xc], R7 ;  /* 0x00000c0701007387 */ /* 0x000fe20000100800 */
[----:B------:R-:W-:Y:S01]  /*1660*/  SHF.R.S32.HI R211, RZ, 0x1f, R210 ;  /* 0x0000001fffd37819 */ /* 0x000fe200000114d2 */
[C---:B------:R-:W-:Y:S01]  /*1670*/  IMAD.IADD R188, R187.reuse, 0x1, R192 ;  /* 0x00000001bbbc7824 */ /* 0x040fe200078e02c0 */
[----:B------:R-:W-:Y:S01]  /*1680*/  SHF.R.S32.HI R249, RZ, 0x1f, R209 ;  /* 0x0000001ffff97819 */ /* 0x000fe200000114d1 */
[----:B------:R-:W-:Y:S01]  /*1690*/  IMAD.IADD R190, R187, 0x1, R0 ;  /* 0x00000001bbbe7824 */ /* 0x000fe200078e0200 */
[----:B------:R-:W-:Y:S01]  /*16a0*/  SHF.R.S32.HI R248, RZ, 0x1f, R232 ;  /* 0x0000001ffff87819 */ /* 0x000fe200000114e8 */
[----:B------:R-:W-:Y:S01]  /*16b0*/  IMAD.IADD R195, R0, 0x1, R194 ;  /* 0x0000000100c37824 */ /* 0x000fe200078e02c2 */
[C---:B------:R-:W-:Y:S01]  /*16c0*/  IADD3 R225, R227.reuse, 0x100, RZ ;  /* 0x00000100e3e17810 */ /* 0x040fe20007ffe0ff */
[----:B------:R-:W-:Y:S01]  /*16d0*/  IMAD.IADD R189, R188, 0x1, R0 ;  /* 0x00000001bcbd7824 */ /* 0x000fe200078e0200 */
[----:B------:R-:W-:Y:S01]  /*16e0*/  IADD3 R224, R227, 0xc100, RZ ;  /* 0x0000c100e3e07810 */ /* 0x000fe20007ffe0ff */
[----:B-1----:R-:W-:-:S02]  /*16f0*/  IMAD.IADD R8, R8, 0x1, R5 ;  /* 0x0000000108087824 */ /* 0x002fc400078e0205 */
[----:B--2---:R-:W-:-:S03]  /*1700*/  IMAD.IADD R4, R6, 0x1, R7 ;  /* 0x0000000106047824 */ /* 0x004fc600078e0207 */
[----:B------:R-:W-:Y:S01]  /*1710*/  STL [R1+0x20], R8 ;  /* 0x0000200801007387 */ /* 0x000fe20000100800 */
[----:B------:R-:W-:-:S03]  /*1720*/  IMAD.IADD R3, R4, 0x1, R5 ;  /* 0x0000000104037824 */ /* 0x000fc600078e0205 */
[----:B------:R-:W-:Y:S04]  /*1730*/  STL [R1+0x10], R4 ;  /* 0x0000100401007387 */ /* 0x000fe80000100800 */
[----:B------:R1:W-:Y:S04]  /*1740*/  STL [R1+0x1c], R2 ;  /* 0x00001c0201007387 */ /* 0x0003e80000100800 */
[----:B------:R2:W-:Y:S01]  /*1750*/  STL [R1+0x18], R3 ;  /* 0x0000180301007387 */ /* 0x0005e20000100800 */
[----:B-1----:R-:W-:-:S04]  /*1760*/  IMAD.IADD R2, R192, 0x1, R194 ;  /* 0x00000001c0027824 */ /* 0x002fc800078e02c2 */
[----:B------:R-:W-:-:S05]  /*1770*/  IMAD.IADD R2, R0, 0x1, R2 ;  /* 0x0000000100027824 */ /* 0x000fca00078e0202 */
[----:B------:R2:W-:Y:S02]  /*1780*/  STL [R1+0x28], R2 ;  /* 0x0000280201007387 */ /* 0x0005e40000100800 */
.L_x_1761:
        /* <DEDUP_REMOVED lines=10> */
[----:B--2---:R-:W-:Y:S01]  /*1830*/  IMAD.WIDE R2, R231, R14, c[0x0][0x350] ;  /* 0x0000d400e7027625 */ /* 0x004fe200078e020e */
        /* <DEDUP_REMOVED lines=16> */
.L_x_1629:
[----:B------:R-:W-:-:S04]  /*1940*/  ISETP.NE.U32.AND P0, PT, RZ, c[0x0][0x368], PT ;  /* 0x0000da00ff007a0c */ /* 0x000fc80003f05070 */
[----:B------:R-:W-:-:S13]  /*1950*/  ISETP.NE.AND.EX P0, PT, RZ, c[0x0][0x36c], PT, P0 ;  /* 0x0000db00ff007a0c */ /* 0x000fda0003f05300 */
[----:B------:R-:W-:Y:S05]  /*1960*/  @!P0 BRA `(.L_x_1630) ;  /* 0x0000003000008947 */ /* 0x000fea0003800000 */
[----:B-1----:R-:W-:-:S05]  /*1970*/  IMAD.WIDE R2, R231, R14, c[0x0][0x368] ;  /* 0x0000da00e7027625 */ /* 0x002fca00078e020e */
[----:B------:R1:W5:Y:S01]  /*1980*/  LDG.E R0, [R2.64] ;  /* 0x0000000802007981 */ /* 0x000362000c1e1900 */
[----:B------:R-:W-:Y:S05]  /*1990*/  BRA `(.L_x_1631) ;  /* 0x0000005000007947 */ /* 0x000fea0003800000 */
.L_x_1630:
[----:B------:R-:W-:Y:S01]  /*19a0*/  MOV R0, c[0x0][0x1d0] ;  /* 0x0000740000007a02 */ /* 0x000fe20000000f00 */
[----:B------:R-:W-:Y:S05]  /*19b0*/  @!P4 BRA `(.L_x_1631) ;  /* 0x000000300000c947 */ /* 0x000fea0003800000 */
[----:B-1----:R-:W2:Y:S04]  /*19c0*/  LDG.E R4, [R2.64] ;  /* 0x0000000802047981 */ /* 0x002ea8000c1e1900 */
[----:B------:R-:W2:Y:S02]  /*19d0*/  LDG.E R0, [R2.64+0x4] ;  /* 0x0000040802007981 */ /* 0x000ea4000c1e1900 */
[----:B--2---:R-:W-:-:S03]  /*19e0*/  IADD3 R0, -R4, R0, RZ ;  /* 0x0000000004007210 */ /* 0x004fc60007ffe1ff */
.L_x_1631:
[----:B-1----:R-:W-:Y:S01]  /*19f0*/  IMAD.MOV.U32 R2, RZ, RZ, c[0x0][0x2c4] ;  /* 0x0000b100ff027624 */ /* 0x002fe200078e00ff */
[----:B-----5:R-:W-:Y:S01]  /*1a00*/  IADD3 R13, R11, R10, RZ ;  /* 0x0000000a0b0d7210 */ /* 0x020fe20007ffe0ff */
[----:B------:R-:W-:-:S02]  /*1a10*/  IMAD.IADD R215, R0, 0x1, -R10 ;  /* 0x0000000100d77824 */ /* 0x000fc400078e0a0a */
[----:B------:R-:W-:Y:S01]  /*1a20*/  IMAD.SHL.U32 R226, R229, 0x80, RZ ;  /* 0x00000080e5e27824 */ /* 0x000fe200078e00ff */
[----:B------:R-:W-:Y:S01]  /*1a30*/  ISETP.NE.AND P2, PT, R2, 0x1, PT ;  /* 0x000000010200780c */ /* 0x000fe20003f45270 */
[----:B------:R-:W-:Y:S01]  /*1a40*/  IMAD.MOV.U32 R7, RZ, RZ, c[0x0][0x32c] ;  /* 0x0000cb00ff077624 */ /* 0x000fe200078e00ff */
[----:B------:R-:W-:Y:S02]  /*1a50*/  IADD3 R4, R215, 0x1, -R216 ;  /* 0x00000001d7047810 */ /* 0x000fe40007ffe8d8 */
[----:B------:R-:W-:Y:S02]  /*1a60*/  IADD3 R2, R226, 0x7f, RZ ;  /* 0x0000007fe2027810 */ /* 0x000fe40007ffe0ff */
[----:B------:R-:W-:Y:S01]  /*1a70*/  ISETP.GE.AND P1, PT, R7, 0x1, PT ;  /* 0x000000010700780c */ /* 0x000fe20003f26270 */
[----:B------:R1:W-:Y:S01]  /*1a80*/  STL [R1+0x4], R4 ;  /* 0x0000040401007387 */ /* 0x0003e20000100800 */
[----:B------:R-:W-:-:S05]  /*1a90*/  MOV R0, R2 ;  /* 0x0000000200007202 */ /* 0x000fca0000000f00 */
[----:B------:R-:W-:-:S05]  /*1aa0*/  @P2 IMAD.HI.U32 R3, R2, c[0x0][0x2c8], RZ ;  /* 0x0000b20002032a27 */ /* 0x000fca00078e00ff */
        /* <DEDUP_REMOVED lines=14> */
.L_x_1634:
[----:B------:R-:W-:-:S13]  /*1b90*/  ISETP.NE.AND P0, PT, R7, 0x1, PT ;  /* 0x000000010700780c */ /* 0x000fda0003f05270 */
[----:B------:R-:W-:-:S05]  /*1ba0*/  @P0 IMAD.HI.U32 R0, R2, c[0x0][0x330], RZ ;  /* 0x0000cc0002000a27 */ /* 0x000fca00078e00ff */
[----:B------:R-:W-:Y:S02]  /*1bb0*/  @P0 SHF.R.U32.HI R2, RZ, c[0x0][0x334], R0 ;  /* 0x0000cd00ff020a19 */ /* 0x000fe40000011600 */
.L_x_1635:
[----:B------:R-:W-:Y:S05]  /*1bc0*/  BSYNC B0 ;  /* 0x0000000000007941 */ /* 0x000fea0003800000 */
.L_x_1633:
[----:B------:R-:W-:-:S05]  /*1bd0*/  IMAD R2, R2, R7, c[0x0][0x32c] ;  /* 0x0000cb0002027624 */ /* 0x000fca00078e0207 */
[----:B------:R-:W-:-:S04]  /*1be0*/  IMNMX R3, R3, R2, PT ;  /* 0x0000000203037217 */ /* 0x000fc80003800200 */
.L_x_1632:
[----:B------:R-:W-:Y:S01]  /*1bf0*/  IADD3 R3, R3, 0x3f, RZ ;  /* 0x0000003f03037810 */ /* 0x000fe20007ffe0ff */
[----:B-1----:R-:W-:Y:S01]  /*1c00*/  @P2 IMAD.HI.U32 R4, R226, c[0x0][0x2c8], RZ ;  /* 0x0000b200e2042a27 */ /* 0x002fe200078e00ff */
        /* <DEDUP_REMOVED lines=8> */
[----:B------:R-:W-:Y:S01]  /*1c90*/  IMAD.IADD R0, R250, 0x1, R0 ;  /* 0x00000001fa007824 */ /* 0x000fe200078e0200 */
[----:B------:R-:W-:Y:S02]  /*1ca0*/  SHF.R.S32.HI R3, RZ, 0x6, R3 ;  /* 0x00000006ff037819 */ /* 0x000fe40000011403 */
[----:B------:R-:W-:Y:S02]  /*1cb0*/  SHF.R.S32.HI R4, RZ, 0x6, R2 ;  /* 0x00000006ff047819 */ /* 0x000fe40000011402 */
        /* <DEDUP_REMOVED lines=12> */
.L_x_1638:
[----:B------:R-:W-:-:S13]  /*1d80*/  ISETP.NE.AND P0, PT, R7, 0x1, PT ;  /* 0x000000010700780c */ /* 0x000fda0003f05270 */
[----:B------:R-:W-:-:S05]  /*1d90*/  @P0 IMAD.HI.U32 R3, R0, c[0x0][0x330], RZ ;  /* 0x0000cc0000030a27 */ /* 0x000fca00078e00ff */
[----:B------:R-:W-:Y:S02]  /*1da0*/  @P0 SHF.R.U32.HI R0, RZ, c[0x0][0x334], R3 ;  /* 0x0000cd00ff000a19 */ /* 0x000fe40000011603 */
.L_x_1639:
[----:B------:R-:W-:Y:S05]  /*1db0*/  BSYNC B0 ;  /* 0x0000000000007941 */ /* 0x000fea0003800000 */
.L_x_1637:
[----:B------:R-:W-:-:S05]  /*1dc0*/  IMAD R0, R0, c[0x0][0x32c], RZ ;  /* 0x0000cb0000007a24 */ /* 0x000fca00078e02ff */
[----:B------:R-:W-:-:S04]  /*1dd0*/  IMNMX R2, R2, R0, !PT ;  /* 0x0000000002027217 */ /* 0x000fc80007800200 */
.L_x_1636:
        /* <DEDUP_REMOVED lines=13> */
[----:B------:R1:W-:Y:S02]  /*1eb0*/  STL [R1], R15 ;  /* 0x0000000f01007387 */ /* 0x0003e40000100800 */
[----:B------:R-:W-:Y:S05]  /*1ec0*/  @!P0 BRA `(.L_x_1641) ;  /* 0x000001f000008947 */ /* 0x000fea0003800000 */
[----:B------:R-:W-:Y:S01]  /*1ed0*/  ISETP.NE.AND P0, PT, R252, RZ, PT ;  /* 0x000000fffc00720c */ /* 0x000fe20003f05270 */
[----:B------:R-:W-:-:S03]  /*1ee0*/  IMAD.MOV.U32 R4, RZ, RZ, RZ ;  /* 0x000000ffff047224 */ /* 0x000fc600078e00ff */
[----:B------:R-:W-:-:S04]  /*1ef0*/  SEL R0, R252, c[0x0][0x338], P0 ;  /* 0x0000ce00fc007a07 */ /* 0x000fc80000000000 */
[----:B------:R-:W-:Y:S02]  /*1f00*/  IABS R3, R0 ;  /* 0x0000000000037213 */ /* 0x000fe40000000000 */
[----:B------:R-:W-:Y:S02]  /*1f10*/  IADD3 R6, R0, -0x1, R11 ;  /* 0xffffffff00067810 */ /* 0x000fe40007ffe00b */
[----:B------:R-:W2:Y:S03]  /*1f20*/  I2F.RP R2, R3 ;  /* 0x0000000300027306 */ /* 0x000ea60000209400 */
[----:B------:R-:W-:-:S05]  /*1f30*/  IMAD.IADD R6, R6, 0x1, -R8 ;  /* 0x0000000106067824 */ /* 0x000fca00078e0a08 */
[----:B------:R-:W-:Y:S01]  /*1f40*/  IABS R10, R6 ;  /* 0x00000006000a7213 */ /* 0x000fe20000000000 */
        /* <DEDUP_REMOVED lines=23> */
.L_x_1641:
[----:B------:R-:W-:Y:S05]  /*20c0*/  BSYNC B0 ;  /* 0x0000000000007941 */ /* 0x000fea0003800000 */
.L_x_1640:
[----:B------:R-:W-:Y:S01]  /*20d0*/  IMAD R200, R15, R2, R8 ;  /* 0x000000020fc87224 */ /* 0x000fe200078e0208 */
        /* <DEDUP_REMOVED lines=55> */
[----:B------:R-:W2:Y:S01]  /*2450*/  S2R R3, SR_TID.X ;  /* 0x0000000000037919 */ /* 0x000ea20000002100 */
[----:B------:R-:W-:-:S04]  /*2460*/  ISETP.NE.U32.AND P3, PT, RZ, c[0x0][0x340], PT ;  /* 0x0000d000ff007a0c */ /* 0x000fc80003f65070 */
[----:B------:R-:W-:Y:S02]  /*2470*/  ISETP.NE.AND.EX P3, PT, RZ, c[0x0][0x344], PT, P3 ;  /* 0x0000d100ff007a0c */ /* 0x000fe40003f65330 */
[----:B--2---:R-:W-:-:S04]  /*2480*/  SHF.R.S32.HI R4, RZ, 0x1f, R3 ;  /* 0x0000001fff047819 */ /* 0x004fc80000011403 */
[----:B------:R-:W-:-:S04]  /*2490*/  LEA.HI R4, R4, R3, RZ, 0x3 ;  /* 0x0000000304047211 */ /* 0x000fc800078f18ff */
[----:B------:R-:W-:-:S04]  /*24a0*/  LOP3.LUT R4, R4, 0xfffffff8, RZ, 0xc0, !PT ;  /* 0xfffffff804047812 */ /* 0x000fc800078ec0ff */
[----:B------:R-:W-:Y:S01]  /*24b0*/  IADD3 R4, -R4, R3, RZ ;  /* 0x0000000304047210 */ /* 0x000fe20007ffe1ff */
[----:B------:R-:W-:-:S05]  /*24c0*/  @P3 IMAD.WIDE R2, R231, R14, c[0x0][0x340] ;  /* 0x0000d000e7023625 */ /* 0x000fca00078e020e */
[----:B-1----:R1:W2:Y:S01]  /*24d0*/  @P3 LDG.E R15, [R2.64] ;  /* 0x00000008020f3981 */ /* 0x0022a2000c1e1900 */
[----:B------:R-:W-:Y:S02]  /*24e0*/  SHF.R.S32.HI R0, RZ, 0x1f, R12 ;  /* 0x0000001fff007819 */ /* 0x000fe4000001140c */
[----:B------:R-:W-:Y:S02]  /*24f0*/  SHF.R.S32.HI R14, RZ, 0x1f, R231 ;  /* 0x0000001fff0e7819 */ /* 0x000fe400000114e7 */
[----:B------:R-:W-:Y:S01]  /*2500*/  SEL R8, R231, RZ, !P5 ;  /* 0x000000ffe7087207 */ /* 0x000fe20006800000 */
[----:B------:R-:W-:Y:S01]  /*2510*/  IMAD R0, R0, c[0x0][0x178], RZ ;  /* 0x00005e0000007a24 */ /* 0x000fe200078e02ff */
[----:B------:R-:W-:Y:S02]  /*2520*/  SEL R11, R14, RZ, !P5 ;  /* 0x000000ff0e0b7207 */ /* 0x000fe40006800000 */
[----:B------:R-:W-:Y:S01]  /*2530*/  ISETP.GE.AND P6, PT, R209, c[0x0][0x198], PT ;  /* 0x00006600d1007a0c */ /* 0x000fe20003fc6270 */
[----:B------:R-:W-:Y:S01]  /*2540*/  IMAD R0, R12, c[0x0][0x17c], R0 ;  /* 0x00005f000c007a24 */ /* 0x000fe200078e0200 */
[----:B------:R-:W-:Y:S01]  /*2550*/  ISETP.GE.AND P5, PT, R232, c[0x0][0x198], PT ;  /* 0x00006600e8007a0c */ /* 0x000fe20003fa6270 */
[----:B------:R-:W-:-:S04]  /*2560*/  IMAD R11, R11, c[0x0][0x1c0], RZ ;  /* 0x000070000b0b7a24 */ /* 0x000fc800078e02ff */
[----:B------:R-:W-:Y:S01]  /*2570*/  IMAD R11, R8, c[0x0][0x1c4], R11 ;  /* 0x00007100080b7a24 */ /* 0x000fe200078e020b */
[----:B-1----:R-:W-:-:S05]  /*2580*/  LEA R2, R4, R251, 0x5 ;  /* 0x000000fb04027211 */ /* 0x002fca00078e28ff */
[----:B------:R-:W-:Y:S02]  /*2590*/  IMAD.IADD R9, R226, 0x1, R2 ;  /* 0x00000001e2097824 */ /* 0x000fe400078e0202 */
[----:B------:R-:W-:-:S03]  /*25a0*/  IMAD.WIDE.U32 R2, R12, c[0x0][0x178], RZ ;  /* 0x00005e000c027a25 */ /* 0x000fc600078e00ff */
[----:B------:R-:W-:Y:S01]  /*25b0*/  MOV R10, R9 ;  /* 0x00000009000a7202 */ /* 0x000fe20000000f00 */
[----:B------:R-:W-:Y:S01]  /*25c0*/  @P2 IMAD.HI.U32 R4, R9, c[0x0][0x2c8], RZ ;  /* 0x0000b20009042a27 */ /* 0x000fe200078e00ff */
[----:B------:R-:W-:Y:S02]  /*25d0*/  IADD3 R3, R3, R0, RZ ;  /* 0x0000000003037210 */ /* 0x000fe40007ffe0ff */
[----:B------:R-:W-:Y:S02]  /*25e0*/  IADD3 R0, P0, R251, R13, RZ ;  /* 0x0000000dfb007210 */ /* 0x000fe40007f1e0ff */
[----:B------:R-:W-:Y:S01]  /*25f0*/  @P2 SHF.R.U32.HI R10, RZ, c[0x0][0x2cc], R4 ;  /* 0x0000b300ff0a2a19 */ /* 0x000fe20000011604 */
[----:B------:R-:W-:Y:S01]  /*2600*/  IMAD.WIDE.U32 R2, R235, c[0x0][0x1b8], R2 ;  /* 0x00006e00eb027a25 */ /* 0x000fe200078e0002 */
[----:B------:R-:W-:-:S03]  /*2610*/  SHF.R.S32.HI R4, RZ, 0x1f, R13 ;  /* 0x0000001fff047819 */ /* 0x000fc6000001140d */
[----:B------:R-:W-:Y:S01]  /*2620*/  IMAD R3, R235, c[0x0][0x1bc], R3 ;  /* 0x00006f00eb037a24 */ /* 0x000fe200078e0203 */
[----:B------:R-:W-:Y:S01]  /*2630*/  LEA.HI.X.SX32 R4, R251, R4, 0x1, P0 ;  /* 0x00000004fb047211 */ /* 0x000fe200000f0eff */
[----:B------:R-:W-:Y:S01]  /*2640*/  IMAD.WIDE.U32 R6, R0, c[0x0][0x1e0], R210 ;  /* 0x0000780000067a25 */ /* 0x000fe200078e00d2 */
[----:B------:R-:W-:-:S03]  /*2650*/  ISETP.GE.AND P0, PT, R210, c[0x0][0x198], PT ;  /* 0x00006600d2007a0c */ /* 0x000fc60003f06270 */
[C---:B------:R-:W-:Y:S02]  /*2660*/  IMAD R13, R4.reuse, c[0x0][0x1e0], RZ ;  /* 0x00007800040d7a24 */ /* 0x040fe400078e02ff */
[----:B------:R-:W-:Y:S02]  /*2670*/  IMAD R12, R4, c[0x0][0x208], RZ ;  /* 0x00008200040c7a24 */ /* 0x000fe400078e02ff */
[----:B------:R-:W-:Y:S01]  /*2680*/  IMAD.WIDE.U32 R2, R8, c[0x0][0x1c0], R2 ;  /* 0x0000700008027a25 */ /* 0x000fe200078e0002 */
[----:B------:R-:W-:-:S03]  /*2690*/  SHF.R.S32.HI R8, RZ, 0x1f, R10 ;  /* 0x0000001fff087819 */ /* 0x000fc6000001140a */
[----:B------:R-:W-:-:S04]  /*26a0*/  IMAD.WIDE.U32 R4, R0, c[0x0][0x208], R210 ;  /* 0x0000820000047a25 */ /* 0x000fc800078e00d2 */
[C---:B------:R-:W-:Y:S02]  /*26b0*/  IMAD R13, R0.reuse, c[0x0][0x1e4], R13 ;  /* 0x00007900000d7a24 */ /* 0x040fe400078e020d */
[----:B------:R-:W-:Y:S02]  /*26c0*/  IMAD R12, R0, c[0x0][0x20c], R12 ;  /* 0x00008300000c7a24 */ /* 0x000fe400078e020c */
[----:B------:R-:W-:Y:S01]  /*26d0*/  IMAD.MOV R0, RZ, RZ, -R10 ;  /* 0x000000ffff007224 */ /* 0x000fe200078e0a0a */
[----:B------:R-:W-:Y:S01]  /*26e0*/  IADD3 R7, R7, R13, RZ ;  /* 0x0000000d07077210 */ /* 0x000fe20007ffe0ff */
[----:B------:R-:W-:Y:S01]  /*26f0*/  IMAD R8, R8, c[0x0][0x1b0], RZ ;  /* 0x00006c0008087a24 */ /* 0x000fe200078e02ff */
[----:B------:R-:W-:Y:S01]  /*2700*/  IADD3 R5, R5, R12, RZ ;  /* 0x0000000c05057210 */ /* 0x000fe20007ffe0ff */
[----:B------:R-:W-:Y:S02]  /*2710*/  IMAD.IADD R3, R3, 0x1, R11 ;  /* 0x0000000103037824 */ /* 0x000fe400078e020b */
[----:B------:R-:W-:-:S02]  /*2720*/  IMAD R0, R0, c[0x0][0x2c4], R9 ;  /* 0x0000b10000007a24 */ /* 0x000fc400078e0209 */
[C---:B------:R-:W-:Y:S02]  /*2730*/  IMAD R8, R10.reuse, c[0x0][0x1b4], R8 ;  /* 0x00006d000a087a24 */ /* 0x040fe400078e0208 */
[----:B------:R-:W-:-:S04]  /*2740*/  IMAD.WIDE.U32 R10, R10, c[0x0][0x1b0], R2 ;  /* 0x00006c000a0a7a25 */ /* 0x000fc800078e0002 */
[----:B------:R-:W-:-:S04]  /*2750*/  IMAD.WIDE.U32 R6, R235, c[0x0][0x1e8], R6 ;  /* 0x00007a00eb067a25 */ /* 0x000fc800078e0006 */
[----:B------:R-:W-:Y:S01]  /*2760*/  IMAD.WIDE.U32 R2, R235, c[0x0][0x210], R4 ;  /* 0x00008400eb027a25 */ /* 0x000fe200078e0004 */
[----:B------:R-:W-:Y:S02]  /*2770*/  SHF.R.S32.HI R4, RZ, 0x1f, R0 ;  /* 0x0000001fff047819 */ /* 0x000fe40000011400 */
[----:B------:R-:W-:Y:S01]  /*2780*/  IADD3 R5, R11, R8, RZ ;  /* 0x000000080b057210 */ /* 0x000fe20007ffe0ff */
[C---:B------:R-:W-:Y:S01]  /*2790*/  IMAD R9, R235.reuse, c[0x0][0x1ec], R7 ;  /* 0x00007b00eb097a24 */ /* 0x040fe200078e0207 */
[----:B------:R-:W-:Y:S01]  /*27a0*/  MOV R8, R6 ;  /* 0x0000000600087202 */ /* 0x000fe20000000f00 */
[----:B------:R-:W-:Y:S01]  /*27b0*/  IMAD R11, R4, c[0x0][0x1a8], RZ ;  /* 0x00006a00040b7a24 */ /* 0x000fe200078e02ff */
[----:B------:R-:W-:Y:S01]  /*27c0*/  MOV R4, R10 ;  /* 0x0000000a00047202 */ /* 0x000fe20000000f00 */
[----:B------:R-:W-:Y:S02]  /*27d0*/  IMAD.MOV.U32 R6, RZ, RZ, R2 ;  /* 0x000000ffff067224 */ /* 0x000fe400078e0002 */
[----:B------:R-:W-:-:S02]  /*27e0*/  IMAD R7, R235, c[0x0][0x214], R3 ;  /* 0x00008500eb077a24 */ /* 0x000fc400078e0203 */
[C---:B------:R-:W-:Y:S02]  /*27f0*/  IMAD R12, R0.reuse, c[0x0][0x1ac], R11 ;  /* 0x00006b00000c7a24 */ /* 0x040fe400078e020b */
[----:B------:R-:W-:Y:S01]  /*2800*/  IMAD.WIDE.U32 R4, R0, c[0x0][0x1a8], R4 ;  /* 0x00006a0000047a25 */ /* 0x000fe200078e0004 */
[----:B--2---:R-:W-:-:S03]  /*2810*/  @P3 MOV R2, R15 ;  /* 0x0000000f00023202 */ /* 0x004fc60000000f00 */
[----:B------:R-:W-:Y:S01]  /*2820*/  @!P3 IMAD.MOV.U32 R2, RZ, RZ, R231 ;  /* 0x000000ffff02b224 */ /* 0x000fe200078e00e7 */
[----:B------:R-:W-:Y:S02]  /*2830*/  @P3 SHF.R.S32.HI R3, RZ, 0x1f, R15 ;  /* 0x0000001fff033819 */ /* 0x000fe4000001140f */
[----:B------:R-:W-:Y:S02]  /*2840*/  @!P3 MOV R3, R14 ;  /* 0x0000000e0003b202 */ /* 0x000fe40000000f00 */
[----:B------:R-:W-:Y:S02]  /*2850*/  SEL R0, R2, RZ, !P4 ;  /* 0x000000ff02007207 */ /* 0x000fe40006000000 */
[----:B------:R-:W-:Y:S02]  /*2860*/  SEL R2, R3, RZ, !P4 ;  /* 0x000000ff03027207 */ /* 0x000fe40006000000 */
[----:B------:R-:W-:Y:S01]  /*2870*/  P2R R14, PR, RZ, 0x1 ;  /* 0x00000001ff0e7803 */ /* 0x000fe20000000000 */
[----:B------:R-:W-:Y:S01]  /*2880*/  IMAD.WIDE.U32 R218, R0, c[0x0][0x1f0], R8 ;  /* 0x00007c0000da7a25 */ /* 0x000fe200078e0008 */
[----:B------:R-:W-:-:S02]  /*2890*/  IADD3 R3, R5, R12, RZ ;  /* 0x0000000c05037210 */ /* 0x000fc40007ffe0ff */
[----:B------:R-:W-:Y:S01]  /*28a0*/  LEA R13, P0, R4, c[0x0][0x160], 0x1 ;  /* 0x00005800040d7a11 */ /* 0x000fe200078008ff */
[----:B------:R-:W-:Y:S01]  /*28b0*/  IMAD R11, R2, c[0x0][0x1f0], RZ ;  /* 0x00007c00020b7a24 */ /* 0x000fe200078e02ff */
[----:B------:R-:W-:Y:S01]  /*28c0*/  ISETP.GE.AND P3, PT, R232, c[0x0][0x1d4], PT ;  /* 0x00007500e8007a0c */ /* 0x000fe20003f66270 */
[----:B------:R-:W-:Y:S01]  /*28d0*/  IMAD R10, R2, c[0x0][0x218], RZ ;  /* 0x00008600020a7a24 */ /* 0x000fe200078e02ff */
[----:B------:R-:W-:Y:S01]  /*28e0*/  LEA.HI.X R9, R4, c[0x0][0x164], R3, 0x1, P0 ;  /* 0x0000590004097a11 */ /* 0x000fe200000f0c03 */
[----:B------:R-:W-:Y:S01]  /*28f0*/  IMAD.WIDE.U32 R220, R0, c[0x0][0x218], R6 ;  /* 0x0000860000dc7a25 */ /* 0x000fe200078e0006 */
[----:B------:R-:W-:-:S03]  /*2900*/  IADD3 R12, R205, -0x1, RZ ;  /* 0xffffffffcd0c7810 */ /* 0x000fc60007ffe0ff */
[C---:B------:R-:W-:Y:S02]  /*2910*/  IMAD R2, R0.reuse, c[0x0][0x1f4], R11 ;  /* 0x00007d0000027a24 */ /* 0x040fe400078e020b */
[----:B------:R-:W-:Y:S02]  /*2920*/  IMAD R0, R0, c[0x0][0x21c], R10 ;  /* 0x0000870000007a24 */ /* 0x000fe400078e020a */
[----:B------:R-:W-:Y:S01]  /*2930*/  IMAD.IADD R10, R251, 0x1, R226 ;  /* 0x00000001fb0a7824 */ /* 0x000fe200078e02e2 */
[----:B------:R-:W-:Y:S02]  /*2940*/  IADD3 R217, R219, R2, RZ ;  /* 0x00000002dbd97210 */ /* 0x000fe40007ffe0ff */
[----:B------:R-:W-:Y:S01]  /*2950*/  IADD3 R222, R221, R0, RZ ;  /* 0x00000000ddde7210 */ /* 0x000fe20007ffe0ff */
[----:B------:R-:W-:Y:S05]  /*2960*/  BRA.DIV ~URZ, `(.L_x_1643) ;  /* 0x000129527f007947 */ /* 0x000fea000b800000 */
[----:B------:R1:W2:Y:S02]  /*2970*/  SHFL.IDX PT, R8, R9, RZ, 0x181f ;  /* 0x00181fff09087589 */ /* 0x0002a400000e0000 */
.L_x_1766:
[----:B------:R-:W-:Y:S05]  /*2980*/  BRA.DIV ~URZ, `(.L_x_1644) ;  /* 0x000129a27f007947 */ /* 0x000fea000b800000 */
[----:B------:R3:W4:Y:S02]  /*2990*/  SHFL.IDX PT, R0, R13, RZ, 0x181f ;  /* 0x00181fff0d007589 */ /* 0x00072400000e0000 */
.L_x_1767:
[----:B------:R-:W-:Y:S01]  /*29a0*/  IMAD R11, R216, c[0x0][0x2c4], RZ ;  /* 0x0000b100d80b7a24 */ /* 0x000fe200078e02ff */
[----:B------:R-:W-:Y:S04]  /*29b0*/  BSSY B0, `(.L_x_1645) ;  /* 0x0000010000007945 */ /* 0x000fe80003800000 */
[----:B------:R-:W-:-:S13]  /*29c0*/  ISETP.GE.AND P0, PT, R10, R11, PT ;  /* 0x0000000b0a00720c */ /* 0x000fda0003f06270 */
[----:B------:R-:W-:Y:S05]  /*29d0*/  @P0 BRA `(.L_x_1646) ;  /* 0x000000d000000947 */ /* 0x000fea0003800000 */
[----:B----4-:R-:W-:Y:S02]  /*29e0*/  LEA R6, P0, R210, R0, 0x1 ;  /* 0x00000000d2067211 */ /* 0x010fe400078008ff */
[----:B------:R-:W-:Y:S02]  /*29f0*/  ISETP.NE.AND P4, PT, R14, RZ, PT ;  /* 0x000000ff0e00720c */ /* 0x000fe40003f85270 */
        /* <DEDUP_REMOVED lines=11> */
.L_x_1646:
[----:B------:R-:W-:Y:S05]  /*2ab0*/  BSYNC B0 ;  /* 0x0000000000007941 */ /* 0x000fea0003800000 */
.L_x_1645:
[----:B------:R-:W-:Y:S05]  /*2ac0*/  BRA.DIV ~URZ, `(.L_x_1647) ;  /* 0x000128c27f007947 */ /* 0x000fea000b800000 */
[----:B--2---:R2:W1:Y:S04]  /*2ad0*/  SHFL.IDX PT, R8, R9, 0x1, 0x181f ;  /* 0x00381f0009087f89 */ /* 0x00446800000e0000 */
[----:B----4-:R2:W4:Y:S02]  /*2ae0*/  SHFL.IDX PT, R0, R13, 0x1, 0x181f ;  /* 0x00381f000d007f89 */ /* 0x01052400000e0000 */
.L_x_1768:
[----:B------:R-:W-:Y:S01]  /*2af0*/  IADD3 R2, R10, 0x20, RZ ;  /* 0x000000200a027810 */ /* 0x000fe20007ffe0ff */
[----:B------:R-:W-:Y:S03]  /*2b00*/  BSSY B0, `(.L_x_1648) ;  /* 0x0000010000007945 */ /* 0x000fe60003800000 */
[----:B------:R-:W-:-:S13]  /*2b10*/  ISETP.GE.AND P0, PT, R2, R11, PT ;  /* 0x0000000b0200720c */ /* 0x000fda0003f06270 */
[----:B------:R-:W-:Y:S05]  /*2b20*/  @P0 BRA `(.L_x_1649) ;  /* 0x000000d000000947 */ /* 0x000fea0003800000 */
[----:B----4-:R-:W-:Y:S02]  /*2b30*/  LEA R6, P0, R210, R0, 0x1 ;  /* 0x00000000d2067211 */ /* 0x010fe400078008ff */
[----:B------:R-:W-:Y:S02]  /*2b40*/  ISETP.NE.AND P4, PT, R14, RZ, PT ;  /* 0x000000ff0e00720c */ /* 0x000fe40003f85270 */
[----:B-1----:R-:W-:Y:S02]  /*2b50*/  LEA.HI.X R7, R210, R8, R211, 0x1, P0 ;  /* 0x00000008d2077211 */ /* 0x002fe400000f0cd3 */
        /* <DEDUP_REMOVED lines=10> */
.L_x_1649:
[----:B------:R-:W-:Y:S05]  /*2c00*/  BSYNC B0 ;  /* 0x0000000000007941 */ /* 0x000fea0003800000 */
.L_x_1648:
[----:B------:R-:W-:Y:S05]  /*2c10*/  BRA.DIV ~URZ, `(.L_x_1650) ;  /* 0x000128327f007947 */ /* 0x000fea000b800000 */
[----:B-1----:R1:W2:Y:S02]  /*2c20*/  SHFL.IDX PT, R8, R9, 0x2, 0x181f ;  /* 0x00581f0009087f89 */ /* 0x0022a400000e0000 */
.L_x_1769:
[----:B------:R-:W-:Y:S05]  /*2c30*/  BRA.DIV ~URZ, `(.L_x_1651) ;  /* 0x000128827f007947 */ /* 0x000fea000b800000 */
[----:B----4-:R4:W1:Y:S02]  /*2c40*/  SHFL.IDX PT, R0, R13, 0x2, 0x181f ;  /* 0x00581f000d007f89 */ /* 0x01086400000e0000 */
.L_x_1770:
[----:B------:R-:W-:Y:S01]  /*2c50*/  IADD3 R2, R10, 0x40, RZ ;  /* 0x000000400a027810 */ /* 0x000fe20007ffe0ff */
[----:B------:R-:W-:Y:S03]  /*2c60*/  BSSY B0, `(.L_x_1652) ;  /* 0x0000010000007945 */ /* 0x000fe60003800000 */
[----:B------:R-:W-:-:S13]  /*2c70*/  ISETP.GE.AND P0, PT, R2, R11, PT ;  /* 0x0000000b0200720c */ /* 0x000fda0003f06270 */
[----:B------:R-:W-:Y:S05]  /*2c80*/  @P0 BRA `(.L_x_1653) ;  /* 0x000000d000000947 */ /* 0x000fea0003800000 */
[----:B-1----:R-:W-:Y:S02]  /*2c90*/  LEA R6, P0, R210, R0, 0x1 ;  /* 0x00000000d2067211 */ /* 0x002fe400078008ff */
        /* <DEDUP_REMOVED lines=12> */
.L_x_1653:
[----:B------:R-:W-:Y:S05]  /*2d60*/  BSYNC B0 ;  /* 0x0000000000007941 */ /* 0x000fea0003800000 */
.L_x_1652:
[----:B------:R-:W-:Y:S05]  /*2d70*/  BRA.DIV ~URZ, `(.L_x_1654) ;  /* 0x000127a27f007947 */ /* 0x000fea000b800000 */
[----:B--2---:R2:W3:Y:S04]  /*2d80*/  SHFL.IDX PT, R8, R9, 0x3, 0x181f ;  /* 0x00781f0009087f89 */ /* 0x0044e800000e0000 */
[----:B-1----:R2:W1:Y:S02]  /*2d90*/  SHFL.IDX PT, R0, R13, 0x3, 0x181f ;  /* 0x00781f000d007f89 */ /* 0x00246400000e0000 */
.L_x_1771:
[----:B------:R-:W-:-:S04]  /*2da0*/  IADD3 R2, R10, 0x60, RZ ;  /* 0x000000600a027810 */ /* 0x000fc80007ffe0ff */
[----:B------:R-:W-:-:S13]  /*2db0*/  ISETP.GE.AND P4, PT, R2, R11, PT ;  /* 0x0000000b0200720c */ /* 0x000fda0003f86270 */
[----:B-1----:R-:W-:-:S04]  /*2dc0*/  @!P4 LEA R6, P0, R210, R0, 0x1 ;  /* 0x00000000d206c211 */ /* 0x002fc800078008ff */
[----:B---3--:R-:W-:Y:S02]  /*2dd0*/  @!P4 LEA.HI.X R7, R210, R8, R211, 0x1, P0 ;  /* 0x00000008d207c211 */ /* 0x008fe400000f0cd3 */
[----:B------:R-:W-:-:S04]  /*2de0*/  @!P4 LEA R4, P0, R209, R0, 0x1 ;  /* 0x00000000d104c211 */ /* 0x000fc800078008ff */
[----:B------:R-:W-:Y:S02]  /*2df0*/  @!P4 LEA.HI.X R5, R209, R8, R249, 0x1, P0 ;  /* 0x00000008d105c211 */ /* 0x000fe400000f0cf9 */
[----:B------:R-:W-:-:S04]  /*2e00*/  @!P4 LEA R2, P0, R232, R0, 0x1 ;  /* 0x00000000e802c211 */ /* 0x000fc800078008ff */
[----:B------:R-:W-:Y:S02]  /*2e10*/  @!P4 LEA.HI.X R3, R232, R8, R248, 0x1, P0 ;  /* 0x00000008e803c211 */ /* 0x000fe400000f0cf8 */
[----:B------:R-:W-:-:S13]  /*2e20*/  ISETP.NE.AND P0, PT, R14, RZ, PT ;  /* 0x000000ff0e00720c */ /* 0x000fda0003f05270 */
[----:B------:R-:W-:Y:S01]  /*2e30*/  @!PT LDS RZ, [RZ] ;  /* 0x00000000fffff984 */ /* 0x000fe20000000800 */
[----:B------:R-:W-:Y:S01]  /*2e40*/  @!PT LDS RZ, [RZ] ;  /* 0x00000000fffff984 */ /* 0x000fe20000000800 */
[----:B------:R-:W-:Y:S01]  /*2e50*/  @!PT LDS RZ, [RZ] ;  /* 0x00000000fffff984 */ /* 0x000fe20000000800 */
[----:B------:R1:W-:Y:S04]  /*2e60*/  @!P4 LDGSTS.E.BYPASS.LTC128B.128 [R227+0x1b100], [R6.64], !P0 ;  /* 0x1b10000006e3cfae */ /* 0x0003e8000c101d48 */
[----:B------:R1:W-:Y:S04]  /*2e70*/  @!P4 LDGSTS.E.BYPASS.LTC128B.128 [R227+0x1f100], [R4.64], !P6 ;  /* 0x1f10000004e3cfae */ /* 0x0003e8000f101d48 */
[----:B------:R1:W-:Y:S04]  /*2e80*/  @!P4 LDGSTS.E.BYPASS.LTC128B.128 [R227+0x23100], [R2.64], !P5 ;  /* 0x2310000002e3cfae */ /* 0x0003e8000e901d48 */
[----:B------:R-:W0:Y:S01]  /*2e90*/  LDGDEPBAR ;  /* 0x00000000000079af */ /* 0x000e220000000000 */
[----:B------:R-:W-:Y:S02]  /*2ea0*/  WARPSYNC 0xffffffff ;  /* 0xffffffff00007948 */ /* 0x000fe40003800000 */
[C---:B------:R-:W-:Y:S01]  /*2eb0*/  IMAD.SHL.U32 R104, R12.reuse, 0x40, RZ ;  /* 0x000000400c687824 */ /* 0x040fe200078e00ff */
[----:B-1----:R-:W-:Y:S01]  /*2ec0*/  SHF.R.S32.HI R7, RZ, 0x1f, R12 ;  /* 0x0000001fff077819 */ /* 0x002fe2000001140c */
[----:B------:R-:W-:Y:S01]  /*2ed0*/  IMAD.WIDE.U32 R2, R12, c[0x0][0x1e0], RZ ;  /* 0x000078000c027a25 */ /* 0x000fe200078e00ff */
[----:B------:R-:W-:Y:S02]  /*2ee0*/  BAR.SYNC.DEFER_BLOCKING 0x0 ;  /* 0x0000000000007b1d */ /* 0x000fe40000010000 */
[----:B------:R-:W-:Y:S01]  /*2ef0*/  IADD3 R4, -R104, R215, -R251 ;  /* 0x000000d768047210 */ /* 0x000fe20007ffe9fb */
[----:B------:R-:W-:Y:S01]  /*2f00*/  IMAD R0, R7, c[0x0][0x1e0], RZ ;  /* 0x0000780007007a24 */ /* 0x000fe200078e02ff */
[----:B------:R-:W-:-:S02]  /*2f10*/  LEA R5, P5, R2, R218, 0x6 ;  /* 0x000000da02057211 */ /* 0x000fc400078a30ff */
[----:B------:R-:W-:Y:S01]  /*2f20*/  ISETP.GE.AND P6, PT, R4, 0x1, PT ;  /* 0x000000010400780c */ /* 0x000fe20003fc6270 */
[----:B------:R-:W-:Y:S01]  /*2f30*/  IMAD R0, R12, c[0x0][0x1e4], R0 ;  /* 0x000079000c007a24 */ /* 0x000fe200078e0200 */
[----:B------:R-:W-:Y:S01]  /*2f40*/  ISETP.GE.AND P4, PT, R4, 0x21, PT ;  /* 0x000000210400780c */ /* 0x000fe20003f86270 */
[----:B------:R-:W-:Y:S01]  /*2f50*/  ULDC.64 UR4, c[0x0][0x208] ;  /* 0x0000820000047ab9 */ /* 0x000fe20000000a00 */
[----:B------:R-:W-:Y:S01]  /*2f60*/  BSSY B0, `(.L_x_1655) ;  /* 0x0000050000007945 */ /* 0x000fe20003800000 */
[----:B------:R-:W-:Y:S01]  /*2f70*/  IMAD.IADD R0, R3, 0x1, R0 ;  /* 0x0000000103007824 */ /* 0x000fe200078e0200 */
[----:B------:R-:W-:Y:S02]  /*2f80*/  USHF.L.U32 UR7, UR4, 0x6, URZ ;  /* 0x0000000604077899 */ /* 0x000fe4000800063f */
[----:B------:R-:W-:Y:S02]  /*2f90*/  UMOV UR6, 0x6 ;  /* 0x0000000600067882 */ /* 0x000fe40000000000 */
[----:B------:R-:W-:Y:S01]  /*2fa0*/  LEA.HI.X R6, R2, R217, R0, 0x6, P5 ;  /* 0x000000d902067211 */ /* 0x000fe200028f3400 */
[----:B------:R-:W-:Y:S01]  /*2fb0*/  IMAD.MOV.U32 R0, RZ, RZ, 0x20 ;  /* 0x00000020ff007424 */ /* 0x000fe200078e00ff */
[----:B------:R-:W-:Y:S01]  /*2fc0*/  USHF.L.U64.HI UR5, UR4, UR6, UR5 ;  /* 0x0000000604057299 */ /* 0x000fe20008010205 */
[----:B------:R-:W-:-:S02]  /*2fd0*/  @P6 LEA R2, P5, R5, c[0x0][0x1c8], 0x1 ;  /* 0x0000720005026a11 */ /* 0x000fc400078a08ff */
[----:B------:R-:W-:Y:S01]  /*2fe0*/  @P6 ISETP.GE.AND P0, PT, R210, c[0x0][0x1d4], PT ;  /* 0x00007500d2006a0c */ /* 0x000fe20003f06270 */
[C---:B--2---:R-:W-:Y:S01]  /*2ff0*/  IMAD.WIDE.U32 R8, R0.reuse, c[0x0][0x1e0], RZ ;  /* 0x0000780000087a25 */ /* 0x044fe200078e00ff */
[----:B------:R-:W-:Y:S02]  /*3000*/  @P6 LEA.HI.X R3, R5, c[0x0][0x1cc], R6, 0x1, P5 ;  /* 0x0000730005036a11 */ /* 0x000fe400028f0c06 */
[----:B------:R-:W-:Y:S01]  /*3010*/  @P6 ISETP.GE.AND P5, PT, R209, c[0x0][0x1d4], PT ;  /* 0x00007500d1006a0c */ /* 0x000fe20003fa6270 */
[----:B------:R-:W-:-:S08]  /*3020*/  IMAD R10, R0, c[0x0][0x1e4], RZ ;  /* 0x00007900000a7a24 */ /* 0x000fd000078e02ff */
[----:B------:R-:W-:Y:S01]  /*3030*/  @!PT LDS RZ, [RZ] ;  /* 0x00000000fffff984 */ /* 0x000fe20000000800 */
[----:B------:R-:W-:Y:S01]  /*3040*/  @!PT LDS RZ, [RZ] ;  /* 0x00000000fffff984 */ /* 0x000fe20000000800 */
[----:B------:R-:W-:Y:S01]  /*3050*/  @!PT LDS RZ, [RZ] ;  /* 0x00000000fffff984 */ /* 0x000fe20000000800 */
[----:B------:R1:W-:Y:S01]  /*3060*/  @P6 LDGSTS.E.BYPASS.LTC128B.128 [R227+0xc100], [R2.64], !P0 ;  /* 0x0c10000002e36fae */ /* 0x0003e2000c101d48 */
[----:B------:R-:W-:Y:S01]  /*3070*/  @P4 IADD3 R5, P0, R5, R8, RZ ;  /* 0x0000000805054210 */ /* 0x000fe20007f1e0ff */
[----:B------:R-:W-:Y:S02]  /*3080*/  IMAD R8, R7, c[0x0][0x208], RZ ;  /* 0x0000820007087a24 */ /* 0x000fe400078e02ff */
[----:B------:R1:W-:Y:S01]  /*3090*/  @P6 LDGSTS.E.BYPASS.LTC128B.128 [R227+0xe100], [R2.64+0x80], !P5 ;  /* 0x0e10008002e36fae */ /* 0x0003e2000e901d48 */
[----:B------:R-:W-:Y:S01]  /*30a0*/  @P4 IADD3.X R9, R6, R9, R10, P0, !PT ;  /* 0x0000000906094210 */ /* 0x000fe200007fe40a */
[----:B------:R-:W-:Y:S01]  /*30b0*/  IMAD.WIDE.U32 R6, R12, c[0x0][0x208], RZ ;  /* 0x000082000c067a25 */ /* 0x000fe200078e00ff */
[----:B------:R-:W-:Y:S01]  /*30c0*/  @P4 ISETP.GE.AND P5, PT, R210, c[0x0][0x1d4], PT ;  /* 0x00007500d2004a0c */ /* 0x000fe20003fa6270 */
[----:B------:R1:W-:Y:S01]  /*30d0*/  @P6 LDGSTS.E.BYPASS.LTC128B.128 [R227+0x10100], [R2.64+0x100], !P3 ;  /* 0x1010010002e36fae */ /* 0x0003e2000d901d48 */
[----:B------:R-:W-:Y:S01]  /*30e0*/  @P4 ISETP.GE.AND P0, PT, R209, c[0x0][0x1d4], PT ;  /* 0x00007500d1004a0c */ /* 0x000fe20003f06270 */
[----:B------:R-:W-:-:S04]  /*30f0*/  IMAD R8, R12, c[0x0][0x20c], R8 ;  /* 0x000083000c087a24 */ /* 0x000fc800078e0208 */
[----:B------:R-:W-:Y:S01]  /*3100*/  IMAD.IADD R7, R7, 0x1, R8 ;  /* 0x0000000107077824 */ /* 0x000fe200078e0208 */
[----:B-1----:R-:W-:-:S04]  /*3110*/  @P4 LEA R2, P6, R5, c[0x0][0x1c8], 0x1 ;  /* 0x0000720005024a11 */ /* 0x002fc800078c08ff */
[----:B------:R-:W-:Y:S02]  /*3120*/  @P4 LEA.HI.X R3, R5, c[0x0][0x1cc], R9, 0x1, P6 ;  /* 0x0000730005034a11 */ /* 0x000fe400030f0c09 */
[----:B------:R-:W-:-:S03]  /*3130*/  LEA R5, P6, R6, R220, 0x6 ;  /* 0x000000dc06057211 */ /* 0x000fc600078c30ff */
[----:B------:R1:W-:Y:S01]  /*3140*/  @P4 LDGSTS.E.BYPASS.LTC128B.128 [R227+0xd100], [R2.64], !P5 ;  /* 0x0d10000002e34fae */ /* 0x0003e2000e901d48 */
[----:B------:R-:W-:Y:S02]  /*3150*/  LEA.HI.X R6, R6, R222, R7, 0x6, P6 ;  /* 0x000000de06067211 */ /* 0x000fe400030f3407 */
[----:B------:R-:W-:Y:S01]  /*3160*/  ISETP.GE.AND P6, PT, R210, c[0x0][0x1d4], PT ;  /* 0x00007500d2007a0c */ /* 0x000fe20003fc6270 */
[----:B------:R1:W-:Y:S01]  /*3170*/  @P4 LDGSTS.E.BYPASS.LTC128B.128 [R227+0xf100], [R2.64+0x80], !P0 ;  /* 0x0f10008002e34fae */ /* 0x0003e2000c101d48 */
[----:B------:R-:W-:-:S03]  /*3180*/  ISETP.GE.AND P5, PT, R209, c[0x0][0x1d4], PT ;  /* 0x00007500d1007a0c */ /* 0x000fc60003fa6270 */
[----:B------:R1:W-:Y:S01]  /*3190*/  @P4 LDGSTS.E.BYPASS.LTC128B.128 [R227+0x11100], [R2.64+0x100], !P3 ;  /* 0x1110010002e34fae */ /* 0x0003e2000d901d48 */
[C---:B------:R-:W-:Y:S02]  /*31a0*/  ISETP.LT.OR P4, PT, R4.reuse, 0x1, P6 ;  /* 0x000000010400780c */ /* 0x040fe40003781670 */
[----:B------:R-:W-:Y:S01]  /*31b0*/  ISETP.LT.OR P6, PT, R4, 0x21, P6 ;  /* 0x000000210400780c */ /* 0x000fe200037c1670 */
[----:B------:R-:W0:Y:S01]  /*31c0*/  LDGDEPBAR ;  /* 0x00000000000079af */ /* 0x000e220000000000 */
[----:B-1----:R-:W-:-:S04]  /*31d0*/  LEA R2, P0, R5, c[0x0][0x1f8], 0x1 ;  /* 0x00007e0005027a11 */ /* 0x002fc800078008ff */
[----:B------:R-:W-:Y:S02]  /*31e0*/  LEA.HI.X R3, R5, c[0x0][0x1fc], R6, 0x1, P0 ;  /* 0x00007f0005037a11 */ /* 0x000fe400000f0c06 */
[C---:B------:R-:W-:Y:S02]  /*31f0*/  ISETP.LT.OR P0, PT, R4.reuse, 0x1, P5 ;  /* 0x000000010400780c */ /* 0x040fe40002f01670 */
[----:B------:R-:W-:Y:S01]  /*3200*/  ISETP.LT.OR P5, PT, R4, 0x21, P5 ;  /* 0x000000210400780c */ /* 0x000fe20002fa1670 */
[----:B------:R1:W-:Y:S01]  /*3210*/  LDGSTS.E.BYPASS.LTC128B.128 [R227+0x100], [R2.64], !P4 ;  /* 0x0010000002e37fae */ /* 0x0003e2000e101d48 */
[----:B------:R-:W-:-:S09]  /*3220*/  ISETP.GE.AND P4, PT, R232, c[0x0][0x1d4], PT ;  /* 0x00007500e8007a0c */ /* 0x000fd20003f86270 */
[----:B------:R1:W-:Y:S01]  /*3230*/  LDGSTS.E.BYPASS.LTC128B.128 [R227+0x2100], [R2.64+0x80], !P0 ;  /* 0x0210008002e37fae */ /* 0x0003e2000c101d48 */
[C---:B------:R-:W-:Y:S02]  /*3240*/  ISETP.LT.OR P0, PT, R4.reuse, 0x1, P4 ;  /* 0x000000010400780c */ /* 0x040fe40002701670 */
[----:B------:R-:W-:-:S11]  /*3250*/  ISETP.LT.OR P4, PT, R4, 0x21, P4 ;  /* 0x000000210400780c */ /* 0x000fd60002781670 */
[----:B------:R1:W-:Y:S02]  /*3260*/  LDGSTS.E.BYPASS.LTC128B.128 [R227+0x4100], [R2.64+0x100], !P0 ;  /* 0x0410010002e37fae */ /* 0x0003e4000c101d48 */
[----:B-1----:R-:W-:-:S04]  /*3270*/  IADD3 R2, P0, R2, UR7, RZ ;  /* 0x0000000702027c10 */ /* 0x002fc8000ff1e0ff */
[----:B------:R-:W-:-:S05]  /*3280*/  IADD3.X R3, R3, UR5, RZ, P0, !PT ;  /* 0x0000000503037c10 */ /* 0x000fca00087fe4ff */
[----:B------:R1:W-:Y:S04]  /*3290*/  LDGSTS.E.BYPASS.LTC128B.128 [R227+0x1100], [R2.64], !P6 ;  /* 0x0110000002e37fae */ /* 0x0003e8000f101d48 */
[----:B------:R1:W-:Y:S04]  /*32a0*/  LDGSTS.E.BYPASS.LTC128B.128 [R227+0x3100], [R2.64+0x80], !P5 ;  /* 0x0310008002e37fae */ /* 0x0003e8000e901d48 */
[----:B------:R1:W-:Y:S01]  /*32b0*/  LDGSTS.E.BYPASS.LTC128B.128 [R227+0x5100], [R2.64+0x100], !P4 ;  /* 0x0510010002e37fae */ /* 0x0003e2000e101d48 */
[----:B------:R-:W-:-:S03]  /*32c0*/  ISETP.GT.AND P4, PT, R12, R200, PT ;  /* 0x000000c80c00720c */ /* 0x000fc60003f84270 */
[----:B------:R-:W0:Y:S01]  /*32d0*/  LDGDEPBAR ;  /* 0x00000000000079af */ /* 0x000e220000000000 */
[----:B-1----:R-:W-:-:S09]  /*32e0*/  IMAD.MOV.U32 R2, RZ, RZ, 0x40 ;  /* 0x00000040ff027424 */ /* 0x002fd200078e00ff */
[----:B------:R-:W-:Y:S05]  /*32f0*/  @!P4 BRA `(.L_x_1656) ;  /* 0x000001600000c947 */ /* 0x000fea0003800000 */
[----:B------:R-:W-:Y:S01]  /*3300*/  IADD3 R3, R205, -0x2, RZ ;  /* 0xfffffffecd037810 */ /* 0x000fe20007ffe0ff */
[----:B------:R-:W-:Y:S01]  /*3310*/  IMAD.WIDE.U32 R8, R2, c[0x0][0x1e0], RZ ;  /* 0x0000780002087a25 */ /* 0x000fe200078e00ff */
[----:B------:R-:W-:Y:S02]  /*3320*/  ISETP.GE.AND P5, PT, R210, c[0x0][0x1d4], PT ;  /* 0x00007500d2007a0c */ /* 0x000fe40003fa6270 */
[----:B------:R-:W-:Y:S01]  /*3330*/  SHF.R.S32.HI R4, RZ, 0x1f, R3 ;  /* 0x0000001fff047819 */ /* 0x000fe20000011403 */
[----:B------:R-:W-:-:S04]  /*3340*/  IMAD.WIDE.U32 R6, R3, c[0x0][0x1e0], RZ ;  /* 0x0000780003067a25 */ /* 0x000fc800078e00ff */
[----:B------:R-:W-:-:S04]  /*3350*/  IMAD R4, R4, c[0x0][0x1e0], RZ ;  /* 0x0000780004047a24 */ /* 0x000fc800078e02ff */
[----:B------:R-:W-:Y:S01]  /*3360*/  IMAD R4, R3, c[0x0][0x1e4], R4 ;  /* 0x0000790003047a24 */ /* 0x000fe200078e0204 */
[----:B------:R-:W-:-:S03]  /*3370*/  LEA R3, P0, R6, R218, 0x6 ;  /* 0x000000da06037211 */ /* 0x000fc600078030ff */
[----:B------:R-:W-:Y:S01]  /*3380*/  IMAD.IADD R5, R7, 0x1, R4 ;  /* 0x0000000107057824 */ /* 0x000fe200078e0204 */
[----:B------:R-:W-:-:S04]  /*3390*/  LEA R4, P6, R3, c[0x0][0x1c8], 0x1 ;  /* 0x0000720003047a11 */ /* 0x000fc800078c08ff */
[----:B------:R-:W-:Y:S02]  /*33a0*/  LEA.HI.X R6, R6, R217, R5, 0x6, P0 ;  /* 0x000000d906067211 */ /* 0x000fe400000f3405 */
[----:B------:R-:W-:Y:S02]  /*33b0*/  ISETP.GE.AND P0, PT, R209, c[0x0][0x1d4], PT ;  /* 0x00007500d1007a0c */ /* 0x000fe40003f06270 */
[----:B------:R-:W-:Y:S01]  /*33c0*/  LEA.HI.X R5, R3, c[0x0][0x1cc], R6, 0x1, P6 ;  /* 0x0000730003057a11 */ /* 0x000fe200030f0c06 */
[----:B------:R-:W-:Y:S01]  /*33d0*/  IMAD R3, R2, c[0x0][0x1e4], RZ ;  /* 0x0000790002037a24 */ /* 0x000fe200078e02ff */
[----:B------:R-:W-:-:S03]  /*33e0*/  IADD3 R6, P6, R8, R4, RZ ;  /* 0x0000000408067210 */ /* 0x000fc60007fde0ff */
[----:B------:R1:W-:Y:S01]  /*33f0*/  LDGSTS.E.BYPASS.LTC128B.128 [R227+0x12100], [R4.64], !P5 ;  /* 0x1210000004e37fae */ /* 0x0003e2000e901d48 */
[----:B------:R-:W-:-:S05]  /*3400*/  IADD3.X R7, R5, R9, R3, P6, !PT ;  /* 0x0000000905077210 */ /* 0x000fca00037fe403 */
[----:B------:R1:W-:Y:S04]  /*3410*/  LDGSTS.E.BYPASS.LTC128B.128 [R227+0x14100], [R4.64+0x80], !P0 ;  /* 0x1410008004e37fae */ /* 0x0003e8000c101d48 */
[----:B------:R1:W-:Y:S04]  /*3420*/  LDGSTS.E.BYPASS.LTC128B.128 [R227+0x16100], [R4.64+0x100], !P3 ;  /* 0x1610010004e37fae */ /* 0x0003e8000d901d48 */
[----:B------:R1:W-:Y:S04]  /*3430*/  LDGSTS.E.BYPASS.LTC128B.128 [R227+0x13100], [R6.64], !P5 ;  /* 0x1310000006e37fae */ /* 0x0003e8000e901d48 */
[----:B------:R1:W-:Y:S04]  /*3440*/  LDGSTS.E.BYPASS.LTC128B.128 [R227+0x15100], [R6.64+0x80], !P0 ;  /* 0x1510008006e37fae */ /* 0x0003e8000c101d48 */
[----:B------:R1:W-:Y:S02]  /*3450*/  LDGSTS.E.BYPASS.LTC128B.128 [R227+0x17100], [R6.64+0x100], !P3 ;  /* 0x1710010006e37fae */ /* 0x0003e4000d901d48 */
.L_x_1656:
[----:B------:R-:W-:Y:S05]  /*3460*/  BSYNC B0 ;  /* 0x0000000000007941 */ /* 0x000fea0003800000 */
.L_x_1655:
[----:B------:R-:W2:Y:S01]  /*3470*/  S2R R3, SR_TID.X ;  /* 0x0000000000037919 */ /* 0x000ea20000002100 */
[----:B------:R-:W-:Y:S03]  /*3480*/  BSSY B0, `(.L_x_1657) ;  /* 0x000002e000007945 */ /* 0x000fe60003800000 */
[----:B------:R-:W0:Y:S01]  /*3490*/  LDGDEPBAR ;  /* 0x00000000000079af */ /* 0x000e220000000000 */
[----:B--2---:R-:W-:-:S04]  /*34a0*/  SHF.R.S32.HI R28, RZ, 0x1f, R3 ;  /* 0x0000001fff1c7819 */ /* 0x004fc80000011403 */
[----:B------:R-:W-:Y:S01]  /*34b0*/  LEA.HI R28, R28, R3, RZ, 0x3 ;  /* 0x000000031c1c7211 */ /* 0x000fe200078f18ff */
[----:B------:R-:W-:-:S04]  /*34c0*/  DEPBAR.LE SB0, 0x3 ;  /* 0x000080c00000791a */ /* 0x000fc80000000000 */
[----:B------:R-:W-:-:S04]  /*34d0*/  DEPBAR.LE SB0, 0x2 ;  /* 0x000080800000791a */ /* 0x000fc80000000000 */
[----:B------:R-:W-:Y:S01]  /*34e0*/  LOP3.LUT R28, R28, 0xfffffff8, RZ, 0xc0, !PT ;  /* 0xfffffff81c1c7812 */ /* 0x000fe200078ec0ff */
[----:B------:R-:W-:Y:S04]  /*34f0*/  BAR.SYNC.DEFER_BLOCKING 0x0 ;  /* 0x0000000000007b1d */ /* 0x000fe80000010000 */
[----:B------:R-:W-:-:S05]  /*3500*/  IMAD.IADD R28, R3, 0x1, -R28 ;  /* 0x00000001031c7824 */ /* 0x000fca00078e0a1c */
[----:B------:R-:W-:-:S04]  /*3510*/  LOP3.LUT P0, RZ, R28, 0x2, RZ, 0xc0, !PT ;  /* 0x000000021cff7812 */ /* 0x000fc8000780c0ff */
[----:B------:R-:W-:-:S05]  /*3520*/  SEL R191, R0, 0xffffffe0, !P0 ;  /* 0xffffffe000bf7807 */ /* 0x000fca0004000000 */
[----:B------:R-:W-:Y:S01]  /*3530*/  IMAD.IADD R3, R193, 0x1, R191 ;  /* 0x00000001c1037824 */ /* 0x000fe200078e02bf */
[----:B------:R2:W3:Y:S04]  /*3540*/  LDSM.16.M88.4 R8, [R187] ;  /* 0x00000000bb08783b */ /* 0x0004e80000000200 */
[----:B------:R2:W1:Y:S04]  /*3550*/  LDSM.16.M88.4 R20, [R193] ;  /* 0x00000000c114783b */ /* 0x0004680000000200 */
[----:B------:R2:W4:Y:S04]  /*3560*/  LDSM.16.M88.4 R24, [R193+0x800] ;  /* 0x00080000c118783b */ /* 0x0005280000000200 */
[----:B------:R2:W1:Y:S04]  /*3570*/  LDSM.16.M88.4 R32, [R193+0x1000] ;  /* 0x00100000c120783b */ /* 0x0004680000000200 */
[----:B------:R2:W1:Y:S04]  /*3580*/  LDSM.16.M88.4 R48, [R193+0x1800] ;  /* 0x00180000c130783b */ /* 0x0004680000000200 */
[----:B-1----:R2:W1:Y:S04]  /*3590*/  LDSM.16.M88.4 R4, [R188] ;  /* 0x00000000bc04783b */ /* 0x0024680000000200 */
[----:B------:R2:W1:Y:S04]  /*35a0*/  LDSM.16.M88.4 R52, [R3] ;  /* 0x000000000334783b */ /* 0x0004680000000200 */
[----:B------:R2:W1:Y:S04]  /*35b0*/  LDSM.16.M88.4 R56, [R3+0x800] ;  /* 0x000800000338783b */ /* 0x0004680000000200 */
[----:B------:R2:W1:Y:S04]  /*35c0*/  LDSM.16.M88.4 R64, [R3+0x1000] ;  /* 0x001000000340783b */ /* 0x0004680000000200 */
[----:B------:R2:W1:Y:S01]  /*35d0*/  LDSM.16.M88.4 R76, [R3+0x1800] ;  /* 0x00180000034c783b */ /* 0x0004620000000200 */
[----:B------:R-:W-:Y:S05]  /*35e0*/  @!P4 BRA `(.L_x_1658) ;  /* 0x000001700000c947 */ /* 0x000fea0003800000 */
[----:B------:R-:W-:Y:S02]  /*35f0*/  IADD3 R0, R205, -0x2, RZ ;  /* 0xfffffffecd007810 */ /* 0x000fe40007ffe0ff */
[----:B------:R-:W-:-:S02]  /*3600*/  ISETP.GE.AND P4, PT, R210, c[0x0][0x1d4], PT ;  /* 0x00007500d2007a0c */ /* 0x000fc40003f86270 */
[----:B------:R-:W-:Y:S01]  /*3610*/  SHF.R.S32.HI R12, RZ, 0x1f, R0 ;  /* 0x0000001fff0c7819 */ /* 0x000fe20000011400 */
[----:B------:R-:W-:-:S04]  /*3620*/  IMAD.WIDE.U32 R14, R0, c[0x0][0x208], RZ ;  /* 0x00008200000e7a25 */ /* 0x000fc800078e00ff */
[----:B------:R-:W-:-:S04]  /*3630*/  IMAD R12, R12, c[0x0][0x208], RZ ;  /* 0x000082000c0c7a24 */ /* 0x000fc800078e02ff */
[----:B------:R-:W-:Y:S01]  /*3640*/  IMAD R12, R0, c[0x0][0x20c], R12 ;  /* 0x00008300000c7a24 */ /* 0x000fe200078e020c */
[----:B------:R-:W-:-:S03]  /*3650*/  LEA R0, P0, R14, R220, 0x6 ;  /* 0x000000dc0e007211 */ /* 0x000fc600078030ff */
[----:B----4-:R-:W-:Y:S01]  /*3660*/  IMAD.IADD R13, R15, 0x1, R12 ;  /* 0x000000010f0d7824 */ /* 0x010fe200078e020c */
[----:B------:R-:W-:-:S04]  /*3670*/  LEA R12, P5, R0, c[0x0][0x1f8], 0x1 ;  /* 0x00007e00000c7a11 */ /* 0x000fc800078a08ff */
[----:B------:R-:W-:Y:S02]  /*3680*/  LEA.HI.X R14, R14, R222, R13, 0x6, P0 ;  /* 0x000000de0e0e7211 */ /* 0x000fe400000f340d */
[----:B------:R-:W-:Y:S02]  /*3690*/  ISETP.GE.AND P0, PT, R209, c[0x0][0x1d4], PT ;  /* 0x00007500d1007a0c */ /* 0x000fe40003f06270 */
[----:B------:R-:W-:Y:S02]  /*36a0*/  LEA.HI.X R13, R0, c[0x0][0x1fc], R14, 0x1, P5 ;  /* 0x00007f00000d7a11 */ /* 0x000fe400028f0c0e */
[----:B------:R-:W-:-:S03]  /*36b0*/  IADD3 R14, P5, R12, UR7, RZ ;  /* 0x000000070c0e7c10 */ /* 0x000fc6000ffbe0ff */
[----:B------:R-:W-:Y:S01]  /*36c0*/  @!PT LDS RZ, [RZ] ;  /* 0x00000000fffff984 */ /* 0x000fe20000000800 */
[----:B------:R-:W-:Y:S01]  /*36d0*/  @!PT LDS RZ, [RZ] ;  /* 0x00000000fffff984 */ /* 0x000fe20000000800 */
[----:B------:R-:W-:Y:S01]  /*36e0*/  @!PT LDS RZ, [RZ] ;  /* 0x00000000fffff984 */ /* 0x000fe20000000800 */
[----:B------:R4:W-:Y:S01]  /*36f0*/  LDGSTS.E.BYPASS.LTC128B.128 [R227+0x6100], [R12.64], !P4 ;  /* 0x061000000ce37fae */ /* 0x0009e2000e101d48 */
[----:B------:R-:W-:-:S05]  /*3700*/  IADD3.X R15, R13, UR5, RZ, P5, !PT ;  /* 0x000000050d0f7c10 */ /* 0x000fca000affe4ff */
[----:B------:R4:W-:Y:S04]  /*3710*/  LDGSTS.E.BYPASS.LTC128B.128 [R227+0x8100], [R12.64+0x80], !P0 ;  /* 0x081000800ce37fae */ /* 0x0009e8000c101d48 */
[----:B------:R4:W-:Y:S04]  /*3720*/  LDGSTS.E.BYPASS.LTC128B.128 [R227+0xa100], [R12.64+0x100], !P3 ;  /* 0x0a1001000ce37fae */ /* 0x0009e8000d901d48 */
[----:B------:R4:W-:Y:S04]  /*3730*/  LDGSTS.E.BYPASS.LTC128B.128 [R227+0x7100], [R14.64], !P4 ;  /* 0x071000000ee37fae */ /* 0x0009e8000e101d48 */
[----:B------:R4:W-:Y:S04]  /*3740*/  LDGSTS.E.BYPASS.LTC128B.128 [R227+0x9100], [R14.64+0x80], !P0 ;  /* 0x091000800ee37fae */ /* 0x0009e8000c101d48 */
[----:B------:R4:W-:Y:S02]  /*3750*/  LDGSTS.E.BYPASS.LTC128B.128 [R227+0xb100], [R14.64+0x100], !P3 ;  /* 0x0b1001000ee37fae */ /* 0x0009e4000d901d48 */
.L_x_1658:
[----:B------:R-:W-:Y:S05]  /*3760*/  BSYNC B0 ;  /* 0x0000000000007941 */ /* 0x000fea0003800000 */
.L_x_1657:
[----:B------:R-:W-:Y:S01]  /*3770*/  LOP3.LUT P0, RZ, R28, 0x4, RZ, 0xc0, !PT ;  /* 0x000000041cff7812 */ /* 0x000fe2000780c0ff */
[C---:B---3--:R-:W-:Y:S01]  /*3780*/  HMMA.16816.F32.BF16 R16, R8.reuse, R20, RZ ;  /* 0x000000140810723c */ /* 0x048fe200000418ff */
[----:B----4-:R-:W-:Y:S01]  /*3790*/  LDSM.16.M88.4 R12, [R190] ;  /* 0x00000000be0c783b */ /* 0x010fe20000000200 */
[----:B------:R-:W-:Y:S01]  /*37a0*/  ULDC UR4, c[0x0][0x324] ;  /* 0x0000c90000047ab9 */ /* 0x000fe20000000800 */
[----:B------:R-:W-:Y:S01]  /*37b0*/  SEL R186, R2, 0xffffffc0, !P0 ;  /* 0xffffffc002ba7807 */ /* 0x000fe20004000000 */
[----:B------:R-:W-:Y:S01]  /*37c0*/  ULOP3.LUT UR4, URZ, UR4, URZ, 0x33, !UPT ;  /* 0x000000043f047292 */ /* 0x000fe2000f8e333f */
[----:B------:R-:W-:Y:S02]  /*37d0*/  LDSM.16.M88.4 R80, [R193+0x3000] ;  /* 0x00300000c150783b */ /* 0x000fe40000000200 */
[----:B------:R-:W-:Y:S01]  /*37e0*/  IADD3 R2, R193, R186, RZ ;  /* 0x000000bac1027210 */ /* 0x000fe20007ffe0ff */
[C---:B------:R-:W-:Y:S01]  /*37f0*/  HMMA.16816.F32.BF16 R20, R8.reuse, R22, RZ ;  /* 0x000000160814723c */ /* 0x040fe200000418ff */
[----:B------:R-:W-:Y:S01]  /*3800*/  IADD3 R0, R186, R193, R191 ;  /* 0x000000c1ba007210 */ /* 0x000fe20007ffe0bf */
[----:B------:R-:W-:Y:S04]  /*3810*/  LDSM.16.M88.4 R88, [R3+0x4800] ;  /* 0x004800000358783b */ /* 0x000fe80000000200 */
[----:B------:R-:W3:Y:S02]  /*3820*/  LDSM.16.M88.4 R60, [R2] ;  /* 0x00000000023c783b */ /* 0x000ee40000000200 */
[C---:B------:R-:W-:Y:S02]  /*3830*/  HMMA.16816.F32.BF16 R40, R8.reuse, R24, RZ ;  /* 0x000000180828723c */ /* 0x040fe400000418ff */
[----:B------:R-:W4:Y:S04]  /*3840*/  LDSM.16.M88.4 R72, [R2+0x800] ;  /* 0x000800000248783b */ /* 0x000f280000000200 */
[----:B------:R-:W5:Y:S02]  /*3850*/  LDSM.16.M88.4 R68, [R2+0x1000] ;  /* 0x001000000244783b */ /* 0x000f640000000200 */
[C---:B------:R-:W-:Y:S02]  /*3860*/  HMMA.16816.F32.BF16 R44, R8.reuse, R26, RZ ;  /* 0x0000001a082c723c */ /* 0x040fe400000418ff */
[----:B------:R-:W-:Y:S04]  /*3870*/  LDSM.16.M88.4 R84, [R0+0x2000] ;  /* 0x002000000054783b */ /* 0x000fe80000000200 */
[----:B------:R-:W-:Y:S02]  /*3880*/  LDSM.16.M88.4 R92, [R0+0x2800] ;  /* 0x00280000005c783b */ /* 0x000fe40000000200 */
[C---:B------:R-:W-:Y:S02]  /*3890*/  HMMA.16816.F32.BF16 R36, R8.reuse, R32, RZ ;  /* 0x000000200824723c */ /* 0x040fe400000418ff */
[----:B------:R-:W0:Y:S06]  /*38a0*/  LDGDEPBAR ;  /* 0x00000000000079af */ /* 0x000e2c0000000000 */
[C---:B------:R-:W-:Y:S08]  /*38b0*/  HMMA.16816.F32.BF16 R32, R8.reuse, R34, RZ ;  /* 0x000000220820723c */ /* 0x040ff000000418ff */
[C---:B------:R-:W-:Y:S08]  /*38c0*/  HMMA.16816.F32.BF16 R28, R8.reuse, R48, RZ ;  /* 0x00000030081c723c */ /* 0x040ff000000418ff */
[----:B------:R-:W-:Y:S08]  /*38d0*/  HMMA.16816.F32.BF16 R24, R8, R50, RZ ;  /* 0x000000320818723c */ /* 0x000ff000000418ff */
[C---:B-1----:R-:W-:Y:S08]  /*38e0*/  HMMA.16816.F32.BF16 R16, R4.reuse, R52, R16 ;  /* 0x000000340410723c */ /* 0x042ff00000041810 */
[C---:B------:R-:W-:Y:S08]  /*38f0*/  HMMA.16816.F32.BF16 R8, R4.reuse, R54, R20 ;  /* 0x000000360408723c */ /* 0x040ff00000041814 */
[C---:B------:R-:W-:Y:S08]  /*3900*/  HMMA.16816.F32.BF16 R20, R4.reuse, R56, R40 ;  /* 0x000000380414723c */ /* 0x040ff00000041828 */
[C---:B------:R-:W-:Y:S01]  /*3910*/  HMMA.16816.F32.BF16 R40, R4.reuse, R58, R44 ;  /* 0x0000003a0428723c */ /* 0x040fe2000004182c */
[----:B------:R-:W1:Y:S07]  /*3920*/  LDSM.16.M88.4 R56, [R2+0x1800] ;  /* 0x001800000238783b */ /* 0x000e6e0000000200 */
[C---:B------:R-:W-:Y:S08]  /*3930*/  HMMA.16816.F32.BF16 R48, R4.reuse, R66, R32 ;  /* 0x000000420430723c */ /* 0x040ff00000041820 */
[C---:B------:R-:W-:Y:S01]  /*3940*/  HMMA.16816.F32.BF16 R52, R4.reuse, R64, R36 ;  /* 0x000000400434723c */ /* 0x040fe20000041824 */
[----:B------:R-:W-:Y:S07]  /*3950*/  LDSM.16.M88.4 R64, [R0+0x1800] ;  /* 0x001800000040783b */ /* 0x000fee0000000200 */
[----:B------:R-:W-:Y:S08]  /*3960*/  HMMA.16816.F32.BF16 R44, R4, R76, R28 ;  /* 0x0000004c042c723c */ /* 0x000ff0000004181c */
[----:B---3--:R-:W-:Y:S08]  /*3970*/  HMMA.16816.F32.BF16 R32, R12, R60, R16 ;  /* 0x0000003c0c20723c */ /* 0x008ff00000041810 */
[----:B------:R-:W-:Y:S01]  /*3980*/  HMMA.16816.F32.BF16 R36, R4, R78, R24 ;  /* 0x0000004e0424723c */ /* 0x000fe20000041818 */
[----:B------:R-:W-:Y:S04]  /*3990*/  LDSM.16.M88.4 R4, [R189] ;  /* 0x00000000bd04783b */ /* 0x000fe80000000200 */
[----:B------:R-:W-:Y:S03]  /*39a0*/  LDSM.16.M88.4 R24, [R0+0x800] ;  /* 0x000800000018783b */ /* 0x000fe60000000200 */
[C---:B----4-:R-:W-:Y:S01]  /*39b0*/  HMMA.16816.F32.BF16 R16, R12.reuse, R72, R20 ;  /* 0x000000480c10723c */ /* 0x050fe20000041814 */
[----:B------:R-:W3:Y:S04]  /*39c0*/  LDSM.16.M88.4 R20, [R0] ;  /* 0x000000000014783b */ /* 0x000ee80000000200 */
[----:B------:R-:W-:Y:S03]  /*39d0*/  LDSM.16.M88.4 R76, [R193+0x2000] ;  /* 0x00200000c14c783b */ /* 0x000fe60000000200 */
[C---:B------:R-:W-:Y:S01]  /*39e0*/  HMMA.16816.F32.BF16 R28, R12.reuse, R62, R8 ;  /* 0x0000003e0c1c723c */ /* 0x040fe20000041808 */
[----:B------:R-:W4:Y:S04]  /*39f0*/  LDSM.16.M88.4 R60, [R0+0x1000] ;  /* 0x00100000003c783b */ /* 0x000f280000000200 */
[----:B------:R-:W2:Y:S03]  /*3a00*/  LDSM.16.M88.4 R8, [R187+0x4000] ;  /* 0x00400000bb08783b */ /* 0x000ea60000000200 */
[C---:B-----5:R-:W-:Y:S08]  /*3a10*/  HMMA.16816.F32.BF16 R52, R12.reuse, R68, R52 ;  /* 0x000000440c34723c */ /* 0x060ff00000041834 */
[C---:B-1----:R-:W-:Y:S08]  /*3a20*/  HMMA.16816.F32.BF16 R44, R12.reuse, R56, R44 ;  /* 0x000000380c2c723c */ /* 0x042ff0000004182c */
[C---:B------:R-:W-:Y:S01]  /*3a30*/  HMMA.16816.F32.BF16 R40, R12.reuse, R74, R40 ;  /* 0x0000004a0c28723c */ /* 0x040fe20000041828 */
[----:B------:R-:W1:Y:S07]  /*3a40*/  LDSM.16.M88.4 R72, [R193+0x2800] ;  /* 0x00280000c148783b */ /* 0x000e6e0000000200 */
[C---:B------:R-:W-:Y:S08]  /*3a50*/  HMMA.16816.F32.BF16 R48, R12.reuse, R70, R48 ;  /* 0x000000460c30723c */ /* 0x040ff00000041830 */
[----:B------:R-:W-:Y:S01]  /*3a60*/  HMMA.16816.F32.BF16 R36, R12, R58, R36 ;  /* 0x0000003a0c24723c */ /* 0x000fe20000041824 */
[----:B------:R-:W-:Y:S07]  /*3a70*/  LDSM.16.M88.4 R56, [R3+0x2000] ;  /* 0x002000000338783b */ /* 0x000fee0000000200 */
[C---:B---3--:R-:W-:Y:S08]  /*3a80*/  HMMA.16816.F32.BF16 R32, R4.reuse, R20, R32 ;  /* 0x000000140420723c */ /* 0x048ff00000041820 */
[C---:B------:R-:W-:Y:S08]  /*3a90*/  HMMA.16816.F32.BF16 R28, R4.reuse, R22, R28 ;  /* 0x00000016041c723c */ /* 0x040ff0000004181c */
[C---:B------:R-:W-:Y:S08]  /*3aa0*/  HMMA.16816.F32.BF16 R20, R4.reuse, R24, R16 ;  /* 0x000000180414723c */ /* 0x040ff00000041810 */
[C---:B----4-:R-:W-:Y:S01]  /*3ab0*/  HMMA.16816.F32.BF16 R12, R4.reuse, R60, R52 ;  /* 0x0000003c040c723c */ /* 0x050fe20000041834 */
[----:B------:R-:W-:Y:S07]  /*3ac0*/  LDSM.16.M88.4 R52, [R193+0x3800] ;  /* 0x00380000c134783b */ /* 0x000fee0000000200 */
[C---:B------:R-:W-:Y:S08]  /*3ad0*/  HMMA.16816.F32.BF16 R68, R4.reuse, R64, R44 ;  /* 0x000000400444723c */ /* 0x040ff0000004182c */
[C---:B------:R-:W-:Y:S01]  /*3ae0*/  HMMA.16816.F32.BF16 R16, R4.reuse, R26, R40 ;  /* 0x0000001a0410723c */ /* 0x040fe20000041828 */
[----:B------:R-:W-:Y:S07]  /*3af0*/  LDSM.16.M88.4 R40, [R3+0x2800] ;  /* 0x002800000328783b */ /* 0x000fee0000000200 */
[C---:B------:R-:W-:Y:S08]  /*3b00*/  HMMA.16816.F32.BF16 R60, R4.reuse, R62, R48 ;  /* 0x0000003e043c723c */ /* 0x040ff00000041830 */
[----:B------:R-:W-:Y:S01]  /*3b10*/  HMMA.16816.F32.BF16 R64, R4, R66, R36 ;  /* 0x000000420440723c */ /* 0x000fe20000041824 */
[----:B------:R-:W3:Y:S07]  /*3b20*/  LDSM.16.M88.4 R4, [R188+0x4000] ;  /* 0x00400000bc04783b */ /* 0x000eee0000000200 */
[C---:B--2---:R-:W-:Y:S01]  /*3b30*/  HMMA.16816.F32.BF16 R24, R8.reuse, R76, R32 ;  /* 0x0000004c0818723c */ /* 0x044fe20000041820 */
[----:B------:R-:W-:Y:S07]  /*3b40*/  LDSM.16.M88.4 R32, [R3+0x3000] ;  /* 0x003000000320783b */ /* 0x000fee0000000200 */
[C---:B------:R-:W-:Y:S01]  /*3b50*/  HMMA.16816.F32.BF16 R48, R8.reuse, R78, R28 ;  /* 0x0000004e0830723c */ /* 0x040fe2000004181c */
[----:B------:R-:W-:Y:S07]  /*3b60*/  LDSM.16.M88.4 R76, [R2+0x2000] ;  /* 0x00200000024c783b */ /* 0x000fee0000000200 */
[C---:B-1----:R-:W-:Y:S01]  /*3b70*/  HMMA.16816.F32.BF16 R44, R8.reuse, R72, R20 ;  /* 0x00000048082c723c */ /* 0x042fe20000041814 */
[----:B------:R-:W1:Y:S07]  /*3b80*/  LDSM.16.M88.4 R20, [R190+0x4000] ;  /* 0x00400000be14783b */ /* 0x000e6e0000000200 */
[C---:B------:R-:W-:Y:S08]  /*3b90*/  HMMA.16816.F32.BF16 R36, R8.reuse, R74, R16 ;  /* 0x0000004a0824723c */ /* 0x040ff00000041810 */
[C---:B------:R-:W-:Y:S08]  /*3ba0*/  HMMA.16816.F32.BF16 R28, R8.reuse, R80, R12 ;  /* 0x00000050081c723c */ /* 0x040ff0000004180c */
[----:B------:R-:W-:Y:S01]  /*3bb0*/  HMMA.16816.F32.BF16 R16, R8, R82, R60 ;  /* 0x000000520810723c */ /* 0x000fe2000004183c */
[----:B------:R-:W2:Y:S07]  /*3bc0*/  LDSM.16.M88.4 R80, [R3+0x3800] ;  /* 0x003800000350783b */ /* 0x000eae0000000200 */
[----:B---3--:R-:W-:Y:S01]  /*3bd0*/  HMMA.16816.F32.BF16 R12, R4, R56, R24 ;  /* 0x00000038040c723c */ /* 0x008fe20000041818 */
[----:B------:R-:W3:Y:S07]  /*3be0*/  LDSM.16.M88.4 R24, [R189+0x4000] ;  /* 0x00400000bd18783b */ /* 0x000eee0000000200 */
[C---:B------:R-:W-:Y:S08]  /*3bf0*/  HMMA.16816.F32.BF16 R60, R8.reuse, R52, R68 ;  /* 0x00000034083c723c */ /* 0x040ff00000041844 */
[----:B------:R-:W-:Y:S08]  /*3c00*/  HMMA.16816.F32.BF16 R72, R8, R54, R64 ;  /* 0x000000360848723c */ /* 0x000ff00000041840 */
[----:B------:R-:W-:Y:S08]  /*3c10*/  HMMA.16816.F32.BF16 R56, R4, R58, R48 ;  /* 0x0000003a0438723c */ /* 0x000ff00000041830 */
[----:B-1----:R-:W-:Y:S01]  /*3c20*/  HMMA.16816.F32.BF16 R8, R20, R76, R12 ;  /* 0x0000004c1408723c */ /* 0x002fe2000004180c */
[----:B------:R-:W-:Y:S07]  /*3c30*/  LDSM.16.M88.4 R12, [R188+0x8000] ;  /* 0x00800000bc0c783b */ /* 0x000fee0000000200 */
[C---:B------:R-:W-:Y:S08]  /*3c40*/  HMMA.16816.F32.BF16 R68, R4.reuse, R40, R44 ;  /* 0x000000280444723c */ /* 0x040ff0000004182c */
[C---:B------:R-:W-:Y:S01]  /*3c50*/  HMMA.16816.F32.BF16 R64, R4.reuse, R42, R36 ;  /* 0x0000002a0440723c */ /* 0x040fe20000041824 */
[----:B------:R-:W1:Y:S07]  /*3c60*/  LDSM.16.M88.4 R36, [R2+0x2800] ;  /* 0x002800000224783b */ /* 0x000e6e0000000200 */
[C---:B------:R-:W-:Y:S01]  /*3c70*/  HMMA.16816.F32.BF16 R44, R4.reuse, R34, R16 ;  /* 0x00000022042c723c */ /* 0x040fe20000041810 */
[----:B------:R-:W-:Y:S07]  /*3c80*/  LDSM.16.M88.4 R16, [R187+0x8000] ;  /* 0x00800000bb10783b */ /* 0x000fee0000000200 */
[C---:B--2---:R-:W-:Y:S01]  /*3c90*/  HMMA.16816.F32.BF16 R48, R4.reuse, R80, R60 ;  /* 0x000000500430723c */ /* 0x044fe2000004183c */
[----:B------:R-:W2:Y:S07]  /*3ca0*/  LDSM.16.M88.4 R60, [R193+0x4000] ;  /* 0x00400000c13c783b */ /* 0x000eae0000000200 */
[----:B------:R-:W-:Y:S01]  /*3cb0*/  HMMA.16816.F32.BF16 R52, R4, R32, R28 ;  /* 0x000000200434723c */ /* 0x000fe2000004181c */
[----:B------:R-:W4:Y:S07]  /*3cc0*/  LDSM.16.M88.4 R32, [R2+0x3000] ;  /* 0x003000000220783b */ /* 0x000f2e0000000200 */
[----:B------:R-:W-:Y:S01]  /*3cd0*/  HMMA.16816.F32.BF16 R28, R20, R78, R56 ;  /* 0x0000004e141c723c */ /* 0x000fe20000041838 */
[----:B------:R-:W5:Y:S07]  /*3ce0*/  LDSM.16.M88.4 R56, [R2+0x3800] ;  /* 0x003800000238783b */ /* 0x000f6e0000000200 */
[----:B---3--:R-:W-:Y:S08]  /*3cf0*/  HMMA.16816.F32.BF16 R8, R24, R84, R8 ;  /* 0x000000541808723c */ /* 0x008ff00000041808 */
[----:B------:R-:W-:Y:S01]  /*3d00*/  HMMA.16816.F32.BF16 R76, R4, R82, R72 ;  /* 0x00000052044c723c */ /* 0x000fe20000041848 */
[----:B------:R-:W3:Y:S07]  /*3d10*/  LDSM.16.M88.4 R80, [R3+0x4000] ;  /* 0x004000000350783b */ /* 0x000eee0000000200 */
[----:B-1----:R-:W-:Y:S08]  /*3d20*/  HMMA.16816.F32.BF16 R40, R20, R36, R68 ;  /* 0x000000241428723c */ /* 0x002ff00000041844 */
[----:B------:R-:W-:Y:S01]  /*3d30*/  HMMA.16816.F32.BF16 R28, R24, R86, R28 ;  /* 0x00000056181c723c */ /* 0x000fe2000004181c */
[----:B------:R-:W-:Y:S07]  /*3d40*/  LDSM.16.M88.4 R84, [R0+0x4000] ;  /* 0x004000000054783b */ /* 0x000fee0000000200 */
[----:B--2---:R-:W-:Y:S01]  /*3d50*/  HMMA.16816.F32.BF16 R4, R16, R60, R8 ;  /* 0x0000003c1004723c */ /* 0x004fe20000041808 */
[----:B------:R-:W-:Y:S07]  /*3d60*/  LDSM.16.M88.4 R8, [R190+0x8000] ;  /* 0x00800000be08783b */ /* 0x000fee0000000200 */
[C---:B----4-:R-:W-:Y:S01]  /*3d70*/  HMMA.16816.F32.BF16 R96, R20.reuse, R32, R52 ;  /* 0x000000201460723c */ /* 0x050fe20000041834 */
[----:B------:R-:W1:Y:S07]  /*3d80*/  LDSM.16.M88.4 R52, [R193+0x4800] ;  /* 0x00480000c134783b */ /* 0x000e6e0000000200 */
[C---:B------:R-:W-:Y:S01]  /*3d90*/  HMMA.16816.F32.BF16 R72, R20.reuse, R38, R64 ;  /* 0x000000261448723c */ /* 0x040fe20000041840 */
[----:B------:R-:W2:Y:S07]  /*3da0*/  LDSM.16.M88.4 R64, [R2+0x4000] ;  /* 0x004000000240783b */ /* 0x000eae0000000200 */
[----:B------:R-:W-:Y:S01]  /*3db0*/  HMMA.16816.F32.BF16 R100, R20, R34, R44 ;  /* 0x000000221464723c */ /* 0x000fe2000004182c */
[----:B------:R-:W4:Y:S07]  /*3dc0*/  LDSM.16.M88.4 R44, [R0+0x3000] ;  /* 0x00300000002c783b */ /* 0x000f2e0000000200 */
[----:B------:R-:W-:Y:S08]  /*3dd0*/  HMMA.16816.F32.BF16 R36, R24, R92, R40 ;  /* 0x0000005c1824723c */ /* 0x000ff00000041828 */
[----:B------:R-:W-:Y:S01]  /*3de0*/  HMMA.16816.F32.BF16 R32, R16, R62, R28 ;  /* 0x0000003e1020723c */ /* 0x000fe2000004181c */
[----:B------:R-:W-:Y:S07]  /*3df0*/  LDSM.16.M88.4 R60, [R193+0x5800] ;  /* 0x00580000c13c783b */ /* 0x000fee0000000200 */
[----:B-----5:R-:W-:Y:S01]  /*3e00*/  HMMA.16816.F32.BF16 R68, R20, R56, R48 ;  /* 0x000000381444723c */ /* 0x020fe20000041830 */
[----:B------:R-:W5:Y:S07]  /*3e10*/  LDSM.16.M88.4 R48, [R0+0x3800] ;  /* 0x003800000030783b */ /* 0x000f6e0000000200 */
[----:B---3--:R-:W-:Y:S01]  /*3e20*/  HMMA.16816.F32.BF16 R28, R12, R80, R4 ;  /* 0x000000500c1c723c */ /* 0x008fe20000041804 */
[----:B------:R-:W3:Y:S07]  /*3e30*/  LDSM.16.M88.4 R4, [R189+0x8000] ;  /* 0x00800000bd04783b */ /* 0x000eee0000000200 */
[----:B------:R-:W-:Y:S01]  /*3e40*/  HMMA.16816.F32.BF16 R40, R24, R94, R72 ;  /* 0x0000005e1828723c */ /* 0x000fe20000041848 */
[----:B------:R-:W3:Y:S07]  /*3e50*/  LDSM.16.M88.4 R72, [R193+0x5000] ;  /* 0x00500000c148783b */ /* 0x000eee0000000200 */
[----:B------:R-:W-:Y:S08]  /*3e60*/  HMMA.16816.F32.BF16 R56, R20, R58, R76 ;  /* 0x0000003a1438723c */ /* 0x000ff0000004184c */
[----:B-1----:R-:W-:Y:S08]  /*3e70*/  HMMA.16816.F32.BF16 R36, R16, R52, R36 ;  /* 0x000000341024723c */ /* 0x002ff00000041824 */
[----:B------:R-:W-:Y:S01]  /*3e80*/  HMMA.16816.F32.BF16 R32, R12, R82, R32 ;  /* 0x000000520c20723c */ /* 0x000fe20000041820 */
[----:B------:R-:W1:Y:S07]  /*3e90*/  LDSM.16.M88.4 R80, [R2+0x4800] ;  /* 0x004800000250783b */ /* 0x000e6e0000000200 */
[----:B--2---:R-:W-:Y:S08]  /*3ea0*/  HMMA.16816.F32.BF16 R20, R8, R64, R28 ;  /* 0x000000400814723c */ /* 0x004ff0000004181c */
[----:B----4-:R-:W-:Y:S08]  /*3eb0*/  HMMA.16816.F32.BF16 R28, R24, R44, R96 ;  /* 0x0000002c181c723c */ /* 0x010ff00000041860 */
[----:B------:R-:W-:Y:S01]  /*3ec0*/  HMMA.16816.F32.BF16 R40, R16, R54, R40 ;  /* 0x000000361028723c */ /* 0x000fe20000041828 */
[----:B------:R-:W-:Y:S07]  /*3ed0*/  LDSM.16.M88.4 R52, [R2+0x5000] ;  /* 0x005000000234783b */ /* 0x000fee0000000200 */
[C---:B-----5:R-:W-:Y:S01]  /*3ee0*/  HMMA.16816.F32.BF16 R96, R24.reuse, R48, R68 ;  /* 0x000000301860723c */ /* 0x060fe20000041844 */
[----:B------:R-:W2:Y:S07]  /*3ef0*/  LDSM.16.M88.4 R68, [R3+0x5000] ;  /* 0x005000000344783b */ /* 0x000eae0000000200 */
[----:B------:R-:W-:Y:S08]  /*3f00*/  HMMA.16816.F32.BF16 R76, R24, R46, R100 ;  /* 0x0000002e184c723c */ /* 0x000ff00000041864 */
[----:B------:R-:W-:Y:S08]  /*3f10*/  HMMA.16816.F32.BF16 R36, R12, R88, R36 ;  /* 0x000000580c24723c */ /* 0x000ff00000041824 */
[----:B------:R-:W-:Y:S01]  /*3f20*/  HMMA.16816.F32.BF16 R32, R8, R66, R32 ;  /* 0x000000420820723c */ /* 0x000fe20000041820 */
[----:B------:R4:W-:Y:S07]  /*3f30*/  LDSM.16.M88.4 R64, [R3+0x5800] ;  /* 0x005800000340783b */ /* 0x0009ee0000000200 */
[----:B---3--:R-:W-:Y:S08]  /*3f40*/  HMMA.16816.F32.BF16 R44, R4, R84, R20 ;  /* 0x00000054042c723c */ /* 0x008ff00000041814 */
[----:B------:R-:W-:Y:S08]  /*3f50*/  HMMA.16816.F32.BF16 R20, R16, R72, R28 ;  /* 0x000000481014723c */ /* 0x000ff0000004181c */
[----:B------:R-:W-:Y:S01]  /*3f60*/  HMMA.16816.F32.BF16 R92, R24, R50, R56 ;  /* 0x00000032185c723c */ /* 0x000fe20000041838 */
[----:B------:R-:W3:Y:S04]  /*3f70*/  LDSM.16.M88.4 R48, [R0+0x4800] ;  /* 0x004800000030783b */ /* 0x000ee80000000200 */
[----:B------:R-:W5:Y:S03]  /*3f80*/  LDSM.16.M88.4 R56, [R0+0x5000] ;  /* 0x005000000038783b */ /* 0x000f660000000200 */
[----:B------:R-:W-:Y:S01]  /*3f90*/  HMMA.16816.F32.BF16 R28, R12, R90, R40 ;  /* 0x0000005a0c1c723c */ /* 0x000fe20000041828 */
[----:B------:R-:W-:-:S04]  /*3fa0*/  FMUL.FTZ R24, R44, c[0x0][0x320] ;  /* 0x0000c8002c187a20 */ /* 0x000fc80000410000 */
[----:B------:R2:W2:Y:S03]  /*3fb0*/  MUFU.TANH R73, R24 ;  /* 0x0000001800497308 */ /* 0x0004a60000002400 */
[----:B-1----:R-:W-:Y:S08]  /*3fc0*/  HMMA.16816.F32.BF16 R40, R8, R80, R36 ;  /* 0x000000500828723c */ /* 0x002ff00000041824 */
[----:B------:R-:W-:Y:S01]  /*3fd0*/  HMMA.16816.F32.BF16 R36, R4, R86, R32 ;  /* 0x000000560424723c */ /* 0x000fe20000041820 */
[----:B--2---:R-:W-:-:S07]  /*3fe0*/  FMUL.FTZ R24, R45, c[0x0][0x320] ;  /* 0x0000c8002d187a20 */ /* 0x004fce0000410000 */
[----:B------:R-:W-:Y:S01]  /*3ff0*/  HMMA.16816.F32.BF16 R32, R16, R74, R76 ;  /* 0x0000004a1020723c */ /* 0x000fe2000004184c */
[----:B------:R1:W2:Y:S11]  /*4000*/  MUFU.TANH R72, R24 ;  /* 0x0000001800487308 */ /* 0x0002b60000002400 */
[----:B------:R-:W-:Y:S04]  /*4010*/  @!UPT UIADD3 URZ, URZ, URZ, URZ ;  /* 0x0000003f3f3ff290 */ /* 0x000fe8000fffe03f */
[----:B----4-:R-:W-:Y:S01]  /*4020*/  FMUL.FTZ R3, R36, c[0x0][0x320] ;  /* 0x0000c80024037a20 */ /* 0x010fe20000410000 */
[C---:B-1----:R-:W-:Y:S03]  /*4030*/  HMMA.16816.F32.BF16 R24, R12.reuse, R68, R20 ;  /* 0x000000440c18723c */ /* 0x042fe60000041814 */
[----:B------:R1:W4:Y:S04]  /*4040*/  MUFU.TANH R68, R3 ;  /* 0x0000000300447308 */ /* 0x0003280000002400 */
[----:B------:R-:W-:Y:S01]  /*4050*/  FMUL.FTZ R20, R46, c[0x0][0x320] ;  /* 0x0000c8002e147a20 */ /* 0x000fe20000410000 */
[----:B------:R-:W-:Y:S03]  /*4060*/  HMMA.16816.F32.BF16 R32, R12, R70, R32 ;  /* 0x000000460c20723c */ /* 0x000fe60000041820 */
[----:B------:R2:W2:Y:S01]  /*4070*/  MUFU.TANH R74, R20 ;  /* 0x00000014004a7308 */ /* 0x0004a20000002400 */
[----:B-1----:R-:W-:-:S04]  /*4080*/  FMUL.FTZ R3, R37, c[0x0][0x320] ;  /* 0x0000c80025037a20 */ /* 0x002fc80000410000 */
[----:B--2---:R-:W-:Y:S07]  /*4090*/  HMMA.16816.F32.BF16 R20, R8, R82, R28 ;  /* 0x000000520814723c */ /* 0x004fee000004181c */
[----:B------:R-:W-:Y:S02]  /*40a0*/  FMUL.FTZ R28, R47, c[0x0][0x320] ;  /* 0x0000c8002f1c7a20 */ /* 0x000fe40000410000 */
[----:B---3--:R-:W-:Y:S02]  /*40b0*/  HMMA.16816.F32.BF16 R44, R4, R48, R40 ;  /* 0x00000030042c723c */ /* 0x008fe40000041828 */
[----:B------:R1:W2:Y:S06]  /*40c0*/  MUFU.TANH R69, R28 ;  /* 0x0000001c00457308 */ /* 0x0002ac0000002400 */
[C---:B------:R-:W-:Y:S02]  /*40d0*/  HMMA.16816.F32.BF16 R40, R16.reuse, R60, R96 ;  /* 0x0000003c1028723c */ /* 0x040fe40000041860 */
[----:B------:R3:W2:Y:S06]  /*40e0*/  MUFU.TANH R60, R3 ;  /* 0x00000003003c7308 */ /* 0x0006ac0000002400 */
[----:B------:R-:W-:Y:S08]  /*40f0*/  HMMA.16816.F32.BF16 R16, R16, R62, R92 ;  /* 0x0000003e1010723c */ /* 0x000ff0000004185c */
[----:B-1----:R-:W-:Y:S01]  /*4100*/  HMMA.16816.F32.BF16 R28, R8, R52, R24 ;  /* 0x00000034081c723c */ /* 0x002fe20000041818 */
[----:B---3--:R-:W-:-:S04]  /*4110*/  FMUL.FTZ R3, R38, c[0x0][0x320] ;  /* 0x0000c80026037a20 */ /* 0x008fc80000410000 */
[----:B------:R1:W3:Y:S03]  /*4120*/  MUFU.TANH R61, R3 ;  /* 0x00000003003d7308 */ /* 0x0002e60000002400 */
[----:B------:R-:W-:Y:S01]  /*4130*/  HMMA.16816.F32.BF16 R24, R8, R54, R32 ;  /* 0x000000360818723c */ /* 0x000fe20000041820 */
[----:B------:R-:W-:Y:S01]  /*4140*/  LDSM.16.M88.4 R32, [R0+0x5800] ;  /* 0x005800000020783b */ /* 0x000fe20000000200 */
[----:B-1----:R-:W-:-:S06]  /*4150*/  FMUL.FTZ R3, R39, c[0x0][0x320] ;  /* 0x0000c80027037a20 */ /* 0x002fcc0000410000 */
[----:B------:R-:W-:Y:S01]  /*4160*/  HMMA.16816.F32.BF16 R36, R4, R50, R20 ;  /* 0x000000320424723c */ /* 0x000fe20000041814 */
[----:B------:R1:W2:Y:S01]  /*4170*/  LDSM.16.M88.4 R48, [R2+0x5800] ;  /* 0x005800000230783b */ /* 0x0002a20000000200 */
[----:B------:R3:W1:Y:S06]  /*4180*/  MUFU.TANH R52, R3 ;  /* 0x0000000300347308 */ /* 0x00066c0000002400 */
[----:B------:R-:W-:Y:S08]  /*4190*/  HMMA.16816.F32.BF16 R20, R12, R64, R40 ;  /* 0x000000400c14723c */ /* 0x000ff00000041828 */
[----:B-----5:R-:W-:Y:S01]  /*41a0*/  HMMA.16816.F32.BF16 R28, R4, R56, R28 ;  /* 0x00000038041c723c */ /* 0x020fe2000004181c */
[----:B---3--:R-:W-:-:S04]  /*41b0*/  FMUL.FTZ R3, R44, c[0x0][0x320] ;  /* 0x0000c8002c037a20 */ /* 0x008fc80000410000 */
[----:B------:R-:W3:Y:S01]  /*41c0*/  MUFU.TANH R44, R3 ;  /* 0x00000003002c7308 */ /* 0x000ee20000002400 */
[----:B-1----:R-:W-:Y:S02]  /*41d0*/  FMUL.FTZ R2, R45, c[0x0][0x320] ;  /* 0x0000c8002d027a20 */ /* 0x002fe40000410000 */
[----:B------:R-:W-:Y:S01]  /*41e0*/  HMMA.16816.F32.BF16 R12, R12, R66, R16 ;  /* 0x000000420c0c723c */ /* 0x000fe20000041810 */
[----:B------:R-:W-:-:S04]  /*41f0*/  FMUL.FTZ R0, R37, c[0x0][0x320] ;  /* 0x0000c80025007a20 */ /* 0x000fc80000410000 */
[----:B------:R1:W1:Y:S03]  /*4200*/  MUFU.TANH R45, R2 ;  /* 0x00000002002d7308 */ /* 0x0002660000002400 */
[----:B--2---:R-:W-:Y:S01]  /*4210*/  HMMA.16816.F32.BF16 R16, R8, R48, R20 ;  /* 0x000000300810723c */ /* 0x004fe20000041814 */
[----:B-1----:R-:W-:-:S07]  /*4220*/  FMUL.FTZ R2, R46, c[0x0][0x320] ;  /* 0x0000c8002e027a20 */ /* 0x002fce0000410000 */
[----:B------:R-:W-:Y:S01]  /*4230*/  HMMA.16816.F32.BF16 R20, R4, R58, R24 ;  /* 0x0000003a0414723c */ /* 0x000fe20000041818 */
[----:B------:R1:W2:Y:S07]  /*4240*/  MUFU.TANH R42, R2 ;  /* 0x00000002002a7308 */ /* 0x0002ae0000002400 */
[----:B------:R-:W-:Y:S08]  /*4250*/  HMMA.16816.F32.BF16 R8, R8, R50, R12 ;  /* 0x000000320808723c */ /* 0x000ff0000004180c */
[----:B------:R-:W-:Y:S01]  /*4260*/  HMMA.16816.F32.BF16 R12, R4, R32, R16 ;  /* 0x00000020040c723c */ /* 0x000fe20000041810 */
[----:B-1----:R-:W-:-:S04]  /*4270*/  FMUL.FTZ R2, R47, c[0x0][0x320] ;  /* 0x0000c8002f027a20 */ /* 0x002fc80000410000 */
[----:B------:R1:W1:Y:S11]  /*4280*/  MUFU.TANH R41, R2 ;  /* 0x0000000200297308 */ /* 0x0002760000002400 */
[----:B------:R-:W-:Y:S01]  /*4290*/  HMMA.16816.F32.BF16 R8, R4, R34, R8 ;  /* 0x000000220408723c */ /* 0x000fe20000041808 */
[----:B-1----:R-:W-:-:S02]  /*42a0*/  FMUL.FTZ R2, R36, c[0x0][0x320] ;  /* 0x0000c80024027a20 */ /* 0x002fc40000410000 */
[----:B------:R1:W1:Y:S05]  /*42b0*/  MUFU.TANH R36, R0 ;  /* 0x0000000000247308 */ /* 0x00026a0000002400 */
[----:B------:R-:W-:-:S03]  /*42c0*/  FMUL.FTZ R3, R15, c[0x0][0x320] ;  /* 0x0000c8000f037a20 */ /* 0x000fc60000410000 */
[----:B------:R5:W2:Y:S01]  /*42d0*/  MUFU.TANH R40, R2 ;  /* 0x0000000200287308 */ /* 0x000aa20000002400 */
[----:B-1----:R-:W-:-:S07]  /*42e0*/  FMUL.FTZ R0, R38, c[0x0][0x320] ;  /* 0x0000c80026007a20 */ /* 0x002fce0000410000 */
[----:B------:R1:W1:Y:S01]  /*42f0*/  MUFU.TANH R38, R0 ;  /* 0x0000000000267308 */ /* 0x0002620000002400 */
[----:B-----5:R-:W-:Y:S02]  /*4300*/  FMUL.FTZ R2, R14, c[0x0][0x320] ;  /* 0x0000c8000e027a20 */ /* 0x020fe40000410000 */
[----:B-1----:R-:W-:-:S05]  /*4310*/  FMUL.FTZ R0, R39, c[0x0][0x320] ;  /* 0x0000c80027007a20 */ /* 0x002fca0000410000 */
        /* <DEDUP_REMOVED lines=12> */
[----:B------:R-:W1:Y:S08]  /*43e0*/  MUFU.TANH R21, R3 ;  /* 0x0000000300157308 */ /* 0x000e700000002400 */
[----:B------:R5:W1:Y:S02]  /*43f0*/  MUFU.TANH R17, R0 ;  /* 0x0000000000117308 */ /* 0x000a640000002400 */
[----:B-----5:R-:W-:-:S06]  /*4400*/  FMUL.FTZ R0, R22, c[0x0][0x320] ;  /* 0x0000c80016007a20 */ /* 0x020fcc0000410000 */
        /* <DEDUP_REMOVED lines=8> */
[----:B-----5:R-:W-:-:S04]  /*4490*/  IADD3 R0, R233, R226, RZ ;  /* 0x000000e2e9007210 */ /* 0x020fc80007ffe0ff */
[----:B------:R-:W-:Y:S01]  /*44a0*/  MOV R4, R0 ;  /* 0x0000000000047202 */ /* 0x000fe20000000f00 */
[----:B------:R-:W-:-:S04]  /*44b0*/  @P2 IMAD.HI.U32 R2, R0, c[0x0][0x2c8], RZ ;  /* 0x0000b20000022a27 */ /* 0x000fc800078e00ff */
[----:B------:R-:W-:Y:S01]  /*44c0*/  FMUL.FTZ R0, R8, c[0x0][0x320] ;  /* 0x0000c80008007a20 */ /* 0x000fe20000410000 */
[----:B------:R-:W-:Y:S01]  /*44d0*/  @P2 SHF.R.U32.HI R4, RZ, c[0x0][0x2cc], R2 ;  /* 0x0000b300ff042a19 */ /* 0x000fe20000011602 */
[----:B------:R-:W-:Y:S01]  /*44e0*/  FMUL.FTZ R2, R11, c[0x0][0x320] ;  /* 0x0000c8000b027a20 */ /* 0x000fe20000410000 */
[----:B------:R-:W-:Y:S01]  /*44f0*/  IADD3 R8, -R214, R215, -R104 ;  /* 0x000000d7d6087210 */ /* 0x000fe20007ffe968 */
[----:B------:R5:W1:Y:S02]  /*4500*/  MUFU.TANH R12, R0 ;  /* 0x00000000000c7308 */ /* 0x000a640000002400 */
[----:B------:R-:W1:Y:S06]  /*4510*/  SHFL.IDX PT, R3, R4, RZ, 0x1c1f ;  /* 0x001c1fff04037589 */ /* 0x000e6c00000e0000 */
[----:B------:R-:W1:Y:S01]  /*4520*/  MUFU.TANH R19, R2 ;  /* 0x0000000200137308 */ /* 0x000e620000002400 */
[----:B-----5:R-:W-:-:S07]  /*4530*/  FMUL.FTZ R0, R9, c[0x0][0x320] ;  /* 0x0000c80009007a20 */ /* 0x020fce0000410000 */
[----:B------:R5:W1:Y:S02]  /*4540*/  MUFU.TANH R9, R0 ;  /* 0x0000000000097308 */ /* 0x000a640000002400 */
[----:B-----5:R-:W-:-:S06]  /*4550*/  FMUL.FTZ R0, R10, c[0x0][0x320] ;  /* 0x0000c8000a007a20 */ /* 0x020fcc0000410000 */
[----:B------:R5:W1:Y:S02]  /*4560*/  MUFU.TANH R20, R0 ;  /* 0x0000000000147308 */ /* 0x000a640000002400 */
[----:B-----5:R-:W-:-:S04]  /*4570*/  IADD3 R0, R215, 0x1, -R104 ;  /* 0x00000001d7007810 */ /* 0x020fc80007ffe868 */
[----:B------:R-:W-:-:S04]  /*4580*/  IADD3 R0, -R216, R0, -R214 ;  /* 0x00000000d8007210 */ /* 0x000fc80007ffe9d6 */
[C---:B------:R-:W-:Y:S02]  /*4590*/  IADD3 R6, R0.reuse, c[0x0][0x328], RZ ;  /* 0x0000ca0000067a10 */ /* 0x040fe40007ffe0ff */
[----:B------:R-:W-:Y:S02]  /*45a0*/  IADD3 R7, R0, UR4, RZ ;  /* 0x0000000400077c10 */ /* 0x000fe4000fffe0ff */
[-C--:B-1----:R-:W-:Y:S02]  /*45b0*/  IADD3 R2, R6, R3.reuse, RZ ;  /* 0x0000000306027210 */ /* 0x082fe40007ffe0ff */
[----:B------:R-:W-:Y:S02]  /*45c0*/  IADD3 R0, R7, R3, RZ ;  /* 0x0000000307007210 */ /* 0x000fe40007ffe0ff */
[----:B------:R-:W-:Y:S01]  /*45d0*/  IMNMX R2, R8, R2, PT ;  /* 0x0000000208027217 */ /* 0x000fe20003800200 */
[----:B------:R-:W-:Y:S05]  /*45e0*/  @!P1 BRA `(.L_x_1659) ;  /* 0x0000015000009947 */ /* 0x000fea0003800000 */
[----:B--234-:R-:W-:Y:S01]  /*45f0*/  IADD3 R3, -R216, R215, R3 ;  /* 0x000000d7d8037210 */ /* 0x01cfe20007ffe103 */
        /* <DEDUP_REMOVED lines=10> */
.L_x_1661:
[----:B------:R-:W-:-:S04]  /*46a0*/  MOV R5, c[0x0][0x32c] ;  /* 0x0000cb0000057a02 */ /* 0x000fc80000000f00 */
[----:B------:R-:W-:-:S13]  /*46b0*/  ISETP.NE.AND P0, PT, R5, 0x1, PT ;  /* 0x000000010500780c */ /* 0x000fda0003f05270 */
[----:B------:R-:W-:-:S05]  /*46c0*/  @P0 IMAD.HI.U32 R5, R3, c[0x0][0x330], RZ ;  /* 0x0000cc0003050a27 */ /* 0x000fca00078e00ff */
[----:B------:R-:W-:Y:S02]  /*46d0*/  @P0 SHF.R.U32.HI R3, RZ, c[0x0][0x334], R5 ;  /* 0x0000cd00ff030a19 */ /* 0x000fe40000011605 */
.L_x_1662:
[----:B------:R-:W-:Y:S05]  /*46e0*/  BSYNC B0 ;  /* 0x0000000000007941 */ /* 0x000fea0003800000 */
.L_x_1660:
[----:B------:R-:W-:-:S04]  /*46f0*/  IMAD R3, R3, c[0x0][0x32c], -R104 ;  /* 0x0000cb0003037a24 */ /* 0x000fc800078e0a68 */
[----:B------:R-:W-:-:S05]  /*4700*/  IMAD.IADD R3, R3, 0x1, -R214 ;  /* 0x0000000103037824 */ /* 0x000fca00078e0ad6 */
[----:B------:R-:W-:Y:S02]  /*4710*/  IADD3 R5, R3, c[0x0][0x32c], RZ ;  /* 0x0000cb0003057a10 */ /* 0x000fe40007ffe0ff */
[----:B------:R-:W-:Y:S02]  /*4720*/  IMNMX R0, R0, R3, !PT ;  /* 0x0000000300007217 */ /* 0x000fe40007800200 */
[----:B------:R-:W-:Y:S02]  /*4730*/  IMNMX R2, R2, R5, PT ;  /* 0x0000000502027217 */ /* 0x000fe40003800200 */
.L_x_1659:
[----:B--234-:R-:W-:Y:S01]  /*4740*/  ISETP.GT.AND P0, PT, R205, RZ, PT ;  /* 0x000000ffcd00720c */ /* 0x01cfe20003f04270 */
[----:B------:R-:W1:Y:S03]  /*4750*/  SHFL.IDX PT, R3, R4, 0x1, 0x1c1f ;  /* 0x003c1f0004037f89 */ /* 0x000e6600000e0000 */
[C---:B------:R-:W-:Y:S02]  /*4760*/  ISETP.GT.AND P4, PT, R0.reuse, RZ, P0 ;  /* 0x000000ff0000720c */ /* 0x040fe40000784270 */
[----:B------:R-:W-:-:S02]  /*4770*/  ISETP.GT.AND P6, PT, R0, 0x1, P0 ;  /* 0x000000010000780c */ /* 0x000fc400007c4270 */
[----:B------:R-:W-:Y:S02]  /*4780*/  ISETP.LT.OR P4, PT, R2, 0x1, P4 ;  /* 0x000000010200780c */ /* 0x000fe40002781670 */
[C---:B------:R-:W-:Y:S02]  /*4790*/  ISETP.GT.AND P5, PT, R0.reuse, 0x8, P0 ;  /* 0x000000080000780c */ /* 0x040fe400007a4270 */
[----:B------:R-:W-:Y:S02]  /*47a0*/  FSEL R10, R73, -INF , !P4 ;  /* 0xff800000490a7808 */ /* 0x000fe40006000000 */
[----:B------:R-:W-:Y:S02]  /*47b0*/  ISETP.GT.AND P4, PT, R0, 0x9, P0 ;  /* 0x000000090000780c */ /* 0x000fe40000784270 */
[C---:B------:R-:W-:Y:S02]  /*47c0*/  ISETP.LT.OR P6, PT, R2.reuse, 0x2, P6 ;  /* 0x000000020200780c */ /* 0x040fe400037c1670 */
[----:B------:R-:W-:-:S02]  /*47d0*/  ISETP.LT.OR P5, PT, R2, 0x9, P5 ;  /* 0x000000090200780c */ /* 0x000fc40002fa1670 */
[----:B------:R-:W-:Y:S02]  /*47e0*/  ISETP.LT.OR P4, PT, R2, 0xa, P4 ;  /* 0x0000000a0200780c */ /* 0x000fe40002781670 */
[----:B------:R-:W-:Y:S02]  /*47f0*/  FSEL R11, R72, -INF , !P6 ;  /* 0xff800000480b7808 */ /* 0x000fe40007000000 */
[----:B------:R-:W-:Y:S02]  /*4800*/  FSEL R14, R68, -INF , !P5 ;  /* 0xff800000440e7808 */ /* 0x000fe40006800000 */
[----:B------:R-:W-:Y:S02]  /*4810*/  FSEL R15, R60, -INF , !P4 ;  /* 0xff8000003c0f7808 */ /* 0x000fe40006000000 */
[C---:B------:R-:W-:Y:S02]  /*4820*/  ISETP.GT.AND P6, PT, R0.reuse, 0x10, P0 ;  /* 0x000000100000780c */ /* 0x040fe400007c4270 */
[----:B------:R-:W-:-:S02]  /*4830*/  ISETP.GT.AND P5, PT, R0, 0x11, P0 ;  /* 0x000000110000780c */ /* 0x000fc400007a4270 */
[----:B------:R-:W-:Y:S02]  /*4840*/  ISETP.GT.AND P4, PT, R0, 0x18, P0 ;  /* 0x000000180000780c */ /* 0x000fe40000784270 */
[C---:B------:R-:W-:Y:S02]  /*4850*/  ISETP.LT.OR P6, PT, R2.reuse, 0x11, P6 ;  /* 0x000000110200780c */ /* 0x040fe400037c1670 */
[C---:B------:R-:W-:Y:S02]  /*4860*/  ISETP.LT.OR P5, PT, R2.reuse, 0x12, P5 ;  /* 0x000000120200780c */ /* 0x040fe40002fa1670 */
[----:B------:R-:W-:Y:S02]  /*4870*/  ISETP.LT.OR P4, PT, R2, 0x19, P4 ;  /* 0x000000190200780c */ /* 0x000fe40002781670 */
[----:B------:R-:W-:Y:S02]  /*4880*/  FSEL R44, R44, -INF , !P6 ;  /* 0xff8000002c2c7808 */ /* 0x000fe40007000000 */
[----:B------:R-:W-:-:S02]  /*4890*/  FSEL R45, R45, -INF , !P5 ;  /* 0xff8000002d2d7808 */ /* 0x000fc40006800000 */
[----:B------:R-:W-:Y:S02]  /*48a0*/  FSEL R46, R40, -INF , !P4 ;  /* 0xff800000282e7808 */ /* 0x000fe40006000000 */
[C---:B------:R-:W-:Y:S02]  /*48b0*/  ISETP.GT.AND P6, PT, R0.reuse, 0x19, P0 ;  /* 0x000000190000780c */ /* 0x040fe400007c4270 */
[C---:B------:R-:W-:Y:S02]  /*48c0*/  ISETP.GT.AND P5, PT, R0.reuse, 0x20, P0 ;  /* 0x000000200000780c */ /* 0x040fe400007a4270 */
        /* <DEDUP_REMOVED lines=18> */
[----:B------:R-:W-:Y:S01]  /*49f0*/  ISETP.GT.AND P4, PT, R0, 0x39, P0 ;  /* 0x000000390000780c */ /* 0x000fe20000784270 */
[----:B-1----:R-:W-:Y:S01]  /*4a00*/  IMAD.IADD R0, R6, 0x1, R3 ;  /* 0x0000000106007824 */ /* 0x002fe200078e0203 */
[C---:B------:R-:W-:Y:S02]  /*4a10*/  ISETP.LT.OR P6, PT, R2.reuse, 0x32, P6 ;  /* 0x000000320200780c */ /* 0x040fe400037c1670 */
[----:B------:R-:W-:-:S02]  /*4a20*/  ISETP.LT.OR P5, PT, R2, 0x39, P5 ;  /* 0x000000390200780c */ /* 0x000fc40002fa1670 */
[----:B------:R-:W-:Y:S02]  /*4a30*/  ISETP.LT.OR P4, PT, R2, 0x3a, P4 ;  /* 0x0000003a0200780c */ /* 0x000fe40002781670 */
[----:B------:R-:W-:Y:S01]  /*4a40*/  IMNMX R2, R8, R0, PT ;  /* 0x0000000008027217 */ /* 0x000fe20003800200 */
[----:B------:R-:W-:Y:S01]  /*4a50*/  IMAD.IADD R0, R7, 0x1, R3 ;  /* 0x0000000107007824 */ /* 0x000fe200078e0203 */
[----:B------:R-:W-:Y:S02]  /*4a60*/  FSEL R202, R13, -INF , !P6 ;  /* 0xff8000000dca7808 */ /* 0x000fe40007000000 */
[----:B------:R-:W-:Y:S02]  /*4a70*/  FSEL R203, R12, -INF , !P5 ;  /* 0xff8000000ccb7808 */ /* 0x000fe40006800000 */
[----:B------:R-:W-:Y:S01]  /*4a80*/  FSEL R204, R9, -INF , !P4 ;  /* 0xff80000009cc7808 */ /* 0x000fe20006000000 */
        /* <DEDUP_REMOVED lines=12> */
.L_x_1665:
[----:B------:R-:W-:-:S04]  /*4b50*/  MOV R4, c[0x0][0x32c] ;  /* 0x0000cb0000047a02 */ /* 0x000fc80000000f00 */
[----:B------:R-:W-:-:S13]  /*4b60*/  ISETP.NE.AND P4, PT, R4, 0x1, PT ;  /* 0x000000010400780c */ /* 0x000fda0003f85270 */
[----:B------:R-:W-:-:S05]  /*4b70*/  @P4 IMAD.HI.U32 R4, R3, c[0x0][0x330], RZ ;  /* 0x0000cc0003044a27 */ /* 0x000fca00078e00ff */
[----:B------:R-:W-:Y:S02]  /*4b80*/  @P4 SHF.R.U32.HI R3, RZ, c[0x0][0x334], R4 ;  /* 0x0000cd00ff034a19 */ /* 0x000fe40000011604 */
.L_x_1666:
[----:B------:R-:W-:Y:S05]  /*4b90*/  BSYNC B0 ;  /* 0x0000000000007941 */ /* 0x000fea0003800000 */
.L_x_1664:
[----:B------:R-:W-:-:S04]  /*4ba0*/  IMAD R3, R3, c[0x0][0x32c], -R104 ;  /* 0x0000cb0003037a24 */ /* 0x000fc800078e0a68 */
[----:B------:R-:W-:-:S05]  /*4bb0*/  IMAD.IADD R3, R3, 0x1, -R214 ;  /* 0x0000000103037824 */ /* 0x000fca00078e0ad6 */
[----:B------:R-:W-:Y:S02]  /*4bc0*/  IADD3 R4, R3, c[0x0][0x32c], RZ ;  /* 0x0000cb0003047a10 */ /* 0x000fe40007ffe0ff */
[----:B------:R-:W-:Y:S02]  /*4bd0*/  IMNMX R0, R0, R3, !PT ;  /* 0x0000000300007217 */ /* 0x000fe40007800200 */
[----:B------:R-:W-:Y:S02]  /*4be0*/  IMNMX R2, R2, R4, PT ;  /* 0x0000000402027217 */ /* 0x000fe40003800200 */
.L_x_1663:
[----:B------:R-:W2:Y:S01]  /*4bf0*/  LDL R48, [R1+0x28] ;  /* 0x0000280001307983 */ /* 0x000ea20000100800 */
[----:B------:R-:W-:Y:S01]  /*4c00*/  FMNMX.FTZ R3, R10, R11, !PT ;  /* 0x0000000b0a037209 */ /* 0x000fe20007810000 */
[----:B------:R-:W-:-:S04]  /*4c10*/  DEPBAR.LE SB0, 0x2 ;  /* 0x000080800000791a */ /* 0x000fc80000000000 */
[----:B------:R-:W-:Y:S01]  /*4c20*/  FMNMX.FTZ R3, R14, R3, !PT ;  /* 0x000000030e037209 */ /* 0x000fe20007810000 */
[----:B------:R-:W-:Y:S01]  /*4c30*/  IMAD.IADD R16, R192, 0x1, R195 ;  /* 0x00000001c0107824 */ /* 0x000fe200078e02c3 */
[----:B------:R-:W-:Y:S01]  /*4c40*/  BAR.SYNC.DEFER_BLOCKING 0x0 ;  /* 0x0000000000007b1d */ /* 0x000fe20000010000 */
[C---:B------:R-:W-:Y:S02]  /*4c50*/  ISETP.GT.AND P6, PT, R0.reuse, RZ, P0 ;  /* 0x000000ff0000720c */ /* 0x040fe400007c4270 */
[----:B------:R-:W-:Y:S02]  /*4c60*/  FMNMX.FTZ R3, R15, R3, !PT ;  /* 0x000000030f037209 */ /* 0x000fe40007810000 */
[----:B------:R-:W-:Y:S01]  /*4c70*/  ISETP.GT.AND P5, PT, R0, 0x1, P0 ;  /* 0x000000010000780c */ /* 0x000fe200007a4270 */
[----:B------:R-:W-:Y:S01]  /*4c80*/  BSSY B0, `(.L_x_1667) ;  /* 0x0000173000007945 */ /* 0x000fe20003800000 */
[----:B------:R-:W-:Y:S02]  /*4c90*/  FMNMX.FTZ R3, R44, R3, !PT ;  /* 0x000000032c037209 */ /* 0x000fe40007810000 */
[----:B------:R-:W-:-:S02]  /*4ca0*/  ISETP.LT.OR P6, PT, R2, 0x1, P6 ;  /* 0x000000010200780c */ /* 0x000fc400037c1670 */
[----:B------:R-:W-:Y:S02]  /*4cb0*/  FMNMX.FTZ R3, R45, R3, !PT ;  /* 0x000000032d037209 */ /* 0x000fe40007810000 */
[----:B------:R-:W-:Y:S02]  /*4cc0*/  ISETP.GT.AND P4, PT, R0, 0x8, P0 ;  /* 0x000000080000780c */ /* 0x000fe40000784270 */
[----:B------:R-:W-:Y:S02]  /*4cd0*/  ISETP.LT.OR P5, PT, R2, 0x2, P5 ;  /* 0x000000020200780c */ /* 0x000fe40002fa1670 */
[----:B------:R-:W-:Y:S02]  /*4ce0*/  FSEL R6, R74, -INF , !P6 ;  /* 0xff8000004a067808 */ /* 0x000fe40007000000 */
[----:B------:R-:W-:Y:S02]  /*4cf0*/  FMNMX.FTZ R3, R46, R3, !PT ;  /* 0x000000032e037209 */ /* 0x000fe40007810000 */
[----:B------:R-:W-:-:S02]  /*4d00*/  ISETP.GT.AND P6, PT, R0, 0x9, P0 ;  /* 0x000000090000780c */ /* 0x000fc400007c4270 */
[----:B------:R-:W-:Y:S02]  /*4d10*/  ISETP.LT.OR P4, PT, R2, 0x9, P4 ;  /* 0x000000090200780c */ /* 0x000fe40002781670 */
[----:B------:R-:W-:Y:S02]  /*4d20*/  FSEL R7, R69, -INF , !P5 ;  /* 0xff80000045077808 */ /* 0x000fe40006800000 */
[----:B------:R-:W-:Y:S02]  /*4d30*/  FMNMX.FTZ R3, R47, R3, !PT ;  /* 0x000000032f037209 */ /* 0x000fe40007810000 */
[----:B------:R-:W-:Y:S02]  /*4d40*/  ISETP.GT.AND P5, PT, R0, 0x10, P0 ;  /* 0x000000100000780c */ /* 0x000fe400007a4270 */
[----:B------:R-:W-:Y:S02]  /*4d50*/  ISETP.LT.OR P6, PT, R2, 0xa, P6 ;  /* 0x0000000a0200780c */ /* 0x000fe400037c1670 */
[----:B------:R-:W-:-:S02]  /*4d60*/  FSEL R8, R61, -INF , !P4 ;  /* 0xff8000003d087808 */ /* 0x000fc40006000000 */
[----:B------:R-:W-:Y:S02]  /*4d70*/  FMNMX.FTZ R4, R6, R7, !PT ;  /* 0x0000000706047209 */ /* 0x000fe40007810000 */
[----:B------:R-:W-:Y:S02]  /*4d80*/  FMNMX.FTZ R3, R141, R3, !PT ;  /* 0x000000038d037209 */ /* 0x000fe40007810000 */
[----:B------:R-:W-:Y:S02]  /*4d90*/  ISETP.GT.AND P4, PT, R0, 0x11, P0 ;  /* 0x000000110000780c */ /* 0x000fe40000784270 */
[----:B------:R-:W-:Y:S02]  /*4da0*/  ISETP.LT.OR P5, PT, R2, 0x11, P5 ;  /* 0x000000110200780c */ /* 0x000fe40002fa1670 */
[----:B------:R-:W-:Y:S02]  /*4db0*/  FSEL R9, R52, -INF , !P6 ;  /* 0xff80000034097808 */ /* 0x000fe40007000000 */
        /* <DEDUP_REMOVED lines=9> */
[----:B------:R-:W-:Y:S01]  /*4e50*/  ISETP.LT.OR P6, PT, R2, 0x19, P6 ;  /* 0x000000190200780c */ /* 0x000fe200037c1670 */
[----:B------:R-:W-:Y:S01]  /*4e60*/  LDSM.16.MT88.4 R40, [R16+0x2000] ;  /* 0x002000001028783b */ /* 0x000fe20000004200 */
        /* <DEDUP_REMOVED lines=9> */
[----:B------:R-:W-:Y:S01]  /*4f00*/  ISETP.LT.OR P4, PT, R2, 0x21, P4 ;  /* 0x000000210200780c */ /* 0x000fe20002781670 */
[----:B------:R-:W-:Y:S01]  /*4f10*/  LDSM.16.MT88.4 R36, [R194] ;  /* 0x00000000c224783b */ /* 0x000fe20000004200 */
[----:B------:R-:W-:Y:S02]  /*4f20*/  FMNMX.FTZ R4, R52, R4, !PT ;  /* 0x0000000434047209 */ /* 0x000fe40007810000 */
[----:B------:R-:W-:Y:S02]  /*4f30*/  FMNMX.FTZ R3, R202, R3, !PT ;  /* 0x00000003ca037209 */ /* 0x000fe40007810000 */
[----:B------:R-:W-:Y:S02]  /*4f40*/  ISETP.GT.AND P5, PT, R0, 0x28, P0 ;  /* 0x000000280000780c */ /* 0x000fe400007a4270 */
[----:B------:R-:W-:Y:S02]  /*4f50*/  ISETP.LT.OR P6, PT, R2, 0x22, P6 ;  /* 0x000000220200780c */ /* 0x000fe400037c1670 */
[----:B------:R-:W-:-:S02]  /*4f60*/  FSEL R54, R28, -INF , !P4 ;  /* 0xff8000001c367808 */ /* 0x000fc40006000000 */
[----:B------:R-:W-:Y:S01]  /*4f70*/  FMNMX.FTZ R4, R53, R4, !PT ;  /* 0x0000000435047209 */ /* 0x000fe20007810000 */
[----:B------:R-:W-:Y:S01]  /*4f80*/  LDSM.16.MT88.4 R28, [R195+0x2000] ;  /* 0x00200000c31c783b */ /* 0x000fe20000004200 */
[----:B------:R-:W-:Y:S02]  /*4f90*/  FMNMX.FTZ R3, R203, R3, !PT ;  /* 0x00000003cb037209 */ /* 0x000fe40007810000 */
[----:B------:R-:W-:Y:S02]  /*4fa0*/  ISETP.GT.AND P4, PT, R0, 0x29, P0 ;  /* 0x000000290000780c */ /* 0x000fe40000784270 */
[----:B------:R-:W-:Y:S02]  /*4fb0*/  FSEL R55, R27, -INF , !P6 ;  /* 0xff8000001b377808 */ /* 0x000fe40007000000 */
[----:B------:R-:W-:Y:S02]  /*4fc0*/  ISETP.LT.OR P5, PT, R2, 0x29, P5 ;  /* 0x000000290200780c */ /* 0x000fe40002fa1670 */
[----:B------:R-:W-:-:S02]  /*4fd0*/  FMNMX.FTZ R4, R54, R4, !PT ;  /* 0x0000000436047209 */ /* 0x000fc40007810000 */
[----:B------:R-:W-:Y:S02]  /*4fe0*/  FMNMX.FTZ R3, R204, R3, !PT ;  /* 0x00000003cc037209 */ /* 0x000fe40007810000 */
[----:B------:R-:W-:Y:S02]  /*4ff0*/  ISETP.GT.AND P6, PT, R0, 0x30, P0 ;  /* 0x000000300000780c */ /* 0x000fe400007c4270 */
[----:B------:R-:W-:Y:S01]  /*5000*/  ISETP.LT.OR P4, PT, R2, 0x2a, P4 ;  /* 0x0000002a0200780c */ /* 0x000fe20002781670 */
[----:B------:R-:W1:Y:S01]  /*5010*/  SHFL.BFLY PT, R5, R3, 0x2, 0x1f ;  /* 0x0c401f0003057f89 */ /* 0x000e6200000e0000 */
[----:B------:R-:W-:Y:S02]  /*5020*/  FSEL R102, R26, -INF , !P5 ;  /* 0xff8000001a667808 */ /* 0x000fe40006800000 */
[----:B------:R-:W-:Y:S01]  /*5030*/  FMNMX.FTZ R4, R55, R4, !PT ;  /* 0x0000000437047209 */ /* 0x000fe20007810000 */
[----:B------:R-:W-:Y:S01]  /*5040*/  LDSM.16.MT88.4 R24, [R195] ;  /* 0x00000000c318783b */ /* 0x000fe20000004200 */
        /* <DEDUP_REMOVED lines=8> */
[----:B------:R-:W-:Y:S02]  /*50d0*/  ISETP.GT.AND P0, PT, R0, 0x39, P0 ;  /* 0x000000390000780c */ /* 0x000fe40000704270 */
[C---:B------:R-:W-:Y:S02]  /*50e0*/  ISETP.LT.OR P4, PT, R2.reuse, 0x39, P4 ;  /* 0x000000390200780c */ /* 0x040fe40002781670 */
[----:B------:R-:W-:Y:S02]  /*50f0*/  FSEL R185, R21, -INF , !P5 ;  /* 0xff80000015b97808 */ /* 0x000fe40006800000 */
[----:B------:R-:W-:Y:S02]  /*5100*/  FMNMX.FTZ R0, R159, R4, !PT ;  /* 0x000000049f007209 */ /* 0x000fe40007810000 */
[----:B------:R-:W-:-:S02]  /*5110*/  ISETP.LT.OR P0, PT, R2, 0x3a, P0 ;  /* 0x0000003a0200780c */ /* 0x000fc40000701670 */
[----:B------:R-:W-:Y:S02]  /*5120*/  FSEL R184, R20, -INF , !P4 ;  /* 0xff80000014b87808 */ /* 0x000fe40006000000 */
[----:B------:R-:W-:Y:S02]  /*5130*/  FMNMX.FTZ R2, R185, R0, !PT ;  /* 0x00000000b9027209 */ /* 0x000fe40007810000 */
[----:B------:R-:W-:Y:S02]  /*5140*/  FSEL R19, R19, -INF , !P0 ;  /* 0xff80000013137808 */ /* 0x000fe40004000000 */
[----:B------:R-:W-:Y:S02]  /*5150*/  FMNMX.FTZ R2, R184, R2, !PT ;  /* 0x00000002b8027209 */ /* 0x000fe40007810000 */
[----:B-1----:R-:W-:Y:S02]  /*5160*/  FMNMX.FTZ R0, R3, R5, !PT ;  /* 0x0000000503007209 */ /* 0x002fe40007810000 */
[----:B------:R-:W-:-:S03]  /*5170*/  FMNMX.FTZ R2, R19, R2, !PT ;  /* 0x0000000213027209 */ /* 0x000fc60007810000 */
[----:B------:R-:W1:Y:S04]  /*5180*/  SHFL.BFLY PT, R4, R0, 0x1, 0x1f ;  /* 0x0c201f0000047f89 */ /* 0x000e6800000e0000 */
[----:B------:R-:W3:Y:S01]  /*5190*/  SHFL.BFLY PT, R3, R2, 0x2, 0x1f ;  /* 0x0c401f0002037f89 */ /* 0x000ee200000e0000 */
[----:B-1----:R-:W-:Y:S02]  /*51a0*/  FMNMX.FTZ R101, R0, R4, !PT ;  /* 0x0000000400657209 */ /* 0x002fe40007810000 */
[----:B---3--:R-:W-:-:S03]  /*51b0*/  FMNMX.FTZ R3, R2, R3, !PT ;  /* 0x0000000302037209 */ /* 0x008fc60007810000 */
        /* <DEDUP_REMOVED lines=8> */
[----:B---3--:R-:W-:Y:S01]  /*5240*/  FFMA.FTZ R0, R11, c[0x0][0x2d0], -R2 ;  /* 0x0000b4000b007a23 */ /* 0x008fe20000010802 */
[----:B------:R-:W-:-:S03]  /*5250*/  FSETP.NEU.FTZ.AND P0, PT, R100, -INF , PT ;  /* 0xff8000006400780b */ /* 0x000fc60003f1d000 */
[----:B------:R-:W-:Y:S08]  /*5260*/  MUFU.EX2 R246, R3 ;  /* 0x0000000300f67308 */ /* 0x000ff00000000800 */
[----:B------:R1:W-:Y:S02]  /*5270*/  MUFU.EX2 R245, R0 ;  /* 0x0000000000f57308 */ /* 0x0003e40000000800 */
[----:B-1----:R-:W-:-:S02]  /*5280*/  FFMA.FTZ R0, R14, c[0x0][0x2d0], -R2 ;  /* 0x0000b4000e007a23 */ /* 0x002fc40000010802 */
[----:B------:R-:W1:Y:S04]  /*5290*/  LDSM.16.MT88.4 R12, [R194+0x2000] ;  /* 0x00200000c20c783b */ /* 0x000e680000004200 */
[----:B------:R3:W4:Y:S02]  /*52a0*/  MUFU.EX2 R244, R0 ;  /* 0x0000000000f47308 */ /* 0x0007240000000800 */
[----:B---3--:R-:W-:-:S05]  /*52b0*/  FMUL.FTZ R0, R100, c[0x0][0x2d0] ;  /* 0x0000b40064007a20 */ /* 0x008fca0000410000 */
[----:B------:R-:W-:-:S05]  /*52c0*/  FSEL R0, R0, RZ, P0 ;  /* 0x000000ff00007208 */ /* 0x000fca0000000000 */
[--C-:B------:R-:W-:Y:S02]  /*52d0*/  FFMA.FTZ R4, R7, c[0x0][0x2d0], -R0.reuse ;  /* 0x0000b40007047a23 */ /* 0x100fe40000010800 */
[--C-:B------:R-:W-:Y:S01]  /*52e0*/  FFMA.FTZ R3, R6, c[0x0][0x2d0], -R0.reuse ;  /* 0x0000b40006037a23 */ /* 0x100fe20000010800 */
[----:B----4-:R-:W-:Y:S01]  /*52f0*/  F2FP.BF16.PACK_AB R6, R246, R244 ;  /* 0x000000f4f606723e */ /* 0x010fe200000010ff */
[----:B------:R3:W-:Y:S08]  /*5300*/  MUFU.EX2 R223, R4 ;  /* 0x0000000400df7308 */ /* 0x0007f00000000800 */
[----:B------:R4:W5:Y:S01]  /*5310*/  MUFU.EX2 R229, R3 ;  /* 0x0000000300e57308 */ /* 0x0009620000000800 */
[----:B---3--:R-:W-:Y:S01]  /*5320*/  FFMA.FTZ R4, R8, c[0x0][0x2d0], -R0 ;  /* 0x0000b40008047a23 */ /* 0x008fe20000010800 */
[----:B--2---:R-:W-:Y:S06]  /*5330*/  LDSM.16.MT88.4 R20, [R48] ;  /* 0x000000003014783b */ /* 0x004fec0000004200 */
[----:B------:R2:W-:Y:S01]  /*5340*/  MUFU.EX2 R213, R4 ;  /* 0x0000000400d57308 */ /* 0x0005e20000000800 */
[----:B----4-:R-:W-:Y:S01]  /*5350*/  IMAD.IADD R3, R192, 0x1, R194 ;  /* 0x00000001c0037824 */ /* 0x010fe200078e02c2 */
[----:B-----5:R-:W-:-:S04]  /*5360*/  F2FP.BF16.PACK_AB R5, R223, R229 ;  /* 0x000000e5df05723e */ /* 0x020fc800000010ff */
[----:B------:R-:W-:Y:S01]  /*5370*/  LDSM.16.MT88.4 R32, [R3] ;  /* 0x000000000320783b */ /* 0x000fe20000004200 */
[----:B--2---:R-:W-:-:S03]  /*5380*/  FFMA.FTZ R4, R9, c[0x0][0x2d0], -R0 ;  /* 0x0000b40009047a23 */ /* 0x004fc60000010800 */
[----:B------:R-:W2:Y:S01]  /*5390*/  LDSM.16.MT88.4 R8, [R3+0x2000] ;  /* 0x002000000308783b */ /* 0x000ea20000004200 */
[----:B------:R3:W4:Y:S02]  /*53a0*/  MUFU.EX2 R230, R4 ;  /* 0x0000000400e67308 */ /* 0x0007240000000800 */
[----:B---3--:R-:W-:Y:S02]  /*53b0*/  F2FP.BF16.PACK_AB R4, R245, R247 ;  /* 0x000000f7f504723e */ /* 0x008fe400000010ff */
[----:B----4-:R-:W-:-:S07]  /*53c0*/  F2FP.BF16.PACK_AB R7, R230, R213 ;  /* 0x000000d5e607723e */ /* 0x010fce00000010ff */
[C---:B-1----:R-:W-:Y:S08]  /*53d0*/  HMMA.16816.F32.BF16 R84, R4.reuse, R12, RZ ;  /* 0x0000000c0454723c */ /* 0x042ff000000418ff */
[C---:B------:R-:W-:Y:S01]  /*53e0*/  HMMA.16816.F32.BF16 R80, R4.reuse, R14, RZ ;  /* 0x0000000e0450723c */ /* 0x040fe200000418ff */
[----:B------:R-:W1:Y:S04]  /*53f0*/  LDSM.16.MT88.4 R12, [R48+0x4000] ;  /* 0x00400000300c783b */ /* 0x000e680000004200 */
[----:B------:R-:W-:Y:S03]  /*5400*/  LDSM.16.MT88.4 R48, [R3+0x800] ;  /* 0x000800000330783b */ /* 0x000fe60000004200 */
[C---:B--2---:R-:W-:Y:S07]  /*5410*/  HMMA.16816.F32.BF16 R72, R4.reuse, R8, RZ ;  /* 0x000000080448723c */ /* 0x044fee00000418ff */
[--C-:B------:R-:W-:Y:S01]  /*5420*/  FFMA.FTZ R8, R44, c[0x0][0x2d0], -R2.reuse ;  /* 0x0000b4002c087a23 */ /* 0x100fe20000010802 */
[C---:B------:R-:W-:Y:S03]  /*5430*/  HMMA.16816.F32.BF16 R108, R4.reuse, R32, RZ ;  /* 0x00000020046c723c */ /* 0x040fe600000418ff */
[----:B------:R2:W-:Y:S05]  /*5440*/  MUFU.EX2 R241, R8 ;  /* 0x0000000800f17308 */ /* 0x0005ea0000000800 */
[C---:B------:R-:W-:Y:S01]  /*5450*/  HMMA.16816.F32.BF16 R112, R4.reuse, R34, RZ ;  /* 0x000000220470723c */ /* 0x040fe200000418ff */
[----:B------:R-:W3:Y:S07]  /*5460*/  LDSM.16.MT88.4 R32, [R194+0x4000] ;  /* 0x00400000c220783b */ /* 0x000eee0000004200 */
[----:B------:R-:W-:Y:S01]  /*5470*/  HMMA.16816.F32.BF16 R104, R4, R24, RZ ;  /* 0x000000180468723c */ /* 0x000fe200000418ff */
[----:B--2---:R-:W-:-:S04]  /*5480*/  FFMA.FTZ R8, R45, c[0x0][0x2d0], -R2 ;  /* 0x0000b4002d087a23 */ /* 0x004fc80000010802 */
[----:B------:R2:W4:Y:S03]  /*5490*/  MUFU.EX2 R243, R8 ;  /* 0x0000000800f37308 */ /* 0x0005260000000800 */
[C---:B------:R-:W-:Y:S01]  /*54a0*/  HMMA.16816.F32.BF16 R96, R4.reuse, R26, RZ ;  /* 0x0000001a0460723c */ /* 0x040fe200000418ff */
[----:B------:R-:W5:Y:S07]  /*54b0*/  LDSM.16.MT88.4 R24, [R3+0x4000] ;  /* 0x004000000318783b */ /* 0x000f6e0000004200 */
[----:B------:R-:W-:Y:S01]  /*54c0*/  HMMA.16816.F32.BF16 R92, R4, R20, RZ ;  /* 0x00000014045c723c */ /* 0x000fe200000418ff */
[----:B--2---:R-:W-:-:S07]  /*54d0*/  FFMA.FTZ R8, R46, c[0x0][0x2d0], -R2 ;  /* 0x0000b4002e087a23 */ /* 0x004fce0000010802 */
[C---:B------:R-:W-:Y:S01]  /*54e0*/  HMMA.16816.F32.BF16 R88, R4.reuse, R22, RZ ;  /* 0x000000160458723c */ /* 0x040fe200000418ff */
[----:B------:R-:W2:Y:S01]  /*54f0*/  LDSM.16.MT88.4 R20, [R195+0x4000] ;  /* 0x00400000c314783b */ /* 0x000ea20000004200 */
[----:B------:R1:W-:Y:S06]  /*5500*/  MUFU.EX2 R240, R8 ;  /* 0x0000000800f07308 */ /* 0x0003ec0000000800 */
[C---:B------:R-:W-:Y:S08]  /*5510*/  HMMA.16816.F32.BF16 R120, R4.reuse, R36, RZ ;  /* 0x000000240478723c */ /* 0x040ff000000418ff */
[----:B------:R-:W-:Y:S01]  /*5520*/  HMMA.16816.F32.BF16 R116, R4, R38, RZ ;  /* 0x000000260474723c */ /* 0x000fe200000418ff */
[----:B------:R-:W-:Y:S01]  /*5530*/  LDSM.16.MT88.4 R36, [R16+0x800] ;  /* 0x000800001024783b */ /* 0x000fe20000004200 */
[----:B-1----:R-:W-:-:S03]  /*5540*/  FFMA.FTZ R8, R47, c[0x0][0x2d0], -R2 ;  /* 0x0000b4002f087a23 */ /* 0x002fc60000010802 */
[----:B------:R-:W1:Y:S01]  /*5550*/  LDSM.16.MT88.4 R44, [R194+0x800] ;  /* 0x00080000c22c783b */ /* 0x000e620000004200 */
[----:B------:R3:W1:Y:S02]  /*5560*/  MUFU.EX2 R242, R8 ;  /* 0x0000000800f27308 */ /* 0x0006640000000800 */
[C---:B------:R-:W-:Y:S08]  /*5570*/  HMMA.16816.F32.BF16 R68, R4.reuse, R28, RZ ;  /* 0x0000001c0444723c */ /* 0x040ff000000418ff */
[----:B------:R-:W-:Y:S01]  /*5580*/  HMMA.16816.F32.BF16 R64, R4, R30, RZ ;  /* 0x0000001e0440723c */ /* 0x000fe200000418ff */
[----:B------:R-:W1:Y:S01]  /*5590*/  LDSM.16.MT88.4 R28, [R3+0x2800] ;  /* 0x00280000031c783b */ /* 0x000e620000004200 */
[----:B---3--:R-:W-:-:S06]  /*55a0*/  FFMA.FTZ R8, R18, c[0x0][0x2d0], -R0 ;  /* 0x0000b40012087a23 */ /* 0x008fcc0000010800 */
[C---:B------:R-:W-:Y:S01]  /*55b0*/  HMMA.16816.F32.BF16 R152, R4.reuse, R12, RZ ;  /* 0x0000000c0498723c */ /* 0x040fe200000418ff */
[----:B------:R3:W-:Y:S07]  /*55c0*/  MUFU.EX2 R207, R8 ;  /* 0x0000000800cf7308 */ /* 0x0007ee0000000800 */
[C---:B------:R-:W-:Y:S01]  /*55d0*/  HMMA.16816.F32.BF16 R160, R4.reuse, R14, RZ ;  /* 0x0000000e04a0723c */ /* 0x040fe200000418ff */
[----:B------:R-:W1:Y:S07]  /*55e0*/  LDSM.16.MT88.4 R12, [R195+0x2800] ;  /* 0x00280000c30c783b */ /* 0x000e6e0000004200 */
[----:B------:R-:W-:Y:S01]  /*55f0*/  HMMA.16816.F32.BF16 R76, R4, R10, RZ ;  /* 0x0000000a044c723c */ /* 0x000fe200000418ff */
[----:B---3--:R-:W-:-:S04]  /*5600*/  FFMA.FTZ R8, R17, c[0x0][0x2d0], -R0 ;  /* 0x0000b40011087a23 */ /* 0x008fc80000010800 */
[----:B------:R3:W1:Y:S03]  /*5610*/  MUFU.EX2 R212, R8 ;  /* 0x0000000800d47308 */ /* 0x0006660000000800 */
[C---:B------:R-:W-:Y:S08]  /*5620*/  HMMA.16816.F32.BF16 R56, R4.reuse, R40, RZ ;  /* 0x000000280438723c */ /* 0x040ff000000418ff */
[----:B------:R-:W-:Y:S01]  /*5630*/  HMMA.16816.F32.BF16 R60, R4, R42, RZ ;  /* 0x0000002a043c723c */ /* 0x000fe200000418ff */
[----:B------:R-:W-:Y:S01]  /*5640*/  LDSM.16.MT88.4 R40, [R195+0x800] ;  /* 0x00080000c328783b */ /* 0x000fe20000004200 */
[----:B---3--:R-:W-:-:S06]  /*5650*/  FFMA.FTZ R8, R52, c[0x0][0x2d0], -R0 ;  /* 0x0000b40034087a23 */ /* 0x008fcc0000010800 */
[C---:B------:R-:W-:Y:S01]  /*5660*/  HMMA.16816.F32.BF16 R124, R4.reuse, R32, RZ ;  /* 0x00000020047c723c */ /* 0x040fe200000418ff */
[----:B------:R3:W-:Y:S07]  /*5670*/  MUFU.EX2 R206, R8 ;  /* 0x0000000800ce7308 */ /* 0x0007ee0000000800 */
[C---:B------:R-:W-:Y:S01]  /*5680*/  HMMA.16816.F32.BF16 R128, R4.reuse, R34, RZ ;  /* 0x000000220480723c */ /* 0x040fe200000418ff */
[----:B------:R-:W-:Y:S07]  /*5690*/  LDSM.16.MT88.4 R32, [R194+0x2800] ;  /* 0x00280000c220783b */ /* 0x000fee0000004200 */
[----:B-----5:R-:W-:Y:S01]  /*56a0*/  HMMA.16816.F32.BF16 R132, R4, R24, RZ ;  /* 0x000000180484723c */ /* 0x020fe200000418ff */
[----:B---3--:R-:W-:-:S04]  /*56b0*/  FFMA.FTZ R8, R53, c[0x0][0x2d0], -R0 ;  /* 0x0000b40035087a23 */ /* 0x008fc80000010800 */
[----:B------:R3:W5:Y:S03]  /*56c0*/  MUFU.EX2 R208, R8 ;  /* 0x0000000800d07308 */ /* 0x0007660000000800 */
[C---:B------:R-:W-:Y:S01]  /*56d0*/  HMMA.16816.F32.BF16 R136, R4.reuse, R26, RZ ;  /* 0x0000001a0488723c */ /* 0x040fe200000418ff */
[----:B------:R-:W-:Y:S07]  /*56e0*/  LDSM.16.MT88.4 R24, [R194+0x4800] ;  /* 0x00480000c218783b */ /* 0x000fee0000004200 */
[C---:B--2---:R-:W-:Y:S01]  /*56f0*/  HMMA.16816.F32.BF16 R144, R4.reuse, R20, RZ ;  /* 0x000000140490723c */ /* 0x044fe200000418ff */
[----:B---3--:R-:W2:Y:S07]  /*5700*/  LDSM.16.MT88.4 R8, [R16+0x2800] ;  /* 0x002800001008783b */ /* 0x008eae0000004200 */
[----:B------:R-:W-:Y:S01]  /*5710*/  HMMA.16816.F32.BF16 R148, R4, R22, RZ ;  /* 0x000000160494723c */ /* 0x000fe200000418ff */
[----:B------:R-:W-:Y:S06]  /*5720*/  LDSM.16.MT88.4 R20, [R195+0x4800] ;  /* 0x00480000c314783b */ /* 0x000fec0000004200 */
[----:B----4-:R-:W-:-:S02]  /*5730*/  F2FP.BF16.PACK_AB R4, R243, R241 ;  /* 0x000000f1f304723e */ /* 0x010fc400000010ff */
[----:B-1----:R-:W-:Y:S02]  /*5740*/  F2FP.BF16.PACK_AB R6, R242, R240 ;  /* 0x000000f0f206723e */ /* 0x002fe400000010ff */
[----:B------:R-:W-:Y:S02]  /*5750*/  F2FP.BF16.PACK_AB R5, R212, R207 ;  /* 0x000000cfd405723e */ /* 0x000fe400000010ff */
[----:B-----5:R-:W-:-:S07]  /*5760*/  F2FP.BF16.PACK_AB R7, R208, R206 ;  /* 0x000000ced007723e */ /* 0x020fce00000010ff */
[C---:B------:R-:W-:Y:S08]  /*5770*/  HMMA.16816.F32.BF16 R196, R4.reuse, R44, R120 ;  /* 0x0000002c04c4723c */ /* 0x040ff00000041878 */
[C---:B------:R-:W-:Y:S08]  /*5780*/  HMMA.16816.F32.BF16 R120, R4.reuse, R36, R92 ;  /* 0x000000240478723c */ /* 0x040ff0000004185c */
[C---:B------:R-:W-:Y:S08]  /*5790*/  HMMA.16816.F32.BF16 R92, R4.reuse, R28, R72 ;  /* 0x0000001c045c723c */ /* 0x040ff00000041848 */
[C---:B------:R-:W-:Y:S08]  /*57a0*/  HMMA.16816.F32.BF16 R72, R4.reuse, R12, R68 ;  /* 0x0000000c0448723c */ /* 0x040ff00000041844 */
[C---:B------:R-:W-:Y:S01]  /*57b0*/  HMMA.16816.F32.BF16 R68, R4.reuse, R14, R64 ;  /* 0x0000000e0444723c */ /* 0x040fe20000041840 */
[----:B------:R-:W-:Y:S07]  /*57c0*/  LDSM.16.MT88.4 R12, [R16+0x4800] ;  /* 0x00480000100c783b */ /* 0x000fee0000004200 */
[C---:B--2---:R-:W-:Y:S07]  /*57d0*/  HMMA.16816.F32.BF16 R64, R4.reuse, R8, R56 ;  /* 0x000000080440723c */ /* 0x044fee0000041838 */
[--C-:B------:R-:W-:Y:S01]  /*57e0*/  FFMA.FTZ R8, R141, c[0x0][0x2d0], -R2.reuse ;  /* 0x0000b4008d087a23 */ /* 0x100fe20000010802 */
[C---:B------:R-:W-:Y:S03]  /*57f0*/  HMMA.16816.F32.BF16 R176, R4.reuse, R48, R108 ;  /* 0x0000003004b0723c */ /* 0x040fe6000004186c */
[----:B------:R1:W-:Y:S05]  /*5800*/  MUFU.EX2 R239, R8 ;  /* 0x0000000800ef7308 */ /* 0x0003ea0000000800 */
[C---:B------:R-:W-:Y:S08]  /*5810*/  HMMA.16816.F32.BF16 R164, R4.reuse, R42, R96 ;  /* 0x0000002a04a4723c */ /* 0x040ff00000041860 */
[----:B------:R-:W-:Y:S01]  /*5820*/  HMMA.16816.F32.BF16 R108, R4, R32, R84 ;  /* 0x00000020046c723c */ /* 0x000fe20000041854 */
[----:B-1----:R-:W-:-:S04]  /*5830*/  FFMA.FTZ R8, R140, c[0x0][0x2d0], -R2 ;  /* 0x0000b4008c087a23 */ /* 0x002fc80000010802 */
[----:B------:R1:W2:Y:S03]  /*5840*/  MUFU.EX2 R238, R8 ;  /* 0x0000000800ee7308 */ /* 0x0002a60000000800 */
[C---:B------:R-:W-:Y:S01]  /*5850*/  HMMA.16816.F32.BF16 R96, R4.reuse, R34, R80 ;  /* 0x000000220460723c */ /* 0x040fe20000041850 */
[----:B------:R-:W3:Y:S07]  /*5860*/  LDSM.16.MT88.4 R32, [R3+0x4800] ;  /* 0x004800000320783b */ /* 0x000eee0000004200 */
[----:B------:R-:W-:Y:S01]  /*5870*/  HMMA.16816.F32.BF16 R180, R4, R46, R116 ;  /* 0x0000002e04b4723c */ /* 0x000fe20000041874 */
[----:B-1----:R-:W-:-:S07]  /*5880*/  FFMA.FTZ R8, R142, c[0x0][0x2d0], -R2 ;  /* 0x0000b4008e087a23 */ /* 0x002fce0000010802 */
[C---:B------:R-:W-:Y:S01]  /*5890*/  HMMA.16816.F32.BF16 R116, R4.reuse, R38, R88 ;  /* 0x000000260474723c */ /* 0x040fe20000041858 */
[----:B------:R-:W1:Y:S01]  /*58a0*/  LDSM.16.MT88.4 R36, [R195+0x1000] ;  /* 0x00100000c324783b */ /* 0x000e620000004200 */
[----:B------:R4:W-:Y:S06]  /*58b0*/  MUFU.EX2 R237, R8 ;  /* 0x0000000800ed7308 */ /* 0x0009ec0000000800 */
[C---:B------:R-:W-:Y:S08]  /*58c0*/  HMMA.16816.F32.BF16 R60, R4.reuse, R10, R60 ;  /* 0x0000000a043c723c */ /* 0x040ff0000004183c */
[----:B------:R-:W-:Y:S01]  /*58d0*/  HMMA.16816.F32.BF16 R80, R4, R30, R76 ;  /* 0x0000001e0450723c */ /* 0x000fe2000004184c */
[----:B------:R-:W-:Y:S01]  /*58e0*/  LDSM.16.MT88.4 R28, [R3+0x1000] ;  /* 0x00100000031c783b */ /* 0x000fe20000004200 */
[----:B----4-:R-:W-:-:S04]  /*58f0*/  FFMA.FTZ R8, R143, c[0x0][0x2d0], -R2 ;  /* 0x0000b4008f087a23 */ /* 0x010fc80000010802 */
[----:B------:R4:W5:Y:S02]  /*5900*/  MUFU.EX2 R236, R8 ;  /* 0x0000000800ec7308 */ /* 0x0009640000000800 */
[C---:B------:R-:W-:Y:S08]  /*5910*/  HMMA.16816.F32.BF16 R168, R4.reuse, R50, R112 ;  /* 0x0000003204a8723c */ /* 0x040ff00000041870 */
[----:B---3--:R-:W-:Y:S01]  /*5920*/  HMMA.16816.F32.BF16 R76, R4, R32, R132 ;  /* 0x00000020044c723c */ /* 0x008fe20000041884 */
[----:B------:R-:W-:Y:S01]  /*5930*/  LDSM.16.MT88.4 R132, [R16+0x1800] ;  /* 0x001800001084783b */ /* 0x000fe20000004200 */
[----:B----4-:R-:W-:-:S06]  /*5940*/  FFMA.FTZ R8, R54, c[0x0][0x2d0], -R0 ;  /* 0x0000b40036087a23 */ /* 0x010fcc0000010800 */
[C---:B------:R-:W-:Y:S01]  /*5950*/  HMMA.16816.F32.BF16 R44, R4.reuse, R34, R136 ;  /* 0x00000022042c723c */ /* 0x040fe20000041888 */
[----:B------:R-:W3:Y:S01]  /*5960*/  LDSM.16.MT88.4 R32, [R194+0x1000] ;  /* 0x00100000c220783b */ /* 0x000ee20000004200 */
[----:B------:R4:W-:Y:S06]  /*5970*/  MUFU.EX2 R158, R8 ;  /* 0x00000008009e7308 */ /* 0x0009ec0000000800 */
[C---:B------:R-:W-:Y:S08]  /*5980*/  HMMA.16816.F32.BF16 R172, R4.reuse, R40, R104 ;  /* 0x0000002804ac723c */ /* 0x040ff00000041868 */
[----:B------:R-:W-:Y:S01]  /*5990*/  HMMA.16816.F32.BF16 R56, R4, R22, R148 ;  /* 0x000000160438723c */ /* 0x000fe20000041894 */
[----:B----4-:R-:W-:-:S04]  /*59a0*/  FFMA.FTZ R8, R55, c[0x0][0x2d0], -R0 ;  /* 0x0000b40037087a23 */ /* 0x010fc80000010800 */
[----:B------:R4:W1:Y:S03]  /*59b0*/  MUFU.EX2 R157, R8 ;  /* 0x00000008009d7308 */ /* 0x0008660000000800 */
[C---:B------:R-:W-:Y:S01]  /*59c0*/  HMMA.16816.F32.BF16 R52, R4.reuse, R20, R144 ;  /* 0x000000140434723c */ /* 0x040fe20000041890 */
[----:B------:R-:W-:Y:S07]  /*59d0*/  LDSM.16.MT88.4 R20, [R195+0x3000] ;  /* 0x00300000c314783b */ /* 0x000fee0000004200 */
[----:B------:R-:W-:Y:S01]  /*59e0*/  HMMA.16816.F32.BF16 R40, R4, R24, R124 ;  /* 0x000000180428723c */ /* 0x000fe2000004187c */
[----:B------:R-:W-:Y:S01]  /*59f0*/  LDSM.16.MT88.4 R124, [R195+0x1800] ;  /* 0x00180000c37c783b */ /* 0x000fe20000004200 */
[----:B----4-:R-:W-:-:S06]  /*5a00*/  FFMA.FTZ R8, R102, c[0x0][0x2d0], -R0 ;  /* 0x0000b40066087a23 */ /* 0x010fcc0000010800 */
[C---:B------:R-:W-:Y:S01]  /*5a10*/  HMMA.16816.F32.BF16 R48, R4.reuse, R26, R128 ;  /* 0x0000001a0430723c */ /* 0x040fe20000041880 */
[----:B------:R-:W-:Y:S01]  /*5a20*/  LDSM.16.MT88.4 R24, [R3+0x3000] ;  /* 0x003000000318783b */ /* 0x000fe20000004200 */
[----:B------:R4:W-:Y:S06]  /*5a30*/  MUFU.EX2 R156, R8 ;  /* 0x00000008009c7308 */ /* 0x0009ec0000000800 */
[C---:B------:R-:W-:Y:S08]  /*5a40*/  HMMA.16816.F32.BF16 R88, R4.reuse, R12, R152 ;  /* 0x0000000c0458723c */ /* 0x040ff00000041898 */
[----:B------:R-:W-:Y:S01]  /*5a50*/  HMMA.16816.F32.BF16 R84, R4, R14, R160 ;  /* 0x0000000e0454723c */ /* 0x000fe200000418a0 */
[----:B------:R-:W-:Y:S01]  /*5a60*/  LDSM.16.MT88.4 R12, [R16+0x1000] ;  /* 0x00100000100c783b */ /* 0x000fe20000004200 */
[----:B----4-:R-:W-:-:S04]  /*5a70*/  FFMA.FTZ R8, R103, c[0x0][0x2d0], -R0 ;  /* 0x0000b40067087a23 */ /* 0x010fc80000010800 */
[----:B------:R4:W3:Y:S01]  /*5a80*/  MUFU.EX2 R102, R8 ;  /* 0x0000000800667308 */ /* 0x0008e20000000800 */
[----:B--2---:R-:W-:Y:S02]  /*5a90*/  F2FP.BF16.PACK_AB R4, R238, R239 ;  /* 0x000000efee04723e */ /* 0x004fe400000010ff */
[----:B-----5:R-:W-:Y:S02]  /*5aa0*/  F2FP.BF16.PACK_AB R6, R236, R237 ;  /* 0x000000edec06723e */ /* 0x020fe400000010ff */
[----:B-1----:R-:W-:Y:S01]  /*5ab0*/  F2FP.BF16.PACK_AB R5, R157, R158 ;  /* 0x0000009e9d05723e */ /* 0x002fe200000010ff */
[----:B----4-:R-:W1:Y:S01]  /*5ac0*/  LDSM.16.MT88.4 R8, [R194+0x3000] ;  /* 0x00300000c208783b */ /* 0x010e620000004200 */
[----:B---3--:R-:W-:-:S07]  /*5ad0*/  F2FP.BF16.PACK_AB R7, R102, R156 ;  /* 0x0000009c6607723e */ /* 0x008fce00000010ff */
[C---:B------:R-:W-:Y:S08]  /*5ae0*/  HMMA.16816.F32.BF16 R128, R4.reuse, R38, R164 ;  /* 0x000000260480723c */ /* 0x040ff000000418a4 */
[C---:B------:R-:W-:Y:S08]  /*5af0*/  HMMA.16816.F32.BF16 R196, R4.reuse, R32, R196 ;  /* 0x0000002004c4723c */ /* 0x040ff000000418c4 */
[C---:B------:R-:W-:Y:S01]  /*5b00*/  HMMA.16816.F32.BF16 R180, R4.reuse, R34, R180 ;  /* 0x0000002204b4723c */ /* 0x040fe200000418b4 */
[----:B------:R-:W-:Y:S07]  /*5b10*/  LDSM.16.MT88.4 R32, [R194+0x5000] ;  /* 0x00500000c220783b */ /* 0x000fee0000004200 */
[C---:B------:R-:W-:Y:S08]  /*5b20*/  HMMA.16816.F32.BF16 R112, R4.reuse, R28, R176 ;  /* 0x0000001c0470723c */ /* 0x040ff000000418b0 */
[C---:B-1----:R-:W-:Y:S01]  /*5b30*/  HMMA.16816.F32.BF16 R164, R4.reuse, R8, R108 ;  /* 0x0000000804a4723c */ /* 0x042fe2000004186c */
[----:B------:R-:W-:Y:S06]  /*5b40*/  LDSM.16.MT88.4 R108, [R194+0x1800] ;  /* 0x00180000c26c783b */ /* 0x000fec0000004200 */
[--C-:B------:R-:W-:Y:S01]  /*5b50*/  FFMA.FTZ R8, R201, c[0x0][0x2d0], -R2.reuse ;  /* 0x0000b400c9087a23 */ /* 0x100fe20000010802 */
[C---:B------:R-:W-:Y:S01]  /*5b60*/  HMMA.16816.F32.BF16 R104, R4.reuse, R30, R168 ;  /* 0x0000001e0468723c */ /* 0x040fe200000418a8 */
[----:B------:R-:W1:Y:S02]  /*5b70*/  LDSM.16.MT88.4 R28, [R16+0x3000] ;  /* 0x00300000101c783b */ /* 0x000e640000004200 */
[----:B------:R2:W-:Y:S05]  /*5b80*/  MUFU.EX2 R234, R8 ;  /* 0x0000000800ea7308 */ /* 0x0005ea0000000800 */
[C---:B------:R-:W-:Y:S08]  /*5b90*/  HMMA.16816.F32.BF16 R176, R4.reuse, R36, R172 ;  /* 0x0000002404b0723c */ /* 0x040ff000000418ac */
[----:B------:R-:W-:Y:S01]  /*5ba0*/  HMMA.16816.F32.BF16 R152, R4, R20, R72 ;  /* 0x000000140498723c */ /* 0x000fe20000041848 */
[----:B------:R-:W-:Y:S01]  /*5bb0*/  LDSM.16.MT88.4 R72, [R194+0x5800] ;  /* 0x00580000c248783b */ /* 0x000fe20000004200 */
[----:B--2---:R-:W-:-:S04]  /*5bc0*/  FFMA.FTZ R8, R202, c[0x0][0x2d0], -R2 ;  /* 0x0000b400ca087a23 */ /* 0x004fc80000010802 */
[----:B------:R2:W3:Y:S02]  /*5bd0*/  MUFU.EX2 R202, R8 ;  /* 0x0000000800ca7308 */ /* 0x0004e40000000800 */
[C---:B------:R-:W-:Y:S01]  /*5be0*/  HMMA.16816.F32.BF16 R148, R4.reuse, R22, R68 ;  /* 0x000000160494723c */ /* 0x040fe20000041844 */
[----:B------:R-:W4:Y:S07]  /*5bf0*/  LDSM.16.MT88.4 R20, [R195+0x5000] ;  /* 0x00500000c314783b */ /* 0x000f2e0000004200 */
[----:B------:R-:W-:Y:S01]  /*5c00*/  HMMA.16816.F32.BF16 R92, R4, R24, R92 ;  /* 0x00000018045c723c */ /* 0x000fe2000004185c */
[----:B--2---:R-:W-:-:S07]  /*5c10*/  FFMA.FTZ R8, R203, c[0x0][0x2d0], -R2 ;  /* 0x0000b400cb087a23 */ /* 0x004fce0000010802 */
[C---:B------:R-:W-:Y:S01]  /*5c20*/  HMMA.16816.F32.BF16 R36, R4.reuse, R26, R80 ;  /* 0x0000001a0424723c */ /* 0x040fe20000041850 */
[----:B------:R-:W2:Y:S01]  /*5c30*/  LDSM.16.MT88.4 R24, [R16+0x5000] ;  /* 0x005000001018783b */ /* 0x000ea20000004200 */
[----:B------:R-:W-:Y:S01]  /*5c40*/  FFMA.FTZ R2, R204, c[0x0][0x2d0], -R2 ;  /* 0x0000b400cc027a23 */ /* 0x000fe20000010802 */
[----:B------:R-:W-:Y:S02]  /*5c50*/  MUFU.EX2 R201, R8 ;  /* 0x0000000800c97308 */ /* 0x000fe40000000800 */
[----:B------:R-:W-:Y:S03]  /*5c60*/  LDSM.16.MT88.4 R80, [R3+0x5800] ;  /* 0x005800000350783b */ /* 0x000fe60000004200 */
[C---:B------:R-:W-:Y:S03]  /*5c70*/  HMMA.16816.F32.BF16 R160, R4.reuse, R10, R96 ;  /* 0x0000000a04a0723c */ /* 0x040fe60000041860 */
[----:B------:R5:W1:Y:S04]  /*5c80*/  MUFU.EX2 R103, R2 ;  /* 0x0000000200677308 */ /* 0x000a680000000800 */
[----:B---3--:R-:W-:Y:S01]  /*5c90*/  F2FP.BF16.PACK_AB R96, R202, R234 ;  /* 0x000000eaca60723e */ /* 0x008fe200000010ff */
[C---:B------:R-:W-:Y:S08]  /*5ca0*/  HMMA.16816.F32.BF16 R172, R4.reuse, R12, R120 ;  /* 0x0000000c04ac723c */ /* 0x040ff00000041878 */
[----:B------:R-:W-:Y:S01]  /*5cb0*/  HMMA.16816.F32.BF16 R168, R4, R14, R116 ;  /* 0x0000000e04a8723c */ /* 0x000fe20000041874 */
[----:B------:R-:W3:Y:S01]  /*5cc0*/  LDSM.16.MT88.4 R12, [R3+0x5000] ;  /* 0x00500000030c783b */ /* 0x000ee20000004200 */
[----:B-----5:R-:W-:Y:S01]  /*5cd0*/  FFMA.FTZ R2, R159, c[0x0][0x2d0], -R0 ;  /* 0x0000b4009f027a23 */ /* 0x020fe20000010800 */
[----:B-1----:R-:W-:-:S02]  /*5ce0*/  F2FP.BF16.PACK_AB R98, R103, R201 ;  /* 0x000000c96762723e */ /* 0x002fc400000010ff */
[----:B------:R-:W1:Y:S01]  /*5cf0*/  LDSM.16.MT88.4 R116, [R3+0x1800] ;  /* 0x001800000374783b */ /* 0x000e620000004200 */
[----:B------:R5:W-:Y:S02]  /*5d00*/  MUFU.EX2 R11, R2 ;  /* 0x00000002000b7308 */ /* 0x000be40000000800 */
[C---:B------:R-:W-:Y:S01]  /*5d10*/  HMMA.16816.F32.BF16 R144, R4.reuse, R28, R64 ;  /* 0x0000001c0490723c */ /* 0x040fe20000041840 */
[----:B------:R-:W-:Y:S07]  /*5d20*/  LDSM.16.MT88.4 R64, [R16+0x3800] ;  /* 0x003800001040783b */ /* 0x000fee0000004200 */
[----:B------:R-:W-:Y:S01]  /*5d30*/  HMMA.16816.F32.BF16 R68, R4, R30, R60 ;  /* 0x0000001e0444723c */ /* 0x000fe2000004183c */
[----:B-----5:R-:W-:-:S07]  /*5d40*/  FFMA.FTZ R2, R185, c[0x0][0x2d0], -R0 ;  /* 0x0000b400b9027a23 */ /* 0x020fce0000010800 */
[C---:B------:R-:W-:Y:S01]  /*5d50*/  HMMA.16816.F32.BF16 R136, R4.reuse, R32, R40 ;  /* 0x000000200488723c */ /* 0x040fe20000041828 */
[----:B------:R-:W-:Y:S01]  /*5d60*/  LDSM.16.MT88.4 R40, [R194+0x3800] ;  /* 0x00380000c228783b */ /* 0x000fe20000004200 */
[----:B------:R5:W2:Y:S06]  /*5d70*/  MUFU.EX2 R10, R2 ;  /* 0x00000002000a7308 */ /* 0x000aac0000000800 */
[C---:B------:R-:W-:Y:S01]  /*5d80*/  HMMA.16816.F32.BF16 R140, R4.reuse, R34, R48 ;  /* 0x00000022048c723c */ /* 0x040fe20000041830 */
[----:B------:R-:W1:Y:S07]  /*5d90*/  LDSM.16.MT88.4 R48, [R3+0x3800] ;  /* 0x003800000330783b */ /* 0x000e6e0000004200 */
[----:B----4-:R-:W-:Y:S01]  /*5da0*/  HMMA.16816.F32.BF16 R28, R4, R20, R52 ;  /* 0x00000014041c723c */ /* 0x010fe20000041834 */
[--C-:B-----5:R-:W-:Y:S01]  /*5db0*/  FFMA.FTZ R2, R184, c[0x0][0x2d0], -R0.reuse ;  /* 0x0000b400b8027a23 */ /* 0x120fe20000010800 */
[----:B--2---:R-:W-:Y:S01]  /*5dc0*/  F2FP.BF16.PACK_AB R97, R10, R11 ;  /* 0x0000000b0a61723e */ /* 0x004fe200000010ff */
[----:B------:R-:W-:-:S02]  /*5dd0*/  FFMA.FTZ R0, R19, c[0x0][0x2d0], -R0 ;  /* 0x0000b40013007a23 */ /* 0x000fc40000010800 */
[----:B------:R2:W-:Y:S03]  /*5de0*/  MUFU.EX2 R9, R2 ;  /* 0x0000000200097308 */ /* 0x0005e60000000800 */
[C---:B------:R-:W-:Y:S01]  /*5df0*/  HMMA.16816.F32.BF16 R32, R4.reuse, R22, R56 ;  /* 0x000000160420723c */ /* 0x040fe20000041838 */
[----:B------:R-:W4:Y:S04]  /*5e00*/  LDSM.16.MT88.4 R56, [R195+0x3800] ;  /* 0x00380000c338783b */ /* 0x000f280000004200 */
[----:B------:R-:W-:Y:S01]  /*5e10*/  LDSM.16.MT88.4 R16, [R16+0x5800] ;  /* 0x005800001010783b */ /* 0x000fe20000004200 */
[----:B------:R5:W1:Y:S02]  /*5e20*/  MUFU.EX2 R8, R0 ;  /* 0x0000000000087308 */ /* 0x000a640000000800 */
[----:B------:R-:W-:Y:S01]  /*5e30*/  HMMA.16816.F32.BF16 R20, R4, R24, R88 ;  /* 0x000000180414723c */ /* 0x000fe20000041858 */
[----:B------:R-:W4:Y:S01]  /*5e40*/  LDSM.16.MT88.4 R88, [R195+0x5800] ;  /* 0x00580000c358783b */ /* 0x000f220000004200 */
[----:B--2---:R-:W-:-:S06]  /*5e50*/  FADD.FTZ R2, R247, R245 ;  /* 0x000000f5f7027221 */ /* 0x004fcc0000010000 */
[----:B---3--:R-:W-:Y:S01]  /*5e60*/  HMMA.16816.F32.BF16 R76, R4, R12, R76 ;  /* 0x0000000c044c723c */ /* 0x008fe2000004184c */
[----:B------:R-:W-:Y:S02]  /*5e70*/  FADD.FTZ R2, R244, R2 ;  /* 0x00000002f4027221 */ /* 0x000fe40000010000 */
[----:B-----5:R-:W-:-:S05]  /*5e80*/  FADD.FTZ R0, R229, R223 ;  /* 0x000000dfe5007221 */ /* 0x020fca0000010000 */
[C---:B------:R-:W-:Y:S01]  /*5e90*/  HMMA.16816.F32.BF16 R12, R4.reuse, R14, R44 ;  /* 0x0000000e040c723c */ /* 0x040fe2000004182c */
[----:B------:R-:W-:Y:S01]  /*5ea0*/  FADD.FTZ R2, R246, R2 ;  /* 0x00000002f6027221 */ /* 0x000fe20000010000 */
[----:B-1----:R-:W-:Y:S01]  /*5eb0*/  F2FP.BF16.PACK_AB R99, R8, R9 ;  /* 0x000000090863723e */ /* 0x002fe200000010ff */
[----:B------:R-:W-:Y:S02]  /*5ec0*/  FADD.FTZ R0, R213, R0 ;  /* 0x00000000d5007221 */ /* 0x000fe40000010000 */
        /* <DEDUP_REMOVED lines=24> */
[----:B------:R-:W-:Y:S01]  /*6050*/  FADD.FTZ R2, R11, R0 ;  /* 0x000000000b027221 */ /* 0x000fe20000010000 */
[----:B------:R-:W-:Y:S01]  /*6060*/  IADD3 R0, R205, -0x3, RZ ;  /* 0xfffffffdcd007810 */ /* 0x000fe20007ffe0ff */
[----:B------:R-:W-:Y:S02]  /*6070*/  FADD.FTZ R3, R201, R3 ;  /* 0x00000003c9037221 */ /* 0x000fe40000010000 */
[----:B------:R-:W-:Y:S01]  /*6080*/  FADD.FTZ R2, R10, R2 ;  /* 0x000000020a027221 */ /* 0x000fe20000010000 */
[----:B------:R-:W-:Y:S01]  /*6090*/  ISETP.GE.AND P0, PT, R0, R200, PT ;  /* 0x000000c80000720c */ /* 0x000fe20003f06270 */
[----:B------:R-:W-:Y:S01]  /*60a0*/  HMMA.16816.F32.BF16 R116, R96, R118, R104 ;  /* 0x000000766074723c */ /* 0x000fe20000041868 */
[----:B------:R-:W-:-:S02]  /*60b0*/  FADD.FTZ R212, R103, R3 ;  /* 0x0000000367d47221 */ /* 0x000fc40000010000 */
[----:B------:R-:W-:-:S04]  /*60c0*/  FADD.FTZ R2, R9, R2 ;  /* 0x0000000209027221 */ /* 0x000fc80000010000 */
[----:B------:R-:W-:Y:S01]  /*60d0*/  FADD.FTZ R213, R8, R2 ;  /* 0x0000000208d57221 */ /* 0x000fe20000010000 */
[C---:B------:R-:W-:Y:S08]  /*60e0*/  HMMA.16816.F32.BF16 R48, R96.reuse, R50, R36 ;  /* 0x000000326030723c */ /* 0x040ff00000041824 */
        /* <DEDUP_REMOVED lines=21> */
[----:B------:R-:W-:Y:S01]  /*6240*/  IMAD.WIDE.U32 R4, R0, c[0x0][0x1e0], RZ ;  /* 0x0000780000047a25 */ /* 0x000fe200078e00ff */
[----:B------:R-:W-:-:S03]  /*6250*/  ISETP.GE.AND P4, PT, R210, c[0x0][0x1d4], PT ;  /* 0x00007500d2007a0c */ /* 0x000fc60003f86270 */
        /* <DEDUP_REMOVED lines=15> */
[----:B------:R-:W-:-:S05]  /*6350*/  LEA.HI.X R5, R5, R3, R0, 0x6, P5 ;  /* 0x0000000305057211 */ /* 0x000fca00028f3400 */
[----:B------:R1:W-:Y:S04]  /*6360*/  LDGSTS.E.BYPASS.LTC128B.128 [R227+0xe100], [R2.64+0x80], !P0 ;  /* 0x0e10008002e37fae */ /* 0x0003e8000c101d48 */
[----:B------:R1:W-:Y:S04]  /*6370*/  LDGSTS.E.BYPASS.LTC128B.128 [R227+0x10100], [R2.64+0x100], !P3 ;  /* 0x1010010002e37fae */ /* 0x0003e8000d901d48 */
[----:B------:R1:W-:Y:S04]  /*6380*/  LDGSTS.E.BYPASS.LTC128B.128 [R227+0xd100], [R4.64], !P4 ;  /* 0x0d10000004e37fae */ /* 0x0003e8000e101d48 */
[----:B------:R1:W-:Y:S04]  /*6390*/  LDGSTS.E.BYPASS.LTC128B.128 [R227+0xf100], [R4.64+0x80], !P0 ;  /* 0x0f10008004e37fae */ /* 0x0003e8000c101d48 */
[----:B------:R1:W-:Y:S02]  /*63a0*/  LDGSTS.E.BYPASS.LTC128B.128 [R227+0x11100], [R4.64+0x100], !P3 ;  /* 0x1110010004e37fae */ /* 0x0003e4000d901d48 */
.L_x_1668:
[----:B------:R-:W-:Y:S05]  /*63b0*/  BSYNC B0 ;  /* 0x0000000000007941 */ /* 0x000fea0003800000 */
.L_x_1667:
[----:B-1----:R-:W-:Y:S01]  /*63c0*/  @P2 IMAD.HI.U32 R2, R226, c[0x0][0x2c8], RZ ;  /* 0x0000b200e2022a27 */ /* 0x002fe200078e00ff */
[----:B------:R-:W0:Y:S01]  /*63d0*/  LDGDEPBAR ;  /* 0x00000000000079af */ /* 0x000e220000000000 */
[----:B------:R-:W-:-:S02]  /*63e0*/  IADD3 R196, R205, -0x2, RZ ;  /* 0xfffffffecdc47810 */ /* 0x000fc40007ffe0ff */
[----:B------:R-:W-:Y:S01]  /*63f0*/  IMAD.MOV.U32 R0, RZ, RZ, R226 ;  /* 0x000000ffff007224 */ /* 0x000fe200078e00e2 */
        /* <DEDUP_REMOVED lines=15> */
.L_x_1671:
[----:B------:R-:W-:-:S13]  /*64f0*/  ISETP.NE.AND P0, PT, R4, 0x1, PT ;  /* 0x000000010400780c */ /* 0x000fda0003f05270 */
[----:B------:R-:W-:-:S05]  /*6500*/  @P0 IMAD.HI.U32 R2, R3, c[0x0][0x330], RZ ;  /* 0x0000cc0003020a27 */ /* 0x000fca00078e00ff */
[----:B------:R-:W-:Y:S02]  /*6510*/  @P0 SHF.R.U32.HI R3, RZ, c[0x0][0x334], R2 ;  /* 0x0000cd00ff030a19 */ /* 0x000fe40000011602 */
.L_x_1672:
[----:B------:R-:W-:Y:S05]  /*6520*/  BSYNC B0 ;  /* 0x0000000000007941 */ /* 0x000fea0003800000 */
.L_x_1670:
[----:B------:R-:W-:-:S05]  /*6530*/  IMAD R3, R3, R4, c[0x0][0x32c] ;  /* 0x0000cb0003037624 */ /* 0x000fca00078e0204 */
[----:B------:R-:W-:-:S04]  /*6540*/  IMNMX R0, R0, R3, PT ;  /* 0x0000000300007217 */ /* 0x000fc80003800200 */
.L_x_1669:
[----:B------:R-:W-:Y:S01]  /*6550*/  SHF.R.S32.HI R2, RZ, 0x1f, R0 ;  /* 0x0000001fff027819 */ /* 0x000fe20000011400 */
[----:B------:R-:W-:Y:S02]  /*6560*/  IMAD.MOV.U32 R185, RZ, RZ, 0x1 ;  /* 0x00000001ffb97424 */ /* 0x000fe400078e00ff */
[----:B------:R-:W-:Y:S01]  /*6570*/  IMAD.MOV.U32 R198, RZ, RZ, RZ ;  /* 0x000000ffffc67224 */ /* 0x000fe200078e00ff */
[----:B------:R-:W-:-:S04]  /*6580*/  LEA.HI R0, R2, R0, RZ, 0x6 ;  /* 0x0000000002007211 */ /* 0x000fc800078f30ff */
[----:B------:R-:W-:-:S04]  /*6590*/  SHF.R.S32.HI R0, RZ, 0x6, R0 ;  /* 0x00000006ff007819 */ /* 0x000fc80000011400 */
[----:B------:R-:W-:-:S04]  /*65a0*/  IMNMX R205, R200, R0, !PT ;  /* 0x00000000c8cd7217 */ /* 0x000fc80007800200 */
[----:B------:R-:W-:-:S13]  /*65b0*/  ISETP.GE.AND P0, PT, R196, R205, PT ;  /* 0x000000cdc400720c */ /* 0x000fda0003f06270 */
[----:B------:R-:W-:Y:S05]  /*65c0*/  @!P0 BRA `(.L_x_1673) ;  /* 0x0000377000008947 */ /* 0x000fea0003800000 */
[----:B------:R-:W-:Y:S01]  /*65d0*/  IMAD.MOV.U32 R3, RZ, RZ, R100 ;  /* 0x000000ffff037224 */ /* 0x000fe200078e0064 */
[----:B------:R-:W-:Y:S01]  /*65e0*/  MOV R198, RZ ;  /* 0x000000ff00c67202 */ /* 0x000fe20000000f00 */
[----:B------:R-:W-:Y:S01]  /*65f0*/  IMAD.MOV.U32 R2, RZ, RZ, R101 ;  /* 0x000000ffff027224 */ /* 0x000fe200078e0065 */
[----:B------:R-:W-:Y:S02]  /*6600*/  MOV R185, 0x1 ;  /* 0x0000000100b97802 */ /* 0x000fe40000000f00 */
.L_x_1682:
[----:B------:R-:W-:Y:S04]  /*6610*/  DEPBAR.LE SB0, 0x2 ;  /* 0x000080800000791a */ /* 0x000fe80000000000 */
[----:B------:R-:W-:Y:S01]  /*6620*/  WARPSYNC 0xffffffff ;  /* 0xffffffff00007948 */ /* 0x000fe20003800000 */
[----:B------:R-:W-:Y:S01]  /*6630*/  BAR.SYNC.DEFER_BLOCKING 0x0 ;  /* 0x0000000000007b1d */ /* 0x000fe20000010000 */
[----:B------:R-:W-:Y:S01]  /*6640*/  IMAD R184, R185, 0x6000, RZ ;  /* 0x00006000b9b87824 */ /* 0x000fe200078e02ff */
[----:B------:R-:W-:Y:S04]  /*6650*/  ISETP.GE.AND P6, PT, R200, R196, PT ;  /* 0x000000c4c800720c */ /* 0x000fe80003fc6270 */
[----:B------:R-:W-:Y:S04]  /*6660*/  IADD3 R0, R193, R184, RZ ;  /* 0x000000b8c1007210 */ /* 0x000fe80007ffe0ff */
[CC--:B------:R-:W-:Y:S02]  /*6670*/  IADD3 R180, R191.reuse, R0.reuse, RZ ;  /* 0x00000000bfb47210 */ /* 0x0c0fe40007ffe0ff */
[C---:B------:R-:W-:Y:S02]  /*6680*/  IADD3 R181, R186.reuse, R0, RZ ;  /* 0x00000000bab57210 */ /* 0x040fe40007ffe0ff */
[----:B------:R-:W-:Y:S01]  /*6690*/  IADD3 R183, R186, R180, RZ ;  /* 0x000000b4bab77210 */ /* 0x000fe20007ffe0ff */
[----:B------:R-:W-:Y:S01]  /*66a0*/  @!P6 IMAD R154, R198, 0x6000, R225 ;  /* 0x00006000c69ae824 */ /* 0x000fe200078e02e1 */
[----:B------:R-:W-:Y:S02]  /*66b0*/  @!P6 IADD3 R20, R196, -0x1, RZ ;  /* 0xffffffffc414e810 */ /* 0x000fe40007ffe0ff */
[----:B------:R-:W-:Y:S02]  /*66c0*/  @!P6 MOV R148, c[0x0][0x208] ;  /* 0x000082000094ea02 */ /* 0x000fe40000000f00 */
[----:B------:R-:W-:Y:S02]  /*66d0*/  @!P6 SHF.R.S32.HI R12, RZ, 0x1f, R20 ;  /* 0x0000001fff0ce819 */ /* 0x000fe40000011414 */
[----:B------:R-:W-:Y:S01]  /*66e0*/  @!P6 MOV R149, c[0x0][0x20c] ;  /* 0x000083000095ea02 */ /* 0x000fe20000000f00 */
[----:B------:R-:W-:Y:S02]  /*66f0*/  LDSM.16.M88.4 R32, [R187] ;  /* 0x00000000bb20783b */ /* 0x000fe40000000200 */
[----:B------:R-:W-:Y:S01]  /*6700*/  @!P6 IMAD R12, R12, c[0x0][0x208], RZ ;  /* 0x000082000c0cea24 */ /* 0x000fe200078e02ff */
[----:B------:R-:W-:Y:S01]  /*6710*/  IADD3 R182, R191, R0, R186 ;  /* 0x00000000bfb67210 */ /* 0x000fe20007ffe0ba */
[----:B------:R-:W-:Y:S02]  /*6720*/  ULDC UR4, c[0x0][0x324] ;  /* 0x0000c90000047ab9 */ /* 0x000fe40000000800 */
[C---:B------:R-:W-:Y:S01]  /*6730*/  @!P6 IMAD R22, R20.reuse, c[0x0][0x20c], R12 ;  /* 0x000083001416ea24 */ /* 0x040fe200078e020c */
[----:B------:R-:W-:Y:S01]  /*6740*/  ULOP3.LUT UR4, URZ, UR4, URZ, 0x33, !UPT ;  /* 0x000000043f047292 */ /* 0x000fe2000f8e333f */
[----:B------:R-:W1:Y:S01]  /*6750*/  LDSM.16.M88.4 R8, [R0] ;  /* 0x000000000008783b */ /* 0x000e620000000200 */
[----:B------:R-:W-:Y:S05]  /*6760*/  @!P6 IMAD.WIDE.U32 R20, R20, c[0x0][0x208], RZ ;  /* 0x000082001414ea25 */ /* 0x000fea00078e00ff */
[----:B------:R-:W-:Y:S01]  /*6770*/  @!P6 SHF.L.U32 R28, R20, 0x6, RZ ;  /* 0x00000006141ce819 */ /* 0x000fe200000006ff */
[----:B------:R-:W2:Y:S01]  /*6780*/  LDSM.16.M88.4 R16, [R0+0x800] ;  /* 0x000800000010783b */ /* 0x000ea20000000200 */
[----:B------:R-:W-:Y:S02]  /*6790*/  @!P6 IADD3 R22, R21, R22, RZ ;  /* 0x000000161516e210 */ /* 0x000fe40007ffe0ff */
[----:B------:R-:W-:Y:S02]  /*67a0*/  @!P6 LEA R31, P0, R148, R28, 0x5 ;  /* 0x0000001c941fe211 */ /* 0x000fe400078028ff */
[----:B------:R-:W-:Y:S02]  /*67b0*/  @!P6 IADD3 R29, P5, R28, R220, RZ ;  /* 0x000000dc1c1de210 */ /* 0x000fe40007fbe0ff */
[----:B------:R-:W3:Y:S01]  /*67c0*/  LDSM.16.M88.4 R24, [R0+0x1000] ;  /* 0x001000000018783b */ /* 0x000ee20000000200 */
[----:B------:R-:W-:Y:S02]  /*67d0*/  @!P6 SHF.L.U64.HI R30, R20, 0x6, R22 ;  /* 0x00000006141ee819 */ /* 0x000fe40000010216 */
[----:B------:R-:W-:Y:S02]  /*67e0*/  @!P6 LEA R156, P4, R29, c[0x0][0x1f8], 0x1 ;  /* 0x00007e001d9cea11 */ /* 0x000fe400078808ff */
[----:B------:R-:W-:Y:S02]  /*67f0*/  @!P6 LEA.HI.X R152, R148, R30, R149, 0x5, P0 ;  /* 0x0000001e9498e211 */ /* 0x000fe400000f2c95 */
[----:B------:R-:W4:Y:S01]  /*6800*/  LDSM.16.M88.4 R100, [R0+0x1800] ;  /* 0x001800000064783b */ /* 0x000f220000000200 */
[----:B------:R-:W-:Y:S02]  /*6810*/  @!P6 ISETP.GE.AND P0, PT, R209, c[0x0][0x1d4], PT ;  /* 0x00007500d100ea0c */ /* 0x000fe40003f06270 */
[----:B------:R-:W-:Y:S02]  /*6820*/  @!P6 IADD3.X R28, R30, R222, RZ, P5, !PT ;  /* 0x000000de1e1ce210 */ /* 0x000fe40002ffe4ff */
[----:B------:R-:W-:Y:S02]  /*6830*/  @!P6 IADD3 R153, P5, R31, R220, RZ ;  /* 0x000000dc1f99e210 */ /* 0x000fe40007fbe0ff */
[----:B------:R-:W-:Y:S01]  /*6840*/  LDSM.16.M88.4 R136, [R188] ;  /* 0x00000000bc88783b */ /* 0x000fe20000000200 */
[----:B------:R-:W-:Y:S02]  /*6850*/  @!P6 LEA.HI.X R157, R29, c[0x0][0x1fc], R28, 0x1, P4 ;  /* 0x00007f001d9dea11 */ /* 0x000fe400020f0c1c */
[----:B------:R-:W-:Y:S04]  /*6860*/  @!P6 ISETP.GE.AND P4, PT, R210, c[0x0][0x1d4], PT ;  /* 0x00007500d200ea0c */ /* 0x000fe80003f86270 */
[----:B------:R-:W5:Y:S01]  /*6870*/  LDSM.16.M88.4 R140, [R180] ;  /* 0x00000000b48c783b */ /* 0x000f620000000200 */
[C---:B-1----:R-:W-:Y:S06]  /*6880*/  HMMA.16816.F32.BF16 R4, R32.reuse, R8, RZ ;  /* 0x000000082004723c */ /* 0x042fec00000418ff */
[----:B------:R-:W1:Y:S02]  /*6890*/  LDSM.16.M88.4 R144, [R180+0x800] ;  /* 0x00080000b490783b */ /* 0x000e640000000200 */
[C---:B------:R-:W-:Y:S05]  /*68a0*/  HMMA.16816.F32.BF16 R8, R32.reuse, R10, RZ ;  /* 0x0000000a2008723c */ /* 0x040fea00000418ff */
[----:B------:R-:W1:Y:S03]  /*68b0*/  LDSM.16.M88.4 R148, [R180+0x1000] ;  /* 0x00100000b494783b */ /* 0x000e660000000200 */
[C---:B--2---:R-:W-:Y:S08]  /*68c0*/  HMMA.16816.F32.BF16 R12, R32.reuse, R16, RZ ;  /* 0x00000010200c723c */ /* 0x044ff000000418ff */
[C---:B------:R-:W-:Y:S08]  /*68d0*/  HMMA.16816.F32.BF16 R16, R32.reuse, R18, RZ ;  /* 0x000000122010723c */ /* 0x040ff000000418ff */
[C---:B---3--:R-:W-:Y:S08]  /*68e0*/  HMMA.16816.F32.BF16 R20, R32.reuse, R24, RZ ;  /* 0x000000182014723c */ /* 0x048ff000000418ff */
[C---:B------:R-:W-:Y:S08]  /*68f0*/  HMMA.16816.F32.BF16 R24, R32.reuse, R26, RZ ;  /* 0x0000001a2018723c */ /* 0x040ff000000418ff */
[C---:B----4-:R-:W-:Y:S07]  /*6900*/  HMMA.16816.F32.BF16 R28, R32.reuse, R100, RZ ;  /* 0x00000064201c723c */ /* 0x050fee00000418ff */
[----:B------:R-:W-:Y:S01]  /*6910*/  @!P6 IADD3.X R100, R152, R222, RZ, P5, !PT ;  /* 0x000000de9864e210 */ /* 0x000fe20002ffe4ff */
[----:B------:R-:W-:Y:S01]  /*6920*/  HMMA.16816.F32.BF16 R32, R32, R102, RZ ;  /* 0x000000662020723c */ /* 0x000fe200000418ff */
[C---:B------:R-:W-:Y:S04]  /*6930*/  @!P6 LEA R152, P5, R153.reuse, c[0x0][0x1f8], 0x1 ;  /* 0x00007e009998ea11 */ /* 0x040fe800078a08ff */
[----:B------:R-:W-:Y:S02]  /*6940*/  @!P6 LEA.HI.X R153, R153, c[0x0][0x1fc], R100, 0x1, P5 ;  /* 0x00007f009999ea11 */ /* 0x000fe400028f0c64 */
[----:B------:R-:W2:Y:S01]  /*6950*/  LDSM.16.M88.4 R100, [R180+0x1800] ;  /* 0x00180000b464783b */ /* 0x000ea20000000200 */
[C---:B-----5:R-:W-:Y:S06]  /*6960*/  HMMA.16816.F32.BF16 R4, R136.reuse, R140, R4 ;  /* 0x0000008c8804723c */ /* 0x060fec0000041804 */
[----:B------:R-:W-:Y:S01]  /*6970*/  @!PT LDS RZ, [RZ] ;  /* 0x00000000fffff984 */ /* 0x000fe20000000800 */
[----:B------:R-:W-:Y:S01]  /*6980*/  @!PT LDS RZ, [RZ] ;  /* 0x00000000fffff984 */ /* 0x000fe20000000800 */
[----:B------:R-:W-:Y:S01]  /*6990*/  @!PT LDS RZ, [RZ] ;  /* 0x00000000fffff984 */ /* 0x000fe20000000800 */
[----:B------:R3:W-:Y:S02]  /*69a0*/  @!P6 LDGSTS.E.BYPASS.LTC128B.128 [R154], [R156.64], !P4 ;  /* 0x000000009c9aefae */ /* 0x0007e4000e101d48 */
[C---:B------:R-:W-:Y:S05]  /*69b0*/  HMMA.16816.F32.BF16 R8, R136.reuse, R142, R8 ;  /* 0x0000008e8808723c */ /* 0x040fea0000041808 */
[----:B------:R3:W-:Y:S03]  /*69c0*/  @!P6 LDGSTS.E.BYPASS.LTC128B.128 [R154+0x2000], [R156.64+0x80], !P0 ;  /* 0x020000809c9aefae */ /* 0x0007e6000c101d48 */
[C---:B-1----:R-:W-:Y:S04]  /*69d0*/  HMMA.16816.F32.BF16 R12, R136.reuse, R144, R12 ;  /* 0x00000090880c723c */ /* 0x042fe8000004180c */
[----:B------:R3:W-:Y:S04]  /*69e0*/  @!P6 LDGSTS.E.BYPASS.LTC128B.128 [R154+0x4000], [R156.64+0x100], !P3 ;  /* 0x040001009c9aefae */ /* 0x0007e8000d901d48 */
[C---:B------:R-:W-:Y:S03]  /*69f0*/  HMMA.16816.F32.BF16 R16, R136.reuse, R146, R16 ;  /* 0x000000928810723c */ /* 0x040fe60000041810 */
[----:B------:R1:W-:Y:S05]  /*6a00*/  @!P6 LDGSTS.E.BYPASS.LTC128B.128 [R154+0x1000], [R152.64], !P4 ;  /* 0x01000000989aefae */ /* 0x0003ea000e101d48 */
[C---:B------:R-:W-:Y:S02]  /*6a10*/  HMMA.16816.F32.BF16 R20, R136.reuse, R148, R20 ;  /* 0x000000948814723c */ /* 0x040fe40000041814 */
[----:B------:R1:W-:Y:S01]  /*6a20*/  @!P6 LDGSTS.E.BYPASS.LTC128B.128 [R154+0x3000], [R152.64+0x80], !P0 ;  /* 0x03000080989aefae */ /* 0x0003e2000c101d48 */
[----:B------:R-:W-:Y:S05]  /*6a30*/  ISETP.GE.AND P0, PT, R198, 0x1, PT ;  /* 0x00000001c600780c */ /* 0x000fea0003f06270 */
[C---:B------:R-:W-:Y:S01]  /*6a40*/  HMMA.16816.F32.BF16 R24, R136.reuse, R150, R24 ;  /* 0x000000968818723c */ /* 0x040fe20000041818 */
[----:B------:R1:W-:Y:S07]  /*6a50*/  @!P6 LDGSTS.E.BYPASS.LTC128B.128 [R154+0x5000], [R152.64+0x100], !P3 ;  /* 0x05000100989aefae */ /* 0x0003ee000d901d48 */
[C---:B--2---:R-:W-:Y:S01]  /*6a60*/  HMMA.16816.F32.BF16 R28, R136.reuse, R100, R28 ;  /* 0x00000064881c723c */ /* 0x044fe2000004181c */
[----:B---3--:R-:W-:Y:S07]  /*6a70*/  LDSM.16.M88.4 R156, [R181] ;  /* 0x00000000b59c783b */ /* 0x008fee0000000200 */
[----:B------:R-:W-:Y:S01]  /*6a80*/  HMMA.16816.F32.BF16 R32, R136, R102, R32 ;  /* 0x000000668820723c */ /* 0x000fe20000041820 */
[----:B------:R-:W-:Y:S07]  /*6a90*/  LDSM.16.M88.4 R140, [R181+0x800] ;  /* 0x00080000b58c783b */ /* 0x000fee0000000200 */
[----:B------:R-:W-:Y:S07]  /*6aa0*/  LDSM.16.M88.4 R144, [R181+0x1000] ;  /* 0x00100000b590783b */ /* 0x000fee0000000200 */
[----:B-1----:R-:W1:Y:S07]  /*6ab0*/  LDSM.16.M88.4 R152, [R190] ;  /* 0x00000000be98783b */ /* 0x002e6e0000000200 */
[----:B------:R-:W2:Y:S07]  /*6ac0*/  LDSM.16.M88.4 R148, [R181+0x1800] ;  /* 0x00180000b594783b */ /* 0x000eae0000000200 */
[----:B------:R-:W-:Y:S07]  /*6ad0*/  LDSM.16.M88.4 R160, [R189] ;  /* 0x00000000bda0783b */ /* 0x000fee0000000200 */
[----:B------:R-:W3:Y:S07]  /*6ae0*/  LDSM.16.M88.4 R164, [R183] ;  /* 0x00000000b7a4783b */ /* 0x000eee0000000200 */
[----:B------:R-:W4:Y:S07]  /*6af0*/  LDSM.16.M88.4 R100, [R183+0x800] ;  /* 0x00080000b764783b */ /* 0x000f2e0000000200 */
[----:B------:R-:W5:Y:S01]  /*6b00*/  LDSM.16.M88.4 R136, [R183+0x1000] ;  /* 0x00100000b788783b */ /* 0x000f620000000200 */
[C---:B-1----:R-:W-:Y:S06]  /*6b10*/  HMMA.16816.F32.BF16 R4, R152.reuse, R156, R4 ;  /* 0x0000009c9804723c */ /* 0x042fec0000041804 */
[----:B------:R-:W-:Y:S02]  /*6b20*/  LDSM.16.M88.4 R168, [R180+0x2800] ;  /* 0x00280000b4a8783b */ /* 0x000fe40000000200 */
[C---:B------:R-:W-:Y:S05]  /*6b30*/  HMMA.16816.F32.BF16 R8, R152.reuse, R158, R8 ;  /* 0x0000009e9808723c */ /* 0x040fea0000041808 */
[----:B------:R-:W-:Y:S03]  /*6b40*/  LDSM.16.M88.4 R156, [R0+0x3800] ;  /* 0x00380000009c783b */ /* 0x000fe60000000200 */
[C---:B------:R-:W-:Y:S04]  /*6b50*/  HMMA.16816.F32.BF16 R12, R152.reuse, R140, R12 ;  /* 0x0000008c980c723c */ /* 0x040fe8000004180c */
[----:B------:R-:W-:Y:S04]  /*6b60*/  LDSM.16.M88.4 R172, [R181+0x2000] ;  /* 0x00200000b5ac783b */ /* 0x000fe80000000200 */
[C---:B------:R-:W-:Y:S03]  /*6b70*/  HMMA.16816.F32.BF16 R16, R152.reuse, R142, R16 ;  /* 0x0000008e9810723c */ /* 0x040fe60000041810 */
[----:B------:R-:W1:Y:S05]  /*6b80*/  LDSM.16.M88.4 R140, [R183+0x1800] ;  /* 0x00180000b78c783b */ /* 0x000e6a0000000200 */
[C---:B------:R-:W-:Y:S02]  /*6b90*/  HMMA.16816.F32.BF16 R20, R152.reuse, R144, R20 ;  /* 0x000000909814723c */ /* 0x040fe40000041814 */
[----:B------:R-:W-:Y:S06]  /*6ba0*/  LDSM.16.M88.4 R176, [R0+0x4000] ;  /* 0x0040000000b0783b */ /* 0x000fec0000000200 */
[C---:B------:R-:W-:Y:S01]  /*6bb0*/  HMMA.16816.F32.BF16 R24, R152.reuse, R146, R24 ;  /* 0x000000929818723c */ /* 0x040fe20000041818 */
[----:B------:R-:W-:Y:S07]  /*6bc0*/  LDSM.16.M88.4 R144, [R187+0x4000] ;  /* 0x00400000bb90783b */ /* 0x000fee0000000200 */
[C---:B--2---:R-:W-:Y:S01]  /*6bd0*/  HMMA.16816.F32.BF16 R28, R152.reuse, R148, R28 ;  /* 0x00000094981c723c */ /* 0x044fe2000004181c */
[----:B------:R-:W0:Y:S07]  /*6be0*/  LDGDEPBAR ;  /* 0x00000000000079af */ /* 0x000e2e0000000000 */
[----:B------:R-:W-:Y:S01]  /*6bf0*/  HMMA.16816.F32.BF16 R32, R152, R150, R32 ;  /* 0x000000969820723c */ /* 0x000fe20000041820 */
[----:B------:R-:W2:Y:S07]  /*6c00*/  LDSM.16.M88.4 R148, [R0+0x2000] ;  /* 0x002000000094783b */ /* 0x000eae0000000200 */
[C---:B---3--:R-:W-:Y:S01]  /*6c10*/  HMMA.16816.F32.BF16 R4, R160.reuse, R164, R4 ;  /* 0x000000a4a004723c */ /* 0x048fe20000041804 */
[----:B------:R-:W3:Y:S07]  /*6c20*/  LDSM.16.M88.4 R152, [R0+0x2800] ;  /* 0x002800000098783b */ /* 0x000eee0000000200 */
[C---:B------:R-:W-:Y:S01]  /*6c30*/  HMMA.16816.F32.BF16 R8, R160.reuse, R166, R8 ;  /* 0x000000a6a008723c */ /* 0x040fe20000041808 */
[----:B------:R-:W-:Y:S07]  /*6c40*/  LDSM.16.M88.4 R164, [R180+0x2000] ;  /* 0x00200000b4a4783b */ /* 0x000fee0000000200 */
[C---:B----4-:R-:W-:Y:S08]  /*6c50*/  HMMA.16816.F32.BF16 R12, R160.reuse, R100, R12 ;  /* 0x00000064a00c723c */ /* 0x050ff0000004180c */
[C---:B------:R-:W-:Y:S01]  /*6c60*/  HMMA.16816.F32.BF16 R16, R160.reuse, R102, R16 ;  /* 0x00000066a010723c */ /* 0x040fe20000041810 */
[----:B------:R-:W4:Y:S07]  /*6c70*/  LDSM.16.M88.4 R100, [R0+0x3000] ;  /* 0x003000000064783b */ /* 0x000f2e0000000200 */
        /* <DEDUP_REMOVED lines=10> */
[C---:B---3--:R-:W-:Y:S08]  /*6d20*/  HMMA.16816.F32.BF16 R12, R144.reuse, R152, R12 ;  /* 0x00000098900c723c */ /* 0x048ff0000004180c */
[C---:B------:R-:W-:Y:S01]  /*6d30*/  HMMA.16816.F32.BF16 R16, R144.reuse, R154, R16 ;  /* 0x0000009a9010723c */ /* 0x040fe20000041810 */
[----:B------:R-:W-:Y:S07]  /*6d40*/  LDSM.16.M88.4 R152, [R181+0x3800] ;  /* 0x00380000b598783b */ /* 0x000fee0000000200 */
[C---:B----4-:R-:W-:Y:S08]  /*6d50*/  HMMA.16816.F32.BF16 R20, R144.reuse, R100, R20 ;  /* 0x000000649014723c */ /* 0x050ff00000041814 */
[C---:B------:R-:W-:Y:S01]  /*6d60*/  HMMA.16816.F32.BF16 R24, R144.reuse, R102, R24 ;  /* 0x000000669018723c */ /* 0x040fe20000041818 */
[----:B------:R-:W3:Y:S07]  /*6d70*/  LDSM.16.M88.4 R100, [R181+0x2800] ;  /* 0x00280000b564783b */ /* 0x000eee0000000200 */
[C---:B------:R-:W-:Y:S08]  /*6d80*/  HMMA.16816.F32.BF16 R28, R144.reuse, R156, R28 ;  /* 0x0000009c901c723c */ /* 0x040ff0000004181c */
[----:B------:R-:W-:Y:S01]  /*6d90*/  HMMA.16816.F32.BF16 R32, R144, R158, R32 ;  /* 0x0000009e9020723c */ /* 0x000fe20000041820 */
[----:B------:R-:W4:Y:S07]  /*6da0*/  LDSM.16.M88.4 R144, [R181+0x3000] ;  /* 0x00300000b590783b */ /* 0x000f2e0000000200 */
        /* <DEDUP_REMOVED lines=36> */
[C---:B--2---:R-:W-:Y:S08]  /*6ff0*/  HMMA.16816.F32.BF16 R28, R156.reuse, R148, R28 ;  /* 0x000000949c1c723c */ /* 0x044ff0000004181c */
[----:B------:R-:W-:Y:S01]  /*7000*/  HMMA.16816.F32.BF16 R32, R156, R150, R32 ;  /* 0x000000969c20723c */ /* 0x000fe20000041820 */
[----:B------:R-:W2:Y:S07]  /*7010*/  LDSM.16.M88.4 R148, [R180+0x5800] ;  /* 0x00580000b494783b */ /* 0x000eae0000000200 */
[C---:B------:R-:W-:Y:S01]  /*7020*/  HMMA.16816.F32.BF16 R4, R168.reuse, R176, R4 ;  /* 0x000000b0a804723c */ /* 0x040fe20000041804 */
[----:B------:R-:W1:Y:S07]  /*7030*/  LDSM.16.M88.4 R156, [R190+0x8000] ;  /* 0x00800000be9c783b */ /* 0x000e6e0000000200 */
        /* <DEDUP_REMOVED lines=18> */
[C---:B--2---:R-:W-:Y:S08]  /*7160*/  HMMA.16816.F32.BF16 R28, R160.reuse, R148, R28 ;  /* 0x00000094a01c723c */ /* 0x044ff0000004181c */
[----:B------:R-:W-:Y:S08]  /*7170*/  HMMA.16816.F32.BF16 R32, R160, R150, R32 ;  /* 0x00000096a020723c */ /* 0x000ff00000041820 */
[C---:B------:R-:W-:Y:S08]  /*7180*/  HMMA.16816.F32.BF16 R4, R156.reuse, R164, R4 ;  /* 0x000000a49c04723c */ /* 0x040ff00000041804 */
[C---:B------:R-:W-:Y:S08]  /*7190*/  HMMA.16816.F32.BF16 R8, R156.reuse, R166, R8 ;  /* 0x000000a69c08723c */ /* 0x040ff00000041808 */
[C---:B---3--:R-:W-:Y:S08]  /*71a0*/  HMMA.16816.F32.BF16 R12, R156.reuse, R100, R12 ;  /* 0x000000649c0c723c */ /* 0x048ff0000004180c */
        /* <DEDUP_REMOVED lines=25> */
[C---:B-1----:R-:W-:Y:S07]  /*7340*/  HMMA.16816.F32.BF16 R20, R168.reuse, R4, R20 ;  /* 0x00000004a814723c */ /* 0x042fee0000041814 */
[----:B------:R-:W-:Y:S01]  /*7350*/  FMUL.FTZ R5, R19, c[0x0][0x320] ;  /* 0x0000c80013057a20 */ /* 0x000fe20000410000 */
[C---:B------:R-:W-:Y:S03]  /*7360*/  HMMA.16816.F32.BF16 R24, R168.reuse, R6, R24 ;  /* 0x00000006a818723c */ /* 0x040fe60000041818 */
[----:B------:R-:W1:Y:S01]  /*7370*/  MUFU.TANH R144, R5 ;  /* 0x0000000500907308 */ /* 0x000e620000002400 */
[----:B-----5:R-:W-:Y:S03]  /*7380*/  FMUL.FTZ R0, R9, c[0x0][0x320] ;  /* 0x0000c80009007a20 */ /* 0x020fe60000410000 */
[----:B------:R-:W-:Y:S01]  /*7390*/  IADD3 R6, R233, R226, RZ ;  /* 0x000000e2e9067210 */ /* 0x000fe20007ffe0ff */
[----:B------:R-:W5:Y:S01]  /*73a0*/  LDSM.16.M88.4 R8, [R182+0x5800] ;  /* 0x00580000b608783b */ /* 0x000f620000000200 */
[----:B------:R-:W-:Y:S04]  /*73b0*/  SHF.L.U32 R7, R196, 0x6, RZ ;  /* 0x00000006c4077819 */ /* 0x000fe800000006ff */
[----:B------:R1:W1:Y:S03]  /*73c0*/  MUFU.TANH R137, R0 ;  /* 0x0000000000897308 */ /* 0x0002660000002400 */
[----:B------:R-:W-:Y:S02]  /*73d0*/  FMUL.FTZ R4, R21, c[0x0][0x320] ;  /* 0x0000c80015047a20 */ /* 0x000fe40000410000 */
[----:B-1----:R-:W-:Y:S02]  /*73e0*/  FMUL.FTZ R0, R12, c[0x0][0x320] ;  /* 0x0000c8000c007a20 */ /* 0x002fe40000410000 */
[----:B------:R-:W-:Y:S03]  /*73f0*/  FMUL.FTZ R12, R18, c[0x0][0x320] ;  /* 0x0000c800120c7a20 */ /* 0x000fe60000410000 */
[----:B------:R1:W1:Y:S01]  /*7400*/  MUFU.TANH R136, R0 ;  /* 0x0000000000887308 */ /* 0x0002620000002400 */
[C---:B-----5:R-:W-:Y:S09]  /*7410*/  HMMA.16816.F32.BF16 R28, R168.reuse, R8, R28 ;  /* 0x00000008a81c723c */ /* 0x060ff2000004181c */
[----:B------:R-:W2:Y:S01]  /*7420*/  MUFU.TANH R143, R12 ;  /* 0x0000000c008f7308 */ /* 0x000ea20000002400 */
[----:B------:R-:W-:Y:S03]  /*7430*/  HMMA.16816.F32.BF16 R32, R168, R10, R32 ;  /* 0x0000000aa820723c */ /* 0x000fe60000041820 */
[----:B-1----:R-:W-:Y:S06]  /*7440*/  FMUL.FTZ R0, R13, c[0x0][0x320] ;  /* 0x0000c8000d007a20 */ /* 0x002fec0000410000 */
[----:B------:R1:W1:Y:S03]  /*7450*/  MUFU.TANH R103, R0 ;  /* 0x0000000000677308 */ /* 0x0002660000002400 */
[----:B-1----:R-:W-:Y:S07]  /*7460*/  FMUL.FTZ R0, R14, c[0x0][0x320] ;  /* 0x0000c8000e007a20 */ /* 0x002fee0000410000 */
[----:B------:R1:W1:Y:S02]  /*7470*/  MUFU.TANH R145, R0 ;  /* 0x0000000000917308 */ /* 0x0002640000002400 */
[----:B-1----:R-:W-:Y:S08]  /*7480*/  FMUL.FTZ R0, R15, c[0x0][0x320] ;  /* 0x0000c8000f007a20 */ /* 0x002ff00000410000 */
[----:B------:R1:W1:Y:S02]  /*7490*/  MUFU.TANH R146, R0 ;  /* 0x0000000000927308 */ /* 0x0002640000002400 */
[----:B-1----:R-:W-:Y:S08]  /*74a0*/  FMUL.FTZ R0, R16, c[0x0][0x320] ;  /* 0x0000c80010007a20 */ /* 0x002ff00000410000 */
[----:B------:R1:W1:Y:S02]  /*74b0*/  MUFU.TANH R102, R0 ;  /* 0x0000000000667308 */ /* 0x0002640000002400 */
[----:B-1----:R-:W-:Y:S08]  /*74c0*/  FMUL.FTZ R0, R17, c[0x0][0x320] ;  /* 0x0000c80011007a20 */ /* 0x002ff00000410000 */
[----:B------:R1:W1:Y:S02]  /*74d0*/  MUFU.TANH R101, R0 ;  /* 0x0000000000657308 */ /* 0x0002640000002400 */
[----:B-1----:R-:W-:Y:S08]  /*74e0*/  FMUL.FTZ R0, R20, c[0x0][0x320] ;  /* 0x0000c80014007a20 */ /* 0x002ff00000410000 */
[----:B------:R1:W1:Y:S10]  /*74f0*/  MUFU.TANH R20, R4 ;  /* 0x0000000400147308 */ /* 0x0002740000002400 */
[----:B------:R5:W2:Y:S01]  /*7500*/  MUFU.TANH R100, R0 ;  /* 0x0000000000647308 */ /* 0x000aa20000002400 */
[----:B-1----:R-:W-:Y:S09]  /*7510*/  FMUL.FTZ R4, R33, c[0x0][0x320] ;  /* 0x0000c80021047a20 */ /* 0x002ff20000410000 */
[----:B------:R1:W1:Y:S01]  /*7520*/  MUFU.TANH R14, R4 ;  /* 0x00000004000e7308 */ /* 0x0002620000002400 */
[----:B-----5:R-:W-:Y:S09]  /*7530*/  FMUL.FTZ R0, R22, c[0x0][0x320] ;  /* 0x0000c80016007a20 */ /* 0x020ff20000410000 */
[----:B------:R5:W2:Y:S01]  /*7540*/  MUFU.TANH R140, R0 ;  /* 0x00000000008c7308 */ /* 0x000aa20000002400 */
[----:B-1----:R-:W-:Y:S04]  /*7550*/  IADD3 R4, R198, 0x1, RZ ;  /* 0x00000001c6047810 */ /* 0x002fe80007ffe0ff */
[----:B------:R-:W-:Y:S01]  /*7560*/  SEL R198, R4, RZ, !P0 ;  /* 0x000000ff04c67207 */ /* 0x000fe20004000000 */
[----:B-----5:R-:W-:Y:S04]  /*7570*/  FMUL.FTZ R0, R23, c[0x0][0x320] ;  /* 0x0000c80017007a20 */ /* 0x020fe80000410000 */
        /* <DEDUP_REMOVED lines=19> */
[----:B-1----:R-:W-:Y:S05]  /*76b0*/  @P2 IMAD.HI.U32 R0, R6, c[0x0][0x2c8], RZ ;  /* 0x0000b20006002a27 */ /* 0x002fea00078e00ff */
[----:B------:R-:W-:Y:S01]  /*76c0*/  @P2 SHF.R.U32.HI R6, RZ, c[0x0][0x2cc], R0 ;  /* 0x0000b300ff062a19 */ /* 0x000fe20000011600 */
[----:B------:R-:W-:Y:S04]  /*76d0*/  FMUL.FTZ R0, R34, c[0x0][0x320] ;  /* 0x0000c80022007a20 */ /* 0x000fe80000410000 */
[----:B------:R1:W1:Y:S01]  /*76e0*/  MUFU.TANH R22, R0 ;  /* 0x0000000000167308 */ /* 0x0002620000002400 */
[----:B------:R-:W5:Y:S01]  /*76f0*/  SHFL.IDX PT, R5, R6, RZ, 0x1c1f ;  /* 0x001c1fff06057589 */ /* 0x000f6200000e0000 */
[----:B-1----:R-:W-:Y:S08]  /*7700*/  FMUL.FTZ R0, R35, c[0x0][0x320] ;  /* 0x0000c80023007a20 */ /* 0x002ff00000410000 */
[----:B------:R1:W1:Y:S02]  /*7710*/  MUFU.TANH R21, R0 ;  /* 0x0000000000157308 */ /* 0x0002640000002400 */
[----:B-1----:R-:W-:Y:S04]  /*7720*/  IADD3 R0, -R214, 0x1, -R7 ;  /* 0x00000001d6007810 */ /* 0x002fe80007ffe907 */
[----:B------:R-:W-:Y:S04]  /*7730*/  IADD3 R0, -R216, R0, R215 ;  /* 0x00000000d8007210 */ /* 0x000fe80007ffe1d7 */
[C---:B------:R-:W-:Y:S02]  /*7740*/  IADD3 R9, R0.reuse, c[0x0][0x328], RZ ;  /* 0x0000ca0000097a10 */ /* 0x040fe40007ffe0ff */
[----:B------:R-:W-:Y:S02]  /*7750*/  IADD3 R8, R0, UR4, RZ ;  /* 0x0000000400087c10 */ /* 0x000fe4000fffe0ff */
[-C--:B-----5:R-:W-:Y:S02]  /*7760*/  IADD3 R4, R9, R5.reuse, RZ ;  /* 0x0000000509047210 */ /* 0x0a0fe40007ffe0ff */
[----:B------:R-:W-:Y:S01]  /*7770*/  IADD3 R0, R8, R5, RZ ;  /* 0x0000000508007210 */ /* 0x000fe20007ffe0ff */
[----:B------:R-:W-:-:S05]  /*7780*/  @!P1 BRA `(.L_x_1674) ;  /* 0x0000018000009947 */ /* 0x000fca0003800000 */
[----:B--234-:R-:W-:Y:S01]  /*7790*/  IADD3 R5, -R216, R215, R5 ;  /* 0x000000d7d8057210 */ /* 0x01cfe20007ffe105 */
        /* <DEDUP_REMOVED lines=12> */
.L_x_1676:
[----:B------:R-:W-:Y:S04]  /*7860*/  MOV R10, c[0x0][0x32c] ;  /* 0x0000cb00000a7a02 */ /* 0x000fe80000000f00 */
[----:B------:R-:W-:Y:S11]  /*7870*/  ISETP.NE.AND P0, PT, R10, 0x1, PT ;  /* 0x000000010a00780c */ /* 0x000ff60003f05270 */
[----:B------:R-:W-:Y:S02]  /*7880*/  @!UPT UIADD3 URZ, URZ, URZ, URZ ;  /* 0x0000003f3f3ff290 */ /* 0x000fe4000fffe03f */
[----:B------:R-:W-:Y:S05]  /*7890*/  @P0 IMAD.HI.U32 R10, R5, c[0x0][0x330], RZ ;  /* 0x0000cc00050a0a27 */ /* 0x000fea00078e00ff */
[----:B------:R-:W-:Y:S02]  /*78a0*/  @P0 SHF.R.U32.HI R5, RZ, c[0x0][0x334], R10 ;  /* 0x0000cd00ff050a19 */ /* 0x000fe4000001160a */
.L_x_1677:
[----:B------:R-:W-:Y:S05]  /*78b0*/  BSYNC B0 ;  /* 0x0000000000007941 */ /* 0x000fea0003800000 */
.L_x_1675:
[----:B------:R-:W-:Y:S04]  /*78c0*/  IMAD R5, R5, c[0x0][0x32c], -R7 ;  /* 0x0000cb0005057a24 */ /* 0x000fe800078e0a07 */
[----:B------:R-:W-:Y:S05]  /*78d0*/  IMAD.IADD R5, R5, 0x1, -R214 ;  /* 0x0000000105057824 */ /* 0x000fea00078e0ad6 */
[----:B------:R-:W-:Y:S02]  /*78e0*/  IADD3 R10, R5, c[0x0][0x32c], RZ ;  /* 0x0000cb00050a7a10 */ /* 0x000fe40007ffe0ff */
[----:B------:R-:W-:Y:S02]  /*78f0*/  IMNMX R0, R0, R5, !PT ;  /* 0x0000000500007217 */ /* 0x000fe40007800200 */
[----:B------:R-:W-:Y:S02]  /*7900*/  IMNMX R4, R4, R10, PT ;  /* 0x0000000a04047217 */ /* 0x000fe40003800200 */
.L_x_1674:
[----:B--234-:R-:W-:Y:S01]  /*7910*/  ISETP.GT.AND P0, PT, R196, -0x1, PT ;  /* 0xffffffffc400780c */ /* 0x01cfe20003f04270 */
[----:B------:R-:W1:Y:S03]  /*7920*/  SHFL.IDX PT, R5, R6, 0x1, 0x1c1f ;  /* 0x003c1f0006057f89 */ /* 0x000e6600000e0000 */
[C---:B------:R-:W-:Y:S02]  /*7930*/  ISETP.GT.AND P4, PT, R0.reuse, RZ, P0 ;  /* 0x000000ff0000720c */ /* 0x040fe40000784270 */
[----:B------:R-:W-:Y:S02]  /*7940*/  ISETP.GT.AND P6, PT, R0, 0x1, P0 ;  /* 0x000000010000780c */ /* 0x000fe400007c4270 */
[----:B------:R-:W-:Y:S02]  /*7950*/  ISETP.LT.OR P4, PT, R4, 0x1, P4 ;  /* 0x000000010400780c */ /* 0x000fe40002781670 */
[----:B------:R-:W-:Y:S02]  /*7960*/  ISETP.GT.AND P5, PT, R0, 0x8, P0 ;  /* 0x000000080000780c */ /* 0x000fe400007a4270 */
[----:B------:R-:W-:Y:S02]  /*7970*/  FSEL R10, R142, -INF , !P4 ;  /* 0xff8000008e0a7808 */ /* 0x000fe40006000000 */
[----:B------:R-:W-:Y:S02]  /*7980*/  ISETP.GT.AND P4, PT, R0, 0x9, P0 ;  /* 0x000000090000780c */ /* 0x000fe40000784270 */
        /* <DEDUP_REMOVED lines=35> */
[----:B------:R-:W-:Y:S01]  /*7bc0*/  ISETP.GT.AND P4, PT, R0, 0x39, P0 ;  /* 0x000000390000780c */ /* 0x000fe20000784270 */
[--C-:B-1----:R-:W-:Y:S01]  /*7bd0*/  IMAD.IADD R0, R8, 0x1, R5.reuse ;  /* 0x0000000108007824 */ /* 0x102fe200078e0205 */
[C---:B------:R-:W-:Y:S02]  /*7be0*/  ISETP.LT.OR P6, PT, R4.reuse, 0x32, P6 ;  /* 0x000000320400780c */ /* 0x040fe400037c1670 */
[C---:B------:R-:W-:Y:S02]  /*7bf0*/  ISETP.LT.OR P5, PT, R4.reuse, 0x39, P5 ;  /* 0x000000390400780c */ /* 0x040fe40002fa1670 */
[----:B------:R-:W-:Y:S01]  /*7c00*/  ISETP.LT.OR P4, PT, R4, 0x3a, P4 ;  /* 0x0000003a0400780c */ /* 0x000fe20002781670 */
[----:B------:R-:W-:Y:S01]  /*7c10*/  IMAD.IADD R4, R9, 0x1, R5 ;  /* 0x0000000109047824 */ /* 0x000fe200078e0205 */
[----:B------:R-:W-:Y:S02]  /*7c20*/  FSEL R170, R17, -INF , !P6 ;  /* 0xff80000011aa7808 */ /* 0x000fe40007000000 */
[----:B------:R-:W-:Y:S02]  /*7c30*/  FSEL R171, R15, -INF , !P5 ;  /* 0xff8000000fab7808 */ /* 0x000fe40006800000 */
        /* <DEDUP_REMOVED lines=15> */
.L_x_1680:
[----:B------:R-:W-:Y:S04]  /*7d30*/  MOV R6, c[0x0][0x32c] ;  /* 0x0000cb0000067a02 */ /* 0x000fe80000000f00 */
[----:B------:R-:W-:Y:S11]  /*7d40*/  ISETP.NE.AND P4, PT, R6, 0x1, PT ;  /* 0x000000010600780c */ /* 0x000ff60003f85270 */
[----:B------:R-:W-:Y:S02]  /*7d50*/  @!UPT UIADD3 URZ, URZ, URZ, URZ ;  /* 0x0000003f3f3ff290 */ /* 0x000fe4000fffe03f */
[----:B------:R-:W-:Y:S05]  /*7d60*/  @P4 IMAD.HI.U32 R6, R5, c[0x0][0x330], RZ ;  /* 0x0000cc0005064a27 */ /* 0x000fea00078e00ff */
[----:B------:R-:W-:Y:S02]  /*7d70*/  @P4 SHF.R.U32.HI R5, RZ, c[0x0][0x334], R6 ;  /* 0x0000cd00ff054a19 */ /* 0x000fe40000011606 */
.L_x_1681:
[----:B------:R-:W-:Y:S05]  /*7d80*/  BSYNC B0 ;  /* 0x0000000000007941 */ /* 0x000fea0003800000 */
.L_x_1679:
[----:B------:R-:W-:Y:S04]  /*7d90*/  IMAD R7, R5, c[0x0][0x32c], -R7 ;  /* 0x0000cb0005077a24 */ /* 0x000fe800078e0a07 */
[----:B------:R-:W-:Y:S05]  /*7da0*/  IMAD.IADD R7, R7, 0x1, -R214 ;  /* 0x0000000107077824 */ /* 0x000fea00078e0ad6 */
[----:B------:R-:W-:Y:S02]  /*7db0*/  IADD3 R5, R7, c[0x0][0x32c], RZ ;  /* 0x0000cb0007057a10 */ /* 0x000fe40007ffe0ff */
[----:B------:R-:W-:Y:S02]  /*7dc0*/  IMNMX R0, R0, R7, !PT ;  /* 0x0000000700007217 */ /* 0x000fe40007800200 */
[----:B------:R-:W-:Y:S02]  /*7dd0*/  IMNMX R4, R4, R5, PT ;  /* 0x0000000504047217 */ /* 0x000fe40003800200 */
.L_x_1678:
[----:B------:R-:W-:Y:S01]  /*7de0*/  FMNMX.FTZ R5, R10, R2, !PT ;  /* 0x000000020a057209 */ /* 0x000fe20007810000 */
[----:B------:R-:W-:Y:S04]  /*7df0*/  DEPBAR.LE SB0, 0x2 ;  /* 0x000080800000791a */ /* 0x000fe80000000000 */
[----:B------:R-:W-:Y:S01]  /*7e00*/  FMNMX.FTZ R5, R12, R5, !PT ;  /* 0x000000050c057209 */ /* 0x000fe20007810000 */
[----:B------:R-:W-:Y:S01]  /*7e10*/  BAR.SYNC.DEFER_BLOCKING 0x0 ;  /* 0x0000000000007b1d */ /* 0x000fe20000010000 */
[C---:B------:R-:W-:Y:S02]  /*7e20*/  ISETP.GT.AND P6, PT, R0.reuse, RZ, P0 ;  /* 0x000000ff0000720c */ /* 0x040fe400007c4270 */
[----:B------:R-:W-:Y:S02]  /*7e30*/  FMNMX.FTZ R5, R11, R5, !PT ;  /* 0x000000050b057209 */ /* 0x000fe40007810000 */
[C---:B------:R-:W-:Y:S02]  /*7e40*/  ISETP.GT.AND P5, PT, R0.reuse, 0x1, P0 ;  /* 0x000000010000780c */ /* 0x040fe400007a4270 */
[----:B------:R-:W-:Y:S02]  /*7e50*/  FMNMX.FTZ R5, R13, R5, !PT ;  /* 0x000000050d057209 */ /* 0x000fe40007810000 */
[----:B------:R-:W-:Y:S02]  /*7e60*/  ISETP.GT.AND P4, PT, R0, 0x8, P0 ;  /* 0x000000080000780c */ /* 0x000fe40000784270 */
[----:B------:R-:W-:Y:S02]  /*7e70*/  FMNMX.FTZ R5, R142, R5, !PT ;  /* 0x000000058e057209 */ /* 0x000fe40007810000 */
[C---:B------:R-:W-:Y:S02]  /*7e80*/  ISETP.LT.OR P6, PT, R4.reuse, 0x1, P6 ;  /* 0x000000010400780c */ /* 0x040fe400037c1670 */
[----:B------:R-:W-:Y:S02]  /*7e90*/  FMNMX.FTZ R5, R147, R5, !PT ;  /* 0x0000000593057209 */ /* 0x000fe40007810000 */
[----:B------:R-:W-:Y:S02]  /*7ea0*/  ISETP.LT.OR P5, PT, R4, 0x2, P5 ;  /* 0x000000020400780c */ /* 0x000fe40002fa1670 */
[----:B------:R-:W-:Y:S02]  /*7eb0*/  FMNMX.FTZ R5, R150, R5, !PT ;  /* 0x0000000596057209 */ /* 0x000fe40007810000 */
[----:B------:R-:W-:Y:S02]  /*7ec0*/  ISETP.LT.OR P4, PT, R4, 0x9, P4 ;  /* 0x000000090400780c */ /* 0x000fe40002781670 */
[----:B------:R-:W-:Y:S02]  /*7ed0*/  FMNMX.FTZ R5, R153, R5, !PT ;  /* 0x0000000599057209 */ /* 0x000fe40007810000 */
[----:B------:R-:W-:Y:S02]  /*7ee0*/  FSEL R6, R152, -INF , !P6 ;  /* 0xff80000098067808 */ /* 0x000fe40007000000 */
[----:B------:R-:W-:Y:S02]  /*7ef0*/  FMNMX.FTZ R5, R154, R5, !PT ;  /* 0x000000059a057209 */ /* 0x000fe40007810000 */
[----:B------:R-:W-:Y:S02]  /*7f00*/  ISETP.GT.AND P6, PT, R0, 0x9, P0 ;  /* 0x000000090000780c */ /* 0x000fe400007c4270 */
        /* <DEDUP_REMOVED lines=14> */
[----:B------:R-:W-:Y:S01]  /*7ff0*/  FSEL R145, R145, -INF , !P5 ;  /* 0xff80000091917808 */ /* 0x000fe20006800000 */
[----:B------:R-:W1:Y:S01]  /*8000*/  SHFL.BFLY PT, R15, R5, 0x2, 0x1f ;  /* 0x0c401f00050f7f89 */ /* 0x000e6200000e0000 */
[----:B------:R-:W-:Y:S02]  /*8010*/  FSEL R146, R146, -INF , !P4 ;  /* 0xff80000092927808 */ /* 0x000fe40006000000 */
[----:B------:R-:W-:Y:S02]  /*8020*/  FSEL R9, R148, -INF , !P6 ;  /* 0xff80000094097808 */ /* 0x000fe40007000000 */
[C---:B------:R-:W-:Y:S02]  /*8030*/  ISETP.GT.AND P6, PT, R0.reuse, 0x18, P0 ;  /* 0x000000180000780c */ /* 0x040fe400007c4270 */
[C---:B------:R-:W-:Y:S02]  /*8040*/  ISETP.GT.AND P5, PT, R0.reuse, 0x19, P0 ;  /* 0x000000190000780c */ /* 0x040fe400007a4270 */
[----:B------:R-:W-:Y:S02]  /*8050*/  ISETP.GT.AND P4, PT, R0, 0x20, P0 ;  /* 0x000000200000780c */ /* 0x000fe40000784270 */
[C---:B------:R-:W-:Y:S02]  /*8060*/  ISETP.LT.OR P6, PT, R4.reuse, 0x19, P6 ;  /* 0x000000190400780c */ /* 0x040fe400037c1670 */
[C---:B------:R-:W-:Y:S02]  /*8070*/  ISETP.LT.OR P5, PT, R4.reuse, 0x1a, P5 ;  /* 0x0000001a0400780c */ /* 0x040fe40002fa1670 */
[----:B------:R-:W-:Y:S02]  /*8080*/  ISETP.LT.OR P4, PT, R4, 0x21, P4 ;  /* 0x000000210400780c */ /* 0x000fe40002781670 */
[----:B------:R-:W-:Y:S02]  /*8090*/  FSEL R143, R143, -INF , !P6 ;  /* 0xff8000008f8f7808 */ /* 0x000fe40007000000 */
        /* <DEDUP_REMOVED lines=10> */
[C---:B------:R-:W-:Y:S02]  /*8140*/  ISETP.GT.AND P6, PT, R0.reuse, 0x30, P0 ;  /* 0x000000300000780c */ /* 0x040fe400007c4270 */
[C---:B------:R-:W-:Y:S02]  /*8150*/  ISETP.GT.AND P5, PT, R0.reuse, 0x31, P0 ;  /* 0x000000310000780c */ /* 0x040fe400007a4270 */
[----:B------:R-:W-:Y:S02]  /*8160*/  FSEL R155, R25, -INF , !P4 ;  /* 0xff800000199b7808 */ /* 0x000fe40006000000 */
[C---:B------:R-:W-:Y:S02]  /*8170*/  ISETP.GT.AND P4, PT, R0.reuse, 0x38, P0 ;  /* 0x000000380000780c */ /* 0x040fe40000784270 */
[----:B------:R-:W-:Y:S02]  /*8180*/  ISETP.GT.AND P0, PT, R0, 0x39, P0 ;  /* 0x000000390000780c */ /* 0x000fe40000704270 */
[----:B-1----:R-:W-:Y:S02]  /*8190*/  FMNMX.FTZ R0, R5, R15, !PT ;  /* 0x0000000f05007209 */ /* 0x002fe40007810000 */
[----:B------:R-:W-:Y:S02]  /*81a0*/  ISETP.LT.OR P0, PT, R4, 0x3a, P0 ;  /* 0x0000003a0400780c */ /* 0x000fe40000701670 */
[----:B------:R-:W-:Y:S01]  /*81b0*/  FMNMX.FTZ R14, R6, R3, !PT ;  /* 0x00000003060e7209 */ /* 0x000fe20007810000 */
[----:B------:R-:W1:Y:S01]  /*81c0*/  SHFL.BFLY PT, R5, R0, 0x1, 0x1f ;  /* 0x0c201f0000057f89 */ /* 0x000e6200000e0000 */
[----:B------:R-:W-:Y:S02]  /*81d0*/  FSEL R168, R21, -INF , !P0 ;  /* 0xff80000015a87808 */ /* 0x000fe40004000000 */
[----:B------:R-:W-:Y:S02]  /*81e0*/  FMNMX.FTZ R14, R7, R14, !PT ;  /* 0x0000000e070e7209 */ /* 0x000fe40007810000 */
[----:B------:R-:W-:Y:S02]  /*81f0*/  ISETP.LT.OR P6, PT, R4, 0x31, P6 ;  /* 0x000000310400780c */ /* 0x000fe400037c1670 */
[----:B------:R-:W-:Y:S02]  /*8200*/  FMNMX.FTZ R14, R8, R14, !PT ;  /* 0x0000000e080e7209 */ /* 0x000fe40007810000 */
        /* <DEDUP_REMOVED lines=8> */
[----:B-1----:R-:W-:Y:S02]  /*8290*/  FMNMX.FTZ R101, R0, R5, !PT ;  /* 0x0000000500657209 */ /* 0x002fe40007810000 */
[----:B------:R-:W-:Y:S02]  /*82a0*/  FMNMX.FTZ R14, R144, R14, !PT ;  /* 0x0000000e900e7209 */ /* 0x000fe40007810000 */
[C---:B------:R-:W-:Y:S01]  /*82b0*/  FSETP.NEU.FTZ.AND P0, PT, R101.reuse, -INF , PT ;  /* 0xff8000006500780b */ /* 0x040fe20003f1d000 */
[----:B------:R-:W-:Y:S01]  /*82c0*/  FMUL.FTZ R0, R101, c[0x0][0x2d0] ;  /* 0x0000b40065007a20 */ /* 0x000fe20000410000 */
[----:B------:R-:W-:Y:S02]  /*82d0*/  FMNMX.FTZ R14, R148, R14, !PT ;  /* 0x0000000e940e7209 */ /* 0x000fe40007810000 */
[----:B------:R-:W-:Y:S02]  /*82e0*/  FSEL R167, R22, -INF , !P4 ;  /* 0xff80000016a77808 */ /* 0x000fe40006000000 */
[----:B------:R-:W-:Y:S02]  /*82f0*/  FSEL R140, R0, RZ, P0 ;  /* 0x000000ff008c7208 */ /* 0x000fe40000000000 */
[----:B------:R-:W-:Y:S02]  /*8300*/  FMNMX.FTZ R14, R149, R14, !PT ;  /* 0x0000000e950e7209 */ /* 0x000fe40007810000 */
[----:B------:R-:W-:Y:S01]  /*8310*/  IADD3 R102, R195, R184, RZ ;  /* 0x000000b8c3667210 */ /* 0x000fe20007ffe0ff */
[--C-:B------:R-:W-:Y:S01]  /*8320*/  FFMA.FTZ R0, R10, c[0x0][0x2d0], -R140.reuse ;  /* 0x0000b4000a007a23 */ /* 0x100fe2000001088c */
[----:B------:R-:W-:Y:S01]  /*8330*/  FMNMX.FTZ R14, R151, R14, !PT ;  /* 0x0000000e970e7209 */ /* 0x000fe20007810000 */
[--C-:B------:R-:W-:Y:S01]  /*8340*/  FFMA.FTZ R5, R13, c[0x0][0x2d0], -R140.reuse ;  /* 0x0000b4000d057a23 */ /* 0x100fe2000001088c */
[----:B------:R-:W-:Y:S01]  /*8350*/  IADD3 R103, R192, R102, RZ ;  /* 0x00000066c0677210 */ /* 0x000fe20007ffe0ff */
[----:B------:R1:W-:Y:S01]  /*8360*/  MUFU.EX2 R201, R0 ;  /* 0x0000000000c97308 */ /* 0x0003e20000000800 */
[----:B------:R-:W-:Y:S01]  /*8370*/  FMNMX.FTZ R14, R155, R14, !PT ;  /* 0x0000000e9b0e7209 */ /* 0x000fe20007810000 */
[----:B------:R-:W-:Y:S03]  /*8380*/  LDSM.16.MT88.4 R28, [R102] ;  /* 0x00000000661c783b */ /* 0x000fe60000004200 */
[----:B------:R-:W-:Y:S04]  /*8390*/  FMNMX.FTZ R14, R165, R14, !PT ;  /* 0x0000000ea50e7209 */ /* 0x000fe80007810000 */
[----:B------:R-:W-:Y:S01]  /*83a0*/  FMNMX.FTZ R4, R166, R14, !PT ;  /* 0x0000000ea6047209 */ /* 0x000fe20007810000 */
[----:B------:R-:W-:Y:S03]  /*83b0*/  MUFU.EX2 R202, R5 ;  /* 0x0000000500ca7308 */ /* 0x000fe60000000800 */
[----:B------:R-:W-:Y:S04]  /*83c0*/  FMNMX.FTZ R4, R167, R4, !PT ;  /* 0x00000004a7047209 */ /* 0x000fe80007810000 */
[----:B------:R-:W-:Y:S05]  /*83d0*/  FMNMX.FTZ R4, R168, R4, !PT ;  /* 0x00000004a8047209 */ /* 0x000fea0007810000 */
[----:B------:R-:W2:Y:S01]  /*83e0*/  SHFL.BFLY PT, R14, R4, 0x2, 0x1f ;  /* 0x0c401f00040e7f89 */ /* 0x000ea200000e0000 */
[--C-:B-1----:R-:W-:Y:S04]  /*83f0*/  FFMA.FTZ R0, R12, c[0x0][0x2d0], -R140.reuse ;  /* 0x0000b4000c007a23 */ /* 0x102fe8000001088c */
[----:B------:R1:W3:Y:S01]  /*8400*/  MUFU.EX2 R203, R0 ;  /* 0x0000000000cb7308 */ /* 0x0002e20000000800 */
[----:B--2---:R-:W-:Y:S05]  /*8410*/  FMNMX.FTZ R4, R4, R14, !PT ;  /* 0x0000000e04047209 */ /* 0x004fea0007810000 */
[----:B------:R-:W2:Y:S01]  /*8420*/  SHFL.BFLY PT, R14, R4, 0x1, 0x1f ;  /* 0x0c201f00040e7f89 */ /* 0x000ea200000e0000 */
[----:B-1----:R-:W-:Y:S01]  /*8430*/  FFMA.FTZ R0, R11, c[0x0][0x2d0], -R140 ;  /* 0x0000b4000b007a23 */ /* 0x002fe2000001088c */
[----:B---3--:R-:W-:Y:S03]  /*8440*/  F2FP.BF16.PACK_AB R136, R203, R201 ;  /* 0x000000c9cb88723e */ /* 0x008fe600000010ff */
[----:B------:R1:W3:Y:S01]  /*8450*/  MUFU.EX2 R204, R0 ;  /* 0x0000000000cc7308 */ /* 0x0002e20000000800 */
[----:B--2---:R-:W-:Y:S02]  /*8460*/  FMNMX.FTZ R100, R4, R14, !PT ;  /* 0x0000000e04647209 */ /* 0x004fe40007810000 */
[----:B-1----:R-:W-:Y:S03]  /*8470*/  FSEL R0, R101, RZ, P0 ;  /* 0x000000ff65007208 */ /* 0x002fe60000000000 */
[C---:B------:R-:W-:Y:S01]  /*8480*/  FMUL.FTZ R4, R100.reuse, c[0x0][0x2d0] ;  /* 0x0000b40064047a20 */ /* 0x040fe20000410000 */
[----:B------:R-:W-:Y:S02]  /*8490*/  FSETP.NEU.FTZ.AND P0, PT, R100, -INF , PT ;  /* 0xff8000006400780b */ /* 0x000fe40003f1d000 */
[----:B---3--:R-:W-:Y:S01]  /*84a0*/  F2FP.BF16.PACK_AB R138, R202, R204 ;  /* 0x000000ccca8a723e */ /* 0x008fe200000010ff */
[----:B------:R-:W-:Y:S01]  /*84b0*/  FADD.FTZ R0, -R0, R2 ;  /* 0x0000000200007221 */ /* 0x000fe20000010100 */
[----:B------:R-:W-:Y:S03]  /*84c0*/  FSEL R141, R4, RZ, P0 ;  /* 0x000000ff048d7208 */ /* 0x000fe60000000000 */
[----:B------:R-:W-:Y:S02]  /*84d0*/  FMUL.FTZ R0, R0, c[0x0][0x2d0] ;  /* 0x0000b40000007a20 */ /* 0x000fe40000410000 */
[--C-:B------:R-:W-:Y:S02]  /*84e0*/  FFMA.FTZ R4, R8, c[0x0][0x2d0], -R141.reuse ;  /* 0x0000b40008047a23 */ /* 0x100fe4000001088d */
[----:B------:R1:W2:Y:S10]  /*84f0*/  MUFU.EX2 R2, R0 ;  /* 0x0000000000027308 */ /* 0x0002b40000000800 */
[----:B------:R3:W-:Y:S01]  /*8500*/  MUFU.EX2 R175, R4 ;  /* 0x0000000400af7308 */ /* 0x0007e20000000800 */
[--C-:B-1----:R-:W-:Y:S02]  /*8510*/  FFMA.FTZ R0, R6, c[0x0][0x2d0], -R141.reuse ;  /* 0x0000b40006007a23 */ /* 0x102fe4000001088d */
[C---:B--2---:R-:W-:Y:S07]  /*8520*/  FMUL.FTZ R5, R2.reuse, R105 ;  /* 0x0000006902057220 */ /* 0x044fee0000410000 */
[----:B------:R1:W-:Y:S01]  /*8530*/  MUFU.EX2 R173, R0 ;  /* 0x0000000000ad7308 */ /* 0x0003e20000000800 */
[C---:B------:R-:W-:Y:S02]  /*8540*/  FMUL.FTZ R8, R2.reuse, R108 ;  /* 0x0000006c02087220 */ /* 0x040fe40000410000 */
[C---:B------:R-:W-:Y:S02]  /*8550*/  FMUL.FTZ R16, R2.reuse, R116 ;  /* 0x0000007402107220 */ /* 0x040fe40000410000 */
[C---:B------:R-:W-:Y:S02]  /*8560*/  FMUL.FTZ R17, R2.reuse, R117 ;  /* 0x0000007502117220 */ /* 0x040fe40000410000 */
[--C-:B---3--:R-:W-:Y:S02]  /*8570*/  FFMA.FTZ R4, R9, c[0x0][0x2d0], -R141.reuse ;  /* 0x0000b40009047a23 */ /* 0x108fe4000001088d */
[C---:B------:R-:W-:Y:S02]  /*8580*/  FMUL.FTZ R9, R2.reuse, R109 ;  /* 0x0000006d02097220 */ /* 0x040fe40000410000 */
[----:B------:R2:W3:Y:S01]  /*8590*/  MUFU.EX2 R176, R4 ;  /* 0x0000000400b07308 */ /* 0x0004e20000000800 */
[C---:B------:R-:W-:Y:S02]  /*85a0*/  FMUL.FTZ R24, R2.reuse, R124 ;  /* 0x0000007c02187220 */ /* 0x040fe40000410000 */
[C---:B------:R-:W-:Y:S02]  /*85b0*/  FMUL.FTZ R25, R2.reuse, R125 ;  /* 0x0000007d02197220 */ /* 0x040fe40000410000 */
[C---:B------:R-:W-:Y:S02]  /*85c0*/  FMUL.FTZ R32, R2.reuse, R132 ;  /* 0x0000008402207220 */ /* 0x040fe40000410000 */
[C---:B------:R-:W-:Y:S02]  /*85d0*/  FMUL.FTZ R33, R2.reuse, R133 ;  /* 0x0000008502217220 */ /* 0x040fe40000410000 */
[C---:B------:R-:W-:Y:S02]  /*85e0*/  FMUL.FTZ R36, R2.reuse, R36 ;  /* 0x0000002402247220 */ /* 0x040fe40000410000 */
[C---:B------:R-:W-:Y:S02]  /*85f0*/  FMUL.FTZ R37, R2.reuse, R37 ;  /* 0x0000002502257220 */ /* 0x040fe40000410000 */
[----:B-1----:R-:W-:Y:S02]  /*8600*/  FFMA.FTZ R0, R7, c[0x0][0x2d0], -R141 ;  /* 0x0000b40007007a23 */ /* 0x002fe4000001088d */
[C---:B------:R-:W-:Y:S02]  /*8610*/  FMUL.FTZ R40, R2.reuse, R40 ;  /* 0x0000002802287220 */ /* 0x040fe40000410000 */
[----:B------:R1:W4:Y:S01]  /*8620*/  MUFU.EX2 R174, R0 ;  /* 0x0000000000ae7308 */ /* 0x0003220000000800 */
[C---:B------:R-:W-:Y:S02]  /*8630*/  FMUL.FTZ R41, R2.reuse, R41 ;  /* 0x0000002902297220 */ /* 0x040fe40000410000 */
[C---:B------:R-:W-:Y:S02]  /*8640*/  FMUL.FTZ R44, R2.reuse, R44 ;  /* 0x0000002c022c7220 */ /* 0x040fe40000410000 */
[C---:B------:R-:W-:Y:S02]  /*8650*/  FMUL.FTZ R45, R2.reuse, R45 ;  /* 0x0000002d022d7220 */ /* 0x040fe40000410000 */
[----:B--2---:R-:W-:Y:S01]  /*8660*/  FMUL.FTZ R4, R2, R104 ;  /* 0x0000006802047220 */ /* 0x004fe20000410000 */
[----:B---3--:R-:W-:Y:S01]  /*8670*/  F2FP.BF16.PACK_AB R139, R176, R175 ;  /* 0x000000afb08b723e */ /* 0x008fe200000010ff */
        /* <DEDUP_REMOVED lines=8> */
[----:B-1----:R-:W-:Y:S01]  /*8700*/  FSEL R0, R100, RZ, P0 ;  /* 0x000000ff64007208 */ /* 0x002fe20000000000 */
[----:B------:R-:W-:Y:S01]  /*8710*/  FMUL.FTZ R64, R2, R64 ;  /* 0x0000004002407220 */ /* 0x000fe20000410000 */
[----:B----4-:R-:W-:Y:S01]  /*8720*/  F2FP.BF16.PACK_AB R137, R174, R173 ;  /* 0x000000adae89723e */ /* 0x010fe200000010ff */
[----:B------:R-:W-:Y:S02]  /*8730*/  FMUL.FTZ R65, R2, R65 ;  /* 0x0000004102417220 */ /* 0x000fe40000410000 */
[----:B------:R-:W-:Y:S01]  /*8740*/  FADD.FTZ R0, -R0, R3 ;  /* 0x0000000300007221 */ /* 0x000fe20000010100 */
[----:B------:R-:W-:Y:S01]  /*8750*/  IADD3 R3, R194, R184, RZ ;  /* 0x000000b8c2037210 */ /* 0x000fe20007ffe0ff */
[----:B------:R-:W-:Y:S02]  /*8760*/  FMUL.FTZ R68, R2, R68 ;  /* 0x0000004402447220 */ /* 0x000fe40000410000 */
[----:B------:R-:W-:Y:S01]  /*8770*/  FMUL.FTZ R0, R0, c[0x0][0x2d0] ;  /* 0x0000b40000007a20 */ /* 0x000fe20000410000 */
[----:B------:R-:W-:Y:S01]  /*8780*/  IADD3 R152, R192, R3, RZ ;  /* 0x00000003c0987210 */ /* 0x000fe20007ffe0ff */
[----:B------:R-:W1:Y:S01]  /*8790*/  LDSM.16.MT88.4 R12, [R3] ;  /* 0x00000000030c783b */ /* 0x000e620000004200 */
[C---:B------:R-:W-:Y:S02]  /*87a0*/  FMUL.FTZ R69, R2.reuse, R69 ;  /* 0x0000004502457220 */ /* 0x040fe40000410000 */
[C---:B------:R-:W-:Y:S01]  /*87b0*/  FMUL.FTZ R72, R2.reuse, R72 ;  /* 0x0000004802487220 */ /* 0x040fe20000410000 */
[----:B------:R-:W2:Y:S01]  /*87c0*/  MUFU.EX2 R0, R0 ;  /* 0x0000000000007308 */ /* 0x000ea20000000800 */
[C---:B------:R-:W-:Y:S02]  /*87d0*/  FMUL.FTZ R73, R2.reuse, R73 ;  /* 0x0000004902497220 */ /* 0x040fe40000410000 */
[C---:B------:R-:W-:Y:S01]  /*87e0*/  FMUL.FTZ R76, R2.reuse, R76 ;  /* 0x0000004c024c7220 */ /* 0x040fe20000410000 */
[----:B------:R-:W3:Y:S01]  /*87f0*/  LDSM.16.MT88.4 R20, [R152] ;  /* 0x000000009814783b */ /* 0x000ee20000004200 */
        /* <DEDUP_REMOVED lines=10> */
[C---:B--2---:R-:W-:Y:S02]  /*88a0*/  FMUL.FTZ R6, R0.reuse, R106 ;  /* 0x0000006a00067220 */ /* 0x044fe40000410000 */
[C---:B------:R-:W-:Y:S02]  /*88b0*/  FMUL.FTZ R7, R0.reuse, R107 ;  /* 0x0000006b00077220 */ /* 0x040fe40000410000 */
[----:B------:R-:W2:Y:S01]  /*88c0*/  LDSM.16.MT88.4 R104, [R103] ;  /* 0x000000006768783b */ /* 0x000ea20000004200 */
[C---:B------:R-:W-:Y:S02]  /*88d0*/  FMUL.FTZ R10, R0.reuse, R110 ;  /* 0x0000006e000a7220 */ /* 0x040fe40000410000 */
[C---:B------:R-:W-:Y:S02]  /*88e0*/  FMUL.FTZ R11, R0.reuse, R111 ;  /* 0x0000006f000b7220 */ /* 0x040fe40000410000 */
[C---:B------:R-:W-:Y:S01]  /*88f0*/  FMUL.FTZ R18, R0.reuse, R118 ;  /* 0x0000007600127220 */ /* 0x040fe20000410000 */
[C---:B-1----:R-:W-:Y:S02]  /*8900*/  HMMA.16816.F32.BF16 R4, R136.reuse, R12, R4 ;  /* 0x0000000c8804723c */ /* 0x042fe40000041804 */
[----:B------:R-:W1:Y:S03]  /*8910*/  LDSM.16.MT88.4 R108, [R3+0x2000] ;  /* 0x00200000036c783b */ /* 0x000e660000004200 */
[----:B------:R-:W-:Y:S02]  /*8920*/  FMUL.FTZ R19, R0, R119 ;  /* 0x0000007700137220 */ /* 0x000fe40000410000 */
[C---:B------:R-:W-:Y:S01]  /*8930*/  FMUL.FTZ R12, R2.reuse, R112 ;  /* 0x00000070020c7220 */ /* 0x040fe20000410000 */
[C---:B------:R-:W-:Y:S02]  /*8940*/  HMMA.16816.F32.BF16 R8, R136.reuse, R14, R8 ;  /* 0x0000000e8808723c */ /* 0x040fe40000041808 */
[----:B------:R-:W-:Y:S02]  /*8950*/  LDSM.16.MT88.4 R116, [R3+0x800] ;  /* 0x000800000374783b */ /* 0x000fe40000004200 */
[----:B------:R-:W-:Y:S02]  /*8960*/  FMUL.FTZ R13, R2, R113 ;  /* 0x00000071020d7220 */ /* 0x000fe40000410000 */
[C---:B------:R-:W-:Y:S02]  /*8970*/  FMUL.FTZ R26, R0.reuse, R126 ;  /* 0x0000007e001a7220 */ /* 0x040fe40000410000 */
[C---:B------:R-:W-:Y:S04]  /*8980*/  FMUL.FTZ R14, R0.reuse, R114 ;  /* 0x00000072000e7220 */ /* 0x040fe80000410000 */
[C---:B------:R-:W-:Y:S02]  /*8990*/  FMUL.FTZ R15, R0.reuse, R115 ;  /* 0x00000073000f7220 */ /* 0x040fe40000410000 */
[----:B------:R-:W4:Y:S01]  /*89a0*/  LDSM.16.MT88.4 R112, [R152+0x2000] ;  /* 0x002000009870783b */ /* 0x000f220000004200 */
[C---:B------:R-:W-:Y:S02]  /*89b0*/  FMUL.FTZ R27, R0.reuse, R127 ;  /* 0x0000007f001b7220 */ /* 0x040fe40000410000 */
[C---:B------:R-:W-:Y:S02]  /*89c0*/  FMUL.FTZ R34, R0.reuse, R134 ;  /* 0x0000008600227220 */ /* 0x040fe40000410000 */
[C---:B---3--:R-:W-:Y:S03]  /*89d0*/  HMMA.16816.F32.BF16 R12, R136.reuse, R20, R12 ;  /* 0x00000014880c723c */ /* 0x048fe6000004180c */
        /* <DEDUP_REMOVED lines=9> */
[----:B------:R-:W-:Y:S01]  /*8a70*/  LDSM.16.MT88.4 R120, [R152+0x800] ;  /* 0x000800009878783b */ /* 0x000fe20000004200 */
[C---:B------:R-:W-:Y:S02]  /*8a80*/  FMUL.FTZ R39, R0.reuse, R39 ;  /* 0x0000002700277220 */ /* 0x040fe40000410000 */
[C---:B------:R-:W-:Y:S02]  /*8a90*/  FMUL.FTZ R42, R0.reuse, R42 ;  /* 0x0000002a002a7220 */ /* 0x040fe40000410000 */
[C---:B------:R-:W-:Y:S03]  /*8aa0*/  HMMA.16816.F32.BF16 R20, R136.reuse, R28, R20 ;  /* 0x0000001c8814723c */ /* 0x040fe60000041814 */
[C---:B------:R-:W-:Y:S02]  /*8ab0*/  FMUL.FTZ R43, R0.reuse, R43 ;  /* 0x0000002b002b7220 */ /* 0x040fe40000410000 */
[----:B------:R-:W-:Y:S02]  /*8ac0*/  FMUL.FTZ R46, R0, R46 ;  /* 0x0000002e002e7220 */ /* 0x000fe40000410000 */
[C---:B------:R-:W-:Y:S01]  /*8ad0*/  FMUL.FTZ R28, R2.reuse, R128 ;  /* 0x00000080021c7220 */ /* 0x040fe20000410000 */
[C---:B------:R-:W-:Y:S04]  /*8ae0*/  HMMA.16816.F32.BF16 R24, R136.reuse, R30, R24 ;  /* 0x0000001e8818723c */ /* 0x040fe80000041818 */
[----:B------:R-:W-:Y:S02]  /*8af0*/  FMUL.FTZ R29, R2, R129 ;  /* 0x00000081021d7220 */ /* 0x000fe40000410000 */
[C---:B------:R-:W-:Y:S02]  /*8b00*/  FMUL.FTZ R47, R0.reuse, R47 ;  /* 0x0000002f002f7220 */ /* 0x040fe40000410000 */
[C---:B------:R-:W-:Y:S04]  /*8b10*/  FMUL.FTZ R30, R0.reuse, R130 ;  /* 0x00000082001e7220 */ /* 0x040fe80000410000 */
[C---:B------:R-:W-:Y:S02]  /*8b20*/  FMUL.FTZ R31, R0.reuse, R131 ;  /* 0x00000083001f7220 */ /* 0x040fe40000410000 */
[----:B------:R-:W-:Y:S01]  /*8b30*/  LDSM.16.MT88.4 R128, [R3+0x2800] ;  /* 0x002800000380783b */ /* 0x000fe20000004200 */
[C---:B------:R-:W-:Y:S02]  /*8b40*/  FMUL.FTZ R50, R0.reuse, R50 ;  /* 0x0000003200327220 */ /* 0x040fe40000410000 */
[C---:B------:R-:W-:Y:S02]  /*8b50*/  FMUL.FTZ R51, R0.reuse, R51 ;  /* 0x0000003300337220 */ /* 0x040fe40000410000 */
        /* <DEDUP_REMOVED lines=8> */
[C---:B-1----:R-:W-:Y:S04]  /*8be0*/  HMMA.16816.F32.BF16 R36, R136.reuse, R108, R36 ;  /* 0x0000006c8824723c */ /* 0x042fe80000041824 */
[C---:B------:R-:W-:Y:S02]  /*8bf0*/  FMUL.FTZ R63, R0.reuse, R63 ;  /* 0x0000003f003f7220 */ /* 0x040fe40000410000 */
[C---:B------:R-:W-:Y:S02]  /*8c00*/  FMUL.FTZ R66, R0.reuse, R66 ;  /* 0x0000004200427220 */ /* 0x040fe40000410000 */
[C---:B------:R-:W-:Y:S01]  /*8c10*/  HMMA.16816.F32.BF16 R40, R136.reuse, R110, R40 ;  /* 0x0000006e8828723c */ /* 0x040fe20000041828 */
[----:B------:R-:W1:Y:S03]  /*8c20*/  LDSM.16.MT88.4 R108, [R103+0x2000] ;  /* 0x00200000676c783b */ /* 0x000e660000004200 */
[C---:B------:R-:W-:Y:S02]  /*8c30*/  FMUL.FTZ R67, R0.reuse, R67 ;  /* 0x0000004300437220 */ /* 0x040fe40000410000 */
[C---:B------:R-:W-:Y:S02]  /*8c40*/  FMUL.FTZ R70, R0.reuse, R70 ;  /* 0x0000004600467220 */ /* 0x040fe40000410000 */
[C---:B----4-:R-:W-:Y:S04]  /*8c50*/  HMMA.16816.F32.BF16 R44, R136.reuse, R112, R44 ;  /* 0x00000070882c723c */ /* 0x050fe8000004182c */
        /* <DEDUP_REMOVED lines=17> */
[----:B------:R-:W-:Y:S02]  /*8d70*/  FMUL.FTZ R94, R0, R94 ;  /* 0x0000005e005e7220 */ /* 0x000fe40000410000 */
[C---:B------:R-:W-:Y:S04]  /*8d80*/  HMMA.16816.F32.BF16 R64, R136.reuse, R110, R64 ;  /* 0x0000006e8840723c */ /* 0x040fe80000041840 */
[--C-:B------:R-:W-:Y:S02]  /*8d90*/  FFMA.FTZ R108, R142, c[0x0][0x2d0], -R140.reuse ;  /* 0x0000b4008e6c7a23 */ /* 0x100fe4000001088c */
[----:B------:R-:W-:Y:S02]  /*8da0*/  FMUL.FTZ R95, R0, R95 ;  /* 0x0000005f005f7220 */ /* 0x000fe40000410000 */
[C---:B---3--:R-:W-:Y:S01]  /*8db0*/  HMMA.16816.F32.BF16 R68, R136.reuse, R112, R68 ;  /* 0x000000708844723c */ /* 0x048fe20000041844 */
[----:B------:R1:W-:Y:S03]  /*8dc0*/  MUFU.EX2 R184, R108 ;  /* 0x0000006c00b87308 */ /* 0x0003e60000000800 */
[----:B------:R-:W-:Y:S02]  /*8dd0*/  FMUL.FTZ R97, R2, R97 ;  /* 0x0000006102617220 */ /* 0x000fe40000410000 */
[----:B------:R-:W-:Y:S02]  /*8de0*/  FMUL.FTZ R98, R0, R98 ;  /* 0x0000006200627220 */ /* 0x000fe40000410000 */
[C---:B------:R-:W-:Y:S04]  /*8df0*/  HMMA.16816.F32.BF16 R72, R136.reuse, R114, R72 ;  /* 0x000000728848723c */ /* 0x040fe80000041848 */
[--C-:B------:R-:W-:Y:S02]  /*8e00*/  FFMA.FTZ R112, R150, c[0x0][0x2d0], -R140.reuse ;  /* 0x0000b40096707a23 */ /* 0x100fe4000001088c */
[----:B------:R-:W-:Y:S02]  /*8e10*/  FMUL.FTZ R99, R0, R99 ;  /* 0x0000006300637220 */ /* 0x000fe40000410000 */
[----:B------:R3:W-:Y:S01]  /*8e20*/  MUFU.EX2 R199, R112 ;  /* 0x0000007000c77308 */ /* 0x0007e20000000800 */
[C---:B--2---:R-:W-:Y:S03]  /*8e30*/  HMMA.16816.F32.BF16 R76, R136.reuse, R104, R76 ;  /* 0x00000068884c723c */ /* 0x044fe6000004184c */
[----:B------:R-:W-:Y:S04]  /*8e40*/  FFMA.FTZ R2, R2, R212, R201 ;  /* 0x000000d402027223 */ /* 0x000fe800000100c9 */
[--C-:B------:R-:W-:Y:S01]  /*8e50*/  FFMA.FTZ R104, R145, c[0x0][0x2d0], -R141.reuse ;  /* 0x0000b40091687a23 */ /* 0x100fe2000001088d */
[C---:B------:R-:W-:Y:S03]  /*8e60*/  HMMA.16816.F32.BF16 R80, R136.reuse, R106, R80 ;  /* 0x0000006a8850723c */ /* 0x040fe60000041850 */
[----:B------:R2:W-:Y:S01]  /*8e70*/  MUFU.EX2 R164, R104 ;  /* 0x0000006800a47308 */ /* 0x0005e20000000800 */
[--C-:B-1----:R-:W-:Y:S09]  /*8e80*/  FFMA.FTZ R108, R147, c[0x0][0x2d0], -R140.reuse ;  /* 0x0000b400936c7a23 */ /* 0x102ff2000001088c */
[----:B------:R1:W-:Y:S01]  /*8e90*/  MUFU.EX2 R197, R108 ;  /* 0x0000006c00c57308 */ /* 0x0003e20000000800 */
[--C-:B---3--:R-:W-:Y:S09]  /*8ea0*/  FFMA.FTZ R112, R153, c[0x0][0x2d0], -R140.reuse ;  /* 0x0000b40099707a23 */ /* 0x108ff2000001088c */
[----:B------:R3:W4:Y:S01]  /*8eb0*/  MUFU.EX2 R183, R112 ;  /* 0x0000007000b77308 */ /* 0x0007220000000800 */
[--C-:B--2---:R-:W-:Y:S09]  /*8ec0*/  FFMA.FTZ R104, R146, c[0x0][0x2d0], -R141.reuse ;  /* 0x0000b40092687a23 */ /* 0x104ff2000001088d */
[----:B------:R2:W5:Y:S01]  /*8ed0*/  MUFU.EX2 R162, R104 ;  /* 0x0000006800a27308 */ /* 0x0005620000000800 */
[----:B-1----:R-:W1:Y:S08]  /*8ee0*/  LDSM.16.MT88.4 R108, [R102+0x4000] ;  /* 0x00400000666c783b */ /* 0x002e700000004200 */
[----:B---3--:R-:W3:Y:S01]  /*8ef0*/  LDSM.16.MT88.4 R112, [R103+0x4000] ;  /* 0x004000006770783b */ /* 0x008ee20000004200 */
[----:B----4-:R-:W-:Y:S01]  /*8f00*/  F2FP.BF16.PACK_AB R106, R183, R199 ;  /* 0x000000c7b76a723e */ /* 0x010fe200000010ff */
[--C-:B--2---:R-:W-:Y:S01]  /*8f10*/  FFMA.FTZ R104, R143, c[0x0][0x2d0], -R141.reuse ;  /* 0x0000b4008f687a23 */ /* 0x104fe2000001088d */
[----:B-----5:R-:W-:Y:S03]  /*8f20*/  F2FP.BF16.PACK_AB R105, R162, R164 ;  /* 0x000000a4a269723e */ /* 0x020fe600000010ff */
[----:B------:R2:W-:Y:S01]  /*8f30*/  MUFU.EX2 R163, R104 ;  /* 0x0000006800a37308 */ /* 0x0005e20000000800 */
[C---:B-1----:R-:W-:Y:S08]  /*8f40*/  HMMA.16816.F32.BF16 R84, R136.reuse, R108, R84 ;  /* 0x0000006c8854723c */ /* 0x042ff00000041854 */
[C---:B------:R-:W-:Y:S01]  /*8f50*/  HMMA.16816.F32.BF16 R88, R136.reuse, R110, R88 ;  /* 0x0000006e8858723c */ /* 0x040fe20000041858 */
[----:B------:R-:W1:Y:S03]  /*8f60*/  LDSM.16.MT88.4 R108, [R102+0x800] ;  /* 0x00080000666c783b */ /* 0x000e660000004200 */
[--C-:B--2---:R-:W-:Y:S04]  /*8f70*/  FFMA.FTZ R104, R144, c[0x0][0x2d0], -R141.reuse ;  /* 0x0000b40090687a23 */ /* 0x104fe8000001088d */
[C---:B---3--:R-:W-:Y:S01]  /*8f80*/  HMMA.16816.F32.BF16 R92, R136.reuse, R112, R92 ;  /* 0x00000070885c723c */ /* 0x048fe2000004185c */
[----:B------:R2:W3:Y:S01]  /*8f90*/  MUFU.EX2 R161, R104 ;  /* 0x0000006800a17308 */ /* 0x0004e20000000800 */
[----:B------:R-:W-:Y:S06]  /*8fa0*/  LDSM.16.MT88.4 R144, [R152+0x3800] ;  /* 0x003800009890783b */ /* 0x000fec0000004200 */
[----:B------:R-:W-:Y:S02]  /*8fb0*/  HMMA.16816.F32.BF16 R96, R136, R114, R96 ;  /* 0x000000728860723c */ /* 0x000fe40000041860 */
[----:B------:R-:W4:Y:S08]  /*8fc0*/  LDSM.16.MT88.4 R112, [R102+0x2800] ;  /* 0x002800006670783b */ /* 0x000f300000004200 */
[----:B------:R-:W-:Y:S02]  /*8fd0*/  LDSM.16.MT88.4 R136, [R152+0x3000] ;  /* 0x003000009888783b */ /* 0x000fe40000004200 */
[----:B--2---:R-:W-:Y:S02]  /*8fe0*/  F2FP.BF16.PACK_AB R104, R197, R184 ;  /* 0x000000b8c568723e */ /* 0x004fe400000010ff */
[----:B---3--:R-:W-:Y:S07]  /*8ff0*/  F2FP.BF16.PACK_AB R107, R161, R163 ;  /* 0x000000a3a16b723e */ /* 0x008fee00000010ff */
[C---:B------:R-:W-:Y:S08]  /*9000*/  HMMA.16816.F32.BF16 R4, R104.reuse, R116, R4 ;  /* 0x000000746804723c */ /* 0x040ff00000041804 */
[C---:B------:R-:W-:Y:S01]  /*9010*/  HMMA.16816.F32.BF16 R8, R104.reuse, R118, R8 ;  /* 0x000000766808723c */ /* 0x040fe20000041808 */
[----:B------:R-:W2:Y:S07]  /*9020*/  LDSM.16.MT88.4 R116, [R103+0x2800] ;  /* 0x002800006774783b */ /* 0x000eae0000004200 */
        /* <DEDUP_REMOVED lines=8> */
[----:B---3--:R-:W3:Y:S07]  /*90b0*/  LDSM.16.MT88.4 R120, [R152+0x4800] ;  /* 0x004800009878783b */ /* 0x008eee0000004200 */
        /* <DEDUP_REMOVED lines=8> */
[C---:B----4-:R-:W-:Y:S07]  /*9140*/  HMMA.16816.F32.BF16 R52, R104.reuse, R112, R52 ;  /* 0x000000706834723c */ /* 0x050fee0000041834 */
        /* <DEDUP_REMOVED lines=11> */
[----:B------:R1:W-:Y:S07]  /*9200*/  MUFU.EX2 R180, R112 ;  /* 0x0000007000b47308 */ /* 0x0003ee0000000800 */
[C---:B---3--:R-:W-:Y:S03]  /*9210*/  HMMA.16816.F32.BF16 R76, R104.reuse, R120, R76 ;  /* 0x00000078684c723c */ /* 0x048fe6000004184c */
[----:B------:R3:W-:Y:S01]  /*9220*/  MUFU.EX2 R159, R108 ;  /* 0x0000006c009f7308 */ /* 0x0007e20000000800 */
[----:B--2---:R-:W-:Y:S03]  /*9230*/  LDSM.16.MT88.4 R116, [R103+0x4800] ;  /* 0x004800006774783b */ /* 0x004fe60000004200 */
[--C-:B------:R-:W-:Y:S01]  /*9240*/  FFMA.FTZ R120, R155, c[0x0][0x2d0], -R141.reuse ;  /* 0x0000b4009b787a23 */ /* 0x100fe2000001088d */
[C---:B------:R-:W-:Y:S05]  /*9250*/  HMMA.16816.F32.BF16 R80, R104.reuse, R122, R80 ;  /* 0x0000007a6850723c */ /* 0x040fea0000041850 */
[----:B------:R2:W-:Y:S01]  /*9260*/  MUFU.EX2 R157, R120 ;  /* 0x00000078009d7308 */ /* 0x0005e20000000800 */
[--C-:B-1----:R-:W-:Y:S09]  /*9270*/  FFMA.FTZ R112, R158, c[0x0][0x2d0], -R140.reuse ;  /* 0x0000b4009e707a23 */ /* 0x102ff2000001088c */
[----:B------:R1:W4:Y:S01]  /*9280*/  MUFU.EX2 R179, R112 ;  /* 0x0000007000b37308 */ /* 0x0003220000000800 */
[--C-:B---3--:R-:W-:Y:S02]  /*9290*/  FFMA.FTZ R108, R151, c[0x0][0x2d0], -R141.reuse ;  /* 0x0000b400976c7a23 */ /* 0x108fe4000001088d */
[----:B------:R-:W-:Y:S07]  /*92a0*/  LDSM.16.MT88.4 R148, [R102+0x3800] ;  /* 0x003800006694783b */ /* 0x000fee0000004200 */
[----:B------:R3:W3:Y:S01]  /*92b0*/  MUFU.EX2 R158, R108 ;  /* 0x0000006c009e7308 */ /* 0x0006e20000000800 */
[----:B--2---:R-:W-:Y:S08]  /*92c0*/  LDSM.16.MT88.4 R120, [R103+0x1000] ;  /* 0x001000006778783b */ /* 0x004ff00000004200 */
[----:B-1----:R-:W1:Y:S08]  /*92d0*/  LDSM.16.MT88.4 R112, [R102+0x4800] ;  /* 0x004800006670783b */ /* 0x002e700000004200 */
[----:B---3--:R-:W2:Y:S01]  /*92e0*/  LDSM.16.MT88.4 R108, [R3+0x1000] ;  /* 0x00100000036c783b */ /* 0x008ea20000004200 */
[C---:B-1----:R-:W-:Y:S08]  /*92f0*/  HMMA.16816.F32.BF16 R84, R104.reuse, R112, R84 ;  /* 0x000000706854723c */ /* 0x042ff00000041854 */
[C---:B------:R-:W-:Y:S01]  /*9300*/  HMMA.16816.F32.BF16 R88, R104.reuse, R114, R88 ;  /* 0x000000726858723c */ /* 0x040fe20000041858 */
[----:B------:R-:W1:Y:S07]  /*9310*/  LDSM.16.MT88.4 R112, [R102+0x3000] ;  /* 0x003000006670783b */ /* 0x000e6e0000004200 */
[C---:B------:R-:W-:Y:S08]  /*9320*/  HMMA.16816.F32.BF16 R92, R104.reuse, R116, R92 ;  /* 0x00000074685c723c */ /* 0x040ff0000004185c */
[----:B------:R-:W-:Y:S01]  /*9330*/  HMMA.16816.F32.BF16 R96, R104, R118, R96 ;  /* 0x000000766860723c */ /* 0x000fe20000041860 */
[----:B------:R-:W-:Y:S06]  /*9340*/  LDSM.16.MT88.4 R116, [R3+0x5000] ;  /* 0x005000000374783b */ /* 0x000fec0000004200 */
[----:B-----5:R-:W-:Y:S02]  /*9350*/  F2FP.BF16.PACK_AB R104, R181, R182 ;  /* 0x000000b6b568723e */ /* 0x020fe400000010ff */
[----:B----4-:R-:W-:Y:S03]  /*9360*/  F2FP.BF16.PACK_AB R106, R179, R180 ;  /* 0x000000b4b36a723e */ /* 0x010fe600000010ff */
[----:B------:R-:W-:Y:S02]  /*9370*/  F2FP.BF16.PACK_AB R105, R159, R160 ;  /* 0x000000a09f69723e */ /* 0x000fe400000010ff */
[----:B------:R-:W-:Y:S07]  /*9380*/  F2FP.BF16.PACK_AB R107, R157, R158 ;  /* 0x0000009e9d6b723e */ /* 0x000fee00000010ff */
[C---:B--2---:R-:W-:Y:S08]  /*9390*/  HMMA.16816.F32.BF16 R4, R104.reuse, R108, R4 ;  /* 0x0000006c6804723c */ /* 0x044ff00000041804 */
[C---:B------:R-:W-:Y:S01]  /*93a0*/  HMMA.16816.F32.BF16 R8, R104.reuse, R110, R8 ;  /* 0x0000006e6808723c */ /* 0x040fe20000041808 */
[----:B------:R-:W2:Y:S07]  /*93b0*/  LDSM.16.MT88.4 R108, [R103+0x3000] ;  /* 0x00300000676c783b */ /* 0x000eae0000004200 */
[C---:B------:R-:W-:Y:S07]  /*93c0*/  HMMA.16816.F32.BF16 R12, R104.reuse, R124, R12 ;  /* 0x0000007c680c723c */ /* 0x040fee000004180c */
[--C-:B------:R-:W-:Y:S01]  /*93d0*/  FFMA.FTZ R124, R165, c[0x0][0x2d0], -R141.reuse ;  /* 0x0000b400a57c7a23 */ /* 0x100fe2000001088d */
[C---:B------:R-:W-:Y:S03]  /*93e0*/  HMMA.16816.F32.BF16 R16, R104.reuse, R126, R16 ;  /* 0x0000007e6810723c */ /* 0x040fe60000041810 */
[----:B------:R3:W-:Y:S05]  /*93f0*/  MUFU.EX2 R156, R124 ;  /* 0x0000007c009c7308 */ /* 0x0007ea0000000800 */
[C---:B------:R-:W-:Y:S08]  /*9400*/  HMMA.16816.F32.BF16 R20, R104.reuse, R128, R20 ;  /* 0x000000806814723c */ /* 0x040ff00000041814 */
[C---:B------:R-:W-:Y:S08]  /*9410*/  HMMA.16816.F32.BF16 R24, R104.reuse, R130, R24 ;  /* 0x000000826818723c */ /* 0x040ff00000041818 */
[C---:B------:R-:W-:Y:S01]  /*9420*/  HMMA.16816.F32.BF16 R28, R104.reuse, R120, R28 ;  /* 0x00000078681c723c */ /* 0x040fe2000004181c */
[----:B---3--:R-:W-:Y:S06]  /*9430*/  LDSM.16.MT88.4 R124, [R102+0x1800] ;  /* 0x00180000667c783b */ /* 0x008fec0000004200 */
[--C-:B------:R-:W-:Y:S01]  /*9440*/  FFMA.FTZ R120, R169, c[0x0][0x2d0], -R140.reuse ;  /* 0x0000b400a9787a23 */ /* 0x100fe2000001088c */
[C---:B------:R-:W-:Y:S03]  /*9450*/  HMMA.16816.F32.BF16 R32, R104.reuse, R122, R32 ;  /* 0x0000007a6820723c */ /* 0x040fe60000041820 */
[----:B------:R3:W-:Y:S05]  /*9460*/  MUFU.EX2 R178, R120 ;  /* 0x0000007800b27308 */ /* 0x0007ea0000000800 */
[C---:B------:R-:W-:Y:S08]  /*9470*/  HMMA.16816.F32.BF16 R36, R104.reuse, R132, R36 ;  /* 0x000000846824723c */ /* 0x040ff00000041824 */
[C---:B------:R-:W-:Y:S01]  /*9480*/  HMMA.16816.F32.BF16 R40, R104.reuse, R134, R40 ;  /* 0x000000866828723c */ /* 0x040fe20000041828 */
[----:B------:R-:W-:Y:S07]  /*9490*/  LDSM.16.MT88.4 R132, [R103+0x1800] ;  /* 0x001800006784783b */ /* 0x000fee0000004200 */
[C---:B------:R-:W-:Y:S01]  /*94a0*/  HMMA.16816.F32.BF16 R44, R104.reuse, R136, R44 ;  /* 0x00000088682c723c */ /* 0x040fe2000004182c */
[----:B---3--:R-:W3:Y:S07]  /*94b0*/  LDSM.16.MT88.4 R120, [R152+0x5000] ;  /* 0x005000009878783b */ /* 0x008eee0000004200 */
[C---:B------:R-:W-:Y:S08]  /*94c0*/  HMMA.16816.F32.BF16 R48, R104.reuse, R138, R48 ;  /* 0x0000008a6830723c */ /* 0x040ff00000041830 */
[C---:B-1----:R-:W-:Y:S07]  /*94d0*/  HMMA.16816.F32.BF16 R52, R104.reuse, R112, R52 ;  /* 0x000000706834723c */ /* 0x042fee0000041834 */
[--C-:B------:R-:W-:Y:S01]  /*94e0*/  FFMA.FTZ R112, R170, c[0x0][0x2d0], -R140.reuse ;  /* 0x0000b400aa707a23 */ /* 0x100fe2000001088c */
[C---:B------:R-:W-:Y:S03]  /*94f0*/  HMMA.16816.F32.BF16 R56, R104.reuse, R114, R56 ;  /* 0x000000726838723c */ /* 0x040fe60000041838 */
[----:B------:R1:W4:Y:S05]  /*9500*/  MUFU.EX2 R177, R112 ;  /* 0x0000007000b17308 */ /* 0x00032a0000000800 */
[C---:B--2---:R-:W-:Y:S08]  /*9510*/  HMMA.16816.F32.BF16 R60, R104.reuse, R108, R60 ;  /* 0x0000006c683c723c */ /* 0x044ff0000004183c */
[C---:B------:R-:W-:Y:S01]  /*9520*/  HMMA.16816.F32.BF16 R64, R104.reuse, R110, R64 ;  /* 0x0000006e6840723c */ /* 0x040fe20000041840 */
[----:B------:R-:W-:Y:S07]  /*9530*/  LDSM.16.MT88.4 R108, [R103+0x5000] ;  /* 0x00500000676c783b */ /* 0x000fee0000004200 */
[C---:B------:R-:W-:Y:S04]  /*9540*/  HMMA.16816.F32.BF16 R68, R104.reuse, R116, R68 ;  /* 0x000000746844723c */ /* 0x040fe80000041844 */
[--C-:B-1----:R-:W-:Y:S01]  /*9550*/  FFMA.FTZ R112, R171, c[0x0][0x2d0], -R140.reuse ;  /* 0x0000b400ab707a23 */ /* 0x102fe2000001088c */
[----:B----4-:R-:W-:Y:S01]  /*9560*/  F2FP.BF16.PACK_AB R136, R177, R178 ;  /* 0x000000b2b188723e */ /* 0x010fe200000010ff */
[----:B------:R-:W-:Y:S02]  /*9570*/  FFMA.FTZ R140, R172, c[0x0][0x2d0], -R140 ;  /* 0x0000b400ac8c7a23 */ /* 0x000fe4000001088c */
[C---:B------:R-:W-:Y:S01]  /*9580*/  HMMA.16816.F32.BF16 R72, R104.reuse, R118, R72 ;  /* 0x000000766848723c */ /* 0x040fe20000041848 */
[----:B------:R1:W-:Y:S03]  /*9590*/  MUFU.EX2 R170, R112 ;  /* 0x0000007000aa7308 */ /* 0x0003e60000000800 */
[--C-:B------:R-:W-:Y:S04]  /*95a0*/  FFMA.FTZ R116, R166, c[0x0][0x2d0], -R141.reuse ;  /* 0x0000b400a6747a23 */ /* 0x100fe8000001088d */
[C---:B---3--:R-:W-:Y:S03]  /*95b0*/  HMMA.16816.F32.BF16 R76, R104.reuse, R120, R76 ;  /* 0x00000078684c723c */ /* 0x048fe6000004184c */
[----:B------:R2:W3:Y:S05]  /*95c0*/  MUFU.EX2 R155, R116 ;  /* 0x00000074009b7308 */ /* 0x0004ea0000000800 */
[C---:B------:R-:W-:Y:S01]  /*95d0*/  HMMA.16816.F32.BF16 R80, R104.reuse, R122, R80 ;  /* 0x0000007a6850723c */ /* 0x040fe20000041850 */
[----:B------:R-:W-:Y:S04]  /*95e0*/  LDSM.16.MT88.4 R120, [R152+0x1800] ;  /* 0x001800009878783b */ /* 0x000fe80000004200 */
[----:B------:R-:W4:Y:S04]  /*95f0*/  MUFU.EX2 R169, R140 ;  /* 0x0000008c00a97308 */ /* 0x000f280000000800 */
[----:B-1----:R-:W1:Y:S03]  /*9600*/  LDSM.16.MT88.4 R112, [R102+0x5000] ;  /* 0x005000006670783b */ /* 0x002e660000004200 */
[--C-:B--2---:R-:W-:Y:S01]  /*9610*/  FFMA.FTZ R116, R167, c[0x0][0x2d0], -R141.reuse ;  /* 0x0000b400a7747a23 */ /* 0x104fe2000001088d */
[----:B---3--:R-:W-:Y:S01]  /*9620*/  F2FP.BF16.PACK_AB R137, R155, R156 ;  /* 0x0000009c9b89723e */ /* 0x008fe200000010ff */
[----:B------:R-:W-:Y:S02]  /*9630*/  FFMA.FTZ R141, R168, c[0x0][0x2d0], -R141 ;  /* 0x0000b400a88d7a23 */ /* 0x000fe4000001088d */
[----:B------:R2:W-:Y:S01]  /*9640*/  MUFU.EX2 R154, R116 ;  /* 0x00000074009a7308 */ /* 0x0005e20000000800 */
[----:B----4-:R-:W-:Y:S09]  /*9650*/  F2FP.BF16.PACK_AB R138, R169, R170 ;  /* 0x000000aaa98a723e */ /* 0x010ff200000010ff */
[----:B------:R3:W4:Y:S01]  /*9660*/  MUFU.EX2 R153, R141 ;  /* 0x0000008d00997308 */ /* 0x0007220000000800 */
[----:B--2---:R-:W2:Y:S01]  /*9670*/  LDSM.16.MT88.4 R116, [R3+0x1800] ;  /* 0x001800000374783b */ /* 0x004ea20000004200 */
[C---:B-1----:R-:W-:Y:S08]  /*9680*/  HMMA.16816.F32.BF16 R84, R104.reuse, R112, R84 ;  /* 0x000000706854723c */ /* 0x042ff00000041854 */
[C---:B------:R-:W-:Y:S01]  /*9690*/  HMMA.16816.F32.BF16 R88, R104.reuse, R114, R88 ;  /* 0x000000726858723c */ /* 0x040fe20000041858 */
[----:B---3--:R-:W1:Y:S03]  /*96a0*/  LDSM.16.MT88.4 R140, [R3+0x3800] ;  /* 0x00380000038c783b */ /* 0x008e660000004200 */
[----:B----4-:R-:W-:Y:S04]  /*96b0*/  F2FP.BF16.PACK_AB R139, R153, R154 ;  /* 0x0000009a998b723e */ /* 0x010fe800000010ff */
[C---:B------:R-:W-:Y:S08]  /*96c0*/  HMMA.16816.F32.BF16 R92, R104.reuse, R108, R92 ;  /* 0x0000006c685c723c */ /* 0x040ff0000004185c */
[----:B------:R-:W-:Y:S08]  /*96d0*/  HMMA.16816.F32.BF16 R96, R104, R110, R96 ;  /* 0x0000006e6860723c */ /* 0x000ff00000041860 */
[C---:B--2---:R-:W-:Y:S01]  /*96e0*/  HMMA.16816.F32.BF16 R104, R136.reuse, R116, R4 ;  /* 0x000000748868723c */ /* 0x044fe20000041804 */
[----:B------:R-:W2:Y:S07]  /*96f0*/  LDSM.16.MT88.4 R4, [R103+0x3800] ;  /* 0x003800006704783b */ /* 0x000eae0000004200 */
[C---:B------:R-:W-:Y:S01]  /*9700*/  HMMA.16816.F32.BF16 R108, R136.reuse, R118, R8 ;  /* 0x00000076886c723c */ /* 0x040fe20000041808 */
[----:B------:R3:W4:Y:S07]  /*9710*/  LDSM.16.MT88.4 R8, [R3+0x5800] ;  /* 0x005800000308783b */ /* 0x00072e0000004200 */
[C---:B------:R-:W-:Y:S01]  /*9720*/  HMMA.16816.F32.BF16 R112, R136.reuse, R120, R12 ;  /* 0x000000788870723c */ /* 0x040fe2000004180c */
[----:B------:R-:W5:Y:S07]  /*9730*/  LDSM.16.MT88.4 R12, [R152+0x5800] ;  /* 0x00580000980c783b */ /* 0x000f6e0000004200 */
[C---:B------:R-:W-:Y:S07]  /*9740*/  HMMA.16816.F32.BF16 R116, R136.reuse, R122, R16 ;  /* 0x0000007a8874723c */ /* 0x040fee0000041810 */
[----:B------:R-:W-:Y:S01]  /*9750*/  FADD.FTZ R16, R203, R2 ;  /* 0x00000002cb107221 */ /* 0x000fe20000010000 */
[C---:B------:R-:W-:Y:S04]  /*9760*/  HMMA.16816.F32.BF16 R120, R136.reuse, R124, R20 ;  /* 0x0000007c8878723c */ /* 0x040fe80000041814 */
[----:B---3--:R-:W-:Y:S01]  /*9770*/  IADD3 R3, R196, -0x2, RZ ;  /* 0xfffffffec4037810 */ /* 0x008fe20007ffe0ff */
[----:B------:R-:W-:Y:S03]  /*9780*/  FFMA.FTZ R2, R0, R213, R173 ;  /* 0x000000d500027223 */ /* 0x000fe600000100ad */
[C---:B------:R-:W-:Y:S03]  /*9790*/  HMMA.16816.F32.BF16 R124, R136.reuse, R126, R24 ;  /* 0x0000007e887c723c */ /* 0x040fe60000041818 */
[----:B------:R-:W-:Y:S01]  /*97a0*/  ISETP.GE.AND P6, PT, R3, R200, PT ;  /* 0x000000c80300720c */ /* 0x000fe20003fc6270 */
[----:B------:R-:W-:Y:S04]  /*97b0*/  FADD.FTZ R2, R174, R2 ;  /* 0x00000002ae027221 */ /* 0x000fe80000010000 */
[C---:B------:R-:W-:Y:S08]  /*97c0*/  HMMA.16816.F32.BF16 R128, R136.reuse, R132, R28 ;  /* 0x000000848880723c */ /* 0x040ff0000004181c */
[C---:B------:R-:W-:Y:S01]  /*97d0*/  HMMA.16816.F32.BF16 R132, R136.reuse, R134, R32 ;  /* 0x000000868884723c */ /* 0x040fe20000041820 */
[----:B------:R-:W-:Y:S03]  /*97e0*/  @P6 MOV R18, c[0x0][0x1e4] ;  /* 0x0000790000126a02 */ /* 0x000fe60000000f00 */
[----:B------:R-:W-:Y:S04]  /*97f0*/  @P6 SHF.R.S32.HI R0, RZ, 0x1f, R3 ;  /* 0x0000001fff006819 */ /* 0x000fe80000011403 */
[C---:B-1----:R-:W-:Y:S08]  /*9800*/  HMMA.16816.F32.BF16 R36, R136.reuse, R140, R36 ;  /* 0x0000008c8824723c */ /* 0x042ff00000041824 */
        /* <DEDUP_REMOVED lines=9> */
[----:B------:R-:W-:Y:S01]  /*98a0*/  FADD.FTZ R8, R204, R16 ;  /* 0x00000010cc087221 */ /* 0x000fe20000010000 */
[C---:B------:R-:W-:Y:S04]  /*98b0*/  HMMA.16816.F32.BF16 R72, R136.reuse, R10, R72 ;  /* 0x0000000a8848723c */ /* 0x040fe80000041848 */
[----:B------:R-:W-:Y:S02]  /*98c0*/  @P6 IMAD R9, R0, c[0x0][0x1e0], RZ ;  /* 0x0000780000096a24 */ /* 0x000fe400078e02ff */
[----:B------:R-:W-:Y:S02]  /*98d0*/  FADD.FTZ R0, R202, R8 ;  /* 0x00000008ca007221 */ /* 0x000fe40000010000 */
[----:B------:R-:W-:Y:S01]  /*98e0*/  FADD.FTZ R8, R175, R2 ;  /* 0x00000002af087221 */ /* 0x000fe20000010000 */
[C---:B-----5:R-:W-:Y:S03]  /*98f0*/  HMMA.16816.F32.BF16 R76, R136.reuse, R12, R76 ;  /* 0x0000000c884c723c */ /* 0x060fe6000004184c */
[C---:B------:R-:W-:Y:S02]  /*9900*/  @P6 IMAD R9, R3.reuse, c[0x0][0x1e4], R9 ;  /* 0x0000790003096a24 */ /* 0x040fe400078e0209 */
[----:B------:R-:W-:Y:S02]  /*9910*/  @P6 IMAD.WIDE.U32 R2, R3, c[0x0][0x1e0], RZ ;  /* 0x0000780003026a25 */ /* 0x000fe400078e00ff */
[----:B------:R-:W-:Y:S01]  /*9920*/  @P6 MOV R13, c[0x0][0x1e0] ;  /* 0x00007800000d6a02 */ /* 0x000fe20000000f00 */
[C---:B------:R-:W-:Y:S04]  /*9930*/  HMMA.16816.F32.BF16 R80, R136.reuse, R14, R80 ;  /* 0x0000000e8850723c */ /* 0x040fe80000041850 */
[----:B------:R-:W-:Y:S01]  /*9940*/  FADD.FTZ R16, R184, R0 ;  /* 0x00000000b8107221 */ /* 0x000fe20000010000 */
[----:B------:R-:W-:Y:S01]  /*9950*/  @P6 IADD3 R3, R3, R9, RZ ;  /* 0x0000000903036210 */ /* 0x000fe20007ffe0ff */
[----:B------:R-:W-:Y:S02]  /*9960*/  FADD.FTZ R0, R176, R8 ;  /* 0x00000008b0007221 */ /* 0x000fe40000010000 */
[----:B------:R-:W2:Y:S01]  /*9970*/  LDSM.16.MT88.4 R8, [R103+0x5800] ;  /* 0x005800006708783b */ /* 0x000ea20000004200 */
[----:B------:R-:W-:Y:S01]  /*9980*/  FADD.FTZ R16, R197, R16 ;  /* 0x00000010c5107221 */ /* 0x000fe20000010000 */
[C---:B-1----:R-:W-:Y:S03]  /*9990*/  HMMA.16816.F32.BF16 R84, R136.reuse, R4, R84 ;  /* 0x000000048854723c */ /* 0x042fe60000041854 */
[----:B------:R-:W-:Y:S01]  /*99a0*/  FADD.FTZ R12, R164, R0 ;  /* 0x00000000a40c7221 */ /* 0x000fe20000010000 */
[C---:B------:R-:W-:Y:S01]  /*99b0*/  @P6 SHF.L.U32 R0, R2.reuse, 0x6, RZ ;  /* 0x0000000602006819 */ /* 0x040fe200000006ff */
[----:B------:R-:W-:Y:S01]  /*99c0*/  FADD.FTZ R16, R199, R16 ;  /* 0x00000010c7107221 */ /* 0x000fe20000010000 */
[----:B------:R-:W-:Y:S01]  /*99d0*/  @P6 SHF.L.U64.HI R2, R2, 0x6, R3 ;  /* 0x0000000602026819 */ /* 0x000fe20000010203 */
[----:B------:R-:W-:Y:S01]  /*99e0*/  FADD.FTZ R17, R162, R12 ;  /* 0x0000000ca2117221 */ /* 0x000fe20000010000 */
[----:B------:R-:W-:Y:S01]  /*99f0*/  @P6 IADD3 R3, P5, R0, R218, RZ ;  /* 0x000000da00036210 */ /* 0x000fe20007fbe0ff */
[C---:B------:R-:W-:Y:S03]  /*9a00*/  HMMA.16816.F32.BF16 R88, R136.reuse, R6, R88 ;  /* 0x000000068858723c */ /* 0x040fe60000041858 */
[----:B------:R-:W-:Y:S01]  /*9a10*/  @P6 LEA R12, P4, R3, c[0x0][0x1c8], 0x1 ;  /* 0x00007200030c6a11 */ /* 0x000fe200078808ff */
[----:B------:R-:W-:Y:S01]  /*9a20*/  FADD.FTZ R15, R163, R17 ;  /* 0x00000011a30f7221 */ /* 0x000fe20000010000 */
[----:B------:R-:W-:Y:S01]  /*9a30*/  @P6 LEA R14, P0, R13, R0, 0x5 ;  /* 0x000000000d0e6211 */ /* 0x000fe200078028ff */
[----:B------:R-:W-:Y:S01]  /*9a40*/  FADD.FTZ R16, R183, R16 ;  /* 0x00000010b7107221 */ /* 0x000fe20000010000 */
[-C--:B------:R-:W-:Y:S01]  /*9a50*/  @P6 IADD3.X R0, R2, R217.reuse, RZ, P5, !PT ;  /* 0x000000d902006210 */ /* 0x080fe20002ffe4ff */
[----:B------:R-:W-:Y:S01]  /*9a60*/  FADD.FTZ R15, R161, R15 ;  /* 0x0000000fa10f7221 */ /* 0x000fe20000010000 */
[----:B------:R-:W-:Y:S02]  /*9a70*/  @P6 LEA.HI.X R2, R13, R2, R18, 0x5, P0 ;  /* 0x000000020d026211 */ /* 0x000fe400000f2c12 */
[----:B------:R-:W-:Y:S01]  /*9a80*/  @P6 ISETP.GE.AND P0, PT, R209, c[0x0][0x1d4], PT ;  /* 0x00007500d1006a0c */ /* 0x000fe20003f06270 */
[----:B------:R-:W-:Y:S01]  /*9a90*/  FADD.FTZ R5, R182, R16 ;  /* 0x00000010b6057221 */ /* 0x000fe20000010000 */
[----:B------:R-:W-:Y:S01]  /*9aa0*/  @P6 LEA.HI.X R13, R3, c[0x0][0x1cc], R0, 0x1, P4 ;  /* 0x00007300030d6a11 */ /* 0x000fe200020f0c00 */
[----:B------:R-:W-:Y:S01]  /*9ab0*/  FADD.FTZ R4, R160, R15 ;  /* 0x0000000fa0047221 */ /* 0x000fe20000010000 */
[----:B------:R-:W-:Y:S02]  /*9ac0*/  @P6 ISETP.GE.AND P4, PT, R210, c[0x0][0x1d4], PT ;  /* 0x00007500d2006a0c */ /* 0x000fe40003f86270 */
[----:B------:R-:W-:Y:S01]  /*9ad0*/  @P6 IADD3 R0, P5, R14, R218, RZ ;  /* 0x000000da0e006210 */ /* 0x000fe20007fbe0ff */
[----:B------:R-:W-:Y:S02]  /*9ae0*/  FADD.FTZ R14, R181, R5 ;  /* 0x00000005b50e7221 */ /* 0x000fe40000010000 */
[----:B------:R-:W-:Y:S01]  /*9af0*/  FADD.FTZ R5, R159, R4 ;  /* 0x000000049f057221 */ /* 0x000fe20000010000 */
[----:B------:R-:W-:Y:S01]  /*9b00*/  @P6 IADD3.X R3, R2, R217, RZ, P5, !PT ;  /* 0x000000d902036210 */ /* 0x000fe20002ffe4ff */
[----:B------:R-:W-:Y:S01]  /*9b10*/  FADD.FTZ R4, R180, R14 ;  /* 0x0000000eb4047221 */ /* 0x000fe20000010000 */
[----:B------:R-:W-:Y:S01]  /*9b20*/  @P6 LEA R2, P5, R0, c[0x0][0x1c8], 0x1 ;  /* 0x0000720000026a11 */ /* 0x000fe200078a08ff */
[----:B------:R-:W-:Y:S02]  /*9b30*/  FADD.FTZ R6, R158, R5 ;  /* 0x000000059e067221 */ /* 0x000fe40000010000 */
[----:B------:R-:W-:Y:S01]  /*9b40*/  FADD.FTZ R5, R179, R4 ;  /* 0x00000004b3057221 */ /* 0x000fe20000010000 */
[----:B------:R-:W-:Y:S01]  /*9b50*/  @P6 LEA.HI.X R3, R0, c[0x0][0x1cc], R3, 0x1, P5 ;  /* 0x0000730000036a11 */ /* 0x000fe200028f0c03 */
[----:B------:R-:W-:Y:S01]  /*9b60*/  @P6 IMAD R0, R198, 0x6000, R224 ;  /* 0x00006000c6006824 */ /* 0x000fe200078e02e0 */
[C---:B--2---:R-:W-:Y:S03]  /*9b70*/  HMMA.16816.F32.BF16 R92, R136.reuse, R8, R92 ;  /* 0x00000008885c723c */ /* 0x044fe6000004185c */
[----:B------:R-:W-:Y:S01]  /*9b80*/  FADD.FTZ R4, R157, R6 ;  /* 0x000000069d047221 */ /* 0x000fe20000010000 */
[----:B------:R-:W-:Y:S01]  /*9b90*/  @!PT LDS RZ, [RZ] ;  /* 0x00000000fffff984 */ /* 0x000fe20000000800 */
[----:B------:R-:W-:Y:S01]  /*9ba0*/  @!PT LDS RZ, [RZ] ;  /* 0x00000000fffff984 */ /* 0x000fe20000000800 */
[----:B------:R-:W-:Y:S01]  /*9bb0*/  @!PT LDS RZ, [RZ] ;  /* 0x00000000fffff984 */ /* 0x000fe20000000800 */
[----:B------:R1:W-:Y:S04]  /*9bc0*/  @P6 LDGSTS.E.BYPASS.LTC128B.128 [R0], [R12.64], !P4 ;  /* 0x000000000c006fae */ /* 0x0003e8000e101d48 */
[----:B------:R-:W-:Y:S04]  /*9bd0*/  HMMA.16816.F32.BF16 R96, R136, R10, R96 ;  /* 0x0000000a8860723c */ /* 0x000fe80000041860 */
[----:B------:R1:W-:Y:S08]  /*9be0*/  @P6 LDGSTS.E.BYPASS.LTC128B.128 [R0+0x2000], [R12.64+0x80], !P0 ;  /* 0x020000800c006fae */ /* 0x0003f0000c101d48 */
[----:B------:R1:W-:Y:S08]  /*9bf0*/  @P6 LDGSTS.E.BYPASS.LTC128B.128 [R0+0x4000], [R12.64+0x100], !P3 ;  /* 0x040001000c006fae */ /* 0x0003f0000d901d48 */
[----:B------:R2:W-:Y:S01]  /*9c00*/  @P6 LDGSTS.E.BYPASS.LTC128B.128 [R0+0x1000], [R2.64], !P4 ;  /* 0x0100000002006fae */ /* 0x0005e2000e101d48 */
[----:B------:R-:W-:Y:S07]  /*9c10*/  ISETP.GE.AND P4, PT, R185, 0x1, PT ;  /* 0x00000001b900780c */ /* 0x000fee0003f86270 */
[----:B------:R2:W-:Y:S01]  /*9c20*/  @P6 LDGSTS.E.BYPASS.LTC128B.128 [R0+0x3000], [R2.64+0x80], !P0 ;  /* 0x0300008002006fae */ /* 0x0005e2000c101d48 */
[C---:B------:R-:W-:Y:S02]  /*9c30*/  ISETP.GT.AND P0, PT, R196.reuse, R205, PT ;  /* 0x000000cdc400720c */ /* 0x040fe40003f04270 */
[----:B------:R-:W-:Y:S05]  /*9c40*/  IADD3 R196, R196, -0x1, RZ ;  /* 0xffffffffc4c47810 */ /* 0x000fea0007ffe0ff */
[----:B------:R2:W-:Y:S08]  /*9c50*/  @P6 LDGSTS.E.BYPASS.LTC128B.128 [R0+0x5000], [R2.64+0x100], !P3 ;  /* 0x0500010002006fae */ /* 0x0005f0000d901d48 */
[----:B------:R-:W0:Y:S01]  /*9c60*/  LDGDEPBAR ;  /* 0x00000000000079af */ /* 0x000e220000000000 */
[----:B--2---:R-:W-:Y:S02]  /*9c70*/  FADD.FTZ R2, R178, R5 ;  /* 0x00000005b2027221 */ /* 0x004fe40000010000 */
[----:B-1----:R-:W-:Y:S02]  /*9c80*/  FADD.FTZ R0, R156, R4 ;  /* 0x000000049c007221 */ /* 0x002fe40000010000 */
[----:B------:R-:W-:Y:S02]  /*9c90*/  FADD.FTZ R2, R177, R2 ;  /* 0x00000002b1027221 */ /* 0x000fe40000010000 */
[----:B------:R-:W-:Y:S02]  /*9ca0*/  FADD.FTZ R0, R155, R0 ;  /* 0x000000009b007221 */ /* 0x000fe40000010000 */
[----:B------:R-:W-:Y:S02]  /*9cb0*/  FADD.FTZ R3, R170, R2 ;  /* 0x00000002aa037221 */ /* 0x000fe40000010000 */
[----:B------:R-:W-:Y:S01]  /*9cc0*/  FADD.FTZ R2, R154, R0 ;  /* 0x000000009a027221 */ /* 0x000fe20000010000 */
[----:B------:R-:W-:Y:S01]  /*9cd0*/  IADD3 R0, R185, 0x1, RZ ;  /* 0x00000001b9007810 */ /* 0x000fe20007ffe0ff */
[----:B------:R-:W-:Y:S01]  /*9ce0*/  FADD.FTZ R212, R169, R3 ;  /* 0x00000003a9d47221 */ /* 0x000fe20000010000 */
[----:B------:R-:W-:Y:S01]  /*9cf0*/  MOV R3, R100 ;  /* 0x0000006400037202 */ /* 0x000fe20000000f00 */
[----:B------:R-:W-:Y:S01]  /*9d00*/  FADD.FTZ R213, R153, R2 ;  /* 0x0000000299d57221 */ /* 0x000fe20000010000 */
[----:B------:R-:W-:Y:S02]  /*9d10*/  SEL R185, R0, RZ, !P4 ;  /* 0x000000ff00b97207 */ /* 0x000fe40006000000 */
[----:B------:R-:W-:Y:S01]  /*9d20*/  MOV R2, R101 ;  /* 0x0000006500027202 */ /* 0x000fe20000000f00 */
[----:B------:R-:W-:-:S05]  /*9d30*/  @P0 BRA `(.L_x_1682) ;  /* 0xffffc8d000000947 */ /* 0x000fca000383ffff */
.L_x_1673:
[----:B------:R-:W2:Y:S01]  /*9d40*/  LDL.LU R4, [R1+0x4] ;  /* 0x0000040001047983 */ /* 0x000ea20000300800 */
[----:B------:R-:W-:-:S05]  /*9d50*/  IADD3 R0, R226, 0x7f, RZ ;  /* 0x0000007fe2007810 */ /* 0x000fca0007ffe0ff */
[----:B------:R-:W-:-:S05]  /*9d60*/  @P2 IMAD.HI.U32 R2, R0, c[0x0][0x2c8], RZ ;  /* 0x0000b20000022a27 */ /* 0x000fca00078e00ff */
[----:B------:R-:W-:-:S05]  /*9d70*/  @P2 SHF.R.U32.HI R0, RZ, c[0x0][0x2cc], R2 ;  /* 0x0000b300ff002a19 */ /* 0x000fca0000011602 */
[----:B--2---:R-:W-:-:S05]  /*9d80*/  IMAD.IADD R0, R4, 0x1, R0 ;  /* 0x0000000104007824 */ /* 0x004fca00078e0200 */
        /* <DEDUP_REMOVED lines=12> */
.L_x_1685:
[----:B------:R-:W-:-:S04]  /*9e50*/  MOV R3, c[0x0][0x32c] ;  /* 0x0000cb0000037a02 */ /* 0x000fc80000000f00 */
[----:B------:R-:W-:-:S13]  /*9e60*/  ISETP.NE.AND P0, PT, R3, 0x1, PT ;  /* 0x000000010300780c */ /* 0x000fda0003f05270 */
[----:B------:R-:W-:-:S05]  /*9e70*/  @P0 IMAD.HI.U32 R3, R0, c[0x0][0x330], RZ ;  /* 0x0000cc0000030a27 */ /* 0x000fca00078e00ff */
[----:B------:R-:W-:Y:S02]  /*9e80*/  @P0 SHF.R.U32.HI R0, RZ, c[0x0][0x334], R3 ;  /* 0x0000cd00ff000a19 */ /* 0x000fe40000011603 */
.L_x_1686:
[----:B------:R-:W-:Y:S05]  /*9e90*/  BSYNC B0 ;  /* 0x0000000000007941 */ /* 0x000fea0003800000 */
.L_x_1684:
[----:B------:R-:W-:-:S05]  /*9ea0*/  IMAD R0, R0, c[0x0][0x32c], RZ ;  /* 0x0000cb0000007a24 */ /* 0x000fca00078e02ff */
[----:B------:R-:W-:-:S04]  /*9eb0*/  IMNMX R2, R2, R0, !PT ;  /* 0x0000000002027217 */ /* 0x000fc80007800200 */
.L_x_1683:
        /* <DEDUP_REMOVED lines=9> */
[----:B------:R-:W-:Y:S02]  /*9f50*/  MOV R197, R196 ;  /* 0x000000c400c57202 */ /* 0x000fe40000000f00 */
.L_x_1688:
[----:B------:R-:W-:Y:S04]  /*9f60*/  DEPBAR.LE SB0, 0x2 ;  /* 0x000080800000791a */ /* 0x000fe80000000000 */
[----:B------:R-:W-:Y:S01]  /*9f70*/  WARPSYNC 0xffffffff ;  /* 0xffffffff00007948 */ /* 0x000fe20003800000 */
[----:B------:R-:W-:Y:S01]  /*9f80*/  BAR.SYNC.DEFER_BLOCKING 0x0 ;  /* 0x0000000000007b1d */ /* 0x000fe20000010000 */
[----:B------:R-:W-:Y:S01]  /*9f90*/  IMAD R184, R185, 0x6000, RZ ;  /* 0x00006000b9b87824 */ /* 0x000fe200078e02ff */
[----:B------:R-:W-:Y:S02]  /*9fa0*/  ISETP.GE.AND P6, PT, R200, R197, PT ;  /* 0x000000c5c800720c */ /* 0x000fe40003fc6270 */
[----:B------:R-:W-:Y:S02]  /*9fb0*/  IADD3 R196, R197, -0x1, RZ ;  /* 0xffffffffc5c47810 */ /* 0x000fe40007ffe0ff */
[----:B------:R-:W-:Y:S04]  /*9fc0*/  IADD3 R2, R193, R184, RZ ;  /* 0x000000b8c1027210 */ /* 0x000fe80007ffe0ff */
[CC--:B------:R-:W-:Y:S02]  /*9fd0*/  IADD3 R180, R191.reuse, R2.reuse, RZ ;  /* 0x00000002bfb47210 */ /* 0x0c0fe40007ffe0ff */
[C---:B------:R-:W-:Y:S02]  /*9fe0*/  IADD3 R181, R186.reuse, R2, RZ ;  /* 0x00000002bab57210 */ /* 0x040fe40007ffe0ff */
[----:B------:R-:W-:Y:S01]  /*9ff0*/  IADD3 R183, R186, R180, RZ ;  /* 0x000000b4bab77210 */ /* 0x000fe20007ffe0ff */
[----:B------:R-:W-:Y:S01]  /*a000*/  @!P6 IMAD.WIDE.U32 R20, R196, c[0x0][0x208], RZ ;  /* 0x00008200c414ea25 */ /* 0x000fe200078e00ff */
[----:B------:R-:W-:Y:S02]  /*a010*/  @!P6 MOV R31, c[0x0][0x208] ;  /* 0x00008200001fea02 */ /* 0x000fe40000000f00 */
[----:B------:R-:W-:Y:S02]  /*a020*/  @!P6 MOV R148, c[0x0][0x20c] ;  /* 0x000083000094ea02 */ /* 0x000fe40000000f00 */
[----:B------:R-:W-:Y:S01]  /*a030*/  IADD3 R182, R191, R2, R186 ;  /* 0x00000002bfb67210 */ /* 0x000fe20007ffe0ba */
[----:B------:R-:W-:Y:S08]  /*a040*/  LDSM.16.M88.4 R32, [R187] ;  /* 0x00000000bb20783b */ /* 0x000ff00000000200 */
[----:B------:R-:W1:Y:S08]  /*a050*/  LDSM.16.M88.4 R8, [R2] ;  /* 0x000000000208783b */ /* 0x000e700000000200 */
[----:B------:R-:W2:Y:S08]  /*a060*/  LDSM.16.M88.4 R16, [R2+0x800] ;  /* 0x000800000210783b */ /* 0x000eb00000000200 */
[----:B------:R-:W3:Y:S08]  /*a070*/  LDSM.16.M88.4 R24, [R2+0x1000] ;  /* 0x001000000218783b */ /* 0x000ef00000000200 */
[----:B------:R-:W4:Y:S08]  /*a080*/  LDSM.16.M88.4 R100, [R2+0x1800] ;  /* 0x001800000264783b */ /* 0x000f300000000200 */
[----:B------:R-:W-:Y:S01]  /*a090*/  LDSM.16.M88.4 R136, [R188] ;  /* 0x00000000bc88783b */ /* 0x000fe20000000200 */
[C---:B-1----:R-:W-:Y:S07]  /*a0a0*/  HMMA.16816.F32.BF16 R4, R32.reuse, R8, RZ ;  /* 0x000000082004723c */ /* 0x042fee00000418ff */
[----:B------:R-:W1:Y:S01]  /*a0b0*/  LDSM.16.M88.4 R140, [R180] ;  /* 0x00000000b48c783b */ /* 0x000e620000000200 */
[----:B------:R-:W-:Y:S07]  /*a0c0*/  @!P6 SHF.R.S32.HI R8, RZ, 0x1f, R196 ;  /* 0x0000001fff08e819 */ /* 0x000fee00000114c4 */
[----:B------:R-:W5:Y:S01]  /*a0d0*/  LDSM.16.M88.4 R144, [R180+0x800] ;  /* 0x00080000b490783b */ /* 0x000f620000000200 */
[----:B------:R-:W-:Y:S02]  /*a0e0*/  @!P6 IMAD R22, R8, c[0x0][0x208], RZ ;  /* 0x000082000816ea24 */ /* 0x000fe400078e02ff */
[C---:B------:R-:W-:Y:S02]  /*a0f0*/  HMMA.16816.F32.BF16 R8, R32.reuse, R10, RZ ;  /* 0x0000000a2008723c */ /* 0x040fe400000418ff */
[----:B------:R-:W-:Y:S06]  /*a100*/  @!P6 IMAD R22, R196, c[0x0][0x20c], R22 ;  /* 0x00008300c416ea24 */ /* 0x000fec00078e0216 */
[C---:B--2---:R-:W-:Y:S07]  /*a110*/  HMMA.16816.F32.BF16 R12, R32.reuse, R16, RZ ;  /* 0x00000010200c723c */ /* 0x044fee00000418ff */
[----:B------:R-:W-:Y:S02]  /*a120*/  @!P6 IADD3 R16, R21, R22, RZ ;  /* 0x000000161510e210 */ /* 0x000fe40007ffe0ff */
[C---:B------:R-:W-:Y:S03]  /*a130*/  @!P6 SHF.L.U32 R21, R20.reuse, 0x6, RZ ;  /* 0x000000061415e819 */ /* 0x040fe600000006ff */
[----:B------:R-:W-:Y:S02]  /*a140*/  @!P6 SHF.L.U64.HI R29, R20, 0x6, R16 ;  /* 0x00000006141de819 */ /* 0x000fe40000010210 */
[C---:B------:R-:W-:Y:S01]  /*a150*/  HMMA.16816.F32.BF16 R16, R32.reuse, R18, RZ ;  /* 0x000000122010723c */ /* 0x040fe200000418ff */
[----:B------:R-:W-:Y:S02]  /*a160*/  @!P6 IADD3 R28, P5, R21, R220, RZ ;  /* 0x000000dc151ce210 */ /* 0x000fe40007fbe0ff */
[----:B------:R-:W-:Y:S02]  /*a170*/  @!P6 LEA R30, P0, R31, R21, 0x5 ;  /* 0x000000151f1ee211 */ /* 0x000fe400078028ff */
[C---:B------:R-:W-:Y:S03]  /*a180*/  @!P6 LEA R158, P4, R28.reuse, c[0x0][0x1f8], 0x1 ;  /* 0x00007e001c9eea11 */ /* 0x040fe600078808ff */
[C---:B---3--:R-:W-:Y:S07]  /*a190*/  HMMA.16816.F32.BF16 R20, R32.reuse, R24, RZ ;  /* 0x000000182014723c */ /* 0x048fee00000418ff */
[----:B------:R-:W-:Y:S02]  /*a1a0*/  @!P6 IADD3.X R24, R29, R222, RZ, P5, !PT ;  /* 0x000000de1d18e210 */ /* 0x000fe40002ffe4ff */
[----:B------:R-:W-:Y:S02]  /*a1b0*/  @!P6 LEA.HI.X R29, R31, R29, R148, 0x5, P0 ;  /* 0x0000001d1f1de211 */ /* 0x000fe400000f2c94 */
[----:B------:R-:W2:Y:S01]  /*a1c0*/  LDSM.16.M88.4 R148, [R180+0x1000] ;  /* 0x00100000b494783b */ /* 0x000ea20000000200 */
[----:B------:R-:W-:Y:S02]  /*a1d0*/  @!P6 LEA.HI.X R159, R28, c[0x0][0x1fc], R24, 0x1, P4 ;  /* 0x00007f001c9fea11 */ /* 0x000fe400020f0c18 */
[C---:B------:R-:W-:Y:S01]  /*a1e0*/  HMMA.16816.F32.BF16 R24, R32.reuse, R26, RZ ;  /* 0x0000001a2018723c */ /* 0x040fe200000418ff */
[----:B------:R-:W-:Y:S02]  /*a1f0*/  @!P6 IADD3 R152, P5, R30, R220, RZ ;  /* 0x000000dc1e98e210 */ /* 0x000fe40007fbe0ff */
[----:B------:R-:W-:Y:S02]  /*a200*/  @!P6 ISETP.GE.AND P4, PT, R210, c[0x0][0x1d4], PT ;  /* 0x00007500d200ea0c */ /* 0x000fe40003f86270 */
[----:B------:R-:W-:Y:S02]  /*a210*/  @!P6 IADD3.X R153, R29, R222, RZ, P5, !PT ;  /* 0x000000de1d99e210 */ /* 0x000fe40002ffe4ff */
[C---:B------:R-:W-:Y:S01]  /*a220*/  @!P6 LEA R156, P5, R152.reuse, c[0x0][0x1f8], 0x1 ;  /* 0x00007e00989cea11 */ /* 0x040fe200078a08ff */
[C---:B----4-:R-:W-:Y:S01]  /*a230*/  HMMA.16816.F32.BF16 R28, R32.reuse, R100, RZ ;  /* 0x00000064201c723c */ /* 0x050fe200000418ff */
[----:B------:R-:W-:Y:S03]  /*a240*/  @!P6 ISETP.GE.AND P0, PT, R209, c[0x0][0x1d4], PT ;  /* 0x00007500d100ea0c */ /* 0x000fe60003f06270 */
[----:B------:R-:W-:Y:S02]  /*a250*/  @!P6 LEA.HI.X R157, R152, c[0x0][0x1fc], R153, 0x1, P5 ;  /* 0x00007f00989dea11 */ /* 0x000fe400028f0c99 */
[----:B------:R-:W3:Y:S01]  /*a260*/  LDSM.16.M88.4 R152, [R180+0x1800] ;  /* 0x00180000b498783b */ /* 0x000ee20000000200 */
[----:B------:R-:W-:Y:S01]  /*a270*/  @!P6 IMAD R100, R198, 0x6000, R225 ;  /* 0x00006000c664e824 */ /* 0x000fe200078e02e1 */
[----:B------:R-:W-:Y:S06]  /*a280*/  HMMA.16816.F32.BF16 R32, R32, R102, RZ ;  /* 0x000000662020723c */ /* 0x000fec00000418ff */
[----:B------:R-:W-:Y:S01]  /*a290*/  @!PT LDS RZ, [RZ] ;  /* 0x00000000fffff984 */ /* 0x000fe20000000800 */
[----:B------:R-:W-:Y:S01]  /*a2a0*/  @!PT LDS RZ, [RZ] ;  /* 0x00000000fffff984 */ /* 0x000fe20000000800 */
[----:B------:R-:W-:Y:S01]  /*a2b0*/  @!PT LDS RZ, [RZ] ;  /* 0x00000000fffff984 */ /* 0x000fe20000000800 */
[----:B------:R4:W-:Y:S02]  /*a2c0*/  @!P6 LDGSTS.E.BYPASS.LTC128B.128 [R100], [R158.64], !P4 ;  /* 0x000000009e64efae */ /* 0x0009e4000e101d48 */
[C---:B-1----:R-:W-:Y:S06]  /*a2d0*/  HMMA.16816.F32.BF16 R4, R136.reuse, R140, R4 ;  /* 0x0000008c8804723c */ /* 0x042fec0000041804 */
[----:B------:R4:W-:Y:S02]  /*a2e0*/  @!P6 LDGSTS.E.BYPASS.LTC128B.128 [R100+0x2000], [R158.64+0x80], !P0 ;  /* 0x020000809e64efae */ /* 0x0009e4000c101d48 */
[C---:B------:R-:W-:Y:S06]  /*a2f0*/  HMMA.16816.F32.BF16 R8, R136.reuse, R142, R8 ;  /* 0x0000008e8808723c */ /* 0x040fec0000041808 */
[----:B------:R4:W-:Y:S02]  /*a300*/  @!P6 LDGSTS.E.BYPASS.LTC128B.128 [R100+0x4000], [R158.64+0x100], !P3 ;  /* 0x040001009e64efae */ /* 0x0009e4000d901d48 */
[C---:B-----5:R-:W-:Y:S06]  /*a310*/  HMMA.16816.F32.BF16 R12, R136.reuse, R144, R12 ;  /* 0x00000090880c723c */ /* 0x060fec000004180c */
[----:B------:R4:W-:Y:S02]  /*a320*/  @!P6 LDGSTS.E.BYPASS.LTC128B.128 [R100+0x1000], [R156.64], !P4 ;  /* 0x010000009c64efae */ /* 0x0009e4000e101d48 */
[C---:B------:R-:W-:Y:S06]  /*a330*/  HMMA.16816.F32.BF16 R16, R136.reuse, R146, R16 ;  /* 0x000000928810723c */ /* 0x040fec0000041810 */
[----:B------:R4:W-:Y:S02]  /*a340*/  @!P6 LDGSTS.E.BYPASS.LTC128B.128 [R100+0x3000], [R156.64+0x80], !P0 ;  /* 0x030000809c64efae */ /* 0x0009e4000c101d48 */
[C---:B--2---:R-:W-:Y:S06]  /*a350*/  HMMA.16816.F32.BF16 R20, R136.reuse, R148, R20 ;  /* 0x000000948814723c */ /* 0x044fec0000041814 */
[----:B------:R4:W-:Y:S02]  /*a360*/  @!P6 LDGSTS.E.BYPASS.LTC128B.128 [R100+0x5000], [R156.64+0x100], !P3 ;  /* 0x050001009c64efae */ /* 0x0009e4000d901d48 */
[C---:B------:R-:W-:Y:S06]  /*a370*/  HMMA.16816.F32.BF16 R24, R136.reuse, R150, R24 ;  /* 0x000000968818723c */ /* 0x040fec0000041818 */
[----:B------:R-:W-:Y:S02]  /*a380*/  LDSM.16.M88.4 R140, [R181+0x800] ;  /* 0x00080000b58c783b */ /* 0x000fe40000000200 */
[C---:B---3--:R-:W-:Y:S06]  /*a390*/  HMMA.16816.F32.BF16 R28, R136.reuse, R152, R28 ;  /* 0x00000098881c723c */ /* 0x048fec000004181c */
[----:B------:R-:W0:Y:S02]  /*a3a0*/  LDGDEPBAR ;  /* 0x00000000000079af */ /* 0x000e240000000000 */
[----:B------:R-:W-:Y:S06]  /*a3b0*/  HMMA.16816.F32.BF16 R32, R136, R154, R32 ;  /* 0x0000009a8820723c */ /* 0x000fec0000041820 */
[----:B------:R-:W-:Y:S08]  /*a3c0*/  LDSM.16.M88.4 R144, [R181+0x1000] ;  /* 0x00100000b590783b */ /* 0x000ff00000000200 */
[----:B----4-:R-:W-:Y:S08]  /*a3d0*/  LDSM.16.M88.4 R100, [R190] ;  /* 0x00000000be64783b */ /* 0x010ff00000000200 */
[----:B------:R-:W1:Y:S08]  /*a3e0*/  LDSM.16.M88.4 R156, [R181] ;  /* 0x00000000b59c783b */ /* 0x000e700000000200 */
[----:B------:R-:W2:Y:S08]  /*a3f0*/  LDSM.16.M88.4 R148, [R181+0x1800] ;  /* 0x00180000b594783b */ /* 0x000eb00000000200 */
[----:B------:R-:W-:Y:S08]  /*a400*/  LDSM.16.M88.4 R160, [R189] ;  /* 0x00000000bda0783b */ /* 0x000ff00000000200 */
[----:B------:R-:W3:Y:S08]  /*a410*/  LDSM.16.M88.4 R164, [R183] ;  /* 0x00000000b7a4783b */ /* 0x000ef00000000200 */
[----:B------:R-:W4:Y:S01]  /*a420*/  LDSM.16.M88.4 R136, [R183+0x800] ;  /* 0x00080000b788783b */ /* 0x000f220000000200 */
[C---:B-1----:R-:W-:Y:S07]  /*a430*/  HMMA.16816.F32.BF16 R4, R100.reuse, R156, R4 ;  /* 0x0000009c6404723c */ /* 0x042fee0000041804 */
[----:B------:R-:W1:Y:S01]  /*a440*/  LDSM.16.M88.4 R152, [R183+0x1000] ;  /* 0x00100000b798783b */ /* 0x000e620000000200 */
[C---:B------:R-:W-:Y:S07]  /*a450*/  HMMA.16816.F32.BF16 R8, R100.reuse, R158, R8 ;  /* 0x0000009e6408723c */ /* 0x040fee0000041808 */
[----:B------:R-:W-:Y:S01]  /*a460*/  LDSM.16.M88.4 R156, [R2+0x3800] ;  /* 0x00380000029c783b */ /* 0x000fe20000000200 */
        /* <DEDUP_REMOVED lines=16> */
[C---:B----4-:R-:W-:Y:S08]  /*a570*/  HMMA.16816.F32.BF16 R12, R160.reuse, R136, R12 ;  /* 0x00000088a00c723c */ /* 0x050ff0000004180c */
[C---:B------:R-:W-:Y:S01]  /*a580*/  HMMA.16816.F32.BF16 R16, R160.reuse, R138, R16 ;  /* 0x0000008aa010723c */ /* 0x040fe20000041810 */
[----:B------:R-:W4:Y:S07]  /*a590*/  LDSM.16.M88.4 R136, [R2+0x3000] ;  /* 0x003000000288783b */ /* 0x000f2e0000000200 */
[C---:B-1----:R-:W-:Y:S08]  /*a5a0*/  HMMA.16816.F32.BF16 R20, R160.reuse, R152, R20 ;  /* 0x00000098a014723c */ /* 0x042ff00000041814 */
[C---:B------:R-:W-:Y:S01]  /*a5b0*/  HMMA.16816.F32.BF16 R24, R160.reuse, R154, R24 ;  /* 0x0000009aa018723c */ /* 0x040fe20000041818 */
[----:B------:R-:W1:Y:S07]  /*a5c0*/  LDSM.16.M88.4 R152, [R188+0x4000] ;  /* 0x00400000bc98783b */ /* 0x000e6e0000000200 */
        /* <DEDUP_REMOVED lines=12> */
[----:B------:R-:W-:Y:S07]  /*a690*/  LDSM.16.M88.4 R136, [R181+0x3000] ;  /* 0x00300000b588783b */ /* 0x000fee0000000200 */
[C---:B------:R-:W-:Y:S08]  /*a6a0*/  HMMA.16816.F32.BF16 R28, R100.reuse, R156, R28 ;  /* 0x0000009c641c723c */ /* 0x040ff0000004181c */
        /* <DEDUP_REMOVED lines=9> */
[C---:B-----5:R-:W-:Y:S08]  /*a740*/  HMMA.16816.F32.BF16 R20, R152.reuse, R140, R20 ;  /* 0x0000008c9814723c */ /* 0x060ff00000041814 */
[C---:B------:R-:W-:Y:S01]  /*a750*/  HMMA.16816.F32.BF16 R24, R152.reuse, R142, R24 ;  /* 0x0000008e9818723c */ /* 0x040fe20000041818 */
[----:B------:R-:W4:Y:S07]  /*a760*/  LDSM.16.M88.4 R140, [R182+0x2800] ;  /* 0x00280000b68c783b */ /* 0x000f2e0000000200 */
[C---:B--2---:R-:W-:Y:S08]  /*a770*/  HMMA.16816.F32.BF16 R28, R152.reuse, R144, R28 ;  /* 0x00000090981c723c */ /* 0x044ff0000004181c */
[----:B------:R-:W-:Y:S01]  /*a780*/  HMMA.16816.F32.BF16 R32, R152, R146, R32 ;  /* 0x000000929820723c */ /* 0x000fe20000041820 */
[----:B------:R-:W2:Y:S07]  /*a790*/  LDSM.16.M88.4 R144, [R182+0x3000] ;  /* 0x00300000b690783b */ /* 0x000eae0000000200 */
[C---:B------:R-:W-:Y:S01]  /*a7a0*/  HMMA.16816.F32.BF16 R4, R160.reuse, R172, R4 ;  /* 0x000000aca004723c */ /* 0x040fe20000041804 */
        /* <DEDUP_REMOVED lines=8> */
[----:B------:R-:W2:Y:S07]  /*a830*/  LDSM.16.M88.4 R136, [R2+0x5000] ;  /* 0x005000000288783b */ /* 0x000eae0000000200 */
[C---:B------:R-:W-:Y:S08]  /*a840*/  HMMA.16816.F32.BF16 R28, R160.reuse, R148, R28 ;  /* 0x00000094a01c723c */ /* 0x040ff0000004181c */
[----:B------:R-:W-:Y:S01]  /*a850*/  HMMA.16816.F32.BF16 R32, R160, R150, R32 ;  /* 0x00000096a020723c */ /* 0x000fe20000041820 */
[----:B------:R-:W3:Y:S07]  /*a860*/  LDSM.16.M88.4 R148, [R2+0x5800] ;  /* 0x005800000294783b */ /* 0x000eee0000000200 */
[C---:B-1----:R-:W-:Y:S01]  /*a870*/  HMMA.16816.F32.BF16 R4, R156.reuse, R164, R4 ;  /* 0x000000a49c04723c */ /* 0x042fe20000041804 */
[----:B------:R-:W1:Y:S07]  /*a880*/  LDSM.16.M88.4 R160, [R188+0x8000] ;  /* 0x00800000bca0783b */ /* 0x000e6e0000000200 */
[C---:B------:R-:W-:Y:S01]  /*a890*/  HMMA.16816.F32.BF16 R8, R156.reuse, R166, R8 ;  /* 0x000000a69c08723c */ /* 0x040fe20000041808 */
[----:B------:R-:W-:Y:S07]  /*a8a0*/  LDSM.16.M88.4 R164, [R181+0x4000] ;  /* 0x00400000b5a4783b */ /* 0x000fee0000000200 */
[C---:B----4-:R-:W-:Y:S08]  /*a8b0*/  HMMA.16816.F32.BF16 R12, R156.reuse, R140, R12 ;  /* 0x0000008c9c0c723c */ /* 0x050ff0000004180c */
[C---:B------:R-:W-:Y:S01]  /*a8c0*/  HMMA.16816.F32.BF16 R16, R156.reuse, R142, R16 ;  /* 0x0000008e9c10723c */ /* 0x040fe20000041810 */
[----:B------:R-:W4:Y:S07]  /*a8d0*/  LDSM.16.M88.4 R140, [R180+0x4800] ;  /* 0x00480000b48c783b */ /* 0x000f2e0000000200 */
[C---:B--2---:R-:W-:Y:S08]  /*a8e0*/  HMMA.16816.F32.BF16 R20, R156.reuse, R144, R20 ;  /* 0x000000909c14723c */ /* 0x044ff00000041814 */
[C---:B------:R-:W-:Y:S01]  /*a8f0*/  HMMA.16816.F32.BF16 R24, R156.reuse, R146, R24 ;  /* 0x000000929c18723c */ /* 0x040fe20000041818 */
[----:B------:R-:W2:Y:S07]  /*a900*/  LDSM.16.M88.4 R144, [R180+0x5000] ;  /* 0x00500000b490783b */ /* 0x000eae0000000200 */
[C---:B-----5:R-:W-:Y:S08]  /*a910*/  HMMA.16816.F32.BF16 R28, R156.reuse, R152, R28 ;  /* 0x000000989c1c723c */ /* 0x060ff0000004181c */
[----:B------:R-:W-:Y:S01]  /*a920*/  HMMA.16816.F32.BF16 R32, R156, R154, R32 ;  /* 0x0000009a9c20723c */ /* 0x000fe20000041820 */
[----:B------:R-:W5:Y:S07]  /*a930*/  LDSM.16.M88.4 R152, [R180+0x5800] ;  /* 0x00580000b498783b */ /* 0x000f6e0000000200 */
[C---:B------:R-:W-:Y:S01]  /*a940*/  HMMA.16816.F32.BF16 R4, R168.reuse, R176, R4 ;  /* 0x000000b0a804723c */ /* 0x040fe20000041804 */
[----:B------:R-:W1:Y:S07]  /*a950*/  LDSM.16.M88.4 R156, [R190+0x8000] ;  /* 0x00800000be9c783b */ /* 0x000e6e0000000200 */
        /* <DEDUP_REMOVED lines=13> */
[C---:B------:R-:W-:Y:S08]  /*aa30*/  HMMA.16816.F32.BF16 R8, R160.reuse, R174, R8 ;  /* 0x000000aea008723c */ /* 0x040ff00000041808 */
[C---:B----4-:R-:W-:Y:S08]  /*aa40*/  HMMA.16816.F32.BF16 R12, R160.reuse, R140, R12 ;  /* 0x0000008ca00c723c */ /* 0x050ff0000004180c */
[C---:B------:R-:W-:Y:S08]  /*aa50*/  HMMA.16816.F32.BF16 R16, R160.reuse, R142, R16 ;  /* 0x0000008ea010723c */ /* 0x040ff00000041810 */
[C---:B--2---:R-:W-:Y:S08]  /*aa60*/  HMMA.16816.F32.BF16 R20, R160.reuse, R144, R20 ;  /* 0x00000090a014723c */ /* 0x044ff00000041814 */
[C---:B------:R-:W-:Y:S08]  /*aa70*/  HMMA.16816.F32.BF16 R24, R160.reuse, R146, R24 ;  /* 0x00000092a018723c */ /* 0x040ff00000041818 */
[C---:B-----5:R-:W-:Y:S08]  /*aa80*/  HMMA.16816.F32.BF16 R28, R160.reuse, R152, R28 ;  /* 0x00000098a01c723c */ /* 0x060ff0000004181c */
[----:B------:R-:W-:Y:S08]  /*aa90*/  HMMA.16816.F32.BF16 R32, R160, R154, R32 ;  /* 0x0000009aa020723c */ /* 0x000ff00000041820 */
[C---:B------:R-:W-:Y:S08]  /*aaa0*/  HMMA.16816.F32.BF16 R4, R156.reuse, R164, R4 ;  /* 0x000000a49c04723c */ /* 0x040ff00000041804 */
        /* <DEDUP_REMOVED lines=228> */
[----:B------:R-:W-:Y:S01]  /*b8f0*/  FMUL.FTZ R88, R2, R88 ;  /* 0x0000005802587220 */ /* 0x000fe20000410000 */
[----:B-1----:R-:W-:Y:S01]  /*b900*/  IADD3 R3, R194, R184, RZ ;  /* 0x000000b8c2037210 */ /* 0x002fe20007ffe0ff */
[----:B------:R-:W-:Y:S01]  /*b910*/  FMUL.FTZ R89, R2, R89 ;  /* 0x0000005902597220 */ /* 0x000fe20000410000 */
[----:B--2---:R-:W-:Y:S01]  /*b920*/  F2FP.BF16.PACK_AB R105, R178, R177 ;  /* 0x000000b1b269723e */ /* 0x004fe200000010ff */
[----:B------:R-:W-:Y:S01]  /*b930*/  FMUL.FTZ R90, R0, R90 ;  /* 0x0000005a005a7220 */ /* 0x000fe20000410000 */
        /* <DEDUP_REMOVED lines=13> */
[----:B------:R-:W-:Y:S08]  /*ba10*/  LDSM.16.MT88.4 R132, [R152+0x2800] ;  /* 0x002800009884783b */ /* 0x000ff00000004200 */
        /* <DEDUP_REMOVED lines=11> */
[----:B------:R-:W-:Y:S03]  /*bad0*/  FMUL.FTZ R21, R2, R121 ;  /* 0x0000007902157220 */ /* 0x000fe60000410000 */
[C---:B------:R-:W-:Y:S02]  /*bae0*/  FMUL.FTZ R22, R0.reuse, R122 ;  /* 0x0000007a00167220 */ /* 0x040fe40000410000 */
[----:B------:R-:W-:Y:S02]  /*baf0*/  FMUL.FTZ R23, R0, R123 ;  /* 0x0000007b00177220 */ /* 0x000fe40000410000 */
[----:B------:R-:W-:Y:S05]  /*bb00*/  LDSM.16.MT88.4 R120, [R152+0x800] ;  /* 0x000800009878783b */ /* 0x000fea0000004200 */
[C---:B------:R-:W-:Y:S07]  /*bb10*/  HMMA.16816.F32.BF16 R20, R104.reuse, R28, R20 ;  /* 0x0000001c6814723c */ /* 0x040fee0000041814 */
[C---:B------:R-:W-:Y:S01]  /*bb20*/  FMUL.FTZ R28, R2.reuse, R128 ;  /* 0x00000080021c7220 */ /* 0x040fe20000410000 */
[C---:B------:R-:W-:Y:S04]  /*bb30*/  HMMA.16816.F32.BF16 R24, R104.reuse, R30, R24 ;  /* 0x0000001e6818723c */ /* 0x040fe80000041818 */
[----:B------:R-:W-:Y:S03]  /*bb40*/  FMUL.FTZ R29, R2, R129 ;  /* 0x00000081021d7220 */ /* 0x000fe60000410000 */
[C---:B------:R-:W-:Y:S02]  /*bb50*/  FMUL.FTZ R30, R0.reuse, R130 ;  /* 0x00000082001e7220 */ /* 0x040fe40000410000 */
[C---:B------:R-:W-:Y:S02]  /*bb60*/  FMUL.FTZ R31, R0.reuse, R131 ;  /* 0x00000083001f7220 */ /* 0x040fe40000410000 */
[----:B------:R-:W-:Y:S01]  /*bb70*/  LDSM.16.MT88.4 R128, [R3+0x2800] ;  /* 0x002800000380783b */ /* 0x000fe20000004200 */
[----:B------:R-:W-:Y:S04]  /*bb80*/  FFMA.FTZ R0, R0, R213, R177 ;  /* 0x000000d500007223 */ /* 0x000fe800000100b1 */
[C---:B------:R-:W-:Y:S08]  /*bb90*/  HMMA.16816.F32.BF16 R28, R104.reuse, R108, R28 ;  /* 0x0000006c681c723c */ /* 0x040ff0000004181c */
        /* <DEDUP_REMOVED lines=11> */
[C---:B-1----:R-:W-:Y:S07]  /*bc50*/  HMMA.16816.F32.BF16 R60, R104.reuse, R112, R60 ;  /* 0x00000070683c723c */ /* 0x042fee000004183c */
[--C-:B------:R-:W-:Y:S01]  /*bc60*/  FFMA.FTZ R112, R145, c[0x0][0x2d0], -R144.reuse ;  /* 0x0000b40091707a23 */ /* 0x100fe20000010890 */
[C---:B------:R-:W-:Y:S03]  /*bc70*/  HMMA.16816.F32.BF16 R64, R104.reuse, R114, R64 ;  /* 0x000000726840723c */ /* 0x040fe60000041840 */
[----:B------:R1:W-:Y:S05]  /*bc80*/  MUFU.EX2 R175, R112 ;  /* 0x0000007000af7308 */ /* 0x0003ea0000000800 */
[C---:B---3--:R-:W-:Y:S07]  /*bc90*/  HMMA.16816.F32.BF16 R68, R104.reuse, R116, R68 ;  /* 0x000000746844723c */ /* 0x048fee0000041844 */
[--C-:B------:R-:W-:Y:S01]  /*bca0*/  FFMA.FTZ R116, R147, c[0x0][0x2d0], -R144.reuse ;  /* 0x0000b40093747a23 */ /* 0x100fe20000010890 */
[C---:B------:R-:W-:Y:S03]  /*bcb0*/  HMMA.16816.F32.BF16 R72, R104.reuse, R118, R72 ;  /* 0x000000766848723c */ /* 0x040fe60000041848 */
[----:B------:R3:W-:Y:S05]  /*bcc0*/  MUFU.EX2 R176, R116 ;  /* 0x0000007400b07308 */ /* 0x0007ea0000000800 */
[C---:B--2---:R-:W-:Y:S04]  /*bcd0*/  HMMA.16816.F32.BF16 R76, R104.reuse, R108, R76 ;  /* 0x0000006c684c723c */ /* 0x044fe8000004184c */
[--C-:B-1----:R-:W-:Y:S03]  /*bce0*/  FFMA.FTZ R112, R146, c[0x0][0x2d0], -R144.reuse ;  /* 0x0000b40092707a23 */ /* 0x102fe60000010890 */
[--C-:B------:R-:W-:Y:S01]  /*bcf0*/  FFMA.FTZ R108, R149, c[0x0][0x2d0], -R141.reuse ;  /* 0x0000b400956c7a23 */ /* 0x100fe2000001088d */
[C---:B------:R-:W-:Y:S01]  /*bd00*/  HMMA.16816.F32.BF16 R80, R104.reuse, R110, R80 ;  /* 0x0000006e6850723c */ /* 0x040fe20000041850 */
[----:B------:R1:W2:Y:S10]  /*bd10*/  MUFU.EX2 R174, R112 ;  /* 0x0000007000ae7308 */ /* 0x0002b40000000800 */
[----:B------:R4:W-:Y:S01]  /*bd20*/  MUFU.EX2 R170, R108 ;  /* 0x0000006c00aa7308 */ /* 0x0009e20000000800 */
[--C-:B---3--:R-:W-:Y:S09]  /*bd30*/  FFMA.FTZ R116, R148, c[0x0][0x2d0], -R144.reuse ;  /* 0x0000b40094747a23 */ /* 0x108ff20000010890 */
[----:B------:R3:W5:Y:S01]  /*bd40*/  MUFU.EX2 R173, R116 ;  /* 0x0000007400ad7308 */ /* 0x0007620000000800 */
[----:B-1----:R-:W1:Y:S01]  /*bd50*/  LDSM.16.MT88.4 R112, [R102+0x4000] ;  /* 0x004000006670783b */ /* 0x002e620000004200 */
[--C-:B----4-:R-:W-:Y:S08]  /*bd60*/  FFMA.FTZ R108, R151, c[0x0][0x2d0], -R141.reuse ;  /* 0x0000b400976c7a23 */ /* 0x110ff0000001088d */
[----:B------:R4:W1:Y:S01]  /*bd70*/  MUFU.EX2 R171, R108 ;  /* 0x0000006c00ab7308 */ /* 0x0008620000000800 */
[----:B---3--:R-:W3:Y:S01]  /*bd80*/  LDSM.16.MT88.4 R116, [R103+0x4000] ;  /* 0x004000006774783b */ /* 0x008ee20000004200 */
[--C-:B----4-:R-:W-:Y:S01]  /*bd90*/  FFMA.FTZ R108, R150, c[0x0][0x2d0], -R141.reuse ;  /* 0x0000b400966c7a23 */ /* 0x110fe2000001088d */
[C---:B-1----:R-:W-:Y:S06]  /*bda0*/  HMMA.16816.F32.BF16 R84, R104.reuse, R112, R84 ;  /* 0x000000706854723c */ /* 0x042fec0000041854 */
[----:B------:R-:W-:Y:S01]  /*bdb0*/  LDSM.16.MT88.4 R148, [R102+0x3800] ;  /* 0x003800006694783b */ /* 0x000fe20000004200 */
[----:B------:R1:W-:Y:S01]  /*bdc0*/  MUFU.EX2 R172, R108 ;  /* 0x0000006c00ac7308 */ /* 0x0003e20000000800 */
[--C-:B------:R-:W-:Y:S01]  /*bdd0*/  FFMA.FTZ R112, R153, c[0x0][0x2d0], -R141.reuse ;  /* 0x0000b40099707a23 */ /* 0x100fe2000001088d */
[C---:B------:R-:W-:Y:S08]  /*bde0*/  HMMA.16816.F32.BF16 R88, R104.reuse, R114, R88 ;  /* 0x000000726858723c */ /* 0x040ff00000041858 */
[----:B------:R4:W4:Y:S01]  /*bdf0*/  MUFU.EX2 R169, R112 ;  /* 0x0000007000a97308 */ /* 0x0009220000000800 */
[C---:B---3--:R-:W-:Y:S01]  /*be00*/  HMMA.16816.F32.BF16 R92, R104.reuse, R116, R92 ;  /* 0x00000074685c723c */ /* 0x048fe2000004185c */
[----:B-1----:R-:W1:Y:S07]  /*be10*/  LDSM.16.MT88.4 R108, [R3+0x800] ;  /* 0x00080000036c783b */ /* 0x002e6e0000004200 */
[----:B------:R-:W-:Y:S01]  /*be20*/  HMMA.16816.F32.BF16 R96, R104, R118, R96 ;  /* 0x000000766860723c */ /* 0x000fe20000041860 */
[----:B------:R-:W-:Y:S06]  /*be30*/  LDSM.16.MT88.4 R116, [R102+0x2800] ;  /* 0x002800006674783b */ /* 0x000fec0000004200 */
[----:B--2---:R-:W-:Y:S02]  /*be40*/  F2FP.BF16.PACK_AB R104, R174, R175 ;  /* 0x000000afae68723e */ /* 0x004fe400000010ff */
[----:B-----5:R-:W-:Y:S03]  /*be50*/  F2FP.BF16.PACK_AB R106, R173, R176 ;  /* 0x000000b0ad6a723e */ /* 0x020fe600000010ff */
[----:B------:R-:W-:Y:S01]  /*be60*/  F2FP.BF16.PACK_AB R105, R171, R170 ;  /* 0x000000aaab69723e */ /* 0x000fe200000010ff */
[----:B----4-:R-:W2:Y:S01]  /*be70*/  LDSM.16.MT88.4 R112, [R102+0x800] ;  /* 0x000800006670783b */ /* 0x010ea20000004200 */
[----:B------:R-:W-:Y:S07]  /*be80*/  F2FP.BF16.PACK_AB R107, R169, R172 ;  /* 0x000000aca96b723e */ /* 0x000fee00000010ff */
[C---:B-1----:R-:W-:Y:S08]  /*be90*/  HMMA.16816.F32.BF16 R4, R104.reuse, R108, R4 ;  /* 0x0000006c6804723c */ /* 0x042ff00000041804 */
[C---:B------:R-:W-:Y:S01]  /*bea0*/  HMMA.16816.F32.BF16 R8, R104.reuse, R110, R8 ;  /* 0x0000006e6808723c */ /* 0x040fe20000041808 */
[----:B------:R-:W1:Y:S07]  /*beb0*/  LDSM.16.MT88.4 R108, [R103+0x2800] ;  /* 0x00280000676c783b */ /* 0x000e6e0000004200 */
[C---:B------:R-:W-:Y:S07]  /*bec0*/  HMMA.16816.F32.BF16 R12, R104.reuse, R120, R12 ;  /* 0x00000078680c723c */ /* 0x040fee000004180c */
[--C-:B------:R-:W-:Y:S01]  /*bed0*/  FFMA.FTZ R120, R154, c[0x0][0x2d0], -R144.reuse ;  /* 0x0000b4009a787a23 */ /* 0x100fe20000010890 */
[C---:B------:R-:W-:Y:S03]  /*bee0*/  HMMA.16816.F32.BF16 R16, R104.reuse, R122, R16 ;  /* 0x0000007a6810723c */ /* 0x040fe60000041810 */
[----:B------:R3:W-:Y:S05]  /*bef0*/  MUFU.EX2 R168, R120 ;  /* 0x0000007800a87308 */ /* 0x0007ea0000000800 */
[C---:B--2---:R-:W-:Y:S08]  /*bf00*/  HMMA.16816.F32.BF16 R20, R104.reuse, R112, R20 ;  /* 0x000000706814723c */ /* 0x044ff00000041814 */
[C---:B------:R-:W-:Y:S01]  /*bf10*/  HMMA.16816.F32.BF16 R24, R104.reuse, R114, R24 ;  /* 0x000000726818723c */ /* 0x040fe20000041818 */
[----:B------:R-:W2:Y:S07]  /*bf20*/  LDSM.16.MT88.4 R112, [R3+0x4800] ;  /* 0x004800000370783b */ /* 0x000eae0000004200 */
        /* <DEDUP_REMOVED lines=10> */
[C---:B------:R-:W-:Y:S07]  /*bfd0*/  HMMA.16816.F32.BF16 R52, R104.reuse, R116, R52 ;  /* 0x000000746834723c */ /* 0x040fee0000041834 */
[--C-:B------:R-:W-:Y:S01]  /*bfe0*/  FFMA.FTZ R116, R157, c[0x0][0x2d0], -R144.reuse ;  /* 0x0000b4009d747a23 */ /* 0x100fe20000010890 */
[C---:B------:R-:W-:Y:S03]  /*bff0*/  HMMA.16816.F32.BF16 R56, R104.reuse, R118, R56 ;  /* 0x000000766838723c */ /* 0x040fe60000041838 */
[----:B------:R4:W5:Y:S05]  /*c000*/  MUFU.EX2 R167, R116 ;  /* 0x0000007400a77308 */ /* 0x00096a0000000800 */
[C---:B-1----:R-:W-:Y:S07]  /*c010*/  HMMA.16816.F32.BF16 R60, R104.reuse, R108, R60 ;  /* 0x0000006c683c723c */ /* 0x042fee000004183c */
[--C-:B------:R-:W-:Y:S01]  /*c020*/  FFMA.FTZ R108, R156, c[0x0][0x2d0], -R144.reuse ;  /* 0x0000b4009c6c7a23 */ /* 0x100fe20000010890 */
[C---:B------:R-:W-:Y:S03]  /*c030*/  HMMA.16816.F32.BF16 R64, R104.reuse, R110, R64 ;  /* 0x0000006e6840723c */ /* 0x040fe60000041840 */
[----:B------:R1:W-:Y:S05]  /*c040*/  MUFU.EX2 R165, R108 ;  /* 0x0000006c00a57308 */ /* 0x0003ea0000000800 */
[C---:B--2---:R-:W-:Y:S04]  /*c050*/  HMMA.16816.F32.BF16 R68, R104.reuse, R112, R68 ;  /* 0x000000706844723c */ /* 0x044fe80000041844 */
[--C-:B----4-:R-:W-:Y:S03]  /*c060*/  FFMA.FTZ R116, R155, c[0x0][0x2d0], -R144.reuse ;  /* 0x0000b4009b747a23 */ /* 0x110fe60000010890 */
[--C-:B------:R-:W-:Y:S01]  /*c070*/  FFMA.FTZ R112, R160, c[0x0][0x2d0], -R141.reuse ;  /* 0x0000b400a0707a23 */ /* 0x100fe2000001088d */
[C---:B------:R-:W-:Y:S01]  /*c080*/  HMMA.16816.F32.BF16 R72, R104.reuse, R114, R72 ;  /* 0x000000726848723c */ /* 0x040fe20000041848 */
[----:B------:R2:W4:Y:S07]  /*c090*/  MUFU.EX2 R166, R116 ;  /* 0x0000007400a67308 */ /* 0x00052e0000000800 */
[C---:B---3--:R-:W-:Y:S03]  /*c0a0*/  HMMA.16816.F32.BF16 R76, R104.reuse, R120, R76 ;  /* 0x00000078684c723c */ /* 0x048fe6000004184c */
[----:B------:R3:W-:Y:S01]  /*c0b0*/  MUFU.EX2 R163, R112 ;  /* 0x0000007000a37308 */ /* 0x0007e20000000800 */
[--C-:B-1----:R-:W-:Y:S03]  /*c0c0*/  FFMA.FTZ R108, R158, c[0x0][0x2d0], -R141.reuse ;  /* 0x0000b4009e6c7a23 */ /* 0x102fe6000001088d */
[--C-:B------:R-:W-:Y:S01]  /*c0d0*/  FFMA.FTZ R120, R161, c[0x0][0x2d0], -R141.reuse ;  /* 0x0000b400a1787a23 */ /* 0x100fe2000001088d */
[C---:B------:R-:W-:Y:S05]  /*c0e0*/  HMMA.16816.F32.BF16 R80, R104.reuse, R122, R80 ;  /* 0x0000007a6850723c */ /* 0x040fea0000041850 */
[----:B------:R1:W1:Y:S01]  /*c0f0*/  MUFU.EX2 R164, R108 ;  /* 0x0000006c00a47308 */ /* 0x0002620000000800 */
[----:B--2---:R-:W2:Y:S09]  /*c100*/  LDSM.16.MT88.4 R116, [R102+0x4800] ;  /* 0x004800006674783b */ /* 0x004eb20000004200 */
[----:B------:R4:W-:Y:S01]  /*c110*/  MUFU.EX2 R161, R120 ;  /* 0x0000007800a17308 */ /* 0x0009e20000000800 */
[--C-:B---3--:R-:W-:Y:S09]  /*c120*/  FFMA.FTZ R112, R159, c[0x0][0x2d0], -R141.reuse ;  /* 0x0000b4009f707a23 */ /* 0x108ff2000001088d */
[----:B------:R3:W2:Y:S01]  /*c130*/  MUFU.EX2 R162, R112 ;  /* 0x0000007000a27308 */ /* 0x0006a20000000800 */
[----:B-1----:R-:W1:Y:S08]  /*c140*/  LDSM.16.MT88.4 R108, [R103+0x4800] ;  /* 0x00480000676c783b */ /* 0x002e700000004200 */
[----:B----4-:R-:W-:Y:S01]  /*c150*/  LDSM.16.MT88.4 R120, [R102+0x1000] ;  /* 0x001000006678783b */ /* 0x010fe20000004200 */
[C---:B--2---:R-:W-:Y:S07]  /*c160*/  HMMA.16816.F32.BF16 R84, R104.reuse, R116, R84 ;  /* 0x000000746854723c */ /* 0x044fee0000041854 */
[----:B---3--:R-:W2:Y:S01]  /*c170*/  LDSM.16.MT88.4 R112, [R3+0x1000] ;  /* 0x001000000370783b */ /* 0x008ea20000004200 */
[C---:B------:R-:W-:Y:S07]  /*c180*/  HMMA.16816.F32.BF16 R88, R104.reuse, R118, R88 ;  /* 0x000000766858723c */ /* 0x040fee0000041858 */
[----:B------:R-:W3:Y:S01]  /*c190*/  LDSM.16.MT88.4 R116, [R102+0x3000] ;  /* 0x003000006674783b */ /* 0x000ee20000004200 */
[C---:B-1----:R-:W-:Y:S08]  /*c1a0*/  HMMA.16816.F32.BF16 R92, R104.reuse, R108, R92 ;  /* 0x0000006c685c723c */ /* 0x042ff0000004185c */
[----:B------:R-:W-:Y:S01]  /*c1b0*/  HMMA.16816.F32.BF16 R96, R104, R110, R96 ;  /* 0x0000006e6860723c */ /* 0x000fe20000041860 */
[----:B------:R-:W1:Y:S06]  /*c1c0*/  LDSM.16.MT88.4 R108, [R103+0x3000] ;  /* 0x00300000676c783b */ /* 0x000e6c0000004200 */
[----:B-----5:R-:W-:Y:S02]  /*c1d0*/  F2FP.BF16.PACK_AB R104, R167, R168 ;  /* 0x000000a8a768723e */ /* 0x020fe400000010ff */
[----:B------:R-:W-:Y:S03]  /*c1e0*/  F2FP.BF16.PACK_AB R106, R165, R166 ;  /* 0x000000a6a56a723e */ /* 0x000fe600000010ff */
        /* <DEDUP_REMOVED lines=14> */
[----:B----4-:R-:W-:Y:S07]  /*c2d0*/  LDSM.16.MT88.4 R124, [R102+0x1800] ;  /* 0x00180000667c783b */ /* 0x010fee0000004200 */
[C---:B------:R-:W-:Y:S08]  /*c2e0*/  HMMA.16816.F32.BF16 R32, R104.reuse, R130, R32 ;  /* 0x000000826820723c */ /* 0x040ff00000041820 */
[C---:B------:R-:W-:Y:S01]  /*c2f0*/  HMMA.16816.F32.BF16 R36, R104.reuse, R132, R36 ;  /* 0x000000846824723c */ /* 0x040fe20000041824 */
[----:B-----5:R-:W4:Y:S07]  /*c300*/  LDSM.16.MT88.4 R120, [R152+0x5000] ;  /* 0x005000009878783b */ /* 0x020f2e0000004200 */
[C---:B------:R-:W-:Y:S01]  /*c310*/  HMMA.16816.F32.BF16 R40, R104.reuse, R134, R40 ;  /* 0x000000866828723c */ /* 0x040fe20000041828 */
[----:B------:R-:W-:Y:S07]  /*c320*/  LDSM.16.MT88.4 R132, [R103+0x1800] ;  /* 0x001800006784783b */ /* 0x000fee0000004200 */
[C---:B------:R-:W-:Y:S08]  /*c330*/  HMMA.16816.F32.BF16 R44, R104.reuse, R136, R44 ;  /* 0x00000088682c723c */ /* 0x040ff0000004182c */
[C---:B------:R-:W-:Y:S08]  /*c340*/  HMMA.16816.F32.BF16 R48, R104.reuse, R138, R48 ;  /* 0x0000008a6830723c */ /* 0x040ff00000041830 */
[C---:B---3--:R-:W-:Y:S07]  /*c350*/  HMMA.16816.F32.BF16 R52, R104.reuse, R116, R52 ;  /* 0x000000746834723c */ /* 0x048fee0000041834 */
        /* <DEDUP_REMOVED lines=8> */
[----:B---3--:R-:W-:Y:S01]  /*c3e0*/  FFMA.FTZ R116, R203, c[0x0][0x2d0], -R144 ;  /* 0x0000b400cb747a23 */ /* 0x008fe20000010890 */
[----:B-----5:R-:W-:Y:S01]  /*c3f0*/  F2FP.BF16.PACK_AB R136, R159, R160 ;  /* 0x000000a09f88723e */ /* 0x020fe200000010ff */
[----:B------:R-:W-:Y:S01]  /*c400*/  LDSM.16.MT88.4 R144, [R152+0x3800] ;  /* 0x003800009890783b */ /* 0x000fe20000004200 */
[--C-:B------:R-:W-:Y:S01]  /*c410*/  FFMA.FTZ R112, R208, c[0x0][0x2d0], -R141.reuse ;  /* 0x0000b400d0707a23 */ /* 0x100fe2000001088d */
[C---:B------:R-:W-:Y:S01]  /*c420*/  HMMA.16816.F32.BF16 R72, R104.reuse, R114, R72 ;  /* 0x000000726848723c */ /* 0x040fe20000041848 */
[----:B------:R2:W3:Y:S07]  /*c430*/  MUFU.EX2 R158, R116 ;  /* 0x00000074009e7308 */ /* 0x0004ee0000000800 */
[C---:B----4-:R-:W-:Y:S03]  /*c440*/  HMMA.16816.F32.BF16 R76, R104.reuse, R120, R76 ;  /* 0x00000078684c723c */ /* 0x050fe6000004184c */
[----:B------:R4:W5:Y:S01]  /*c450*/  MUFU.EX2 R155, R112 ;  /* 0x00000070009b7308 */ /* 0x0009620000000800 */
[----:B-1----:R-:W-:Y:S03]  /*c460*/  LDSM.16.MT88.4 R108, [R103+0x5000] ;  /* 0x00500000676c783b */ /* 0x002fe60000004200 */
[--C-:B------:R-:W-:Y:S01]  /*c470*/  FFMA.FTZ R120, R206, c[0x0][0x2d0], -R141.reuse ;  /* 0x0000b400ce787a23 */ /* 0x100fe2000001088d */
[C---:B------:R-:W-:Y:S05]  /*c480*/  HMMA.16816.F32.BF16 R80, R104.reuse, R122, R80 ;  /* 0x0000007a6850723c */ /* 0x040fea0000041850 */
[----:B------:R1:W-:Y:S01]  /*c490*/  MUFU.EX2 R153, R120 ;  /* 0x0000007800997308 */ /* 0x0003e20000000800 */
[----:B--2---:R-:W2:Y:S01]  /*c4a0*/  LDSM.16.MT88.4 R116, [R102+0x5000] ;  /* 0x005000006674783b */ /* 0x004ea20000004200 */
[----:B---3--:R-:W-:Y:S01]  /*c4b0*/  F2FP.BF16.PACK_AB R138, R157, R158 ;  /* 0x0000009e9d8a723e */ /* 0x008fe200000010ff */
[----:B----4-:R-:W-:Y:S01]  /*c4c0*/  FFMA.FTZ R112, R205, c[0x0][0x2d0], -R141 ;  /* 0x0000b400cd707a23 */ /* 0x010fe2000001088d */
[----:B-----5:R-:W-:Y:S05]  /*c4d0*/  F2FP.BF16.PACK_AB R137, R155, R156 ;  /* 0x0000009c9b89723e */ /* 0x020fea00000010ff */
[----:B------:R-:W-:Y:S01]  /*c4e0*/  LDSM.16.MT88.4 R140, [R3+0x3800] ;  /* 0x00380000038c783b */ /* 0x000fe20000004200 */
[----:B------:R3:W4:Y:S07]  /*c4f0*/  MUFU.EX2 R154, R112 ;  /* 0x00000070009a7308 */ /* 0x00072e0000000800 */
[----:B-1----:R-:W-:Y:S08]  /*c500*/  LDSM.16.MT88.4 R120, [R152+0x1800] ;  /* 0x001800009878783b */ /* 0x002ff00000004200 */
[----:B---3--:R-:W1:Y:S01]  /*c510*/  LDSM.16.MT88.4 R112, [R3+0x1800] ;  /* 0x001800000370783b */ /* 0x008e620000004200 */
[----:B----4-:R-:W-:Y:S01]  /*c520*/  F2FP.BF16.PACK_AB R139, R153, R154 ;  /* 0x0000009a998b723e */ /* 0x010fe200000010ff */
[C---:B--2---:R-:W-:Y:S08]  /*c530*/  HMMA.16816.F32.BF16 R84, R104.reuse, R116, R84 ;  /* 0x000000746854723c */ /* 0x044ff00000041854 */
[C---:B------:R-:W-:Y:S08]  /*c540*/  HMMA.16816.F32.BF16 R88, R104.reuse, R118, R88 ;  /* 0x000000766858723c */ /* 0x040ff00000041858 */
[C---:B------:R-:W-:Y:S08]  /*c550*/  HMMA.16816.F32.BF16 R92, R104.reuse, R108, R92 ;  /* 0x0000006c685c723c */ /* 0x040ff0000004185c */
[----:B------:R-:W-:Y:S08]  /*c560*/  HMMA.16816.F32.BF16 R96, R104, R110, R96 ;  /* 0x0000006e6860723c */ /* 0x000ff00000041860 */
[C---:B-1----:R-:W-:Y:S01]  /*c570*/  HMMA.16816.F32.BF16 R104, R136.reuse, R112, R4 ;  /* 0x000000708868723c */ /* 0x042fe20000041804 */
[----:B------:R-:W1:Y:S07]  /*c580*/  LDSM.16.MT88.4 R4, [R103+0x3800] ;  /* 0x003800006704783b */ /* 0x000e6e0000004200 */
[C---:B------:R-:W-:Y:S01]  /*c590*/  HMMA.16816.F32.BF16 R108, R136.reuse, R114, R8 ;  /* 0x00000072886c723c */ /* 0x040fe20000041808 */
[----:B------:R2:W3:Y:S07]  /*c5a0*/  LDSM.16.MT88.4 R8, [R3+0x5800] ;  /* 0x005800000308783b */ /* 0x0004ee0000004200 */
[C---:B------:R-:W-:Y:S01]  /*c5b0*/  HMMA.16816.F32.BF16 R112, R136.reuse, R120, R12 ;  /* 0x000000788870723c */ /* 0x040fe2000004180c */
[----:B------:R-:W4:Y:S07]  /*c5c0*/  LDSM.16.MT88.4 R12, [R152+0x5800] ;  /* 0x00580000980c783b */ /* 0x000f2e0000004200 */
[C---:B------:R-:W-:Y:S07]  /*c5d0*/  HMMA.16816.F32.BF16 R116, R136.reuse, R122, R16 ;  /* 0x0000007a8874723c */ /* 0x040fee0000041810 */
[----:B------:R-:W-:Y:S01]  /*c5e0*/  FFMA.FTZ R16, R2, R212, R179 ;  /* 0x000000d402107223 */ /* 0x000fe200000100b3 */
[C---:B------:R-:W-:Y:S04]  /*c5f0*/  HMMA.16816.F32.BF16 R120, R136.reuse, R124, R20 ;  /* 0x0000007c8878723c */ /* 0x040fe80000041814 */
[----:B--2---:R-:W-:Y:S01]  /*c600*/  IADD3 R3, R197, -0x2, RZ ;  /* 0xfffffffec5037810 */ /* 0x004fe20007ffe0ff */
[----:B------:R-:W-:Y:S03]  /*c610*/  FADD.FTZ R16, R182, R16 ;  /* 0x00000010b6107221 */ /* 0x000fe60000010000 */
[C---:B------:R-:W-:Y:S03]  /*c620*/  HMMA.16816.F32.BF16 R124, R136.reuse, R126, R24 ;  /* 0x0000007e887c723c */ /* 0x040fe60000041818 */
[C---:B------:R-:W-:Y:S05]  /*c630*/  ISETP.GE.AND P6, PT, R3.reuse, R200, PT ;  /* 0x000000c80300720c */ /* 0x040fea0003fc6270 */
[C---:B------:R-:W-:Y:S08]  /*c640*/  HMMA.16816.F32.BF16 R128, R136.reuse, R132, R28 ;  /* 0x000000848880723c */ /* 0x040ff0000004181c */
[C---:B------:R-:W-:Y:S01]  /*c650*/  HMMA.16816.F32.BF16 R132, R136.reuse, R134, R32 ;  /* 0x000000868884723c */ /* 0x040fe20000041820 */
[----:B------:R-:W-:Y:S03]  /*c660*/  @P6 MOV R20, c[0x0][0x1e4] ;  /* 0x0000790000146a02 */ /* 0x000fe60000000f00 */
[----:B------:R-:W-:Y:S04]  /*c670*/  @P6 SHF.R.S32.HI R2, RZ, 0x1f, R3 ;  /* 0x0000001fff026819 */ /* 0x000fe80000011403 */
[C---:B------:R-:W-:Y:S04]  /*c680*/  HMMA.16816.F32.BF16 R36, R136.reuse, R140, R36 ;  /* 0x0000008c8824723c */ /* 0x040fe80000041824 */
[----:B------:R-:W-:Y:S04]  /*c690*/  @P6 IMAD R2, R2, c[0x0][0x1e0], RZ ;  /* 0x0000780002026a24 */ /* 0x000fe800078e02ff */
        /* <DEDUP_REMOVED lines=8> */
[C---:B---3--:R-:W-:Y:S07]  /*c720*/  HMMA.16816.F32.BF16 R68, R136.reuse, R8, R68 ;  /* 0x000000088844723c */ /* 0x048fee0000041844 */
[----:B------:R-:W-:Y:S01]  /*c730*/  FADD.FTZ R9, R178, R0 ;  /* 0x00000000b2097221 */ /* 0x000fe20000010000 */
[C---:B------:R-:W-:Y:S04]  /*c740*/  HMMA.16816.F32.BF16 R72, R136.reuse, R10, R72 ;  /* 0x0000000a8848723c */ /* 0x040fe80000041848 */
[C---:B------:R-:W-:Y:S02]  /*c750*/  @P6 IMAD R8, R3.reuse, c[0x0][0x1e4], R2 ;  /* 0x0000790003086a24 */ /* 0x040fe400078e0202 */
[----:B------:R-:W-:Y:S02]  /*c760*/  @P6 IMAD.WIDE.U32 R2, R3, c[0x0][0x1e0], RZ ;  /* 0x0000780003026a25 */ /* 0x000fe400078e00ff */
[C---:B----4-:R-:W-:Y:S04]  /*c770*/  HMMA.16816.F32.BF16 R76, R136.reuse, R12, R76 ;  /* 0x0000000c884c723c */ /* 0x050fe8000004184c */
[----:B------:R-:W-:Y:S02]  /*c780*/  FADD.FTZ R9, R180, R9 ;  /* 0x00000009b4097221 */ /* 0x000fe40000010000 */
[----:B------:R-:W-:Y:S01]  /*c790*/  FADD.FTZ R0, R183, R16 ;  /* 0x00000010b7007221 */ /* 0x000fe20000010000 */
[----:B------:R-:W-:Y:S01]  /*c7a0*/  @P6 MOV R13, c[0x0][0x1e0] ;  /* 0x00007800000d6a02 */ /* 0x000fe20000000f00 */
[----:B------:R-:W-:Y:S01]  /*c7b0*/  FADD.FTZ R9, R181, R9 ;  /* 0x00000009b5097221 */ /* 0x000fe20000010000 */
[C---:B------:R-:W-:Y:S03]  /*c7c0*/  HMMA.16816.F32.BF16 R80, R136.reuse, R14, R80 ;  /* 0x0000000e8850723c */ /* 0x040fe60000041850 */
[----:B------:R-:W-:Y:S01]  /*c7d0*/  FADD.FTZ R16, R199, R0 ;  /* 0x00000000c7107221 */ /* 0x000fe20000010000 */
[----:B------:R-:W-:Y:S02]  /*c7e0*/  @P6 IADD3 R0, R3, R8, RZ ;  /* 0x0000000803006210 */ /* 0x000fe40007ffe0ff */
[C---:B------:R-:W-:Y:S01]  /*c7f0*/  @P6 SHF.L.U32 R3, R2.reuse, 0x6, RZ ;  /* 0x0000000602036819 */ /* 0x040fe200000006ff */
[----:B------:R-:W-:Y:S01]  /*c800*/  FADD.FTZ R8, R175, R16 ;  /* 0x00000010af087221 */ /* 0x000fe20000010000 */
[----:B------:R-:W-:Y:S01]  /*c810*/  @P6 SHF.L.U64.HI R2, R2, 0x6, R0 ;  /* 0x0000000602026819 */ /* 0x000fe20000010200 */
[----:B------:R-:W-:Y:S01]  /*c820*/  FADD.FTZ R16, R170, R9 ;  /* 0x00000009aa107221 */ /* 0x000fe20000010000 */
[C---:B-1----:R-:W-:Y:S03]  /*c830*/  HMMA.16816.F32.BF16 R84, R136.reuse, R4, R84 ;  /* 0x000000048854723c */ /* 0x042fe60000041854 */
[----:B------:R-:W-:Y:S01]  /*c840*/  @P6 IADD3 R0, P5, R3, R218, RZ ;  /* 0x000000da03006210 */ /* 0x000fe20007fbe0ff */
[----:B------:R-:W-:Y:S01]  /*c850*/  FADD.FTZ R18, R171, R16 ;  /* 0x00000010ab127221 */ /* 0x000fe20000010000 */
[C---:B------:R-:W-:Y:S01]  /*c860*/  @P6 LEA R19, P0, R13.reuse, R3, 0x5 ;  /* 0x000000030d136211 */ /* 0x040fe200078028ff */
[----:B------:R-:W-:Y:S01]  /*c870*/  FADD.FTZ R17, R174, R8 ;  /* 0x00000008ae117221 */ /* 0x000fe20000010000 */
[----:B------:R-:W-:Y:S01]  /*c880*/  @P6 LEA R12, P4, R0, c[0x0][0x1c8], 0x1 ;  /* 0x00007200000c6a11 */ /* 0x000fe200078808ff */
[----:B------:R-:W1:Y:S01]  /*c890*/  LDSM.16.MT88.4 R8, [R103+0x5800] ;  /* 0x005800006708783b */ /* 0x000e620000004200 */
[-C--:B------:R-:W-:Y:S01]  /*c8a0*/  @P6 IADD3.X R16, R2, R217.reuse, RZ, P5, !PT ;  /* 0x000000d902106210 */ /* 0x080fe20002ffe4ff */
[C---:B------:R-:W-:Y:S03]  /*c8b0*/  HMMA.16816.F32.BF16 R88, R136.reuse, R6, R88 ;  /* 0x000000068858723c */ /* 0x040fe60000041858 */
[----:B------:R-:W-:Y:S01]  /*c8c0*/  @P6 LEA.HI.X R3, R13, R2, R20, 0x5, P0 ;  /* 0x000000020d036211 */ /* 0x000fe200000f2c14 */
[----:B------:R-:W-:Y:S01]  /*c8d0*/  FADD.FTZ R17, R176, R17 ;  /* 0x00000011b0117221 */ /* 0x000fe20000010000 */
[----:B------:R-:W-:Y:S01]  /*c8e0*/  @P6 LEA.HI.X R13, R0, c[0x0][0x1cc], R16, 0x1, P4 ;  /* 0x00007300000d6a11 */ /* 0x000fe200020f0c10 */
[----:B------:R-:W-:Y:S01]  /*c8f0*/  FADD.FTZ R0, R172, R18 ;  /* 0x00000012ac007221 */ /* 0x000fe20000010000 */
[C---:B------:R-:W-:Y:S01]  /*c900*/  ISETP.GE.AND P0, PT, R198.reuse, 0x1, PT ;  /* 0x00000001c600780c */ /* 0x040fe20003f06270 */
[----:B------:R-:W-:Y:S01]  /*c910*/  FADD.FTZ R15, R173, R17 ;  /* 0x00000011ad0f7221 */ /* 0x000fe20000010000 */
[----:B------:R-:W-:Y:S02]  /*c920*/  IADD3 R2, R198, 0x1, RZ ;  /* 0x00000001c6027810 */ /* 0x000fe40007ffe0ff */
[----:B------:R-:W-:Y:S01]  /*c930*/  @P6 ISETP.GE.AND P4, PT, R210, c[0x0][0x1d4], PT ;  /* 0x00007500d2006a0c */ /* 0x000fe20003f86270 */
[----:B------:R-:W-:Y:S01]  /*c940*/  FADD.FTZ R14, R169, R0 ;  /* 0x00000000a90e7221 */ /* 0x000fe20000010000 */
[----:B------:R-:W-:Y:S01]  /*c950*/  @P6 IADD3 R0, P5, R19, R218, RZ ;  /* 0x000000da13006210 */ /* 0x000fe20007fbe0ff */
[----:B------:R-:W-:Y:S01]  /*c960*/  FADD.FTZ R5, R168, R15 ;  /* 0x0000000fa8057221 */ /* 0x000fe20000010000 */
[----:B------:R-:W-:Y:S01]  /*c970*/  SEL R198, R2, RZ, !P0 ;  /* 0x000000ff02c67207 */ /* 0x000fe20004000000 */
[----:B------:R-:W-:Y:S01]  /*c980*/  FADD.FTZ R4, R164, R14 ;  /* 0x0000000ea4047221 */ /* 0x000fe20000010000 */
[----:B------:R-:W-:Y:S01]  /*c990*/  @P6 IADD3.X R3, R3, R217, RZ, P5, !PT ;  /* 0x000000d903036210 */ /* 0x000fe20002ffe4ff */
[----:B------:R-:W-:Y:S01]  /*c9a0*/  FADD.FTZ R14, R167, R5 ;  /* 0x00000005a70e7221 */ /* 0x000fe20000010000 */
[----:B------:R-:W-:Y:S01]  /*c9b0*/  @P6 LEA R2, P5, R0, c[0x0][0x1c8], 0x1 ;  /* 0x0000720000026a11 */ /* 0x000fe200078a08ff */
[----:B------:R-:W-:Y:S01]  /*c9c0*/  FADD.FTZ R5, R163, R4 ;  /* 0x00000004a3057221 */ /* 0x000fe20000010000 */
[----:B------:R-:W-:Y:S01]  /*c9d0*/  @P6 ISETP.GE.AND P0, PT, R209, c[0x0][0x1d4], PT ;  /* 0x00007500d1006a0c */ /* 0x000fe20003f06270 */
[----:B------:R-:W-:Y:S01]  /*c9e0*/  FADD.FTZ R4, R166, R14 ;  /* 0x0000000ea6047221 */ /* 0x000fe20000010000 */
[----:B------:R-:W-:Y:S01]  /*c9f0*/  @P6 LEA.HI.X R3, R0, c[0x0][0x1cc], R3, 0x1, P5 ;  /* 0x0000730000036a11 */ /* 0x000fe200028f0c03 */
[----:B------:R-:W-:Y:S02]  /*ca00*/  @P6 IMAD R0, R198, 0x6000, R224 ;  /* 0x00006000c6006824 */ /* 0x000fe400078e02e0 */
[----:B------:R-:W-:Y:S02]  /*ca10*/  FADD.FTZ R6, R162, R5 ;  /* 0x00000005a2067221 */ /* 0x000fe40000010000 */
[----:B------:R-:W-:Y:S01]  /*ca20*/  FADD.FTZ R5, R165, R4 ;  /* 0x00000004a5057221 */ /* 0x000fe20000010000 */
[----:B------:R-:W-:Y:S01]  /*ca30*/  @!PT LDS RZ, [RZ] ;  /* 0x00000000fffff984 */ /* 0x000fe20000000800 */
[----:B------:R-:W-:Y:S01]  /*ca40*/  @!PT LDS RZ, [RZ] ;  /* 0x00000000fffff984 */ /* 0x000fe20000000800 */
[----:B------:R-:W-:Y:S01]  /*ca50*/  @!PT LDS RZ, [RZ] ;  /* 0x00000000fffff984 */ /* 0x000fe20000000800 */
[----:B------:R2:W-:Y:S01]  /*ca60*/  @P6 LDGSTS.E.BYPASS.LTC128B.128 [R0], [R12.64], !P4 ;  /* 0x000000000c006fae */ /* 0x0005e2000e101d48 */
[----:B------:R-:W-:Y:S07]  /*ca70*/  FADD.FTZ R4, R161, R6 ;  /* 0x00000006a1047221 */ /* 0x000fee0000010000 */
[----:B------:R2:W-:Y:S01]  /*ca80*/  @P6 LDGSTS.E.BYPASS.LTC128B.128 [R0+0x2000], [R12.64+0x80], !P0 ;  /* 0x020000800c006fae */ /* 0x0005e2000c101d48 */
[C---:B-1----:R-:W-:Y:S07]  /*ca90*/  HMMA.16816.F32.BF16 R92, R136.reuse, R8, R92 ;  /* 0x00000008885c723c */ /* 0x042fee000004185c */
[----:B------:R2:W-:Y:S01]  /*caa0*/  @P6 LDGSTS.E.BYPASS.LTC128B.128 [R0+0x4000], [R12.64+0x100], !P3 ;  /* 0x040001000c006fae */ /* 0x0005e2000d901d48 */
[----:B------:R-:W-:Y:S07]  /*cab0*/  HMMA.16816.F32.BF16 R96, R136, R10, R96 ;  /* 0x0000000a8860723c */ /* 0x000fee0000041860 */
[----:B------:R1:W-:Y:S01]  /*cac0*/  @P6 LDGSTS.E.BYPASS.LTC128B.128 [R0+0x1000], [R2.64], !P4 ;  /* 0x0100000002006fae */ /* 0x0003e2000e101d48 */
[----:B------:R-:W-:Y:S07]  /*cad0*/  ISETP.GE.AND P4, PT, R185, 0x1, PT ;  /* 0x00000001b900780c */ /* 0x000fee0003f86270 */
[----:B------:R1:W-:Y:S01]  /*cae0*/  @P6 LDGSTS.E.BYPASS.LTC128B.128 [R0+0x3000], [R2.64+0x80], !P0 ;  /* 0x0300008002006fae */ /* 0x0003e2000c101d48 */
[----:B------:R-:W-:Y:S02]  /*caf0*/  ISETP.GT.AND P0, PT, R197, R223, PT ;  /* 0x000000dfc500720c */ /* 0x000fe40003f04270 */
[----:B------:R-:W-:Y:S05]  /*cb00*/  MOV R197, R196 ;  /* 0x000000c400c57202 */ /* 0x000fea0000000f00 */
[----:B------:R1:W-:Y:S08]  /*cb10*/  @P6 LDGSTS.E.BYPASS.LTC128B.128 [R0+0x5000], [R2.64+0x100], !P3 ;  /* 0x0500010002006fae */ /* 0x0003f0000d901d48 */
[----:B------:R-:W0:Y:S01]  /*cb20*/  LDGDEPBAR ;  /* 0x00000000000079af */ /* 0x000e220000000000 */
[----:B-1----:R-:W-:Y:S02]  /*cb30*/  FADD.FTZ R2, R160, R5 ;  /* 0x00000005a0027221 */ /* 0x002fe40000010000 */
[----:B--2---:R-:W-:Y:S02]  /*cb40*/  FADD.FTZ R0, R156, R4 ;  /* 0x000000049c007221 */ /* 0x004fe40000010000 */
        /* <DEDUP_REMOVED lines=11> */
.L_x_1687:
[----:B------:R-:W-:-:S13]  /*cc00*/  ISETP.GE.AND P0, PT, R196, R200, PT ;  /* 0x000000c8c400720c */ /* 0x000fda0003f06270 */
[----:B------:R-:W-:Y:S05]  /*cc10*/  @!P0 BRA `(.L_x_1689) ;  /* 0x0000375000008947 */ /* 0x000fea0003800000 */
[----:B------:R-:W-:Y:S02]  /*cc20*/  MOV R3, R100 ;  /* 0x0000006400037202 */ /* 0x000fe40000000f00 */
[----:B------:R-:W-:Y:S02]  /*cc30*/  MOV R2, R101 ;  /* 0x0000006500027202 */ /* 0x000fe40000000f00 */
.L_x_1698:
        /* <DEDUP_REMOVED lines=293> */
.L_x_1692:
[----:B------:R-:W-:Y:S04]  /*de90*/  MOV R10, c[0x0][0x32c] ;  /* 0x0000cb00000a7a02 */ /* 0x000fe80000000f00 */
[----:B------:R-:W-:Y:S11]  /*dea0*/  ISETP.NE.AND P0, PT, R10, 0x1, PT ;  /* 0x000000010a00780c */ /* 0x000ff60003f05270 */
[----:B------:R-:W-:Y:S02]  /*deb0*/  @!UPT UIADD3 URZ, URZ, URZ, URZ ;  /* 0x0000003f3f3ff290 */ /* 0x000fe4000fffe03f */
[----:B------:R-:W-:Y:S05]  /*dec0*/  @P0 IMAD.HI.U32 R10, R5, c[0x0][0x330], RZ ;  /* 0x0000cc00050a0a27 */ /* 0x000fea00078e00ff */
[----:B------:R-:W-:Y:S02]  /*ded0*/  @P0 SHF.R.U32.HI R5, RZ, c[0x0][0x334], R10 ;  /* 0x0000cd00ff050a19 */ /* 0x000fe4000001160a */
.L_x_1693:
[----:B------:R-:W-:Y:S05]  /*dee0*/  BSYNC B0 ;  /* 0x0000000000007941 */ /* 0x000fea0003800000 */
.L_x_1691:
[----:B------:R-:W-:Y:S04]  /*def0*/  IMAD R5, R5, c[0x0][0x32c], -R7 ;  /* 0x0000cb0005057a24 */ /* 0x000fe800078e0a07 */
[----:B------:R-:W-:Y:S05]  /*df00*/  IMAD.IADD R5, R5, 0x1, -R214 ;  /* 0x0000000105057824 */ /* 0x000fea00078e0ad6 */
[----:B------:R-:W-:Y:S02]  /*df10*/  IADD3 R10, R5, c[0x0][0x32c], RZ ;  /* 0x0000cb00050a7a10 */ /* 0x000fe40007ffe0ff */
[----:B------:R-:W-:Y:S02]  /*df20*/  IMNMX R0, R0, R5, !PT ;  /* 0x0000000500007217 */ /* 0x000fe40007800200 */
[----:B------:R-:W-:Y:S02]  /*df30*/  IMNMX R4, R4, R10, PT ;  /* 0x0000000a04047217 */ /* 0x000fe40003800200 */
.L_x_1690:
        /* <DEDUP_REMOVED lines=66> */
.L_x_1696:
[----:B------:R-:W-:Y:S04]  /*e360*/  MOV R6, c[0x0][0x32c] ;  /* 0x0000cb0000067a02 */ /* 0x000fe80000000f00 */
[----:B------:R-:W-:Y:S11]  /*e370*/  ISETP.NE.AND P4, PT, R6, 0x1, PT ;  /* 0x000000010600780c */ /* 0x000ff60003f85270 */
[----:B------:R-:W-:Y:S02]  /*e380*/  @!UPT UIADD3 URZ, URZ, URZ, URZ ;  /* 0x0000003f3f3ff290 */ /* 0x000fe4000fffe03f */
[----:B------:R-:W-:Y:S05]  /*e390*/  @P4 IMAD.HI.U32 R6, R5, c[0x0][0x330], RZ ;  /* 0x0000cc0005064a27 */ /* 0x000fea00078e00ff */
[----:B------:R-:W-:Y:S02]  /*e3a0*/  @P4 SHF.R.U32.HI R5, RZ, c[0x0][0x334], R6 ;  /* 0x0000cd00ff054a19 */ /* 0x000fe40000011606 */
.L_x_1697:
[----:B------:R-:W-:Y:S05]  /*e3b0*/  BSYNC B0 ;  /* 0x0000000000007941 */ /* 0x000fea0003800000 */
.L_x_1695:
[----:B------:R-:W-:Y:S04]  /*e3c0*/  IMAD R7, R5, c[0x0][0x32c], -R7 ;  /* 0x0000cb0005077a24 */ /* 0x000fe800078e0a07 */
[----:B------:R-:W-:Y:S05]  /*e3d0*/  IMAD.IADD R7, R7, 0x1, -R214 ;  /* 0x0000000107077824 */ /* 0x000fea00078e0ad6 */
[----:B------:R-:W-:Y:S02]  /*e3e0*/  IADD3 R5, R7, c[0x0][0x32c], RZ ;  /* 0x0000cb0007057a10 */ /* 0x000fe40007ffe0ff */
[----:B------:R-:W-:Y:S02]  /*e3f0*/  IMNMX R0, R0, R7, !PT ;  /* 0x0000000700007217 */ /* 0x000fe40007800200 */
[----:B------:R-:W-:Y:S02]  /*e400*/  IMNMX R4, R4, R5, PT ;  /* 0x0000000504047217 */ /* 0x000fe40003800200 */
.L_x_1694:
        /* <DEDUP_REMOVED lines=485> */
[----:B------:R-:W-:Y:S02]  /*10260*/  ISETP.GE.AND P0, PT, R200, R196, PT ;  /* 0x000000c4c800720c */ /* 0x000fe40003f06270 */
        /* <DEDUP_REMOVED lines=15> */
[----:B------:R-:W-:-:S05]  /*10360*/  @!P0 BRA `(.L_x_1698) ;  /* 0xffffc8d000008947 */ /* 0x000fca000383ffff */
.L_x_1689:
[----:B------:R-:W-:Y:S02]  /*10370*/  MOV R7, 0x1f ;  /* 0x0000001f00077802 */ /* 0x000fe40000000f00 */
[----:B------:R-:W-:Y:S01]  /*10380*/  MOV R6, 0xffffffff ;  /* 0xffffffff00067802 */ /* 0x000fe20000000f00 */
[----:B------:R-:W-:Y:S05]  /*10390*/  BRA.DIV ~URZ, `(.L_x_1699) ;  /* 0x000052427f007947 */ /* 0x000fea000b800000 */
[----:B------:R1:W2:Y:S02]  /*103a0*/  SHFL.BFLY PT, R0, R212, 0x2, 0x1f ;  /* 0x0c401f00d4007f89 */ /* 0x0002a400000e0000 */
.L_x_1772:
[----:B--2---:R-:W-:Y:S01]  /*103b0*/  FADD.FTZ R0, R0, R212 ;  /* 0x000000d400007221 */ /* 0x004fe20000010000 */
[----:B------:R-:W-:Y:S05]  /*103c0*/  BRA.DIV ~URZ, `(.L_x_1700) ;  /* 0x000052727f007947 */ /* 0x000fea000b800000 */
[----:B------:R-:W2:Y:S04]  /*103d0*/  SHFL.BFLY PT, R2, R213, 0x2, 0x1f ;  /* 0x0c401f00d5027f89 */ /* 0x000ea800000e0000 */
[----:B------:R-:W3:Y:S01]  /*103e0*/  SHFL.BFLY PT, R5, R0, 0x1, 0x1f ;  /* 0x0c201f0000057f89 */ /* 0x000ee200000e0000 */
[----:B--2---:R-:W-:-:S02]  /*103f0*/  FADD.FTZ R4, R2, R213 ;  /* 0x000000d502047221 */ /* 0x004fc40000010000 */
[----:B---3--:R-:W-:-:S03]  /*10400*/  FADD.FTZ R0, R0, R5 ;  /* 0x0000000500007221 */ /* 0x008fc60000010000 */
[----:B------:R2:W3:Y:S04]  /*10410*/  SHFL.BFLY PT, R3, R4, 0x1, 0x1f ;  /* 0x0c201f0004037f89 */ /* 0x0004e800000e0000 */
.L_x_1773:
        /* <DEDUP_REMOVED lines=117> */
.L_x_1642:
        /* <DEDUP_REMOVED lines=17> */
.L_x_1702:
[----:B------:R-:W-:Y:S05]  /*10c80*/  BSYNC B0 ;  /* 0x0000000000007941 */ /* 0x000fea0003800000 */
.L_x_1701:
        /* <DEDUP_REMOVED lines=11> */
[----:B------:R-:W4:Y:S04]  /*10d40*/  LDL R6, [R1+0x20] ;  /* 0x0000200001067983 */ /* 0x000f280000100800 */
[----:B------:R-:W4:Y:S01]  /*10d50*/  LDL R5, [R1+0x18] ;  /* 0x0000180001057983 */ /* 0x000f220000100800 */
[----:B------:R-:W-:Y:S01]  /*10d60*/  WARPSYNC 0xffffffff ;  /* 0xffffffff00007948 */ /* 0x000fe20003800000 */
[----:B------:R-:W-:Y:S01]  /*10d70*/  F2FP.BF16.PACK_AB R0, R153, R152 ;  /* 0x000000989900723e */ /* 0x000fe200000010ff */
[----:B------:R-:W-:Y:S01]  /*10d80*/  IMAD.MOV.U32 R16, RZ, RZ, c[0x0][0x388] ;  /* 0x0000e200ff107624 */ /* 0x000fe200078e00ff */
        /* <DEDUP_REMOVED lines=8> */
[----:B--2---:R2:W-:Y:S04]  /*10e10*/  STS [R12], R0 ;  /* 0x000000000c007388 */ /* 0x0045e80000000800 */
[----:B------:R1:W-:Y:S04]  /*10e20*/  STS [R12+0x400], R2 ;  /* 0x000400020c007388 */ /* 0x0003e80000000800 */
[----:B---3--:R3:W-:Y:S01]  /*10e30*/  STS [R11], R3 ;  /* 0x000000030b007388 */ /* 0x0087e20000000800 */
[----:B--2---:R-:W-:-:S02]  /*10e40*/  F2FP.BF16.PACK_AB R0, R161, R160 ;  /* 0x000000a0a100723e */ /* 0x004fc400000010ff */
        /* <DEDUP_REMOVED lines=80> */
[----:B------:R-:W-:Y:S04]  /*11350*/  STS [R7+0x8400], R3 ;  /* 0x0084000307007388 */ /* 0x000fe80000000800 */
[----:B------:R3:W-:Y:S01]  /*11360*/  STS [R6+0x8000], R2 ;  /* 0x0080000206007388 */ /* 0x0007e20000000800 */
[----:B-1----:R-:W-:-:S05]  /*11370*/  F2FP.BF16.PACK_AB R0, R69, R68 ;  /* 0x000000444500723e */ /* 0x002fca00000010ff */
[----:B------:R1:W-:Y:S01]  /*11380*/  STS [R6+0x8400], R0 ;  /* 0x0084000006007388 */ /* 0x0003e20000000800 */
[----:B--2---:R-:W-:-:S05]  /*11390*/  F2FP.BF16.PACK_AB R4, R65, R64 ;  /* 0x000000404104723e */ /* 0x004fca00000010ff */
[----:B------:R2:W-:Y:S01]  /*113a0*/  STS [R5+0x8000], R4 ;  /* 0x0080000405007388 */ /* 0x0005e20000000800 */
[----:B---3--:R-:W-:-:S04]  /*113b0*/  IMAD.MOV.U32 R2, RZ, RZ, 0x4 ;  /* 0x00000004ff027424 */ /* 0x008fc800078e00ff */
[----:B------:R-:W-:-:S04]  /*113c0*/  @P2 IMAD.WIDE R8, R231, R2, c[0x0][0x508] ;  /* 0x00014200e7082625 */ /* 0x000fc800078e0202 */
[----:B------:R-:W-:Y:S01]  /*113d0*/  IMAD.WIDE R2, R231, R2, c[0x0][0x500] ;  /* 0x00014000e7027625 */ /* 0x000fe200078e0202 */
[----:B-1----:R-:W-:-:S03]  /*113e0*/  F2FP.BF16.PACK_AB R0, R63, R62 ;  /* 0x0000003e3f00723e */ /* 0x002fc600000010ff */
[----:B------:R-:W-:Y:S02]  /*113f0*/  IMAD.MOV.U32 R6, RZ, RZ, RZ ;  /* 0x000000ffff067224 */ /* 0x000fe400078e00ff */
[----:B------:R1:W-:Y:S04]  /*11400*/  STS [R5+0x8400], R0 ;  /* 0x0084000005007388 */ /* 0x0003e80000000800 */
[----:B------:R-:W-:Y:S06]  /*11410*/  BAR.SYNC.DEFER_BLOCKING 0x1, 0x100 ;  /* 0x0044000000007b1d */ /* 0x000fec0000010000 */
[----:B------:R1:W5:Y:S04]  /*11420*/  @P2 LDG.E R16, [R8.64] ;  /* 0x0000000808102981 */ /* 0x000368000c1e1900 */
[----:B------:R1:W5:Y:S01]  /*11430*/  @P1 LDG.E R6, [R2.64] ;  /* 0x0000000802061981 */ /* 0x000362000c1e1900 */
[----:B------:R-:W-:-:S04]  /*11440*/  ISETP.NE.AND P0, PT, R252, RZ, PT ;  /* 0x000000fffc00720c */ /* 0x000fc80003f05270 */
[----:B--2---:R-:W-:Y:S01]  /*11450*/  SEL R4, R252, c[0x0][0x3d4], P0 ;  /* 0x0000f500fc047a07 */ /* 0x004fe20000000000 */
[----:B------:R-:W-:Y:S05]  /*11460*/  @P2 BRA `(.L_x_1705) ;  /* 0x0000004000002947 */ /* 0x000fea0003800000 */
[----:B------:R-:W-:Y:S05]  /*11470*/  @!P1 BRA `(.L_x_1705) ;  /* 0x0000003000009947 */ /* 0x000fea0003800000 */
[----:B-1----:R1:W2:Y:S04]  /*11480*/  LDG.E R0, [R2.64] ;  /* 0x0000000802007981 */ /* 0x0022a8000c1e1900 */
[----:B-1----:R-:W2:Y:S02]  /*11490*/  LDG.E R2, [R2.64+0x4] ;  /* 0x0000040802027981 */ /* 0x002ea4000c1e1900 */
[----:B--2--5:R-:W-:Y:S02]  /*114a0*/  IADD3 R16, -R0, R2, RZ ;  /* 0x0000000200107210 */ /* 0x024fe40007ffe1ff */
.L_x_1705:
[----:B-1----:R-:W-:Y:S01]  /*114b0*/  IMAD.MOV.U32 R9, RZ, RZ, 0x368 ;  /* 0x00000368ff097424 */ /* 0x002fe200078e00ff */
[----:B------:R-:W-:Y:S01]  /*114c0*/  ISETP.GT.AND P3, PT, R4, 0x1, PT ;  /* 0x000000010400780c */ /* 0x000fe20003f64270 */
[----:B------:R-:W2:Y:S01]  /*114d0*/  LDL R11, [R1] ;  /* 0x00000000010b7983 */ /* 0x000ea20000100800 */
[----:B------:R-:W-:Y:S01]  /*114e0*/  IMAD.MOV.U32 R0, RZ, RZ, c[0x0][0x4e8] ;  /* 0x00013a00ff007624 */ /* 0x000fe200078e00ff */
[----:B------:R-:W-:Y:S01]  /*114f0*/  ISETP.NE.U32.AND P0, PT, RZ, c[0x0][0x500], PT ;  /* 0x00014000ff007a0c */ /* 0x000fe20003f05070 */
[----:B------:R-:W-:Y:S01]  /*11500*/  IMAD.IADD R12, R233, 0x1, R226 ;  /* 0x00000001e90c7824 */ /* 0x000fe200078e02e2 */
[----:B------:R-:W-:-:S02]  /*11510*/  SEL R9, R9, 0x328, P3 ;  /* 0x0000032809097807 */ /* 0x000fc40001800000 */
[----:B------:R-:W-:Y:S02]  /*11520*/  ISETP.NE.AND P2, PT, R0, 0x1, PT ;  /* 0x000000010000780c */ /* 0x000fe40003f45270 */
[----:B------:R-:W1:Y:S01]  /*11530*/  LDC.64 R14, c[0x0][R9+0x168] ;  /* 0x00005a00090e7b82 */ /* 0x000e620000000a00 */
[----:B------:R-:W-:Y:S02]  /*11540*/  ISETP.NE.AND.EX P0, PT, RZ, c[0x0][0x504], PT, P0 ;  /* 0x00014100ff007a0c */ /* 0x000fe40003f05300 */
[----:B------:R-:W-:Y:S02]  /*11550*/  SHF.R.S32.HI R0, RZ, 0x1f, R231 ;  /* 0x0000001fff007819 */ /* 0x000fe400000114e7 */
[----:B------:R-:W-:Y:S02]  /*11560*/  SEL R7, R231, RZ, !P0 ;  /* 0x000000ffe7077207 */ /* 0x000fe40004000000 */
[----:B------:R-:W-:Y:S01]  /*11570*/  SEL R2, R0, RZ, !P0 ;  /* 0x000000ff00027207 */ /* 0x000fe20004000000 */
[----:B------:R1:W3:Y:S03]  /*11580*/  LDC.64 R4, c[0x0][R9+0x170] ;  /* 0x00005c0009047b82 */ /* 0x0002e60000000a00 */
[----:B------:R-:W-:-:S05]  /*11590*/  @P2 IMAD.HI.U32 R8, R12, c[0x0][0x4ec], RZ ;  /* 0x00013b000c082a27 */ /* 0x000fca00078e00ff */
[----:B------:R1:W4:Y:S08]  /*115a0*/  LDC.64 R18, c[0x0][R9+0x178] ;  /* 0x00005e0009127b82 */ /* 0x0003300000000a00 */
[----:B------:R1:W2:Y:S02]  /*115b0*/  LDC.64 R20, c[0x0][R9+0x160] ;  /* 0x0000580009147b82 */ /* 0x0002a40000000a00 */
[----:B-1----:R-:W-:-:S02]  /*115c0*/  IMAD R9, R15, R235, RZ ;  /* 0x000000eb0f097224 */ /* 0x002fc400078e02ff */
[----:B------:R-:W4:Y:S01]  /*115d0*/  LDL R15, [R1+0x30] ;  /* 0x00003000010f7983 */ /* 0x000f220000100800 */
[----:B---3--:R-:W-:-:S04]  /*115e0*/  IMAD R0, R5, R7, RZ ;  /* 0x0000000705007224 */ /* 0x008fc800078e02ff */
[C---:B------:R-:W-:Y:S02]  /*115f0*/  IMAD R10, R4.reuse, R2, R0 ;  /* 0x00000002040a7224 */ /* 0x040fe400078e0200 */
[----:B------:R-:W-:Y:S01]  /*11600*/  IMAD.WIDE.U32 R2, R4, R7, RZ ;  /* 0x0000000704027225 */ /* 0x000fe200078e00ff */
[----:B------:R-:W1:Y:S03]  /*11610*/  S2R R23, SR_TID.X ;  /* 0x0000000000177919 */ /* 0x000e660000002100 */
[----:B------:R-:W-:-:S04]  /*11620*/  IMAD.WIDE.U32 R4, R14, R235, RZ ;  /* 0x000000eb0e047225 */ /* 0x000fc800078e00ff */
[----:B------:R-:W-:Y:S01]  /*11630*/  IMAD.MOV.U32 R0, RZ, RZ, R12 ;  /* 0x000000ffff007224 */ /* 0x000fe200078e000c */
[----:B------:R-:W-:Y:S02]  /*11640*/  @P2 SHF.R.U32.HI R0, RZ, c[0x0][0x4f0], R8 ;  /* 0x00013c00ff002a19 */ /* 0x000fe40000011608 */
[--C-:B-----5:R-:W-:Y:S01]  /*11650*/  IADD3 R13, P1, P0, R2, R4, R6.reuse ;  /* 0x00000004020d7210 */ /* 0x120fe2000783e006 */
[----:B------:R-:W-:Y:S01]  /*11660*/  IMAD.IADD R2, R5, 0x1, R9 ;  /* 0x0000000105027824 */ /* 0x000fe200078e0209 */
[----:B------:R-:W-:Y:S02]  /*11670*/  SHF.R.S32.HI R9, RZ, 0x1f, R6 ;  /* 0x0000001fff097819 */ /* 0x000fe40000011406 */
[----:B-1----:R-:W-:-:S04]  /*11680*/  SHF.R.S32.HI R14, RZ, 0x1f, R23 ;  /* 0x0000001fff0e7819 */ /* 0x002fc80000011417 */
[----:B------:R-:W-:-:S04]  /*11690*/  LEA.HI R14, R14, R23, RZ, 0x5 ;  /* 0x000000170e0e7211 */ /* 0x000fc800078f28ff */
[----:B------:R-:W-:-:S05]  /*116a0*/  LOP3.LUT R14, R14, 0xffffffe0, RZ, 0xc0, !PT ;  /* 0xffffffe00e0e7812 */ /* 0x000fca00078ec0ff */
[----:B------:R-:W-:Y:S01]  /*116b0*/  IMAD.IADD R14, R23, 0x1, -R14 ;  /* 0x00000001170e7824 */ /* 0x000fe200078e0a0e */
[----:B--2---:R-:W-:Y:S01]  /*116c0*/  SEL R8, R11, RZ, P3 ;  /* 0x000000ff0b087207 */ /* 0x004fe20001800000 */
[----:B------:R-:W-:Y:S02]  /*116d0*/  IMAD.IADD R11, R3, 0x1, R10 ;  /* 0x00000001030b7824 */ /* 0x000fe400078e020a */
[----:B------:R-:W-:Y:S02]  /*116e0*/  IMAD.MOV R3, RZ, RZ, -R0 ;  /* 0x000000ffff037224 */ /* 0x000fe400078e0a00 */
[-C--:B----4-:R-:W-:Y:S02]  /*116f0*/  IMAD R10, R19, R8.reuse, RZ ;  /* 0x00000008130a7224 */ /* 0x090fe400078e02ff */
        /* <DEDUP_REMOVED lines=13> */
[----:B------:R-:W-:Y:S02]  /*117d0*/  IMAD.MOV.U32 R5, RZ, RZ, c[0x0][0x4ac] ;  /* 0x00012b00ff057624 */ /* 0x000fe400078e00ff */
[----:B------:R-:W-:Y:S01]  /*117e0*/  IMAD.IADD R3, R3, 0x1, R0 ;  /* 0x0000000103037824 */ /* 0x000fe200078e0200 */
[----:B------:R-:W-:Y:S02]  /*117f0*/  LEA R0, P0, R2, R4, 0x2 ;  /* 0x0000000402007211 */ /* 0x000fe400078010ff */
[----:B------:R-:W-:-:S04]  /*11800*/  SEL R5, R5, c[0x0][0x454], P3 ;  /* 0x0001150005057a07 */ /* 0x000fc80001800000 */
[----:B------:R-:W-:Y:S01]  /*11810*/  LEA.HI.X R3, R2, R5, R3, 0x2, P0 ;  /* 0x0000000502037211 */ /* 0x000fe200000f1403 */
[----:B------:R-:W-:Y:S04]  /*11820*/  SHFL.IDX PT, R4, R0, RZ, 0x1c1f ;  /* 0x001c1fff00047589 */ /* 0x000fe800000e0000 */
[----:B------:R-:W1:Y:S04]  /*11830*/  SHFL.IDX PT, R5, R3, RZ, 0x1c1f ;  /* 0x001c1fff03057589 */ /* 0x000e6800000e0000 */
[----:B------:R2:W-:Y:S04]  /*11840*/  SHFL.IDX PT, R2, R0, 0x1, 0x1c1f ;  /* 0x003c1f0000027f89 */ /* 0x0005e800000e0000 */
[----:B------:R-:W3:Y:S01]  /*11850*/  SHFL.IDX PT, R3, R3, 0x1, 0x1c1f ;  /* 0x003c1f0003037f89 */ /* 0x000ee200000e0000 */
[----:B------:R-:W-:Y:S01]  /*11860*/  IMAD R11, R16, c[0x0][0x4e8], RZ ;  /* 0x00013a00100b7a24 */ /* 0x000fe200078e02ff */
[----:B------:R-:W-:Y:S01]  /*11870*/  LOP3.LUT P0, RZ, R14, 0x3, RZ, 0xc0, !PT ;  /* 0x000000030eff7812 */ /* 0x000fe2000780c0ff */
[----:B--2---:R-:W-:-:S05]  /*11880*/  IMAD.IADD R0, R15, 0x1, R226 ;  /* 0x000000010f007824 */ /* 0x004fca00078e02e2 */
[C---:B------:R-:W-:Y:S02]  /*11890*/  IADD3 R8, R0.reuse, 0x8, RZ ;  /* 0x0000000800087810 */ /* 0x040fe40007ffe0ff */
[-C--:B------:R-:W-:Y:S02]  /*118a0*/  ISETP.GE.OR P1, PT, R0, R11.reuse, P0 ;  /* 0x0000000b0000720c */ /* 0x080fe40000726670 */
[----:B------:R-:W-:-:S11]  /*118b0*/  ISETP.GE.OR P0, PT, R8, R11, P0 ;  /* 0x0000000b0800720c */ /* 0x000fd60000706670 */
[----:B-1----:R1:W-:Y:S01]  /*118c0*/  @!P1 ST.E [R4.64], R22 ;  /* 0x0000001604009985 */ /* 0x0023e2000c101908 */
[----:B------:R-:W-:-:S03]  /*118d0*/  ISETP.GE.AND P1, PT, R0, R11, PT ;  /* 0x0000000b0000720c */ /* 0x000fc60003f26270 */
[----:B---3--:R1:W-:Y:S01]  /*118e0*/  @!P0 ST.E [R2.64], R17 ;  /* 0x0000001102008985 */ /* 0x0083e2000c101908 */
[----:B------:R-:W-:Y:S01]  /*118f0*/  ISETP.GE.AND P0, PT, R8, R11, PT ;  /* 0x0000000b0800720c */ /* 0x000fe20003f06270 */
[----:B------:R-:W-:Y:S05]  /*11900*/  @P3 BRA `(.L_x_1706) ;  /* 0x0000081000003947 */ /* 0x000fea0003800000 */
[----:B------:R-:W2:Y:S01]  /*11910*/  S2R R15, SR_TID.X ;  /* 0x00000000000f7919 */ /* 0x000ea20000002100 */
[----:B------:R-:W-:Y:S01]  /*11920*/  IMAD R0, R9, c[0x0][0x3a0], RZ ;  /* 0x0000e80009007a24 */ /* 0x000fe200078e02ff */
[----:B-1----:R-:W-:Y:S01]  /*11930*/  SHF.R.S32.HI R5, RZ, 0x1f, R7 ;  /* 0x0000001fff057819 */ /* 0x002fe20000011407 */
[C---:B------:R-:W-:Y:S01]  /*11940*/  IMAD.WIDE.U32 R2, R6.reuse, c[0x0][0x3a0], RZ ;  /* 0x0000e80006027a25 */ /* 0x040fe200078e00ff */
[----:B------:R1:W3:Y:S01]  /*11950*/  LDS.128 R24, [R227+0x80] ;  /* 0x00008000e3187984 */ /* 0x0002e20000000c00 */
[----:B------:R-:W-:Y:S02]  /*11960*/  IADD3 R10, R251, R226, RZ ;  /* 0x000000e2fb0a7210 */ /* 0x000fe40007ffe0ff */
[----:B------:R-:W-:Y:S01]  /*11970*/  IMAD R6, R6, c[0x0][0x3a4], R0 ;  /* 0x0000e90006067a24 */ /* 0x000fe200078e0200 */
[----:B------:R1:W4:Y:S01]  /*11980*/  LDS.128 R36, [R227+0x1080] ;  /* 0x00108000e3247984 */ /* 0x0003220000000c00 */
[----:B------:R-:W-:-:S03]  /*11990*/  IMAD R5, R5, c[0x0][0x3f0], RZ ;  /* 0x0000fc0005057a24 */ /* 0x000fc600078e02ff */
[----:B------:R-:W-:Y:S01]  /*119a0*/  IADD3 R3, R3, R6, RZ ;  /* 0x0000000603037210 */ /* 0x000fe20007ffe0ff */
[----:B------:R1:W1:Y:S01]  /*119b0*/  LDS.128 R48, [R227+0x2080] ;  /* 0x00208000e3307984 */ /* 0x0002620000000c00 */
[----:B------:R-:W-:-:S03]  /*119c0*/  IMAD R8, R7, c[0x0][0x3f4], R5 ;  /* 0x0000fd0007087a24 */ /* 0x000fc600078e0205 */
[C---:B------:R-:W-:Y:S01]  /*119d0*/  IMAD.WIDE.U32 R2, R235.reuse, c[0x0][0x3e8], R2 ;  /* 0x0000fa00eb027a25 */ /* 0x040fe200078e0002 */
[----:B------:R1:W1:Y:S03]  /*119e0*/  LDS.128 R56, [R227+0x3080] ;  /* 0x00308000e3387984 */ /* 0x0002660000000c00 */
[----:B------:R-:W-:Y:S01]  /*119f0*/  IMAD R3, R235, c[0x0][0x3ec], R3 ;  /* 0x0000fb00eb037a24 */ /* 0x000fe200078e0203 */
[----:B------:R1:W1:Y:S01]  /*11a00*/  LDS.128 R20, [R227+0x4080] ;  /* 0x00408000e3147984 */ /* 0x0002620000000c00 */
[----:B--2---:R-:W-:Y:S02]  /*11a10*/  SHF.R.S32.HI R14, RZ, 0x1f, R15 ;  /* 0x0000001fff0e7819 */ /* 0x004fe4000001140f */
[----:B------:R-:W-:Y:S01]  /*11a20*/  IMAD.WIDE.U32 R2, R7, c[0x0][0x3f0], R2 ;  /* 0x0000fc0007027a25 */ /* 0x000fe200078e0002 */
[----:B------:R2:W1:Y:S01]  /*11a30*/  LDS.128 R32, [R227+0x5080] ;  /* 0x00508000e3207984 */ /* 0x0004620000000c00 */
[----:B------:R-:W-:-:S03]  /*11a40*/  LEA.HI R14, R14, R15, RZ, 0x3 ;  /* 0x0000000f0e0e7211 */ /* 0x000fc600078f18ff */
[----:B------:R2:W1:Y:S01]  /*11a50*/  LDS.128 R44, [R227+0x6080] ;  /* 0x00608000e32c7984 */ /* 0x0004620000000c00 */
[----:B------:R-:W-:Y:S02]  /*11a60*/  IADD3 R3, R3, R8, RZ ;  /* 0x0000000803037210 */ /* 0x000fe40007ffe0ff */
[----:B------:R-:W-:Y:S01]  /*11a70*/  LOP3.LUT R14, R14, 0xfffffff8, RZ, 0xc0, !PT ;  /* 0xfffffff80e0e7812 */ /* 0x000fe200078ec0ff */
[----:B------:R2:W1:Y:S03]  /*11a80*/  LDS.128 R52, [R227+0x7080] ;  /* 0x00708000e3347984 */ /* 0x0004660000000c00 */
[----:B------:R-:W-:Y:S01]  /*11a90*/  IADD3 R14, -R14, R15, RZ ;  /* 0x0000000f0e0e7210 */ /* 0x000fe20007ffe1ff */
[----:B------:R2:W1:Y:S03]  /*11aa0*/  LDS.128 R16, [R227+0x8080] ;  /* 0x00808000e3107984 */ /* 0x0004660000000c00 */
[----:B------:R-:W-:Y:S01]  /*11ab0*/  LEA R4, R14, R251, 0x5 ;  /* 0x000000fb0e047211 */ /* 0x000fe200078e28ff */
[----:B------:R2:W1:Y:S03]  /*11ac0*/  LDS.128 R28, [R227+0x9080] ;  /* 0x00908000e31c7984 */ /* 0x0004660000000c00 */
[----:B------:R-:W-:Y:S01]  /*11ad0*/  IADD3 R4, R226, R4, RZ ;  /* 0x00000004e2047210 */ /* 0x000fe20007ffe0ff */
[----:B------:R2:W1:Y:S03]  /*11ae0*/  LDS.128 R40, [R227+0xa080] ;  /* 0x00a08000e3287984 */ /* 0x0004660000000c00 */
[----:B------:R-:W-:Y:S01]  /*11af0*/  MOV R0, R4 ;  /* 0x0000000400007202 */ /* 0x000fe20000000f00 */
[----:B------:R-:W-:Y:S01]  /*11b00*/  @P2 IMAD.HI.U32 R6, R4, c[0x0][0x4ec], RZ ;  /* 0x00013b0004062a27 */ /* 0x000fe200078e00ff */
[----:B------:R2:W1:Y:S04]  /*11b10*/  LDS.128 R60, [R227+0xb080] ;  /* 0x00b08000e33c7984 */ /* 0x0004680000000c00 */
[----:B------:R-:W-:-:S04]  /*11b20*/  @P2 SHF.R.U32.HI R0, RZ, c[0x0][0x4f0], R6 ;  /* 0x00013c00ff002a19 */ /* 0x000fc80000011606 */
[----:B------:R-:W-:Y:S01]  /*11b30*/  SHF.R.S32.HI R6, RZ, 0x1f, R0 ;  /* 0x0000001fff067819 */ /* 0x000fe20000011400 */
[C---:B------:R-:W-:Y:S01]  /*11b40*/  IMAD.WIDE.U32 R2, R0.reuse, c[0x0][0x3e0], R2 ;  /* 0x0000f80000027a25 */ /* 0x040fe200078e0002 */
[----:B------:R-:W-:-:S03]  /*11b50*/  IADD3 R5, -R0, RZ, RZ ;  /* 0x000000ff00057210 */ /* 0x000fc60007ffe1ff */
[----:B------:R-:W-:Y:S02]  /*11b60*/  IMAD R6, R6, c[0x0][0x3e0], RZ ;  /* 0x0000f80006067a24 */ /* 0x000fe400078e02ff */
[----:B------:R-:W-:Y:S02]  /*11b70*/  IMAD R4, R5, c[0x0][0x4e8], R4 ;  /* 0x00013a0005047a24 */ /* 0x000fe400078e0204 */
[----:B------:R-:W-:-:S03]  /*11b80*/  IMAD R5, R0, c[0x0][0x3e4], R6 ;  /* 0x0000f90000057a24 */ /* 0x000fc600078e0206 */
        /* <DEDUP_REMOVED lines=9> */
[----:B-1234-:R1:W2:Y:S02]  /*11c20*/  SHFL.IDX PT, R8, R9, RZ, 0x181f ;  /* 0x00181fff09087589 */ /* 0x01e2a400000e0000 */
.L_x_1774:
[----:B------:R-:W-:Y:S05]  /*11c30*/  BRA.DIV ~URZ, `(.L_x_1708) ;  /* 0x00003b727f007947 */ /* 0x000fea000b800000 */
[----:B------:R3:W4:Y:S02]  /*11c40*/  SHFL.IDX PT, R0, R12, RZ, 0x181f ;  /* 0x00181fff0c007589 */ /* 0x00072400000e0000 */
.L_x_1775:
[----:B------:R-:W-:Y:S01]  /*11c50*/  ISETP.GE.AND P0, PT, R10, R11, PT ;  /* 0x0000000b0a00720c */ /* 0x000fe20003f06270 */
[----:B------:R-:W-:-:S12]  /*11c60*/  BSSY B0, `(.L_x_1709) ;  /* 0x000000e000007945 */ /* 0x000fd80003800000 */
        /* <DEDUP_REMOVED lines=13> */
.L_x_1710:
[----:B------:R-:W-:Y:S05]  /*11d40*/  BSYNC B0 ;  /* 0x0000000000007941 */ /* 0x000fea0003800000 */
.L_x_1709:
[----:B------:R-:W-:Y:S05]  /*11d50*/  BRA.DIV ~URZ, `(.L_x_1711) ;  /* 0x00003ab27f007947 */ /* 0x000fea000b800000 */
[----:B--2---:R2:W1:Y:S04]  /*11d60*/  SHFL.IDX PT, R8, R9, 0x1, 0x181f ;  /* 0x00381f0009087f89 */ /* 0x00446800000e0000 */
[----:B----4-:R2:W4:Y:S02]  /*11d70*/  SHFL.IDX PT, R0, R12, 0x1, 0x181f ;  /* 0x00381f000c007f89 */ /* 0x01052400000e0000 */
.L_x_1776:
        /* <DEDUP_REMOVED lines=16> */
.L_x_1713:
[----:B------:R-:W-:Y:S05]  /*11e80*/  BSYNC B0 ;  /* 0x0000000000007941 */ /* 0x000fea0003800000 */
.L_x_1712:
[----:B------:R-:W-:Y:S05]  /*11e90*/  BRA.DIV ~URZ, `(.L_x_1714) ;  /* 0x00003a327f007947 */ /* 0x000fea000b800000 */
[----:B-1----:R1:W2:Y:S02]  /*11ea0*/  SHFL.IDX PT, R8, R9, 0x2, 0x181f ;  /* 0x00581f0009087f89 */ /* 0x0022a400000e0000 */
.L_x_1777:
[----:B------:R-:W-:Y:S05]  /*11eb0*/  BRA.DIV ~URZ, `(.L_x_1715) ;  /* 0x00003a827f007947 */ /* 0x000fea000b800000 */
[----:B----4-:R4:W1:Y:S02]  /*11ec0*/  SHFL.IDX PT, R0, R12, 0x2, 0x181f ;  /* 0x00581f000c007f89 */ /* 0x01086400000e0000 */
.L_x_1778:
        /* <DEDUP_REMOVED lines=16> */
.L_x_1717:
[----:B------:R-:W-:Y:S05]  /*11fd0*/  BSYNC B0 ;  /* 0x0000000000007941 */ /* 0x000fea0003800000 */
.L_x_1716:
[----:B------:R-:W-:Y:S05]  /*11fe0*/  BRA.DIV ~URZ, `(.L_x_1718) ;  /* 0x000039b27f007947 */ /* 0x000fea000b800000 */
[----:B-1----:R1:W3:Y:S04]  /*11ff0*/  SHFL.IDX PT, R6, R9, 0x3, 0x181f ;  /* 0x00781f0009067f89 */ /* 0x0022e800000e0000 */
[----:B------:R1:W4:Y:S02]  /*12000*/  SHFL.IDX PT, R0, R12, 0x3, 0x181f ;  /* 0x00781f000c007f89 */ /* 0x00032400000e0000 */
.L_x_1779:
[----:B------:R-:W-:-:S04]  /*12010*/  IADD3 R2, R10, 0x60, RZ ;  /* 0x000000600a027810 */ /* 0x000fc80007ffe0ff */
[----:B------:R-:W-:-:S13]  /*12020*/  ISETP.GE.AND P0, PT, R2, R11, PT ;  /* 0x0000000b0200720c */ /* 0x000fda0003f06270 */
[----:B------:R-:W-:Y:S05]  /*12030*/  @P0 BRA `(.L_x_1719) ;  /* 0x00001eb000000947 */ /* 0x000fea0003800000 */
[----:B------:R-:W-:Y:S02]  /*12040*/  ISETP.GE.AND P1, PT, R210, c[0x0][0x3c8], PT ;  /* 0x0000f200d2007a0c */ /* 0x000fe40003f26270 */
[----:B------:R-:W-:-:S11]  /*12050*/  ISETP.GE.AND P0, PT, R209, c[0x0][0x3c8], PT ;  /* 0x0000f200d1007a0c */ /* 0x000fd60003f06270 */
[CC--:B----4-:R-:W-:Y:S02]  /*12060*/  @!P1 LEA R4, P3, R210.reuse, R0.reuse, 0x1 ;  /* 0x00000000d2049211 */ /* 0x0d0fe400078608ff */
[C---:B------:R-:W-:Y:S02]  /*12070*/  @!P0 LEA R2, P2, R209.reuse, R0, 0x1 ;  /* 0x00000000d1028211 */ /* 0x040fe400078408ff */
[-C--:B---3--:R-:W-:Y:S02]  /*12080*/  @!P1 LEA.HI.X R5, R210, R6.reuse, R211, 0x1, P3 ;  /* 0x00000006d2059211 */ /* 0x088fe400018f0cd3 */
[----:B------:R-:W-:-:S03]  /*12090*/  @!P0 LEA.HI.X R3, R209, R6, R249, 0x1, P2 ;  /* 0x00000006d1038211 */ /* 0x000fc600010f0cf9 */
[----:B------:R3:W-:Y:S04]  /*120a0*/  @!P1 ST.E.128 [R4.64], R56 ;  /* 0x0000003804009985 */ /* 0x0007e8000c101d08 */
[----:B------:R3:W-:Y:S01]  /*120b0*/  @!P0 ST.E.128 [R2.64], R52 ;  /* 0x0000003402008985 */ /* 0x0007e2000c101d08 */
[----:B------:R-:W-:-:S13]  /*120c0*/  ISETP.GE.AND P0, PT, R232, c[0x0][0x3c8], PT ;  /* 0x0000f200e8007a0c */ /* 0x000fda0003f06270 */
[----:B------:R-:W-:Y:S05]  /*120d0*/  @P0 BRA `(.L_x_1719) ;  /* 0x00001e1000000947 */ /* 0x000fea0003800000 */
[----:B---3--:R-:W-:-:S04]  /*120e0*/  LEA R2, P0, R232, R0, 0x1 ;  /* 0x00000000e8027211 */ /* 0x008fc800078008ff */
[----:B------:R-:W-:-:S05]  /*120f0*/  LEA.HI.X R3, R232, R6, R248, 0x1, P0 ;  /* 0x00000006e8037211 */ /* 0x000fca00000f0cf8 */
[----:B------:R3:W-:Y:S01]  /*12100*/  ST.E.128 [R2.64], R60 ;  /* 0x0000003c02007985 */ /* 0x0007e2000c101d08 */
[----:B------:R-:W-:Y:S05]  /*12110*/  BRA `(.L_x_1719) ;  /* 0x00001dd000007947 */ /* 0x000fea0003800000 */
.L_x_1706:
[----:B------:R-:W2:Y:S01]  /*12120*/  LDL.LU R8, [R1] ;  /* 0x0000000001087983 */ /* 0x000ea20000300800 */
[----:B------:R-:W-:Y:S02]  /*12130*/  IMAD R0, R9, c[0x0][0x408], RZ ;  /* 0x0001020009007a24 */ /* 0x000fe400078e02ff */
[----:B-1----:R-:W-:-:S04]  /*12140*/  IMAD.WIDE.U32 R2, R6, c[0x0][0x408], RZ ;  /* 0x0001020006027a25 */ /* 0x002fc800078e00ff */
[----:B------:R-:W-:Y:S01]  /*12150*/  IMAD R6, R6, c[0x0][0x40c], R0 ;  /* 0x0001030006067a24 */ /* 0x000fe200078e0200 */
[----:B------:R-:W-:Y:S01]  /*12160*/  SHF.R.S32.HI R0, RZ, 0x1f, R7 ;  /* 0x0000001fff007819 */ /* 0x000fe20000011407 */
[----:B------:R-:W-:-:S03]  /*12170*/  @P2 IMAD.HI.U32 R5, R12, c[0x0][0x4ec], RZ ;  /* 0x00013b000c052a27 */ /* 0x000fc600078e00ff */
[----:B------:R-:W-:Y:S01]  /*12180*/  IADD3 R3, R3, R6, RZ ;  /* 0x0000000603037210 */ /* 0x000fe20007ffe0ff */
[----:B------:R-:W-:-:S04]  /*12190*/  IMAD R0, R0, c[0x0][0x440], RZ ;  /* 0x0001100000007a24 */ /* 0x000fc800078e02ff */
[----:B------:R-:W-:-:S04]  /*121a0*/  IMAD.WIDE.U32 R2, R235, c[0x0][0x438], R2 ;  /* 0x00010e00eb027a25 */ /* 0x000fc800078e0002 */
        /* <DEDUP_REMOVED lines=24> */
.L_x_1780:
[----:B------:R-:W-:Y:S05]  /*12330*/  BRA.DIV ~URZ, `(.L_x_1721) ;  /* 0x000037927f007947 */ /* 0x000fea000b800000 */
[----:B------:R3:W4:Y:S02]  /*12340*/  SHFL.IDX PT, R0, R37, RZ, 0x1c1f ;  /* 0x001c1fff25007589 */ /* 0x00072400000e0000 */
.L_x_1781:
        /* <DEDUP_REMOVED lines=52> */
[----:B------:R-:W-:-:S07]  /*12690*/  ISETP.GE.AND P1, PT, R15, c[0x0][0x3c8], PT ;  /* 0x0000f2000f007a0c */ /* 0x000fce0003f26270 */
[-C--:B----4-:R-:W-:Y:S02]  /*126a0*/  @!P6 LEA R2, P4, R214, R0.reuse, 0x2 ;  /* 0x00000000d602e211 */ /* 0x090fe400078810ff */
[----:B------:R-:W-:Y:S02]  /*126b0*/  @!P2 LEA R6, P3, R12, R0, 0x2 ;  /* 0x000000000c06a211 */ /* 0x000fe400078610ff */
[-C--:B--2---:R-:W-:Y:S02]  /*126c0*/  @!P6 LEA.HI.X R3, R214, R4.reuse, R39, 0x2, P4 ;  /* 0x00000004d603e211 */ /* 0x084fe400020f1427 */
        /* <DEDUP_REMOVED lines=40> */
[----:B------:R-:W-:-:S05]  /*12950*/  @!P1 LEA.HI.X R7, R22, R4, R48, 0x2, P3 ;  /* 0x0000000416079211 */ /* 0x000fca00018f1430 */
[----:B------:R-:W-:Y:S01]  /*12960*/  @!P2 LEA R8, P3, R23, R0, 0x2 ;  /* 0x000000001708a211 */ /* 0x000fe200078610ff */
[----:B------:R2:W-:Y:S01]  /*12970*/  @!P5 ST.E.64 [R2.64], R136 ;  /* 0x000000880200d985 */ /* 0x0005e2000c101b08 */
[----:B------:R-:W-:Y:S02]  /*12980*/  ISETP.GE.AND P5, PT, R25, c[0x0][0x3c8], PT ;  /* 0x0000f20019007a0c */ /* 0x000fe40003fa6270 */
[----:B------:R-:W-:Y:S01]  /*12990*/  @!P2 LEA.HI.X R9, R23, R4, R49, 0x2, P3 ;  /* 0x000000041709a211 */ /* 0x000fe200018f1431 */
[----:B------:R4:W-:Y:S01]  /*129a0*/  @!P1 ST.E.64 [R6.64], R138 ;  /* 0x0000008a06009985 */ /* 0x0009e2000c101b08 */
[----:B------:R-:W-:Y:S02]  /*129b0*/  ISETP.GE.AND P1, PT, R26, c[0x0][0x3c8], PT ;  /* 0x0000f2001a007a0c */ /* 0x000fe40003f26270 */
[----:B--2---:R-:W-:-:S04]  /*129c0*/  @!P6 LEA R2, P4, R24, R0, 0x2 ;  /* 0x000000001802e211 */ /* 0x004fc800078810ff */
[----:B------:R-:W-:-:S03]  /*129d0*/  @!P6 LEA.HI.X R3, R24, R4, R50, 0x2, P4 ;  /* 0x000000041803e211 */ /* 0x000fc600020f1432 */
[----:B----4-:R-:W-:Y:S02]  /*129e0*/  @!P5 LEA R6, P3, R25, R0, 0x2 ;  /* 0x000000001906d211 */ /* 0x010fe400078610ff */
[----:B------:R-:W-:Y:S01]  /*129f0*/  ISETP.GE.AND P4, PT, R28, c[0x0][0x3c8], PT ;  /* 0x0000f2001c007a0c */ /* 0x000fe20003f86270 */
[----:B------:R2:W-:Y:S01]  /*12a00*/  @!P6 ST.E.64 [R2.64], R140 ;  /* 0x0000008c0200e985 */ /* 0x0005e2000c101b08 */
[----:B------:R-:W-:Y:S02]  /*12a10*/  ISETP.GE.AND P6, PT, R27, c[0x0][0x3c8], PT ;  /* 0x0000f2001b007a0c */ /* 0x000fe40003fc6270 */
[----:B------:R-:W-:Y:S01]  /*12a20*/  @!P5 LEA.HI.X R7, R25, R4, R51, 0x2, P3 ;  /* 0x000000041907d211 */ /* 0x000fe200018f1433 */
[----:B------:R4:W-:Y:S01]  /*12a30*/  @!P2 ST.E.64 [R8.64], R142 ;  /* 0x0000008e0800a985 */ /* 0x0009e2000c101b08 */
[----:B------:R-:W-:-:S03]  /*12a40*/  ISETP.GE.AND P3, PT, R30, c[0x0][0x3c8], PT ;  /* 0x0000f2001e007a0c */ /* 0x000fc60003f66270 */
[----:B------:R5:W-:Y:S01]  /*12a50*/  @!P5 ST.E.64 [R6.64], R144 ;  /* 0x000000900600d985 */ /* 0x000be2000c101b08 */
[----:B--2---:R-:W-:-:S04]  /*12a60*/  @!P1 LEA R2, P2, R26, R0, 0x2 ;  /* 0x000000001a029211 */ /* 0x004fc800078410ff */
[----:B------:R-:W-:Y:S02]  /*12a70*/  @!P1 LEA.HI.X R3, R26, R4, R52, 0x2, P2 ;  /* 0x000000041a039211 */ /* 0x000fe400010f1434 */
[----:B----4-:R-:W-:-:S03]  /*12a80*/  @!P6 LEA R8, P2, R27, R0, 0x2 ;  /* 0x000000001b08e211 */ /* 0x010fc600078410ff */
[----:B------:R2:W-:Y:S01]  /*12a90*/  @!P1 ST.E.64 [R2.64], R146 ;  /* 0x0000009202009985 */ /* 0x0005e2000c101b08 */
[----:B------:R-:W-:Y:S02]  /*12aa0*/  ISETP.GE.AND P1, PT, R29, c[0x0][0x3c8], PT ;  /* 0x0000f2001d007a0c */ /* 0x000fe40003f26270 */
[----:B------:R-:W-:Y:S02]  /*12ab0*/  @!P6 LEA.HI.X R9, R27, R4, R53, 0x2, P2 ;  /* 0x000000041b09e211 */ /* 0x000fe400010f1435 */
[----:B-----5:R-:W-:-:S03]  /*12ac0*/  @!P3 LEA R6, P2, R30, R0, 0x2 ;  /* 0x000000001e06b211 */ /* 0x020fc600078410ff */
[----:B------:R-:W-:Y:S01]  /*12ad0*/  @!P6 ST.E.64 [R8.64], R154 ;  /* 0x0000009a0800e985 */ /* 0x000fe2000c101b08 */
[----:B------:R-:W-:Y:S02]  /*12ae0*/  ISETP.GE.AND P6, PT, R31, c[0x0][0x3c8], PT ;  /* 0x0000f2001f007a0c */ /* 0x000fe40003fc6270 */
[----:B------:R-:W-:Y:S02]  /*12af0*/  @!P3 LEA.HI.X R7, R30, R4, R56, 0x2, P2 ;  /* 0x000000041e07b211 */ /* 0x000fe400010f1438 */
[----:B--2---:R-:W-:-:S04]  /*12b00*/  @!P4 LEA R2, P5, R28, R0, 0x2 ;  /* 0x000000001c02c211 */ /* 0x004fc800078a10ff */
        /* <DEDUP_REMOVED lines=10> */
[C---:B------:R-:W-:Y:S02]  /*12bb0*/  @!P5 LEA R8, P1, R32.reuse, R0, 0x2 ;  /* 0x000000002008d211 */ /* 0x040fe400078210ff */
[----:B------:R-:W-:Y:S02]  /*12bc0*/  @!P6 LEA.HI.X R11, R31, R4, R57, 0x2, P2 ;  /* 0x000000041f0be211 */ /* 0x000fe400010f1439 */
        /* <DEDUP_REMOVED lines=9> */
.L_x_1723:
[----:B------:R-:W-:Y:S05]  /*12c60*/  BSYNC B0 ;  /* 0x0000000000007941 */ /* 0x000fea0003800000 */
.L_x_1722:
[----:B------:R-:W-:Y:S05]  /*12c70*/  BRA.DIV ~URZ, `(.L_x_1724) ;  /* 0x00002eb27f007947 */ /* 0x000fea000b800000 */
[----:B--2---:R2:W1:Y:S04]  /*12c80*/  SHFL.IDX PT, R4, R35, 0x1, 0x1c1f ;  /* 0x003c1f0023047f89 */ /* 0x00446800000e0000 */
[----:B----4-:R2:W4:Y:S02]  /*12c90*/  SHFL.IDX PT, R0, R37, 0x1, 0x1c1f ;  /* 0x003c1f0025007f89 */ /* 0x01052400000e0000 */
.L_x_1782:
[----:B------:R-:W-:Y:S05]  /*12ca0*/  @P0 BRA `(.L_x_1719) ;  /* 0x0000124000000947 */ /* 0x000fea0003800000 */
[----:B------:R-:W-:Y:S02]  /*12cb0*/  ISETP.GE.AND P3, PT, R12, c[0x0][0x3c8], PT ;  /* 0x0000f2000c007a0c */ /* 0x000fe40003f66270 */
[----:B------:R-:W-:Y:S02]  /*12cc0*/  ISETP.GE.AND P2, PT, R13, c[0x0][0x3c8], PT ;  /* 0x0000f2000d007a0c */ /* 0x000fe40003f46270 */
[----:B------:R-:W-:Y:S02]  /*12cd0*/  ISETP.GE.AND P4, PT, R214, c[0x0][0x3c8], PT ;  /* 0x0000f200d6007a0c */ /* 0x000fe40003f86270 */
[----:B------:R-:W-:-:S02]  /*12ce0*/  ISETP.GE.AND P0, PT, R14, c[0x0][0x3c8], PT ;  /* 0x0000f2000e007a0c */ /* 0x000fc40003f06270 */
[----:B------:R-:W-:-:S05]  /*12cf0*/  ISETP.GE.AND P1, PT, R15, c[0x0][0x3c8], PT ;  /* 0x0000f2000f007a0c */ /* 0x000fca0003f26270 */
[----:B----4-:R-:W-:-:S04]  /*12d00*/  @!P3 LEA R10, P5, R12, R0, 0x2 ;  /* 0x000000000c0ab211 */ /* 0x010fc800078a10ff */
[----:B-1----:R-:W-:Y:S02]  /*12d10*/  @!P3 LEA.HI.X R11, R12, R4, R36, 0x2, P5 ;  /* 0x000000040c0bb211 */ /* 0x002fe400028f1424 */
[CC--:B------:R-:W-:Y:S02]  /*12d20*/  @!P2 LEA R8, P5, R13.reuse, R0.reuse, 0x2 ;  /* 0x000000000d08a211 */ /* 0x0c0fe400078a10ff */
[----:B------:R-:W-:Y:S02]  /*12d30*/  @!P4 LEA R12, P6, R214, R0, 0x2 ;  /* 0x00000000d60cc211 */ /* 0x000fe400078c10ff */
[----:B------:R-:W-:Y:S02]  /*12d40*/  @!P2 LEA.HI.X R9, R13, R4, R38, 0x2, P5 ;  /* 0x000000040d09a211 */ /* 0x000fe400028f1426 */
[----:B------:R-:W-:Y:S02]  /*12d50*/  @!P0 LEA R2, P5, R14, R0, 0x2 ;  /* 0x000000000e028211 */ /* 0x000fe400078a10ff */
[----:B------:R-:W-:-:S02]  /*12d60*/  @!P4 LEA.HI.X R13, R214, R4, R39, 0x2, P6 ;  /* 0x00000004d60dc211 */ /* 0x000fc400030f1427 */
[----:B------:R-:W-:Y:S02]  /*12d70*/  @!P0 LEA.HI.X R3, R14, R4, R40, 0x2, P5 ;  /* 0x000000040e038211 */ /* 0x000fe400028f1428 */
[----:B------:R-:W-:Y:S01]  /*12d80*/  ISETP.GE.AND P5, PT, R16, c[0x0][0x3c8], PT ;  /* 0x0000f20010007a0c */ /* 0x000fe20003fa6270 */
[----:B------:R1:W-:Y:S01]  /*12d90*/  @!P4 ST.E.64 [R12.64], R162 ;  /* 0x000000a20c00c985 */ /* 0x0003e2000c101b08 */
[----:B------:R-:W-:Y:S02]  /*12da0*/  ISETP.GE.AND P4, PT, R18, c[0x0][0x3c8], PT ;  /* 0x0000f20012007a0c */ /* 0x000fe40003f86270 */
[----:B------:R-:W-:Y:S01]  /*12db0*/  @!P1 LEA R6, P6, R15, R0, 0x2 ;  /* 0x000000000f069211 */ /* 0x000fe200078c10ff */
[----:B------:R4:W-:Y:S01]  /*12dc0*/  @!P3 ST.E.64 [R10.64], R160 ;  /* 0x000000a00a00b985 */ /* 0x0009e2000c101b08 */
[----:B------:R-:W-:Y:S02]  /*12dd0*/  ISETP.GE.AND P3, PT, R17, c[0x0][0x3c8], PT ;  /* 0x0000f20011007a0c */ /* 0x000fe40003f66270 */
[----:B------:R-:W-:Y:S01]  /*12de0*/  @!P1 LEA.HI.X R7, R15, R4, R41, 0x2, P6 ;  /* 0x000000040f079211 */ /* 0x000fe200030f1429 */
[----:B------:R5:W-:Y:S01]  /*12df0*/  @!P2 ST.E.64 [R8.64], R106 ;  /* 0x0000006a0800a985 */ /* 0x000be2000c101b08 */
[----:B------:R-:W-:-:S03]  /*12e00*/  ISETP.GE.AND P2, PT, R19, c[0x0][0x3c8], PT ;  /* 0x0000f20013007a0c */ /* 0x000fc60003f46270 */
[----:B------:R2:W-:Y:S01]  /*12e10*/  @!P1 ST.E.64 [R6.64], R88 ;  /* 0x0000005806009985 */ /* 0x0005e2000c101b08 */
[----:B------:R-:W-:Y:S02]  /*12e20*/  @!P5 LEA R14, P6, R16, R0, 0x2 ;  /* 0x00000000100ed211 */ /* 0x000fe400078c10ff */
[----:B------:R-:W-:Y:S01]  /*12e30*/  ISETP.GE.AND P1, PT, R20, c[0x0][0x3c8], PT ;  /* 0x0000f20014007a0c */ /* 0x000fe20003f26270 */
[----:B------:R3:W-:Y:S01]  /*12e40*/  @!P0 ST.E.64 [R2.64], R72 ;  /* 0x0000004802008985 */ /* 0x0007e2000c101b08 */
[----:B------:R-:W-:-:S05]  /*12e50*/  @!P5 LEA.HI.X R15, R16, R4, R42, 0x2, P6 ;  /* 0x00000004100fd211 */ /* 0x000fca00030f142a */
[----:B------:R3:W-:Y:S01]  /*12e60*/  @!P5 ST.E.64 [R14.64], R166 ;  /* 0x000000a60e00d985 */ /* 0x0007e2000c101b08 */
[----:B------:R-:W-:Y:S02]  /*12e70*/  ISETP.GE.AND P5, PT, R22, c[0x0][0x3c8], PT ;  /* 0x0000f20016007a0c */ /* 0x000fe40003fa6270 */
[CC--:B-1----:R-:W-:Y:S02]  /*12e80*/  @!P4 LEA R12, P0, R18.reuse, R0.reuse, 0x2 ;  /* 0x00000000120cc211 */ /* 0x0c2fe400078010ff */
[----:B----4-:R-:W-:Y:S02]  /*12e90*/  @!P3 LEA R10, P6, R17, R0, 0x2 ;  /* 0x00000000110ab211 */ /* 0x010fe400078c10ff */
[-C--:B------:R-:W-:Y:S02]  /*12ea0*/  @!P4 LEA.HI.X R13, R18, R4.reuse, R44, 0x2, P0 ;  /* 0x00000004120dc211 */ /* 0x080fe400000f142c */
[----:B------:R-:W-:Y:S02]  /*12eb0*/  ISETP.GE.AND P0, PT, R21, c[0x0][0x3c8], PT ;  /* 0x0000f20015007a0c */ /* 0x000fe40003f06270 */
[----:B------:R-:W-:Y:S01]  /*12ec0*/  @!P3 LEA.HI.X R11, R17, R4, R43, 0x2, P6 ;  /* 0x00000004110bb211 */ /* 0x000fe200030f142b */
[----:B------:R1:W-:Y:S01]  /*12ed0*/  @!P4 ST.E.64 [R12.64], R130 ;  /* 0x000000820c00c985 */ /* 0x0003e2000c101b08 */
[----:B-----5:R-:W-:-:S02]  /*12ee0*/  @!P2 LEA R8, P6, R19, R0, 0x2 ;  /* 0x000000001308a211 */ /* 0x020fc400078c10ff */
[----:B------:R-:W-:Y:S01]  /*12ef0*/  ISETP.GE.AND P4, PT, R24, c[0x0][0x3c8], PT ;  /* 0x0000f20018007a0c */ /* 0x000fe20003f86270 */
[----:B------:R4:W-:Y:S01]  /*12f00*/  @!P3 ST.E.64 [R10.64], R118 ;  /* 0x000000760a00b985 */ /* 0x0009e2000c101b08 */
[----:B------:R-:W-:Y:S02]  /*12f10*/  @!P2 LEA.HI.X R9, R19, R4, R45, 0x2, P6 ;  /* 0x000000041309a211 */ /* 0x000fe400030f142d */
[C---:B--2---:R-:W-:Y:S02]  /*12f20*/  @!P1 LEA R6, P6, R20.reuse, R0, 0x2 ;  /* 0x0000000014069211 */ /* 0x044fe400078c10ff */
[----:B------:R-:W-:Y:S01]  /*12f30*/  ISETP.GE.AND P3, PT, R23, c[0x0][0x3c8], PT ;  /* 0x0000f20017007a0c */ /* 0x000fe20003f66270 */
[----:B------:R2:W-:Y:S01]  /*12f40*/  @!P2 ST.E.64 [R8.64], R110 ;  /* 0x0000006e0800a985 */ /* 0x0005e2000c101b08 */
[----:B------:R-:W-:Y:S02]  /*12f50*/  @!P1 LEA.HI.X R7, R20, R4, R46, 0x2, P6 ;  /* 0x0000000414079211 */ /* 0x000fe400030f142e */
[----:B---3--:R-:W-:-:S02]  /*12f60*/  @!P0 LEA R2, P6, R21, R0, 0x2 ;  /* 0x0000000015028211 */ /* 0x008fc400078c10ff */
[----:B------:R-:W-:Y:S01]  /*12f70*/  ISETP.GE.AND P2, PT, R25, c[0x0][0x3c8], PT ;  /* 0x0000f20019007a0c */ /* 0x000fe20003f46270 */
[----:B------:R3:W-:Y:S01]  /*12f80*/  @!P1 ST.E.64 [R6.64], R92 ;  /* 0x0000005c06009985 */ /* 0x0007e2000c101b08 */
[----:B------:R-:W-:Y:S02]  /*12f90*/  @!P0 LEA.HI.X R3, R21, R4, R47, 0x2, P6 ;  /* 0x0000000415038211 */ /* 0x000fe400030f142f */
[----:B------:R-:W-:Y:S02]  /*12fa0*/  @!P5 LEA R14, P6, R22, R0, 0x2 ;  /* 0x00000000160ed211 */ /* 0x000fe400078c10ff */
[----:B------:R-:W-:Y:S01]  /*12fb0*/  ISETP.GE.AND P1, PT, R26, c[0x0][0x3c8], PT ;  /* 0x0000f2001a007a0c */ /* 0x000fe20003f26270 */
[----:B------:R5:W-:Y:S01]  /*12fc0*/  @!P0 ST.E.64 [R2.64], R76 ;  /* 0x0000004c02008985 */ /* 0x000be2000c101b08 */
[----:B------:R-:W-:-:S05]  /*12fd0*/  @!P5 LEA.HI.X R15, R22, R4, R48, 0x2, P6 ;  /* 0x00000004160fd211 */ /* 0x000fca00030f1430 */
[----:B------:R5:W-:Y:S01]  /*12fe0*/  @!P5 ST.E.64 [R14.64], R168 ;  /* 0x000000a80e00d985 */ /* 0x000be2000c101b08 */
[-C--:B-1----:R-:W-:Y:S02]  /*12ff0*/  @!P4 LEA R12, P0, R24, R0.reuse, 0x2 ;  /* 0x00000000180cc211 */ /* 0x082fe400078010ff */
[----:B------:R-:W-:Y:S02]  /*13000*/  ISETP.GE.AND P5, PT, R28, c[0x0][0x3c8], PT ;  /* 0x0000f2001c007a0c */ /* 0x000fe40003fa6270 */
[----:B----4-:R-:W-:Y:S02]  /*13010*/  @!P3 LEA R10, P6, R23, R0, 0x2 ;  /* 0x00000000170ab211 */ /* 0x010fe400078c10ff */
[-C--:B------:R-:W-:Y:S02]  /*13020*/  @!P4 LEA.HI.X R13, R24, R4.reuse, R50, 0x2, P0 ;  /* 0x00000004180dc211 */ /* 0x080fe400000f1432 */
[----:B------:R-:W-:Y:S02]  /*13030*/  ISETP.GE.AND P0, PT, R27, c[0x0][0x3c8], PT ;  /* 0x0000f2001b007a0c */ /* 0x000fe40003f06270 */
[----:B------:R-:W-:Y:S01]  /*13040*/  @!P3 LEA.HI.X R11, R23, R4, R49, 0x2, P6 ;  /* 0x00000004170bb211 */ /* 0x000fe200030f1431 */
[----:B------:R1:W-:Y:S01]  /*13050*/  @!P4 ST.E.64 [R12.64], R134 ;  /* 0x000000860c00c985 */ /* 0x0003e2000c101b08 */
[----:B--2---:R-:W-:-:S02]  /*13060*/  @!P2 LEA R8, P6, R25, R0, 0x2 ;  /* 0x000000001908a211 */ /* 0x004fc400078c10ff */
[----:B------:R-:W-:Y:S01]  /*13070*/  ISETP.GE.AND P4, PT, R30, c[0x0][0x3c8], PT ;  /* 0x0000f2001e007a0c */ /* 0x000fe20003f86270 */
[----:B------:R2:W-:Y:S01]  /*13080*/  @!P3 ST.E.64 [R10.64], R122 ;  /* 0x0000007a0a00b985 */ /* 0x0005e2000c101b08 */
[----:B------:R-:W-:Y:S02]  /*13090*/  @!P2 LEA.HI.X R9, R25, R4, R51, 0x2, P6 ;  /* 0x000000041909a211 */ /* 0x000fe400030f1433 */
[C---:B---3--:R-:W-:Y:S02]  /*130a0*/  @!P1 LEA R6, P6, R26.reuse, R0, 0x2 ;  /* 0x000000001a069211 */ /* 0x048fe400078c10ff */
[----:B------:R-:W-:Y:S01]  /*130b0*/  ISETP.GE.AND P3, PT, R29, c[0x0][0x3c8], PT ;  /* 0x0000f2001d007a0c */ /* 0x000fe20003f66270 */
[----:B------:R3:W-:Y:S01]  /*130c0*/  @!P2 ST.E.64 [R8.64], R114 ;  /* 0x000000720800a985 */ /* 0x0007e2000c101b08 */
[----:B------:R-:W-:Y:S02]  /*130d0*/  @!P1 LEA.HI.X R7, R26, R4, R52, 0x2, P6 ;  /* 0x000000041a079211 */ /* 0x000fe400030f1434 */
[----:B-----5:R-:W-:-:S02]  /*130e0*/  @!P0 LEA R2, P6, R27, R0, 0x2 ;  /* 0x000000001b028211 */ /* 0x020fc400078c10ff */
        /* <DEDUP_REMOVED lines=8> */
[CC--:B-1----:R-:W-:Y:S02]  /*13170*/  @!P4 LEA R12, P0, R30.reuse, R0.reuse, 0x2 ;  /* 0x000000001e0cc211 */ /* 0x0c2fe400078010ff */
[----:B--2---:R-:W-:Y:S02]  /*13180*/  @!P3 LEA R10, P6, R29, R0, 0x2 ;  /* 0x000000001d0ab211 */ /* 0x004fe400078c10ff */
[-C--:B------:R-:W-:Y:S02]  /*13190*/  @!P4 LEA.HI.X R13, R30, R4.reuse, R56, 0x2, P0 ;  /* 0x000000041e0dc211 */ /* 0x080fe400000f1438 */
[----:B------:R-:W-:Y:S02]  /*131a0*/  ISETP.GE.AND P0, PT, R33, c[0x0][0x3c8], PT ;  /* 0x0000f20021007a0c */ /* 0x000fe40003f06270 */
        /* <DEDUP_REMOVED lines=8> */
[----:B-----5:R-:W-:-:S03]  /*13230*/  @!P0 LEA R2, P6, R33, R0, 0x2 ;  /* 0x0000000021028211 */ /* 0x020fc600078c10ff */
[----:B------:R1:W-:Y:S01]  /*13240*/  @!P1 ST.E.64 [R6.64], R70 ;  /* 0x0000004606009985 */ /* 0x0003e2000c101b08 */
[----:B------:R-:W-:-:S05]  /*13250*/  @!P0 LEA.HI.X R3, R33, R4, R59, 0x2, P6 ;  /* 0x0000000421038211 */ /* 0x000fca00030f143b */
[----:B------:R1:W-:Y:S01]  /*13260*/  @!P0 ST.E.64 [R2.64], R68 ;  /* 0x0000004402008985 */ /* 0x0003e2000c101b08 */
[----:B------:R-:W-:-:S13]  /*13270*/  ISETP.GE.AND P0, PT, R34, c[0x0][0x3c8], PT ;  /* 0x0000f20022007a0c */ /* 0x000fda0003f06270 */
[----:B------:R-:W-:Y:S05]  /*13280*/  @P0 BRA `(.L_x_1719) ;  /* 0x00000c6000000947 */ /* 0x000fea0003800000 */
[----:B-1----:R-:W-:-:S04]  /*13290*/  LEA R2, P0, R34, R0, 0x2 ;  /* 0x0000000022027211 */ /* 0x002fc800078010ff */
[----:B------:R-:W-:-:S05]  /*132a0*/  LEA.HI.X R3, R34, R4, R60, 0x2, P0 ;  /* 0x0000000422037211 */ /* 0x000fca00000f143c */
[----:B------:R1:W-:Y:S01]  /*132b0*/  ST.E.64 [R2.64], R62 ;  /* 0x0000003e02007985 */ /* 0x0003e2000c101b08 */
[----:B------:R-:W-:Y:S05]  /*132c0*/  BRA `(.L_x_1719) ;  /* 0x00000c2000007947 */ /* 0x000fea0003800000 */
.L_x_1704:
[----:B------:R-:W-:Y:S01]  /*132d0*/  ISETP.NE.U32.AND P0, PT, RZ, c[0x0][0x508], PT ;  /* 0x00014200ff007a0c */ /* 0x000fe20003f05070 */
[----:B------:R-:W-:Y:S01]  /*132e0*/  IMAD.MOV.U32 R4, RZ, RZ, 0x4 ;  /* 0x00000004ff047424 */ /* 0x000fe200078e00ff */
[----:B------:R-:W-:Y:S01]  /*132f0*/  ISETP.NE.U32.AND P1, PT, RZ, c[0x0][0x500], PT ;  /* 0x00014000ff007a0c */ /* 0x000fe20003f25070 */
[----:B------:R-:W-:Y:S01]  /*13300*/  IMAD.MOV.U32 R19, RZ, RZ, c[0x0][0x388] ;  /* 0x0000e200ff137624 */ /* 0x000fe200078e00ff */
[----:B------:R-:W-:Y:S01]  /*13310*/  ISETP.NE.AND.EX P0, PT, RZ, c[0x0][0x50c], PT, P0 ;  /* 0x00014300ff007a0c */ /* 0x000fe20003f05300 */
[----:B------:R-:W-:Y:S01]  /*13320*/  IMAD.MOV.U32 R10, RZ, RZ, RZ ;  /* 0x000000ffff0a7224 */ /* 0x000fe200078e00ff */
[----:B------:R-:W-:Y:S01]  /*13330*/  ISETP.NE.AND.EX P1, PT, RZ, c[0x0][0x504], PT, P1 ;  /* 0x00014100ff007a0c */ /* 0x000fe20003f25310 */
[----:B------:R-:W-:-:S10]  /*13340*/  IMAD.WIDE R2, R231, R4, c[0x0][0x500] ;  /* 0x00014000e7027625 */ /* 0x000fd400078e0204 */
[----:B------:R-:W-:Y:S02]  /*13350*/  @P0 IMAD.WIDE R4, R231, R4, c[0x0][0x508] ;  /* 0x00014200e7040625 */ /* 0x000fe400078e0204 */
[----:B------:R2:W5:Y:S04]  /*13360*/  @P1 LDG.E R10, [R2.64] ;  /* 0x00000008020a1981 */ /* 0x000568000c1e1900 */
[----:B------:R2:W5:Y:S01]  /*13370*/  @P0 LDG.E R19, [R4.64] ;  /* 0x0000000804130981 */ /* 0x000562000c1e1900 */
[----:B------:R-:W-:-:S04]  /*13380*/  ISETP.NE.AND P2, PT, R252, RZ, PT ;  /* 0x000000fffc00720c */ /* 0x000fc80003f45270 */
[----:B------:R-:W-:Y:S01]  /*13390*/  SEL R18, R252, c[0x0][0x3d4], P2 ;  /* 0x0000f500fc127a07 */ /* 0x000fe20001000000 */
[----:B------:R-:W-:Y:S05]  /*133a0*/  @P0 BRA `(.L_x_1725) ;  /* 0x0000004000000947 */ /* 0x000fea0003800000 */
[----:B------:R-:W-:Y:S05]  /*133b0*/  @!P1 BRA `(.L_x_1725) ;  /* 0x0000003000009947 */ /* 0x000fea0003800000 */
[----:B------:R3:W4:Y:S04]  /*133c0*/  LDG.E R0, [R2.64] ;  /* 0x0000000802007981 */ /* 0x000728000c1e1900 */
[----:B--23--:R-:W4:Y:S02]  /*133d0*/  LDG.E R2, [R2.64+0x4] ;  /* 0x0000040802027981 */ /* 0x00cf24000c1e1900 */
[----:B----45:R-:W-:Y:S02]  /*133e0*/  IADD3 R19, -R0, R2, RZ ;  /* 0x0000000200137210 */ /* 0x030fe40007ffe1ff */
.L_x_1725:
[----:B--2---:R-:W2:Y:S01]  /*133f0*/  S2R R2, SR_TID.X ;  /* 0x0000000000027919 */ /* 0x004ea20000002100 */
        /* <DEDUP_REMOVED lines=11> */
[----:B------:R-:W2:Y:S01]  /*134b0*/  LDL.LU R21, [R1] ;  /* 0x0000000001157983 */ /* 0x000ea20000300800 */
[----:B------:R-:W-:Y:S01]  /*134c0*/  IMAD.MOV.U32 R0, RZ, RZ, 0x368 ;  /* 0x00000368ff007424 */ /* 0x000fe200078e00ff */
[----:B------:R-:W-:-:S04]  /*134d0*/  ISETP.GT.AND P2, PT, R18, 0x1, PT ;  /* 0x000000011200780c */ /* 0x000fc80003f44270 */
[----:B------:R-:W-:-:S04]  /*134e0*/  SEL R0, R0, 0x328, P2 ;  /* 0x0000032800007807 */ /* 0x000fc80001000000 */
[----:B------:R3:W4:Y:S08]  /*134f0*/  LDC.64 R6, c[0x0][R0+0x170] ;  /* 0x00005c0000067b82 */ /* 0x0007300000000a00 */
[----:B------:R3:W5:Y:S08]  /*13500*/  LDC.64 R4, c[0x0][R0+0x168] ;  /* 0x00005a0000047b82 */ /* 0x0007700000000a00 */
[----:B------:R3:W1:Y:S08]  /*13510*/  LDC.64 R8, c[0x0][R0+0x178] ;  /* 0x00005e0000087b82 */ /* 0x0006700000000a00 */
[----:B------:R3:W1:Y:S02]  /*13520*/  LDC.64 R12, c[0x0][R0+0x160] ;  /* 0x00005800000c7b82 */ /* 0x0006640000000a00 */
[----:B---3--:R-:W-:-:S02]  /*13530*/  IMAD.MOV.U32 R0, RZ, RZ, c[0x0][0x4e8] ;  /* 0x00013a00ff007624 */ /* 0x008fc400078e00ff */
[-C--:B----4-:R-:W-:Y:S02]  /*13540*/  IMAD R7, R7, R14.reuse, RZ ;  /* 0x0000000e07077224 */ /* 0x090fe400078e02ff */
[----:B------:R-:W-:Y:S01]  /*13550*/  IMAD.WIDE.U32 R2, R6, R14, RZ ;  /* 0x0000000e06027225 */ /* 0x000fe200078e00ff */
[----:B------:R-:W-:Y:S02]  /*13560*/  ISETP.NE.AND P0, PT, R0, 0x1, PT ;  /* 0x000000010000780c */ /* 0x000fe40003f05270 */
[----:B------:R-:W-:Y:S01]  /*13570*/  MOV R0, R11 ;  /* 0x0000000b00007202 */ /* 0x000fe20000000f00 */
[----:B------:R-:W-:Y:S02]  /*13580*/  IMAD R7, R6, R20, R7 ;  /* 0x0000001406077224 */ /* 0x000fe400078e0207 */
[-C--:B-1---5:R-:W-:Y:S02]  /*13590*/  IMAD R15, R5, R235.reuse, RZ ;  /* 0x000000eb050f7224 */ /* 0x0a2fe400078e02ff */
        /* <DEDUP_REMOVED lines=8> */
[----:B--2---:R-:W-:-:S05]  /*13620*/  SEL R6, R21, RZ, P2 ;  /* 0x000000ff15067207 */ /* 0x004fca0001000000 */
[-C--:B------:R-:W-:Y:S02]  /*13630*/  IMAD R7, R9, R6.reuse, RZ ;  /* 0x0000000609077224 */ /* 0x080fe400078e02ff */
[----:B------:R-:W-:Y:S01]  /*13640*/  IMAD.WIDE.U32 R4, R8, R6, RZ ;  /* 0x0000000608047225 */ /* 0x000fe200078e00ff */
[----:B------:R-:W-:Y:S02]  /*13650*/  IADD3.X R8, R3, R15, R17, P1, P0 ;  /* 0x0000000f03087210 */ /* 0x000fe40000fe0411 */
[----:B------:R-:W-:Y:S02]  /*13660*/  SHF.R.S32.HI R3, RZ, 0x1f, R0 ;  /* 0x0000001fff037819 */ /* 0x000fe40000011400 */
[----:B------:R-:W-:Y:S01]  /*13670*/  IADD3 R5, R5, R7, RZ ;  /* 0x0000000705057210 */ /* 0x000fe20007ffe0ff */
[----:B------:R-:W-:Y:S01]  /*13680*/  IMAD.MOV.U32 R7, RZ, RZ, c[0x0][0x4a8] ;  /* 0x00012a00ff077624 */ /* 0x000fe200078e00ff */
[----:B------:R-:W-:Y:S01]  /*13690*/  IADD3 R4, P1, P0, R0, R16, R4 ;  /* 0x0000001000047210 */ /* 0x000fe2000783e004 */
[----:B------:R-:W-:Y:S01]  /*136a0*/  IMAD R0, R13, R2, RZ ;  /* 0x000000020d007224 */ /* 0x000fe200078e02ff */
[----:B------:R-:W-:-:S02]  /*136b0*/  SHF.R.S32.HI R6, RZ, 0x1f, R2 ;  /* 0x0000001fff067819 */ /* 0x000fc40000011402 */
        /* <DEDUP_REMOVED lines=11> */
.L_x_1727:
[----:B------:R-:W-:Y:S05]  /*13770*/  BSYNC B0 ;  /* 0x0000000000007941 */ /* 0x000fea0003800000 */
.L_x_1726:
[----:B------:R-:W-:-:S13]  /*13780*/  ISETP.GT.AND P0, PT, R18, 0x1, PT ;  /* 0x000000011200780c */ /* 0x000fda0003f04270 */
[----:B------:R-:W-:Y:S05]  /*13790*/  @P0 BRA `(.L_x_1719) ;  /* 0x0000075000000947 */ /* 0x000fea0003800000 */
[----:B------:R-:W2:Y:S01]  /*137a0*/  S2R R3, SR_TID.X ;  /* 0x0000000000037919 */ /* 0x000ea20000002100 */
[----:B------:R-:W-:Y:S01]  /*137b0*/  MOV R2, c[0x0][0x4e8] ;  /* 0x00013a0000027a02 */ /* 0x000fe20000000f00 */
[----:B-1----:R-:W-:Y:S01]  /*137c0*/  IMAD R0, R17, c[0x0][0x3a0], RZ ;  /* 0x0000e80011007a24 */ /* 0x002fe200078e02ff */
[----:B------:R-:W-:Y:S01]  /*137d0*/  IADD3 R11, R251, R226, RZ ;  /* 0x000000e2fb0b7210 */ /* 0x000fe20007ffe0ff */
[----:B------:R-:W-:Y:S01]  /*137e0*/  IMAD R5, R20, c[0x0][0x3f0], RZ ;  /* 0x0000fc0014057a24 */ /* 0x000fe200078e02ff */
[----:B------:R-:W-:Y:S01]  /*137f0*/  ISETP.NE.AND P0, PT, R2, 0x1, PT ;  /* 0x000000010200780c */ /* 0x000fe20003f05270 */
[----:B------:R-:W-:Y:S02]  /*13800*/  IMAD R0, R10, c[0x0][0x3a4], R0 ;  /* 0x0000e9000a007a24 */ /* 0x000fe400078e0200 */
[----:B------:R-:W-:Y:S01]  /*13810*/  IMAD R7, R14, c[0x0][0x3f4], R5 ;  /* 0x0000fd000e077a24 */ /* 0x000fe200078e0205 */
[----:B--2---:R-:W-:-:S04]  /*13820*/  SHF.R.S32.HI R4, RZ, 0x1f, R3 ;  /* 0x0000001fff047819 */ /* 0x004fc80000011403 */
[----:B------:R-:W-:-:S04]  /*13830*/  LEA.HI R4, R4, R3, RZ, 0x3 ;  /* 0x0000000304047211 */ /* 0x000fc800078f18ff */
[----:B------:R-:W-:-:S04]  /*13840*/  LOP3.LUT R4, R4, 0xfffffff8, RZ, 0xc0, !PT ;  /* 0xfffffff804047812 */ /* 0x000fc800078ec0ff */
[----:B------:R-:W-:Y:S01]  /*13850*/  IADD3 R4, -R4, R3, RZ ;  /* 0x0000000304047210 */ /* 0x000fe20007ffe1ff */
[----:B------:R-:W-:-:S03]  /*13860*/  IMAD.WIDE.U32 R2, R10, c[0x0][0x3a0], RZ ;  /* 0x0000e8000a027a25 */ /* 0x000fc600078e00ff */
[----:B------:R-:W-:Y:S01]  /*13870*/  LEA R4, R4, R251, 0x5 ;  /* 0x000000fb04047211 */ /* 0x000fe200078e28ff */
[----:B------:R-:W-:-:S03]  /*13880*/  IMAD.IADD R3, R3, 0x1, R0 ;  /* 0x0000000103037824 */ /* 0x000fc600078e0200 */
[----:B------:R-:W-:Y:S01]  /*13890*/  IADD3 R4, R226, R4, RZ ;  /* 0x00000004e2047210 */ /* 0x000fe20007ffe0ff */
[----:B------:R-:W-:-:S03]  /*138a0*/  IMAD.WIDE.U32 R2, R235, c[0x0][0x3e8], R2 ;  /* 0x0000fa00eb027a25 */ /* 0x000fc600078e0002 */
[----:B------:R-:W-:Y:S01]  /*138b0*/  MOV R0, R4 ;  /* 0x0000000400007202 */ /* 0x000fe20000000f00 */
[----:B------:R-:W-:-:S04]  /*138c0*/  @P0 IMAD.HI.U32 R6, R4, c[0x0][0x4ec], RZ ;  /* 0x00013b0004060a27 */ /* 0x000fc800078e00ff */
[----:B------:R-:W-:Y:S01]  /*138d0*/  IMAD R3, R235, c[0x0][0x3ec], R3 ;  /* 0x0000fb00eb037a24 */ /* 0x000fe200078e0203 */
[----:B------:R-:W-:-:S03]  /*138e0*/  @P0 SHF.R.U32.HI R0, RZ, c[0x0][0x4f0], R6 ;  /* 0x00013c00ff000a19 */ /* 0x000fc60000011606 */
[----:B------:R-:W-:Y:S01]  /*138f0*/  IMAD.WIDE.U32 R2, R14, c[0x0][0x3f0], R2 ;  /* 0x0000fc000e027a25 */ /* 0x000fe200078e0002 */
[----:B------:R-:W-:Y:S02]  /*13900*/  SHF.R.S32.HI R6, RZ, 0x1f, R0 ;  /* 0x0000001fff067819 */ /* 0x000fe40000011400 */
[----:B------:R-:W-:Y:S01]  /*13910*/  IADD3 R5, -R0, RZ, RZ ;  /* 0x000000ff00057210 */ /* 0x000fe20007ffe1ff */
[----:B------:R-:W-:Y:S02]  /*13920*/  IMAD.IADD R3, R3, 0x1, R7 ;  /* 0x0000000103037824 */ /* 0x000fe400078e0207 */
[----:B------:R-:W-:Y:S02]  /*13930*/  IMAD R6, R6, c[0x0][0x3e0], RZ ;  /* 0x0000f80006067a24 */ /* 0x000fe400078e02ff */
[----:B------:R-:W-:Y:S02]  /*13940*/  IMAD R4, R5, c[0x0][0x4e8], R4 ;  /* 0x00013a0005047a24 */ /* 0x000fe400078e0204 */
[----:B------:R-:W-:-:S02]  /*13950*/  IMAD R6, R0, c[0x0][0x3e4], R6 ;  /* 0x0000f90000067a24 */ /* 0x000fc400078e0206 */
        /* <DEDUP_REMOVED lines=11> */
.L_x_1783:
[----:B------:R-:W-:Y:S05]  /*13a10*/  BRA.DIV ~URZ, `(.L_x_1729) ;  /* 0x000022427f007947 */ /* 0x000fea000b800000 */
[----:B------:R3:W4:Y:S02]  /*13a20*/  SHFL.IDX PT, R0, R12, RZ, 0x181f ;  /* 0x00181fff0c007589 */ /* 0x00072400000e0000 */
.L_x_1784:
[----:B------:R-:W-:Y:S01]  /*13a30*/  IMAD R10, R19, c[0x0][0x4e8], RZ ;  /* 0x00013a00130a7a24 */ /* 0x000fe200078e02ff */
[----:B------:R-:W-:Y:S04]  /*13a40*/  BSSY B0, `(.L_x_1730) ;  /* 0x000000f000007945 */ /* 0x000fe80003800000 */
        /* <DEDUP_REMOVED lines=14> */
.L_x_1731:
[----:B------:R-:W-:Y:S05]  /*13b30*/  BSYNC B0 ;  /* 0x0000000000007941 */ /* 0x000fea0003800000 */
.L_x_1730:
[----:B------:R-:W-:Y:S05]  /*13b40*/  BRA.DIV ~URZ, `(.L_x_1732) ;  /* 0x000021727f007947 */ /* 0x000fea000b800000 */
[----:B--2---:R2:W1:Y:S04]  /*13b50*/  SHFL.IDX PT, R8, R9, 0x1, 0x181f ;  /* 0x00381f0009087f89 */ /* 0x00446800000e0000 */
[----:B----4-:R2:W4:Y:S02]  /*13b60*/  SHFL.IDX PT, R0, R12, 0x1, 0x181f ;  /* 0x00381f000c007f89 */ /* 0x01052400000e0000 */
.L_x_1785:
        /* <DEDUP_REMOVED lines=16> */
.L_x_1734:
[----:B------:R-:W-:Y:S05]  /*13c70*/  BSYNC B0 ;  /* 0x0000000000007941 */ /* 0x000fea0003800000 */
.L_x_1733:
[----:B------:R-:W-:Y:S05]  /*13c80*/  BRA.DIV ~URZ, `(.L_x_1735) ;  /* 0x000020f27f007947 */ /* 0x000fea000b800000 */
[----:B-1----:R1:W2:Y:S02]  /*13c90*/  SHFL.IDX PT, R8, R9, 0x2, 0x181f ;  /* 0x00581f0009087f89 */ /* 0x0022a400000e0000 */
.L_x_1786:
[----:B------:R-:W-:Y:S05]  /*13ca0*/  BRA.DIV ~URZ, `(.L_x_1736) ;  /* 0x000021427f007947 */ /* 0x000fea000b800000 */
[----:B----4-:R4:W1:Y:S02]  /*13cb0*/  SHFL.IDX PT, R0, R12, 0x2, 0x181f ;  /* 0x00581f000c007f89 */ /* 0x01086400000e0000 */
.L_x_1787:
        /* <DEDUP_REMOVED lines=16> */
.L_x_1738:
[----:B------:R-:W-:Y:S05]  /*13dc0*/  BSYNC B0 ;  /* 0x0000000000007941 */ /* 0x000fea0003800000 */
.L_x_1737:
[----:B------:R-:W-:Y:S05]  /*13dd0*/  BRA.DIV ~URZ, `(.L_x_1739) ;  /* 0x000020727f007947 */ /* 0x000fea000b800000 */
[----:B--2---:R2:W3:Y:S04]  /*13de0*/  SHFL.IDX PT, R8, R9, 0x3, 0x181f ;  /* 0x00781f0009087f89 */ /* 0x0044e800000e0000 */
[----:B-1----:R2:W1:Y:S02]  /*13df0*/  SHFL.IDX PT, R0, R12, 0x3, 0x181f ;  /* 0x00781f000c007f89 */ /* 0x00246400000e0000 */
.L_x_1788:
        /* <DEDUP_REMOVED lines=15> */
.L_x_1719:
[----:B------:R-:W-:Y:S05]  /*13ef0*/  BSYNC B1 ;  /* 0x0000000000017941 */ /* 0x000fea0003800000 */
.L_x_1703:
        /* <DEDUP_REMOVED lines=9> */
[----:B----4-:R-:W-:-:S04]  /*13f90*/  LOP3.LUT R14, R0, 0x1f, RZ, 0xc0, !PT ;  /* 0x0000001f000e7812 */ /* 0x010fc800078ec0ff */
[----:B------:R-:W-:Y:S01]  /*13fa0*/  ISETP.NE.AND P5, PT, R14, 0x1f, PT ;  /* 0x0000001f0e00780c */ /* 0x000fe20003fa5270 */
[----:B------:R-:W-:Y:S10]  /*13fb0*/  BRA.DIV ~URZ, `(.L_x_1741) ;  /* 0x00001f527f007947 */ /* 0x000ff4000b800000 */
[----:B--2---:R2:W4:Y:S02]  /*13fc0*/  SHFL.IDX PT, R9, R82, RZ, 0x1f ;  /* 0x00001fff52097589 */ /* 0x00452400000e0000 */
.L_x_1789:
[----:B------:R-:W-:Y:S05]  /*13fd0*/  BRA.DIV ~URZ, `(.L_x_1742) ;  /* 0x00001fa27f007947 */ /* 0x000fea000b800000 */
[----:B---3--:R3:W2:Y:S02]  /*13fe0*/  SHFL.IDX PT, R8, R82, 0x1, 0x1f ;  /* 0x00201f0052087f89 */ /* 0x0086a400000e0000 */
.L_x_1790:
        /* <DEDUP_REMOVED lines=18> */
.L_x_1791:
        /* <DEDUP_REMOVED lines=16> */
.L_x_1792:
[----:B---3--:R-:W-:Y:S01]  /*14210*/  IMAD R0, R0, c[0x0][0x538], RZ ;  /* 0x00014e0000007a24 */ /* 0x008fe200078e02ff */
[----:B------:R-:W-:Y:S04]  /*14220*/  BSSY B1, `(.L_x_1745) ;  /* 0x00000c6000017945 */ /* 0x000fe80003800000 */
[----:B--2---:R-:W-:-:S04]  /*14230*/  IADD3 R8, R0, R8, RZ ;  /* 0x0000000800087210 */ /* 0x004fc80007ffe0ff */
[----:B----4-:R-:W-:-:S13]  /*14240*/  ISETP.GT.AND P6, PT, R8, R9, PT ;  /* 0x000000090800720c */ /* 0x010fda0003fc4270 */
[----:B------:R-:W-:Y:S05]  /*14250*/  @P6 BRA `(.L_x_1746) ;  /* 0x0000024000006947 */ /* 0x000fea0003800000 */
.L_x_1750:
        /* <DEDUP_REMOVED lines=16> */
.L_x_1793:
        /* <DEDUP_REMOVED lines=16> */
.L_x_1794:
[----:B--2---:R-:W-:-:S05]  /*14460*/  IMAD R0, R0, c[0x0][0x538], RZ ;  /* 0x00014e0000007a24 */ /* 0x004fca00078e02ff */
[----:B------:R-:W-:-:S04]  /*14470*/  IADD3 R8, R0, R8, RZ ;  /* 0x0000000800087210 */ /* 0x000fc80007ffe0ff */
[----:B------:R-:W-:-:S13]  /*14480*/  ISETP.GT.AND P6, PT, R8, R9, PT ;  /* 0x000000090800720c */ /* 0x000fda0003fc4270 */
[----:B-1----:R-:W-:Y:S05]  /*14490*/  @!P6 BRA `(.L_x_1750) ;  /* 0xfffffdc00000e947 */ /* 0x002fea000383ffff */
.L_x_1746:
[----:B------:R-:W-:-:S05]  /*144a0*/  IADD3 R11, -R0, R8, RZ ;  /* 0x00000008000b7210 */ /* 0x000fca0007ffe1ff */
[----:B------:R-:W-:-:S05]  /*144b0*/  IMAD R0, R4, c[0x0][0x538], R11 ;  /* 0x00014e0004007a24 */ /* 0x000fca00078e020b */
[----:B------:R-:W-:Y:S01]  /*144c0*/  ISETP.GT.AND P0, PT, R0, R9, PT ;  /* 0x000000090000720c */ /* 0x000fe20003f04270 */
[----:B------:R-:W-:-:S12]  /*144d0*/  BRA.DIV ~URZ, `(.L_x_1751) ;  /* 0x00001ee27f007947 */ /* 0x000fd8000b800000 */
[----:B------:R-:W-:-:S04]  /*144e0*/  VOTE.ANY R10, PT, !P0 ;  /* 0x00000000000a7806 */ /* 0x000fc800040e0100 */
.L_x_1795:
[----:B------:R-:W2:Y:S02]  /*144f0*/  POPC R8, R10 ;  /* 0x0000000a00087309 */ /* 0x000ea40000000000 */
[----:B--2---:R-:W-:Y:S01]  /*14500*/  IADD3 R231, R8, R231, RZ ;  /* 0x000000e708e77210 */ /* 0x004fe20007ffe0ff */
[----:B------:R-:W-:Y:S05]  /*14510*/  BRA.DIV ~URZ, `(.L_x_1752) ;  /* 0x00001ef27f007947 */ /* 0x000fea000b800000 */
[----:B------:R2:W3:Y:S04]  /*14520*/  SHFL.IDX PT, R12, R6, R8, 0x1f ;  /* 0x00001f08060c7589 */ /* 0x0004e800000e0000 */
[----:B------:R2:W4:Y:S02]  /*14530*/  SHFL.IDX PT, R7, R7, R8, 0x1f ;  /* 0x00001f0807077589 */ /* 0x00052400000e0000 */
.L_x_1796:
[----:B------:R-:W-:Y:S01]  /*14540*/  ISETP.NE.AND P0, PT, R10, RZ, PT ;  /* 0x000000ff0a00720c */ /* 0x000fe20003f05270 */
[----:B------:R-:W-:-:S12]  /*14550*/  BSSY B0, `(.L_x_1753) ;  /* 0x0000005000007945 */ /* 0x000fd80003800000 */
[----:B------:R-:W-:Y:S05]  /*14560*/  @!P0 BRA `(.L_x_1754) ;  /* 0x0000003000008947 */ /* 0x000fea0003800000 */
[----:B------:R-:W-:Y:S01]  /*14570*/  IADD3 R3, R8, -0x1, RZ ;  /* 0xffffffff08037810 */ /* 0x000fe20007ffe0ff */
[----:B------:R-:W-:Y:S05]  /*14580*/  BRA.DIV ~URZ, `(.L_x_1755) ;  /* 0x00001f527f007947 */ /* 0x000fea000b800000 */
[----:B------:R1:W2:Y:S02]  /*14590*/  SHFL.IDX PT, R13, R4, R3, 0x1f ;  /* 0x00001f03040d7589 */ /* 0x0002a400000e0000 */
.L_x_1754:
[----:B------:R-:W-:Y:S05]  /*145a0*/  BSYNC B0 ;  /* 0x0000000000007941 */ /* 0x000fea0003800000 */
.L_x_1753:
[----:B----4-:R-:W-:Y:S01]  /*145b0*/  ISETP.NE.AND P0, PT, R7, 0x1, PT ;  /* 0x000000010700780c */ /* 0x010fe20003f05270 */
[----:B--2---:R-:W-:Y:S01]  /*145c0*/  IMAD R228, R13, c[0x0][0x538], R11 ;  /* 0x00014e000de47a24 */ /* 0x004fe200078e020b */
[----:B------:R-:W-:Y:S04]  /*145d0*/  BSSY B0, `(.L_x_1756) ;  /* 0x0000083000007945 */ /* 0x000fe80003800000 */
[----:B------:R-:W-:-:S07]  /*145e0*/  IADD3 R9, -R228, R9, RZ ;  /* 0x00000009e4097210 */ /* 0x000fce0007ffe1ff */
[----:B------:R-:W-:Y:S05]  /*145f0*/  @!P0 BRA `(.L_x_1757) ;  /* 0x000003e000008947 */ /* 0x000fea0003800000 */
[-C--:B---3--:R-:W-:Y:S02]  /*14600*/  IABS R0, R12.reuse ;  /* 0x0000000c00007213 */ /* 0x088fe40000000000 */
        /* <DEDUP_REMOVED lines=15> */
[----:B------:R-:W-:-:S04]  /*14700*/  IMAD.MOV R0, RZ, RZ, -R8 ;  /* 0x000000ffff007224 */ /* 0x000fc800078e0a08 */
[----:B------:R-:W-:Y:S02]  /*14710*/  IMAD.MOV.U32 R3, RZ, RZ, R0 ;  /* 0x000000ffff037224 */ /* 0x000fe400078e0000 */
        /* <DEDUP_REMOVED lines=13> */
[----:B-1----:R-:W-:-:S04]  /*147f0*/  IADD3 R2, RZ, -R3, RZ ;  /* 0x80000003ff027210 */ /* 0x002fc80007ffe0ff */
[----:B------:R-:W-:Y:S01]  /*14800*/  @!P0 IMAD.MOV R0, RZ, RZ, -R0 ;  /* 0x000000ffff008224 */ /* 0x000fe200078e0a00 */
[----:B------:R-:W-:Y:S01]  /*14810*/  @!P1 LOP3.LUT R0, RZ, R12, RZ, 0x33, !PT ;  /* 0x0000000cff009212 */ /* 0x000fe200078e33ff */
[----:B------:R-:W-:Y:S01]  /*14820*/  IMAD.MOV.U32 R4, RZ, RZ, R2 ;  /* 0x000000ffff047224 */ /* 0x000fe200078e0002 */
[----:B------:R-:W-:Y:S02]  /*14830*/  IABS R2, R7 ;  /* 0x0000000700027213 */ /* 0x000fe40000000000 */
[----:B------:R-:W-:Y:S01]  /*14840*/  IABS R8, R0 ;  /* 0x0000000000087213 */ /* 0x000fe20000000000 */
[----:B------:R-:W-:Y:S02]  /*14850*/  IMAD R4, R4, R5, RZ ;  /* 0x0000000504047224 */ /* 0x000fe400078e02ff */
[----:B------:R-:W-:Y:S01]  /*14860*/  IMAD.MOV R6, RZ, RZ, -R2 ;  /* 0x000000ffff067224 */ /* 0x000fe200078e0a02 */
[----:B------:R-:W-:-:S05]  /*14870*/  MOV R2, RZ ;  /* 0x000000ff00027202 */ /* 0x000fca0000000f00 */
        /* <DEDUP_REMOVED lines=16> */
[----:B------:R-:W-:Y:S01]  /*14980*/  IMAD.MOV R3, RZ, RZ, -R2 ;  /* 0x000000ffff037224 */ /* 0x000fe200078e0a02 */
[----:B------:R-:W-:-:S03]  /*14990*/  LEA R2, R7, R2, 0x18 ;  /* 0x0000000207027211 */ /* 0x000fc600078ec0ff */
[----:B------:R-:W-:Y:S02]  /*149a0*/  IMAD R3, R7, R3, R0 ;  /* 0x0000000307037224 */ /* 0x000fe400078e0200 */
[----:B------:R-:W-:Y:S02]  /*149b0*/  IMAD R0, R12, R4, R9 ;  /* 0x000000040c007224 */ /* 0x000fe400078e0209 */
[----:B------:R-:W-:Y:S01]  /*149c0*/  IMAD R230, R3, 0x10000, R2 ;  /* 0x0001000003e67824 */ /* 0x000fe200078e0202 */
[----:B------:R-:W-:Y:S05]  /*149d0*/  BRA `(.L_x_1758) ;  /* 0x0000042000007947 */ /* 0x000fea0003800000 */
.L_x_1757:
        /* <DEDUP_REMOVED lines=31> */
[----:B------:R-:W-:Y:S02]  /*14bd0*/  IMAD R10, R4, R0, RZ ;  /* 0x00000000040a7224 */ /* 0x000fe400078e02ff */
[----:B------:R-:W-:-:S03]  /*14be0*/  IMAD.MOV R0, RZ, RZ, -R0 ;  /* 0x000000ffff007224 */ /* 0x000fc600078e0a00 */
[----:B------:R-:W-:Y:S01]  /*14bf0*/  IADD3 R2, -R10, c[0x0][0x538], RZ ;  /* 0x00014e000a027a10 */ /* 0x000fe20007ffe1ff */
[----:B------:R-:W-:-:S03]  /*14c00*/  IMAD R7, R11, R0, R9 ;  /* 0x000000000b077224 */ /* 0x000fc600078e0209 */
[----:B------:R-:W-:Y:S01]  /*14c10*/  IMNMX R2, R4, R2, PT ;  /* 0x0000000204027217 */ /* 0x000fe20003800200 */
[----:B------:R-:W-:-:S03]  /*14c20*/  IMAD.MOV.U32 R4, RZ, RZ, RZ ;  /* 0x000000ffff047224 */ /* 0x000fc600078e00ff */
[-C--:B------:R-:W-:Y:S02]  /*14c30*/  IABS R3, R2.reuse ;  /* 0x0000000200037213 */ /* 0x080fe40000000000 */
[----:B------:R-:W-:-:S03]  /*14c40*/  IABS R8, R2 ;  /* 0x0000000200087213 */ /* 0x000fc60000000000 */
[----:B------:R-:W-:-:S04]  /*14c50*/  IMAD.MOV.U32 R6, RZ, RZ, R3 ;  /* 0x000000ffff067224 */ /* 0x000fc800078e0003 */
[----:B------:R-:W1:Y:S08]  /*14c60*/  I2F.RP R3, R6 ;  /* 0x0000000600037306 */ /* 0x000e700000209400 */
[----:B-1----:R-:W1:Y:S02]  /*14c70*/  MUFU.RCP R3, R3 ;  /* 0x0000000300037308 */ /* 0x002e640000001000 */
[----:B-1----:R-:W-:-:S06]  /*14c80*/  IADD3 R3, R3, 0xffffffe, RZ ;  /* 0x0ffffffe03037810 */ /* 0x002fcc0007ffe0ff */
[----:B------:R-:W1:Y:S02]  /*14c90*/  F2I.FTZ.U32.TRUNC.NTZ R5, R3 ;  /* 0x0000000300057305 */ /* 0x000e64000021f000 */
[----:B-1----:R-:W-:-:S05]  /*14ca0*/  IMAD.MOV R3, RZ, RZ, -R5 ;  /* 0x000000ffff037224 */ /* 0x002fca00078e0a05 */
[----:B------:R-:W-:Y:S02]  /*14cb0*/  MOV R0, R3 ;  /* 0x0000000300007202 */ /* 0x000fe40000000f00 */
[----:B------:R-:W-:-:S03]  /*14cc0*/  IABS R3, R7 ;  /* 0x0000000700037213 */ /* 0x000fc60000000000 */
        /* <DEDUP_REMOVED lines=19> */
.L_x_1758:
[----:B------:R-:W-:Y:S05]  /*14e00*/  BSYNC B0 ;  /* 0x0000000000007941 */ /* 0x000fea0003800000 */
.L_x_1756:
[----:B------:R-:W-:-:S04]  /*14e10*/  LOP3.LUT R0, RZ, R0, RZ, 0x33, !PT ;  /* 0x00000000ff007212 */ /* 0x000fc800078e33ff */
[----:B------:R-:W-:Y:S01]  /*14e20*/  IADD3 R229, R0, R12, RZ ;  /* 0x0000000c00e57210 */ /* 0x000fe20007ffe0ff */
[----:B------:R-:W-:Y:S05]  /*14e30*/  BRA `(.L_x_1759) ;  /* 0x0000004000007947 */ /* 0x000fea0003800000 */
.L_x_1747:
[----:B------:R-:W-:Y:S01]  /*14e40*/  IMAD.MOV.U32 R228, RZ, RZ, R9 ;  /* 0x000000ffffe47224 */ /* 0x000fe200078e0009 */
[----:B------:R-:W-:Y:S01]  /*14e50*/  MOV R230, RZ ;  /* 0x000000ff00e67202 */ /* 0x000fe20000000f00 */
[----:B------:R-:W-:Y:S01]  /*14e60*/  IMAD.MOV.U32 R229, RZ, RZ, RZ ;  /* 0x000000ffffe57224 */ /* 0x000fe200078e00ff */
[----:B------:R-:W-:Y:S02]  /*14e70*/  MOV R231, c[0x0][0x53c] ;  /* 0x00014f0000e77a02 */ /* 0x000fe40000000f00 */
.L_x_1759:
[----:B------:R-:W-:Y:S05]  /*14e80*/  BSYNC B1 ;  /* 0x0000000000017941 */ /* 0x000fea0003800000 */
.L_x_1745:
[----:B------:R-:W-:Y:S01]  /*14e90*/  WARPSYNC 0xffffffff ;  /* 0xffffffff00007948 */ /* 0x000fe20003800000 */
[----:B------:R-:W-:Y:S01]  /*14ea0*/  BAR.SYNC.DEFER_BLOCKING 0x4, 0x100 ;  /* 0x0104000000007b1d */ /* 0x000fe20000010000 */
[----:B------:R-:W-:-:S13]  /*14eb0*/  ISETP.NE.AND P0, PT, R14, RZ, PT ;  /* 0x000000ff0e00720c */ /* 0x000fda0003f05270 */
[----:B------:R2:W-:Y:S04]  /*14ec0*/  @!P0 STS.128 [0x24100], R228 ;  /* 0x024100e4ff008388 */ /* 0x0005e80000000c00 */
[----:B------:R-:W-:Y:S06]  /*14ed0*/  BAR.ARV 0x5, 0x100 ;  /* 0x0144000000007b1d */ /* 0x000fec0000002000 */
.L_x_1740:
[----:B-1----:R-:W-:-:S13]  /*14ee0*/  ISETP.GE.AND P0, PT, R231, c[0x0][0x53c], PT ;  /* 0x00014f00e7007a0c */ /* 0x002fda0003f06270 */
[----:B--23--:R-:W-:Y:S01]  /*14ef0*/  @P0 CALL.REL.NOINC `(.L_x_1760) ;  /* 0x0000001000000944 */ /* 0x00cfe20003c00000 */
[----:B------:R-:W-:Y:S05]  /*14f00*/  BRA `(.L_x_1761) ;  /* 0xfffec88000007947 */ /* 0x000fea000383ffff */
.L_x_1760:
[----:B------:R-:W-:Y:S05]  /*14f10*/  EXIT ;  /* 0x000000000000794d */ /* 0x000fea0003800000 */
.L_x_1617:
[----:B------:R-:W-:Y:S01]  /*14f20*/  IMAD.MOV.U32 R0, RZ, RZ, R5 ;  /* 0x000000ffff007224 */ /* 0x000fe200078e0005 */
[----:B------:R-:W-:Y:S02]  /*14f30*/  MOV R2, 0x1 ;  /* 0x0000000100027802 */ /* 0x000fe40000000f00 */
[----:B------:R-:W-:Y:S02]  /*14f40*/  MOV R3, 0x14f60 ;  /* 0x00014f6000037802 */ /* 0x000fe40000000f00 */
[----:B--2---:R-:W-:Y:S05]  /*14f50*/  CALL.REL.NOINC `($__internal_36_$__cuda_sm70_shflsync_up_p) ;  /* 0x0000168000007944 */ /* 0x004fea0003c00000 */
[----:B------:R-:W-:Y:S01]  /*14f60*/  MOV R0, R4 ;  /* 0x0000000400007202 */ /* 0x000fe20000000f00 */
[----:B------:R-:W-:Y:S05]  /*14f70*/  BRA `(.L_x_1762) ;  /* 0xfffeb4c000007947 */ /* 0x000fea000383ffff */
.L_x_1618:
[----:B------:R-:W-:Y:S01]  /*14f80*/  IMAD.MOV.U32 R0, RZ, RZ, R5 ;  /* 0x000000ffff007224 */ /* 0x000fe200078e0005 */
[----:B------:R-:W-:Y:S02]  /*14f90*/  MOV R2, 0x2 ;  /* 0x0000000200027802 */ /* 0x000fe40000000f00 */
[----:B------:R-:W-:Y:S02]  /*14fa0*/  MOV R3, 0x14fc0 ;  /* 0x00014fc000037802 */ /* 0x000fe40000000f00 */
[----:B--2---:R-:W-:Y:S05]  /*14fb0*/  CALL.REL.NOINC `($__internal_36_$__cuda_sm70_shflsync_up_p) ;  /* 0x0000162000007944 */ /* 0x004fea0003c00000 */
[----:B------:R-:W-:Y:S01]  /*14fc0*/  SEL R0, R4, RZ, P4 ;  /* 0x000000ff04007207 */ /* 0x000fe20002000000 */
[----:B------:R-:W-:Y:S01]  /*14fd0*/  IMAD.MOV.U32 R2, RZ, RZ, 0x4 ;  /* 0x00000004ff027424 */ /* 0x000fe200078e00ff */
[----:B------:R-:W-:-:S03]  /*14fe0*/  MOV R3, 0x15010 ;  /* 0x0001501000037802 */ /* 0x000fc60000000f00 */
[----:B------:R-:W-:Y:S02]  /*14ff0*/  IMAD.IADD R0, R5, 0x1, R0 ;  /* 0x0000000105007824 */ /* 0x000fe400078e0200 */
[----:B------:R-:W-:Y:S05]  /*15000*/  CALL.REL.NOINC `($__internal_36_$__cuda_sm70_shflsync_up_p) ;  /* 0x000015d000007944 */ /* 0x000fea0003c00000 */
        /* <DEDUP_REMOVED lines=13> */
[----:B------:R-:W-:Y:S01]  /*150e0*/  IMAD.IADD R4, R0, 0x1, R4 ;  /* 0x0000000100047824 */ /* 0x000fe200078e0204 */
[----:B------:R-:W-:-:S03]  /*150f0*/  MOV R0, 0x1f ;  /* 0x0000001f00007802 */ /* 0x000fc60000000f00 */
[----:B------:R-:W-:Y:S02]  /*15100*/  IMAD.MOV.U32 R5, RZ, RZ, R4 ;  /* 0x000000ffff057224 */ /* 0x000fe400078e0004 */
[----:B------:R-:W-:Y:S05]  /*15110*/  CALL.REL.NOINC `($__internal_35_$__cuda_sm70_shflsync_idx_p) ;  /* 0x0000147000007944 */ /* 0x000fea0003c00000 */
[----:B------:R-:W-:Y:S05]  /*15120*/  BRA `(.L_x_1763) ;  /* 0xfffeb41000007947 */ /* 0x000fea000383ffff */
.L_x_1620:
[----:B------:R-:W-:Y:S02]  /*15130*/  SEL R0, RZ, 0x1, P0 ;  /* 0x00000001ff007807 */ /* 0x000fe40000000000 */
[----:B------:R-:W-:Y:S02]  /*15140*/  MOV R2, 0x15160 ;  /* 0x0001516000027802 */ /* 0x000fe40000000f00 */
[----:B--2---:R-:W-:Y:S05]  /*15150*/  CALL.REL.NOINC `($__internal_37_$__cuda_sm70_votesync_ballot) ;  /* 0x000014f000007944 */ /* 0x004fea0003c00000 */
[----:B------:R-:W-:Y:S01]  /*15160*/  MOV R10, R0 ;  /* 0x00000000000a7202 */ /* 0x000fe20000000f00 */
[----:B------:R-:W-:Y:S05]  /*15170*/  BRA `(.L_x_1764) ;  /* 0xfffeb45000007947 */ /* 0x000fea000383ffff */
.L_x_1621:
[----:B------:R-:W-:Y:S01]  /*15180*/  IMAD.MOV.U32 R5, RZ, RZ, R9 ;  /* 0x000000ffff057224 */ /* 0x000fe200078e0009 */
[----:B------:R-:W-:Y:S01]  /*15190*/  MOV R3, R6 ;  /* 0x0000000600037202 */ /* 0x000fe20000000f00 */
[----:B------:R-:W-:Y:S01]  /*151a0*/  IMAD.MOV.U32 R0, RZ, RZ, 0x1f ;  /* 0x0000001fff007424 */ /* 0x000fe200078e00ff */
[----:B------:R-:W-:Y:S02]  /*151b0*/  MOV R2, 0x151d0 ;  /* 0x000151d000027802 */ /* 0x000fe40000000f00 */
[----:B------:R-:W-:Y:S05]  /*151c0*/  CALL.REL.NOINC `($__internal_35_$__cuda_sm70_shflsync_idx_p) ;  /* 0x000013c000007944 */ /* 0x000fea0003c00000 */
[----:B------:R-:W-:Y:S01]  /*151d0*/  IMAD.MOV.U32 R229, RZ, RZ, R0 ;  /* 0x000000ffffe57224 */ /* 0x000fe200078e0000 */
[----:B------:R-:W-:Y:S01]  /*151e0*/  MOV R5, R8 ;  /* 0x0000000800057202 */ /* 0x000fe20000000f00 */
[----:B------:R-:W-:Y:S01]  /*151f0*/  IMAD.MOV.U32 R7, RZ, RZ, RZ ;  /* 0x000000ffff077224 */ /* 0x000fe200078e00ff */
[----:B------:R-:W-:Y:S01]  /*15200*/  MOV R3, R6 ;  /* 0x0000000600037202 */ /* 0x000fe20000000f00 */
[----:B------:R-:W-:Y:S01]  /*15210*/  IMAD.MOV.U32 R0, RZ, RZ, 0x1f ;  /* 0x0000001fff007424 */ /* 0x000fe200078e00ff */
[----:B------:R-:W-:-:S02]  /*15220*/  MOV R2, 0x15240 ;  /* 0x0001524000027802 */ /* 0x000fc40000000f00 */
[----:B------:R-:W-:Y:S05]  /*15230*/  CALL.REL.NOINC `($__internal_35_$__cuda_sm70_shflsync_idx_p) ;  /* 0x0000135000007944 */ /* 0x000fea0003c00000 */
[----:B------:R-:W-:Y:S01]  /*15240*/  MOV R9, R0 ;  /* 0x0000000000097202 */ /* 0x000fe20000000f00 */
[----:B------:R-:W-:Y:S05]  /*15250*/  BRA `(.L_x_1765) ;  /* 0xfffeb3d000007947 */ /* 0x000fea000383ffff */
.L_x_1624:
[----:B------:R-:W-:Y:S01]  /*15260*/  IMAD.MOV.U32 R5, RZ, RZ, R4 ;  /* 0x000000ffff057224 */ /* 0x000fe200078e0004 */
[----:B------:R-:W-:-:S02]  /*15270*/  MOV R0, 0x1f ;  /* 0x0000001f00007802 */ /* 0x000fc40000000f00 */
[----:B------:R-:W-:Y:S02]  /*15280*/  MOV R2, 0x152a0 ;  /* 0x000152a000027802 */ /* 0x000fe40000000f00 */
[----:B-123--:R-:W-:Y:S05]  /*15290*/  CALL.REL.NOINC `($__internal_35_$__cuda_sm70_shflsync_idx_p) ;  /* 0x000012f000007944 */ /* 0x00efea0003c00000 */
[----:B------:R-:W-:Y:S01]  /*152a0*/  MOV R7, R0 ;  /* 0x0000000000077202 */ /* 0x000fe20000000f00 */
[----:B------:R-:W-:Y:S05]  /*152b0*/  BRA `(.L_x_1623) ;  /* 0xfffeb3d000007947 */ /* 0x000fea000383ffff */
.L_x_1643:
[----:B------:R-:W-:Y:S01]  /*152c0*/  IMAD.MOV.U32 R5, RZ, RZ, R9 ;  /* 0x000000ffff057224 */ /* 0x000fe200078e0009 */
[----:B------:R-:W-:Y:S01]  /*152d0*/  MOV R3, RZ ;  /* 0x000000ff00037202 */ /* 0x000fe20000000f00 */
[----:B------:R-:W-:Y:S01]  /*152e0*/  IMAD.MOV.U32 R0, RZ, RZ, 0x181f ;  /* 0x0000181fff007424 */ /* 0x000fe200078e00ff */
[----:B------:R-:W-:Y:S02]  /*152f0*/  MOV R2, 0x15310 ;  /* 0x0001531000027802 */ /* 0x000fe40000000f00 */
[----:B------:R-:W-:Y:S05]  /*15300*/  CALL.REL.NOINC `($__internal_35_$__cuda_sm70_shflsync_idx_p) ;  /* 0x0000128000007944 */ /* 0x000fea0003c00000 */
[----:B------:R-:W-:Y:S01]  /*15310*/  MOV R8, R0 ;  /* 0x0000000000087202 */ /* 0x000fe20000000f00 */
[----:B------:R-:W-:Y:S05]  /*15320*/  BRA `(.L_x_1766) ;  /* 0xfffed65000007947 */ /* 0x000fea000383ffff */
.L_x_1644:
[----:B------:R-:W-:Y:S01]  /*15330*/  IMAD.MOV.U32 R5, RZ, RZ, R13 ;  /* 0x000000ffff057224 */ /* 0x000fe200078e000d */
[----:B------:R-:W-:Y:S01]  /*15340*/  MOV R3, RZ ;  /* 0x000000ff00037202 */ /* 0x000fe20000000f00 */
[----:B------:R-:W-:Y:S01]  /*15350*/  IMAD.MOV.U32 R0, RZ, RZ, 0x181f ;  /* 0x0000181fff007424 */ /* 0x000fe200078e00ff */
[----:B------:R-:W-:Y:S02]  /*15360*/  MOV R2, 0x15380 ;  /* 0x0001538000027802 */ /* 0x000fe40000000f00 */
[----:B-12---:R-:W-:Y:S05]  /*15370*/  CALL.REL.NOINC `($__internal_35_$__cuda_sm70_shflsync_idx_p) ;  /* 0x0000121000007944 */ /* 0x006fea0003c00000 */
[----:B------:R-:W-:Y:S05]  /*15380*/  BRA `(.L_x_1767) ;  /* 0xfffed61000007947 */ /* 0x000fea000383ffff */
.L_x_1647:
[----:B--2---:R-:W-:Y:S01]  /*15390*/  IMAD.MOV.U32 R5, RZ, RZ, R9 ;  /* 0x000000ffff057224 */ /* 0x004fe200078e0009 */
[----:B------:R-:W-:Y:S01]  /*153a0*/  MOV R3, 0x1 ;  /* 0x0000000100037802 */ /* 0x000fe20000000f00 */
[----:B----4-:R-:W-:Y:S01]  /*153b0*/  IMAD.MOV.U32 R0, RZ, RZ, 0x181f ;  /* 0x0000181fff007424 */ /* 0x010fe200078e00ff */
[----:B------:R-:W-:-:S02]  /*153c0*/  MOV R2, 0x153e0 ;  /* 0x000153e000027802 */ /* 0x000fc40000000f00 */
[----:B-1-3--:R-:W-:Y:S05]  /*153d0*/  CALL.REL.NOINC `($__internal_35_$__cuda_sm70_shflsync_idx_p) ;  /* 0x000011b000007944 */ /* 0x00afea0003c00000 */
[----:B------:R-:W-:Y:S01]  /*153e0*/  IMAD.MOV.U32 R8, RZ, RZ, R0 ;  /* 0x000000ffff087224 */ /* 0x000fe200078e0000 */
[----:B------:R-:W-:Y:S01]  /*153f0*/  MOV R3, 0x1 ;  /* 0x0000000100037802 */ /* 0x000fe20000000f00 */
[----:B------:R-:W-:Y:S01]  /*15400*/  IMAD.MOV.U32 R5, RZ, RZ, R13 ;  /* 0x000000ffff057224 */ /* 0x000fe200078e000d */
[----:B------:R-:W-:-:S02]  /*15410*/  MOV R0, 0x181f ;  /* 0x0000181f00007802 */ /* 0x000fc40000000f00 */
[----:B------:R-:W-:Y:S02]  /*15420*/  MOV R2, 0x15440 ;  /* 0x0001544000027802 */ /* 0x000fe40000000f00 */
[----:B------:R-:W-:Y:S05]  /*15430*/  CALL.REL.NOINC `($__internal_35_$__cuda_sm70_shflsync_idx_p) ;  /* 0x0000115000007944 */ /* 0x000fea0003c00000 */
[----:B------:R-:W-:Y:S05]  /*15440*/  BRA `(.L_x_1768) ;  /* 0xfffed6a000007947 */ /* 0x000fea000383ffff */
.L_x_1650:
[----:B-1----:R-:W-:Y:S01]  /*15450*/  IMAD.MOV.U32 R5, RZ, RZ, R9 ;  /* 0x000000ffff057224 */ /* 0x002fe200078e0009 */
[----:B------:R-:W-:Y:S01]  /*15460*/  MOV R3, 0x2 ;  /* 0x0000000200037802 */ /* 0x000fe20000000f00 */
[----:B----4-:R-:W-:Y:S01]  /*15470*/  IMAD.MOV.U32 R0, RZ, RZ, 0x181f ;  /* 0x0000181fff007424 */ /* 0x010fe200078e00ff */
[----:B------:R-:W-:Y:S02]  /*15480*/  MOV R2, 0x154a0 ;  /* 0x000154a000027802 */ /* 0x000fe40000000f00 */
[----:B--23--:R-:W-:Y:S05]  /*15490*/  CALL.REL.NOINC `($__internal_35_$__cuda_sm70_shflsync_idx_p) ;  /* 0x000010f000007944 */ /* 0x00cfea0003c00000 */
[----:B------:R-:W-:Y:S01]  /*154a0*/  MOV R8, R0 ;  /* 0x0000000000087202 */ /* 0x000fe20000000f00 */
[----:B------:R-:W-:Y:S05]  /*154b0*/  BRA `(.L_x_1769) ;  /* 0xfffed77000007947 */ /* 0x000fea000383ffff */
.L_x_1651:
[----:B------:R-:W-:Y:S01]  /*154c0*/  IMAD.MOV.U32 R5, RZ, RZ, R13 ;  /* 0x000000ffff057224 */ /* 0x000fe200078e000d */
[----:B------:R-:W-:Y:S01]  /*154d0*/  MOV R3, 0x2 ;  /* 0x0000000200037802 */ /* 0x000fe20000000f00 */
[----:B----4-:R-:W-:Y:S01]  /*154e0*/  IMAD.MOV.U32 R0, RZ, RZ, 0x181f ;  /* 0x0000181fff007424 */ /* 0x010fe200078e00ff */
[----:B------:R-:W-:Y:S02]  /*154f0*/  MOV R2, 0x15510 ;  /* 0x0001551000027802 */ /* 0x000fe40000000f00 */
[----:B-123--:R-:W-:Y:S05]  /*15500*/  CALL.REL.NOINC `($__internal_35_$__cuda_sm70_shflsync_idx_p) ;  /* 0x0000108000007944 */ /* 0x00efea0003c00000 */
[----:B------:R-:W-:Y:S05]  /*15510*/  BRA `(.L_x_1770) ;  /* 0xfffed73000007947 */ /* 0x000fea000383ffff */
.L_x_1654:
[----:B-1----:R-:W-:Y:S01]  /*15520*/  IMAD.MOV.U32 R5, RZ, RZ, R9 ;  /* 0x000000ffff057224 */ /* 0x002fe200078e0009 */
[----:B------:R-:W-:Y:S01]  /*15530*/  MOV R3, 0x3 ;  /* 0x0000000300037802 */ /* 0x000fe20000000f00 */
[----:B------:R-:W-:Y:S01]  /*15540*/  IMAD.MOV.U32 R0, RZ, RZ, 0x181f ;  /* 0x0000181fff007424 */ /* 0x000fe200078e00ff */
[----:B------:R-:W-:-:S02]  /*15550*/  MOV R2, 0x15570 ;  /* 0x0001557000027802 */ /* 0x000fc40000000f00 */
[----:B--234-:R-:W-:Y:S05]  /*15560*/  CALL.REL.NOINC `($__internal_35_$__cuda_sm70_shflsync_idx_p) ;  /* 0x0000102000007944 */ /* 0x01cfea0003c00000 */
[----:B------:R-:W-:Y:S01]  /*15570*/  IMAD.MOV.U32 R8, RZ, RZ, R0 ;  /* 0x000000ffff087224 */ /* 0x000fe200078e0000 */
[----:B------:R-:W-:Y:S01]  /*15580*/  MOV R3, 0x3 ;  /* 0x0000000300037802 */ /* 0x000fe20000000f00 */
[----:B------:R-:W-:Y:S01]  /*15590*/  IMAD.MOV.U32 R5, RZ, RZ, R13 ;  /* 0x000000ffff057224 */ /* 0x000fe200078e000d */
[----:B------:R-:W-:-:S02]  /*155a0*/  MOV R0, 0x181f ;  /* 0x0000181f00007802 */ /* 0x000fc40000000f00 */
[----:B------:R-:W-:Y:S02]  /*155b0*/  MOV R2, 0x155d0 ;  /* 0x000155d000027802 */ /* 0x000fe40000000f00 */
[----:B------:R-:W-:Y:S05]  /*155c0*/  CALL.REL.NOINC `($__internal_35_$__cuda_sm70_shflsync_idx_p) ;  /* 0x00000fc000007944 */ /* 0x000fea0003c00000 */
[----:B------:R-:W-:Y:S05]  /*155d0*/  BRA `(.L_x_1771) ;  /* 0xfffed7c000007947 */ /* 0x000fea000383ffff */
.L_x_1699:
[----:B------:R-:W-:Y:S01]  /*155e0*/  IMAD.MOV.U32 R2, RZ, RZ, R212 ;  /* 0x000000ffff027224 */ /* 0x000fe200078e00d4 */
[----:B------:R-:W-:Y:S02]  /*155f0*/  MOV R5, 0x2 ;  /* 0x0000000200057802 */ /* 0x000fe40000000f00 */
[----:B------:R-:W-:Y:S02]  /*15600*/  MOV R3, 0x15620 ;  /* 0x0001562000037802 */ /* 0x000fe40000000f00 */
[----:B------:R-:W-:Y:S05]  /*15610*/  CALL.REL.NOINC `($__internal_34_$__cuda_sm70_shflsync_bfly_p) ;  /* 0x00000f2000007944 */ /* 0x000fea0003c00000 */
[----:B------:R-:W-:Y:S01]  /*15620*/  MOV R0, R5 ;  /* 0x0000000500007202 */ /* 0x000fe20000000f00 */
[----:B------:R-:W-:Y:S05]  /*15630*/  BRA `(.L_x_1772) ;  /* 0xffffad7000007947 */ /* 0x000fea000383ffff */
.L_x_1700:
[----:B------:R-:W-:Y:S01]  /*15640*/  IMAD.MOV.U32 R2, RZ, RZ, R0 ;  /* 0x000000ffff027224 */ /* 0x000fe200078e0000 */
[----:B------:R-:W-:Y:S02]  /*15650*/  MOV R5, 0x1 ;  /* 0x0000000100057802 */ /* 0x000fe40000000f00 */
[----:B------:R-:W-:Y:S02]  /*15660*/  MOV R3, 0x15680 ;  /* 0x0001568000037802 */ /* 0x000fe40000000f00 */
[----:B-1----:R-:W-:Y:S05]  /*15670*/  CALL.REL.NOINC `($__internal_34_$__cuda_sm70_shflsync_bfly_p) ;  /* 0x00000ec000007944 */ /* 0x002fea0003c00000 */
[----:B------:R-:W-:Y:S01]  /*15680*/  FADD.FTZ R0, R0, R5 ;  /* 0x0000000500007221 */ /* 0x000fe20000010000 */
[----:B------:R-:W-:Y:S02]  /*15690*/  MOV R2, R213 ;  /* 0x000000d500027202 */ /* 0x000fe40000000f00 */
[----:B------:R-:W-:-:S02]  /*156a0*/  MOV R5, 0x2 ;  /* 0x0000000200057802 */ /* 0x000fc40000000f00 */
[----:B------:R-:W-:Y:S02]  /*156b0*/  MOV R3, 0x156d0 ;  /* 0x000156d000037802 */ /* 0x000fe40000000f00 */
[----:B------:R-:W-:Y:S05]  /*156c0*/  CALL.REL.NOINC `($__internal_34_$__cuda_sm70_shflsync_bfly_p) ;  /* 0x00000e7000007944 */ /* 0x000fea0003c00000 */
[----:B------:R-:W-:Y:S01]  /*156d0*/  FADD.FTZ R4, R213, R5 ;  /* 0x00000005d5047221 */ /* 0x000fe20000010000 */
[----:B------:R-:W-:Y:S02]  /*156e0*/  MOV R5, 0x1 ;  /* 0x0000000100057802 */ /* 0x000fe40000000f00 */
[----:B------:R-:W-:Y:S02]  /*156f0*/  MOV R3, 0x15720 ;  /* 0x0001572000037802 */ /* 0x000fe40000000f00 */
[----:B------:R-:W-:Y:S02]  /*15700*/  MOV R2, R4 ;  /* 0x0000000400027202 */ /* 0x000fe40000000f00 */
[----:B------:R-:W-:Y:S05]  /*15710*/  CALL.REL.NOINC `($__internal_34_$__cuda_sm70_shflsync_bfly_p) ;  /* 0x00000e2000007944 */ /* 0x000fea0003c00000 */
[----:B------:R-:W-:Y:S01]  /*15720*/  MOV R3, R5 ;  /* 0x0000000500037202 */ /* 0x000fe20000000f00 */
[----:B------:R-:W-:Y:S05]  /*15730*/  BRA `(.L_x_1773) ;  /* 0xfffface000007947 */ /* 0x000fea000383ffff */
.L_x_1707:
[----:B-1234-:R-:W-:Y:S01]  /*15740*/  IMAD.MOV.U32 R5, RZ, RZ, R9 ;  /* 0x000000ffff057224 */ /* 0x01efe200078e0009 */
[----:B------:R-:W-:Y:S01]  /*15750*/  MOV R3, RZ ;  /* 0x000000ff00037202 */ /* 0x000fe20000000f00 */
[----:B------:R-:W-:Y:S01]  /*15760*/  IMAD.MOV.U32 R0, RZ, RZ, 0x181f ;  /* 0x0000181fff007424 */ /* 0x000fe200078e00ff */
[----:B------:R-:W-:Y:S02]  /*15770*/  MOV R2, 0x15790 ;  /* 0x0001579000027802 */ /* 0x000fe40000000f00 */
[----:B------:R-:W-:Y:S05]  /*15780*/  CALL.REL.NOINC `($__internal_35_$__cuda_sm70_shflsync_idx_p) ;  /* 0x00000e0000007944 */ /* 0x000fea0003c00000 */
[----:B------:R-:W-:Y:S01]  /*15790*/  MOV R8, R0 ;  /* 0x0000000000087202 */ /* 0x000fe20000000f00 */
[----:B------:R-:W-:Y:S05]  /*157a0*/  BRA `(.L_x_1774) ;  /* 0xffffc48000007947 */ /* 0x000fea000383ffff */
.L_x_1708:
[----:B------:R-:W-:Y:S01]  /*157b0*/  IMAD.MOV.U32 R5, RZ, RZ, R12 ;  /* 0x000000ffff057224 */ /* 0x000fe200078e000c */
[----:B------:R-:W-:Y:S01]  /*157c0*/  MOV R3, RZ ;  /* 0x000000ff00037202 */ /* 0x000fe20000000f00 */
[----:B------:R-:W-:Y:S01]  /*157d0*/  IMAD.MOV.U32 R0, RZ, RZ, 0x181f ;  /* 0x0000181fff007424 */ /* 0x000fe200078e00ff */
[----:B------:R-:W-:-:S02]  /*157e0*/  MOV R2, 0x15800 ;  /* 0x0001580000027802 */ /* 0x000fc40000000f00 */
[----:B-12---:R-:W-:Y:S05]  /*157f0*/  CALL.REL.NOINC `($__internal_35_$__cuda_sm70_shflsync_idx_p) ;  /* 0x00000d9000007944 */ /* 0x006fea0003c00000 */
[----:B------:R-:W-:Y:S05]  /*15800*/  BRA `(.L_x_1775) ;  /* 0xffffc44000007947 */ /* 0x000fea000383ffff */
.L_x_1711:
        /* <DEDUP_REMOVED lines=12> */
.L_x_1714:
[----:B-1----:R-:W-:Y:S01]  /*158d0*/  IMAD.MOV.U32 R5, RZ, RZ, R9 ;  /* 0x000000ffff057224 */ /* 0x002fe200078e0009 */
[----:B------:R-:W-:Y:S01]  /*158e0*/  MOV R3, 0x2 ;  /* 0x0000000200037802 */ /* 0x000fe20000000f00 */
[----:B----4-:R-:W-:Y:S01]  /*158f0*/  IMAD.MOV.U32 R0, RZ, RZ, 0x181f ;  /* 0x0000181fff007424 */ /* 0x010fe200078e00ff */
[----:B------:R-:W-:Y:S02]  /*15900*/  MOV R2, 0x15920 ;  /* 0x0001592000027802 */ /* 0x000fe40000000f00 */
[----:B--23--:R-:W-:Y:S05]  /*15910*/  CALL.REL.NOINC `($__internal_35_$__cuda_sm70_shflsync_idx_p) ;  /* 0x00000c7000007944 */ /* 0x00cfea0003c00000 */
[----:B------:R-:W-:Y:S01]  /*15920*/  MOV R8, R0 ;  /* 0x0000000000087202 */ /* 0x000fe20000000f00 */
[----:B------:R-:W-:Y:S05]  /*15930*/  BRA `(.L_x_1777) ;  /* 0xffffc57000007947 */ /* 0x000fea000383ffff */
.L_x_1715:
[----:B------:R-:W-:Y:S01]  /*15940*/  IMAD.MOV.U32 R5, RZ, RZ, R12 ;  /* 0x000000ffff057224 */ /* 0x000fe200078e000c */
[----:B------:R-:W-:Y:S01]  /*15950*/  MOV R3, 0x2 ;  /* 0x0000000200037802 */ /* 0x000fe20000000f00 */
[----:B----4-:R-:W-:Y:S01]  /*15960*/  IMAD.MOV.U32 R0, RZ, RZ, 0x181f ;  /* 0x0000181fff007424 */ /* 0x010fe200078e00ff */
[----:B------:R-:W-:Y:S02]  /*15970*/  MOV R2, 0x15990 ;  /* 0x0001599000027802 */ /* 0x000fe40000000f00 */
[----:B-123--:R-:W-:Y:S05]  /*15980*/  CALL.REL.NOINC `($__internal_35_$__cuda_sm70_shflsync_idx_p) ;  /* 0x00000c0000007944 */ /* 0x00efea0003c00000 */
[----:B------:R-:W-:Y:S05]  /*15990*/  BRA `(.L_x_1778) ;  /* 0xffffc53000007947 */ /* 0x000fea000383ffff */
.L_x_1718:
        /* <DEDUP_REMOVED lines=12> */
.L_x_1720:
[----:B------:R-:W-:Y:S01]  /*15a60*/  IMAD.MOV.U32 R5, RZ, RZ, R35 ;  /* 0x000000ffff057224 */ /* 0x000fe200078e0023 */
[----:B------:R-:W-:Y:S01]  /*15a70*/  MOV R3, RZ ;  /* 0x000000ff00037202 */ /* 0x000fe20000000f00 */
[----:B------:R-:W-:Y:S01]  /*15a80*/  IMAD.MOV.U32 R0, RZ, RZ, 0x1c1f ;  /* 0x00001c1fff007424 */ /* 0x000fe200078e00ff */
[----:B------:R-:W-:Y:S02]  /*15a90*/  MOV R2, 0x15ab0 ;  /* 0x00015ab000027802 */ /* 0x000fe40000000f00 */
[----:B------:R-:W-:Y:S05]  /*15aa0*/  CALL.REL.NOINC `($__internal_35_$__cuda_sm70_shflsync_idx_p) ;  /* 0x00000ae000007944 */ /* 0x000fea0003c00000 */
[----:B------:R-:W-:Y:S01]  /*15ab0*/  MOV R4, R0 ;  /* 0x0000000000047202 */ /* 0x000fe20000000f00 */
[----:B------:R-:W-:Y:S05]  /*15ac0*/  BRA `(.L_x_1780) ;  /* 0xffffc86000007947 */ /* 0x000fea000383ffff */
.L_x_1721:
[----:B------:R-:W-:Y:S01]  /*15ad0*/  IMAD.MOV.U32 R5, RZ, RZ, R37 ;  /* 0x000000ffff057224 */ /* 0x000fe200078e0025 */
[----:B------:R-:W-:Y:S01]  /*15ae0*/  MOV R3, RZ ;  /* 0x000000ff00037202 */ /* 0x000fe20000000f00 */
[----:B------:R-:W-:Y:S01]  /*15af0*/  IMAD.MOV.U32 R0, RZ, RZ, 0x1c1f ;  /* 0x00001c1fff007424 */ /* 0x000fe200078e00ff */
[----:B------:R-:W-:Y:S02]  /*15b00*/  MOV R2, 0x15b20 ;  /* 0x00015b2000027802 */ /* 0x000fe40000000f00 */
[----:B-12---:R-:W-:Y:S05]  /*15b10*/  CALL.REL.NOINC `($__internal_35_$__cuda_sm70_shflsync_idx_p) ;  /* 0x00000a7000007944 */ /* 0x006fea0003c00000 */
[----:B------:R-:W-:Y:S05]  /*15b20*/  BRA `(.L_x_1781) ;  /* 0xffffc82000007947 */ /* 0x000fea000383ffff */
.L_x_1724:
[----:B------:R-:W-:Y:S01]  /*15b30*/  IMAD.MOV.U32 R5, RZ, RZ, R35 ;  /* 0x000000ffff057224 */ /* 0x000fe200078e0023 */
[----:B----4-:R-:W-:Y:S01]  /*15b40*/  MOV R3, 0x1 ;  /* 0x0000000100037802 */ /* 0x010fe20000000f00 */
[----:B------:R-:W-:Y:S01]  /*15b50*/  IMAD.MOV.U32 R0, RZ, RZ, 0x1c1f ;  /* 0x00001c1fff007424 */ /* 0x000fe200078e00ff */
[----:B------:R-:W-:-:S02]  /*15b60*/  MOV R2, 0x15b80 ;  /* 0x00015b8000027802 */ /* 0x000fc40000000f00 */
[----:B-123--:R-:W-:Y:S05]  /*15b70*/  CALL.REL.NOINC `($__internal_35_$__cuda_sm70_shflsync_idx_p) ;  /* 0x00000a1000007944 */ /* 0x00efea0003c00000 */
[----:B------:R-:W-:Y:S01]  /*15b80*/  IMAD.MOV.U32 R4, RZ, RZ, R0 ;  /* 0x000000ffff047224 */ /* 0x000fe200078e0000 */
[----:B------:R-:W-:Y:S01]  /*15b90*/  MOV R3, 0x1 ;  /* 0x0000000100037802 */ /* 0x000fe20000000f00 */
[----:B------:R-:W-:Y:S01]  /*15ba0*/  IMAD.MOV.U32 R5, RZ, RZ, R37 ;  /* 0x000000ffff057224 */ /* 0x000fe200078e0025 */
[----:B------:R-:W-:-:S02]  /*15bb0*/  MOV R0, 0x1c1f ;  /* 0x00001c1f00007802 */ /* 0x000fc40000000f00 */
[----:B------:R-:W-:Y:S02]  /*15bc0*/  MOV R2, 0x15be0 ;  /* 0x00015be000027802 */ /* 0x000fe40000000f00 */
[----:B------:R-:W-:Y:S05]  /*15bd0*/  CALL.REL.NOINC `($__internal_35_$__cuda_sm70_shflsync_idx_p) ;  /* 0x000009b000007944 */ /* 0x000fea0003c00000 */
[----:B------:R-:W-:Y:S05]  /*15be0*/  BRA `(.L_x_1782) ;  /* 0xffffd0b000007947 */ /* 0x000fea000383ffff */
.L_x_1728:
[----:B------:R-:W-:Y:S01]  /*15bf0*/  IMAD.MOV.U32 R5, RZ, RZ, R9 ;  /* 0x000000ffff057224 */ /* 0x000fe200078e0009 */
[----:B------:R-:W-:Y:S01]  /*15c00*/  MOV R3, RZ ;  /* 0x000000ff00037202 */ /* 0x000fe20000000f00 */
[----:B------:R-:W-:Y:S01]  /*15c10*/  IMAD.MOV.U32 R0, RZ, RZ, 0x181f ;  /* 0x0000181fff007424 */ /* 0x000fe200078e00ff */
[----:B------:R-:W-:Y:S02]  /*15c20*/  MOV R2, 0x15c40 ;  /* 0x00015c4000027802 */ /* 0x000fe40000000f00 */
[----:B------:R-:W-:Y:S05]  /*15c30*/  CALL.REL.NOINC `($__internal_35_$__cuda_sm70_shflsync_idx_p) ;  /* 0x0000095000007944 */ /* 0x000fea0003c00000 */
[----:B------:R-:W-:Y:S01]  /*15c40*/  MOV R8, R0 ;  /* 0x0000000000087202 */ /* 0x000fe20000000f00 */
[----:B------:R-:W-:Y:S05]  /*15c50*/  BRA `(.L_x_1783) ;  /* 0xffffddb000007947 */ /* 0x000fea000383ffff */
.L_x_1729:
[----:B------:R-:W-:Y:S01]  /*15c60*/  IMAD.MOV.U32 R5, RZ, RZ, R12 ;  /* 0x000000ffff057224 */ /* 0x000fe200078e000c */
[----:B------:R-:W-:Y:S01]  /*15c70*/  MOV R3, RZ ;  /* 0x000000ff00037202 */ /* 0x000fe20000000f00 */
[----:B------:R-:W-:Y:S01]  /*15c80*/  IMAD.MOV.U32 R0, RZ, RZ, 0x181f ;  /* 0x0000181fff007424 */ /* 0x000fe200078e00ff */
[----:B------:R-:W-:Y:S02]  /*15c90*/  MOV R2, 0x15cb0 ;  /* 0x00015cb000027802 */ /* 0x000fe40000000f00 */
[----:B-12---:R-:W-:Y:S05]  /*15ca0*/  CALL.REL.NOINC `($__internal_35_$__cuda_sm70_shflsync_idx_p) ;  /* 0x000008e000007944 */ /* 0x006fea0003c00000 */
[----:B------:R-:W-:Y:S05]  /*15cb0*/  BRA `(.L_x_1784) ;  /* 0xffffdd7000007947 */ /* 0x000fea000383ffff */
.L_x_1732:
        /* <DEDUP_REMOVED lines=12> */
.L_x_1735:
[----:B-1----:R-:W-:Y:S01]  /*15d80*/  IMAD.MOV.U32 R5, RZ, RZ, R9 ;  /* 0x000000ffff057224 */ /* 0x002fe200078e0009 */
[----:B------:R-:W-:Y:S01]  /*15d90*/  MOV R3, 0x2 ;  /* 0x0000000200037802 */ /* 0x000fe20000000f00 */
[----:B----4-:R-:W-:Y:S01]  /*15da0*/  IMAD.MOV.U32 R0, RZ, RZ, 0x181f ;  /* 0x0000181fff007424 */ /* 0x010fe200078e00ff */
[----:B------:R-:W-:Y:S02]  /*15db0*/  MOV R2, 0x15dd0 ;  /* 0x00015dd000027802 */ /* 0x000fe40000000f00 */
[----:B--23--:R-:W-:Y:S05]  /*15dc0*/  CALL.REL.NOINC `($__internal_35_$__cuda_sm70_shflsync_idx_p) ;  /* 0x000007c000007944 */ /* 0x00cfea0003c00000 */
[----:B------:R-:W-:Y:S01]  /*15dd0*/  MOV R8, R0 ;  /* 0x0000000000087202 */ /* 0x000fe20000000f00 */
[----:B------:R-:W-:Y:S05]  /*15de0*/  BRA `(.L_x_1786) ;  /* 0xffffdeb000007947 */ /* 0x000fea000383ffff */
.L_x_1736:
[----:B------:R-:W-:Y:S01]  /*15df0*/  IMAD.MOV.U32 R5, RZ, RZ, R12 ;  /* 0x000000ffff057224 */ /* 0x000fe200078e000c */
[----:B------:R-:W-:Y:S01]  /*15e00*/  MOV R3, 0x2 ;  /* 0x0000000200037802 */ /* 0x000fe20000000f00 */
[----:B----4-:R-:W-:Y:S01]  /*15e10*/  IMAD.MOV.U32 R0, RZ, RZ, 0x181f ;  /* 0x0000181fff007424 */ /* 0x010fe200078e00ff */
[----:B------:R-:W-:Y:S02]  /*15e20*/  MOV R2, 0x15e40 ;  /* 0x00015e4000027802 */ /* 0x000fe40000000f00 */
[----:B-123--:R-:W-:Y:S05]  /*15e30*/  CALL.REL.NOINC `($__internal_35_$__cuda_sm70_shflsync_idx_p) ;  /* 0x0000075000007944 */ /* 0x00efea0003c00000 */
[----:B------:R-:W-:Y:S05]  /*15e40*/  BRA `(.L_x_1787) ;  /* 0xffffde7000007947 */ /* 0x000fea000383ffff */
.L_x_1739:
        /* <DEDUP_REMOVED lines=12> */
.L_x_1741:
[----:B---3--:R-:W-:Y:S01]  /*15f10*/  IMAD.MOV.U32 R5, RZ, RZ, R82 ;  /* 0x000000ffff057224 */ /* 0x008fe200078e0052 */
[----:B------:R-:W-:Y:S01]  /*15f20*/  MOV R3, RZ ;  /* 0x000000ff00037202 */ /* 0x000fe20000000f00 */
[----:B------:R-:W-:Y:S01]  /*15f30*/  IMAD.MOV.U32 R0, RZ, RZ, 0x1f ;  /* 0x0000001fff007424 */ /* 0x000fe200078e00ff */
[----:B------:R-:W-:Y:S02]  /*15f40*/  MOV R2, 0x15f60 ;  /* 0x00015f6000027802 */ /* 0x000fe40000000f00 */
[----:B-12---:R-:W-:Y:S05]  /*15f50*/  CALL.REL.NOINC `($__internal_35_$__cuda_sm70_shflsync_idx_p) ;  /* 0x0000063000007944 */ /* 0x006fea0003c00000 */
[----:B------:R-:W-:Y:S01]  /*15f60*/  MOV R9, R0 ;  /* 0x0000000000097202 */ /* 0x000fe20000000f00 */
[----:B------:R-:W-:Y:S05]  /*15f70*/  BRA `(.L_x_1789) ;  /* 0xffffe05000007947 */ /* 0x000fea000383ffff */
.L_x_1742:
[----:B---3--:R-:W-:Y:S01]  /*15f80*/  IMAD.MOV.U32 R5, RZ, RZ, R82 ;  /* 0x000000ffff057224 */ /* 0x008fe200078e0052 */
[----:B------:R-:W-:Y:S01]  /*15f90*/  MOV R3, 0x1 ;  /* 0x0000000100037802 */ /* 0x000fe20000000f00 */
[----:B------:R-:W-:Y:S01]  /*15fa0*/  IMAD.MOV.U32 R0, RZ, RZ, 0x1f ;  /* 0x0000001fff007424 */ /* 0x000fe200078e00ff */
[----:B------:R-:W-:Y:S02]  /*15fb0*/  MOV R2, 0x15fd0 ;  /* 0x00015fd000027802 */ /* 0x000fe40000000f00 */
[----:B-12-4-:R-:W-:Y:S05]  /*15fc0*/  CALL.REL.NOINC `($__internal_35_$__cuda_sm70_shflsync_idx_p) ;  /* 0x000005c000007944 */ /* 0x016fea0003c00000 */
[----:B------:R-:W-:Y:S01]  /*15fd0*/  MOV R8, R0 ;  /* 0x0000000000087202 */ /* 0x000fe20000000f00 */
[----:B------:R-:W-:Y:S05]  /*15fe0*/  BRA `(.L_x_1790) ;  /* 0xffffe00000007947 */ /* 0x000fea000383ffff */
.L_x_1743:
[----:B------:R-:W-:Y:S02]  /*15ff0*/  MOV R2, 0x1 ;  /* 0x0000000100027802 */ /* 0x000fe40000000f00 */
[----:B------:R-:W-:-:S02]  /*16000*/  MOV R3, 0x16020 ;  /* 0x0001602000037802 */ /* 0x000fc40000000f00 */
[----:B--234-:R-:W-:Y:S05]  /*16010*/  CALL.REL.NOINC `($__internal_36_$__cuda_sm70_shflsync_up_p) ;  /* 0x000005c000007944 */ /* 0x01cfea0003c00000 */
[----:B------:R-:W-:Y:S05]  /*16020*/  BRA `(.L_x_1791) ;  /* 0xffffe0e000007947 */ /* 0x000fea000383ffff */
.L_x_1744:
[----:B------:R-:W-:Y:S02]  /*16030*/  MOV R2, 0x2 ;  /* 0x0000000200027802 */ /* 0x000fe40000000f00 */
[----:B------:R-:W-:-:S02]  /*16040*/  MOV R3, 0x16060 ;  /* 0x0001606000037802 */ /* 0x000fc40000000f00 */
[----:B--2-4-:R-:W-:Y:S05]  /*16050*/  CALL.REL.NOINC `($__internal_36_$__cuda_sm70_shflsync_up_p) ;  /* 0x0000058000007944 */ /* 0x014fea0003c00000 */
[----:B------:R-:W-:Y:S01]  /*16060*/  SEL R3, R4, RZ, P1 ;  /* 0x000000ff04037207 */ /* 0x000fe20000800000 */
[----:B------:R-:W-:-:S04]  /*16070*/  IMAD.MOV.U32 R2, RZ, RZ, 0x4 ;  /* 0x00000004ff027424 */ /* 0x000fc800078e00ff */
[----:B------:R-:W-:Y:S01]  /*16080*/  IMAD.IADD R0, R0, 0x1, R3 ;  /* 0x0000000100007824 */ /* 0x000fe200078e0203 */
[----:B------:R-:W-:Y:S02]  /*16090*/  MOV R3, 0x160b0 ;  /* 0x000160b000037802 */ /* 0x000fe40000000f00 */
        /* <DEDUP_REMOVED lines=19> */
.L_x_1748:
[----:B------:R-:W-:Y:S02]  /*161d0*/  MOV R2, 0x1 ;  /* 0x0000000100027802 */ /* 0x000fe40000000f00 */
[----:B------:R-:W-:Y:S02]  /*161e0*/  MOV R3, 0x16200 ;  /* 0x0001620000037802 */ /* 0x000fe40000000f00 */
[----:B------:R-:W-:Y:S05]  /*161f0*/  CALL.REL.NOINC `($__internal_36_$__cuda_sm70_shflsync_up_p) ;  /* 0x000003e000007944 */ /* 0x000fea0003c00000 */
[----:B------:R-:W-:Y:S01]  /*16200*/  MOV R2, R4 ;  /* 0x0000000400027202 */ /* 0x000fe20000000f00 */
[----:B------:R-:W-:Y:S05]  /*16210*/  BRA `(.L_x_1793) ;  /* 0xffffe14000007947 */ /* 0x000fea000383ffff */
.L_x_1749:
[----:B------:R-:W-:Y:S02]  /*16220*/  MOV R2, 0x2 ;  /* 0x0000000200027802 */ /* 0x000fe40000000f00 */
        /* <DEDUP_REMOVED lines=25> */
.L_x_1751:
[----:B------:R-:W-:Y:S02]  /*163c0*/  SEL R0, RZ, 0x1, P0 ;  /* 0x00000001ff007807 */ /* 0x000fe40000000000 */
[----:B------:R-:W-:Y:S02]  /*163d0*/  MOV R2, 0x163f0 ;  /* 0x000163f000027802 */ /* 0x000fe40000000f00 */
[----:B-1----:R-:W-:Y:S05]  /*163e0*/  CALL.REL.NOINC `($__internal_37_$__cuda_sm70_votesync_ballot) ;  /* 0x0000026000007944 */ /* 0x002fea0003c00000 */
[----:B------:R-:W-:Y:S01]  /*163f0*/  MOV R10, R0 ;  /* 0x00000000000a7202 */ /* 0x000fe20000000f00 */
[----:B------:R-:W-:Y:S05]  /*16400*/  BRA `(.L_x_1795) ;  /* 0xffffe0e000007947 */ /* 0x000fea000383ffff */
.L_x_1752:
[----:B------:R-:W-:Y:S01]  /*16410*/  IMAD.MOV.U32 R5, RZ, RZ, R6 ;  /* 0x000000ffff057224 */ /* 0x000fe200078e0006 */
[----:B------:R-:W-:Y:S01]  /*16420*/  MOV R3, R8 ;  /* 0x0000000800037202 */ /* 0x000fe20000000f00 */
[----:B------:R-:W-:Y:S01]  /*16430*/  IMAD.MOV.U32 R0, RZ, RZ, 0x1f ;  /* 0x0000001fff007424 */ /* 0x000fe200078e00ff */
[----:B------:R-:W-:Y:S02]  /*16440*/  MOV R2, 0x16460 ;  /* 0x0001646000027802 */ /* 0x000fe40000000f00 */
[----:B-1----:R-:W-:Y:S05]  /*16450*/  CALL.REL.NOINC `($__internal_35_$__cuda_sm70_shflsync_idx_p) ;  /* 0x0000013000007944 */ /* 0x002fea0003c00000 */
[----:B------:R-:W-:Y:S01]  /*16460*/  IMAD.MOV.U32 R12, RZ, RZ, R0 ;  /* 0x000000ffff0c7224 */ /* 0x000fe200078e0000 */
[----:B------:R-:W-:Y:S01]  /*16470*/  MOV R3, R8 ;  /* 0x0000000800037202 */ /* 0x000fe20000000f00 */
[----:B------:R-:W-:Y:S01]  /*16480*/  IMAD.MOV.U32 R5, RZ, RZ, R7 ;  /* 0x000000ffff057224 */ /* 0x000fe200078e0007 */
[----:B------:R-:W-:Y:S02]  /*16490*/  MOV R0, 0x1f ;  /* 0x0000001f00007802 */ /* 0x000fe40000000f00 */
[----:B------:R-:W-:-:S02]  /*164a0*/  MOV R2, 0x164c0 ;  /* 0x000164c000027802 */ /* 0x000fc40000000f00 */
[----:B------:R-:W-:Y:S05]  /*164b0*/  CALL.REL.NOINC `($__internal_35_$__cuda_sm70_shflsync_idx_p) ;  /* 0x000000d000007944 */ /* 0x000fea0003c00000 */
[----:B------:R-:W-:Y:S01]  /*164c0*/  MOV R7, R0 ;  /* 0x0000000000077202 */ /* 0x000fe20000000f00 */
[----:B------:R-:W-:Y:S05]  /*164d0*/  BRA `(.L_x_1796) ;  /* 0xffffe06000007947 */ /* 0x000fea000383ffff */
.L_x_1755:
[----:B------:R-:W-:Y:S01]  /*164e0*/  IMAD.MOV.U32 R5, RZ, RZ, R4 ;  /* 0x000000ffff057224 */ /* 0x000fe200078e0004 */
[----:B------:R-:W-:-:S02]  /*164f0*/  MOV R0, 0x1f ;  /* 0x0000001f00007802 */ /* 0x000fc40000000f00 */
[----:B------:R-:W-:Y:S02]  /*16500*/  MOV R2, 0x16520 ;  /* 0x0001652000027802 */ /* 0x000fe40000000f00 */
[----:B-1234-:R-:W-:Y:S05]  /*16510*/  CALL.REL.NOINC `($__internal_35_$__cuda_sm70_shflsync_idx_p) ;  /* 0x0000007000007944 */ /* 0x01efea0003c00000 */
[----:B------:R-:W-:Y:S01]  /*16520*/  MOV R13, R0 ;  /* 0x00000000000d7202 */ /* 0x000fe20000000f00 */
[----:B------:R-:W-:Y:S05]  /*16530*/  BRA `(.L_x_1754) ;  /* 0xffffe06000007947 */ /* 0x000fea000383ffff */
        .weak           $__internal_34_$__cuda_sm70_shflsync_bfly_p
        .type           $__internal_34_$__cuda_sm70_shflsync_bfly_p,@function
        .size           $__internal_34_$__cuda_sm70_shflsync_bfly_p,($__internal_35_$__cuda_sm70_shflsync_idx_p - $__internal_34_$__cuda_sm70_shflsync_bfly_p)
$__internal_34_$__cuda_sm70_shflsync_bfly_p:
[----:B------:R-:W-:Y:S04]  /*16540*/  WARPSYNC R6 ;  /* 0x0000000600007348 */ /* 0x000fe80003800000 */
[----:B------:R1:W2:Y:S02]  /*16550*/  SHFL.BFLY PT, R5, R2, R5, R7 ;  /* 0x0c00000502057389 */ /* 0x0002a400000e0007 */
[----:B-1----:R-:W-:Y:S02]  /*16560*/  MOV R2, R3 ;  /* 0x0000000300027202 */ /* 0x002fe40000000f00 */
[----:B------:R-:W-:-:S04]  /*16570*/  MOV R3, 0x0 ;  /* 0x0000000000037802 */ /* 0x000fc80000000f00 */
[----:B--2---:R-:W-:Y:S05]  /*16580*/  RET.REL.NODEC R2 `(_ZN7cutlass13device_kernelIN5flash19enable_sm80_to_sm89INS1_16FlashAttnFwdSm80INS1_25CollectiveMainloopFwdSm80ILi8ELi2ELb0EN4cute5tupleIJNS5_1CILi128EEENS7_ILi64EEENS7_ILi192EEEEEELi192ENS_10bfloat16_tEfNS_4arch4Sm80ELb0ELb1ELb1ELb1ELb0ELb0ELb1ELb1EEENS1_21CollectiveEpilogueFwdINS6_IJS8_SA_S9_EEENS6_IJNS7_ILi1EEESI_SI_EEESC_SE_Li256ELb1ELb1ELb1ELb0EEENS1_36VarlenDynamicPersistentTileSchedulerILi128ELi64ELi256ELi256ELb1ELb1ELb0ELb1ELb0ELb1EEEEEEEEEvNT_6ParamsE) ;  /* 0xfffe9a7002007950 */ /* 0x004fea0003c3ffff */
        .weak           $__internal_35_$__cuda_sm70_shflsync_idx_p
        .type           $__internal_35_$__cuda_sm70_shflsync_idx_p,@function
        .size           $__internal_35_$__cuda_sm70_shflsync_idx_p,($__internal_36_$__cuda_sm70_shflsync_up_p - $__internal_35_$__cuda_sm70_shflsync_idx_p)
$__internal_35_$__cuda_sm70_shflsync_idx_p:
[----:B------:R-:W-:-:S04]  /*16590*/  MOV R83, 0xffffffff ;  /* 0xffffffff00537802 */ /* 0x000fc80000000f00 */
[----:B------:R-:W-:Y:S04]  /*165a0*/  WARPSYNC R83 ;  /* 0x0000005300007348 */ /* 0x000fe80003800000 */
[----:B------:R1:W2:Y:S02]  /*165b0*/  SHFL.IDX PT, R0, R5, R3, R0 ;  /* 0x0000000305007389 */ /* 0x0002a400000e0000 */
[----:B-1----:R-:W-:-:S04]  /*165c0*/  MOV R3, 0x0 ;  /* 0x0000000000037802 */ /* 0x002fc80000000f00 */
[----:B--2---:R-:W-:Y:S05]  /*165d0*/  RET.REL.NODEC R2 `(_ZN7cutlass13device_kernelIN5flash19enable_sm80_to_sm89INS1_16FlashAttnFwdSm80INS1_25CollectiveMainloopFwdSm80ILi8ELi2ELb0EN4cute5tupleIJNS5_1CILi128EEENS7_ILi64EEENS7_ILi192EEEEEELi192ENS_10bfloat16_tEfNS_4arch4Sm80ELb0ELb1ELb1ELb1ELb0ELb0ELb1ELb1EEENS1_21CollectiveEpilogueFwdINS6_IJS8_SA_S9_EEENS6_IJNS7_ILi1EEESI_SI_EEESC_SE_Li256ELb1ELb1ELb1ELb0EEENS1_36VarlenDynamicPersistentTileSchedulerILi128ELi64ELi256ELi256ELb1ELb1ELb0ELb1ELb0ELb1EEEEEEEEEvNT_6ParamsE) ;  /* 0xfffe9a2002007950 */ /* 0x004fea0003c3ffff */
        .weak           $__internal_36_$__cuda_sm70_shflsync_up_p
        .type           $__internal_36_$__cuda_sm70_shflsync_up_p,@function
        .size           $__internal_36_$__cuda_sm70_shflsync_up_p,($__internal_37_$__cuda_sm70_votesync_ballot - $__internal_36_$__cuda_sm70_shflsync_up_p)
$__internal_36_$__cuda_sm70_shflsync_up_p:
[----:B------:R-:W-:Y:S02]  /*165e0*/  IMAD.MOV.U32 R4, RZ, RZ, RZ ;  /* 0x000000ffff047224 */ /* 0x000fe400078e00ff */
[----:B------:R-:W-:-:S04]  /*165f0*/  IMAD.MOV.U32 R10, RZ, RZ, -0x1 ;  /* 0xffffffffff0a7424 */ /* 0x000fc800078e00ff */
[----:B------:R-:W-:Y:S04]  /*16600*/  WARPSYNC R10 ;  /* 0x0000000a00007348 */ /* 0x000fe80003800000 */
[----:B------:R1:W2:Y:S02]  /*16610*/  SHFL.UP PT, R4, R0, R2, R4 ;  /* 0x0400000200047389 */ /* 0x0002a400000e0004 */
[----:B-1----:R-:W-:Y:S02]  /*16620*/  MOV R2, R3 ;  /* 0x0000000300027202 */ /* 0x002fe40000000f00 */
[----:B------:R-:W-:-:S04]  /*16630*/  MOV R3, 0x0 ;  /* 0x0000000000037802 */ /* 0x000fc80000000f00 */
[----:B--2---:R-:W-:Y:S05]  /*16640*/  RET.REL.NODEC R2 `(_ZN7cutlass13device_kernelIN5flash19enable_sm80_to_sm89INS1_16FlashAttnFwdSm80INS1_25CollectiveMainloopFwdSm80ILi8ELi2ELb0EN4cute5tupleIJNS5_1CILi128EEENS7_ILi64EEENS7_ILi192EEEEEELi192ENS_10bfloat16_tEfNS_4arch4Sm80ELb0ELb1ELb1ELb1ELb0ELb0ELb1ELb1EEENS1_21CollectiveEpilogueFwdINS6_IJS8_SA_S9_EEENS6_IJNS7_ILi1EEESI_SI_EEESC_SE_Li256ELb1ELb1ELb1ELb0EEENS1_36VarlenDynamicPersistentTileSchedulerILi128ELi64ELi256ELi256ELb1ELb1ELb0ELb1ELb0ELb1EEEEEEEEEvNT_6ParamsE) ;  /* 0xfffe99b002007950 */ /* 0x004fea0003c3ffff */
        .weak           $__internal_37_$__cuda_sm70_votesync_ballot
        .type           $__internal_37_$__cuda_sm70_votesync_ballot,@function
        .size           $__internal_37_$__cuda_sm70_votesync_ballot,(.L_x_2514 - $__internal_37_$__cuda_sm70_votesync_ballot)
$__internal_37_$__cuda_sm70_votesync_ballot:
[----:B------:R-:W-:Y:S01]  /*16650*/  ISETP.NE.U32.AND P0, PT, R0, 0x1, PT ;  /* 0x000000010000780c */ /* 0x000fe20003f05070 */
[----:B------:R-:W-:-:S04]  /*16660*/  IMAD.MOV.U32 R3, RZ, RZ, -0x1 ;  /* 0xffffffffff037424 */ /* 0x000fc800078e00ff */
[----:B------:R-:W-:Y:S08]  /*16670*/  WARPSYNC R3 ;  /* 0x0000000300007348 */ /* 0x000ff00003800000 */
[----:B------:R-:W-:-:S04]  /*16680*/  VOTE.ANY R0, PT, !P0 ;  /* 0x0000000000007806 */ /* 0x000fc800040e0100 */
[----:B------:R-:W-:Y:S01]  /*16690*/  LOP3.LUT R0, R0, R3, RZ, 0xc0, !PT ;  /* 0x0000000300007212 */ /* 0x000fe200078ec0ff */
[----:B------:R-:W-:-:S04]  /*166a0*/  IMAD.MOV.U32 R3, RZ, RZ, 0x0 ;  /* 0x00000000ff037424 */ /* 0x000fc800078e00ff */
[----:B------:R-:W-:Y:S05]  /*166b0*/  RET.REL.NODEC R2 `(_ZN7cutlass13device_kernelIN5flash19enable_sm80_to_sm89INS1_16FlashAttnFwdSm80INS1_25CollectiveMainloopFwdSm80ILi8ELi2ELb0EN4cute5tupleIJNS5_1CILi128EEENS7_ILi64EEENS7_ILi192EEEEEELi192ENS_10bfloat16_tEfNS_4arch4Sm80ELb0ELb1ELb1ELb1ELb0ELb0ELb1ELb1EEENS1_21CollectiveEpilogueFwdINS6_IJS8_SA_S9_EEENS6_IJNS7_ILi1EEESI_SI_EEESC_SE_Li256ELb1ELb1ELb1ELb0EEENS1_36VarlenDynamicPersistentTileSchedulerILi128ELi64ELi256ELi256ELb1ELb1ELb0ELb1ELb0ELb1EEEEEEEEEvNT_6ParamsE) ;  /* 0xfffe994002007950 */ /* 0x000fea0003c3ffff */
.L_x_1797:
        /* <DEDUP_REMOVED lines=12> */
.L_x_2514:


//--------------------- .text._ZN7cutlass13device_kernelIN5flash19enable_sm80_to_sm89INS1_16FlashAttnFwdSm80INS1_25CollectiveMainloopFwdSm80ILi8ELi2ELb0EN4cute5tupleIJNS5_1CILi128EEENS7_ILi64EEENS7_ILi192EEEEEELi192ENS_10bfloat16_tEfNS_4arch4Sm80ELb0ELb1ELb1ELb1ELb0ELb1ELb1ELb1EEENS1_21CollectiveEpilogueFwdINS6_IJS8_SA_S9_EEENS6_IJNS7_ILi1EEESI_SI_EEESC_SE_Li256ELb1ELb1ELb1ELb0EEENS1_36VarlenDynamicPersistentTileSchedulerILi128ELi64ELi256ELi256ELb1ELb1ELb0ELb1ELb0ELb1EEEEEEEEEvNT_6ParamsE --------------------------
	.section	.text._ZN7cutlass13device_kernelIN5flash19enable_sm80_to_sm89INS1_16FlashAttnFwdSm80INS1_25CollectiveMainloopFwdSm80ILi8ELi2ELb0EN4cute5tupleIJNS5_1CILi128EEENS7_ILi64EEENS7_ILi192EEEEEELi192ENS_10bfloat16_tEfNS_4arch4Sm80ELb0ELb1ELb1ELb1ELb0ELb1ELb1ELb1EEENS1_21CollectiveEpilogueFwdINS6_IJS8_SA_S9_EEENS6_IJNS7_ILi1EEESI_SI_EEESC_SE_Li256ELb1ELb1ELb1ELb0EEENS1_36VarlenDynamicPersistentTileSchedulerILi128ELi64ELi256ELi256ELb1ELb1ELb0ELb1ELb0ELb1EEEEEEEEEvNT_6ParamsE,"ax",@progbits
	.sectioninfo	@"SHI_REGISTERS=255"
	.align	128
.text._ZN7cutlass13device_kernelIN5flash19enable_sm80_to_sm89INS1_16FlashAttnFwdSm80INS1_25CollectiveMainloopFwdSm80ILi8ELi2ELb0EN4cute5tupleIJNS5_1CILi128EEENS7_ILi64EEENS7_ILi192EEEEEELi192ENS_10bfloat16_tEfNS_4arch4Sm80ELb0ELb1ELb1ELb1ELb0ELb1ELb1ELb1EEENS1_21CollectiveEpilogueFwdINS6_IJS8_SA_S9_EEENS6_IJNS7_ILi1EEESI_SI_EEESC_SE_Li256ELb1ELb1ELb1ELb0EEENS1_36VarlenDynamicPersistentTileSchedulerILi128ELi64ELi256ELi256ELb1ELb1ELb0ELb1ELb0ELb1EEEEEEEEEvNT_6ParamsE:
        .type           _ZN7cutlass13device_kernelIN5flash19enable_sm80_to_sm89INS1_16FlashAttnFwdSm80INS1_25CollectiveMainloopFwdSm80ILi8ELi2ELb0EN4cute5tupleIJNS5_1CILi128EEENS7_ILi64EEENS7_ILi192EEEEEELi192ENS_10bfloat16_tEfNS_4arch4Sm80ELb0ELb1ELb1ELb1ELb0ELb1ELb1ELb1EEENS1_21CollectiveEpilogueFwdINS6_IJS8_SA_S9_EEENS6_IJNS7_ILi1EEESI_SI_EEESC_SE_Li256ELb1ELb1ELb1ELb0EEENS1_36VarlenDynamicPersistentTileSchedulerILi128ELi64ELi256ELi256ELb1ELb1ELb0ELb1ELb0ELb1EEEEEEEEEvNT_6ParamsE,@function
        .size           _ZN7cutlass13device_kernelIN5flash19enable_sm80_to_sm89INS1_16FlashAttnFwdSm80INS1_25CollectiveMainloopFwdSm80ILi8ELi2ELb0EN4cute5tupleIJNS5_1CILi128EEENS7_ILi64EEENS7_ILi192EEEEEELi192ENS_10bfloat16_tEfNS_4arch4Sm80ELb0ELb1ELb1ELb1ELb0ELb1ELb1ELb1EEENS1_21CollectiveEpilogueFwdINS6_IJS8_SA_S9_EEENS6_IJNS7_ILi1EEESI_SI_EEESC_SE_Li256ELb1ELb1ELb1ELb0EEENS1_36VarlenDynamicPersistentTileSchedulerILi128ELi64ELi256ELi256ELb1ELb1ELb0ELb1ELb0ELb1EEEEEEEEEvNT_6ParamsE,(.L_x_2519 - _ZN7cutlass13device_kernelIN5flash19enable_sm80_to_sm89INS1_16FlashAttnFwdSm80INS1_25CollectiveMainloopFwdSm80ILi8ELi2ELb0EN4cute5tupleIJNS5_1CILi128EEENS7_ILi64EEENS7_ILi192EEEEEELi192ENS_10bfloat16_tEfNS_4arch4Sm80ELb0ELb1ELb1ELb1ELb0ELb1ELb1ELb1EEENS1_21CollectiveEpilogueFwdINS6_IJS8_SA_S9_EEENS6_IJNS7_ILi1EEESI_SI_EEESC_SE_Li256ELb1ELb1ELb1ELb0EEENS1_36VarlenDynamicPersistentTileSchedulerILi128ELi64ELi256ELi256ELb1ELb1ELb0ELb1ELb0ELb1EEEEEEEEEvNT_6ParamsE)
        .other          _ZN7cutlass13device_kernelIN5flash19enable_sm80_to_sm89INS1_16FlashAttnFwdSm80INS1_25CollectiveMainloopFwdSm80ILi8ELi2ELb0EN4cute5tupleIJNS5_1CILi128EEENS7_ILi64EEENS7_ILi192EEEEEELi192ENS_10bfloat16_tEfNS_4arch4Sm80ELb0ELb1ELb1ELb1ELb0ELb1ELb1ELb1EEENS1_21CollectiveEpilogueFwdINS6_IJS8_SA_S9_EEENS6_IJNS7_ILi1EEESI_SI_EEESC_SE_Li256ELb1ELb1ELb1ELb0EEENS1_36VarlenDynamicPersistentTileSchedulerILi128ELi64ELi256ELi256ELb1ELb1ELb0ELb1ELb0ELb1EEEEEEEEEvNT_6ParamsE,@"STO_CUDA_ENTRY STV_DEFAULT"
_ZN7cutlass13device_kernelIN5flash19enable_sm80_to_sm89INS1_16FlashAttnFwdSm80INS1_25CollectiveMainloopFwdSm80ILi8ELi2ELb0EN4cute5tupleIJNS5_1CILi128EEENS7_ILi64EEENS7_ILi192EEEEEELi192ENS_10bfloat16_tEfNS_4arch4Sm80ELb0ELb1ELb1ELb1ELb0ELb1ELb1ELb1EEENS1_21CollectiveEpilogueFwdINS6_IJS8_SA_S9_EEENS6_IJNS7_ILi1EEESI_SI_EEESC_SE_Li256ELb1ELb1ELb1ELb0EEENS1_36VarlenDynamicPersistentTileSchedulerILi128ELi64ELi256ELi256ELb1ELb1ELb0ELb1ELb0ELb1EEEEEEEEEvNT_6ParamsE:
[----:B------:R-:W-:-:S03]  /*0000*/  MOV R1, c[0x0][0x28] ;  /* 0x00000a0000017a02 */ /* 0x000fc60000000f00 */
[----:B------:R-:W1:Y:S01]  /*0010*/  S2R R2, SR_TID.X ;  /* 0x0000000000027919 */ /* 0x000e620000002100 */
[----:B------:R-:W-:Y:S01]  /*0020*/  IADD3 R1, R1, -0xa0, RZ ;  /* 0xffffff6001017810 */ /* 0x000fe20007ffe0ff */
[----:B------:R-:W-:-:S03]  /*0030*/  ULDC.64 UR14, c[0x0][0x118] ;  /* 0x00004600000e7ab9 */ /* 0x000fc60000000a00 */
[----:B------:R2:W3:Y:S01]  /*0040*/  R2UR UR4, R1 ;  /* 0x00000000010473c2 */ /* 0x0004e200000e0000 */
[----:B-1----:R-:W-:-:S06]  /*0050*/  SHF.R.U32.HI R0, RZ, 0x5, R2 ;  /* 0x00000005ff007819 */ /* 0x002fcc0000011602 */
[----:B------:R-:W1:Y:S02]  /*0060*/  SHFL.IDX PT, R0, R0, RZ, 0x1f ;  /* 0x00001fff00007589 */ /* 0x000e6400000e0000 */
[----:B-1----:R-:W1:Y:S02]  /*0070*/  R2UR UR13, R0 ;  /* 0x00000000000d73c2 */ /* 0x002e6400000e0000 */
[----:B-1----:R-:W-:-:S13]  /*0080*/  ISETP.NE.AND P0, PT, RZ, UR13, PT ;  /* 0x0000000dff007c0c */ /* 0x002fda000bf05270 */
[----:B------:R-:W-:Y:S06]  /*0090*/  @P0 BAR.SYNC.DEFER_BLOCKING 0x5, 0x100 ;  /* 0x0144000000000b1d */ /* 0x000fec0000010000 */
[----:B------:R-:W1:Y:S02]  /*00a0*/  @P0 LDS.128 R4, [0x24100] ;  /* 0x02410000ff040984 */ /* 0x000e640000000c00 */
[----:B-1----:R-:W-:Y:S01]  /*00b0*/  @P0 IMAD.MOV.U32 R0, RZ, RZ, R5 ;  /* 0x000000ffff000224 */ /* 0x002fe200078e0005 */
[----:B------:R-:W-:Y:S01]  /*00c0*/  @P0 MOV R219, R7 ;  /* 0x0000000700db0202 */ /* 0x000fe20000000f00 */
[----:B------:R-:W-:-:S02]  /*00d0*/  @P0 IMAD.MOV.U32 R216, RZ, RZ, R4 ;  /* 0x000000ffffd80224 */ /* 0x000fc400078e0004 */
[----:B------:R-:W-:Y:S01]  /*00e0*/  @P0 IMAD.MOV.U32 R218, RZ, RZ, R6 ;  /* 0x000000ffffda0224 */ /* 0x000fe200078e0006 */
[----:B------:R2:W-:Y:S02]  /*00f0*/  @P0 STL [R1+0x80], R0 ;  /* 0x0000800001000387 */ /* 0x0005e40000100800 */
[----:B------:R-:W-:Y:S02]  /*0100*/  @P0 MOV R230, R216 ;  /* 0x000000d800e60202 */ /* 0x000fe40000000f00 */
[----:B------:R-:W-:Y:S06]  /*0110*/  @P0 BAR.ARV 0x4, 0x100 ;  /* 0x0104000000000b1d */ /* 0x000fec0000002000 */
[----:B------:R-:W-:Y:S05]  /*0120*/  @P0 BRA `(.L_x_1798) ;  /* 0x00000fa000000947 */ /* 0x000fea0003800000 */
[----:B---3--:R-:W-:Y:S01]  /*0130*/  LOP3.LUT R14, R2, 0x1f, RZ, 0xc0, !PT ;  /* 0x0000001f020e7812 */ /* 0x008fe200078ec0ff */
        /* <DEDUP_REMOVED lines=18> */
[----:B--2---:R-:W2:Y:S02]  /*0260*/  SHFL.UP PT, R0, R4, 0x1, RZ ;  /* 0x0420000004007989 */ /* 0x004ea400000e00ff */
        /* <DEDUP_REMOVED lines=21> */
.L_x_1803:
[----:B------:R-:W-:Y:S01]  /*03c0*/  IADD3 R0, R7, 0x1f, RZ ;  /* 0x0000001f07007810 */ /* 0x000fe20007ffe0ff */
[----:B------:R-:W-:-:S03]  /*03d0*/  IMAD.MOV.U32 R219, RZ, RZ, c[0x0][0x53c] ;  /* 0x00014f00ffdb7624 */ /* 0x000fc600078e00ff */
        /* <DEDUP_REMOVED lines=16> */
.L_x_1983:
        /* <DEDUP_REMOVED lines=16> */
.L_x_1984:
[----:B--2---:R-:W-:-:S05]  /*05e0*/  IMAD R0, R0, c[0x0][0x538], RZ ;  /* 0x00014e0000007a24 */ /* 0x004fca00078e02ff */
[----:B------:R-:W-:-:S04]  /*05f0*/  IADD3 R6, R0, R6, RZ ;  /* 0x0000000600067210 */ /* 0x000fc80007ffe0ff */
[----:B------:R-:W-:-:S13]  /*0600*/  ISETP.GT.AND P0, PT, R6, UR5, PT ;  /* 0x0000000506007c0c */ /* 0x000fda000bf04270 */
[----:B-1----:R-:W-:Y:S05]  /*0610*/  @!P0 BRA `(.L_x_1803) ;  /* 0xfffffda000008947 */ /* 0x002fea000383ffff */
.L_x_1799:
[----:B------:R-:W-:-:S05]  /*0620*/  IADD3 R11, -R0, R6, RZ ;  /* 0x00000006000b7210 */ /* 0x000fca0007ffe1ff */
[----:B------:R-:W-:-:S05]  /*0630*/  IMAD R0, R4, c[0x0][0x538], R11 ;  /* 0x00014e0004007a24 */ /* 0x000fca00078e020b */
[----:B------:R-:W-:Y:S01]  /*0640*/  ISETP.GT.AND P0, PT, R0, UR5, PT ;  /* 0x0000000500007c0c */ /* 0x000fe2000bf04270 */
[----:B------:R-:W-:-:S12]  /*0650*/  BRA.DIV ~URZ, `(.L_x_1804) ;  /* 0x0001bb827f007947 */ /* 0x000fd8000b800000 */
[----:B------:R-:W-:-:S04]  /*0660*/  VOTE.ANY R6, PT, !P0 ;  /* 0x0000000000067806 */ /* 0x000fc800040e0100 */
.L_x_1985:
[----:B------:R-:W1:Y:S02]  /*0670*/  POPC R5, R6 ;  /* 0x0000000600057309 */ /* 0x000e640000000000 */
[----:B-1----:R-:W-:Y:S01]  /*0680*/  IADD3 R219, R5, R7, RZ ;  /* 0x0000000705db7210 */ /* 0x002fe20007ffe0ff */
[----:B------:R-:W-:Y:S05]  /*0690*/  BRA.DIV ~URZ, `(.L_x_1805) ;  /* 0x0001bb927f007947 */ /* 0x000fea000b800000 */
[----:B------:R1:W2:Y:S01]  /*06a0*/  SHFL.IDX PT, R13, R10, R5, 0x1f ;  /* 0x00001f050a0d7589 */ /* 0x0002a200000e0000 */
[----:B------:R-:W-:-:S03]  /*06b0*/  MOV R0, RZ ;  /* 0x000000ff00007202 */ /* 0x000fc60000000f00 */
[----:B------:R1:W3:Y:S04]  /*06c0*/  SHFL.IDX PT, R10, R8, R5, 0x1f ;  /* 0x00001f05080a7589 */ /* 0x0002e800000e0000 */
.L_x_1986:
[----:B------:R-:W-:Y:S01]  /*06d0*/  ISETP.NE.AND P0, PT, R6, RZ, PT ;  /* 0x000000ff0600720c */ /* 0x000fe20003f05270 */
[----:B------:R-:W-:-:S12]  /*06e0*/  BSSY B0, `(.L_x_1806) ;  /* 0x0000005000007945 */ /* 0x000fd80003800000 */
[----:B------:R-:W-:Y:S05]  /*06f0*/  @!P0 BRA `(.L_x_1807) ;  /* 0x0000003000008947 */ /* 0x000fea0003800000 */
[----:B-1----:R-:W-:Y:S01]  /*0700*/  IADD3 R5, R5, -0x1, RZ ;  /* 0xffffffff05057810 */ /* 0x002fe20007ffe0ff */
[----:B------:R-:W-:Y:S05]  /*0710*/  BRA.DIV ~URZ, `(.L_x_1808) ;  /* 0x0001bbf27f007947 */ /* 0x000fea000b800000 */
[----:B------:R1:W4:Y:S02]  /*0720*/  SHFL.IDX PT, R0, R4, R5, 0x1f ;  /* 0x00001f0504007589 */ /* 0x00032400000e0000 */
.L_x_1807:
[----:B------:R-:W-:Y:S05]  /*0730*/  BSYNC B0 ;  /* 0x0000000000007941 */ /* 0x000fea0003800000 */
.L_x_1806:
[----:B---3--:R-:W-:Y:S01]  /*0740*/  ISETP.NE.AND P0, PT, R10, 0x1, PT ;  /* 0x000000010a00780c */ /* 0x008fe20003f05270 */
[----:B----4-:R-:W-:Y:S01]  /*0750*/  IMAD R230, R0, c[0x0][0x538], R11 ;  /* 0x00014e0000e67a24 */ /* 0x010fe200078e020b */
[----:B------:R-:W-:Y:S04]  /*0760*/  BSSY B0, `(.L_x_1809) ;  /* 0x0000085000007945 */ /* 0x000fe80003800000 */
[----:B------:R-:W-:-:S07]  /*0770*/  IADD3 R9, -R230, UR5, RZ ;  /* 0x00000005e6097c10 */ /* 0x000fce000fffe1ff */
[----:B------:R-:W-:Y:S05]  /*0780*/  @!P0 BRA `(.L_x_1810) ;  /* 0x000003e000008947 */ /* 0x000fea0003800000 */
[-C--:B--2---:R-:W-:Y:S02]  /*0790*/  IABS R0, R13.reuse ;  /* 0x0000000d00007213 */ /* 0x084fe40000000000 */
        /* <DEDUP_REMOVED lines=61> */
.L_x_1810:
[----:B------:R-:W-:-:S04]  /*0b70*/  IMAD.MOV.U32 R2, RZ, RZ, 0x4 ;  /* 0x00000004ff027424 */ /* 0x000fc800078e00ff */
[----:B------:R-:W-:-:S05]  /*0b80*/  IMAD.WIDE R2, R219, R2, c[0x0][0x590] ;  /* 0x00016400db027625 */ /* 0x000fca00078e0202 */
[----:B------:R-:W3:Y:S02]  /*0b90*/  LDG.E R7, [R2.64] ;  /* 0x0000000e02077981 */ /* 0x000ee4000c1e1900 */
[----:B--23--:R-:W-:-:S05]  /*0ba0*/  IMAD R11, R7, R13, RZ ;  /* 0x0000000d070b7224 */ /* 0x00cfca00078e02ff */
[-C--:B------:R-:W-:Y:S02]  /*0bb0*/  IABS R0, R11.reuse ;  /* 0x0000000b00007213 */ /* 0x080fe40000000000 */
[----:B-1----:R-:W-:-:S03]  /*0bc0*/  IABS R8, R11 ;  /* 0x0000000b00087213 */ /* 0x002fc60000000000 */
[----:B------:R-:W-:-:S04]  /*0bd0*/  IMAD.MOV.U32 R6, RZ, RZ, R0 ;  /* 0x000000ffff067224 */ /* 0x000fc800078e0000 */
[----:B------:R-:W1:Y:S08]  /*0be0*/  I2F.RP R2, R6 ;  /* 0x0000000600027306 */ /* 0x000e700000209400 */
[----:B-1----:R-:W1:Y:S02]  /*0bf0*/  MUFU.RCP R2, R2 ;  /* 0x0000000200027308 */ /* 0x002e640000001000 */
[----:B-1----:R-:W-:-:S06]  /*0c00*/  IADD3 R2, R2, 0xffffffe, RZ ;  /* 0x0ffffffe02027810 */ /* 0x002fcc0007ffe0ff */
[----:B------:R-:W1:Y:S02]  /*0c10*/  F2I.FTZ.U32.TRUNC.NTZ R3, R2 ;  /* 0x0000000200037305 */ /* 0x000e64000021f000 */
[----:B-1----:R-:W-:Y:S02]  /*0c20*/  IMAD.MOV R0, RZ, RZ, -R3 ;  /* 0x000000ffff007224 */ /* 0x002fe400078e0a03 */
[----:B------:R-:W-:Y:S02]  /*0c30*/  IMAD.MOV.U32 R2, RZ, RZ, RZ ;  /* 0x000000ffff027224 */ /* 0x000fe400078e00ff */
[----:B------:R-:W-:Y:S01]  /*0c40*/  IMAD.MOV.U32 R4, RZ, RZ, R0 ;  /* 0x000000ffff047224 */ /* 0x000fe200078e0000 */
[----:B------:R-:W-:-:S03]  /*0c50*/  IABS R0, R9 ;  /* 0x0000000900007213 */ /* 0x000fc60000000000 */
[----:B------:R-:W-:Y:S01]  /*0c60*/  IMAD R4, R4, R6, RZ ;  /* 0x0000000604047224 */ /* 0x000fe200078e02ff */
[----:B------:R-:W-:-:S03]  /*0c70*/  MOV R5, R0 ;  /* 0x0000000000057202 */ /* 0x000fc60000000f00 */
        /* <DEDUP_REMOVED lines=19> */
[----:B------:R-:W-:-:S04]  /*0db0*/  IMNMX R6, R7, R0, PT ;  /* 0x0000000007067217 */ /* 0x000fc80003800200 */
[-C--:B------:R-:W-:Y:S02]  /*0dc0*/  IABS R0, R6.reuse ;  /* 0x0000000600007213 */ /* 0x080fe40000000000 */
[----:B------:R-:W-:-:S03]  /*0dd0*/  IABS R9, R6 ;  /* 0x0000000600097213 */ /* 0x000fc60000000000 */
[----:B------:R-:W-:-:S04]  /*0de0*/  IMAD.MOV.U32 R5, RZ, RZ, R0 ;  /* 0x000000ffff057224 */ /* 0x000fc800078e0000 */
[----:B------:R-:W1:Y:S08]  /*0df0*/  I2F.RP R2, R5 ;  /* 0x0000000500027306 */ /* 0x000e700000209400 */
[----:B-1----:R-:W1:Y:S02]  /*0e00*/  MUFU.RCP R2, R2 ;  /* 0x0000000200027308 */ /* 0x002e640000001000 */
[----:B-1----:R-:W-:-:S06]  /*0e10*/  IADD3 R2, R2, 0xffffffe, RZ ;  /* 0x0ffffffe02027810 */ /* 0x002fcc0007ffe0ff */
[----:B------:R-:W1:Y:S02]  /*0e20*/  F2I.FTZ.U32.TRUNC.NTZ R3, R2 ;  /* 0x0000000200037305 */ /* 0x000e64000021f000 */
[----:B-1----:R-:W-:Y:S01]  /*0e30*/  IADD3 R0, RZ, -R3, RZ ;  /* 0x80000003ff007210 */ /* 0x002fe20007ffe0ff */
[----:B------:R-:W-:-:S04]  /*0e40*/  IMAD.MOV.U32 R2, RZ, RZ, RZ ;  /* 0x000000ffff027224 */ /* 0x000fc800078e00ff */
[----:B------:R-:W-:Y:S01]  /*0e50*/  IMAD.MOV.U32 R7, RZ, RZ, R0 ;  /* 0x000000ffff077224 */ /* 0x000fe200078e0000 */
[----:B------:R-:W-:-:S03]  /*0e60*/  IABS R0, R8 ;  /* 0x0000000800007213 */ /* 0x000fc60000000000 */
[----:B------:R-:W-:Y:S02]  /*0e70*/  IMAD R7, R7, R5, RZ ;  /* 0x0000000507077224 */ /* 0x000fe400078e02ff */
        /* <DEDUP_REMOVED lines=19> */
.L_x_1811:
[----:B------:R-:W-:Y:S05]  /*0fb0*/  BSYNC B0 ;  /* 0x0000000000007941 */ /* 0x000fea0003800000 */
.L_x_1809:
[----:B------:R-:W-:-:S04]  /*0fc0*/  LOP3.LUT R0, RZ, R0, RZ, 0x33, !PT ;  /* 0x00000000ff007212 */ /* 0x000fc800078e33ff */
[----:B------:R-:W-:-:S05]  /*0fd0*/  IADD3 R0, R0, R13, RZ ;  /* 0x0000000d00007210 */ /* 0x000fca0007ffe0ff */
[----:B------:R1:W-:Y:S01]  /*0fe0*/  STL [R1+0x80], R0 ;  /* 0x0000800001007387 */ /* 0x0003e20000100800 */
[----:B------:R-:W-:Y:S05]  /*0ff0*/  BRA `(.L_x_1812) ;  /* 0x0000003000007947 */ /* 0x000fea0003800000 */
.L_x_1800:
[----:B------:R1:W-:Y:S01]  /*1000*/  STL [R1+0x80], RZ ;  /* 0x000080ff01007387 */ /* 0x0003e20000100800 */
[----:B------:R-:W-:Y:S02]  /*1010*/  MOV R230, UR5 ;  /* 0x0000000500e67c02 */ /* 0x000fe40008000f00 */
[----:B------:R-:W-:-:S03]  /*1020*/  MOV R218, RZ ;  /* 0x000000ff00da7202 */ /* 0x000fc60000000f00 */
.L_x_1812:
[----:B-1----:R-:W2:Y:S01]  /*1030*/  LDL R0, [R1+0x80] ;  /* 0x0000800001007983 */ /* 0x002ea20000100800 */
[----:B------:R-:W-:Y:S01]  /*1040*/  ISETP.NE.AND P0, PT, R14, RZ, PT ;  /* 0x000000ff0e00720c */ /* 0x000fe20003f05270 */
[----:B------:R-:W-:Y:S01]  /*1050*/  IMAD.MOV.U32 R6, RZ, RZ, R218 ;  /* 0x000000ffff067224 */ /* 0x000fe200078e00da */
[----:B------:R-:W-:Y:S01]  /*1060*/  MOV R7, R219 ;  /* 0x000000db00077202 */ /* 0x000fe20000000f00 */
[----:B------:R-:W-:Y:S10]  /*1070*/  WARPSYNC 0xffffffff ;  /* 0xffffffff00007948 */ /* 0x000ff40003800000 */
[----:B------:R-:W-:-:S04]  /*1080*/  @!P0 IMAD.MOV.U32 R216, RZ, RZ, R230 ;  /* 0x000000ffffd88224 */ /* 0x000fc800078e00e6 */
[----:B------:R-:W-:Y:S01]  /*1090*/  IMAD.MOV.U32 R4, RZ, RZ, R216 ;  /* 0x000000ffff047224 */ /* 0x000fe200078e00d8 */
[----:B--2---:R-:W-:-:S05]  /*10a0*/  MOV R5, R0 ;  /* 0x0000000000057202 */ /* 0x004fca0000000f00 */
[----:B------:R1:W-:Y:S04]  /*10b0*/  @!P0 STS.128 [0x24100], R4 ;  /* 0x02410004ff008388 */ /* 0x0003e80000000c00 */
[----:B------:R-:W-:Y:S06]  /*10c0*/  BAR.ARV 0x5, 0x100 ;  /* 0x0144000000007b1d */ /* 0x000fec0000002000 */
.L_x_1798:
[----:B---3--:R-:W-:-:S13]  /*10d0*/  ISETP.GE.AND P0, PT, R219, c[0x0][0x53c], PT ;  /* 0x00014f00db007a0c */ /* 0x008fda0003f06270 */
[----:B------:R-:W-:Y:S05]  /*10e0*/  @P0 EXIT ;  /* 0x000000000000094d */ /* 0x000fea0003800000 */
[----:B------:R-:W3:Y:S01]  /*10f0*/  S2R R15, SR_TID.X ;  /* 0x00000000000f7919 */ /* 0x000ee20000002100 */
[----:B------:R-:W-:Y:S01]  /*1100*/  IMAD.MOV.U32 R157, RZ, RZ, 0x20 ;  /* 0x00000020ff9d7424 */ /* 0x000fe200078e00ff */
[----:B------:R-:W-:Y:S01]  /*1110*/  ULDC UR12, c[0x0][0x20] ;  /* 0x00000800000c7ab9 */ /* 0x000fe20000000800 */
[----:B------:R-:W-:Y:S01]  /*1120*/  IMAD.MOV.U32 R154, RZ, RZ, 0x40 ;  /* 0x00000040ff9a7424 */ /* 0x000fe200078e00ff */
[----:B------:R-:W-:Y:S02]  /*1130*/  UIADD3 UR12, UP0, UR4, UR12, URZ ;  /* 0x0000000c040c7290 */ /* 0x000fe4000ff1e03f */
[----:B------:R-:W-:Y:S02]  /*1140*/  ULDC UR11, c[0x0][0x24] ;  /* 0x00000900000b7ab9 */ /* 0x000fe40000000800 */
[----:B------:R-:W-:Y:S01]  /*1150*/  UIADD3.X UR11, URZ, UR11, URZ, UP0, !UPT ;  /* 0x0000000b3f0b7290 */ /* 0x000fe200087fe43f */
[----:B---3--:R-:W-:-:S04]  /*1160*/  SHF.R.S32.HI R12, RZ, 0x1f, R15 ;  /* 0x0000001fff0c7819 */ /* 0x008fc8000001140f */
[CC--:B--2---:R-:W-:Y:S02]  /*1170*/  LEA.HI R0, R12.reuse, R15.reuse, RZ, 0x4 ;  /* 0x0000000f0c007211 */ /* 0x0c4fe400078f20ff */
[-C--:B------:R-:W-:Y:S02]  /*1180*/  LEA.HI R8, R12, R15.reuse, RZ, 0x3 ;  /* 0x0000000f0c087211 */ /* 0x080fe400078f18ff */
[----:B-1----:R-:W-:Y:S02]  /*1190*/  SHF.R.S32.HI R4, RZ, 0x4, R0 ;  /* 0x00000004ff047819 */ /* 0x002fe40000011400 */
[----:B------:R-:W-:Y:S02]  /*11a0*/  LOP3.LUT R5, R8, 0xfffffff8, RZ, 0xc0, !PT ;  /* 0xfffffff808057812 */ /* 0x000fe400078ec0ff */
[----:B------:R-:W-:Y:S02]  /*11b0*/  SHF.R.S32.HI R224, RZ, 0x3, R8 ;  /* 0x00000003ffe07819 */ /* 0x000fe40000011408 */
[----:B------:R-:W-:Y:S01]  /*11c0*/  LEA.HI R2, R0, R4, RZ, 0x1 ;  /* 0x0000000400027211 */ /* 0x000fe200078f08ff */
[----:B------:R-:W-:Y:S01]  /*11d0*/  IMAD.IADD R234, R15, 0x1, -R5 ;  /* 0x000000010fea7824 */ /* 0x000fe200078e0a05 */
[----:B------:R-:W-:Y:S01]  /*11e0*/  LEA.HI R9, R12, R15, RZ, 0x5 ;  /* 0x0000000f0c097211 */ /* 0x000fe200078f28ff */
[----:B------:R-:W-:Y:S01]  /*11f0*/  IMAD.SHL.U32 R3, R224, 0x40, RZ ;  /* 0x00000040e0037824 */ /* 0x000fe200078e00ff */
[----:B------:R-:W-:Y:S01]  /*1200*/  LOP3.LUT R5, R2, 0xfffffffe, RZ, 0xc0, !PT ;  /* 0xfffffffe02057812 */ /* 0x000fe200078ec0ff */
[----:B------:R-:W-:Y:S01]  /*1210*/  IMAD.SHL.U32 R208, R234, 0x8, RZ ;  /* 0x00000008ead07824 */ /* 0x000fe200078e00ff */
[----:B------:R-:W-:-:S02]  /*1220*/  LOP3.LUT R2, R0, 0xfffffff0, RZ, 0xc0, !PT ;  /* 0xfffffff000027812 */ /* 0x000fc400078ec0ff */
[----:B------:R-:W-:Y:S01]  /*1230*/  LOP3.LUT R0, R3, 0x1c0, RZ, 0xc0, !PT ;  /* 0x000001c003007812 */ /* 0x000fe200078ec0ff */
[----:B------:R-:W-:Y:S01]  /*1240*/  IMAD.IADD R10, R4, 0x1, -R5 ;  /* 0x00000001040a7824 */ /* 0x000fe200078e0a05 */
[----:B------:R-:W-:Y:S01]  /*1250*/  LOP3.LUT R6, R9, 0xffffffe0, RZ, 0xc0, !PT ;  /* 0xffffffe009067812 */ /* 0x000fe200078ec0ff */
[C---:B------:R-:W-:Y:S01]  /*1260*/  IMAD.IADD R3, R15.reuse, 0x1, -R2 ;  /* 0x000000010f037824 */ /* 0x040fe200078e0a02 */
[----:B------:R-:W-:Y:S02]  /*1270*/  SHF.R.U32.HI R4, RZ, 0x3, R0 ;  /* 0x00000003ff047819 */ /* 0x000fe40000011600 */
[----:B------:R-:W-:Y:S01]  /*1280*/  LOP3.LUT R2, R0, 0x38, R208, 0xf8, !PT ;  /* 0x0000003800027812 */ /* 0x000fe200078ef8d0 */
[----:B------:R-:W-:Y:S01]  /*1290*/  IMAD.SHL.U32 R0, R234, 0x40, RZ ;  /* 0x00000040ea007824 */ /* 0x000fe200078e00ff */
[----:B------:R-:W-:Y:S01]  /*12a0*/  SHF.R.S32.HI R7, RZ, 0x1f, R3 ;  /* 0x0000001fff077819 */ /* 0x000fe20000011403 */
[----:B------:R-:W-:Y:S01]  /*12b0*/  IMAD.IADD R14, R15, 0x1, -R6 ;  /* 0x000000010f0e7824 */ /* 0x000fe200078e0a06 */
[----:B------:R-:W-:-:S02]  /*12c0*/  LOP3.LUT R11, R2, R4, RZ, 0x3c, !PT ;  /* 0x00000004020b7212 */ /* 0x000fc400078e3cff */
[----:B------:R-:W-:Y:S02]  /*12d0*/  LEA.HI R7, R7, R3, RZ, 0x3 ;  /* 0x0000000307077211 */ /* 0x000fe400078f18ff */
[----:B------:R-:W-:Y:S02]  /*12e0*/  LOP3.LUT R0, R0, 0x1c0, RZ, 0xc0, !PT ;  /* 0x000001c000007812 */ /* 0x000fe400078ec0ff */
[----:B------:R-:W-:Y:S02]  /*12f0*/  LOP3.LUT R5, R7, 0xfffffff8, RZ, 0xc0, !PT ;  /* 0xfffffff807057812 */ /* 0x000fe400078ec0ff */
[----:B------:R-:W-:Y:S02]  /*1300*/  LOP3.LUT R4, R0, 0x8, R8, 0xf8, !PT ;  /* 0x0000000800047812 */ /* 0x000fe400078ef808 */
[----:B------:R-:W-:Y:S01]  /*1310*/  SHF.R.U32.HI R0, RZ, 0x3, R0 ;  /* 0x00000003ff007819 */ /* 0x000fe20000011600 */
[----:B------:R-:W-:Y:S01]  /*1320*/  IMAD.IADD R5, R3, 0x1, -R5 ;  /* 0x0000000103057824 */ /* 0x000fe200078e0a05 */
[----:B------:R-:W-:-:S02]  /*1330*/  SHF.R.S32.HI R228, RZ, 0x5, R9 ;  /* 0x00000005ffe47819 */ /* 0x000fc40000011409 */
[----:B------:R-:W-:Y:S01]  /*1340*/  SHF.R.S32.HI R2, RZ, 0x1f, R9 ;  /* 0x0000001fff027819 */ /* 0x000fe20000011409 */
[----:B------:R-:W-:Y:S01]  /*1350*/  IMAD.SHL.U32 R3, R5, 0x40, RZ ;  /* 0x0000004005037824 */ /* 0x000fe200078e00ff */
[----:B------:R-:W-:Y:S02]  /*1360*/  LOP3.LUT R9, R4, R0, RZ, 0x3c, !PT ;  /* 0x0000000004097212 */ /* 0x000fe400078e3cff */
[----:B------:R-:W-:Y:S02]  /*1370*/  LEA.HI R0, R2, R228, RZ, 0x3 ;  /* 0x000000e402007211 */ /* 0x000fe400078f18ff */
[----:B------:R-:W-:Y:S02]  /*1380*/  SHF.R.S32.HI R2, RZ, 0x1f, R14 ;  /* 0x0000001fff027819 */ /* 0x000fe4000001140e */
[----:B------:R-:W-:Y:S02]  /*1390*/  LOP3.LUT R4, R0, 0xffffff8, RZ, 0xc0, !PT ;  /* 0x0ffffff800047812 */ /* 0x000fe400078ec0ff */
[----:B------:R-:W-:Y:S01]  /*13a0*/  LEA.HI R8, R2, R14, RZ, 0x2 ;  /* 0x0000000e02087211 */ /* 0x000fe200078f10ff */
[----:B------:R-:W-:Y:S01]  /*13b0*/  IMAD.SHL.U32 R2, R10, 0x8, RZ ;  /* 0x000000080a027824 */ /* 0x000fe200078e00ff */
[----:B------:R-:W-:Y:S01]  /*13c0*/  LOP3.LUT R0, R3, 0x1c0, RZ, 0xc0, !PT ;  /* 0x000001c003007812 */ /* 0x000fe200078ec0ff */
[----:B------:R-:W-:Y:S01]  /*13d0*/  IMAD.IADD R4, R228, 0x1, -R4 ;  /* 0x00000001e4047824 */ /* 0x000fe200078e0a04 */
[----:B------:R-:W-:-:S02]  /*13e0*/  SHF.R.S32.HI R3, RZ, 0x2, R8 ;  /* 0x00000002ff037819 */ /* 0x000fc40000011408 */
[----:B------:R-:W-:Y:S02]  /*13f0*/  LOP3.LUT R2, R0, 0x8, R2, 0xf8, !PT ;  /* 0x0000000800027812 */ /* 0x000fe400078ef802 */
[----:B------:R-:W-:Y:S01]  /*1400*/  SHF.R.U32.HI R0, RZ, 0x3, R0 ;  /* 0x00000003ff007819 */ /* 0x000fe20000011600 */
[----:B------:R-:W-:Y:S01]  /*1410*/  IMAD R13, R4, 0x10, R3 ;  /* 0x00000010040d7824 */ /* 0x000fe200078e0203 */
[----:B------:R-:W-:Y:S01]  /*1420*/  LEA.HI R4, R12, R15, RZ, 0x2 ;  /* 0x0000000f0c047211 */ /* 0x000fe200078f10ff */
[----:B------:R-:W-:Y:S01]  /*1430*/  IMAD.SHL.U32 R3, R7, 0x40, RZ ;  /* 0x0000004007037824 */ /* 0x000fe200078e00ff */
[----:B------:R-:W-:Y:S01]  /*1440*/  LOP3.LUT R0, R2, R0, RZ, 0x3c, !PT ;  /* 0x0000000002007212 */ /* 0x000fe200078e3cff */
[----:B------:R-:W-:Y:S01]  /*1450*/  IMAD R2, R10, 0x200, R9 ;  /* 0x000002000a027824 */ /* 0x000fe200078e0209 */
[----:B------:R-:W-:Y:S01]  /*1460*/  SHF.R.S32.HI R214, RZ, 0x2, R4 ;  /* 0x00000002ffd67819 */ /* 0x000fe20000011404 */
[----:B------:R-:W-:Y:S01]  /*1470*/  STL [R1+0x94], R13 ;  /* 0x0000940d01007387 */ /* 0x000fe20000100800 */
[----:B------:R-:W-:-:S02]  /*1480*/  LOP3.LUT R0, R0, 0xfffffe00, R3, 0xf8, !PT ;  /* 0xfffffe0000007812 */ /* 0x000fc400078ef803 */
[----:B------:R-:W-:Y:S02]  /*1490*/  SHF.R.S32.HI R3, RZ, 0x1f, R4 ;  /* 0x0000001fff037819 */ /* 0x000fe40000011404 */
[----:B------:R-:W-:Y:S02]  /*14a0*/  LOP3.LUT R4, R4, 0xfffffffc, RZ, 0xc0, !PT ;  /* 0xfffffffc04047812 */ /* 0x000fe400078ec0ff */
[----:B------:R-:W-:Y:S02]  /*14b0*/  LEA.HI R3, R3, R214, RZ, 0x3 ;  /* 0x000000d603037211 */ /* 0x000fe400078f18ff */
[----:B------:R-:W-:Y:S01]  /*14c0*/  LEA.HI R6, R12, R15, RZ, 0x6 ;  /* 0x0000000f0c067211 */ /* 0x000fe200078f30ff */
[----:B------:R-:W-:Y:S01]  /*14d0*/  IMAD.IADD R7, R15, 0x1, -R4 ;  /* 0x000000010f077824 */ /* 0x000fe200078e0a04 */
[----:B------:R-:W-:Y:S02]  /*14e0*/  LOP3.LUT R4, R3, 0xfffffff8, RZ, 0xc0, !PT ;  /* 0xfffffff803047812 */ /* 0x000fe400078ec0ff */
[----:B------:R-:W-:Y:S01]  /*14f0*/  R2P PR, R5, 0x6 ;  /* 0x0000000605007804 */ /* 0x000fe20000000000 */
[----:B------:R-:W-:Y:S01]  /*1500*/  IMAD.SHL.U32 R6, R6, 0x8, RZ ;  /* 0x0000000806067824 */ /* 0x000fe200078e00ff */
[C---:B------:R-:W-:Y:S01]  /*1510*/  LEA.HI R3, R7.reuse, R7, RZ, 0x1 ;  /* 0x0000000707037211 */ /* 0x040fe200078f08ff */
[----:B------:R-:W-:Y:S01]  /*1520*/  IMAD.IADD R222, R214, 0x1, -R4 ;  /* 0x00000001d6de7824 */ /* 0x000fe200078e0a04 */
[----:B------:R-:W-:Y:S01]  /*1530*/  LEA R159, R0, 0x100, 0x1 ;  /* 0x00000100009f7811 */ /* 0x000fe200078e08ff */
[----:B------:R-:W-:Y:S01]  /*1540*/  IMAD.SHL.U32 R106, R7, 0x4, RZ ;  /* 0x00000004076a7824 */ /* 0x000fe200078e00ff */
[----:B------:R-:W-:Y:S01]  /*1550*/  LOP3.LUT R4, R3, 0x1ffffffe, RZ, 0xc0, !PT ;  /* 0x1ffffffe03047812 */ /* 0x000fe200078ec0ff */
[----:B------:R-:W-:Y:S01]  /*1560*/  IMAD.SHL.U32 R5, R228, 0x400, RZ ;  /* 0x00000400e4057824 */ /* 0x000fe200078e00ff */
[----:B------:R-:W-:-:S02]  /*1570*/  LOP3.LUT R3, R8, 0x7ffffffc, RZ, 0xc0, !PT ;  /* 0x7ffffffc08037812 */ /* 0x000fc400078ec0ff */
[----:B------:R-:W-:Y:S01]  /*1580*/  SEL R157, R157, 0xffffffe0, !P1 ;  /* 0xffffffe09d9d7807 */ /* 0x000fe20004800000 */
[----:B------:R-:W-:Y:S01]  /*1590*/  IMAD.IADD R4, R7, 0x1, -R4 ;  /* 0x0000000107047824 */ /* 0x000fe200078e0a04 */
[----:B------:R-:W-:Y:S01]  /*15a0*/  LOP3.LUT R6, R11, 0x7ffffe00, R6, 0xf8, !PT ;  /* 0x7ffffe000b067812 */ /* 0x000fe200078ef806 */
[----:B------:R-:W-:Y:S01]  /*15b0*/  IMAD.IADD R3, R14, 0x1, -R3 ;  /* 0x000000010e037824 */ /* 0x000fe200078e0a03 */
[----:B------:R-:W-:Y:S01]  /*15c0*/  SEL R154, R154, 0xffffffc0, !P2 ;  /* 0xffffffc09a9a7807 */ /* 0x000fe20005000000 */
[----:B------:R-:W-:Y:S01]  /*15d0*/  IMAD.IADD R225, R157, 0x1, R159 ;  /* 0x000000019de17824 */ /* 0x000fe200078e029f */
[----:B------:R-:W-:Y:S01]  /*15e0*/  LEA R158, R2, 0xc100, 0x1 ;  /* 0x0000c100029e7811 */ /* 0x000fe200078e08ff */
[----:B------:R-:W-:Y:S01]  /*15f0*/  IMAD.SHL.U32 R8, R3, 0x2, RZ ;  /* 0x0000000203087824 */ /* 0x000fe200078e00ff */
[C---:B------:R-:W-:Y:S01]  /*1600*/  IADD3 R212, R208.reuse, 0x40, RZ ;  /* 0x00000040d0d47810 */ /* 0x040fe20007ffe0ff */
[----:B------:R-:W-:Y:S01]  /*1610*/  IMAD.IADD R152, R5, 0x1, R0 ;  /* 0x0000000105987824 */ /* 0x000fe200078e0200 */
[----:B------:R-:W-:Y:S01]  /*1620*/  IADD3 R220, R208, 0x80, RZ ;  /* 0x00000080d0dc7810 */ /* 0x000fe20007ffe0ff */
[----:B------:R-:W-:Y:S01]  /*1630*/  IMAD.SHL.U32 R105, R6, 0x2, RZ ;  /* 0x0000000206697824 */ /* 0x000fe200078e00ff */
[----:B------:R-:W-:Y:S01]  /*1640*/  IADD3 R7, R8, 0x8, RZ ;  /* 0x0000000808077810 */ /* 0x000fe20007ffe0ff */
[----:B------:R-:W-:Y:S01]  /*1650*/  IMAD R3, R4, 0x8, R13 ;  /* 0x0000000804037824 */ /* 0x000fe200078e020d */
[C---:B------:R-:W-:Y:S01]  /*1660*/  IADD3 R235, R8.reuse, 0xb8, RZ ;  /* 0x000000b808eb7810 */ /* 0x040fe20007ffe0ff */
[----:B------:R-:W-:Y:S01]  /*1670*/  STL [R1+0x7c], R8 ;  /* 0x00007c0801007387 */ /* 0x000fe20000100800 */
[----:B------:R-:W-:Y:S01]  /*1680*/  IADD3 R6, R8, 0x10, RZ ;  /* 0x0000001008067810 */ /* 0x000fe20007ffe0ff */
[C---:B------:R-:W-:Y:S01]  /*1690*/  IMAD.IADD R160, R154.reuse, 0x1, R159 ;  /* 0x000000019aa07824 */ /* 0x040fe200078e029f */
[----:B------:R-:W-:Y:S01]  /*16a0*/  SHF.R.S32.HI R0, RZ, 0x1f, R235 ;  /* 0x0000001fff007819 */ /* 0x000fe200000114eb */
[----:B------:R1:W-:Y:S01]  /*16b0*/  STL [R1+0x78], R7 ;  /* 0x0000780701007387 */ /* 0x0003e20000100800 */
[----:B------:R-:W-:Y:S01]  /*16c0*/  IMAD.IADD R0, R154, 0x1, R225 ;  /* 0x000000019a007824 */ /* 0x000fe200078e02e1 */
[----:B------:R-:W-:Y:S01]  /*16d0*/  SHF.R.S32.HI R2, RZ, 0x1f, R6 ;  /* 0x0000001fff027819 */ /* 0x000fe20000011406 */
[----:B------:R-:W-:Y:S01]  /*16e0*/  IMAD.IADD R229, R157, 0x1, R160 ;  /* 0x000000019de57824 */ /* 0x000fe200078e02a0 */
[----:B------:R-:W-:Y:S01]  /*16f0*/  STL [R1+0x74], R6 ;  /* 0x0000740601007387 */ /* 0x000fe20000100800 */
[----:B------:R-:W-:-:S02]  /*1700*/  IADD3 R252, R8, 0x20, RZ ;  /* 0x0000002008fc7810 */ /* 0x000fc40007ffe0ff */
[C---:B------:R-:W-:Y:S01]  /*1710*/  IADD3 R251, R8.reuse, 0x28, RZ ;  /* 0x0000002808fb7810 */ /* 0x040fe20007ffe0ff */
[----:B------:R-:W-:Y:S01]  /*1720*/  STL [R1+0x84], R0 ;  /* 0x0000840001007387 */ /* 0x000fe20000100800 */
[C---:B------:R-:W-:Y:S02]  /*1730*/  IADD3 R250, R8.reuse, 0x38, RZ ;  /* 0x0000003808fa7810 */ /* 0x040fe40007ffe0ff */
[----:B------:R-:W-:Y:S01]  /*1740*/  IADD3 R249, R8, 0x40, RZ ;  /* 0x0000004008f97810 */ /* 0x000fe20007ffe0ff */
[----:B------:R2:W-:Y:S01]  /*1750*/  STL [R1+0x98], R3 ;  /* 0x0000980301007387 */ /* 0x0005e20000100800 */
[----:B------:R-:W-:Y:S02]  /*1760*/  LEA R152, R152, 0x18100, 0x1 ;  /* 0x0001810098987811 */ /* 0x000fe400078e08ff */
[C---:B------:R-:W-:Y:S01]  /*1770*/  IADD3 R233, R8.reuse, 0x30, RZ ;  /* 0x0000003008e97810 */ /* 0x040fe20007ffe0ff */
[----:B------:R3:W-:Y:S01]  /*1780*/  STL [R1+0x8c], R2 ;  /* 0x00008c0201007387 */ /* 0x0007e20000100800 */
[----:B------:R-:W-:Y:S01]  /*1790*/  IADD3 R247, R8, 0x50, RZ ;  /* 0x0000005008f77810 */ /* 0x000fe20007ffe0ff */
[----:B------:R-:W-:Y:S01]  /*17a0*/  IMAD.IADD R153, R152, 0x1, R157 ;  /* 0x0000000198997824 */ /* 0x000fe200078e029d */
[----:B------:R-:W-:Y:S01]  /*17b0*/  IADD3 R246, R8, 0x58, RZ ;  /* 0x0000005808f67810 */ /* 0x000fe20007ffe0ff */
[--C-:B------:R-:W-:Y:S01]  /*17c0*/  IMAD.IADD R155, R152, 0x1, R154.reuse ;  /* 0x00000001989b7824 */ /* 0x100fe200078e029a */
[C---:B------:R-:W-:Y:S01]  /*17d0*/  IADD3 R248, R8.reuse, 0x48, RZ ;  /* 0x0000004808f87810 */ /* 0x040fe20007ffe0ff */
[----:B------:R-:W-:Y:S01]  /*17e0*/  IMAD.IADD R154, R153, 0x1, R154 ;  /* 0x00000001999a7824 */ /* 0x000fe200078e029a */
[----:B------:R-:W-:-:S02]  /*17f0*/  IADD3 R245, R8, 0x68, RZ ;  /* 0x0000006808f57810 */ /* 0x000fc40007ffe0ff */
[----:B-1----:R-:W-:Y:S02]  /*1800*/  SHF.R.S32.HI R7, RZ, 0x1f, R7 ;  /* 0x0000001fff077819 */ /* 0x002fe40000011407 */
[C---:B------:R-:W-:Y:S02]  /*1810*/  IADD3 R244, R8.reuse, 0x70, RZ ;  /* 0x0000007008f47810 */ /* 0x040fe40007ffe0ff */
[C---:B------:R-:W-:Y:S01]  /*1820*/  IADD3 R232, R8.reuse, 0x60, RZ ;  /* 0x0000006008e87810 */ /* 0x040fe20007ffe0ff */
[----:B------:R-:W-:Y:S01]  /*1830*/  STL [R1+0x90], R7 ;  /* 0x0000900701007387 */ /* 0x000fe20000100800 */
[C---:B------:R-:W-:Y:S02]  /*1840*/  IADD3 R242, R8.reuse, 0x80, RZ ;  /* 0x0000008008f27810 */ /* 0x040fe40007ffe0ff */
[C---:B------:R-:W-:Y:S02]  /*1850*/  IADD3 R241, R8.reuse, 0x88, RZ ;  /* 0x0000008808f17810 */ /* 0x040fe40007ffe0ff */
[----:B------:R-:W-:-:S02]  /*1860*/  IADD3 R243, R8, 0x78, RZ ;  /* 0x0000007808f37810 */ /* 0x000fc40007ffe0ff */
[C---:B--2---:R-:W-:Y:S02]  /*1870*/  IADD3 R3, R8.reuse, 0x18, RZ ;  /* 0x0000001808037810 */ /* 0x044fe40007ffe0ff */
[C---:B------:R-:W-:Y:S02]  /*1880*/  IADD3 R239, R8.reuse, 0x98, RZ ;  /* 0x0000009808ef7810 */ /* 0x040fe40007ffe0ff */
[----:B------:R-:W-:Y:S01]  /*1890*/  SHF.R.S32.HI R4, RZ, 0x1f, R3 ;  /* 0x0000001fff047819 */ /* 0x000fe20000011403 */
[----:B------:R1:W-:Y:S01]  /*18a0*/  STL [R1+0x70], R3 ;  /* 0x0000700301007387 */ /* 0x0003e20000100800 */
[----:B---3--:R-:W-:Y:S02]  /*18b0*/  SHF.R.S32.HI R2, RZ, 0x1f, R251 ;  /* 0x0000001fff027819 */ /* 0x008fe400000114fb */
[----:B------:R-:W-:Y:S01]  /*18c0*/  IADD3 R238, R8, 0xa0, RZ ;  /* 0x000000a008ee7810 */ /* 0x000fe20007ffe0ff */
[----:B------:R2:W-:Y:S01]  /*18d0*/  STL [R1+0x88], R4 ;  /* 0x0000880401007387 */ /* 0x0005e20000100800 */
[----:B------:R-:W-:-:S02]  /*18e0*/  SHF.R.S32.HI R2, RZ, 0x1f, R249 ;  /* 0x0000001fff027819 */ /* 0x000fc400000114f9 */
        /* <DEDUP_REMOVED lines=9> */
[----:B-1----:R-:W-:Y:S02]  /*1980*/  SHF.R.S32.HI R3, RZ, 0x1f, R252 ;  /* 0x0000001fff037819 */ /* 0x002fe400000114fc */
[----:B------:R-:W-:Y:S02]  /*1990*/  SHF.R.S32.HI R3, RZ, 0x1f, R250 ;  /* 0x0000001fff037819 */ /* 0x000fe400000114fa */
[----:B--2---:R-:W-:-:S02]  /*19a0*/  SHF.R.S32.HI R4, RZ, 0x1f, R233 ;  /* 0x0000001fff047819 */ /* 0x004fc400000114e9 */
        /* <DEDUP_REMOVED lines=9> */
[C---:B------:R-:W-:Y:S02]  /*1a40*/  IADD3 R11, R105.reuse, 0xc100, RZ ;  /* 0x0000c100690b7810 */ /* 0x040fe40007ffe0ff */
[----:B------:R-:W-:Y:S02]  /*1a50*/  IADD3 R10, R105, 0x100, RZ ;  /* 0x00000100690a7810 */ /* 0x000fe40007ffe0ff */
[----:B------:R-:W-:-:S02]  /*1a60*/  SHF.R.S32.HI R4, RZ, 0x1f, R240 ;  /* 0x0000001fff047819 */ /* 0x000fc400000114f0 */
[----:B------:R-:W-:Y:S02]  /*1a70*/  SHF.R.S32.HI R3, RZ, 0x1f, R237 ;  /* 0x0000001fff037819 */ /* 0x000fe400000114ed */
[----:B------:R-:W-:Y:S02]  /*1a80*/  SHF.R.S32.HI R2, RZ, 0x1f, R236 ;  /* 0x0000001fff027819 */ /* 0x000fe400000114ec */
.L_x_1982:
[----:B------:R-:W-:Y:S01]  /*1a90*/  ISETP.NE.U32.AND P0, PT, RZ, c[0x0][0x370], PT ;  /* 0x0000dc00ff007a0c */ /* 0x000fe20003f05070 */
[----:B------:R-:W-:Y:S01]  /*1aa0*/  IMAD.MOV.U32 R19, RZ, RZ, 0x4 ;  /* 0x00000004ff137424 */ /* 0x000fe200078e00ff */
[----:B------:R-:W-:Y:S01]  /*1ab0*/  ISETP.NE.U32.AND P1, PT, RZ, c[0x0][0x350], PT ;  /* 0x0000d400ff007a0c */ /* 0x000fe20003f25070 */
[----:B------:R-:W-:Y:S01]  /*1ac0*/  IMAD.MOV.U32 R0, RZ, RZ, RZ ;  /* 0x000000ffff007224 */ /* 0x000fe200078e00ff */
[----:B------:R-:W-:Y:S01]  /*1ad0*/  ISETP.NE.AND.EX P0, PT, RZ, c[0x0][0x374], PT, P0 ;  /* 0x0000dd00ff007a0c */ /* 0x000fe20003f05300 */
[----:B------:R-:W-:Y:S01]  /*1ae0*/  IMAD.MOV.U32 R17, RZ, RZ, RZ ;  /* 0x000000ffff117224 */ /* 0x000fe200078e00ff */
[----:B------:R-:W-:Y:S01]  /*1af0*/  ISETP.NE.AND.EX P4, PT, RZ, c[0x0][0x354], PT, P1 ;  /* 0x0000d500ff007a0c */ /* 0x000fe20003f85310 */
[----:B------:R-:W-:Y:S01]  /*1b00*/  IMAD.WIDE R4, R219, R19, c[0x0][0x350] ;  /* 0x0000d400db047625 */ /* 0x000fe200078e0213 */
[----:B------:R-:W-:-:S02]  /*1b10*/  ISETP.NE.U32.AND P3, PT, RZ, c[0x0][0x358], PT ;  /* 0x0000d600ff007a0c */ /* 0x000fc40003f65070 */
[----:B------:R-:W-:Y:S02]  /*1b20*/  ISETP.NE.U32.AND P2, PT, RZ, c[0x0][0x348], PT ;  /* 0x0000d200ff007a0c */ /* 0x000fe40003f45070 */
[----:B------:R-:W-:Y:S01]  /*1b30*/  ISETP.NE.AND.EX P3, PT, RZ, c[0x0][0x35c], PT, P3 ;  /* 0x0000d700ff007a0c */ /* 0x000fe20003f65330 */
[----:B------:R-:W-:Y:S01]  /*1b40*/  IMAD.MOV.U32 R18, RZ, RZ, RZ ;  /* 0x000000ffff127224 */ /* 0x000fe200078e00ff */
[----:B------:R-:W-:-:S03]  /*1b50*/  ISETP.NE.AND.EX P2, PT, RZ, c[0x0][0x34c], PT, P2 ;  /* 0x0000d300ff007a0c */ /* 0x000fc60003f45320 */
[CC--:B------:R-:W-:Y:S02]  /*1b60*/  @P0 IMAD.WIDE R2, R219.reuse, R19.reuse, c[0x0][0x370] ;  /* 0x0000dc00db020625 */ /* 0x0c0fe400078e0213 */
[----:B------:R-:W2:Y:S04]  /*1b70*/  @P4 LDG.E R17, [R4.64] ;  /* 0x0000000e04114981 */ /* 0x000ea8000c1e1900 */
[----:B------:R1:W2:Y:S01]  /*1b80*/  @P0 LDG.E R0, [R2.64] ;  /* 0x0000000e02000981 */ /* 0x0002a2000c1e1900 */
[----:B------:R-:W-:Y:S01]  /*1b90*/  ISETP.NE.U32.AND P1, PT, RZ, c[0x0][0x360], PT ;  /* 0x0000d800ff007a0c */ /* 0x000fe20003f25070 */
[----:B------:R-:W-:Y:S01]  /*1ba0*/  IMAD.WIDE R6, R219, R19, c[0x0][0x348] ;  /* 0x0000d200db067625 */ /* 0x000fe200078e0213 */
[----:B------:R-:W-:Y:S02]  /*1bb0*/  MOV R8, RZ ;  /* 0x000000ff00087202 */ /* 0x000fe40000000f00 */
[----:B------:R-:W-:-:S04]  /*1bc0*/  ISETP.NE.AND.EX P1, PT, RZ, c[0x0][0x364], PT, P1 ;  /* 0x0000d900ff007a0c */ /* 0x000fc80003f25310 */
[----:B------:R-:W3:Y:S01]  /*1bd0*/  @P2 LDG.E R8, [R6.64] ;  /* 0x0000000e06082981 */ /* 0x000ee2000c1e1900 */
[----:B-1----:R-:W-:-:S05]  /*1be0*/  IMAD.WIDE R2, R219, R19, c[0x0][0x358] ;  /* 0x0000d600db027625 */ /* 0x002fca00078e0213 */
[----:B------:R-:W4:Y:S01]  /*1bf0*/  @P3 LDG.E R18, [R2.64] ;  /* 0x0000000e02123981 */ /* 0x000f22000c1e1900 */
[----:B------:R-:W-:Y:S02]  /*1c00*/  IMAD.MOV.U32 R22, RZ, RZ, c[0x0][0x168] ;  /* 0x00005a00ff167624 */ /* 0x000fe400078e00ff */
[----:B------:R-:W-:-:S05]  /*1c10*/  @P1 IMAD.WIDE R12, R219, R19, c[0x0][0x360] ;  /* 0x0000d800db0c1625 */ /* 0x000fca00078e0213 */
[----:B------:R1:W5:Y:S01]  /*1c20*/  @P1 LDG.E R22, [R12.64] ;  /* 0x0000000e0c161981 */ /* 0x000362000c1e1900 */
[----:B------:R-:W-:Y:S01]  /*1c30*/  YIELD ;  /* 0x0000000000007946 */ /* 0x000fe20003800000 */
[----:B------:R-:W-:Y:S01]  /*1c40*/  LOP3.LUT R221, R218, 0xffff, RZ, 0xc0, !PT ;  /* 0x0000ffffdadd7812 */ /* 0x000fe200078ec0ff */
[----:B------:R-:W-:Y:S01]  /*1c50*/  IMAD.MOV.U32 R14, RZ, RZ, c[0x0][0x1d0] ;  /* 0x00007400ff0e7624 */ /* 0x000fe200078e00ff */
[----:B------:R-:W-:Y:S02]  /*1c60*/  MOV R210, c[0x0][0x228] ;  /* 0x00008a0000d27a02 */ /* 0x000fe40000000f00 */
[----:B--2---:R-:W-:Y:S01]  /*1c70*/  IADD3 R9, R17, R0, RZ ;  /* 0x0000000011097210 */ /* 0x004fe20007ffe0ff */
[----:B------:R-:W-:Y:S04]  /*1c80*/  STL [R1+0x48], R0 ;  /* 0x0000480001007387 */ /* 0x000fe80000100800 */
[----:B------:R-:W-:Y:S04]  /*1c90*/  STL [R1+0x50], R9 ;  /* 0x0000500901007387 */ /* 0x000fe80000100800 */
[----:B---3--:R2:W-:Y:S04]  /*1ca0*/  STL [R1+0x4c], R8 ;  /* 0x00004c0801007387 */ /* 0x0085e80000100800 */
[----:B----4-:R1:W-:Y:S01]  /*1cb0*/  STL [R1+0x54], R18 ;  /* 0x0000541201007387 */ /* 0x0103e20000100800 */
[----:B--2---:R-:W-:-:S05]  /*1cc0*/  IMAD.U32 R8, RZ, RZ, UR12 ;  /* 0x0000000cff087e24 */ /* 0x004fca000f8e00ff */
[----:B------:R-:W-:-:S05]  /*1cd0*/  IADD3 R144, P0, R8, 0x48, RZ ;  /* 0x0000004808907810 */ /* 0x000fca0007f1e0ff */
[----:B------:R-:W-:Y:S01]  /*1ce0*/  IMAD.X R145, RZ, RZ, UR11, P0 ;  /* 0x0000000bff917e24 */ /* 0x000fe200080e06ff */
[----:B------:R-:W-:Y:S05]  /*1cf0*/  @P1 BRA `(.L_x_1813) ;  /* 0x0000004000001947 */ /* 0x000fea0003800000 */
[----:B------:R-:W-:Y:S05]  /*1d00*/  @!P2 BRA `(.L_x_1813) ;  /* 0x000000300000a947 */ /* 0x000fea0003800000 */
[----:B------:R2:W3:Y:S04]  /*1d10*/  LDG.E R8, [R6.64] ;  /* 0x0000000e06087981 */ /* 0x0004e8000c1e1900 */
[----:B--2---:R-:W3:Y:S02]  /*1d20*/  LDG.E R6, [R6.64+0x4] ;  /* 0x0000040e06067981 */ /* 0x004ee4000c1e1900 */
[----:B---3-5:R-:W-:-:S05]  /*1d30*/  IADD3 R22, -R8, R6, RZ ;  /* 0x0000000608167210 */ /* 0x028fca0007ffe1ff */
.L_x_1813:
[----:B-----5:R2:W-:Y:S01]  /*1d40*/  STL [R1+0x58], R22 ;  /* 0x0000581601007387 */ /* 0x0205e20000100800 */
[----:B------:R-:W-:-:S04]  /*1d50*/  ISETP.NE.U32.AND P0, PT, RZ, c[0x0][0x368], PT ;  /* 0x0000da00ff007a0c */ /* 0x000fc80003f05070 */
[----:B------:R-:W-:-:S13]  /*1d60*/  ISETP.NE.AND.EX P0, PT, RZ, c[0x0][0x36c], PT, P0 ;  /* 0x0000db00ff007a0c */ /* 0x000fda0003f05300 */
[----:B------:R-:W-:Y:S05]  /*1d70*/  @!P0 BRA `(.L_x_1814) ;  /* 0x0000003000008947 */ /* 0x000fea0003800000 */
[----:B------:R-:W-:-:S05]  /*1d80*/  IMAD.WIDE R4, R219, R19, c[0x0][0x368] ;  /* 0x0000da00db047625 */ /* 0x000fca00078e0213 */
[----:B------:R3:W5:Y:S01]  /*1d90*/  LDG.E R14, [R4.64] ;  /* 0x0000000e040e7981 */ /* 0x000762000c1e1900 */
[----:B------:R-:W-:Y:S05]  /*1da0*/  BRA `(.L_x_1815) ;  /* 0x0000004000007947 */ /* 0x000fea0003800000 */
.L_x_1814:
[----:B------:R-:W-:Y:S05]  /*1db0*/  @!P4 BRA `(.L_x_1815) ;  /* 0x000000300000c947 */ /* 0x000fea0003800000 */
[----:B------:R3:W4:Y:S04]  /*1dc0*/  LDG.E R6, [R4.64] ;  /* 0x0000000e04067981 */ /* 0x000728000c1e1900 */
[----:B---3--:R-:W4:Y:S02]  /*1dd0*/  LDG.E R4, [R4.64+0x4] ;  /* 0x0000040e04047981 */ /* 0x008f24000c1e1900 */
[----:B----4-:R-:W-:Y:S02]  /*1de0*/  IADD3 R14, -R6, R4, RZ ;  /* 0x00000004060e7210 */ /* 0x010fe40007ffe1ff */
.L_x_1815:
[----:B------:R-:W-:Y:S01]  /*1df0*/  ISETP.NE.U32.AND P0, PT, RZ, c[0x0][0x378], PT ;  /* 0x0000de00ff007a0c */ /* 0x000fe20003f05070 */
[----:B------:R-:W4:Y:S03]  /*1e00*/  LDL R6, [R1+0x80] ;  /* 0x0000800001067983 */ /* 0x000f260000100800 */
[----:B------:R-:W-:Y:S01]  /*1e10*/  ISETP.NE.AND.EX P0, PT, RZ, c[0x0][0x37c], PT, P0 ;  /* 0x0000df00ff007a0c */ /* 0x000fe20003f05300 */
[----:B--23--:R3:W2:Y:S01]  /*1e20*/  @P3 LDG.E R5, [R2.64] ;  /* 0x0000000e02053981 */ /* 0x00c6a2000c1e1900 */
[----:B-----5:R-:W-:-:S03]  /*1e30*/  IMAD.MOV.U32 R20, RZ, RZ, R14 ;  /* 0x000000ffff147224 */ /* 0x020fc600078e000e */
[----:B------:R3:W2:Y:S08]  /*1e40*/  @P3 LDG.E R4, [R2.64+0x4] ;  /* 0x0000040e02043981 */ /* 0x0006b0000c1e1900 */
[----:B---3--:R-:W-:-:S05]  /*1e50*/  @P0 IMAD.WIDE R2, R219, R19, c[0x0][0x378] ;  /* 0x0000de00db020625 */ /* 0x008fca00078e0213 */
[----:B------:R3:W2:Y:S01]  /*1e60*/  @P0 LDG.E R20, [R2.64] ;  /* 0x0000000e02140981 */ /* 0x0006a2000c1e1900 */
[----:B-1----:R-:W-:-:S05]  /*1e70*/  IMAD.IADD R13, R14, 0x1, -R0 ;  /* 0x000000010e0d7824 */ /* 0x002fca00078e0a00 */
[----:B------:R1:W-:Y:S01]  /*1e80*/  STL [R1+0x5c], R13 ;  /* 0x00005c0d01007387 */ /* 0x0003e20000100800 */
[----:B---3--:R-:W-:-:S05]  /*1e90*/  IMAD.MOV.U32 R2, RZ, RZ, c[0x0][0x2c4] ;  /* 0x0000b100ff027624 */ /* 0x008fca00078e00ff */
[----:B------:R-:W-:Y:S01]  /*1ea0*/  ISETP.NE.AND P1, PT, R2, 0x1, PT ;  /* 0x000000010200780c */ /* 0x000fe20003f25270 */
[----:B----4-:R-:W-:-:S05]  /*1eb0*/  IMAD.SHL.U32 R223, R6, 0x80, RZ ;  /* 0x0000008006df7824 */ /* 0x010fca00078e00ff */
[----:B------:R-:W-:Y:S01]  /*1ec0*/  IADD3 R0, R223, 0x7f, RZ ;  /* 0x0000007fdf007810 */ /* 0x000fe20007ffe0ff */
[----:B--2---:R-:W-:Y:S02]  /*1ed0*/  @P3 IMAD.IADD R210, R4, 0x1, -R5 ;  /* 0x0000000104d23824 */ /* 0x004fe400078e0a05 */
[----:B------:R-:W-:Y:S02]  /*1ee0*/  IMAD.MOV.U32 R5, RZ, RZ, c[0x0][0x32c] ;  /* 0x0000cb00ff057624 */ /* 0x000fe400078e00ff */
[----:B------:R-:W-:Y:S02]  /*1ef0*/  IMAD.IADD R211, R13, 0x1, R210 ;  /* 0x000000010dd37824 */ /* 0x000fe400078e02d2 */
[----:B------:R-:W-:Y:S01]  /*1f00*/  @P1 IMAD.HI.U32 R3, R0, c[0x0][0x2c8], RZ ;  /* 0x0000b20000031a27 */ /* 0x000fe200078e00ff */
[----:B------:R-:W-:Y:S02]  /*1f10*/  ISETP.GE.AND P2, PT, R5, 0x1, PT ;  /* 0x000000010500780c */ /* 0x000fe40003f46270 */
[----:B------:R1:W-:Y:S01]  /*1f20*/  STL.64 [R1+0x60], R210 ;  /* 0x000060d201007387 */ /* 0x0003e20000100a00 */
[----:B------:R-:W-:-:S02]  /*1f30*/  IADD3 R2, R211, 0x3f, RZ ;  /* 0x0000003fd3027810 */ /* 0x000fc40007ffe0ff */
[----:B------:R-:W-:Y:S02]  /*1f40*/  @P1 SHF.R.U32.HI R0, RZ, c[0x0][0x2cc], R3 ;  /* 0x0000b300ff001a19 */ /* 0x000fe40000011603 */
[----:B------:R-:W-:Y:S02]  /*1f50*/  SHF.R.S32.HI R3, RZ, 0x1f, R2 ;  /* 0x0000001fff037819 */ /* 0x000fe40000011402 */
[----:B------:R-:W-:Y:S02]  /*1f60*/  IADD3 R0, R0, 0x1, R211 ;  /* 0x0000000100007810 */ /* 0x000fe40007ffe0d3 */
[----:B------:R-:W-:-:S03]  /*1f70*/  LEA.HI R2, R3, R2, RZ, 0x6 ;  /* 0x0000000203027211 */ /* 0x000fc600078f30ff */
[----:B------:R-:W-:Y:S01]  /*1f80*/  IMAD.IADD R3, R0, 0x1, -R22 ;  /* 0x0000000100037824 */ /* 0x000fe200078e0a16 */
[----:B------:R-:W-:-:S04]  /*1f90*/  SHF.R.S32.HI R15, RZ, 0x6, R2 ;  /* 0x00000006ff0f7819 */ /* 0x000fc80000011402 */
[----:B------:R-:W-:Y:S01]  /*1fa0*/  IADD3 R2, R3, c[0x0][0x328], RZ ;  /* 0x0000ca0003027a10 */ /* 0x000fe20007ffe0ff */
[----:B------:R1:W-:Y:S01]  /*1fb0*/  STL [R1+0x68], R20 ;  /* 0x0000681401007387 */ /* 0x0003e20000100800 */
        /* <DEDUP_REMOVED lines=11> */
.L_x_1818:
[----:B------:R-:W-:-:S13]  /*2070*/  ISETP.NE.AND P0, PT, R5, 0x1, PT ;  /* 0x000000010500780c */ /* 0x000fda0003f05270 */
[----:B------:R-:W-:-:S05]  /*2080*/  @P0 IMAD.HI.U32 R3, R0, c[0x0][0x330], RZ ;  /* 0x0000cc0000030a27 */ /* 0x000fca00078e00ff */
[----:B------:R-:W-:Y:S02]  /*2090*/  @P0 SHF.R.U32.HI R0, RZ, c[0x0][0x334], R3 ;  /* 0x0000cd00ff000a19 */ /* 0x000fe40000011603 */
.L_x_1819:
[----:B------:R-:W-:Y:S05]  /*20a0*/  BSYNC B0 ;  /* 0x0000000000007941 */ /* 0x000fea0003800000 */
.L_x_1817:
[----:B------:R-:W-:-:S05]  /*20b0*/  IMAD R0, R0, R5, c[0x0][0x32c] ;  /* 0x0000cb0000007624 */ /* 0x000fca00078e0205 */
[----:B------:R-:W-:-:S04]  /*20c0*/  IMNMX R2, R2, R0, PT ;  /* 0x0000000002027217 */ /* 0x000fc80003800200 */
.L_x_1816:
[----:B------:R-:W-:Y:S01]  /*20d0*/  IADD3 R2, R2, 0x3f, RZ ;  /* 0x0000003f02027810 */ /* 0x000fe20007ffe0ff */
[----:B------:R-:W-:-:S03]  /*20e0*/  @P1 IMAD.HI.U32 R3, R223, c[0x0][0x2c8], RZ ;  /* 0x0000b200df031a27 */ /* 0x000fc600078e00ff */
[----:B------:R-:W-:Y:S01]  /*20f0*/  SHF.R.S32.HI R4, RZ, 0x1f, R2 ;  /* 0x0000001fff047819 */ /* 0x000fe20000011402 */
[----:B------:R-:W-:Y:S01]  /*2100*/  IMAD.MOV.U32 R0, RZ, RZ, R223 ;  /* 0x000000ffff007224 */ /* 0x000fe200078e00df */
[----:B------:R-:W-:Y:S02]  /*2110*/  @P1 SHF.R.U32.HI R0, RZ, c[0x0][0x2cc], R3 ;  /* 0x0000b300ff001a19 */ /* 0x000fe40000011603 */
[----:B------:R-:W-:Y:S02]  /*2120*/  LEA.HI R3, R4, R2, RZ, 0x6 ;  /* 0x0000000204037211 */ /* 0x000fe400078f30ff */
[----:B------:R-:W-:Y:S02]  /*2130*/  IADD3 R0, R0, R211, -R22 ;  /* 0x000000d300007210 */ /* 0x000fe40007ffe816 */
[----:B------:R-:W-:Y:S02]  /*2140*/  SHF.R.S32.HI R3, RZ, 0x6, R3 ;  /* 0x00000006ff037819 */ /* 0x000fe40000011403 */
[----:B------:R-:W-:-:S02]  /*2150*/  IADD3 R2, R0, -c[0x0][0x324], RZ ;  /* 0x8000c90000027a10 */ /* 0x000fc40007ffe0ff */
        /* <DEDUP_REMOVED lines=11> */
.L_x_1822:
[----:B------:R-:W-:-:S13]  /*2210*/  ISETP.NE.AND P0, PT, R5, 0x1, PT ;  /* 0x000000010500780c */ /* 0x000fda0003f05270 */
[----:B------:R-:W-:-:S05]  /*2220*/  @P0 IMAD.HI.U32 R3, R0, c[0x0][0x330], RZ ;  /* 0x0000cc0000030a27 */ /* 0x000fca00078e00ff */
[----:B------:R-:W-:Y:S02]  /*2230*/  @P0 SHF.R.U32.HI R0, RZ, c[0x0][0x334], R3 ;  /* 0x0000cd00ff000a19 */ /* 0x000fe40000011603 */
.L_x_1823:
[----:B------:R-:W-:Y:S05]  /*2240*/  BSYNC B0 ;  /* 0x0000000000007941 */ /* 0x000fea0003800000 */
.L_x_1821:
[----:B------:R-:W-:-:S05]  /*2250*/  IMAD R0, R0, c[0x0][0x32c], RZ ;  /* 0x0000cb0000007a24 */ /* 0x000fca00078e02ff */
[----:B------:R-:W-:-:S04]  /*2260*/  IMNMX R2, R2, R0, !PT ;  /* 0x0000000002027217 */ /* 0x000fc80007800200 */
.L_x_1820:
[----:B------:R-:W-:Y:S01]  /*2270*/  SHF.R.S32.HI R5, RZ, 0x1f, R2 ;  /* 0x0000001fff057819 */ /* 0x000fe20000011402 */
[----:B------:R-:W-:Y:S01]  /*2280*/  BSSY B0, `(.L_x_1824) ;  /* 0x000002c000007945 */ /* 0x000fe20003800000 */
[C---:B------:R-:W-:Y:S02]  /*2290*/  LOP3.LUT R0, R218.reuse, 0xff000000, RZ, 0xc0, !PT ;  /* 0xff000000da007812 */ /* 0x040fe400078ec0ff */
[----:B------:R-:W-:Y:S02]  /*22a0*/  LEA.HI R5, R5, R2, RZ, 0x6 ;  /* 0x0000000205057211 */ /* 0x000fe400078f30ff */
[----:B------:R-:W-:Y:S02]  /*22b0*/  LOP3.LUT R2, R218, 0xff0000, RZ, 0xc0, !PT ;  /* 0x00ff0000da027812 */ /* 0x000fe400078ec0ff */
[----:B------:R-:W-:Y:S02]  /*22c0*/  SHF.R.S32.HI R5, RZ, 0x6, R5 ;  /* 0x00000006ff057819 */ /* 0x000fe40000011405 */
[----:B------:R-:W-:-:S02]  /*22d0*/  SHF.R.U32.HI R0, RZ, 0x8, R0 ;  /* 0x00000008ff007819 */ /* 0x000fc40000011600 */
[----:B------:R-:W-:Y:S02]  /*22e0*/  IMNMX R5, RZ, R5, !PT ;  /* 0x00000005ff057217 */ /* 0x000fe40007800200 */
[----:B------:R-:W-:Y:S01]  /*22f0*/  LEA.HI R0, R2, R0, RZ, 0x10 ;  /* 0x0000000002007211 */ /* 0x000fe200078f80ff */
[----:B------:R-:W-:Y:S01]  /*2300*/  IMAD.MOV.U32 R2, RZ, RZ, RZ ;  /* 0x000000ffff027224 */ /* 0x000fe200078e00ff */
[----:B------:R-:W-:Y:S02]  /*2310*/  ISETP.GT.AND P0, PT, R12, R5, PT ;  /* 0x000000050c00720c */ /* 0x000fe40003f04270 */
[----:B------:R-:W-:Y:S02]  /*2320*/  LOP3.LUT R231, R0, 0xff, RZ, 0xc0, !PT ;  /* 0x000000ff00e77812 */ /* 0x000fe400078ec0ff */
[----:B------:R-:W-:-:S09]  /*2330*/  SHF.R.U32.HI R218, RZ, 0x10, R0 ;  /* 0x00000010ffda7819 */ /* 0x000fd20000011600 */
[----:B------:R-:W-:Y:S05]  /*2340*/  @!P0 BRA `(.L_x_1825) ;  /* 0x000001f000008947 */ /* 0x000fea0003800000 */
[----:B------:R-:W-:-:S04]  /*2350*/  ISETP.NE.AND P0, PT, R218, RZ, PT ;  /* 0x000000ffda00720c */ /* 0x000fc80003f05270 */
[----:B------:R-:W-:-:S04]  /*2360*/  SEL R0, R218, c[0x0][0x338], P0 ;  /* 0x0000ce00da007a07 */ /* 0x000fc80000000000 */
[----:B------:R-:W-:Y:S02]  /*2370*/  IABS R4, R0 ;  /* 0x0000000000047213 */ /* 0x000fe40000000000 */
[----:B------:R-:W-:Y:S02]  /*2380*/  IADD3 R6, R0, -0x1, R12 ;  /* 0xffffffff00067810 */ /* 0x000fe40007ffe00c */
[----:B------:R-:W2:Y:S03]  /*2390*/  I2F.RP R2, R4 ;  /* 0x0000000400027306 */ /* 0x000ea60000209400 */
[----:B------:R-:W-:-:S05]  /*23a0*/  IMAD.IADD R6, R6, 0x1, -R5 ;  /* 0x0000000106067824 */ /* 0x000fca00078e0a05 */
[----:B------:R-:W-:Y:S02]  /*23b0*/  IABS R9, R6 ;  /* 0x0000000600097213 */ /* 0x000fe40000000000 */
[----:B------:R-:W-:-:S04]  /*23c0*/  LOP3.LUT R6, R6, R0, RZ, 0x3c, !PT ;  /* 0x0000000006067212 */ /* 0x000fc800078e3cff */
[----:B------:R-:W-:Y:S01]  /*23d0*/  ISETP.GE.AND P1, PT, R6, RZ, PT ;  /* 0x000000ff0600720c */ /* 0x000fe20003f26270 */
        /* <DEDUP_REMOVED lines=8> */
[----:B------:R-:W-:-:S04]  /*2460*/  IMAD.MOV.U32 R2, RZ, RZ, RZ ;  /* 0x000000ffff027224 */ /* 0x000fc800078e00ff */
        /* <DEDUP_REMOVED lines=13> */
.L_x_1825:
[----:B------:R-:W-:Y:S05]  /*2540*/  BSYNC B0 ;  /* 0x0000000000007941 */ /* 0x000fea0003800000 */
.L_x_1824:
[----:B------:R-:W-:-:S04]  /*2550*/  IMAD R0, R231, R2, R5 ;  /* 0x00000002e7007224 */ /* 0x000fc800078e0205 */
[C---:B------:R-:W-:Y:S02]  /*2560*/  IMAD.IADD R2, R0.reuse, 0x1, R2 ;  /* 0x0000000100027824 */ /* 0x040fe400078e0202 */
[----:B------:R-:W-:-:S03]  /*2570*/  IMAD R0, R0, 0x40, -R13 ;  /* 0x0000004000007824 */ /* 0x000fc600078e0a0d */
[----:B------:R-:W-:Y:S02]  /*2580*/  IMNMX R2, R12, R2, PT ;  /* 0x000000020c027217 */ /* 0x000fe40003800200 */
[----:B------:R-:W-:-:S03]  /*2590*/  IMNMX R0, RZ, R0, !PT ;  /* 0x00000000ff007217 */ /* 0x000fc60007800200 */
[----:B------:R-:W-:Y:S01]  /*25a0*/  IMAD R2, R2, 0x40, -R13 ;  /* 0x0000004002027824 */ /* 0x000fe200078e0a0d */
[----:B------:R-:W-:-:S04]  /*25b0*/  SHF.R.U32.HI R35, RZ, 0x6, R0 ;  /* 0x00000006ff237819 */ /* 0x000fc80000011600 */
[----:B------:R-:W-:Y:S01]  /*25c0*/  IMNMX R2, R2, R210, PT ;  /* 0x000000d202027217 */ /* 0x000fe20003800200 */
[----:B------:R-:W-:-:S03]  /*25d0*/  IMAD.MOV.U32 R16, RZ, RZ, R35 ;  /* 0x000000ffff107224 */ /* 0x000fc600078e0023 */
[----:B------:R-:W-:-:S13]  /*25e0*/  ISETP.GT.AND P0, PT, R2, R0, PT ;  /* 0x000000000200720c */ /* 0x000fda0003f04270 */
[----:B------:R-:W-:-:S04]  /*25f0*/  @P0 IADD3 R2, R2, 0x3f, RZ ;  /* 0x0000003f02020810 */ /* 0x000fc80007ffe0ff */
[----:B------:R-:W-:-:S04]  /*2600*/  @P0 SHF.R.S32.HI R0, RZ, 0x1f, R2 ;  /* 0x0000001fff000819 */ /* 0x000fc80000011402 */
[----:B------:R-:W-:-:S04]  /*2610*/  @P0 LEA.HI R2, R0, R2, RZ, 0x6 ;  /* 0x0000000200020211 */ /* 0x000fc800078f30ff */
[----:B------:R-:W-:-:S04]  /*2620*/  @P0 SHF.R.S32.HI R16, RZ, 0x6, R2 ;  /* 0x00000006ff100819 */ /* 0x000fc80000011402 */
[----:B------:R-:W-:-:S13]  /*2630*/  ISETP.GT.AND P0, PT, R16, R35, PT ;  /* 0x000000231000720c */ /* 0x000fda0003f04270 */
[----:B------:R-:W-:Y:S05]  /*2640*/  @!P0 BRA `(.L_x_1826) ;  /* 0x000054f000008947 */ /* 0x000fea0003800000 */
[----:B------:R-:W-:-:S04]  /*2650*/  ISETP.NE.U32.AND P0, PT, RZ, c[0x0][0x340], PT ;  /* 0x0000d000ff007a0c */ /* 0x000fc80003f05070 */
[----:B------:R-:W-:-:S13]  /*2660*/  ISETP.NE.AND.EX P0, PT, RZ, c[0x0][0x344], PT, P0 ;  /* 0x0000d100ff007a0c */ /* 0x000fda0003f05300 */
[----:B------:R-:W-:-:S05]  /*2670*/  @P0 IMAD.WIDE R2, R219, R19, c[0x0][0x340] ;  /* 0x0000d000db020625 */ /* 0x000fca00078e0213 */
[----:B------:R2:W3:Y:S01]  /*2680*/  @P0 LDG.E R15, [R2.64] ;  /* 0x0000000e020f0981 */ /* 0x0004e2000c1e1900 */
[----:B------:R-:W-:Y:S01]  /*2690*/  IADD3 R92, R17, R14, RZ ;  /* 0x0000000e115c7210 */ /* 0x000fe20007ffe0ff */
[C---:B------:R-:W-:Y:S01]  /*26a0*/  IMAD.WIDE.U32 R6, R221.reuse, c[0x0][0x260], R208 ;  /* 0x00009800dd067a25 */ /* 0x040fe200078e00d0 */
[----:B------:R-:W-:Y:S02]  /*26b0*/  SHF.R.S32.HI R14, RZ, 0x1f, R219 ;  /* 0x0000001fff0e7819 */ /* 0x000fe400000114db */
[----:B------:R-:W-:Y:S01]  /*26c0*/  IADD3 R19, R16, -0x1, RZ ;  /* 0xffffffff10137810 */ /* 0x000fe20007ffe0ff */
[C---:B------:R-:W-:Y:S01]  /*26d0*/  IMAD.WIDE.U32 R4, R221.reuse, c[0x0][0x240], R208 ;  /* 0x00009000dd047a25 */ /* 0x040fe200078e00d0 */
[----:B------:R-:W-:Y:S02]  /*26e0*/  SEL R0, R14, RZ, !P3 ;  /* 0x000000ff0e007207 */ /* 0x000fe40005800000 */
[----:B------:R-:W-:Y:S01]  /*26f0*/  SHF.R.S32.HI R17, RZ, 0x1f, R18 ;  /* 0x0000001fff117819 */ /* 0x000fe20000011412 */
[----:B------:R-:W-:Y:S01]  /*2700*/  IMAD R5, R221, c[0x0][0x244], R5 ;  /* 0x00009100dd057a24 */ /* 0x000fe200078e0205 */
[----:B------:R-:W-:Y:S01]  /*2710*/  MOV R24, 0x6 ;  /* 0x0000000600187802 */ /* 0x000fe20000000f00 */
[----:B-1----:R-:W-:Y:S01]  /*2720*/  IMAD R13, R0, c[0x0][0x248], RZ ;  /* 0x00009200000d7a24 */ /* 0x002fe200078e02ff */
[----:B------:R-:W-:Y:S01]  /*2730*/  ISETP.GE.AND P5, PT, R208, c[0x0][0x1d4], PT ;  /* 0x00007500d0007a0c */ /* 0x000fe20003fa6270 */
[----:B------:R-:W-:Y:S01]  /*2740*/  IMAD R12, R0, c[0x0][0x268], RZ ;  /* 0x00009a00000c7a24 */ /* 0x000fe200078e02ff */
[----:B------:R-:W-:Y:S01]  /*2750*/  SHF.R.S32.HI R23, RZ, 0x1f, R92 ;  /* 0x0000001fff177819 */ /* 0x000fe2000001145c */
[----:B------:R-:W-:Y:S01]  /*2760*/  IMAD.MOV.U32 R142, RZ, RZ, c[0x0][0x1e0] ;  /* 0x00007800ff8e7624 */ /* 0x000fe200078e00ff */
[----:B------:R-:W-:Y:S01]  /*2770*/  SHF.R.S32.HI R26, RZ, 0x1f, R214 ;  /* 0x0000001fff1a7819 */ /* 0x000fe200000114d6 */
[----:B------:R-:W-:Y:S01]  /*2780*/  IMAD.MOV.U32 R137, RZ, RZ, c[0x0][0x27c] ;  /* 0x00009f00ff897624 */ /* 0x000fe200078e00ff */
[----:B------:R-:W-:Y:S01]  /*2790*/  SHF.R.S32.HI R107, RZ, 0x1f, R106 ;  /* 0x0000001fff6b7819 */ /* 0x000fe2000001146a */
[----:B------:R-:W-:Y:S01]  /*27a0*/  IMAD.WIDE.U32 R150, R214, c[0x0][0x1e0], RZ ;  /* 0x00007800d6967a25 */ /* 0x000fe200078e00ff */
[----:B------:R-:W-:-:S02]  /*27b0*/  SHF.L.U32 R149, R142, 0x6, RZ ;  /* 0x000000068e957819 */ /* 0x000fc400000006ff */
[----:B------:R-:W-:Y:S01]  /*27c0*/  SHF.L.U64.HI R142, R142, R24, c[0x0][0x1e4] ;  /* 0x000079008e8e7619 */ /* 0x000fe20000010218 */
[----:B------:R-:W-:Y:S01]  /*27d0*/  IMAD.SHL.U32 R137, R137, 0x2, RZ ;  /* 0x0000000289897824 */ /* 0x000fe200078e00ff */
[----:B------:R-:W-:Y:S01]  /*27e0*/  MOV R28, R19 ;  /* 0x00000013001c7202 */ /* 0x000fe20000000f00 */
[----:B--2---:R-:W-:-:S04]  /*27f0*/  IMAD.WIDE.U32 R2, R221, c[0x0][0x1e8], RZ ;  /* 0x00007a00dd027a25 */ /* 0x004fc800078e00ff */
[----:B------:R-:W-:Y:S01]  /*2800*/  IMAD.MOV.U32 R8, RZ, RZ, R2 ;  /* 0x000000ffff087224 */ /* 0x000fe200078e0002 */
[----:B------:R-:W-:Y:S01]  /*2810*/  MOV R2, R6 ;  /* 0x0000000600027202 */ /* 0x000fe20000000f00 */
[----:B------:R-:W-:Y:S01]  /*2820*/  IMAD R9, R221, c[0x0][0x1ec], R3 ;  /* 0x00007b00dd097a24 */ /* 0x000fe200078e0203 */
[----:B------:R-:W-:Y:S01]  /*2830*/  SEL R6, R219, RZ, !P3 ;  /* 0x000000ffdb067207 */ /* 0x000fe20005800000 */
[----:B------:R-:W-:Y:S01]  /*2840*/  IMAD R3, R221, c[0x0][0x264], R7 ;  /* 0x00009900dd037a24 */ /* 0x000fe200078e0207 */
[----:B------:R-:W-:Y:S01]  /*2850*/  IADD3 R0, P3, R224, R18, RZ ;  /* 0x00000012e0007210 */ /* 0x000fe20007f7e0ff */
[----:B------:R-:W-:Y:S01]  /*2860*/  IMAD R7, R19, -0x40, -R224 ;  /* 0xffffffc013077824 */ /* 0x000fe200078e0ae0 */
[----:B------:R-:W-:Y:S01]  /*2870*/  MOV R18, 0x5 ;  /* 0x0000000500127802 */ /* 0x000fe20000000f00 */
[----:B------:R-:W-:Y:S01]  /*2880*/  IMAD R13, R6, c[0x0][0x24c], R13 ;  /* 0x00009300060d7a24 */ /* 0x000fe200078e020d */
[----:B------:R-:W-:Y:S01]  /*2890*/  LEA.HI.X.SX32 R17, R224, R17, 0x1, P3 ;  /* 0x00000011e0117211 */ /* 0x000fe200018f0eff */
[----:B------:R-:W-:Y:S01]  /*28a0*/  IMAD.IADD R7, R7, 0x1, R210 ;  /* 0x0000000107077824 */ /* 0x000fe200078e02d2 */
[----:B------:R-:W-:Y:S01]  /*28b0*/  ISETP.GE.AND P3, PT, R220, c[0x0][0x1d4], PT ;  /* 0x00007500dc007a0c */ /* 0x000fe20003f66270 */
[----:B------:R-:W-:-:S03]  /*28c0*/  IMAD.WIDE.U32 R4, R6, c[0x0][0x248], R4 ;  /* 0x0000920006047a25 */ /* 0x000fc600078e0004 */
[C---:B------:R-:W-:Y:S01]  /*28d0*/  ISETP.GE.AND P2, PT, R7.reuse, 0x1, PT ;  /* 0x000000010700780c */ /* 0x040fe20003f46270 */
[C---:B------:R-:W-:Y:S01]  /*28e0*/  IMAD R12, R6.reuse, c[0x0][0x26c], R12 ;  /* 0x00009b00060c7a24 */ /* 0x040fe200078e020c */
[----:B------:R-:W-:Y:S01]  /*28f0*/  ISETP.GE.AND P1, PT, R7, 0x21, PT ;  /* 0x000000210700780c */ /* 0x000fe20003f26270 */
[----:B------:R-:W-:-:S04]  /*2900*/  IMAD.WIDE.U32 R2, R6, c[0x0][0x268], R2 ;  /* 0x00009a0006027a25 */ /* 0x000fc800078e0002 */
[----:B------:R-:W-:Y:S01]  /*2910*/  IMAD.IADD R5, R5, 0x1, R13 ;  /* 0x0000000105057824 */ /* 0x000fe200078e020d */
[----:B------:R-:W-:Y:S01]  /*2920*/  IADD3 R7, R3, R12, RZ ;  /* 0x0000000c03077210 */ /* 0x000fe20007ffe0ff */
[----:B------:R-:W-:Y:S01]  /*2930*/  IMAD.MOV.U32 R13, RZ, RZ, c[0x0][0x238] ;  /* 0x00008e00ff0d7624 */ /* 0x000fe200078e00ff */
[----:B------:R-:W-:Y:S01]  /*2940*/  MOV R6, R2 ;  /* 0x0000000200067202 */ /* 0x000fe20000000f00 */
[----:B------:R-:W-:Y:S02]  /*2950*/  IMAD R12, R17, c[0x0][0x238], RZ ;  /* 0x00008e00110c7a24 */ /* 0x000fe400078e02ff */
[C---:B------:R-:W-:Y:S01]  /*2960*/  IMAD.WIDE.U32 R98, R0.reuse, c[0x0][0x238], R4 ;  /* 0x00008e0000627a25 */ /* 0x040fe200078e0004 */
[C---:B------:R-:W-:Y:S02]  /*2970*/  SHF.L.U64.HI R141, R13.reuse, R24, c[0x0][0x23c] ;  /* 0x00008f000d8d7619 */ /* 0x040fe40000010218 */
[C---:B------:R-:W-:Y:S01]  /*2980*/  SHF.L.U32 R143, R13.reuse, 0x6, RZ ;  /* 0x000000060d8f7819 */ /* 0x040fe200000006ff */
[----:B------:R-:W-:Y:S01]  /*2990*/  IMAD R12, R0, c[0x0][0x23c], R12 ;  /* 0x00008f00000c7a24 */ /* 0x000fe200078e020c */
[----:B------:R-:W-:Y:S01]  /*29a0*/  SHF.L.U32 R146, R13, 0x5, RZ ;  /* 0x000000050d927819 */ /* 0x000fe200000006ff */
[----:B------:R-:W-:Y:S01]  /*29b0*/  IMAD R4, R141, R19, RZ ;  /* 0x000000138d047224 */ /* 0x000fe200078e02ff */
[----:B------:R-:W-:Y:S01]  /*29c0*/  SHF.L.U64.HI R138, R13, R18, c[0x0][0x23c] ;  /* 0x00008f000d8a7619 */ /* 0x000fe20000010212 */
[----:B------:R-:W-:-:S02]  /*29d0*/  IMAD.IADD R95, R99, 0x1, R12 ;  /* 0x00000001635f7824 */ /* 0x000fc400078e020c */
[----:B------:R-:W-:Y:S02]  /*29e0*/  IMAD.MOV.U32 R94, RZ, RZ, R98 ;  /* 0x000000ffff5e7224 */ /* 0x000fe400078e0062 */
[----:B------:R-:W-:Y:S02]  /*29f0*/  IMAD R13, R17, c[0x0][0x258], RZ ;  /* 0x00009600110d7a24 */ /* 0x000fe400078e02ff */
[----:B------:R-:W-:Y:S01]  /*2a00*/  IMAD.WIDE.U32 R96, R0, c[0x0][0x258], R6 ;  /* 0x0000960000607a25 */ /* 0x000fe200078e0006 */
[----:B---3--:R-:W-:-:S03]  /*2a10*/  @P0 SHF.R.S32.HI R3, RZ, 0x1f, R15 ;  /* 0x0000001fff030819 */ /* 0x008fc6000001140f */
[----:B------:R-:W-:Y:S01]  /*2a20*/  @P0 IMAD.MOV.U32 R2, RZ, RZ, R15 ;  /* 0x000000ffff020224 */ /* 0x000fe200078e000f */
[----:B------:R-:W-:Y:S01]  /*2a30*/  @!P0 MOV R2, R219 ;  /* 0x000000db00028202 */ /* 0x000fe20000000f00 */
[----:B------:R-:W-:Y:S01]  /*2a40*/  @!P0 IMAD.MOV.U32 R3, RZ, RZ, R14 ;  /* 0x000000ffff038224 */ /* 0x000fe200078e000e */
[----:B------:R-:W-:Y:S01]  /*2a50*/  SHF.R.S32.HI R15, RZ, 0x1f, R19 ;  /* 0x0000001fff0f7819 */ /* 0x000fe20000011413 */
[----:B------:R-:W-:Y:S01]  /*2a60*/  IMAD R14, R0, c[0x0][0x25c], R13 ;  /* 0x00009700000e7a24 */ /* 0x000fe200078e020d */
[----:B------:R-:W-:Y:S02]  /*2a70*/  SEL R22, R2, RZ, !P4 ;  /* 0x000000ff02167207 */ /* 0x000fe40006000000 */
[----:B------:R-:W-:Y:S01]  /*2a80*/  SEL R21, R3, RZ, !P4 ;  /* 0x000000ff03157207 */ /* 0x000fe20006000000 */
[-C--:B------:R-:W-:Y:S01]  /*2a90*/  IMAD R4, R15, R143.reuse, R4 ;  /* 0x0000008f0f047224 */ /* 0x080fe200078e0204 */
[----:B------:R-:W-:Y:S01]  /*2aa0*/  ISETP.GE.AND P4, PT, R212, c[0x0][0x1d4], PT ;  /* 0x00007500d4007a0c */ /* 0x000fe20003f86270 */
[----:B------:R-:W-:Y:S01]  /*2ab0*/  IMAD.WIDE.U32 R2, R19, R143, R94 ;  /* 0x0000008f13027225 */ /* 0x000fe200078e005e */
[----:B------:R-:W-:-:S03]  /*2ac0*/  IADD3 R116, R97, R14, RZ ;  /* 0x0000000e61747210 */ /* 0x000fc60007ffe0ff */
[----:B------:R-:W-:Y:S01]  /*2ad0*/  IMAD.IADD R3, R3, 0x1, R4 ;  /* 0x0000000103037824 */ /* 0x000fe200078e0204 */
[----:B------:R-:W-:Y:S01]  /*2ae0*/  @P2 LEA R4, P6, R2, c[0x0][0x220], 0x1 ;  /* 0x0000880002042a11 */ /* 0x000fe200078c08ff */
[----:B------:R-:W-:Y:S01]  /*2af0*/  IMAD R13, R21, c[0x0][0x1f0], RZ ;  /* 0x00007c00150d7a24 */ /* 0x000fe200078e02ff */
[----:B------:R-:W-:Y:S01]  /*2b00*/  @P1 IADD3 R12, P0, R146, R2, RZ ;  /* 0x00000002920c1210 */ /* 0x000fe20007f1e0ff */
[----:B------:R-:W-:Y:S01]  /*2b10*/  IMAD.WIDE.U32 R6, R22, c[0x0][0x1f0], R8 ;  /* 0x00007c0016067a25 */ /* 0x000fe200078e0008 */
[----:B------:R-:W-:Y:S02]  /*2b20*/  @P2 LEA.HI.X R5, R2, c[0x0][0x224], R3, 0x1, P6 ;  /* 0x0000890002052a11 */ /* 0x000fe400030f0c03 */
[----:B------:R-:W-:Y:S01]  /*2b30*/  @P1 IADD3.X R3, R3, R138, RZ, P0, !PT ;  /* 0x0000008a03031210 */ /* 0x000fe200007fe4ff */
[----:B------:R-:W-:Y:S01]  /*2b40*/  IMAD R0, R22, c[0x0][0x1f4], R13 ;  /* 0x00007d0016007a24 */ /* 0x000fe200078e020d */
[C---:B------:R-:W-:Y:S01]  /*2b50*/  @P1 LEA R2, P0, R12.reuse, c[0x0][0x220], 0x1 ;  /* 0x000088000c021a11 */ /* 0x040fe200078008ff */
[----:B------:R-:W-:Y:S01]  /*2b60*/  @!PT LDS RZ, [RZ] ;  /* 0x00000000fffff984 */ /* 0x000fe20000000800 */
[----:B------:R-:W-:Y:S01]  /*2b70*/  @!PT LDS RZ, [RZ] ;  /* 0x00000000fffff984 */ /* 0x000fe20000000800 */
[----:B------:R-:W-:Y:S01]  /*2b80*/  @!PT LDS RZ, [RZ] ;  /* 0x00000000fffff984 */ /* 0x000fe20000000800 */
[----:B------:R1:W-:Y:S03]  /*2b90*/  @P2 LDGSTS.E.BYPASS.LTC128B.128 [R105+0xc100], [R4.64], !P5 ;  /* 0x0c10000004692fae */ /* 0x0003e6000e901d4e */
[----:B------:R-:W-:Y:S01]  /*2ba0*/  @P1 LEA.HI.X R3, R12, c[0x0][0x224], R3, 0x1, P0 ;  /* 0x000089000c031a11 */ /* 0x000fe200000f0c03 */
[----:B------:R1:W-:Y:S04]  /*2bb0*/  @P2 LDGSTS.E.BYPASS.LTC128B.128 [R105+0xe100], [R4.64+0x80], !P4 ;  /* 0x0e10008004692fae */ /* 0x0003e8000e101d4e */
[----:B------:R1:W-:Y:S04]  /*2bc0*/  @P2 LDGSTS.E.BYPASS.LTC128B.128 [R105+0x10100], [R4.64+0x100], !P3 ;  /* 0x1010010004692fae */ /* 0x0003e8000d901d4e */
[----:B------:R2:W-:Y:S04]  /*2bd0*/  @P1 LDGSTS.E.BYPASS.LTC128B.128 [R105+0xd100], [R2.64], !P5 ;  /* 0x0d10000002691fae */ /* 0x0005e8000e901d4e */
[----:B------:R2:W-:Y:S04]  /*2be0*/  @P1 LDGSTS.E.BYPASS.LTC128B.128 [R105+0xf100], [R2.64+0x80], !P4 ;  /* 0x0f10008002691fae */ /* 0x0005e8000e101d4e */
[----:B------:R2:W-:Y:S04]  /*2bf0*/  @P1 LDGSTS.E.BYPASS.LTC128B.128 [R105+0x11100], [R2.64+0x100], !P3 ;  /* 0x1110010002691fae */ /* 0x0005e8000d901d4e */
[----:B------:R-:W0:Y:S01]  /*2c00*/  LDGDEPBAR ;  /* 0x00000000000079af */ /* 0x000e220000000000 */
[----:B------:R-:W-:Y:S01]  /*2c10*/  WARPSYNC 0xffffffff ;  /* 0xffffffff00007948 */ /* 0x000fe20003800000 */
[----:B-1----:R-:W-:Y:S01]  /*2c20*/  IMAD.IADD R5, R7, 0x1, R0 ;  /* 0x0000000107057824 */ /* 0x002fe200078e0200 */
[----:B------:R-:W-:Y:S01]  /*2c30*/  MOV R4, R6 ;  /* 0x0000000600047202 */ /* 0x000fe20000000f00 */
[----:B------:R-:W-:-:S04]  /*2c40*/  IMAD R0, R23, c[0x0][0x1e0], RZ ;  /* 0x0000780017007a24 */ /* 0x000fc800078e02ff */
[C---:B------:R-:W-:Y:S02]  /*2c50*/  IMAD R0, R92.reuse, c[0x0][0x1e4], R0 ;  /* 0x000079005c007a24 */ /* 0x040fe400078e0200 */
[----:B------:R-:W-:-:S04]  /*2c60*/  IMAD.WIDE.U32 R88, R92, c[0x0][0x1e0], R4 ;  /* 0x000078005c587a25 */ /* 0x000fc800078e0004 */
[----:B--2---:R-:W-:Y:S01]  /*2c70*/  IMAD R2, R26, c[0x0][0x1e0], RZ ;  /* 0x000078001a027a24 */ /* 0x004fe200078e02ff */
[----:B------:R-:W-:Y:S02]  /*2c80*/  MOV R3, c[0x0][0x258] ;  /* 0x0000960000037a02 */ /* 0x000fe40000000f00 */
[----:B------:R-:W-:Y:S01]  /*2c90*/  IADD3 R90, R89, R0, RZ ;  /* 0x00000000595a7210 */ /* 0x000fe20007ffe0ff */
[----:B------:R-:W-:Y:S01]  /*2ca0*/  IMAD R2, R214, c[0x0][0x1e4], R2 ;  /* 0x00007900d6027a24 */ /* 0x000fe200078e0202 */
[C---:B------:R-:W-:Y:S01]  /*2cb0*/  SHF.L.U64.HI R140, R3.reuse, R24, c[0x0][0x25c] ;  /* 0x00009700038c7619 */ /* 0x040fe20000010218 */
[C---:B------:R-:W-:Y:S01]  /*2cc0*/  IMAD.SHL.U32 R147, R3.reuse, 0x40, RZ ;  /* 0x0000004003937824 */ /* 0x040fe200078e00ff */
[----:B------:R-:W-:Y:S01]  /*2cd0*/  SHF.L.U64.HI R139, R3, R18, c[0x0][0x25c] ;  /* 0x00009700038b7619 */ /* 0x000fe20000010212 */
[----:B------:R-:W-:Y:S01]  /*2ce0*/  IMAD.IADD R132, R151, 0x1, R2 ;  /* 0x0000000197847824 */ /* 0x000fe200078e0202 */
[----:B------:R-:W-:Y:S02]  /*2cf0*/  SHF.L.U32 R148, R3, 0x5, RZ ;  /* 0x0000000503947819 */ /* 0x000fe400000006ff */
[----:B------:R-:W1:Y:S01]  /*2d00*/  S2R R29, SR_TID.X ;  /* 0x00000000001d7919 */ /* 0x000e620000002100 */
[----:B------:R-:W-:Y:S01]  /*2d10*/  IMAD R0, R140, R19, RZ ;  /* 0x000000138c007224 */ /* 0x000fe200078e02ff */
[----:B------:R-:W-:Y:S01]  /*2d20*/  ULDC UR8, c[0x0][0x290] ;  /* 0x0000a40000087ab9 */ /* 0x000fe20000000800 */
[----:B------:R-:W-:Y:S01]  /*2d30*/  IMAD.MOV.U32 R2, RZ, RZ, R96 ;  /* 0x000000ffff027224 */ /* 0x000fe200078e0060 */
[----:B------:R-:W-:Y:S01]  /*2d40*/  BAR.SYNC.DEFER_BLOCKING 0x0 ;  /* 0x0000000000007b1d */ /* 0x000fe20000010000 */
[----:B------:R-:W-:-:S02]  /*2d50*/  IMAD.MOV.U32 R3, RZ, RZ, R116 ;  /* 0x000000ffff037224 */ /* 0x000fc400078e0074 */
[-C--:B------:R-:W-:Y:S02]  /*2d60*/  IMAD R0, R15, R147.reuse, R0 ;  /* 0x000000930f007224 */ /* 0x080fe400078e0200 */
[----:B------:R-:W-:Y:S01]  /*2d70*/  IMAD.WIDE.U32 R2, R19, R147, R2 ;  /* 0x0000009313027225 */ /* 0x000fe200078e0002 */
[----:B------:R-:W-:Y:S02]  /*2d80*/  UMOV UR4, 0x6 ;  /* 0x0000000600047882 */ /* 0x000fe40000000000 */
[----:B------:R-:W-:Y:S01]  /*2d90*/  ULDC UR7, c[0x0][0x294] ;  /* 0x0000a50000077ab9 */ /* 0x000fe20000000800 */
[----:B------:R-:W-:Y:S01]  /*2da0*/  IMAD.IADD R0, R3, 0x1, R0 ;  /* 0x0000000103007824 */ /* 0x000fe200078e0200 */
[----:B------:R-:W-:Y:S01]  /*2db0*/  ULDC UR10, c[0x0][0x280] ;  /* 0x0000a000000a7ab9 */ /* 0x000fe20000000800 */
[----:B------:R-:W-:Y:S01]  /*2dc0*/  IMAD.MOV.U32 R156, RZ, RZ, 0x1 ;  /* 0x00000001ff9c7424 */ /* 0x000fe200078e00ff */
[----:B------:R-:W-:Y:S01]  /*2dd0*/  ULDC UR9, c[0x0][0x284] ;  /* 0x0000a10000097ab9 */ /* 0x000fe20000000800 */
[----:B------:R-:W-:Y:S01]  /*2de0*/  IMAD R19, R26, c[0x0][0x280], RZ ;  /* 0x0000a0001a137a24 */ /* 0x000fe200078e02ff */
[----:B------:R-:W-:Y:S01]  /*2df0*/  USHF.L.U64.HI UR7, UR8, UR4, UR7 ;  /* 0x0000000408077299 */ /* 0x000fe20008010207 */
[----:B------:R-:W-:Y:S01]  /*2e00*/  IMAD.WIDE.U32 R12, R214, c[0x0][0x290], R106 ;  /* 0x0000a400d60c7a25 */ /* 0x000fe200078e006a */
[----:B------:R-:W-:-:S02]  /*2e10*/  USHF.L.U64.HI UR9, UR10, UR4, UR9 ;  /* 0x000000040a097299 */ /* 0x000fc40008010209 */
[----:B------:R-:W-:Y:S01]  /*2e20*/  ULDC.U8 UR6, c[0x0][0x298] ;  /* 0x0000a60000067ab9 */ /* 0x000fe20000000000 */
[C---:B------:R-:W-:Y:S01]  /*2e30*/  IMAD R19, R214.reuse, c[0x0][0x284], R19 ;  /* 0x0000a100d6137a24 */ /* 0x040fe200078e0213 */
[----:B-1----:R-:W-:Y:S01]  /*2e40*/  SHF.R.S32.HI R27, RZ, 0x1f, R29 ;  /* 0x0000001fff1b7819 */ /* 0x002fe2000001141d */
[----:B------:R-:W-:Y:S01]  /*2e50*/  IMAD.WIDE.U32 R14, R214, c[0x0][0x280], R106 ;  /* 0x0000a000d60e7a25 */ /* 0x000fe200078e006a */
[----:B------:R-:W-:Y:S02]  /*2e60*/  USHF.L.U32 UR8, UR8, 0x6, URZ ;  /* 0x0000000608087899 */ /* 0x000fe4000800063f */
[----:B------:R-:W-:Y:S01]  /*2e70*/  LEA.HI R27, R27, R29, RZ, 0x2 ;  /* 0x0000001d1b1b7211 */ /* 0x000fe200078f10ff */
[----:B------:R-:W-:Y:S01]  /*2e80*/  IMAD.IADD R15, R19, 0x1, R15 ;  /* 0x00000001130f7824 */ /* 0x000fe200078e020f */
[----:B------:R-:W-:Y:S01]  /*2e90*/  USHF.L.U32 UR10, UR10, 0x6, URZ ;  /* 0x000000060a0a7899 */ /* 0x000fe2000800063f */
[----:B------:R-:W-:Y:S01]  /*2ea0*/  IMAD.SHL.U32 R37, R228, 0x200, RZ ;  /* 0x00000200e4257824 */ /* 0x000fe200078e00ff */
[----:B------:R-:W-:Y:S01]  /*2eb0*/  LOP3.LUT R27, R27, 0xfffffffc, RZ, 0xc0, !PT ;  /* 0xfffffffc1b1b7812 */ /* 0x000fe200078ec0ff */
[----:B------:R-:W-:-:S04]  /*2ec0*/  IMAD.WIDE.U32 R108, R20, c[0x0][0x280], R14 ;  /* 0x0000a000146c7a25 */ /* 0x000fc800078e000e */
[----:B------:R-:W-:Y:S02]  /*2ed0*/  IMAD.IADD R27, R29, 0x1, -R27 ;  /* 0x000000011d1b7824 */ /* 0x000fe400078e0a1b */
[----:B------:R-:W-:Y:S02]  /*2ee0*/  IMAD.MOV.U32 R38, RZ, RZ, RZ ;  /* 0x000000ffff267224 */ /* 0x000fe400078e00ff */
[----:B------:R-:W-:Y:S02]  /*2ef0*/  IMAD.SHL.U32 R24, R27, 0x8, RZ ;  /* 0x000000081b187824 */ /* 0x000fe400078e00ff */
[----:B------:R-:W-:-:S03]  /*2f00*/  IMAD.MOV.U32 R53, RZ, RZ, 0x1 ;  /* 0x00000001ff357424 */ /* 0x000fc600078e00ff */
[--C-:B------:R-:W-:Y:S02]  /*2f10*/  SHF.R.S32.HI R25, RZ, 0x1f, R24.reuse ;  /* 0x0000001fff197819 */ /* 0x100fe40000011418 */
[----:B------:R-:W-:Y:S02]  /*2f20*/  IADD3 R135, P6, P0, R88, R150, R24 ;  /* 0x0000009658877210 */ /* 0x000fe400078de018 */
[----:B------:R-:W-:Y:S02]  /*2f30*/  IADD3 R29, R24, 0x20, RZ ;  /* 0x00000020181d7810 */ /* 0x000fe40007ffe0ff */
[----:B------:R-:W-:Y:S02]  /*2f40*/  IADD3.X R134, R90, R132, R25, P6, P0 ;  /* 0x000000845a867210 */ /* 0x000fe400037e0419 */
[----:B------:R-:W-:Y:S02]  /*2f50*/  @P2 LEA R4, P0, R2, c[0x0][0x250], 0x1 ;  /* 0x0000940002042a11 */ /* 0x000fe400078008ff */
[----:B------:R-:W-:-:S02]  /*2f60*/  @P1 IADD3 R3, P6, R148, R2, RZ ;  /* 0x0000000294031210 */ /* 0x000fc40007fde0ff */
[----:B------:R-:W-:Y:S02]  /*2f70*/  @P2 LEA.HI.X R5, R2, c[0x0][0x254], R0, 0x1, P0 ;  /* 0x0000950002052a11 */ /* 0x000fe400000f0c00 */
[----:B------:R-:W-:Y:S01]  /*2f80*/  ISETP.GT.AND P0, PT, R28, R35, PT ;  /* 0x000000231c00720c */ /* 0x000fe20003f04270 */
[----:B------:R-:W-:Y:S01]  /*2f90*/  @P1 IMAD.X R8, R0, 0x1, R139, P6 ;  /* 0x0000000100081824 */ /* 0x000fe200030e068b */
[----:B------:R-:W-:Y:S01]  /*2fa0*/  ISETP.LE.AND P6, PT, R156, c[0x0][0x27c], PT ;  /* 0x00009f009c007a0c */ /* 0x000fe20003fc3270 */
[----:B------:R-:W-:Y:S01]  /*2fb0*/  @!PT LDS RZ, [RZ] ;  /* 0x00000000fffff984 */ /* 0x000fe20000000800 */
[----:B------:R-:W-:Y:S01]  /*2fc0*/  @!PT LDS RZ, [RZ] ;  /* 0x00000000fffff984 */ /* 0x000fe20000000800 */
[----:B------:R-:W-:Y:S01]  /*2fd0*/  @!PT LDS RZ, [RZ] ;  /* 0x00000000fffff984 */ /* 0x000fe20000000800 */
[----:B------:R1:W-:Y:S01]  /*2fe0*/  @P2 LDGSTS.E.BYPASS.LTC128B.128 [R105+0x100], [R4.64], !P5 ;  /* 0x0010000004692fae */ /* 0x0003e2000e901d4e */
[----:B------:R-:W-:Y:S01]  /*2ff0*/  ISETP.GE.AND P6, PT, R24, c[0x0][0x27c], PT ;  /* 0x00009f0018007a0c */ /* 0x000fe20003fc6270 */
[----:B------:R-:W-:Y:S01]  /*3000*/  IMAD R0, R26, c[0x0][0x290], RZ ;  /* 0x0000a4001a007a24 */ /* 0x000fe200078e02ff */
[----:B------:R-:W-:Y:S01]  /*3010*/  IADD3 R30, R24, 0x40, RZ ;  /* 0x00000040181e7810 */ /* 0x000fe20007ffe0ff */
[----:B------:R1:W-:Y:S01]  /*3020*/  @P2 LDGSTS.E.BYPASS.LTC128B.128 [R105+0x2100], [R4.64+0x80], !P4 ;  /* 0x0210008004692fae */ /* 0x0003e2000e101d4e */
[----:B------:R-:W-:Y:S01]  /*3030*/  SEL R18, RZ, c[0x0][0x27c], !P6 ;  /* 0x00009f00ff127a07 */ /* 0x000fe20007000000 */
[----:B------:R-:W-:Y:S01]  /*3040*/  IMAD R0, R214, c[0x0][0x294], R0 ;  /* 0x0000a500d6007a24 */ /* 0x000fe200078e0200 */
[----:B------:R-:W-:Y:S01]  /*3050*/  P2R R133, PR, RZ, 0x40 ;  /* 0x00000040ff857803 */ /* 0x000fe20000000000 */
[----:B------:R1:W-:Y:S01]  /*3060*/  @P2 LDGSTS.E.BYPASS.LTC128B.128 [R105+0x4100], [R4.64+0x100], !P3 ;  /* 0x0410010004692fae */ /* 0x0003e2000d901d4e */
[----:B------:R-:W-:Y:S01]  /*3070*/  @P1 LEA R2, P2, R3, c[0x0][0x250], 0x1 ;  /* 0x0000940003021a11 */ /* 0x000fe200078408ff */
[----:B------:R-:W-:Y:S01]  /*3080*/  IMAD.IADD R18, R24, 0x1, R18 ;  /* 0x0000000118127824 */ /* 0x000fe200078e0212 */
[----:B------:R-:W-:Y:S01]  /*3090*/  ISETP.GE.AND P6, PT, R29, c[0x0][0x27c], PT ;  /* 0x00009f001d007a0c */ /* 0x000fe20003fc6270 */
[----:B------:R-:W-:Y:S01]  /*30a0*/  IMAD.IADD R13, R0, 0x1, R13 ;  /* 0x00000001000d7824 */ /* 0x000fe200078e020d */
[----:B------:R-:W-:Y:S01]  /*30b0*/  @P1 LEA.HI.X R3, R3, c[0x0][0x254], R8, 0x1, P2 ;  /* 0x0000950003031a11 */ /* 0x000fe200010f0c08 */
[----:B------:R-:W-:Y:S01]  /*30c0*/  IMAD.WIDE.U32 R8, R214, c[0x0][0x290], R24 ;  /* 0x0000a400d6087a25 */ /* 0x000fe200078e0018 */
[----:B------:R-:W-:-:S03]  /*30d0*/  ISETP.GE.AND P2, PT, R30, c[0x0][0x27c], PT ;  /* 0x00009f001e007a0c */ /* 0x000fc60003f46270 */
[----:B------:R2:W-:Y:S01]  /*30e0*/  @P1 LDGSTS.E.BYPASS.LTC128B.128 [R105+0x1100], [R2.64], !P5 ;  /* 0x0110000002691fae */ /* 0x0005e2000e901d4e */
[----:B------:R-:W-:Y:S01]  /*30f0*/  IMAD.IADD R9, R9, 0x1, R0 ;  /* 0x0000000109097824 */ /* 0x000fe200078e0200 */
[----:B------:R-:W-:Y:S01]  /*3100*/  SHF.R.S32.HI R0, RZ, 0x1f, R20 ;  /* 0x0000001fff007819 */ /* 0x000fe20000011414 */
[C---:B------:R-:W-:Y:S01]  /*3110*/  IMAD.WIDE.U32 R110, R20.reuse, c[0x0][0x290], R12 ;  /* 0x0000a400146e7a25 */ /* 0x040fe200078e000c */
[----:B------:R2:W-:Y:S01]  /*3120*/  @P1 LDGSTS.E.BYPASS.LTC128B.128 [R105+0x3100], [R2.64+0x80], !P4 ;  /* 0x0310008002691fae */ /* 0x0005e2000e101d4e */
[----:B------:R-:W-:Y:S02]  /*3130*/  P2R R131, PR, RZ, 0x4 ;  /* 0x00000004ff837803 */ /* 0x000fe40000000000 */
[----:B------:R-:W-:Y:S01]  /*3140*/  IMAD.WIDE.U32 R102, R20, c[0x0][0x290], R8 ;  /* 0x0000a40014667a25 */ /* 0x000fe200078e0008 */
[----:B------:R2:W-:Y:S04]  /*3150*/  @P1 LDGSTS.E.BYPASS.LTC128B.128 [R105+0x5100], [R2.64+0x100], !P3 ;  /* 0x0510010002691fae */ /* 0x0005e8000d901d4e */
[----:B------:R-:W0:Y:S01]  /*3160*/  LDGDEPBAR ;  /* 0x00000000000079af */ /* 0x000e220000000000 */
[----:B-1----:R-:W-:-:S04]  /*3170*/  @P0 IADD3 R4, R16, -0x2, RZ ;  /* 0xfffffffe10040810 */ /* 0x002fc80007ffe0ff */
[----:B------:R-:W-:Y:S01]  /*3180*/  @P0 SHF.R.S32.HI R7, RZ, 0x1f, R4 ;  /* 0x0000001fff070819 */ /* 0x000fe20000011404 */
[----:B------:R-:W-:Y:S02]  /*3190*/  @P0 IMAD R6, R141, R4, RZ ;  /* 0x000000048d060224 */ /* 0x000fe400078e02ff */
[----:B------:R-:W-:-:S04]  /*31a0*/  @P0 IMAD.WIDE.U32 R4, R4, R143, R94 ;  /* 0x0000008f04040225 */ /* 0x000fc800078e005e */
[----:B------:R-:W-:Y:S02]  /*31b0*/  @P0 IMAD R16, R7, R143, R6 ;  /* 0x0000008f07100224 */ /* 0x000fe400078e0206 */
[----:B------:R-:W-:-:S04]  /*31c0*/  IMAD.WIDE.U32 R6, R221, c[0x0][0x210], R24 ;  /* 0x00008400dd067a25 */ /* 0x000fc800078e0018 */
[----:B--2---:R-:W-:Y:S01]  /*31d0*/  @P0 IMAD.IADD R3, R5, 0x1, R16 ;  /* 0x0000000105030824 */ /* 0x004fe200078e0210 */
[----:B------:R-:W-:Y:S01]  /*31e0*/  @P0 LEA R2, P1, R4, c[0x0][0x220], 0x1 ;  /* 0x0000880004020a11 */ /* 0x000fe200078208ff */
[----:B------:R-:W-:-:S03]  /*31f0*/  IMAD.WIDE.U32 R16, R214, c[0x0][0x280], R24 ;  /* 0x0000a000d6107a25 */ /* 0x000fc600078e0018 */
[----:B------:R-:W-:Y:S01]  /*3200*/  @P0 LEA.HI.X R3, R4, c[0x0][0x224], R3, 0x1, P1 ;  /* 0x0000890004030a11 */ /* 0x000fe200008f0c03 */
[----:B------:R-:W-:Y:S02]  /*3210*/  IMAD R5, R221, c[0x0][0x214], R7 ;  /* 0x00008500dd057a24 */ /* 0x000fe400078e0207 */
[----:B------:R-:W-:Y:S01]  /*3220*/  IMAD.IADD R7, R17, 0x1, R19 ;  /* 0x0000000111077824 */ /* 0x000fe200078e0213 */
[----:B------:R-:W-:Y:S01]  /*3230*/  SHF.R.S32.HI R17, RZ, 0x1f, R18 ;  /* 0x0000001fff117819 */ /* 0x000fe20000011412 */
[----:B------:R-:W-:Y:S01]  /*3240*/  IMAD.MOV.U32 R4, RZ, RZ, R6 ;  /* 0x000000ffff047224 */ /* 0x000fe200078e0006 */
[----:B------:R1:W-:Y:S01]  /*3250*/  @P0 LDGSTS.E.BYPASS.LTC128B.128 [R105+0x12100], [R2.64], !P5 ;  /* 0x1210000002690fae */ /* 0x0003e2000e901d4e */
[----:B------:R-:W-:Y:S01]  /*3260*/  IMAD R19, R21, c[0x0][0x218], RZ ;  /* 0x0000860015137a24 */ /* 0x000fe200078e02ff */
[CC--:B------:R-:W-:Y:S01]  /*3270*/  LEA.HI R21, R17.reuse, R18.reuse, RZ, 0x6 ;  /* 0x0000001211157211 */ /* 0x0c0fe200078f30ff */
[----:B------:R-:W-:Y:S01]  /*3280*/  IMAD.MOV.U32 R6, RZ, RZ, R16 ;  /* 0x000000ffff067224 */ /* 0x000fe200078e0010 */
[----:B------:R-:W-:Y:S01]  /*3290*/  LEA.HI R16, R17, R18, RZ, 0x3 ;  /* 0x0000001211107211 */ /* 0x000fe200078f18ff */
[C---:B------:R-:W-:Y:S01]  /*32a0*/  IMAD R17, R0.reuse, c[0x0][0x290], RZ ;  /* 0x0000a40000117a24 */ /* 0x040fe200078e02ff */
[----:B------:R1:W-:Y:S01]  /*32b0*/  @P0 LDGSTS.E.BYPASS.LTC128B.128 [R105+0x14100], [R2.64+0x80], !P4 ;  /* 0x1410008002690fae */ /* 0x0003e2000e101d4e */
[----:B------:R-:W-:Y:S01]  /*32c0*/  IMAD R0, R0, c[0x0][0x280], RZ ;  /* 0x0000a00000007a24 */ /* 0x000fe200078e02ff */
[----:B------:R-:W-:Y:S01]  /*32d0*/  LOP3.LUT R115, R16, 0xfffffff8, RZ, 0xc0, !PT ;  /* 0xfffffff810737812 */ /* 0x000fe200078ec0ff */
[----:B------:R-:W-:Y:S01]  /*32e0*/  IMAD.WIDE.U32 R112, R22, c[0x0][0x218], R4 ;  /* 0x0000860016707a25 */ /* 0x000fe200078e0004 */
[----:B------:R-:W-:Y:S01]  /*32f0*/  @P0 LEA R4, P1, R146, R2, 0x1 ;  /* 0x0000000292040211 */ /* 0x000fe200078208ff */
[----:B------:R1:W-:Y:S01]  /*3300*/  @P0 LDGSTS.E.BYPASS.LTC128B.128 [R105+0x16100], [R2.64+0x100], !P3 ;  /* 0x1610010002690fae */ /* 0x0003e2000d901d4e */
[----:B------:R-:W-:Y:S01]  /*3310*/  SHF.R.S32.HI R127, RZ, 0x3, R16 ;  /* 0x00000003ff7f7819 */ /* 0x000fe20000011410 */
[----:B------:R-:W-:Y:S01]  /*3320*/  IMAD R18, R20, c[0x0][0x294], R17 ;  /* 0x0000a50014127a24 */ /* 0x000fe200078e0211 */
[----:B------:R-:W-:Y:S01]  /*3330*/  @P0 LEA.HI.X R5, R146, R3, R138, 0x1, P1 ;  /* 0x0000000392050211 */ /* 0x000fe200008f0c8a */
[C---:B------:R-:W-:Y:S01]  /*3340*/  IMAD R17, R20.reuse, c[0x0][0x284], R0 ;  /* 0x0000a10014117a24 */ /* 0x040fe200078e0200 */
[----:B------:R-:W-:Y:S01]  /*3350*/  SEL R0, RZ, c[0x0][0x27c], !P6 ;  /* 0x00009f00ff007a07 */ /* 0x000fe20007000000 */
[----:B------:R-:W-:Y:S01]  /*3360*/  IMAD.WIDE.U32 R100, R20, c[0x0][0x280], R6 ;  /* 0x0000a00014647a25 */ /* 0x000fe200078e0006 */
[----:B------:R-:W-:Y:S01]  /*3370*/  SHF.R.S32.HI R120, RZ, 0x1f, R115 ;  /* 0x0000001fff787819 */ /* 0x000fe20000011473 */
[----:B------:R2:W-:Y:S02]  /*3380*/  @P0 LDGSTS.E.BYPASS.LTC128B.128 [R105+0x13100], [R4.64], !P5 ;  /* 0x1310000004690fae */ /* 0x0005e4000e901d4e */
[----:B------:R-:W-:-:S02]  /*3390*/  IMAD.IADD R0, R29, 0x1, R0 ;  /* 0x000000011d007824 */ /* 0x000fc400078e0200 */
[----:B------:R2:W-:Y:S01]  /*33a0*/  @P0 LDGSTS.E.BYPASS.LTC128B.128 [R105+0x15100], [R4.64+0x80], !P4 ;  /* 0x1510008004690fae */ /* 0x0005e2000e101d4e */
[----:B------:R-:W-:Y:S02]  /*33b0*/  IMAD R19, R22, c[0x0][0x21c], R19 ;  /* 0x0000870016137a24 */ /* 0x000fe400078e0213 */
[----:B------:R-:W-:Y:S01]  /*33c0*/  IMAD.IADD R126, R18, 0x1, R111 ;  /* 0x00000001127e7824 */ /* 0x000fe200078e026f */
[----:B------:R2:W-:Y:S01]  /*33d0*/  @P0 LDGSTS.E.BYPASS.LTC128B.128 [R105+0x17100], [R4.64+0x100], !P3 ;  /* 0x1710010004690fae */ /* 0x0005e2000d901d4e */
[----:B------:R-:W-:Y:S01]  /*33e0*/  IADD3 R92, P0, R214, R92, RZ ;  /* 0x0000005cd65c7210 */ /* 0x000fe20007f1e0ff */
[----:B------:R-:W-:Y:S02]  /*33f0*/  IMAD.IADD R125, R17, 0x1, R109 ;  /* 0x00000001117d7824 */ /* 0x000fe400078e026d */
[----:B------:R-:W0:Y:S01]  /*3400*/  LDGDEPBAR ;  /* 0x00000000000079af */ /* 0x000e220000000000 */
[----:B------:R-:W-:Y:S02]  /*3410*/  IMAD.IADD R123, R113, 0x1, R19 ;  /* 0x00000001717b7824 */ /* 0x000fe400078e0213 */
[----:B------:R-:W-:Y:S01]  /*3420*/  IMAD.X R93, R26, 0x1, R23, P0 ;  /* 0x000000011a5d7824 */ /* 0x000fe200000e0617 */
[----:B------:R-:W-:Y:S01]  /*3430*/  LOP3.LUT P0, RZ, R222, 0x4, RZ, 0xc0, !PT ;  /* 0x00000004deff7812 */ /* 0x000fe2000780c0ff */
[----:B------:R-:W-:-:S02]  /*3440*/  IMAD.IADD R121, R103, 0x1, R18 ;  /* 0x0000000167797824 */ /* 0x000fc400078e0212 */
[----:B-1----:R-:W-:Y:S01]  /*3450*/  IMAD.SHL.U32 R3, R222, 0x40, RZ ;  /* 0x00000040de037824 */ /* 0x002fe200078e00ff */
[----:B------:R-:W-:Y:S01]  /*3460*/  SHF.R.S32.HI R2, RZ, 0x1f, R0 ;  /* 0x0000001fff027819 */ /* 0x000fe20000011400 */
[----:B------:R-:W-:-:S03]  /*3470*/  IMAD.IADD R117, R101, 0x1, R17 ;  /* 0x0000000165757824 */ /* 0x000fc600078e0211 */
[----:B------:R-:W-:Y:S02]  /*3480*/  LOP3.LUT R91, R3, 0x1c0, RZ, 0xc0, !PT ;  /* 0x000001c0035b7812 */ /* 0x000fe400078ec0ff */
[CC--:B------:R-:W-:Y:S02]  /*3490*/  LEA.HI R3, R2.reuse, R0.reuse, RZ, 0x3 ;  /* 0x0000000002037211 */ /* 0x0c0fe400078f18ff */
[----:B------:R-:W-:Y:S01]  /*34a0*/  LEA.HI R7, R2, R0, RZ, 0x6 ;  /* 0x0000000002077211 */ /* 0x000fe200078f30ff */
[----:B------:R-:W-:Y:S01]  /*34b0*/  IMAD.SHL.U32 R2, R21, 0x40, RZ ;  /* 0x0000004015027824 */ /* 0x000fe200078e00ff */
[----:B------:R-:W-:Y:S02]  /*34c0*/  SHF.R.U32.HI R36, RZ, 0x3, R91 ;  /* 0x00000003ff247819 */ /* 0x000fe4000001165b */
[----:B------:R-:W-:Y:S02]  /*34d0*/  LOP3.LUT R114, R3, 0xfffffff8, RZ, 0xc0, !PT ;  /* 0xfffffff803727812 */ /* 0x000fe400078ec0ff */
[----:B------:R-:W-:-:S02]  /*34e0*/  LOP3.LUT R6, R2, 0xfffff000, RZ, 0xc0, !PT ;  /* 0xfffff00002067812 */ /* 0x000fc400078ec0ff */
[----:B--2---:R-:W-:Y:S02]  /*34f0*/  SEL R4, RZ, c[0x0][0x27c], !P2 ;  /* 0x00009f00ff047a07 */ /* 0x004fe40005000000 */
[----:B------:R-:W-:Y:S02]  /*3500*/  LOP3.LUT R5, R91, 0x38, R16, 0xf8, !PT ;  /* 0x000000385b057812 */ /* 0x000fe400078ef810 */
[----:B------:R-:W-:Y:S01]  /*3510*/  SHF.R.S32.HI R124, RZ, 0x3, R3 ;  /* 0x00000003ff7c7819 */ /* 0x000fe20000011403 */
[----:B------:R-:W-:Y:S01]  /*3520*/  IMAD.IADD R0, R30, 0x1, R4 ;  /* 0x000000011e007824 */ /* 0x000fe200078e0204 */
[----:B------:R-:W-:Y:S02]  /*3530*/  LOP3.LUT R5, R5, R36, RZ, 0x3c, !PT ;  /* 0x0000002405057212 */ /* 0x000fe400078e3cff */
[----:B------:R-:W-:Y:S02]  /*3540*/  SHF.R.S32.HI R119, RZ, 0x1f, R114 ;  /* 0x0000001fff777819 */ /* 0x000fe40000011472 */
[----:B------:R-:W-:-:S02]  /*3550*/  SHF.R.S32.HI R4, RZ, 0x1f, R0 ;  /* 0x0000001fff047819 */ /* 0x000fc40000011400 */
[----:B------:R-:W-:Y:S02]  /*3560*/  IADD3 R130, R5, R6, R37 ;  /* 0x0000000605827210 */ /* 0x000fe40007ffe025 */
[CC--:B------:R-:W-:Y:S02]  /*3570*/  LEA.HI R2, R4.reuse, R0.reuse, RZ, 0x3 ;  /* 0x0000000004027211 */ /* 0x0c0fe400078f18ff */
[----:B------:R-:W-:Y:S01]  /*3580*/  LEA.HI R0, R4, R0, RZ, 0x6 ;  /* 0x0000000004007211 */ /* 0x000fe200078f30ff */
[----:B------:R-:W-:Y:S01]  /*3590*/  IMAD.SHL.U32 R4, R7, 0x40, RZ ;  /* 0x0000004007047824 */ /* 0x000fe200078e00ff */
[C---:B------:R-:W-:Y:S02]  /*35a0*/  LOP3.LUT R6, R91.reuse, 0x38, R2, 0xf8, !PT ;  /* 0x000000385b067812 */ /* 0x040fe400078ef802 */
[----:B------:R-:W-:Y:S01]  /*35b0*/  LOP3.LUT R5, R91, 0x38, R3, 0xf8, !PT ;  /* 0x000000385b057812 */ /* 0x000fe200078ef803 */
[----:B------:R-:W-:Y:S01]  /*35c0*/  IMAD.SHL.U32 R0, R0, 0x40, RZ ;  /* 0x0000004000007824 */ /* 0x000fe200078e00ff */
[----:B------:R-:W-:-:S02]  /*35d0*/  LOP3.LUT R7, R4, 0xfffff000, RZ, 0xc0, !PT ;  /* 0xfffff00004077812 */ /* 0x000fc400078ec0ff */
[-C--:B------:R-:W-:Y:S02]  /*35e0*/  LOP3.LUT R5, R5, R36.reuse, RZ, 0x3c, !PT ;  /* 0x0000002405057212 */ /* 0x080fe400078e3cff */
[----:B------:R-:W-:Y:S02]  /*35f0*/  LOP3.LUT R4, R0, 0xfffff000, RZ, 0xc0, !PT ;  /* 0xfffff00000047812 */ /* 0x000fe400078ec0ff */
[----:B------:R-:W-:Y:S02]  /*3600*/  LOP3.LUT R0, R6, R36, RZ, 0x3c, !PT ;  /* 0x0000002406007212 */ /* 0x000fe400078e3cff */
[----:B------:R-:W-:Y:S02]  /*3610*/  LOP3.LUT R104, R2, 0xfffffff8, RZ, 0xc0, !PT ;  /* 0xfffffff802687812 */ /* 0x000fe400078ec0ff */
[----:B------:R-:W-:Y:S02]  /*3620*/  IADD3 R128, R0, R4, R37 ;  /* 0x0000000400807210 */ /* 0x000fe40007ffe025 */
[----:B------:R-:W-:-:S02]  /*3630*/  LOP3.LUT R0, R91, 0x18, R24, 0xf8, !PT ;  /* 0x000000185b007812 */ /* 0x000fc400078ef818 */
[----:B------:R-:W-:Y:S02]  /*3640*/  IADD3 R129, R5, R7, R37 ;  /* 0x0000000705817210 */ /* 0x000fe40007ffe025 */
[----:B------:R-:W-:Y:S02]  /*3650*/  LOP3.LUT R0, R37, R0, R36, 0xf6, !PT ;  /* 0x0000000025007212 */ /* 0x000fe400078ef624 */
[----:B------:R-:W-:Y:S02]  /*3660*/  SHF.R.S32.HI R122, RZ, 0x3, R2 ;  /* 0x00000003ff7a7819 */ /* 0x000fe40000011402 */
[----:B------:R-:W-:Y:S02]  /*3670*/  SHF.R.S32.HI R118, RZ, 0x1f, R104 ;  /* 0x0000001fff767819 */ /* 0x000fe40000011468 */
.L_x_1851:
[----:B-1----:R-:W-:Y:S01]  /*3680*/  SHF.R.S32.HI R4, RZ, 0x1f, R28 ;  /* 0x0000001fff047819 */ /* 0x002fe2000001141c */
[-C--:B------:R-:W-:Y:S01]  /*3690*/  IMAD R2, R142, R28.reuse, RZ ;  /* 0x0000001c8e027224 */ /* 0x080fe200078e02ff */
[----:B------:R-:W-:Y:S01]  /*36a0*/  LOP3.LUT P1, RZ, R222, 0x4, RZ, 0xc0, !PT ;  /* 0x00000004deff7812 */ /* 0x000fe2000782c0ff */
[----:B------:R-:W-:Y:S01]  /*36b0*/  IMAD.WIDE.U32 R12, R149, R28, RZ ;  /* 0x0000001c950c7225 */ /* 0x000fe200078e00ff */
[----:B------:R-:W-:Y:S04]  /*36c0*/  DEPBAR.LE SB0, 0x2 ;  /* 0x000080800000791a */ /* 0x000fe80000000000 */
[----:B------:R-:W-:Y:S01]  /*36d0*/  IMAD R2, R4, R149, R2 ;  /* 0x0000009504027224 */ /* 0x000fe200078e0202 */
[----:B------:R-:W-:Y:S01]  /*36e0*/  WARPSYNC 0xffffffff ;  /* 0xffffffff00007948 */ /* 0x000fe20003800000 */
[----:B------:R-:W-:Y:S02]  /*36f0*/  BAR.SYNC.DEFER_BLOCKING 0x0 ;  /* 0x0000000000007b1d */ /* 0x000fe40000010000 */
[----:B------:R-:W-:Y:S01]  /*3700*/  IMAD.IADD R26, R13, 0x1, R2 ;  /* 0x000000010d1a7824 */ /* 0x000fe200078e0202 */
[----:B------:R-:W-:Y:S05]  /*3710*/  IADD3 R2, P0, R135, R12, RZ ;  /* 0x0000000c87027210 */ /* 0x000fea0007f1e0ff */
[----:B------:R-:W-:Y:S01]  /*3720*/  IMAD.X R3, R26, 0x1, R134, P0 ;  /* 0x000000011a037824 */ /* 0x000fe200000e0686 */
[C---:B------:R-:W-:Y:S04]  /*3730*/  LEA R60, P0, R2.reuse, c[0x0][0x1c8], 0x1 ;  /* 0x00007200023c7a11 */ /* 0x040fe800078008ff */
[----:B------:R-:W-:Y:S01]  /*3740*/  LEA.HI.X R61, R2, c[0x0][0x1cc], R3, 0x1, P0 ;  /* 0x00007300023d7a11 */ /* 0x000fe200000f0c03 */
[----:B------:R-:W-:Y:S05]  /*3750*/  IMAD R2, R38, 0x3000, R0 ;  /* 0x0000300026027824 */ /* 0x000fea00078e0200 */
[C---:B------:R-:W-:Y:S02]  /*3760*/  IADD3 R3, R2.reuse, 0x20, RZ ;  /* 0x0000002002037810 */ /* 0x040fe40007ffe0ff */
[----:B------:R-:W-:Y:S02]  /*3770*/  @P1 IADD3 R3, R2, -0x20, RZ ;  /* 0xffffffe002031810 */ /* 0x000fe40007ffe0ff */
[----:B------:R-:W-:Y:S01]  /*3780*/  ISETP.LE.AND P1, PT, R156, c[0x0][0x27c], PT ;  /* 0x00009f009c007a0c */ /* 0x000fe20003f23270 */
[----:B------:R-:W-:Y:S01]  /*3790*/  BSSY B1, `(.L_x_1827) ;  /* 0x00003cd000017945 */ /* 0x000fe20003800000 */
[----:B------:R-:W-:Y:S02]  /*37a0*/  LEA R85, R2, 0x100, 0x1 ;  /* 0x0000010002557811 */ /* 0x000fe400078e08ff */
[----:B------:R-:W-:Y:S09]  /*37b0*/  LEA R86, R3, 0x100, 0x1 ;  /* 0x0000010003567811 */ /* 0x000ff200078e08ff */
[----:B------:R-:W-:-:S05]  /*37c0*/  @!P1 BRA `(.L_x_1828) ;  /* 0x00003ac000009947 */ /* 0x000fca0003800000 */
[C---:B------:R-:W-:Y:S01]  /*37d0*/  IMAD R3, R28.reuse, UR9, RZ ;  /* 0x000000091c037c24 */ /* 0x040fe2000f8e02ff */
[----:B------:R-:W-:Y:S01]  /*37e0*/  ISETP.NE.AND P0, PT, RZ, UR6, PT ;  /* 0x00000006ff007c0c */ /* 0x000fe2000bf05270 */
[C---:B------:R-:W-:Y:S02]  /*37f0*/  IMAD R2, R28.reuse, UR7, RZ ;  /* 0x000000071c027c24 */ /* 0x040fe4000f8e02ff */
[----:B------:R-:W-:Y:S02]  /*3800*/  IMAD R5, R28, -0x40, R210 ;  /* 0xffffffc01c057824 */ /* 0x000fe400078e02d2 */
[C---:B------:R-:W-:Y:S02]  /*3810*/  IMAD R3, R4.reuse, UR10, R3 ;  /* 0x0000000a04037c24 */ /* 0x040fe4000f8e0203 */
[----:B------:R-:W-:Y:S01]  /*3820*/  IMAD R2, R4, UR8, R2 ;  /* 0x0000000804027c24 */ /* 0x000fe2000f8e0202 */
[----:B------:R-:W-:Y:S01]  /*3830*/  IMNMX R87, R5, 0x40, PT ;  /* 0x0000004005577817 */ /* 0x000fe20003800200 */
[C---:B------:R-:W-:Y:S04]  /*3840*/  IMAD.WIDE.U32 R8, R28.reuse, UR10, RZ ;  /* 0x0000000a1c087c25 */ /* 0x040fe8000f8e00ff */
[----:B------:R-:W-:Y:S01]  /*3850*/  IMAD.WIDE.U32 R14, R28, UR8, RZ ;  /* 0x000000081c0e7c25 */ /* 0x000fe2000f8e00ff */
[----:B------:R-:W-:Y:S04]  /*3860*/  IADD3 R27, R9, R3, RZ ;  /* 0x00000003091b7210 */ /* 0x000fe80007ffe0ff */
        /* <DEDUP_REMOVED lines=19> */
[----:B------:R-:W-:Y:S01]  /*39a0*/  IADD3 R12, R106, 0x10, RZ ;  /* 0x000000106a0c7810 */ /* 0x000fe20007ffe0ff */
        /* <DEDUP_REMOVED lines=17> */
[----:B------:R-:W-:Y:S01]  /*3ac0*/  ISETP.GE.AND P0, PT, R106, c[0x0][0x27c], PT ;  /* 0x00009f006a007a0c */ /* 0x000fe20003f06270 */
[----:B------:R-:W-:Y:S11]  /*3ad0*/  CS2R R2, SRZ ;  /* 0x0000000000027805 */ /* 0x000ff6000001ff00 */
[----:B------:R-:W-:Y:S01]  /*3ae0*/  @!UPT UIADD3 URZ, URZ, URZ, URZ ;  /* 0x0000003f3f3ff290 */ /* 0x000fe2000fffe03f */
[----:B------:R1:W5:Y:S04]  /*3af0*/  @!P0 LDG.E.64 R2, [R8.64] ;  /* 0x0000000e08028981 */ /* 0x000368000c1e1b00 */
[----:B------:R1:W5:Y:S01]  /*3b00*/  @!P0 LDG.E.64 R40, [R4.64] ;  /* 0x0000000e04288981 */ /* 0x000362000c1e1b00 */
[----:B------:R-:W-:Y:S02]  /*3b10*/  ISETP.GE.AND P0, PT, R12, c[0x0][0x27c], PT ;  /* 0x00009f000c007a0c */ /* 0x000fe40003f06270 */
[----:B------:R-:W-:Y:S11]  /*3b20*/  IADD3 R12, R106, 0x20, RZ ;  /* 0x000000206a0c7810 */ /* 0x000ff60007ffe0ff */
[----:B------:R1:W5:Y:S04]  /*3b30*/  @!P0 LDG.E.64 R6, [R8.64+0x20] ;  /* 0x0000200e08068981 */ /* 0x000368000c1e1b00 */
[----:B------:R1:W5:Y:S01]  /*3b40*/  @!P0 LDG.E.64 R44, [R4.64+0x20] ;  /* 0x0000200e042c8981 */ /* 0x000362000c1e1b00 */
        /* <DEDUP_REMOVED lines=12> */
[----:B------:R-:W-:Y:S11]  /*3c10*/  ISETP.GE.AND P0, PT, R12, c[0x0][0x27c], PT ;  /* 0x00009f000c007a0c */ /* 0x000ff60003f06270 */
[----:B------:R-:W-:Y:S02]  /*3c20*/  @!UPT UIADD3 URZ, URZ, URZ, URZ ;  /* 0x0000003f3f3ff290 */ /* 0x000fe4000fffe03f */
[----:B------:R1:W5:Y:S04]  /*3c30*/  @!P0 LDG.E.64 R22, [R8.64+0xa0] ;  /* 0x0000a00e08168981 */ /* 0x000368000c1e1b00 */
[----:B------:R1:W5:Y:S02]  /*3c40*/  @!P0 LDG.E.64 R54, [R4.64+0xa0] ;  /* 0x0000a00e04368981 */ /* 0x000364000c1e1b00 */
.L_x_1831:
[----:B------:R-:W-:Y:S05]  /*3c50*/  BSYNC B0 ;  /* 0x0000000000007941 */ /* 0x000fea0003800000 */
.L_x_1830:
[----:B------:R-:W-:-:S05]  /*3c60*/  @P1 BRA `(.L_x_1832) ;  /* 0x000037f000001947 */ /* 0x000fca0003800000 */
[----:B-1---5:R-:W-:Y:S01]  /*3c70*/  MOV R4, R21 ;  /* 0x0000001500047202 */ /* 0x022fe20000000f00 */
[----:B------:R-:W-:Y:S01]  /*3c80*/  IMAD.MOV.U32 R9, RZ, RZ, R22 ;  /* 0x000000ffff097224 */ /* 0x000fe200078e0016 */
        /* <DEDUP_REMOVED lines=38> */
[----:B------:R-:W-:Y:S02]  /*3ef0*/  @!P0 SHF.R.U64 R8, R2, 0x10, R3 ;  /* 0x0000001002088819 */ /* 0x000fe40000001203 */
        /* <DEDUP_REMOVED lines=15> */
[-C--:B------:R-:W-:Y:S02]  /*3ff0*/  @!P0 FMUL.FTZ R2, R2, R4.reuse ;  /* 0x0000000402028220 */ /* 0x080fe40000410000 */
[----:B------:R-:W-:Y:S02]  /*4000*/  @!P0 FMUL.FTZ R43, R3, R39 ;  /* 0x00000027032b8220 */ /* 0x000fe40000410000 */
[----:B------:R-:W-:Y:S01]  /*4010*/  @!P0 FFMA.FTZ R65, R34, R4, -R41 ;  /* 0x0000000422418223 */ /* 0x000fe20000010829 */
[----:B------:R-:W-:Y:S01]  /*4020*/  @!P0 LOP3.LUT R4, R14, 0xffff0000, RZ, 0xc0, !PT ;  /* 0xffff00000e048812 */ /* 0x000fe200078ec0ff */
[----:B------:R-:W-:Y:S01]  /*4030*/  @!P0 FFMA.FTZ R2, R8, R34, R2 ;  /* 0x0000002208028223 */ /* 0x000fe20000010002 */
[----:B------:R-:W-:Y:S01]  /*4040*/  @!P0 SHF.L.U32 R41, R14, 0x10, RZ ;  /* 0x000000100e298819 */ /* 0x000fe200000006ff */
[C---:B------:R-:W-:Y:S01]  /*4050*/  @!P0 IMAD.U32 R34, R42.reuse, 0x10000, RZ ;  /* 0x000100002a228824 */ /* 0x040fe200078e00ff */
[----:B------:R-:W-:Y:S01]  /*4060*/  @!P0 LOP3.LUT R42, R42, 0xffff0000, RZ, 0xc0, !PT ;  /* 0xffff00002a2a8812 */ /* 0x000fe200078ec0ff */
[----:B------:R-:W-:Y:S01]  /*4070*/  @!P0 IMAD.U32 R8, R9, 0x10000, RZ ;  /* 0x0001000009088824 */ /* 0x000fe200078e00ff */
[----:B------:R-:W-:Y:S01]  /*4080*/  @!P0 F2FP.BF16.PACK_AB R2, R2, R65 ;  /* 0x000000410202823e */ /* 0x000fe200000010ff */
[-C--:B------:R-:W-:Y:S01]  /*4090*/  @!P0 FMUL.FTZ R3, R3, R5.reuse ;  /* 0x0000000503038220 */ /* 0x080fe20000410000 */
[----:B------:R-:W-:Y:S01]  /*40a0*/  @!P0 LOP3.LUT R9, R9, 0xffff0000, RZ, 0xc0, !PT ;  /* 0xffff000009098812 */ /* 0x000fe200078ec0ff */
[----:B------:R-:W-:Y:S01]  /*40b0*/  @!P0 FFMA.FTZ R64, R40, R5, -R43 ;  /* 0x0000000528408223 */ /* 0x000fe2000001082b */
[C---:B------:R-:W-:Y:S01]  /*40c0*/  @!P0 LOP3.LUT R5, R15.reuse, 0xffff0000, RZ, 0xc0, !PT ;  /* 0xffff00000f058812 */ /* 0x040fe200078ec0ff */
[C---:B------:R-:W-:Y:S01]  /*40d0*/  @!P0 FMUL.FTZ R62, R4.reuse, R34 ;  /* 0x00000022043e8220 */ /* 0x040fe20000410000 */
        /* <DEDUP_REMOVED lines=17> */
.L_x_1834:
[----:B------:R-:W-:Y:S05]  /*41f0*/  BSYNC B0 ;  /* 0x0000000000007941 */ /* 0x000fea0003800000 */
.L_x_1833:
[----:B------:R-:W-:Y:S01]  /*4200*/  ISETP.GE.AND P0, PT, R29, c[0x0][0x1d4], PT ;  /* 0x000075001d007a0c */ /* 0x000fe20003f06270 */
[----:B------:R-:W-:Y:S01]  /*4210*/  @!UPT UIADD3 URZ, URZ, URZ, URZ ;  /* 0x0000003f3f3ff290 */ /* 0x000fe2000fffe03f */
[----:B------:R-:W-:Y:S11]  /*4220*/  BSSY B0, `(.L_x_1835) ;  /* 0x0000037000007945 */ /* 0x000ff60003800000 */
[----:B------:R-:W-:-:S05]  /*4230*/  @P0 BRA `(.L_x_1836) ;  /* 0x0000035000000947 */ /* 0x000fca0003800000 */
[----:B------:R-:W-:Y:S01]  /*4240*/  IADD3 R2, R106, 0x10, RZ ;  /* 0x000000106a027810 */ /* 0x000fe20007ffe0ff */
[----:B-1----:R-:W1:Y:S03]  /*4250*/  LDS.128 R12, [R86+0xc000] ;  /* 0x00c00000560c7984 */ /* 0x002e660000000c00 */
[----:B------:R-:W-:Y:S11]  /*4260*/  ISETP.GE.AND P0, PT, R2, c[0x0][0x27c], PT ;  /* 0x00009f0002007a0c */ /* 0x000ff60003f06270 */
[----:B------:R-:W-:Y:S02]  /*4270*/  @!UPT UIADD3 URZ, URZ, URZ, URZ ;  /* 0x0000003f3f3ff290 */ /* 0x000fe4000fffe03f */
[----:B------:R-:W-:Y:S02]  /*4280*/  @!P0 SHF.R.U64 R4, R44, 0x10, R45 ;  /* 0x000000102c048819 */ /* 0x000fe4000000122d */
[--C-:B------:R-:W-:Y:S02]  /*4290*/  @!P0 SHF.R.U64 R2, R6, 0x10, R7.reuse ;  /* 0x0000001006028819 */ /* 0x100fe40000001207 */
[----:B------:R-:W-:Y:S02]  /*42a0*/  @!P0 SHF.R.U32.HI R6, RZ, 0x10, R7 ;  /* 0x00000010ff068819 */ /* 0x000fe40000011607 */
[----:B------:R-:W-:Y:S02]  /*42b0*/  @!P0 PRMT R4, R52, 0x5410, R4 ;  /* 0x0000541034048816 */ /* 0x000fe40000000004 */
[C---:B------:R-:W-:Y:S02]  /*42c0*/  @!P0 PRMT R2, R26.reuse, 0x5432, R2 ;  /* 0x000054321a028816 */ /* 0x040fe40000000002 */
[----:B------:R-:W-:Y:S01]  /*42d0*/  @!P0 PRMT R7, R26, 0x5410, R6 ;  /* 0x000054101a078816 */ /* 0x000fe20000000006 */
[C---:B------:R-:W-:Y:S01]  /*42e0*/  @!P0 IMAD.U32 R8, R4.reuse, 0x10000, RZ ;  /* 0x0001000004088824 */ /* 0x040fe200078e00ff */
[----:B------:R-:W-:Y:S01]  /*42f0*/  @!P0 LOP3.LUT R26, R4, 0xffff0000, RZ, 0xc0, !PT ;  /* 0xffff0000041a8812 */ /* 0x000fe200078ec0ff */
[C---:B------:R-:W-:Y:S01]  /*4300*/  @!P0 IMAD.U32 R5, R2.reuse, 0x10000, RZ ;  /* 0x0001000002058824 */ /* 0x040fe200078e00ff */
[----:B------:R-:W-:Y:S02]  /*4310*/  @!P0 SHF.R.U32.HI R39, RZ, 0x10, R45 ;  /* 0x00000010ff278819 */ /* 0x000fe4000001162d */
[----:B------:R-:W-:Y:S02]  /*4320*/  @!P0 LOP3.LUT R4, R2, 0xffff0000, RZ, 0xc0, !PT ;  /* 0xffff000002048812 */ /* 0x000fe400078ec0ff */
[----:B------:R-:W-:Y:S01]  /*4330*/  @!P0 PRMT R39, R52, 0x5432, R39 ;  /* 0x0000543234278816 */ /* 0x000fe20000000027 */
[C---:B-1----:R-:W-:Y:S01]  /*4340*/  @!P0 IMAD.U32 R9, R12.reuse, 0x10000, RZ ;  /* 0x000100000c098824 */ /* 0x042fe200078e00ff */
[C---:B------:R-:W-:Y:S02]  /*4350*/  @!P0 LOP3.LUT R6, R13.reuse, 0xffff0000, RZ, 0xc0, !PT ;  /* 0xffff00000d068812 */ /* 0x040fe400078ec0ff */
[----:B------:R-:W-:Y:S02]  /*4360*/  @!P0 LOP3.LUT R3, R12, 0xffff0000, RZ, 0xc0, !PT ;  /* 0xffff00000c038812 */ /* 0x000fe400078ec0ff */
[----:B------:R-:W-:Y:S01]  /*4370*/  @!P0 SHF.L.U32 R34, R13, 0x10, RZ ;  /* 0x000000100d228819 */ /* 0x000fe200000006ff */
[C---:B------:R-:W-:Y:S02]  /*4380*/  @!P0 FMUL.FTZ R41, R6.reuse, R26 ;  /* 0x0000001a06298220 */ /* 0x040fe40000410000 */
[C---:B------:R-:W-:Y:S02]  /*4390*/  @!P0 FMUL.FTZ R2, R3.reuse, R5 ;  /* 0x0000000503028220 */ /* 0x040fe40000410000 */
[----:B------:R-:W-:Y:S02]  /*43a0*/  @!P0 FMUL.FTZ R40, R3, R8 ;  /* 0x0000000803288220 */ /* 0x000fe40000410000 */
[-C--:B------:R-:W-:Y:S01]  /*43b0*/  @!P0 FMUL.FTZ R3, R6, R4.reuse ;  /* 0x0000000406038220 */ /* 0x080fe20000410000 */
[----:B------:R-:W-:Y:S01]  /*43c0*/  @!P0 LOP3.LUT R6, R15, 0xffff0000, RZ, 0xc0, !PT ;  /* 0xffff00000f068812 */ /* 0x000fe200078ec0ff */
[----:B------:R-:W-:Y:S01]  /*43d0*/  @!P0 FFMA.FTZ R43, R34, R4, -R41 ;  /* 0x00000004222b8223 */ /* 0x000fe20000010829 */
[----:B------:R-:W-:Y:S01]  /*43e0*/  @!P0 LOP3.LUT R4, R14, 0xffff0000, RZ, 0xc0, !PT ;  /* 0xffff00000e048812 */ /* 0x000fe200078ec0ff */
[----:B------:R-:W-:Y:S02]  /*43f0*/  @!P0 FFMA.FTZ R2, R8, R9, R2 ;  /* 0x0000000908028223 */ /* 0x000fe40000010002 */
[C---:B------:R-:W-:Y:S01]  /*4400*/  @!P0 IMAD.U32 R8, R39.reuse, 0x10000, RZ ;  /* 0x0001000027088824 */ /* 0x040fe200078e00ff */
[----:B------:R-:W-:Y:S01]  /*4410*/  @!P0 LOP3.LUT R39, R39, 0xffff0000, RZ, 0xc0, !PT ;  /* 0xffff000027278812 */ /* 0x000fe200078ec0ff */
[----:B------:R-:W-:Y:S01]  /*4420*/  @!P0 FFMA.FTZ R44, R9, R5, -R40 ;  /* 0x00000005092c8223 */ /* 0x000fe20000010828 */
[C---:B------:R-:W-:Y:S01]  /*4430*/  @!P0 SHF.L.U32 R5, R7.reuse, 0x10, RZ ;  /* 0x0000001007058819 */ /* 0x040fe200000006ff */
[----:B------:R-:W-:Y:S01]  /*4440*/  @!P0 IMAD.U32 R9, R14, 0x10000, RZ ;  /* 0x000100000e098824 */ /* 0x000fe200078e00ff */
[----:B------:R-:W-:Y:S01]  /*4450*/  @!P0 LOP3.LUT R7, R7, 0xffff0000, RZ, 0xc0, !PT ;  /* 0xffff000007078812 */ /* 0x000fe200078ec0ff */
[----:B------:R-:W-:Y:S01]  /*4460*/  @!P0 FMUL.FTZ R41, R4, R8 ;  /* 0x0000000804298220 */ /* 0x000fe20000410000 */
[----:B------:R-:W-:Y:S01]  /*4470*/  @!P0 F2FP.BF16.PACK_AB R2, R2, R44 ;  /* 0x0000002c0202823e */ /* 0x000fe200000010ff */
[----:B------:R-:W-:Y:S02]  /*4480*/  @!P0 FMUL.FTZ R4, R4, R5 ;  /* 0x0000000504048220 */ /* 0x000fe40000410000 */
[----:B------:R-:W-:Y:S02]  /*4490*/  @!P0 IMAD.U32 R40, R15, 0x10000, RZ ;  /* 0x000100000f288824 */ /* 0x000fe400078e00ff */
[C---:B------:R-:W-:Y:S02]  /*44a0*/  @!P0 FMUL.FTZ R42, R6.reuse, R39 ;  /* 0x00000027062a8220 */ /* 0x040fe40000410000 */
[----:B------:R-:W-:Y:S02]  /*44b0*/  @!P0 FFMA.FTZ R41, R9, R5, -R41 ;  /* 0x0000000509298223 */ /* 0x000fe40000010829 */
[----:B------:R-:W-:Y:S02]  /*44c0*/  @!P0 FMUL.FTZ R5, R6, R7 ;  /* 0x0000000706058220 */ /* 0x000fe40000410000 */
[----:B------:R-:W-:Y:S02]  /*44d0*/  @!P0 FFMA.FTZ R3, R26, R34, R3 ;  /* 0x000000221a038223 */ /* 0x000fe40000010003 */
[----:B------:R-:W-:Y:S02]  /*44e0*/  @!P0 FFMA.FTZ R4, R8, R9, R4 ;  /* 0x0000000908048223 */ /* 0x000fe40000010004 */
        /* <DEDUP_REMOVED lines=10> */
.L_x_1836:
[----:B------:R-:W-:Y:S05]  /*4590*/  BSYNC B0 ;  /* 0x0000000000007941 */ /* 0x000fea0003800000 */
.L_x_1835:
        /* <DEDUP_REMOVED lines=10> */
[----:B------:R-:W-:Y:S02]  /*4640*/  @!P0 PRMT R16, R56, 0x5410, R4 ;  /* 0x0000541038108816 */ /* 0x000fe40000000004 */
[----:B------:R-:W-:Y:S02]  /*4650*/  @!P0 SHF.R.U32.HI R3, RZ, 0x10, R17 ;  /* 0x00000010ff038819 */ /* 0x000fe40000011611 */
[C---:B------:R-:W-:Y:S01]  /*4660*/  @!P0 PRMT R2, R27.reuse, 0x5432, R2 ;  /* 0x000054321b028816 */ /* 0x040fe20000000002 */
[C---:B------:R-:W-:Y:S01]  /*4670*/  @!P0 IMAD.U32 R8, R16.reuse, 0x10000, RZ ;  /* 0x0001000010088824 */ /* 0x040fe200078e00ff */
[----:B------:R-:W-:Y:S02]  /*4680*/  @!P0 LOP3.LUT R16, R16, 0xffff0000, RZ, 0xc0, !PT ;  /* 0xffff000010108812 */ /* 0x000fe400078ec0ff */
[----:B------:R-:W-:Y:S01]  /*4690*/  @!P0 PRMT R7, R27, 0x5410, R3 ;  /* 0x000054101b078816 */ /* 0x000fe20000000003 */
        /* <DEDUP_REMOVED lines=24> */
[-C--:B------:R-:W-:Y:S02]  /*4820*/  @!P0 FMUL.FTZ R4, R4, R5.reuse ;  /* 0x0000000504048220 */ /* 0x080fe40000410000 */
        /* <DEDUP_REMOVED lines=16> */
.L_x_1838:
[----:B------:R-:W-:Y:S05]  /*4930*/  BSYNC B0 ;  /* 0x0000000000007941 */ /* 0x000fea0003800000 */
.L_x_1837:
[----:B------:R-:W-:Y:S01]  /*4940*/  IADD3 R2, R24, 0x60, RZ ;  /* 0x0000006018027810 */ /* 0x000fe20007ffe0ff */
[----:B------:R-:W-:Y:S03]  /*4950*/  BSSY B0, `(.L_x_1839) ;  /* 0x0000039000007945 */ /* 0x000fe60003800000 */
[----:B------:R-:W-:Y:S11]  /*4960*/  ISETP.GE.AND P0, PT, R2, c[0x0][0x1d4], PT ;  /* 0x0000750002007a0c */ /* 0x000ff60003f06270 */
[----:B------:R-:W-:Y:S02]  /*4970*/  @!UPT UIADD3 URZ, URZ, URZ, URZ ;  /* 0x0000003f3f3ff290 */ /* 0x000fe4000fffe03f */
        /* <DEDUP_REMOVED lines=54> */
.L_x_1840:
[----:B------:R-:W-:Y:S05]  /*4ce0*/  BSYNC B0 ;  /* 0x0000000000007941 */ /* 0x000fea0003800000 */
.L_x_1839:
        /* <DEDUP_REMOVED lines=13> */
[----:B------:R-:W-:Y:S01]  /*4dc0*/  @!P0 PRMT R2, R32, 0x5432, R2 ;  /* 0x0000543220028816 */ /* 0x000fe20000000002 */
        /* <DEDUP_REMOVED lines=44> */
.L_x_1842:
[----:B------:R-:W-:Y:S05]  /*5090*/  BSYNC B0 ;  /* 0x0000000000007941 */ /* 0x000fea0003800000 */
.L_x_1841:
[----:B------:R-:W-:Y:S04]  /*50a0*/  IADD3 R2, R24, 0xa0, RZ ;  /* 0x000000a018027810 */ /* 0x000fe80007ffe0ff */
        /* <DEDUP_REMOVED lines=57> */
.L_x_1829:
        /* <DEDUP_REMOVED lines=47> */
.L_x_1844:
[----:B------:R-:W-:Y:S05]  /*5730*/  BSYNC B0 ;  /* 0x0000000000007941 */ /* 0x000fea0003800000 */
.L_x_1843:
[----:B------:R-:W-:Y:S04]  /*5740*/  IADD3 R83, P0, R150, R12, RZ ;  /* 0x0000000c96537210 */ /* 0x000fe80007f1e0ff */
[----:B------:R-:W-:Y:S01]  /*5750*/  IADD3.X R82, R26, R132, RZ, P0, !PT ;  /* 0x000000841a527210 */ /* 0x000fe200007fe4ff */
[----:B------:R-:W-:-:S05]  /*5760*/  @P1 BRA `(.L_x_1832) ;  /* 0x00001cf000001947 */ /* 0x000fca0003800000 */
[----:B-1---5:R-:W-:Y:S01]  /*5770*/  MOV R2, R21 ;  /* 0x0000001500027202 */ /* 0x022fe20000000f00 */
[----:B------:R-:W-:Y:S01]  /*5780*/  IMAD.MOV.U32 R9, RZ, RZ, R22 ;  /* 0x000000ffff097224 */ /* 0x000fe200078e0016 */
[----:B------:R-:W-:Y:S01]  /*5790*/  ISETP.GE.AND P0, PT, R24, c[0x0][0x1d4], PT ;  /* 0x0000750018007a0c */ /* 0x000fe20003f06270 */
[----:B------:R-:W-:Y:S01]  /*57a0*/  IMAD.MOV.U32 R8, RZ, RZ, R23 ;  /* 0x000000ffff087224 */ /* 0x000fe200078e0017 */
[----:B------:R-:W-:Y:S01]  /*57b0*/  IADD3 R136, -R137, c[0x0][0x1d4], RZ ;  /* 0x0000750089887a10 */ /* 0x000fe20007ffe1ff */
[----:B------:R-:W-:Y:S01]  /*57c0*/  IMAD.MOV.U32 R3, RZ, RZ, R20 ;  /* 0x000000ffff037224 */ /* 0x000fe200078e0014 */
[----:B------:R-:W-:Y:S01]  /*57d0*/  BSSY B0, `(.L_x_1845) ;  /* 0x00000a0000007945 */ /* 0x000fe20003800000 */
[----:B------:R-:W-:Y:S01]  /*57e0*/  IMAD R70, R38, 0x3000, RZ ;  /* 0x0000300026467824 */ /* 0x000fe200078e02ff */
        /* <DEDUP_REMOVED lines=21> */
[----:B------:R-:W-:Y:S01]  /*5940*/  ISETP.NE.AND P2, PT, R133, RZ, PT ;  /* 0x000000ff8500720c */ /* 0x000fe20003f45270 */
[----:B------:R-:W-:Y:S01]  /*5950*/  IMAD.MOV.U32 R39, RZ, RZ, R42 ;  /* 0x000000ffff277224 */ /* 0x000fe200078e002a */
[----:B------:R-:W-:Y:S01]  /*5960*/  IADD3 R9, P1, P0, R88, R83, R115 ;  /* 0x0000005358097210 */ /* 0x000fe2000783e073 */
[----:B------:R-:W-:Y:S01]  /*5970*/  IMAD.MOV.U32 R45, RZ, RZ, R40 ;  /* 0x000000ffff2d7224 */ /* 0x000fe200078e0028 */
[----:B------:R-:W-:Y:S02]  /*5980*/  SEL R2, R137, R136, !P2 ;  /* 0x0000008889027207 */ /* 0x000fe40005000000 */
[----:B------:R-:W-:Y:S02]  /*5990*/  IADD3.X R13, R90, R82, R120, P1, P0 ;  /* 0x000000525a0d7210 */ /* 0x000fe40000fe0478 */
[----:B------:R-:W-:Y:S02]  /*59a0*/  SHF.R.S32.HI R3, RZ, 0x1f, R2 ;  /* 0x0000001fff037819 */ /* 0x000fe40000011402 */
[----:B------:R-:W-:Y:S02]  /*59b0*/  MOV R47, R41 ;  /* 0x00000029002f7202 */ /* 0x000fe40000000f00 */
[----:B------:R-:W-:Y:S04]  /*59c0*/  LEA.HI R3, R3, R2, RZ, 0x4 ;  /* 0x0000000203037211 */ /* 0x000fe800078f20ff */
[----:B------:R-:W-:Y:S05]  /*59d0*/  LEA.HI.SX32 R3, R3, R127, 0x1c ;  /* 0x0000007f03037211 */ /* 0x000fea00078fe2ff */
[----:B------:R-:W-:Y:S05]  /*59e0*/  IMAD.SHL.U32 R2, R3, 0x8, RZ ;  /* 0x0000000803027824 */ /* 0x000fea00078e00ff */
[----:B------:R-:W-:Y:S11]  /*59f0*/  ISETP.GE.AND P1, PT, R2, c[0x0][0x1d4], PT ;  /* 0x0000750002007a0c */ /* 0x000ff60003f26270 */
[----:B------:R-:W-:Y:S02]  /*5a00*/  @!UPT UIADD3 URZ, URZ, URZ, URZ ;  /* 0x0000003f3f3ff290 */ /* 0x000fe4000fffe03f */
[--C-:B------:R-:W-:Y:S02]  /*5a10*/  @!P1 SHF.R.S32.HI R12, RZ, 0x1f, R2.reuse ;  /* 0x0000001fff0c9819 */ /* 0x100fe40000011402 */
[----:B------:R-:W-:Y:S04]  /*5a20*/  @!P1 IADD3 R8, P2, P0, R88, R83, R2 ;  /* 0x0000005358089210 */ /* 0x000fe8000785e002 */
[----:B------:R-:W-:Y:S02]  /*5a30*/  @!P1 IADD3.X R12, R90, R82, R12, P2, P0 ;  /* 0x000000525a0c9210 */ /* 0x000fe400017e040c */
[C---:B------:R-:W-:Y:S04]  /*5a40*/  LEA R78, P0, R9.reuse, c[0x0][0x1c8], 0x1 ;  /* 0x00007200094e7a11 */ /* 0x040fe800078008ff */
[----:B------:R-:W-:Y:S01]  /*5a50*/  LEA.HI.X R79, R9, c[0x0][0x1cc], R13, 0x1, P0 ;  /* 0x00007300094f7a11 */ /* 0x000fe200000f0c0d */
[----:B------:R-:W-:Y:S01]  /*5a60*/  IMAD.MOV.U32 R9, RZ, RZ, R4 ;  /* 0x000000ffff097224 */ /* 0x000fe200078e0004 */
[C---:B------:R-:W-:Y:S04]  /*5a70*/  @!P1 LEA R76, P0, R8.reuse, c[0x0][0x1c8], 0x1 ;  /* 0x00007200084c9a11 */ /* 0x040fe800078008ff */
[----:B------:R-:W-:Y:S02]  /*5a80*/  @!P1 LEA.HI.X R77, R8, c[0x0][0x1cc], R12, 0x1, P0 ;  /* 0x00007300084d9a11 */ /* 0x000fe400000f0c0c */
[----:B------:R-:W-:Y:S02]  /*5a90*/  SHF.R.S32.HI R8, RZ, 0x1f, R3 ;  /* 0x0000001fff087819 */ /* 0x000fe40000011403 */
[----:B------:R-:W-:Y:S02]  /*5aa0*/  ISETP.GE.AND P0, PT, R24, c[0x0][0x27c], PT ;  /* 0x00009f0018007a0c */ /* 0x000fe40003f06270 */
[----:B------:R-:W-:Y:S02]  /*5ab0*/  LEA.HI R3, R8, R3, RZ, 0x3 ;  /* 0x0000000308037211 */ /* 0x000fe400078f18ff */
[----:B------:R-:W-:Y:S03]  /*5ac0*/  LOP3.LUT R8, R91, 0x38, R2, 0xf8, !PT ;  /* 0x000000385b087812 */ /* 0x000fe600078ef802 */
[----:B------:R-:W-:Y:S01]  /*5ad0*/  IMAD.SHL.U32 R2, R3, 0x200, RZ ;  /* 0x0000020003027824 */ /* 0x000fe200078e00ff */
[----:B------:R-:W-:Y:S01]  /*5ae0*/  LOP3.LUT R3, R8, R36, RZ, 0x3c, !PT ;  /* 0x0000002408037212 */ /* 0x000fe200078e3cff */
[----:B------:R-:W-:Y:S03]  /*5af0*/  IMAD.MOV.U32 R8, RZ, RZ, R5 ;  /* 0x000000ffff087224 */ /* 0x000fe600078e0005 */
[----:B------:R-:W-:Y:S02]  /*5b00*/  LOP3.LUT R2, R2, 0x7ffff000, RZ, 0xc0, !PT ;  /* 0x7ffff00002027812 */ /* 0x000fe400078ec0ff */
[----:B------:R-:W-:Y:S02]  /*5b10*/  @!P0 SHF.R.U64 R46, R40, 0x10, R41 ;  /* 0x00000010282e8819 */ /* 0x000fe40000001229 */
[----:B------:R-:W-:Y:S01]  /*5b20*/  IADD3 R2, R3, R2, R37 ;  /* 0x0000000203027210 */ /* 0x000fe20007ffe025 */
[----:B------:R-:W-:Y:S01]  /*5b30*/  IMAD.IADD R3, R130, 0x1, R70 ;  /* 0x0000000182037824 */ /* 0x000fe200078e0246 */
[----:B------:R-:W-:Y:S02]  /*5b40*/  @!P0 PRMT R45, R45, 0x5410, R46 ;  /* 0x000054102d2d8816 */ /* 0x000fe4000000002e */
[----:B------:R-:W-:Y:S01]  /*5b50*/  @!P0 SHF.R.U64 R40, R42, 0x10, R43 ;  /* 0x000000102a288819 */ /* 0x000fe2000000122b */
[----:B------:R-:W-:Y:S01]  /*5b60*/  IMAD.IADD R2, R70, 0x1, R2 ;  /* 0x0000000146027824 */ /* 0x000fe200078e0202 */
[----:B------:R-:W-:Y:S01]  /*5b70*/  @!P0 SHF.R.U32.HI R44, RZ, 0x10, R41 ;  /* 0x00000010ff2c8819 */ /* 0x000fe20000011629 */
[----:B------:R-:W-:Y:S01]  /*5b80*/  IMAD.SHL.U32 R3, R3, 0x2, RZ ;  /* 0x0000000203037824 */ /* 0x000fe200078e00ff */
[--C-:B------:R-:W-:Y:S01]  /*5b90*/  @!P0 SHF.R.U32.HI R27, RZ, 0x10, R43.reuse ;  /* 0x00000010ff1b8819 */ /* 0x100fe2000001162b */
[----:B------:R-:W-:Y:S01]  /*5ba0*/  IMAD.SHL.U32 R2, R2, 0x2, RZ ;  /* 0x0000000202027824 */ /* 0x000fe200078e00ff */
[----:B------:R-:W-:Y:S01]  /*5bb0*/  @!P0 PRMT R44, R47, 0x5410, R44 ;  /* 0x000054102f2c8816 */ /* 0x000fe2000000002c */
[----:B------:R-:W-:Y:S01]  /*5bc0*/  IMAD.MOV.U32 R41, RZ, RZ, R43 ;  /* 0x000000ffff297224 */ /* 0x000fe200078e002b */
[----:B------:R1:W2:Y:S01]  /*5bd0*/  LDS.128 R56, [R3+0xc100] ;  /* 0x00c1000003387984 */ /* 0x0002a20000000c00 */
[----:B------:R-:W-:Y:S02]  /*5be0*/  @!P0 PRMT R47, R39, 0x5410, R40 ;  /* 0x00005410272f8816 */ /* 0x000fe40000000028 */
[C---:B------:R-:W-:Y:S02]  /*5bf0*/  @!P0 LOP3.LUT R43, R44.reuse, 0xffff0000, RZ, 0xc0, !PT ;  /* 0xffff00002c2b8812 */ /* 0x040fe400078ec0ff */
[----:B------:R-:W-:Y:S01]  /*5c00*/  @!P0 PRMT R51, R41, 0x5410, R27 ;  /* 0x0000541029338816 */ /* 0x000fe2000000001b */
[----:B------:R-:W-:Y:S01]  /*5c10*/  @!P0 IMAD.U32 R41, R44, 0x10000, RZ ;  /* 0x000100002c298824 */ /* 0x000fe200078e00ff */
[--C-:B------:R-:W-:Y:S01]  /*5c20*/  @!P0 SHF.R.U64 R26, R4, 0x10, R5.reuse ;  /* 0x00000010041a8819 */ /* 0x100fe20000001205 */
[----:B------:R-:W-:Y:S01]  /*5c30*/  IMAD.MOV.U32 R4, RZ, RZ, R6 ;  /* 0x000000ffff047224 */ /* 0x000fe200078e0006 */
[----:B------:R3:W4:Y:S01]  /*5c40*/  LDS.128 R12, [R2+0xc100] ;  /* 0x00c10000020c7984 */ /* 0x0007220000000c00 */
[----:B------:R-:W-:Y:S02]  /*5c50*/  @!P0 SHF.R.U32.HI R5, RZ, 0x10, R5 ;  /* 0x00000010ff058819 */ /* 0x000fe40000011605 */
[--C-:B------:R-:W-:Y:S02]  /*5c60*/  @!P0 SHF.R.U64 R6, R6, 0x10, R7.reuse ;  /* 0x0000001006068819 */ /* 0x100fe40000001207 */
[----:B------:R-:W-:Y:S02]  /*5c70*/  @!P0 PRMT R9, R9, 0x5410, R26 ;  /* 0x0000541009098816 */ /* 0x000fe4000000001a */
[----:B------:R-:W-:Y:S02]  /*5c80*/  @!P0 PRMT R26, R4, 0x5410, R6 ;  /* 0x00005410041a8816 */ /* 0x000fe40000000006 */
[----:B------:R-:W-:Y:S01]  /*5c90*/  @!P0 SHF.L.U32 R6, R45, 0x10, RZ ;  /* 0x000000102d068819 */ /* 0x000fe200000006ff */
[----:B------:R-:W-:Y:S02]  /*5ca0*/  @!P0 IMAD.U32 R4, R9, 0x10000, RZ ;  /* 0x0001000009048824 */ /* 0x000fe400078e00ff */
[--C-:B-1----:R-:W-:Y:S01]  /*5cb0*/  IMAD.MOV.U32 R3, RZ, RZ, R7.reuse ;  /* 0x000000ffff037224 */ /* 0x102fe200078e0007 */
[----:B---3--:R-:W-:Y:S02]  /*5cc0*/  @!P0 SHF.R.U32.HI R2, RZ, 0x10, R7 ;  /* 0x00000010ff028819 */ /* 0x008fe40000011607 */
[----:B------:R-:W-:Y:S02]  /*5cd0*/  @!P0 PRMT R7, R8, 0x5410, R5 ;  /* 0x0000541008078816 */ /* 0x000fe40000000005 */
[----:B------:R-:W-:Y:S03]  /*5ce0*/  @!P0 PRMT R27, R3, 0x5410, R2 ;  /* 0x00005410031b8816 */ /* 0x000fe60000000002 */
[C---:B------:R-:W-:Y:S01]  /*5cf0*/  @!P0 IMAD.U32 R5, R7.reuse, 0x10000, RZ ;  /* 0x0001000007058824 */ /* 0x040fe200078e00ff */
[----:B------:R-:W-:Y:S01]  /*5d00*/  @!P0 LOP3.LUT R7, R7, 0xffff0000, RZ, 0xc0, !PT ;  /* 0xffff000007078812 */ /* 0x000fe200078ec0ff */
[----:B--2---:R-:W-:Y:S01]  /*5d10*/  @!P0 IMAD.U32 R8, R56, 0x10000, RZ ;  /* 0x0001000038088824 */ /* 0x004fe200078e00ff */
[C---:B------:R-:W-:Y:S01]  /*5d20*/  @!P0 SHF.L.U32 R42, R57.reuse, 0x10, RZ ;  /* 0x00000010392a8819 */ /* 0x040fe200000006ff */
[C---:B------:R-:W-:Y:S01]  /*5d30*/  @!P0 IMAD.U32 R46, R58.reuse, 0x10000, RZ ;  /* 0x000100003a2e8824 */ /* 0x040fe200078e00ff */
[----:B------:R-:W-:Y:S01]  /*5d40*/  @!P0 LOP3.LUT R44, R57, 0xffff0000, RZ, 0xc0, !PT ;  /* 0xffff0000392c8812 */ /* 0x000fe200078ec0ff */
[C---:B------:R-:W-:Y:S01]  /*5d50*/  @!P0 IMAD.U32 R50, R59.reuse, 0x10000, RZ ;  /* 0x000100003b328824 */ /* 0x040fe200078e00ff */
[----:B------:R-:W-:Y:S02]  /*5d60*/  @!P0 LOP3.LUT R48, R58, 0xffff0000, RZ, 0xc0, !PT ;  /* 0xffff00003a308812 */ /* 0x000fe400078ec0ff */
[----:B------:R-:W-:Y:S01]  /*5d70*/  @!P0 LOP3.LUT R52, R59, 0xffff0000, RZ, 0xc0, !PT ;  /* 0xffff00003b348812 */ /* 0x000fe200078ec0ff */
[----:B----4-:R-:W-:Y:S02]  /*5d80*/  @!P0 IMAD.U32 R2, R12, 0x10000, RZ ;  /* 0x000100000c028824 */ /* 0x010fe400078e00ff */
[----:B------:R-:W-:Y:S02]  /*5d90*/  @!P0 IMAD.U32 R3, R13, 0x10000, RZ ;  /* 0x000100000d038824 */ /* 0x000fe400078e00ff */
[C---:B------:R-:W-:Y:S02]  /*5da0*/  @!P0 FMUL.FTZ R39, R2.reuse, R6 ;  /* 0x0000000602278220 */ /* 0x040fe40000410000 */
[-C--:B------:R-:W-:Y:S02]  /*5db0*/  @!P0 FMUL.FTZ R2, R2, R4.reuse ;  /* 0x0000000402028220 */ /* 0x080fe40000410000 */
[----:B------:R-:W-:Y:S02]  /*5dc0*/  @!P0 FMUL.FTZ R40, R3, R41 ;  /* 0x0000002903288220 */ /* 0x000fe40000410000 */
[----:B------:R-:W-:Y:S01]  /*5dd0*/  @!P0 FFMA.FTZ R84, R8, R4, -R39 ;  /* 0x0000000408548223 */ /* 0x000fe20000010827 */
[----:B------:R-:W-:Y:S01]  /*5de0*/  @!P0 LOP3.LUT R39, R45, 0xffff0000, RZ, 0xc0, !PT ;  /* 0xffff00002d278812 */ /* 0x000fe200078ec0ff */
[----:B------:R-:W-:Y:S01]  /*5df0*/  @!P0 FFMA.FTZ R2, R6, R8, R2 ;  /* 0x0000000806028223 */ /* 0x000fe20000010002 */
[----:B------:R-:W-:Y:S01]  /*5e00*/  @!P0 LOP3.LUT R6, R12, 0xffff0000, RZ, 0xc0, !PT ;  /* 0xffff00000c068812 */ /* 0x000fe200078ec0ff */
[-C--:B------:R-:W-:Y:S01]  /*5e10*/  @!P0 FMUL.FTZ R4, R3, R5.reuse ;  /* 0x0000000503048220 */ /* 0x080fe20000410000 */
[----:B------:R-:W-:Y:S01]  /*5e20*/  @!P0 LOP3.LUT R3, R13, 0xffff0000, RZ, 0xc0, !PT ;  /* 0xffff00000d038812 */ /* 0x000fe200078ec0ff */
[----:B------:R-:W-:Y:S01]  /*5e30*/  @!P0 FFMA.FTZ R81, R42, R5, -R40 ;  /* 0x000000052a518223 */ /* 0x000fe20000010828 */
[----:B------:R-:W-:Y:S01]  /*5e40*/  @!P0 LOP3.LUT R40, R56, 0xffff0000, RZ, 0xc0, !PT ;  /* 0xffff000038288812 */ /* 0x000fe200078ec0ff */
[----:B------:R-:W-:Y:S01]  /*5e50*/  @!P0 FMUL.FTZ R45, R6, R39 ;  /* 0x00000027062d8220 */ /* 0x000fe20000410000 */
[----:B------:R-:W-:Y:S01]  /*5e60*/  @!P0 LOP3.LUT R8, R9, 0xffff0000, RZ, 0xc0, !PT ;  /* 0xffff000009088812 */ /* 0x000fe200078ec0ff */
[C---:B------:R-:W-:Y:S02]  /*5e70*/  @!P0 FMUL.FTZ R9, R3.reuse, R43 ;  /* 0x0000002b03098220 */ /* 0x040fe40000410000 */
[-C--:B------:R-:W-:Y:S02]  /*5e80*/  @!P0 FMUL.FTZ R5, R3, R7.reuse ;  /* 0x0000000703058220 */ /* 0x080fe40000410000 */
[----:B------:R-:W-:Y:S01]  /*5e90*/  @!P0 FFMA.FTZ R80, R44, R7, -R9 ;  /* 0x000000072c508223 */ /* 0x000fe20000010809 */
[----:B------:R-:W-:Y:S01]  /*5ea0*/  @!P0 LOP3.LUT R7, R14, 0xffff0000, RZ, 0xc0, !PT ;  /* 0xffff00000e078812 */ /* 0x000fe200078ec0ff */
[-C--:B------:R-:W-:Y:S01]  /*5eb0*/  @!P0 FFMA.FTZ R75, R40, R8.reuse, -R45 ;  /* 0x00000008284b8223 */ /* 0x080fe2000001082d */
[----:B------:R-:W-:Y:S01]  /*5ec0*/  @!P0 LOP3.LUT R9, R26, 0xffff0000, RZ, 0xc0, !PT ;  /* 0xffff00001a098812 */ /* 0x000fe200078ec0ff */
[C---:B------:R-:W-:Y:S01]  /*5ed0*/  @!P0 IMAD.U32 R45, R47.reuse, 0x10000, RZ ;  /* 0x000100002f2d8824 */ /* 0x040fe200078e00ff */
[----:B------:R-:W-:Y:S01]  /*5ee0*/  @!P0 LOP3.LUT R47, R47, 0xffff0000, RZ, 0xc0, !PT ;  /* 0xffff00002f2f8812 */ /* 0x000fe200078ec0ff */
[----:B------:R-:W-:Y:S02]  /*5ef0*/  @!P0 FMUL.FTZ R3, R6, R8 ;  /* 0x0000000806038220 */ /* 0x000fe40000410000 */
[----:B------:R-:W-:Y:S02]  /*5f00*/  @!P0 IMAD.U32 R6, R14, 0x10000, RZ ;  /* 0x000100000e068824 */ /* 0x000fe400078e00ff */
[----:B------:R-:W-:Y:S02]  /*5f10*/  @!P0 IMAD.U32 R8, R26, 0x10000, RZ ;  /* 0x000100001a088824 */ /* 0x000fe400078e00ff */
[C---:B------:R-:W-:Y:S02]  /*5f20*/  @!P0 FMUL.FTZ R26, R6.reuse, R45 ;  /* 0x0000002d061a8220 */ /* 0x040fe40000410000 */
[----:B------:R-:W-:Y:S02]  /*5f30*/  @!P0 FMUL.FTZ R49, R7, R47 ;  /* 0x0000002f07318220 */ /* 0x000fe40000410000 */
[-C--:B------:R-:W-:Y:S02]  /*5f40*/  @!P0 FMUL.FTZ R6, R6, R8.reuse ;  /* 0x0000000806068220 */ /* 0x080fe40000410000 */
[----:B------:R-:W-:Y:S01]  /*5f50*/  @!P0 FFMA.FTZ R74, R46, R8, -R26 ;  /* 0x000000082e4a8223 */ /* 0x000fe2000001081a */
[----:B------:R-:W-:Y:S01]  /*5f60*/  @!P0 SHF.L.U32 R8, R15, 0x10, RZ ;  /* 0x000000100f088819 */ /* 0x000fe200000006ff */
[-C--:B------:R-:W-:Y:S02]  /*5f70*/  @!P0 FMUL.FTZ R7, R7, R9.reuse ;  /* 0x0000000907078220 */ /* 0x080fe40000410000 */
[----:B------:R-:W-:Y:S01]  /*5f80*/  @!P0 FFMA.FTZ R73, R48, R9, -R49 ;  /* 0x0000000930498223 */ /* 0x000fe20000010831 */
[----:B------:R-:W-:Y:S01]  /*5f90*/  @!P0 LOP3.LUT R9, R15, 0xffff0000, RZ, 0xc0, !PT ;  /* 0xffff00000f098812 */ /* 0x000fe200078ec0ff */
[C---:B------:R-:W-:Y:S01]  /*5fa0*/  @!P0 IMAD.U32 R49, R51.reuse, 0x10000, RZ ;  /* 0x0001000033318824 */ /* 0x040fe200078e00ff */
[----:B------:R-:W-:Y:S01]  /*5fb0*/  @!P0 LOP3.LUT R51, R51, 0xffff0000, RZ, 0xc0, !PT ;  /* 0xffff000033338812 */ /* 0x000fe200078ec0ff */
[C---:B------:R-:W-:Y:S01]  /*5fc0*/  @!P0 IMAD.U32 R26, R27.reuse, 0x10000, RZ ;  /* 0x000100001b1a8824 */ /* 0x040fe200078e00ff */
[----:B------:R-:W-:Y:S01]  /*5fd0*/  @!P0 LOP3.LUT R27, R27, 0xffff0000, RZ, 0xc0, !PT ;  /* 0xffff00001b1b8812 */ /* 0x000fe200078ec0ff */
[----:B------:R-:W-:Y:S01]  /*5fe0*/  @!P0 FFMA.FTZ R3, R39, R40, R3 ;  /* 0x0000002827038223 */ /* 0x000fe20000010003 */
[----:B------:R-:W-:Y:S01]  /*5ff0*/  @!P0 F2FP.BF16.PACK_AB R40, R80, R81 ;  /* 0x000000515028823e */ /* 0x000fe200000010ff */
[----:B------:R-:W-:Y:S01]  /*6000*/  @!P0 FMUL.FTZ R71, R8, R49 ;  /* 0x0000003108478220 */ /* 0x000fe20000410000 */
[----:B------:R-:W-:Y:S01]  /*6010*/  @!P0 F2FP.BF16.PACK_AB R39, R75, R84 ;  /* 0x000000544b27823e */ /* 0x000fe200000010ff */
        /* <DEDUP_REMOVED lines=20> */
[----:B------:R-:W-:Y:S02]  /*6160*/  @!P0 IMAD.MOV.U32 R58, RZ, RZ, R27 ;  /* 0x000000ffff3a8224 */ /* 0x000fe400078e001b */
[----:B------:R-:W-:Y:S02]  /*6170*/  @!P0 IMAD.MOV.U32 R12, RZ, RZ, R2 ;  /* 0x000000ffff0c8224 */ /* 0x000fe400078e0002 */
[----:B------:R-:W-:Y:S01]  /*6180*/  @!P0 IMAD.MOV.U32 R13, RZ, RZ, R4 ;  /* 0x000000ffff0d8224 */ /* 0x000fe200078e0004 */
[----:B------:R1:W-:Y:S01]  /*6190*/  STG.E.128 [R78.64], R56 ;  /* 0x000000384e007986 */ /* 0x0003e2000c101d0e */
[----:B------:R-:W-:Y:S02]  /*61a0*/  @!P0 IMAD.MOV.U32 R14, RZ, RZ, R6 ;  /* 0x000000ffff0e8224 */ /* 0x000fe400078e0006 */
[----:B------:R-:W-:Y:S05]  /*61b0*/  @!P0 IMAD.MOV.U32 R15, RZ, RZ, R8 ;  /* 0x000000ffff0f8224 */ /* 0x000fea00078e0008 */
[----:B------:R1:W-:Y:S02]  /*61c0*/  @!P1 STG.E.128 [R76.64], R12 ;  /* 0x0000000c4c009986 */ /* 0x0003e4000c101d0e */
.L_x_1846:
[----:B------:R-:W-:Y:S05]  /*61d0*/  BSYNC B0 ;  /* 0x0000000000007941 */ /* 0x000fea0003800000 */
.L_x_1845:
[----:B------:R-:W-:Y:S01]  /*61e0*/  ISETP.GE.AND P0, PT, R29, c[0x0][0x1d4], PT ;  /* 0x000075001d007a0c */ /* 0x000fe20003f06270 */
[----:B------:R-:W-:Y:S01]  /*61f0*/  @!UPT UIADD3 URZ, URZ, URZ, URZ ;  /* 0x0000003f3f3ff290 */ /* 0x000fe2000fffe03f */
[----:B------:R-:W-:Y:S11]  /*6200*/  BSSY B0, `(.L_x_1847) ;  /* 0x0000082000007945 */ /* 0x000ff60003800000 */
[----:B------:R-:W-:-:S05]  /*6210*/  @P0 BRA `(.L_x_1848) ;  /* 0x0000080000000947 */ /* 0x000fca0003800000 */
[----:B------:R-:W-:Y:S02]  /*6220*/  SEL R2, R137, R136, !P6 ;  /* 0x0000008889027207 */ /* 0x000fe40007000000 */
[-C--:B------:R-:W-:Y:S02]  /*6230*/  IADD3 R5, P1, P0, R88, R83.reuse, R114 ;  /* 0x0000005358057210 */ /* 0x080fe4000783e072 */
[----:B------:R-:W-:Y:S02]  /*6240*/  SHF.R.S32.HI R3, RZ, 0x1f, R2 ;  /* 0x0000001fff037819 */ /* 0x000fe40000011402 */
[----:B------:R-:W-:Y:S02]  /*6250*/  IADD3.X R7, R90, R82, R119, P1, P0 ;  /* 0x000000525a077210 */ /* 0x000fe40000fe0477 */
[----:B------:R-:W-:Y:S04]  /*6260*/  LEA.HI R3, R3, R2, RZ, 0x4 ;  /* 0x0000000203037211 */ /* 0x000fe800078f20ff */
[----:B------:R-:W-:Y:S05]  /*6270*/  LEA.HI.SX32 R3, R3, R124, 0x1c ;  /* 0x0000007c03037211 */ /* 0x000fea00078fe2ff */
[----:B------:R-:W-:Y:S05]  /*6280*/  IMAD.SHL.U32 R2, R3, 0x8, RZ ;  /* 0x0000000803027824 */ /* 0x000fea00078e00ff */
[----:B------:R-:W-:Y:S11]  /*6290*/  ISETP.GE.AND P1, PT, R2, c[0x0][0x1d4], PT ;  /* 0x0000750002007a0c */ /* 0x000ff60003f26270 */
[----:B------:R-:W-:Y:S02]  /*62a0*/  @!UPT UIADD3 URZ, URZ, URZ, URZ ;  /* 0x0000003f3f3ff290 */ /* 0x000fe4000fffe03f */
[--C-:B------:R-:W-:Y:S02]  /*62b0*/  @!P1 IADD3 R4, P2, P0, R88, R83, R2.reuse ;  /* 0x0000005358049210 */ /* 0x100fe4000785e002 */
[----:B------:R-:W-:Y:S04]  /*62c0*/  @!P1 SHF.R.S32.HI R6, RZ, 0x1f, R2 ;  /* 0x0000001fff069819 */ /* 0x000fe80000011402 */
[----:B------:R-:W-:Y:S02]  /*62d0*/  @!P1 IADD3.X R6, R90, R82, R6, P2, P0 ;  /* 0x000000525a069210 */ /* 0x000fe400017e0406 */
[C---:B------:R-:W-:Y:S04]  /*62e0*/  LEA R72, P0, R5.reuse, c[0x0][0x1c8], 0x1 ;  /* 0x0000720005487a11 */ /* 0x040fe800078008ff */
[----:B------:R-:W-:Y:S02]  /*62f0*/  LEA.HI.X R73, R5, c[0x0][0x1cc], R7, 0x1, P0 ;  /* 0x0000730005497a11 */ /* 0x000fe400000f0c07 */
[C---:B-1----:R-:W-:Y:S04]  /*6300*/  @!P1 LEA R58, P0, R4.reuse, c[0x0][0x1c8], 0x1 ;  /* 0x00007200043a9a11 */ /* 0x042fe800078008ff */
[----:B------:R-:W-:Y:S02]  /*6310*/  @!P1 LEA.HI.X R59, R4, c[0x0][0x1cc], R6, 0x1, P0 ;  /* 0x00007300043b9a11 */ /* 0x000fe400000f0c06 */
[----:B------:R-:W-:Y:S02]  /*6320*/  SHF.R.S32.HI R4, RZ, 0x1f, R3 ;  /* 0x0000001fff047819 */ /* 0x000fe40000011403 */
[----:B------:R-:W-:Y:S02]  /*6330*/  ISETP.GE.AND P0, PT, R29, c[0x0][0x27c], PT ;  /* 0x00009f001d007a0c */ /* 0x000fe40003f06270 */
[----:B------:R-:W-:Y:S02]  /*6340*/  LEA.HI R3, R4, R3, RZ, 0x3 ;  /* 0x0000000304037211 */ /* 0x000fe400078f18ff */
[----:B------:R-:W-:Y:S03]  /*6350*/  LOP3.LUT R4, R91, 0x38, R2, 0xf8, !PT ;  /* 0x000000385b047812 */ /* 0x000fe600078ef802 */
[----:B------:R-:W-:Y:S01]  /*6360*/  IMAD.SHL.U32 R2, R3, 0x200, RZ ;  /* 0x0000020003027824 */ /* 0x000fe200078e00ff */
[----:B------:R-:W-:Y:S04]  /*6370*/  LOP3.LUT R3, R4, R36, RZ, 0x3c, !PT ;  /* 0x0000002404037212 */ /* 0x000fe800078e3cff */
[----:B------:R-:W-:Y:S02]  /*6380*/  LOP3.LUT R2, R2, 0x7ffff000, RZ, 0xc0, !PT ;  /* 0x7ffff00002027812 */ /* 0x000fe400078ec0ff */
[----:B------:R-:W-:Y:S02]  /*6390*/  @!P0 SHF.R.U64 R4, R18, 0x10, R19 ;  /* 0x0000001012048819 */ /* 0x000fe40000001213 */
[----:B------:R-:W-:Y:S01]  /*63a0*/  IADD3 R2, R3, R2, R37 ;  /* 0x0000000203027210 */ /* 0x000fe20007ffe025 */
[----:B------:R-:W-:Y:S01]  /*63b0*/  IMAD.IADD R3, R129, 0x1, R70 ;  /* 0x0000000181037824 */ /* 0x000fe200078e0246 */
[----:B------:R-:W-:Y:S02]  /*63c0*/  @!P0 PRMT R8, R32, 0x5432, R4 ;  /* 0x0000543220088816 */ /* 0x000fe40000000004 */
[----:B------:R-:W-:Y:S01]  /*63d0*/  @!P0 SHF.R.U32.HI R6, RZ, 0x10, R17 ;  /* 0x00000010ff068819 */ /* 0x000fe20000011611 */
[----:B------:R-:W-:Y:S01]  /*63e0*/  IMAD.IADD R2, R70, 0x1, R2 ;  /* 0x0000000146027824 */ /* 0x000fe200078e0202 */
[--C-:B------:R-:W-:Y:S01]  /*63f0*/  @!P0 SHF.R.U64 R5, R60, 0x10, R61.reuse ;  /* 0x000000103c058819 */ /* 0x100fe2000000123d */
[----:B------:R-:W-:Y:S01]  /*6400*/  IMAD.SHL.U32 R3, R3, 0x2, RZ ;  /* 0x0000000203037824 */ /* 0x000fe200078e00ff */
[----:B------:R-:W-:Y:S01]  /*6410*/  @!P0 SHF.R.U32.HI R27, RZ, 0x10, R61 ;  /* 0x00000010ff1b8819 */ /* 0x000fe2000001163d */
[----:B------:R-:W-:Y:S01]  /*6420*/  IMAD.SHL.U32 R2, R2, 0x2, RZ ;  /* 0x0000000202027824 */ /* 0x000fe200078e00ff */
[C---:B------:R-:W-:Y:S02]  /*6430*/  @!P0 PRMT R5, R54.reuse, 0x5410, R5 ;  /* 0x0000541036058816 */ /* 0x040fe40000000005 */
[----:B------:R1:W2:Y:S01]  /*6440*/  LDS.128 R48, [R3+0xc100] ;  /* 0x00c1000003307984 */ /* 0x0002a20000000c00 */
[----:B------:R-:W-:Y:S02]  /*6450*/  @!P0 PRMT R27, R54, 0x5432, R27 ;  /* 0x00005432361b8816 */ /* 0x000fe4000000001b */
[C---:B------:R-:W-:Y:S01]  /*6460*/  @!P0 IMAD.U32 R9, R5.reuse, 0x10000, RZ ;  /* 0x0001000005098824 */ /* 0x040fe200078e00ff */
[----:B------:R-:W-:Y:S02]  /*6470*/  @!P0 LOP3.LUT R18, R5, 0xffff0000, RZ, 0xc0, !PT ;  /* 0xffff000005128812 */ /* 0x000fe400078ec0ff */
[----:B------:R-:W-:Y:S02]  /*6480*/  @!P0 PRMT R6, R31, 0x5410, R6 ;  /* 0x000054101f068816 */ /* 0x000fe40000000006 */
[----:B------:R3:W4:Y:S01]  /*6490*/  LDS.128 R12, [R2+0xc100] ;  /* 0x00c10000020c7984 */ /* 0x0007220000000c00 */
[--C-:B------:R-:W-:Y:S02]  /*64a0*/  @!P0 SHF.R.U64 R41, R62, 0x10, R63.reuse ;  /* 0x000000103e298819 */ /* 0x100fe4000000123f */
[----:B------:R-:W-:Y:S02]  /*64b0*/  @!P0 SHF.R.U32.HI R45, RZ, 0x10, R63 ;  /* 0x00000010ff2d8819 */ /* 0x000fe4000001163f */
[C---:B------:R-:W-:Y:S02]  /*64c0*/  @!P0 PRMT R41, R55.reuse, 0x5410, R41 ;  /* 0x0000541037298816 */ /* 0x040fe40000000029 */
[----:B------:R-:W-:Y:S03]  /*64d0*/  @!P0 PRMT R45, R55, 0x5432, R45 ;  /* 0x00005432372d8816 */ /* 0x000fe6000000002d */
[C---:B------:R-:W-:Y:S01]  /*64e0*/  @!P0 IMAD.U32 R39, R41.reuse, 0x10000, RZ ;  /* 0x0001000029278824 */ /* 0x040fe200078e00ff */
[----:B------:R-:W-:Y:S02]  /*64f0*/  @!P0 LOP3.LUT R41, R41, 0xffff0000, RZ, 0xc0, !PT ;  /* 0xffff000029298812 */ /* 0x000fe400078ec0ff */
[----:B-1----:R-:W-:Y:S02]  /*6500*/  @!P0 SHF.R.U32.HI R3, RZ, 0x10, R19 ;  /* 0x00000010ff038819 */ /* 0x002fe40000011613 */
[----:B---3--:R-:W-:Y:S02]  /*6510*/  @!P0 SHF.R.U64 R2, R16, 0x10, R17 ;  /* 0x0000001010028819 */ /* 0x008fe40000001211 */
[----:B------:R-:W-:Y:S02]  /*6520*/  @!P0 PRMT R16, R32, 0x5410, R3 ;  /* 0x0000541020108816 */ /* 0x000fe40000000003 */
[----:B------:R-:W-:Y:S02]  /*6530*/  @!P0 PRMT R2, R31, 0x5432, R2 ;  /* 0x000054321f028816 */ /* 0x000fe40000000002 */
[----:B------:R-:W-:Y:S02]  /*6540*/  @!P0 LOP3.LUT R31, R27, 0xffff0000, RZ, 0xc0, !PT ;  /* 0xffff00001b1f8812 */ /* 0x000fe400078ec0ff */
[C---:B------:R-:W-:Y:S01]  /*6550*/  @!P0 LOP3.LUT R5, R2.reuse, 0xffff0000, RZ, 0xc0, !PT ;  /* 0xffff000002058812 */ /* 0x040fe200078ec0ff */
[----:B------:R-:W-:Y:S02]  /*6560*/  @!P0 IMAD.U32 R7, R2, 0x10000, RZ ;  /* 0x0001000002078824 */ /* 0x000fe400078e00ff */
[C---:B--2---:R-:W-:Y:S01]  /*6570*/  @!P0 IMAD.U32 R17, R48.reuse, 0x10000, RZ ;  /* 0x0001000030118824 */ /* 0x044fe200078e00ff */
[----:B------:R-:W-:Y:S01]  /*6580*/  @!P0 LOP3.LUT R19, R48, 0xffff0000, RZ, 0xc0, !PT ;  /* 0xffff000030138812 */ /* 0x000fe200078ec0ff */
[C---:B------:R-:W-:Y:S01]  /*6590*/  @!P0 IMAD.U32 R40, R50.reuse, 0x10000, RZ ;  /* 0x0001000032288824 */ /* 0x040fe200078e00ff */
[----:B------:R-:W-:Y:S01]  /*65a0*/  @!P0 LOP3.LUT R32, R49, 0xffff0000, RZ, 0xc0, !PT ;  /* 0xffff000031208812 */ /* 0x000fe200078ec0ff */
[C---:B------:R-:W-:Y:S01]  /*65b0*/  @!P0 IMAD.U32 R44, R51.reuse, 0x10000, RZ ;  /* 0x00010000332c8824 */ /* 0x040fe200078e00ff */
[----:B------:R-:W-:Y:S01]  /*65c0*/  @!P0 LOP3.LUT R42, R50, 0xffff0000, RZ, 0xc0, !PT ;  /* 0xffff0000322a8812 */ /* 0x000fe200078ec0ff */
[C---:B----4-:R-:W-:Y:S01]  /*65d0*/  @!P0 IMAD.U32 R4, R12.reuse, 0x10000, RZ ;  /* 0x000100000c048824 */ /* 0x050fe200078e00ff */
[----:B------:R-:W-:Y:S02]  /*65e0*/  @!P0 LOP3.LUT R3, R12, 0xffff0000, RZ, 0xc0, !PT ;  /* 0xffff00000c038812 */ /* 0x000fe400078ec0ff */
[----:B------:R-:W-:Y:S01]  /*65f0*/  @!P0 LOP3.LUT R46, R51, 0xffff0000, RZ, 0xc0, !PT ;  /* 0xffff0000332e8812 */ /* 0x000fe200078ec0ff */
[C---:B------:R-:W-:Y:S02]  /*6600*/  @!P0 FMUL.FTZ R26, R4.reuse, R9 ;  /* 0x00000009041a8220 */ /* 0x040fe40000410000 */
[----:B------:R-:W-:Y:S02]  /*6610*/  @!P0 FMUL.FTZ R2, R4, R7 ;  /* 0x0000000704028220 */ /* 0x000fe40000410000 */
[C---:B------:R-:W-:Y:S02]  /*6620*/  @!P0 FMUL.FTZ R4, R3.reuse, R18 ;  /* 0x0000001203048220 */ /* 0x040fe40000410000 */
[-C--:B------:R-:W-:Y:S02]  /*6630*/  @!P0 FMUL.FTZ R3, R3, R5.reuse ;  /* 0x0000000503038220 */ /* 0x080fe40000410000 */
[----:B------:R-:W-:Y:S01]  /*6640*/  @!P0 FFMA.FTZ R60, R19, R5, -R4 ;  /* 0x00000005133c8223 */ /* 0x000fe20000010804 */
[----:B------:R-:W-:Y:S01]  /*6650*/  @!P0 LOP3.LUT R5, R13, 0xffff0000, RZ, 0xc0, !PT ;  /* 0xffff00000d058812 */ /* 0x000fe200078ec0ff */
[----:B------:R-:W-:Y:S02]  /*6660*/  @!P0 FFMA.FTZ R61, R17, R7, -R26 ;  /* 0x00000007113d8223 */ /* 0x000fe4000001081a */
[----:B------:R-:W-:Y:S02]  /*6670*/  @!P0 IMAD.U32 R26, R27, 0x10000, RZ ;  /* 0x000100001b1a8824 */ /* 0x000fe400078e00ff */
[----:B------:R-:W-:Y:S02]  /*6680*/  @!P0 IMAD.U32 R4, R13, 0x10000, RZ ;  /* 0x000100000d048824 */ /* 0x000fe400078e00ff */
[C---:B------:R-:W-:Y:S01]  /*6690*/  @!P0 IMAD.U32 R7, R6.reuse, 0x10000, RZ ;  /* 0x0001000006078824 */ /* 0x040fe200078e00ff */
[----:B------:R-:W-:Y:S01]  /*66a0*/  @!P0 LOP3.LUT R6, R6, 0xffff0000, RZ, 0xc0, !PT ;  /* 0xffff000006068812 */ /* 0x000fe200078ec0ff */
[----:B------:R-:W-:Y:S02]  /*66b0*/  @!P0 FFMA.FTZ R2, R9, R17, R2 ;  /* 0x0000001109028223 */ /* 0x000fe40000010002 */
[----:B------:R-:W-:Y:S02]  /*66c0*/  @!P0 IMAD.U32 R27, R49, 0x10000, RZ ;  /* 0x00010000311b8824 */ /* 0x000fe400078e00ff */
[C---:B------:R-:W-:Y:S02]  /*66d0*/  @!P0 FMUL.FTZ R9, R4.reuse, R26 ;  /* 0x0000001a04098220 */ /* 0x040fe40000410000 */
[----:B------:R-:W-:Y:S02]  /*66e0*/  @!P0 FMUL.FTZ R17, R5, R31 ;  /* 0x0000001f05118220 */ /* 0x000fe40000410000 */
[-C--:B------:R-:W-:Y:S02]  /*66f0*/  @!P0 FMUL.FTZ R4, R4, R7.reuse ;  /* 0x0000000704048220 */ /* 0x080fe40000410000 */
[----:B------:R-:W-:Y:S01]  /*6700*/  @!P0 FFMA.FTZ R57, R27, R7, -R9 ;  /* 0x000000071b398223 */ /* 0x000fe20000010809 */
[----:B------:R-:W-:Y:S01]  /*6710*/  @!P0 LOP3.LUT R7, R14, 0xffff0000, RZ, 0xc0, !PT ;  /* 0xffff00000e078812 */ /* 0x000fe200078ec0ff */
[-C--:B------:R-:W-:Y:S02]  /*6720*/  @!P0 FMUL.FTZ R5, R5, R6.reuse ;  /* 0x0000000605058220 */ /* 0x080fe40000410000 */
[----:B------:R-:W-:Y:S01]  /*6730*/  @!P0 FFMA.FTZ R56, R32, R6, -R17 ;  /* 0x0000000620388223 */ /* 0x000fe20000010811 */
[----:B------:R-:W-:Y:S01]  /*6740*/  @!P0 SHF.L.U32 R6, R14, 0x10, RZ ;  /* 0x000000100e068819 */ /* 0x000fe200000006ff */
[C---:B------:R-:W-:Y:S01]  /*6750*/  @!P0 IMAD.U32 R9, R8.reuse, 0x10000, RZ ;  /* 0x0001000008098824 */ /* 0x040fe200078e00ff */
[----:B------:R-:W-:Y:S01]  /*6760*/  @!P0 LOP3.LUT R8, R8, 0xffff0000, RZ, 0xc0, !PT ;  /* 0xffff000008088812 */ /* 0x000fe200078ec0ff */
[----:B------:R-:W-:Y:S02]  /*6770*/  @!P0 FMUL.FTZ R43, R7, R41 ;  /* 0x00000029072b8220 */ /* 0x000fe40000410000 */
[C---:B------:R-:W-:Y:S02]  /*6780*/  @!P0 FMUL.FTZ R17, R6.reuse, R39 ;  /* 0x0000002706118220 */ /* 0x040fe40000410000 */
[-C--:B------:R-:W-:Y:S02]  /*6790*/  @!P0 FMUL.FTZ R6, R6, R9.reuse ;  /* 0x0000000906068220 */ /* 0x080fe40000410000 */
        /* <DEDUP_REMOVED lines=9> */
[----:B------:R-:W-:Y:S02]  /*6830*/  @!P0 FMUL.FTZ R47, R8, R43 ;  /* 0x0000002b082f8220 */ /* 0x000fe40000410000 */
[----:B------:R-:W-:Y:S02]  /*6840*/  @!P0 FMUL.FTZ R52, R9, R45 ;  /* 0x0000002d09348220 */ /* 0x000fe40000410000 */
[----:B------:R-:W-:Y:S01]  /*6850*/  @!P0 FFMA.FTZ R3, R18, R19, R3 ;  /* 0x0000001312038223 */ /* 0x000fe20000010003 */
[----:B------:R-:W-:Y:S01]  /*6860*/  @!P0 F2FP.BF16.PACK_AB R18, R60, R61 ;  /* 0x0000003d3c12823e */ /* 0x000fe200000010ff */
[----:B------:R-:W-:Y:S01]  /*6870*/  @!P0 FFMA.FTZ R4, R26, R27, R4 ;  /* 0x0000001b1a048223 */ /* 0x000fe20000010004 */
[----:B------:R-:W-:Y:S01]  /*6880*/  @!P0 F2FP.BF16.PACK_AB R19, R56, R57 ;  /* 0x000000393813823e */ /* 0x000fe200000010ff */
[----:B------:R-:W-:Y:S01]  /*6890*/  @!P0 FFMA.FTZ R47, R44, R17, -R47 ;  /* 0x000000112c2f8223 */ /* 0x000fe2000001082f */
[----:B------:R-:W-:Y:S01]  /*68a0*/  @!P0 F2FP.BF16.PACK_AB R2, R3, R2 ;  /* 0x000000020302823e */ /* 0x000fe200000010ff */
[----:B------:R-:W-:Y:S01]  /*68b0*/  @!P0 FFMA.FTZ R52, R46, R16, -R52 ;  /* 0x000000102e348223 */ /* 0x000fe20000010834 */
[----:B------:R-:W-:Y:S01]  /*68c0*/  @!P0 MOV R49, R19 ;  /* 0x0000001300318202 */ /* 0x000fe20000000f00 */
[----:B------:R-:W-:Y:S02]  /*68d0*/  @!P0 FFMA.FTZ R5, R31, R32, R5 ;  /* 0x000000201f058223 */ /* 0x000fe40000010005 */
[----:B------:R-:W-:Y:S01]  /*68e0*/  @!P0 FMUL.FTZ R8, R8, R17 ;  /* 0x0000001108088220 */ /* 0x000fe20000410000 */
[----:B------:R-:W-:Y:S01]  /*68f0*/  @!P0 F2FP.BF16.PACK_AB R17, R54, R55 ;  /* 0x000000373611823e */ /* 0x000fe200000010ff */
        /* <DEDUP_REMOVED lines=18> */
.L_x_1848:
[----:B------:R-:W-:Y:S05]  /*6a20*/  BSYNC B0 ;  /* 0x0000000000007941 */ /* 0x000fea0003800000 */
.L_x_1847:
[----:B------:R-:W-:Y:S11]  /*6a30*/  ISETP.GE.AND P0, PT, R30, c[0x0][0x1d4], PT ;  /* 0x000075001e007a0c */ /* 0x000ff60003f06270 */
[----:B------:R-:W-:Y:S02]  /*6a40*/  @!UPT UIADD3 URZ, URZ, URZ, URZ ;  /* 0x0000003f3f3ff290 */ /* 0x000fe4000fffe03f */
[----:B------:R-:W-:-:S05]  /*6a50*/  @P0 BRA `(.L_x_1832) ;  /* 0x00000a0000000947 */ /* 0x000fca0003800000 */
[----:B------:R-:W-:Y:S02]  /*6a60*/  IADD3 R2, P1, P0, R88, R83, R104 ;  /* 0x0000005358027210 */ /* 0x000fe4000783e068 */
[----:B------:R-:W-:Y:S02]  /*6a70*/  ISETP.NE.AND P2, PT, R131, RZ, PT ;  /* 0x000000ff8300720c */ /* 0x000fe40003f45270 */
[----:B------:R-:W-:Y:S02]  /*6a80*/  IADD3.X R3, R90, R82, R118, P1, P0 ;  /* 0x000000525a037210 */ /* 0x000fe40000fe0476 */
[C---:B-1----:R-:W-:Y:S04]  /*6a90*/  LEA R56, P0, R2.reuse, c[0x0][0x1c8], 0x1 ;  /* 0x0000720002387a11 */ /* 0x042fe800078008ff */
[----:B------:R-:W-:Y:S02]  /*6aa0*/  LEA.HI.X R57, R2, c[0x0][0x1cc], R3, 0x1, P0 ;  /* 0x0000730002397a11 */ /* 0x000fe400000f0c03 */
[----:B------:R-:W-:Y:S02]  /*6ab0*/  SEL R2, R137, R136, !P2 ;  /* 0x0000008889027207 */ /* 0x000fe40005000000 */
[----:B------:R-:W-:Y:S02]  /*6ac0*/  ISETP.GE.AND P0, PT, R30, c[0x0][0x27c], PT ;  /* 0x00009f001e007a0c */ /* 0x000fe40003f06270 */
[----:B------:R-:W-:Y:S04]  /*6ad0*/  SHF.R.S32.HI R3, RZ, 0x1f, R2 ;  /* 0x0000001fff037819 */ /* 0x000fe80000011402 */
[----:B------:R-:W-:Y:S04]  /*6ae0*/  LEA.HI R2, R3, R2, RZ, 0x4 ;  /* 0x0000000203027211 */ /* 0x000fe800078f20ff */
[----:B------:R-:W-:Y:S03]  /*6af0*/  LEA.HI.SX32 R2, R2, R122, 0x1c ;  /* 0x0000007a02027211 */ /* 0x000fe600078fe2ff */
[--C-:B------:R-:W-:Y:S02]  /*6b00*/  @!P0 SHF.R.U64 R4, R22, 0x10, R23.reuse ;  /* 0x0000001016048819 */ /* 0x100fe40000001217 */
[----:B------:R-:W-:Y:S01]  /*6b10*/  IMAD.SHL.U32 R41, R2, 0x8, RZ ;  /* 0x0000000802297824 */ /* 0x000fe200078e00ff */
[----:B------:R-:W-:Y:S02]  /*6b20*/  SHF.R.S32.HI R3, RZ, 0x1f, R2 ;  /* 0x0000001fff037819 */ /* 0x000fe40000011402 */
[----:B------:R-:W-:Y:S02]  /*6b30*/  @!P0 SHF.R.U32.HI R5, RZ, 0x10, R23 ;  /* 0x00000010ff058819 */ /* 0x000fe40000011617 */
[----:B------:R-:W-:Y:S02]  /*6b40*/  LEA.HI R2, R3, R2, RZ, 0x3 ;  /* 0x0000000203027211 */ /* 0x000fe400078f18ff */
[C---:B------:R-:W-:Y:S02]  /*6b50*/  @!P0 PRMT R16, R34.reuse, 0x5432, R4 ;  /* 0x0000543222108816 */ /* 0x040fe40000000004 */
[----:B------:R-:W-:Y:S01]  /*6b60*/  @!P0 PRMT R8, R34, 0x5410, R5 ;  /* 0x0000541022088816 */ /* 0x000fe20000000005 */
[----:B------:R-:W-:Y:S01]  /*6b70*/  IMAD.SHL.U32 R2, R2, 0x200, RZ ;  /* 0x0000020002027824 */ /* 0x000fe200078e00ff */
[----:B------:R-:W-:Y:S02]  /*6b80*/  LOP3.LUT R3, R91, 0x38, R41, 0xf8, !PT ;  /* 0x000000385b037812 */ /* 0x000fe400078ef829 */
[----:B------:R-:W-:Y:S02]  /*6b90*/  @!P0 SHF.R.U64 R6, R64, 0x10, R65 ;  /* 0x0000001040068819 */ /* 0x000fe40000001241 */
[----:B------:R-:W-:Y:S02]  /*6ba0*/  LOP3.LUT R3, R3, R36, RZ, 0x3c, !PT ;  /* 0x0000002403037212 */ /* 0x000fe400078e3cff */
[----:B------:R-:W-:Y:S02]  /*6bb0*/  LOP3.LUT R2, R2, 0x7ffff000, RZ, 0xc0, !PT ;  /* 0x7ffff00002027812 */ /* 0x000fe400078ec0ff */
[----:B------:R-:W-:Y:S02]  /*6bc0*/  @!P0 PRMT R18, R68, 0x5410, R6 ;  /* 0x0000541044128816 */ /* 0x000fe40000000006 */
[----:B------:R-:W-:Y:S01]  /*6bd0*/  IADD3 R2, R3, R2, R37 ;  /* 0x0000000203027210 */ /* 0x000fe20007ffe025 */
[----:B------:R-:W-:Y:S01]  /*6be0*/  IMAD.IADD R3, R128, 0x1, R70 ;  /* 0x0000000180037824 */ /* 0x000fe200078e0246 */
[----:B------:R-:W-:Y:S02]  /*6bf0*/  @!P0 SHF.R.U64 R9, R66, 0x10, R67 ;  /* 0x0000001042098819 */ /* 0x000fe40000001243 */
[----:B------:R-:W-:Y:S01]  /*6c00*/  @!P0 SHF.R.U32.HI R7, RZ, 0x10, R65 ;  /* 0x00000010ff078819 */ /* 0x000fe20000011641 */
[----:B------:R-:W-:Y:S01]  /*6c10*/  IMAD.IADD R2, R70, 0x1, R2 ;  /* 0x0000000146027824 */ /* 0x000fe200078e0202 */
[----:B------:R-:W-:Y:S01]  /*6c20*/  @!P0 PRMT R31, R69, 0x5432, R9 ;  /* 0x00005432451f8816 */ /* 0x000fe20000000009 */
[----:B------:R-:W-:Y:S01]  /*6c30*/  IMAD.SHL.U32 R3, R3, 0x2, RZ ;  /* 0x0000000203037824 */ /* 0x000fe200078e00ff */
[----:B------:R-:W-:Y:S01]  /*6c40*/  @!P0 PRMT R22, R68, 0x5432, R7 ;  /* 0x0000543244168816 */ /* 0x000fe20000000007 */
[----:B------:R-:W-:Y:S01]  /*6c50*/  IMAD.SHL.U32 R2, R2, 0x2, RZ ;  /* 0x0000000202027824 */ /* 0x000fe200078e00ff */
[----:B------:R-:W-:Y:S01]  /*6c60*/  @!P0 SHF.R.U32.HI R39, RZ, 0x10, R67 ;  /* 0x00000010ff278819 */ /* 0x000fe20000011643 */
[C---:B------:R-:W-:Y:S01]  /*6c70*/  @!P0 IMAD.U32 R9, R18.reuse, 0x10000, RZ ;  /* 0x0001000012098824 */ /* 0x040fe200078e00ff */
[----:B------:R1:W2:Y:S01]  /*6c80*/  LDS.128 R44, [R3+0xc100] ;  /* 0x00c10000032c7984 */ /* 0x0002a20000000c00 */
[----:B------:R-:W-:Y:S02]  /*6c90*/  @!P0 LOP3.LUT R18, R18, 0xffff0000, RZ, 0xc0, !PT ;  /* 0xffff000012128812 */ /* 0x000fe400078ec0ff */
[----:B------:R-:W-:Y:S05]  /*6ca0*/  @!P0 PRMT R39, R69, 0x5410, R39 ;  /* 0x0000541045278816 */ /* 0x000fea0000000027 */
[----:B------:R3:W4:Y:S01]  /*6cb0*/  LDS.128 R12, [R2+0xc100] ;  /* 0x00c10000020c7984 */ /* 0x0007220000000c00 */
[----:B-1----:R-:W-:Y:S04]  /*6cc0*/  @!P0 SHF.R.U32.HI R3, RZ, 0x10, R21 ;  /* 0x00000010ff038819 */ /* 0x002fe80000011615 */
[C---:B------:R-:W-:Y:S02]  /*6cd0*/  @!P0 PRMT R6, R33.reuse, 0x5410, R3 ;  /* 0x0000541021068816 */ /* 0x040fe40000000003 */
[----:B---3--:R-:W-:Y:S04]  /*6ce0*/  @!P0 SHF.R.U64 R2, R20, 0x10, R21 ;  /* 0x0000001014028819 */ /* 0x008fe80000001215 */
[----:B------:R-:W-:Y:S01]  /*6cf0*/  @!P0 PRMT R2, R33, 0x5432, R2 ;  /* 0x0000543221028816 */ /* 0x000fe20000000002 */
[C---:B------:R-:W-:Y:S01]  /*6d00*/  @!P0 IMAD.U32 R33, R39.reuse, 0x10000, RZ ;  /* 0x0001000027218824 */ /* 0x040fe200078e00ff */
[----:B------:R-:W-:Y:S02]  /*6d10*/  @!P0 LOP3.LUT R39, R39, 0xffff0000, RZ, 0xc0, !PT ;  /* 0xffff000027278812 */ /* 0x000fe400078ec0ff */
[C---:B------:R-:W-:Y:S01]  /*6d20*/  @!P0 LOP3.LUT R5, R2.reuse, 0xffff0000, RZ, 0xc0, !PT ;  /* 0xffff000002058812 */ /* 0x040fe200078ec0ff */
[----:B------:R-:W-:Y:S02]  /*6d30*/  @!P0 IMAD.U32 R7, R2, 0x10000, RZ ;  /* 0x0001000002078824 */ /* 0x000fe400078e00ff */
[C---:B--2---:R-:W-:Y:S01]  /*6d40*/  @!P0 IMAD.U32 R17, R44.reuse, 0x10000, RZ ;  /* 0x000100002c118824 */ /* 0x044fe200078e00ff */
[----:B------:R-:W-:Y:S01]  /*6d50*/  @!P0 LOP3.LUT R19, R44, 0xffff0000, RZ, 0xc0, !PT ;  /* 0xffff00002c138812 */ /* 0x000fe200078ec0ff */
[----:B------:R-:W-:Y:S01]  /*6d60*/  @!P0 IMAD.U32 R34, R47, 0x10000, RZ ;  /* 0x000100002f228824 */ /* 0x000fe200078e00ff */
[C---:B------:R-:W-:Y:S02]  /*6d70*/  @!P0 LOP3.LUT R23, R45.reuse, 0xffff0000, RZ, 0xc0, !PT ;  /* 0xffff00002d178812 */ /* 0x040fe400078ec0ff */
[----:B------:R-:W-:Y:S02]  /*6d80*/  @!P0 SHF.L.U32 R21, R45, 0x10, RZ ;  /* 0x000000102d158819 */ /* 0x000fe400000006ff */
[----:B------:R-:W-:Y:S02]  /*6d90*/  @!P0 LOP3.LUT R40, R47, 0xffff0000, RZ, 0xc0, !PT ;  /* 0xffff00002f288812 */ /* 0x000fe400078ec0ff */
[----:B------:R-:W-:Y:S02]  /*6da0*/  @!P0 LOP3.LUT R32, R46, 0xffff0000, RZ, 0xc0, !PT ;  /* 0xffff00002e208812 */ /* 0x000fe400078ec0ff */
[C---:B----4-:R-:W-:Y:S02]  /*6db0*/  @!P0 SHF.L.U32 R4, R12.reuse, 0x10, RZ ;  /* 0x000000100c048819 */ /* 0x050fe400000006ff */
[----:B------:R-:W-:Y:S03]  /*6dc0*/  @!P0 LOP3.LUT R3, R12, 0xffff0000, RZ, 0xc0, !PT ;  /* 0xffff00000c038812 */ /* 0x000fe600078ec0ff */
[C---:B------:R-:W-:Y:S02]  /*6dd0*/  @!P0 FMUL.FTZ R20, R4.reuse, R9 ;  /* 0x0000000904148220 */ /* 0x040fe40000410000 */
[-C--:B------:R-:W-:Y:S02]  /*6de0*/  @!P0 FMUL.FTZ R2, R4, R7.reuse ;  /* 0x0000000704028220 */ /* 0x080fe40000410000 */
[----:B------:R-:W-:Y:S02]  /*6df0*/  @!P0 FMUL.FTZ R4, R3, R18 ;  /* 0x0000001203048220 */ /* 0x000fe40000410000 */
        /* <DEDUP_REMOVED lines=9> */
[----:B------:R-:W-:Y:S02]  /*6e90*/  @!P0 FFMA.FTZ R2, R9, R17, R2 ;  /* 0x0000001109028223 */ /* 0x000fe40000010002 */
[C---:B------:R-:W-:Y:S02]  /*6ea0*/  @!P0 FMUL.FTZ R17, R5.reuse, R22 ;  /* 0x0000001605118220 */ /* 0x040fe40000410000 */
[----:B------:R-:W-:Y:S02]  /*6eb0*/  @!P0 FMUL.FTZ R9, R4, R20 ;  /* 0x0000001404098220 */ /* 0x000fe40000410000 */
[-C--:B------:R-:W-:Y:S02]  /*6ec0*/  @!P0 FMUL.FTZ R5, R5, R6.reuse ;  /* 0x0000000605058220 */ /* 0x080fe40000410000 */
[----:B------:R-:W-:Y:S01]  /*6ed0*/  @!P0 FFMA.FTZ R50, R23, R6, -R17 ;  /* 0x0000000617328223 */ /* 0x000fe20000010811 */
[----:B------:R-:W-:Y:S01]  /*6ee0*/  @!P0 LOP3.LUT R17, R8, 0xffff0000, RZ, 0xc0, !PT ;  /* 0xffff000008118812 */ /* 0x000fe200078ec0ff */
[----:B------:R-:W-:Y:S02]  /*6ef0*/  @!P0 IMAD.U32 R6, R15, 0x10000, RZ ;  /* 0x000100000f068824 */ /* 0x000fe400078e00ff */
[-C--:B------:R-:W-:Y:S02]  /*6f00*/  @!P0 FMUL.FTZ R4, R4, R7.reuse ;  /* 0x0000000704048220 */ /* 0x080fe40000410000 */
[----:B------:R-:W-:Y:S01]  /*6f10*/  @!P0 FFMA.FTZ R51, R21, R7, -R9 ;  /* 0x0000000715338223 */ /* 0x000fe20000010809 */
[----:B------:R-:W-:Y:S01]  /*6f20*/  @!P0 LOP3.LUT R7, R15, 0xffff0000, RZ, 0xc0, !PT ;  /* 0xffff00000f078812 */ /* 0x000fe200078ec0ff */
[----:B------:R-:W-:Y:S02]  /*6f30*/  @!P0 IMAD.U32 R9, R8, 0x10000, RZ ;  /* 0x0001000008098824 */ /* 0x000fe400078e00ff */
[C---:B------:R-:W-:Y:S02]  /*6f40*/  @!P0 FMUL.FTZ R26, R6.reuse, R33 ;  /* 0x00000021061a8220 */ /* 0x040fe40000410000 */
[C---:B------:R-:W-:Y:S02]  /*6f50*/  @!P0 FMUL.FTZ R27, R7.reuse, R39 ;  /* 0x00000027071b8220 */ /* 0x040fe40000410000 */
[-C--:B------:R-:W-:Y:S01]  /*6f60*/  @!P0 FMUL.FTZ R8, R6, R9.reuse ;  /* 0x0000000906088220 */ /* 0x080fe20000410000 */
[----:B------:R-:W-:Y:S01]  /*6f70*/  @!P0 SHF.L.U32 R6, R14, 0x10, RZ ;  /* 0x000000100e068819 */ /* 0x000fe200000006ff */
[----:B------:R-:W-:Y:S02]  /*6f80*/  @!P0 FFMA.FTZ R49, R34, R9, -R26 ;  /* 0x0000000922318223 */ /* 0x000fe4000001081a */
[-C--:B------:R-:W-:Y:S01]  /*6f90*/  @!P0 FMUL.FTZ R9, R7, R17.reuse ;  /* 0x0000001107098220 */ /* 0x080fe20000410000 */
[----:B------:R-:W-:Y:S01]  /*6fa0*/  @!P0 LOP3.LUT R7, R14, 0xffff0000, RZ, 0xc0, !PT ;  /* 0xffff00000e078812 */ /* 0x000fe200078ec0ff */
[C---:B------:R-:W-:Y:S01]  /*6fb0*/  @!P0 IMAD.U32 R26, R31.reuse, 0x10000, RZ ;  /* 0x000100001f1a8824 */ /* 0x040fe200078e00ff */
[----:B------:R-:W-:Y:S01]  /*6fc0*/  @!P0 LOP3.LUT R31, R31, 0xffff0000, RZ, 0xc0, !PT ;  /* 0xffff00001f1f8812 */ /* 0x000fe200078ec0ff */
[----:B------:R-:W-:Y:S02]  /*6fd0*/  @!P0 FFMA.FTZ R48, R40, R17, -R27 ;  /* 0x0000001128308223 */ /* 0x000fe4000001081b */
[C---:B------:R-:W-:Y:S01]  /*6fe0*/  @!P0 IMAD.U32 R17, R16.reuse, 0x10000, RZ ;  /* 0x0001000010118824 */ /* 0x040fe200078e00ff */
[----:B------:R-:W-:Y:S01]  /*6ff0*/  @!P0 LOP3.LUT R16, R16, 0xffff0000, RZ, 0xc0, !PT ;  /* 0xffff000010108812 */ /* 0x000fe200078ec0ff */
[----:B------:R-:W-:Y:S02]  /*7000*/  @!P0 IMAD.U32 R27, R46, 0x10000, RZ ;  /* 0x000100002e1b8824 */ /* 0x000fe400078e00ff */
[----:B------:R-:W-:Y:S02]  /*7010*/  @!P0 FMUL.FTZ R42, R6, R26 ;  /* 0x0000001a062a8220 */ /* 0x000fe40000410000 */
[----:B------:R-:W-:Y:S02]  /*7020*/  @!P0 FMUL.FTZ R43, R7, R31 ;  /* 0x0000001f072b8220 */ /* 0x000fe40000410000 */
[----:B------:R-:W-:Y:S01]  /*7030*/  @!P0 FFMA.FTZ R3, R18, R19, R3 ;  /* 0x0000001312038223 */ /* 0x000fe20000010003 */
[----:B------:R-:W-:Y:S01]  /*7040*/  @!P0 F2FP.BF16.PACK_AB R18, R52, R54 ;  /* 0x000000363412823e */ /* 0x000fe200000010ff */
[----:B------:R-:W-:Y:S01]  /*7050*/  @!P0 FMUL.FTZ R6, R6, R17 ;  /* 0x0000001106068220 */ /* 0x000fe20000410000 */
[----:B------:R-:W-:Y:S01]  /*7060*/  @!P0 F2FP.BF16.PACK_AB R19, R50, R51 ;  /* 0x000000333213823e */ /* 0x000fe200000010ff */
[----:B------:R-:W-:Y:S01]  /*7070*/  @!P0 FFMA.FTZ R42, R27, R17, -R42 ;  /* 0x000000111b2a8223 */ /* 0x000fe2000001082a */
[----:B------:R-:W-:Y:S01]  /*7080*/  @!P0 F2FP.BF16.PACK_AB R17, R48, R49 ;  /* 0x000000313011823e */ /* 0x000fe200000010ff */
[----:B------:R-:W-:Y:S01]  /*7090*/  @!P0 FFMA.FTZ R43, R32, R16, -R43 ;  /* 0x00000010202b8223 */ /* 0x000fe2000001082b */
[----:B------:R-:W-:Y:S01]  /*70a0*/  @!P0 F2FP.BF16.PACK_AB R2, R3, R2 ;  /* 0x000000020302823e */ /* 0x000fe200000010ff */
[----:B------:R-:W-:Y:S01]  /*70b0*/  @!P0 FFMA.FTZ R4, R20, R21, R4 ;  /* 0x0000001514048223 */ /* 0x000fe20000010004 */
[----:B------:R-:W-:Y:S01]  /*70c0*/  @!P0 MOV R47, R17 ;  /* 0x00000011002f8202 */ /* 0x000fe20000000f00 */
[----:B------:R-:W-:Y:S01]  /*70d0*/  @!P0 FMUL.FTZ R7, R7, R16 ;  /* 0x0000001007078220 */ /* 0x000fe20000410000 */
[----:B------:R-:W-:Y:S01]  /*70e0*/  @!P0 F2FP.BF16.PACK_AB R16, R43, R42 ;  /* 0x0000002a2b10823e */ /* 0x000fe200000010ff */
[----:B------:R-:W-:Y:S02]  /*70f0*/  @!P0 FFMA.FTZ R5, R22, R23, R5 ;  /* 0x0000001716058223 */ /* 0x000fe40000010005 */
[----:B------:R-:W-:Y:S02]  /*7100*/  @!P0 FFMA.FTZ R6, R26, R27, R6 ;  /* 0x0000001b1a068223 */ /* 0x000fe40000010006 */
[----:B------:R-:W-:Y:S01]  /*7110*/  @!P0 FFMA.FTZ R7, R31, R32, R7 ;  /* 0x000000201f078223 */ /* 0x000fe20000010007 */
[----:B------:R-:W-:Y:S01]  /*7120*/  @!P0 F2FP.BF16.PACK_AB R4, R5, R4 ;  /* 0x000000040504823e */ /* 0x000fe200000010ff */
        /* <DEDUP_REMOVED lines=11> */
[----:B------:R-:W-:Y:S01]  /*71e0*/  @!P0 IMAD.MOV.U32 R15, RZ, RZ, R8 ;  /* 0x000000ffff0f8224 */ /* 0x000fe200078e0008 */
[----:B------:R-:W-:Y:S11]  /*71f0*/  ISETP.GE.AND P0, PT, R41, c[0x0][0x1d4], PT ;  /* 0x0000750029007a0c */ /* 0x000ff60003f06270 */
[----:B------:R-:W-:Y:S02]  /*7200*/  @!UPT UIADD3 URZ, URZ, URZ, URZ ;  /* 0x0000003f3f3ff290 */ /* 0x000fe4000fffe03f */
[----:B------:R-:W-:-:S05]  /*7210*/  @P0 BRA `(.L_x_1832) ;  /* 0x0000024000000947 */ /* 0x000fca0003800000 */
[--C-:B------:R-:W-:Y:S02]  /*7220*/  SHF.R.S32.HI R2, RZ, 0x1f, R41.reuse ;  /* 0x0000001fff027819 */ /* 0x100fe40000011429 */
[----:B------:R-:W-:Y:S04]  /*7230*/  IADD3 R3, P1, P0, R88, R83, R41 ;  /* 0x0000005358037210 */ /* 0x000fe8000783e029 */
[----:B------:R-:W-:Y:S02]  /*7240*/  IADD3.X R4, R90, R82, R2, P1, P0 ;  /* 0x000000525a047210 */ /* 0x000fe40000fe0402 */
[C---:B------:R-:W-:Y:S04]  /*7250*/  LEA R2, P0, R3.reuse, c[0x0][0x1c8], 0x1 ;  /* 0x0000720003027a11 */ /* 0x040fe800078008ff */
[----:B------:R-:W-:Y:S05]  /*7260*/  LEA.HI.X R3, R3, c[0x0][0x1cc], R4, 0x1, P0 ;  /* 0x0000730003037a11 */ /* 0x000fea00000f0c04 */
[----:B------:R2:W-:Y:S01]  /*7270*/  STG.E.128 [R2.64], R12 ;  /* 0x0000000c02007986 */ /* 0x0005e2000c101d0e */
[----:B------:R-:W-:-:S05]  /*7280*/  BRA `(.L_x_1832) ;  /* 0x000001d000007947 */ /* 0x000fca0003800000 */
.L_x_1828:
        /* <DEDUP_REMOVED lines=29> */
.L_x_1832:
[----:B------:R-:W-:Y:S05]  /*7460*/  BSYNC B1 ;  /* 0x0000000000017941 */ /* 0x000fea0003800000 */
.L_x_1827:
[C---:B------:R-:W-:Y:S01]  /*7470*/  ISETP.GT.AND P0, PT, R28.reuse, R35, PT ;  /* 0x000000231c00720c */ /* 0x040fe20003f04270 */
[----:B------:R-:W-:Y:S01]  /*7480*/  @!UPT UIADD3 URZ, URZ, URZ, URZ ;  /* 0x0000003f3f3ff290 */ /* 0x000fe2000fffe03f */
[----:B------:R-:W-:Y:S11]  /*7490*/  BSSY B0, `(.L_x_1849) ;  /* 0x0000043000007945 */ /* 0x000ff60003800000 */
[----:B-1---5:R-:W-:Y:S01]  /*74a0*/  @P0 IADD3 R4, R28, -0x1, RZ ;  /* 0xffffffff1c040810 */ /* 0x022fe20007ffe0ff */
[----:B--2---:R-:W-:Y:S02]  /*74b0*/  @P0 IMAD.MOV.U32 R2, RZ, RZ, R96 ;  /* 0x000000ffff020224 */ /* 0x004fe400078e0060 */
[----:B------:R-:W-:Y:S01]  /*74c0*/  @P0 IMAD.MOV.U32 R3, RZ, RZ, R116 ;  /* 0x000000ffff030224 */ /* 0x000fe200078e0074 */
[----:B------:R-:W-:Y:S01]  /*74d0*/  @P0 SHF.R.S32.HI R6, RZ, 0x1f, R4 ;  /* 0x0000001fff060819 */ /* 0x000fe20000011404 */
[----:B------:R-:W-:Y:S02]  /*74e0*/  @P0 IMAD R5, R140, R4, RZ ;  /* 0x000000048c050224 */ /* 0x000fe400078e02ff */
[-C--:B------:R-:W-:Y:S04]  /*74f0*/  @P0 IMAD.WIDE.U32 R2, R4, R147.reuse, R2 ;  /* 0x0000009304020225 */ /* 0x080fe800078e0002 */
[----:B------:R-:W-:Y:S04]  /*7500*/  @P0 IMAD R4, R6, R147, R5 ;  /* 0x0000009306040224 */ /* 0x000fe800078e0205 */
[----:B------:R-:W-:Y:S01]  /*7510*/  @P0 IMAD.IADD R3, R3, 0x1, R4 ;  /* 0x0000000103030824 */ /* 0x000fe200078e0204 */
[C---:B------:R-:W-:Y:S04]  /*7520*/  @P0 LEA R4, P1, R2.reuse, c[0x0][0x250], 0x1 ;  /* 0x0000940002040a11 */ /* 0x040fe800078208ff */
[----:B------:R-:W-:Y:S01]  /*7530*/  @P0 LEA.HI.X R5, R2, c[0x0][0x254], R3, 0x1, P1 ;  /* 0x0000950002050a11 */ /* 0x000fe200008f0c03 */
[C---:B------:R-:W-:Y:S01]  /*7540*/  @P0 IMAD R2, R53.reuse, 0x6000, R10 ;  /* 0x0000600035020824 */ /* 0x040fe200078e020a */
[C---:B------:R-:W-:Y:S02]  /*7550*/  @P0 LEA R6, P1, R148.reuse, R4, 0x1 ;  /* 0x0000000494060211 */ /* 0x040fe400078208ff */
[C---:B------:R-:W-:Y:S02]  /*7560*/  IADD3 R3, R53.reuse, 0x1, RZ ;  /* 0x0000000135037810 */ /* 0x040fe40007ffe0ff */
[----:B------:R-:W-:Y:S01]  /*7570*/  @!PT LDS RZ, [RZ] ;  /* 0x00000000fffff984 */ /* 0x000fe20000000800 */
[----:B------:R-:W-:Y:S01]  /*7580*/  @!PT LDS RZ, [RZ] ;  /* 0x00000000fffff984 */ /* 0x000fe20000000800 */
[----:B------:R-:W-:Y:S01]  /*7590*/  @!PT LDS RZ, [RZ] ;  /* 0x00000000fffff984 */ /* 0x000fe20000000800 */
[----:B------:R1:W-:Y:S01]  /*75a0*/  @P0 LDGSTS.E.BYPASS.LTC128B.128 [R2], [R4.64], !P5 ;  /* 0x0000000004020fae */ /* 0x0003e2000e901d4e */
[----:B------:R-:W-:Y:S02]  /*75b0*/  @P0 LEA.HI.X R7, R148, R5, R139, 0x1, P1 ;  /* 0x0000000594070211 */ /* 0x000fe400008f0c8b */
[----:B------:R-:W-:Y:S01]  /*75c0*/  ISETP.GE.AND P1, PT, R53, 0x1, PT ;  /* 0x000000013500780c */ /* 0x000fe20003f26270 */
[----:B------:R1:W-:Y:S03]  /*75d0*/  @P0 LDGSTS.E.BYPASS.LTC128B.128 [R2+0x2000], [R4.64+0x80], !P4 ;  /* 0x0200008004020fae */ /* 0x0003e6000e101d4e */
[----:B------:R-:W-:Y:S01]  /*75e0*/  SEL R53, R3, RZ, !P1 ;  /* 0x000000ff03357207 */ /* 0x000fe20004800000 */
[----:B------:R1:W-:Y:S04]  /*75f0*/  @P0 LDGSTS.E.BYPASS.LTC128B.128 [R2+0x4000], [R4.64+0x100], !P3 ;  /* 0x0400010004020fae */ /* 0x0003e8000d901d4e */
[----:B------:R1:W-:Y:S04]  /*7600*/  @P0 LDGSTS.E.BYPASS.LTC128B.128 [R2+0x1000], [R6.64], !P5 ;  /* 0x0100000006020fae */ /* 0x0003e8000e901d4e */
[----:B------:R1:W-:Y:S04]  /*7610*/  @P0 LDGSTS.E.BYPASS.LTC128B.128 [R2+0x3000], [R6.64+0x80], !P4 ;  /* 0x0300008006020fae */ /* 0x0003e8000e101d4e */
[----:B------:R1:W-:Y:S01]  /*7620*/  @P0 LDGSTS.E.BYPASS.LTC128B.128 [R2+0x5000], [R6.64+0x100], !P3 ;  /* 0x0500010006020fae */ /* 0x0003e2000d901d4e */
[----:B------:R-:W-:Y:S03]  /*7630*/  ISETP.GE.AND P0, PT, R214, R87, PT ;  /* 0x00000057d600720c */ /* 0x000fe60003f06270 */
[----:B------:R-:W0:Y:S01]  /*7640*/  LDGDEPBAR ;  /* 0x00000000000079af */ /* 0x000e220000000000 */
[----:B------:R-:W-:Y:S04]  /*7650*/  DEPBAR.LE SB0, 0x2 ;  /* 0x000080800000791a */ /* 0x000fe80000000000 */
[----:B------:R-:W-:Y:S06]  /*7660*/  BAR.SYNC.DEFER_BLOCKING 0x0 ;  /* 0x0000000000007b1d */ /* 0x000fec0000010000 */
[----:B------:R-:W-:-:S05]  /*7670*/  @P0 BRA `(.L_x_1850) ;  /* 0x0000024000000947 */ /* 0x000fca0003800000 */
[C---:B-1----:R-:W-:Y:S01]  /*7680*/  LEA R2, P0, R28.reuse, R92, 0x6 ;  /* 0x0000005c1c027211 */ /* 0x042fe200078030ff */
[----:B------:R-:W-:Y:S02]  /*7690*/  IMAD.MOV.U32 R4, RZ, RZ, R112 ;  /* 0x000000ffff047224 */ /* 0x000fe400078e0070 */
[----:B------:R-:W-:Y:S01]  /*76a0*/  IMAD.MOV.U32 R5, RZ, RZ, R123 ;  /* 0x000000ffff057224 */ /* 0x000fe200078e007b */
[----:B------:R-:W-:Y:S03]  /*76b0*/  LEA.HI.X.SX32 R3, R28, R93, 0x6, P0 ;  /* 0x0000005d1c037211 */ /* 0x000fe600000f36ff */
[C---:B------:R-:W-:Y:S04]  /*76c0*/  IMAD.WIDE.U32 R4, R2.reuse, c[0x0][0x208], R4 ;  /* 0x0000820002047a25 */ /* 0x040fe800078e0004 */
[----:B------:R-:W-:Y:S04]  /*76d0*/  IMAD R3, R3, c[0x0][0x208], RZ ;  /* 0x0000820003037a24 */ /* 0x000fe800078e02ff */
[----:B------:R-:W-:Y:S04]  /*76e0*/  IMAD R2, R2, c[0x0][0x20c], R3 ;  /* 0x0000830002027a24 */ /* 0x000fe800078e0203 */
[----:B------:R-:W-:Y:S01]  /*76f0*/  IMAD.IADD R3, R5, 0x1, R2 ;  /* 0x0000000105037824 */ /* 0x000fe200078e0202 */
[C---:B------:R-:W-:Y:S04]  /*7700*/  LEA R2, P0, R4.reuse, c[0x0][0x1f8], 0x1 ;  /* 0x00007e0004027a11 */ /* 0x040fe800078008ff */
[----:B------:R-:W-:Y:S02]  /*7710*/  LEA.HI.X R3, R4, c[0x0][0x1fc], R3, 0x1, P0 ;  /* 0x00007f0004037a11 */ /* 0x000fe400000f0c03 */
[----:B------:R-:W-:Y:S11]  /*7720*/  ISETP.GE.AND P0, PT, R24, c[0x0][0x1d4], PT ;  /* 0x0000750018007a0c */ /* 0x000ff60003f06270 */
[----:B------:R-:W-:Y:S02]  /*7730*/  @!UPT UIADD3 URZ, URZ, URZ, URZ ;  /* 0x0000003f3f3ff290 */ /* 0x000fe4000fffe03f */
[----:B------:R-:W1:Y:S04]  /*7740*/  @!P0 LDS.128 R12, [R85] ;  /* 0x00000000550c8984 */ /* 0x000e680000000c00 */
[----:B-1----:R-:W-:Y:S01]  /*7750*/  @!P0 STG.E.128 [R2.64], R12 ;  /* 0x0000000c02008986 */ /* 0x002fe2000c101d0e */
[----:B------:R-:W-:Y:S11]  /*7760*/  ISETP.GE.AND P0, PT, R30, c[0x0][0x1d4], PT ;  /* 0x000075001e007a0c */ /* 0x000ff60003f06270 */
[----:B------:R-:W-:Y:S02]  /*7770*/  @!UPT UIADD3 URZ, URZ, URZ, URZ ;  /* 0x0000003f3f3ff290 */ /* 0x000fe4000fffe03f */
[----:B------:R-:W1:Y:S04]  /*7780*/  @!P0 LDS.128 R4, [R85+0x2000] ;  /* 0x0020000055048984 */ /* 0x000e680000000c00 */
[----:B-1----:R1:W-:Y:S02]  /*7790*/  @!P0 STG.E.128 [R2.64+0x80], R4 ;  /* 0x0000800402008986 */ /* 0x0023e4000c101d0e */
[----:B-1----:R-:W-:Y:S04]  /*77a0*/  IADD3 R4, R24, 0x80, RZ ;  /* 0x0000008018047810 */ /* 0x002fe80007ffe0ff */
[----:B------:R-:W-:Y:S11]  /*77b0*/  ISETP.GE.AND P0, PT, R4, c[0x0][0x1d4], PT ;  /* 0x0000750004007a0c */ /* 0x000ff60003f06270 */
[----:B------:R-:W-:Y:S02]  /*77c0*/  @!UPT UIADD3 URZ, URZ, URZ, URZ ;  /* 0x0000003f3f3ff290 */ /* 0x000fe4000fffe03f */
[----:B------:R-:W1:Y:S04]  /*77d0*/  @!P0 LDS.128 R4, [R85+0x4000] ;  /* 0x0040000055048984 */ /* 0x000e680000000c00 */
[----:B-1----:R1:W-:Y:S01]  /*77e0*/  @!P0 STG.E.128 [R2.64+0x100], R4 ;  /* 0x0001000402008986 */ /* 0x0023e2000c101d0e */
[----:B------:R-:W-:Y:S11]  /*77f0*/  ISETP.GE.AND P0, PT, R29, c[0x0][0x1d4], PT ;  /* 0x000075001d007a0c */ /* 0x000ff60003f06270 */
[----:B------:R-:W-:Y:S02]  /*7800*/  @!UPT UIADD3 URZ, URZ, URZ, URZ ;  /* 0x0000003f3f3ff290 */ /* 0x000fe4000fffe03f */
[----:B------:R-:W2:Y:S01]  /*7810*/  @!P0 LDS.128 R16, [R86] ;  /* 0x0000000056108984 */ /* 0x000ea20000000c00 */
[----:B-1----:R-:W-:Y:S03]  /*7820*/  IADD3 R4, R24, 0x60, RZ ;  /* 0x0000006018047810 */ /* 0x002fe60007ffe0ff */
[----:B--2---:R-:W-:Y:S01]  /*7830*/  @!P0 STG.E.128 [R2.64+0x40], R16 ;  /* 0x0000401002008986 */ /* 0x004fe2000c101d0e */
        /* <DEDUP_REMOVED lines=8> */
.L_x_1850:
[----:B-1----:R-:W-:Y:S05]  /*78c0*/  BSYNC B0 ;  /* 0x0000000000007941 */ /* 0x002fea0003800000 */
.L_x_1849:
[C---:B------:R-:W-:Y:S02]  /*78d0*/  ISETP.GE.AND P0, PT, R38.reuse, 0x1, PT ;  /* 0x000000012600780c */ /* 0x040fe40003f06270 */
[----:B------:R-:W-:Y:S04]  /*78e0*/  IADD3 R2, R38, 0x1, RZ ;  /* 0x0000000126027810 */ /* 0x000fe80007ffe0ff */
[----:B------:R-:W-:Y:S02]  /*78f0*/  SEL R38, R2, RZ, !P0 ;  /* 0x000000ff02267207 */ /* 0x000fe40004000000 */
[----:B------:R-:W-:Y:S04]  /*7900*/  IADD3 R2, R28, -0x2, RZ ;  /* 0xfffffffe1c027810 */ /* 0x000fe80007ffe0ff */
[----:B------:R-:W-:Y:S11]  /*7910*/  ISETP.GE.AND P0, PT, R2, R35, PT ;  /* 0x000000230200720c */ /* 0x000ff60003f06270 */
[----:B------:R-:W-:Y:S02]  /*7920*/  @!UPT UIADD3 URZ, URZ, URZ, URZ ;  /* 0x0000003f3f3ff290 */ /* 0x000fe4000fffe03f */
[----:B------:R-:W-:Y:S01]  /*7930*/  @P0 SHF.R.S32.HI R6, RZ, 0x1f, R2 ;  /* 0x0000001fff060819 */ /* 0x000fe20000011402 */
[----:B------:R-:W-:Y:S02]  /*7940*/  @P0 IMAD.MOV.U32 R4, RZ, RZ, R98 ;  /* 0x000000ffff040224 */ /* 0x000fe400078e0062 */
[----:B------:R-:W-:Y:S02]  /*7950*/  @P0 IMAD.MOV.U32 R5, RZ, RZ, R95 ;  /* 0x000000ffff050224 */ /* 0x000fe400078e005f */
[----:B------:R-:W-:Y:S04]  /*7960*/  @P0 IMAD R3, R141, R2, RZ ;  /* 0x000000028d030224 */ /* 0x000fe800078e02ff */
[-C--:B------:R-:W-:Y:S02]  /*7970*/  @P0 IMAD R6, R6, R143.reuse, R3 ;  /* 0x0000008f06060224 */ /* 0x080fe400078e0203 */
[----:B------:R-:W-:Y:S04]  /*7980*/  @P0 IMAD.WIDE.U32 R2, R2, R143, R4 ;  /* 0x0000008f02020225 */ /* 0x000fe800078e0004 */
[----:B------:R-:W-:Y:S01]  /*7990*/  @P0 IMAD.IADD R3, R3, 0x1, R6 ;  /* 0x0000000103030824 */ /* 0x000fe200078e0206 */
[C---:B------:R-:W-:Y:S04]  /*79a0*/  @P0 LEA R4, P1, R2.reuse, c[0x0][0x220], 0x1 ;  /* 0x0000880002040a11 */ /* 0x040fe800078208ff */
[----:B------:R-:W-:Y:S01]  /*79b0*/  @P0 LEA.HI.X R5, R2, c[0x0][0x224], R3, 0x1, P1 ;  /* 0x0000890002050a11 */ /* 0x000fe200008f0c03 */
[----:B------:R-:W-:Y:S01]  /*79c0*/  @P0 IMAD R2, R53, 0x6000, R11 ;  /* 0x0000600035020824 */ /* 0x000fe200078e020b */
[C---:B------:R-:W-:Y:S04]  /*79d0*/  @P0 LEA R6, P1, R146.reuse, R4, 0x1 ;  /* 0x0000000492060211 */ /* 0x040fe800078208ff */
        /* <DEDUP_REMOVED lines=10> */
[C---:B------:R-:W-:Y:S02]  /*7a80*/  ISETP.GT.AND P0, PT, R28.reuse, R35, PT ;  /* 0x000000231c00720c */ /* 0x040fe40003f04270 */
[----:B------:R-:W-:Y:S01]  /*7a90*/  IADD3 R28, R28, -0x1, RZ ;  /* 0xffffffff1c1c7810 */ /* 0x000fe20007ffe0ff */
[----:B------:R-:W0:Y:S10]  /*7aa0*/  LDGDEPBAR ;  /* 0x00000000000079af */ /* 0x000e340000000000 */
[----:B------:R-:W-:-:S05]  /*7ab0*/  @P0 BRA `(.L_x_1851) ;  /* 0xffffbbc000000947 */ /* 0x000fca000383ffff */
[----:B------:R-:W2:Y:S04]  /*7ac0*/  LDL R211, [R1+0x64] ;  /* 0x0000640001d37983 */ /* 0x000ea80000100800 */
[----:B------:R3:W5:Y:S01]  /*7ad0*/  LDL R22, [R1+0x58] ;  /* 0x0000580001167983 */ /* 0x0007620000100800 */
[----:B------:R-:W-:Y:S03]  /*7ae0*/  WARPSYNC 0xffffffff ;  /* 0xffffffff00007948 */ /* 0x000fe60003800000 */
[----:B------:R-:W-:Y:S01]  /*7af0*/  BAR.SYNC.DEFER_BLOCKING 0x0 ;  /* 0x0000000000007b1d */ /* 0x000fe20000010000 */
[----:B--2---:R-:W-:-:S04]  /*7b00*/  IADD3 R0, R211, 0x3f, RZ ;  /* 0x0000003fd3007810 */ /* 0x004fc80007ffe0ff */
[----:B-1----:R-:W-:-:S04]  /*7b10*/  SHF.R.S32.HI R2, RZ, 0x1f, R0 ;  /* 0x0000001fff027819 */ /* 0x002fc80000011400 */
[----:B------:R-:W-:-:S04]  /*7b20*/  LEA.HI R0, R2, R0, RZ, 0x6 ;  /* 0x0000000002007211 */ /* 0x000fc800078f30ff */
[----:B------:R-:W-:Y:S02]  /*7b30*/  SHF.R.S32.HI R15, RZ, 0x6, R0 ;  /* 0x00000006ff0f7819 */ /* 0x000fe40000011400 */
.L_x_1826:
[----:B---3--:R-:W2:Y:S01]  /*7b40*/  LDL.LU R3, [R1+0x80] ;  /* 0x0000800001037983 */ /* 0x008ea20000300800 */
[----:B------:R-:W-:Y:S01]  /*7b50*/  IMAD.MOV.U32 R4, RZ, RZ, 0x1 ;  /* 0x00000001ff047424 */ /* 0x000fe200078e00ff */
[----:B------:R-:W-:Y:S02]  /*7b60*/  IADD3 R0, R223, 0x7f, RZ ;  /* 0x0000007fdf007810 */ /* 0x000fe40007ffe0ff */
[----:B------:R-:W2:Y:S02]  /*7b70*/  S2R R2, SR_TID.X ;  /* 0x0000000000027919 */ /* 0x000ea40000002100 */
[C---:B------:R-:W-:Y:S02]  /*7b80*/  ISETP.NE.AND P3, PT, R4.reuse, c[0x0][0x2c4], PT ;  /* 0x0000b10004007a0c */ /* 0x040fe40003f65270 */
[----:B------:R-:W-:Y:S01]  /*7b90*/  ISETP.LE.AND P1, PT, R4, c[0x0][0x32c], PT ;  /* 0x0000cb0004007a0c */ /* 0x000fe20003f23270 */
[----:B--2---:R2:W-:Y:S10]  /*7ba0*/  STL.64 [R1], R2 ;  /* 0x0000000201007387 */ /* 0x0045f40000100a00 */
[----:B--2---:R-:W-:-:S05]  /*7bb0*/  @P3 IMAD.HI.U32 R2, R0, c[0x0][0x2c8], RZ ;  /* 0x0000b20000023a27 */ /* 0x004fca00078e00ff */
[----:B------:R-:W-:Y:S01]  /*7bc0*/  @P3 SHF.R.U32.HI R0, RZ, c[0x0][0x2cc], R2 ;  /* 0x0000b300ff003a19 */ /* 0x000fe20000011602 */
[----:B------:R-:W-:-:S03]  /*7bd0*/  IMAD.U32 R2, RZ, RZ, UR12 ;  /* 0x0000000cff027e24 */ /* 0x000fc6000f8e00ff */
[----:B------:R-:W-:Y:S02]  /*7be0*/  IADD3 R0, R0, 0x1, R211 ;  /* 0x0000000100007810 */ /* 0x000fe40007ffe0d3 */
[----:B------:R-:W-:-:S03]  /*7bf0*/  IADD3 R24, P0, R2, 0x4, RZ ;  /* 0x0000000402187810 */ /* 0x000fc60007f1e0ff */
[----:B-----5:R-:W-:Y:S02]  /*7c00*/  IMAD.IADD R3, R0, 0x1, -R22 ;  /* 0x0000000100037824 */ /* 0x020fe400078e0a16 */
[----:B------:R-:W-:-:S03]  /*7c10*/  IMAD.X R25, RZ, RZ, UR11, P0 ;  /* 0x0000000bff197e24 */ /* 0x000fc600080e06ff */
[----:B------:R-:W-:Y:S01]  /*7c20*/  IADD3 R2, R3, c[0x0][0x328], RZ ;  /* 0x0000ca0003027a10 */ /* 0x000fe20007ffe0ff */
[----:B------:R-:W-:Y:S05]  /*7c30*/  @!P1 BRA `(.L_x_1852) ;  /* 0x0000011000009947 */ /* 0x000fea0003800000 */
[C---:B------:R-:W-:Y:S01]  /*7c40*/  ISETP.GT.AND P0, PT, R3.reuse, RZ, PT ;  /* 0x000000ff0300720c */ /* 0x040fe20003f04270 */
[----:B------:R-:W-:Y:S01]  /*7c50*/  BSSY B0, `(.L_x_1853) ;  /* 0x000000c000007945 */ /* 0x000fe20003800000 */
[----:B------:R-:W-:-:S11]  /*7c60*/  IADD3 R0, R3, -0x1, RZ ;  /* 0xffffffff03007810 */ /* 0x000fd60007ffe0ff */
[----:B------:R-:W-:Y:S05]  /*7c70*/  @P0 BRA `(.L_x_1854) ;  /* 0x0000006000000947 */ /* 0x000fea0003800000 */
[----:B------:R-:W-:Y:S01]  /*7c80*/  ISETP.NE.AND P0, PT, R4, c[0x0][0x32c], PT ;  /* 0x0000cb0004007a0c */ /* 0x000fe20003f05270 */
[----:B------:R-:W-:-:S12]  /*7c90*/  IMAD.MOV R0, RZ, RZ, -R3 ;  /* 0x000000ffff007224 */ /* 0x000fd800078e0a03 */
[----:B------:R-:W-:-:S05]  /*7ca0*/  @P0 IMAD.HI.U32 R3, R0, c[0x0][0x330], RZ ;  /* 0x0000cc0000030a27 */ /* 0x000fca00078e00ff */
[----:B------:R-:W-:-:S04]  /*7cb0*/  @P0 SHF.R.U32.HI R0, RZ, c[0x0][0x334], R3 ;  /* 0x0000cd00ff000a19 */ /* 0x000fc80000011603 */
[----:B------:R-:W-:Y:S01]  /*7cc0*/  LOP3.LUT R0, RZ, R0, RZ, 0x33, !PT ;  /* 0x00000000ff007212 */ /* 0x000fe200078e33ff */
[----:B------:R-:W-:Y:S05]  /*7cd0*/  BRA `(.L_x_1855) ;  /* 0x0000003000007947 */ /* 0x000fea0003800000 */
.L_x_1854:
[----:B------:R-:W-:-:S13]  /*7ce0*/  ISETP.NE.AND P0, PT, R4, c[0x0][0x32c], PT ;  /* 0x0000cb0004007a0c */ /* 0x000fda0003f05270 */
[----:B------:R-:W-:-:S05]  /*7cf0*/  @P0 IMAD.HI.U32 R3, R0, c[0x0][0x330], RZ ;  /* 0x0000cc0000030a27 */ /* 0x000fca00078e00ff */
[----:B------:R-:W-:Y:S02]  /*7d00*/  @P0 SHF.R.U32.HI R0, RZ, c[0x0][0x334], R3 ;  /* 0x0000cd00ff000a19 */ /* 0x000fe40000011603 */
.L_x_1855:
[----:B------:R-:W-:Y:S05]  /*7d10*/  BSYNC B0 ;  /* 0x0000000000007941 */ /* 0x000fea0003800000 */
.L_x_1853:
[----:B------:R-:W-:-:S05]  /*7d20*/  MOV R3, c[0x0][0x32c] ;  /* 0x0000cb0000037a02 */ /* 0x000fca0000000f00 */
[----:B------:R-:W-:-:S05]  /*7d30*/  IMAD R0, R0, R3, c[0x0][0x32c] ;  /* 0x0000cb0000007624 */ /* 0x000fca00078e0203 */
[----:B------:R-:W-:-:S04]  /*7d40*/  IMNMX R2, R2, R0, PT ;  /* 0x0000000002027217 */ /* 0x000fc80003800200 */
.L_x_1852:
        /* <DEDUP_REMOVED lines=21> */
.L_x_1858:
[----:B------:R-:W-:-:S04]  /*7ea0*/  MOV R3, c[0x0][0x32c] ;  /* 0x0000cb0000037a02 */ /* 0x000fc80000000f00 */
[----:B------:R-:W-:-:S13]  /*7eb0*/  ISETP.NE.AND P0, PT, R3, 0x1, PT ;  /* 0x000000010300780c */ /* 0x000fda0003f05270 */
[----:B------:R-:W-:-:S05]  /*7ec0*/  @P0 IMAD.HI.U32 R3, R0, c[0x0][0x330], RZ ;  /* 0x0000cc0000030a27 */ /* 0x000fca00078e00ff */
[----:B------:R-:W-:Y:S02]  /*7ed0*/  @P0 SHF.R.U32.HI R0, RZ, c[0x0][0x334], R3 ;  /* 0x0000cd00ff000a19 */ /* 0x000fe40000011603 */
.L_x_1859:
[----:B------:R-:W-:Y:S05]  /*7ee0*/  BSYNC B0 ;  /* 0x0000000000007941 */ /* 0x000fea0003800000 */
.L_x_1857:
[----:B------:R-:W-:-:S05]  /*7ef0*/  IMAD R0, R0, c[0x0][0x32c], RZ ;  /* 0x0000cb0000007a24 */ /* 0x000fca00078e02ff */
[----:B------:R-:W-:-:S04]  /*7f00*/  IMNMX R2, R2, R0, !PT ;  /* 0x0000000002027217 */ /* 0x000fc80007800200 */
.L_x_1856:
[----:B------:R-:W-:Y:S01]  /*7f10*/  SHF.R.S32.HI R5, RZ, 0x1f, R2 ;  /* 0x0000001fff057819 */ /* 0x000fe20000011402 */
[----:B------:R-:W-:Y:S03]  /*7f20*/  BSSY B0, `(.L_x_1860) ;  /* 0x0000026000007945 */ /* 0x000fe60003800000 */
[----:B------:R-:W-:Y:S01]  /*7f30*/  LEA.HI R5, R5, R2, RZ, 0x6 ;  /* 0x0000000205057211 */ /* 0x000fe200078f30ff */
[----:B------:R-:W-:-:S03]  /*7f40*/  IMAD.MOV.U32 R2, RZ, RZ, RZ ;  /* 0x000000ffff027224 */ /* 0x000fc600078e00ff */
[----:B------:R-:W-:-:S04]  /*7f50*/  SHF.R.S32.HI R5, RZ, 0x6, R5 ;  /* 0x00000006ff057819 */ /* 0x000fc80000011405 */
[----:B------:R-:W-:-:S04]  /*7f60*/  IMNMX R5, RZ, R5, !PT ;  /* 0x00000005ff057217 */ /* 0x000fc80007800200 */
[----:B------:R-:W-:-:S13]  /*7f70*/  ISETP.GT.AND P0, PT, R8, R5, PT ;  /* 0x000000050800720c */ /* 0x000fda0003f04270 */
        /* <DEDUP_REMOVED lines=32> */
.L_x_1861:
[----:B------:R-:W-:Y:S05]  /*8180*/  BSYNC B0 ;  /* 0x0000000000007941 */ /* 0x000fea0003800000 */
.L_x_1860:
[----:B------:R-:W-:Y:S01]  /*8190*/  IMAD R199, R231, R2, R5 ;  /* 0x00000002e7c77224 */ /* 0x000fe200078e0205 */
[----:B------:R-:W-:Y:S01]  /*81a0*/  PRMT R0, RZ, 0x7610, R0 ;  /* 0x00007610ff007816 */ /* 0x000fe20000000000 */
[----:B-1----:R-:W-:Y:S01]  /*81b0*/  CS2R R20, SRZ ;  /* 0x0000000000147805 */ /* 0x002fe2000001ff00 */
        /* <DEDUP_REMOVED lines=53> */
[----:B------:R-:W-:Y:S01]  /*8510*/  ISETP.NE.U32.AND P0, PT, RZ, c[0x0][0x340], PT ;  /* 0x0000d000ff007a0c */ /* 0x000fe20003f05070 */
[----:B------:R-:W-:-:S02]  /*8520*/  ULDC.64 UR4, c[0x0][0x18] ;  /* 0x0000060000047ab9 */ /* 0x000fc40000000a00 */
[----:B------:R-:W3:Y:S01]  /*8530*/  LDL R18, [R1+0x50] ;  /* 0x0000500001127983 */ /* 0x000ee20000100800 */
[----:B------:R-:W-:-:S13]  /*8540*/  ISETP.NE.AND.EX P1, PT, RZ, c[0x0][0x344], PT, P0 ;  /* 0x0000d100ff007a0c */ /* 0x000fda0003f25300 */
[----:B------:R-:W-:-:S04]  /*8550*/  @P1 IMAD.MOV.U32 R2, RZ, RZ, 0x4 ;  /* 0x00000004ff021424 */ /* 0x000fc800078e00ff */
[----:B------:R-:W-:-:S05]  /*8560*/  @P1 IMAD.WIDE R2, R219, R2, c[0x0][0x340] ;  /* 0x0000d000db021625 */ /* 0x000fca00078e0202 */
[----:B------:R2:W4:Y:S01]  /*8570*/  @P1 LDG.E R16, [R2.64] ;  /* 0x0000000e02101981 */ /* 0x000522000c1e1900 */
[----:B------:R-:W-:Y:S02]  /*8580*/  ISETP.NE.U32.AND P0, PT, RZ, c[0x0][0x348], PT ;  /* 0x0000d200ff007a0c */ /* 0x000fe40003f05070 */
[----:B------:R-:W-:Y:S02]  /*8590*/  LEA R14, R234, R224, 0x5 ;  /* 0x000000e0ea0e7211 */ /* 0x000fe400078e28ff */
[----:B------:R-:W-:Y:S02]  /*85a0*/  SHF.R.S32.HI R15, RZ, 0x1f, R219 ;  /* 0x0000001fff0f7819 */ /* 0x000fe400000114db */
[----:B------:R-:W-:Y:S01]  /*85b0*/  ISETP.NE.AND.EX P0, PT, RZ, c[0x0][0x34c], PT, P0 ;  /* 0x0000d300ff007a0c */ /* 0x000fe20003f05300 */
[----:B------:R-:W-:-:S04]  /*85c0*/  IMAD.IADD R14, R223, 0x1, R14 ;  /* 0x00000001df0e7824 */ /* 0x000fc800078e020e */
[----:B------:R-:W-:Y:S01]  /*85d0*/  @P3 IMAD.HI.U32 R8, R14, c[0x0][0x2c8], RZ ;  /* 0x0000b2000e083a27 */ /* 0x000fe200078e00ff */
[----:B------:R-:W-:-:S04]  /*85e0*/  UIADD3 UR4, UP0, UR4, 0x18100, URZ ;  /* 0x0001810004047890 */ /* 0x000fc8000ff1e03f */
[----:B------:R-:W-:Y:S02]  /*85f0*/  UIADD3.X UR5, URZ, UR5, URZ, UP0, !UPT ;  /* 0x000000053f057290 */ /* 0x000fe400087fe43f */
[----:B------:R-:W-:-:S04]  /*8600*/  IMAD.U32 R12, RZ, RZ, UR4 ;  /* 0x00000004ff0c7e24 */ /* 0x000fc8000f8e00ff */
[----:B------:R-:W-:Y:S01]  /*8610*/  MOV R13, UR5 ;  /* 0x00000005000d7c02 */ /* 0x000fe20008000f00 */
[----:B------:R-:W-:-:S04]  /*8620*/  IMAD.WIDE.U32 R6, R221, c[0x0][0x1e8], RZ ;  /* 0x00007a00dd067a25 */ /* 0x000fc800078e00ff */
[----:B------:R1:W-:Y:S01]  /*8630*/  STL.64 [R1+0x8], R12 ;  /* 0x0000080c01007387 */ /* 0x0003e20000100a00 */
[----:B------:R-:W-:-:S03]  /*8640*/  IMAD R7, R221, c[0x0][0x1ec], R7 ;  /* 0x00007b00dd077a24 */ /* 0x000fc600078e0207 */
[----:B------:R1:W-:Y:S01]  /*8650*/  STL [R1+0x10], R22 ;  /* 0x0000101601007387 */ /* 0x0003e20000100800 */
[----:B------:R-:W-:Y:S01]  /*8660*/  LOP3.LUT R213, R213, 0xfffffffe, RZ, 0xc0, !PT ;  /* 0xfffffffed5d57812 */ /* 0x000fe200078ec0ff */
[----:B------:R-:W-:Y:S01]  /*8670*/  IMAD.U32 R20, RZ, RZ, UR12 ;  /* 0x0000000cff147e24 */ /* 0x000fe2000f8e00ff */
[----:B------:R-:W-:Y:S02]  /*8680*/  ISETP.GE.AND P5, PT, R208, c[0x0][0x198], PT ;  /* 0x00006600d0007a0c */ /* 0x000fe40003fa6270 */
[----:B------:R-:W-:Y:S02]  /*8690*/  ISETP.GE.AND P4, PT, R212, c[0x0][0x198], PT ;  /* 0x00006600d4007a0c */ /* 0x000fe40003f86270 */
[----:B--2---:R-:W-:-:S05]  /*86a0*/  SHF.R.S32.HI R2, RZ, 0x1f, R0 ;  /* 0x0000001fff027819 */ /* 0x004fca0000011400 */
[----:B------:R-:W-:-:S04]  /*86b0*/  IMAD R2, R2, c[0x0][0x178], RZ ;  /* 0x00005e0002027a24 */ /* 0x000fc800078e02ff */
[C---:B------:R-:W-:Y:S02]  /*86c0*/  IMAD R4, R0.reuse, c[0x0][0x17c], R2 ;  /* 0x00005f0000047a24 */ /* 0x040fe400078e0202 */
[----:B------:R-:W-:Y:S01]  /*86d0*/  IMAD.WIDE.U32 R2, R0, c[0x0][0x178], RZ ;  /* 0x00005e0000027a25 */ /* 0x000fe200078e00ff */
[----:B------:R-:W-:-:S03]  /*86e0*/  SEL R0, R15, RZ, !P0 ;  /* 0x000000ff0f007207 */ /* 0x000fc60004000000 */
[----:B------:R-:W-:Y:S01]  /*86f0*/  IMAD.IADD R3, R3, 0x1, R4 ;  /* 0x0000000103037824 */ /* 0x000fe200078e0204 */
[----:B------:R-:W-:-:S03]  /*8700*/  SEL R4, R219, RZ, !P0 ;  /* 0x000000ffdb047207 */ /* 0x000fc60004000000 */
[----:B------:R-:W-:-:S04]  /*8710*/  IMAD.WIDE.U32 R2, R221, c[0x0][0x1b8], R2 ;  /* 0x00006e00dd027a25 */ /* 0x000fc800078e0002 */
[----:B------:R-:W-:Y:S01]  /*8720*/  IMAD R5, R0, c[0x0][0x1c0], RZ ;  /* 0x0000700000057a24 */ /* 0x000fe200078e02ff */
[----:B------:R-:W-:Y:S01]  /*8730*/  MOV R0, R14 ;  /* 0x0000000e00007202 */ /* 0x000fe20000000f00 */
[----:B------:R-:W-:Y:S01]  /*8740*/  IMAD R3, R221, c[0x0][0x1bc], R3 ;  /* 0x00006f00dd037a24 */ /* 0x000fe200078e0203 */
[----:B------:R-:W-:Y:S01]  /*8750*/  @P3 SHF.R.U32.HI R0, RZ, c[0x0][0x2cc], R8 ;  /* 0x0000b300ff003a19 */ /* 0x000fe20000011608 */
[C---:B------:R-:W-:Y:S02]  /*8760*/  IMAD R5, R4.reuse, c[0x0][0x1c4], R5 ;  /* 0x0000710004057a24 */ /* 0x040fe400078e0205 */
[----:B------:R-:W-:Y:S01]  /*8770*/  IMAD.WIDE.U32 R2, R4, c[0x0][0x1c0], R2 ;  /* 0x0000700004027a25 */ /* 0x000fe200078e0002 */
[----:B------:R-:W-:-:S03]  /*8780*/  SHF.R.S32.HI R4, RZ, 0x1f, R0 ;  /* 0x0000001fff047819 */ /* 0x000fc60000011400 */
[----:B------:R-:W-:Y:S02]  /*8790*/  IMAD.IADD R3, R3, 0x1, R5 ;  /* 0x0000000103037824 */ /* 0x000fe400078e0205 */
[----:B------:R-:W-:Y:S01]  /*87a0*/  IMAD R4, R4, c[0x0][0x1b0], RZ ;  /* 0x00006c0004047a24 */ /* 0x000fe200078e02ff */
[C---:B------:R-:W-:Y:S01]  /*87b0*/  IADD3 R5, -R0.reuse, RZ, RZ ;  /* 0x000000ff00057210 */ /* 0x040fe20007ffe1ff */
[----:B------:R-:W-:Y:S01]  /*87c0*/  IMAD.WIDE.U32 R2, R0, c[0x0][0x1b0], R2 ;  /* 0x00006c0000027a25 */ /* 0x000fe200078e0002 */
[----:B------:R-:W-:-:S03]  /*87d0*/  ISETP.NE.U32.AND P0, PT, RZ, c[0x0][0x350], PT ;  /* 0x0000d400ff007a0c */ /* 0x000fc60003f05070 */
[----:B------:R-:W-:Y:S02]  /*87e0*/  IMAD R4, R0, c[0x0][0x1b4], R4 ;  /* 0x00006d0000047a24 */ /* 0x000fe400078e0204 */
[----:B------:R-:W-:Y:S02]  /*87f0*/  IMAD R14, R5, c[0x0][0x2c4], R14 ;  /* 0x0000b100050e7a24 */ /* 0x000fe400078e020e */
[----:B------:R-:W-:Y:S01]  /*8800*/  IMAD.IADD R5, R3, 0x1, R4 ;  /* 0x0000000103057824 */ /* 0x000fe200078e0204 */
[----:B------:R-:W-:Y:S01]  /*8810*/  MOV R4, R2 ;  /* 0x0000000200047202 */ /* 0x000fe20000000f00 */
[--C-:B----4-:R-:W-:Y:S01]  /*8820*/  @P1 IMAD.MOV.U32 R2, RZ, RZ, R16.reuse ;  /* 0x000000ffff021224 */ /* 0x110fe200078e0010 */
[----:B------:R-:W-:Y:S01]  /*8830*/  @P1 SHF.R.S32.HI R3, RZ, 0x1f, R16 ;  /* 0x0000001fff031819 */ /* 0x000fe20000011410 */
[----:B------:R-:W-:Y:S01]  /*8840*/  @!P1 IMAD.MOV.U32 R3, RZ, RZ, R15 ;  /* 0x000000ffff039224 */ /* 0x000fe200078e000f */
[----:B------:R-:W-:Y:S02]  /*8850*/  ISETP.NE.AND.EX P0, PT, RZ, c[0x0][0x354], PT, P0 ;  /* 0x0000d500ff007a0c */ /* 0x000fe40003f05300 */
[----:B------:R-:W-:-:S02]  /*8860*/  @!P1 MOV R2, R219 ;  /* 0x000000db00029202 */ /* 0x000fc40000000f00 */
[----:B------:R-:W-:Y:S02]  /*8870*/  SHF.R.S32.HI R0, RZ, 0x1f, R14 ;  /* 0x0000001fff007819 */ /* 0x000fe4000001140e */
[----:B-1----:R-:W-:Y:S02]  /*8880*/  SEL R12, R2, RZ, !P0 ;  /* 0x000000ff020c7207 */ /* 0x002fe40004000000 */
[----:B------:R-:W-:Y:S01]  /*8890*/  SEL R2, R3, RZ, !P0 ;  /* 0x000000ff03027207 */ /* 0x000fe20004000000 */
[----:B------:R-:W-:Y:S02]  /*88a0*/  IMAD R3, R0, c[0x0][0x1a8], RZ ;  /* 0x00006a0000037a24 */ /* 0x000fe400078e02ff */
[----:B------:R-:W-:-:S04]  /*88b0*/  IMAD.WIDE.U32 R6, R12, c[0x0][0x1f0], R6 ;  /* 0x00007c000c067a25 */ /* 0x000fc800078e0006 */
[----:B------:R-:W-:Y:S01]  /*88c0*/  IMAD R13, R2, c[0x0][0x1f0], RZ ;  /* 0x00007c00020d7a24 */ /* 0x000fe200078e02ff */
[----:B---3--:R-:W-:Y:S01]  /*88d0*/  SHF.R.S32.HI R17, RZ, 0x1f, R18 ;  /* 0x0000001fff117819 */ /* 0x008fe20000011412 */
[----:B------:R-:W-:Y:S01]  /*88e0*/  IMAD R16, R14, c[0x0][0x1ac], R3 ;  /* 0x00006b000e107a24 */ /* 0x000fe200078e0203 */
[----:B------:R-:W-:Y:S01]  /*88f0*/  IADD3 R0, P1, R224, R18, RZ ;  /* 0x00000012e0007210 */ /* 0x000fe20007f3e0ff */
[----:B------:R-:W-:Y:S01]  /*8900*/  IMAD R15, R2, c[0x0][0x218], RZ ;  /* 0x00008600020f7a24 */ /* 0x000fe200078e02ff */
[----:B------:R-:W-:Y:S01]  /*8910*/  IADD3 R6, P0, R208, R6, RZ ;  /* 0x00000006d0067210 */ /* 0x000fe20007f1e0ff */
[----:B------:R-:W-:Y:S02]  /*8920*/  IMAD R13, R12, c[0x0][0x1f4], R13 ;  /* 0x00007d000c0d7a24 */ /* 0x000fe400078e020d */
[----:B------:R-:W-:Y:S01]  /*8930*/  IMAD.WIDE.U32 R2, R14, c[0x0][0x1a8], R4 ;  /* 0x00006a000e027a25 */ /* 0x000fe200078e0004 */
[----:B------:R-:W-:-:S03]  /*8940*/  LEA.HI.X.SX32 R5, R224, R17, 0x1, P1 ;  /* 0x00000011e0057211 */ /* 0x000fc600008f0eff */
[----:B------:R-:W-:Y:S01]  /*8950*/  IMAD.WIDE.U32 R8, R221, c[0x0][0x210], RZ ;  /* 0x00008400dd087a25 */ /* 0x000fe200078e00ff */
[----:B------:R-:W-:Y:S02]  /*8960*/  IADD3.X R7, R209, R7, R13, P0, !PT ;  /* 0x00000007d1077210 */ /* 0x000fe400007fe40d */
[----:B------:R-:W-:Y:S01]  /*8970*/  IADD3 R13, R3, R16, RZ ;  /* 0x00000010030d7210 */ /* 0x000fe20007ffe0ff */
[----:B------:R-:W-:Y:S01]  /*8980*/  IMAD R9, R221, c[0x0][0x214], R9 ;  /* 0x00008500dd097a24 */ /* 0x000fe200078e0209 */
[----:B------:R-:W-:-:S03]  /*8990*/  LEA R17, P0, R2, c[0x0][0x160], 0x1 ;  /* 0x0000580002117a11 */ /* 0x000fc600078008ff */
[----:B------:R-:W-:Y:S01]  /*89a0*/  IMAD.WIDE.U32 R8, R12, c[0x0][0x218], R8 ;  /* 0x000086000c087a25 */ /* 0x000fe200078e0008 */
[----:B------:R-:W-:Y:S02]  /*89b0*/  LEA.HI.X R13, R2, c[0x0][0x164], R13, 0x1, P0 ;  /* 0x00005900020d7a11 */ /* 0x000fe400000f0c0d */
[----:B------:R-:W-:Y:S01]  /*89c0*/  ISETP.GE.AND P0, PT, R220, c[0x0][0x1d4], PT ;  /* 0x00007500dc007a0c */ /* 0x000fe20003f06270 */
[----:B------:R-:W-:Y:S01]  /*89d0*/  IMAD R12, R12, c[0x0][0x21c], R15 ;  /* 0x000087000c0c7a24 */ /* 0x000fe200078e020f */
[----:B------:R-:W-:Y:S01]  /*89e0*/  IADD3 R4, P1, R208, R8, RZ ;  /* 0x00000008d0047210 */ /* 0x000fe20007f3e0ff */
[C---:B------:R-:W-:Y:S02]  /*89f0*/  IMAD R3, R5.reuse, c[0x0][0x1e0], RZ ;  /* 0x0000780005037a24 */ /* 0x040fe400078e02ff */
[----:B------:R-:W-:Y:S01]  /*8a00*/  IMAD R8, R5, c[0x0][0x208], RZ ;  /* 0x0000820005087a24 */ /* 0x000fe200078e02ff */
[----:B------:R-:W-:Y:S02]  /*8a10*/  IADD3.X R5, R209, R9, R12, P1, !PT ;  /* 0x00000009d1057210 */ /* 0x000fe40000ffe40c */
[----:B------:R-:W-:Y:S01]  /*8a20*/  MOV R18, UR12 ;  /* 0x0000000c00127c02 */ /* 0x000fe20008000f00 */
[----:B------:R-:W-:Y:S01]  /*8a30*/  IMAD R3, R0, c[0x0][0x1e4], R3 ;  /* 0x0000790000037a24 */ /* 0x000fe200078e0203 */
[----:B------:R-:W-:Y:S01]  /*8a40*/  IADD3 R20, P1, R20, 0x8, RZ ;  /* 0x0000000814147810 */ /* 0x000fe20007f3e0ff */
[----:B------:R-:W-:-:S02]  /*8a50*/  IMAD R2, R0, c[0x0][0x20c], R8 ;  /* 0x0000830000027a24 */ /* 0x000fc400078e0208 */
[----:B------:R-:W-:Y:S01]  /*8a60*/  @P0 LOP3.LUT R213, R213, 0x1, RZ, 0xfc, !PT ;  /* 0x00000001d5d50812 */ /* 0x000fe200078efcff */
[----:B------:R-:W-:Y:S01]  /*8a70*/  IMAD.WIDE.U32 R202, R0, c[0x0][0x1e0], R6 ;  /* 0x0000780000ca7a25 */ /* 0x000fe200078e0006 */
[----:B------:R-:W-:-:S03]  /*8a80*/  IADD3 R18, P0, R18, 0x10, RZ ;  /* 0x0000001012127810 */ /* 0x000fc60007f1e0ff */
[----:B------:R-:W-:Y:S01]  /*8a90*/  IMAD.WIDE.U32 R204, R0, c[0x0][0x208], R4 ;  /* 0x0000820000cc7a25 */ /* 0x000fe200078e0004 */
[----:B------:R-:W-:Y:S02]  /*8aa0*/  ISETP.GE.AND P3, PT, R220, c[0x0][0x198], PT ;  /* 0x00006600dc007a0c */ /* 0x000fe40003f66270 */
[----:B------:R-:W-:Y:S01]  /*8ab0*/  IADD3 R15, R190, -0x1, RZ ;  /* 0xffffffffbe0f7810 */ /* 0x000fe20007ffe0ff */
[----:B------:R-:W-:Y:S01]  /*8ac0*/  IMAD.IADD R14, R224, 0x1, R223 ;  /* 0x00000001e00e7824 */ /* 0x000fe200078e02df */
[----:B------:R-:W-:Y:S01]  /*8ad0*/  IADD3.X R21, RZ, UR11, RZ, P1, !PT ;  /* 0x0000000bff157c10 */ /* 0x000fe20008ffe4ff */
[----:B------:R-:W-:Y:S01]  /*8ae0*/  IMAD.X R19, RZ, RZ, UR11, P0 ;  /* 0x0000000bff137e24 */ /* 0x000fe200080e06ff */
[----:B------:R-:W-:Y:S02]  /*8af0*/  IADD3 R201, R203, R3, RZ ;  /* 0x00000003cbc97210 */ /* 0x000fe40007ffe0ff */
[----:B------:R-:W-:Y:S01]  /*8b00*/  IADD3 R206, R205, R2, RZ ;  /* 0x00000002cdce7210 */ /* 0x000fe20007ffe0ff */
[----:B------:R-:W-:Y:S05]  /*8b10*/  BRA.DIV ~URZ, `(.L_x_1863) ;  /* 0x000138627f007947 */ /* 0x000fea000b800000 */
[----:B------:R1:W2:Y:S02]  /*8b20*/  SHFL.IDX PT, R8, R13, RZ, 0x181f ;  /* 0x00181fff0d087589 */ /* 0x0002a400000e0000 */
.L_x_1987:
[----:B------:R-:W-:Y:S05]  /*8b30*/  BRA.DIV ~URZ, `(.L_x_1864) ;  /* 0x000138c27f007947 */ /* 0x000fea000b800000 */
[----:B------:R3:W4:Y:S02]  /*8b40*/  SHFL.IDX PT, R0, R17, RZ, 0x181f ;  /* 0x00181fff11007589 */ /* 0x00072400000e0000 */
.L_x_1988:
[----:B------:R-:W-:Y:S01]  /*8b50*/  IMAD R16, R22, c[0x0][0x2c4], RZ ;  /* 0x0000b10016107a24 */ /* 0x000fe200078e02ff */
[----:B------:R-:W-:Y:S04]  /*8b60*/  BSSY B0, `(.L_x_1865) ;  /* 0x000000f000007945 */ /* 0x000fe80003800000 */
[----:B------:R-:W-:-:S13]  /*8b70*/  ISETP.GE.AND P0, PT, R14, R16, PT ;  /* 0x000000100e00720c */ /* 0x000fda0003f06270 */
[----:B------:R-:W-:Y:S05]  /*8b80*/  @P0 BRA `(.L_x_1866) ;  /* 0x000000c000000947 */ /* 0x000fea0003800000 */
[-C--:B----4-:R-:W-:Y:S02]  /*8b90*/  LEA R6, P2, R208, R0.reuse, 0x1 ;  /* 0x00000000d0067211 */ /* 0x090fe400078408ff */
[-C--:B------:R-:W-:Y:S02]  /*8ba0*/  LEA R4, P1, R212, R0.reuse, 0x1 ;  /* 0x00000000d4047211 */ /* 0x080fe400078208ff */
[----:B------:R-:W-:Y:S02]  /*8bb0*/  LEA R2, P0, R220, R0, 0x1 ;  /* 0x00000000dc027211 */ /* 0x000fe400078008ff */
[-C--:B--2---:R-:W-:Y:S02]  /*8bc0*/  LEA.HI.X R7, R208, R8.reuse, R209, 0x1, P2 ;  /* 0x00000008d0077211 */ /* 0x084fe400010f0cd1 */
[-C--:B------:R-:W-:Y:S02]  /*8bd0*/  LEA.HI.X R5, R212, R8.reuse, R227, 0x1, P1 ;  /* 0x00000008d4057211 */ /* 0x080fe400008f0ce3 */
[----:B------:R-:W-:Y:S01]  /*8be0*/  LEA.HI.X R3, R220, R8, R226, 0x1, P0 ;  /* 0x00000008dc037211 */ /* 0x000fe200000f0ce2 */
[----:B------:R-:W-:Y:S01]  /*8bf0*/  @!PT LDS RZ, [RZ] ;  /* 0x00000000fffff984 */ /* 0x000fe20000000800 */
[----:B------:R-:W-:Y:S01]  /*8c00*/  @!PT LDS RZ, [RZ] ;  /* 0x00000000fffff984 */ /* 0x000fe20000000800 */
[----:B------:R-:W-:Y:S01]  /*8c10*/  @!PT LDS RZ, [RZ] ;  /* 0x00000000fffff984 */ /* 0x000fe20000000800 */
[----:B------:R2:W-:Y:S04]  /*8c20*/  LDGSTS.E.BYPASS.LTC128B.128 [R105+0x18100], [R6.64], !P5 ;  /* 0x1810000006697fae */ /* 0x0005e8000e901d4e */
[----:B------:R2:W-:Y:S04]  /*8c30*/  LDGSTS.E.BYPASS.LTC128B.128 [R105+0x1c100], [R4.64], !P4 ;  /* 0x1c10000004697fae */ /* 0x0005e8000e101d4e */
[----:B------:R2:W-:Y:S02]  /*8c40*/  LDGSTS.E.BYPASS.LTC128B.128 [R105+0x20100], [R2.64], !P3 ;  /* 0x2010000002697fae */ /* 0x0005e4000d901d4e */
.L_x_1866:
[----:B------:R-:W-:Y:S05]  /*8c50*/  BSYNC B0 ;  /* 0x0000000000007941 */ /* 0x000fea0003800000 */
.L_x_1865:
[----:B------:R-:W-:Y:S05]  /*8c60*/  BRA.DIV ~URZ, `(.L_x_1867) ;  /* 0x000138127f007947 */ /* 0x000fea000b800000 */
[----:B--2---:R2:W1:Y:S04]  /*8c70*/  SHFL.IDX PT, R8, R13, 0x1, 0x181f ;  /* 0x00381f000d087f89 */ /* 0x00446800000e0000 */
[----:B----4-:R2:W4:Y:S02]  /*8c80*/  SHFL.IDX PT, R0, R17, 0x1, 0x181f ;  /* 0x00381f0011007f89 */ /* 0x01052400000e0000 */
.L_x_1989:
[----:B------:R-:W-:Y:S01]  /*8c90*/  IADD3 R2, R14, 0x20, RZ ;  /* 0x000000200e027810 */ /* 0x000fe20007ffe0ff */
[----:B------:R-:W-:Y:S03]  /*8ca0*/  BSSY B0, `(.L_x_1868) ;  /* 0x000000f000007945 */ /* 0x000fe60003800000 */
[----:B------:R-:W-:-:S13]  /*8cb0*/  ISETP.GE.AND P0, PT, R2, R16, PT ;  /* 0x000000100200720c */ /* 0x000fda0003f06270 */
[----:B------:R-:W-:Y:S05]  /*8cc0*/  @P0 BRA `(.L_x_1869) ;  /* 0x000000c000000947 */ /* 0x000fea0003800000 */
[-C--:B----4-:R-:W-:Y:S02]  /*8cd0*/  LEA R6, P2, R208, R0.reuse, 0x1 ;  /* 0x00000000d0067211 */ /* 0x090fe400078408ff */
[-C--:B------:R-:W-:Y:S02]  /*8ce0*/  LEA R4, P1, R212, R0.reuse, 0x1 ;  /* 0x00000000d4047211 */ /* 0x080fe400078208ff */
[----:B------:R-:W-:Y:S02]  /*8cf0*/  LEA R2, P0, R220, R0, 0x1 ;  /* 0x00000000dc027211 */ /* 0x000fe400078008ff */
[-C--:B-1----:R-:W-:Y:S02]  /*8d00*/  LEA.HI.X R7, R208, R8.reuse, R209, 0x1, P2 ;  /* 0x00000008d0077211 */ /* 0x082fe400010f0cd1 */
        /* <DEDUP_REMOVED lines=8> */
.L_x_1869:
[----:B------:R-:W-:Y:S05]  /*8d90*/  BSYNC B0 ;  /* 0x0000000000007941 */ /* 0x000fea0003800000 */
.L_x_1868:
[----:B------:R-:W-:Y:S05]  /*8da0*/  BRA.DIV ~URZ, `(.L_x_1870) ;  /* 0x000137c27f007947 */ /* 0x000fea000b800000 */
[----:B-1----:R1:W2:Y:S02]  /*8db0*/  SHFL.IDX PT, R8, R13, 0x2, 0x181f ;  /* 0x00581f000d087f89 */ /* 0x0022a400000e0000 */
.L_x_1990:
[----:B------:R-:W-:Y:S05]  /*8dc0*/  BRA.DIV ~URZ, `(.L_x_1871) ;  /* 0x000138227f007947 */ /* 0x000fea000b800000 */
[----:B----4-:R4:W1:Y:S02]  /*8dd0*/  SHFL.IDX PT, R0, R17, 0x2, 0x181f ;  /* 0x00581f0011007f89 */ /* 0x01086400000e0000 */
.L_x_1991:
[----:B------:R-:W-:Y:S01]  /*8de0*/  IADD3 R2, R14, 0x40, RZ ;  /* 0x000000400e027810 */ /* 0x000fe20007ffe0ff */
[----:B------:R-:W-:Y:S03]  /*8df0*/  BSSY B0, `(.L_x_1872) ;  /* 0x000000f000007945 */ /* 0x000fe60003800000 */
[----:B------:R-:W-:-:S13]  /*8e00*/  ISETP.GE.AND P0, PT, R2, R16, PT ;  /* 0x000000100200720c */ /* 0x000fda0003f06270 */
[----:B------:R-:W-:Y:S05]  /*8e10*/  @P0 BRA `(.L_x_1873) ;  /* 0x000000c000000947 */ /* 0x000fea0003800000 */
[-C--:B-1----:R-:W-:Y:S02]  /*8e20*/  LEA R6, P2, R208, R0.reuse, 0x1 ;  /* 0x00000000d0067211 */ /* 0x082fe400078408ff */
        /* <DEDUP_REMOVED lines=11> */
.L_x_1873:
[----:B------:R-:W-:Y:S05]  /*8ee0*/  BSYNC B0 ;  /* 0x0000000000007941 */ /* 0x000fea0003800000 */
.L_x_1872:
[----:B------:R-:W-:Y:S05]  /*8ef0*/  BRA.DIV ~URZ, `(.L_x_1874) ;  /* 0x000137727f007947 */ /* 0x000fea000b800000 */
[----:B-12---:R-:W1:Y:S04]  /*8f00*/  SHFL.IDX PT, R13, R13, 0x3, 0x181f ;  /* 0x00781f000d0d7f89 */ /* 0x006e6800000e0000 */
[----:B------:R2:W3:Y:S02]  /*8f10*/  SHFL.IDX PT, R0, R17, 0x3, 0x181f ;  /* 0x00781f0011007f89 */ /* 0x0004e400000e0000 */
.L_x_1992:
[----:B------:R-:W-:Y:S01]  /*8f20*/  ULDC.64 UR4, c[0x0][0x40] ;  /* 0x0000100000047ab9 */ /* 0x000fe20000000a00 */
[----:B------:R-:W-:Y:S01]  /*8f30*/  IADD3 R2, R14, 0x60, RZ ;  /* 0x000000600e027810 */ /* 0x000fe20007ffe0ff */
[----:B------:R-:W-:Y:S01]  /*8f40*/  UIADD3 UR4, UP0, UR4, 0x160, URZ ;  /* 0x0000016004047890 */ /* 0x000fe2000ff1e03f */
[----:B------:R-:W-:Y:S01]  /*8f50*/  IMAD.U32 R3, RZ, RZ, UR11 ;  /* 0x0000000bff037e24 */ /* 0x000fe2000f8e00ff */
[----:B------:R-:W-:Y:S01]  /*8f60*/  STL.64 [R1+0x28], R18 ;  /* 0x0000281201007387 */ /* 0x000fe20000100a00 */
[----:B------:R-:W-:Y:S01]  /*8f70*/  ISETP.GE.AND P0, PT, R2, R16, PT ;  /* 0x000000100200720c */ /* 0x000fe20003f06270 */
[----:B------:R-:W-:Y:S01]  /*8f80*/  IMAD.U32 R2, RZ, RZ, UR12 ;  /* 0x0000000cff027e24 */ /* 0x000fe2000f8e00ff */
[----:B------:R-:W-:Y:S01]  /*8f90*/  UIADD3.X UR5, URZ, UR5, URZ, UP0, !UPT ;  /* 0x000000053f057290 */ /* 0x000fe200087fe43f */
[----:B------:R-:W-:Y:S04]  /*8fa0*/  STL.64 [R1+0x30], R144 ;  /* 0x0000309001007387 */ /* 0x000fe80000100a00 */
[----:B------:R5:W-:Y:S04]  /*8fb0*/  STL.64 [R1+0x20], R2 ;  /* 0x0000200201007387 */ /* 0x000be80000100a00 */
[----:B------:R2:W-:Y:S02]  /*8fc0*/  STL.64 [R1+0x38], R24 ;  /* 0x0000381801007387 */ /* 0x0005e40000100a00 */
[----:B---3--:R-:W-:-:S02]  /*8fd0*/  @!P0 LEA R8, P1, R208, R0, 0x1 ;  /* 0x00000000d0088211 */ /* 0x008fc400078208ff */
[----:B------:R2:W-:Y:S01]  /*8fe0*/  STL.64 [R1+0x40], R20 ;  /* 0x0000401401007387 */ /* 0x0005e20000100a00 */
[-C--:B------:R-:W-:Y:S02]  /*8ff0*/  @!P0 LEA R6, P2, R212, R0.reuse, 0x1 ;  /* 0x00000000d4068211 */ /* 0x080fe400078408ff */
[-C--:B-1----:R-:W-:Y:S02]  /*9000*/  @!P0 LEA.HI.X R9, R208, R13.reuse, R209, 0x1, P1 ;  /* 0x0000000dd0098211 */ /* 0x082fe400008f0cd1 */
[----:B------:R-:W-:Y:S01]  /*9010*/  @!P0 LEA R4, P1, R220, R0, 0x1 ;  /* 0x00000000dc048211 */ /* 0x000fe200078208ff */
[----:B------:R-:W-:Y:S01]  /*9020*/  IMAD.U32 R0, RZ, RZ, UR12 ;  /* 0x0000000cff007e24 */ /* 0x000fe2000f8e00ff */
[-C--:B------:R-:W-:Y:S01]  /*9030*/  @!P0 LEA.HI.X R7, R212, R13.reuse, R227, 0x1, P2 ;  /* 0x0000000dd4078211 */ /* 0x080fe200010f0ce3 */
[----:B------:R-:W-:Y:S01]  /*9040*/  @!PT LDS RZ, [RZ] ;  /* 0x00000000fffff984 */ /* 0x000fe20000000800 */
[----:B------:R-:W-:Y:S01]  /*9050*/  @!PT LDS RZ, [RZ] ;  /* 0x00000000fffff984 */ /* 0x000fe20000000800 */
[----:B------:R-:W-:Y:S01]  /*9060*/  @!PT LDS RZ, [RZ] ;  /* 0x00000000fffff984 */ /* 0x000fe20000000800 */
[----:B------:R2:W-:Y:S01]  /*9070*/  @!P0 LDGSTS.E.BYPASS.LTC128B.128 [R105+0x1b100], [R8.64], !P5 ;  /* 0x1b10000008698fae */ /* 0x0005e2000e901d4e */
[----:B------:R-:W-:Y:S02]  /*9080*/  @!P0 LEA.HI.X R5, R220, R13, R226, 0x1, P1 ;  /* 0x0000000ddc058211 */ /* 0x000fe400008f0ce2 */
[----:B------:R-:W-:Y:S01]  /*9090*/  IADD3 R14, R0, 0x18, RZ ;  /* 0x00000018000e7810 */ /* 0x000fe20007ffe0ff */
[----:B------:R2:W-:Y:S04]  /*90a0*/  @!P0 LDGSTS.E.BYPASS.LTC128B.128 [R105+0x1f100], [R6.64], !P4 ;  /* 0x1f10000006698fae */ /* 0x0005e8000e101d4e */
[----:B------:R2:W-:Y:S01]  /*90b0*/  @!P0 LDGSTS.E.BYPASS.LTC128B.128 [R105+0x23100], [R4.64], !P3 ;  /* 0x2310000004698fae */ /* 0x0005e2000d901d4e */
[----:B-----5:R-:W-:-:S03]  /*90c0*/  IMAD.U32 R2, RZ, RZ, UR4 ;  /* 0x00000004ff027e24 */ /* 0x020fc6000f8e00ff */
[----:B------:R-:W0:Y:S01]  /*90d0*/  LDGDEPBAR ;  /* 0x00000000000079af */ /* 0x000e220000000000 */
[----:B------:R-:W-:Y:S01]  /*90e0*/  IMAD.U32 R3, RZ, RZ, UR5 ;  /* 0x00000005ff037e24 */ /* 0x000fe2000f8e00ff */
[----:B------:R-:W-:Y:S04]  /*90f0*/  WARPSYNC 0xffffffff ;  /* 0xffffffff00007948 */ /* 0x000fe80003800000 */
[----:B------:R2:W-:Y:S02]  /*9100*/  STL.64 [R1+0x18], R2 ;  /* 0x0000180201007387 */ /* 0x0005e40000100a00 */
[----:B------:R-:W3:Y:S04]  /*9110*/  LDL R0, [R1+0x64] ;  /* 0x0000640001007983 */ /* 0x000ee80000100800 */
[----:B------:R-:W5:Y:S01]  /*9120*/  LDL R13, [R1+0x64] ;  /* 0x00006400010d7983 */ /* 0x000f620000100800 */
[C---:B------:R-:W-:Y:S01]  /*9130*/  IMAD.SHL.U32 R114, R15.reuse, 0x40, RZ ;  /* 0x000000400f727824 */ /* 0x040fe200078e00ff */
[----:B--2---:R-:W-:Y:S01]  /*9140*/  SHF.R.S32.HI R4, RZ, 0x1f, R15 ;  /* 0x0000001fff047819 */ /* 0x004fe2000001140f */
[C---:B------:R-:W-:Y:S01]  /*9150*/  IMAD.WIDE.U32 R2, R15.reuse, c[0x0][0x1e0], RZ ;  /* 0x000078000f027a25 */ /* 0x040fe200078e00ff */
[----:B------:R-:W-:Y:S01]  /*9160*/  ULDC.64 UR4, c[0x0][0x208] ;  /* 0x0000820000047ab9 */ /* 0x000fe20000000a00 */
[----:B------:R-:W-:Y:S01]  /*9170*/  BSSY B0, `(.L_x_1875) ;  /* 0x000005c000007945 */ /* 0x000fe20003800000 */
[----:B------:R-:W-:Y:S01]  /*9180*/  IADD3 R12, RZ, -R224, -R114 ;  /* 0x800000e0ff0c7210 */ /* 0x000fe20007ffe872 */
[----:B------:R-:W-:Y:S01]  /*9190*/  IMAD R5, R4, c[0x0][0x1e0], RZ ;  /* 0x0000780004057a24 */ /* 0x000fe200078e02ff */
[----:B------:R-:W-:Y:S01]  /*91a0*/  USHF.L.U32 UR17, UR4, 0x6, URZ ;  /* 0x0000000604117899 */ /* 0x000fe2000800063f */
[----:B------:R-:W-:Y:S01]  /*91b0*/  IMAD.MOV.U32 R156, RZ, RZ, 0x20 ;  /* 0x00000020ff9c7424 */ /* 0x000fe200078e00ff */
[----:B------:R-:W-:Y:S01]  /*91c0*/  UMOV UR16, 0x6 ;  /* 0x0000000600107882 */ /* 0x000fe20000000000 */
[----:B------:R-:W-:Y:S01]  /*91d0*/  IMAD R5, R15, c[0x0][0x1e4], R5 ;  /* 0x000079000f057a24 */ /* 0x000fe200078e0205 */
[----:B------:R-:W-:Y:S01]  /*91e0*/  USHF.L.U64.HI UR5, UR4, UR16, UR5 ;  /* 0x0000001004057299 */ /* 0x000fe20008010205 */
[----:B------:R-:W-:-:S04]  /*91f0*/  IMAD.WIDE.U32 R6, R156, c[0x0][0x1e0], RZ ;  /* 0x000078009c067a25 */ /* 0x000fc800078e00ff */
[----:B------:R-:W-:Y:S02]  /*9200*/  IMAD.IADD R5, R3, 0x1, R5 ;  /* 0x0000000103057824 */ /* 0x000fe400078e0205 */
[----:B------:R-:W-:Y:S02]  /*9210*/  IMAD R16, R156, c[0x0][0x1e4], RZ ;  /* 0x000079009c107a24 */ /* 0x000fe400078e02ff */
[----:B------:R-:W-:Y:S01]  /*9220*/  IMAD.WIDE.U32 R8, R15, c[0x0][0x208], RZ ;  /* 0x000082000f087a25 */ /* 0x000fe200078e00ff */
[----:B------:R-:W-:Y:S03]  /*9230*/  BAR.SYNC.DEFER_BLOCKING 0x0 ;  /* 0x0000000000007b1d */ /* 0x000fe60000010000 */
[----:B---3--:R-:W-:-:S05]  /*9240*/  IMAD.IADD R0, R12, 0x1, R0 ;  /* 0x000000010c007824 */ /* 0x008fca00078e0200 */
[C---:B------:R-:W-:Y:S02]  /*9250*/  ISETP.GE.AND P0, PT, R0.reuse, 0x21, PT ;  /* 0x000000210000780c */ /* 0x040fe40003f06270 */
[----:B------:R-:W-:Y:S02]  /*9260*/  ISETP.GE.AND P1, PT, R0, 0x1, PT ;  /* 0x000000010000780c */ /* 0x000fe40003f26270 */
[----:B------:R-:W-:-:S04]  /*9270*/  LEA R0, P2, R2, R202, 0x6 ;  /* 0x000000ca02007211 */ /* 0x000fc800078430ff */
[----:B------:R-:W-:Y:S01]  /*9280*/  LEA.HI.X R2, R2, R201, R5, 0x6, P2 ;  /* 0x000000c902027211 */ /* 0x000fe200010f3405 */
[----:B------:R-:W-:-:S04]  /*9290*/  IMAD R5, R4, c[0x0][0x208], RZ ;  /* 0x0000820004057a24 */ /* 0x000fc800078e02ff */
[C---:B------:R-:W-:Y:S01]  /*92a0*/  @P0 IADD3 R3, P2, R0.reuse, R6, RZ ;  /* 0x0000000600030210 */ /* 0x040fe20007f5e0ff */
[----:B------:R-:W-:Y:S01]  /*92b0*/  IMAD R6, R15, c[0x0][0x20c], R5 ;  /* 0x000083000f067a24 */ /* 0x000fe200078e0205 */
[----:B------:R-:W-:Y:S02]  /*92c0*/  @P1 LEA R4, P3, R0, c[0x0][0x1c8], 0x1 ;  /* 0x0000720000041a11 */ /* 0x000fe400078608ff */
[----:B------:R-:W-:Y:S02]  /*92d0*/  @P0 IADD3.X R7, R2, R7, R16, P2, !PT ;  /* 0x0000000702070210 */ /* 0x000fe400017fe410 */
[----:B------:R-:W-:Y:S01]  /*92e0*/  @P1 LEA.HI.X R5, R0, c[0x0][0x1cc], R2, 0x1, P3 ;  /* 0x0000730000051a11 */ /* 0x000fe200018f0c02 */
[----:B------:R-:W-:Y:S01]  /*92f0*/  IMAD.IADD R2, R9, 0x1, R6 ;  /* 0x0000000109027824 */ /* 0x000fe200078e0206 */
[----:B------:R-:W-:Y:S02]  /*9300*/  @P0 LEA R6, P3, R3, c[0x0][0x1c8], 0x1 ;  /* 0x0000720003060a11 */ /* 0x000fe400078608ff */
[----:B------:R-:W-:-:S02]  /*9310*/  @P1 ISETP.GE.AND P4, PT, R208, c[0x0][0x1d4], PT ;  /* 0x00007500d0001a0c */ /* 0x000fc40003f86270 */
[----:B------:R-:W-:Y:S02]  /*9320*/  @P1 ISETP.GE.AND P6, PT, R212, c[0x0][0x1d4], PT ;  /* 0x00007500d4001a0c */ /* 0x000fe40003fc6270 */
[----:B------:R-:W-:Y:S02]  /*9330*/  @P0 LEA.HI.X R7, R3, c[0x0][0x1cc], R7, 0x1, P3 ;  /* 0x0000730003070a11 */ /* 0x000fe400018f0c07 */
[----:B------:R-:W-:Y:S02]  /*9340*/  LOP3.LUT P3, RZ, R213, 0x1, RZ, 0xc0, !PT ;  /* 0x00000001d5ff7812 */ /* 0x000fe4000786c0ff */
[----:B------:R-:W-:Y:S02]  /*9350*/  @P0 ISETP.GE.AND P5, PT, R208, c[0x0][0x1d4], PT ;  /* 0x00007500d0000a0c */ /* 0x000fe40003fa6270 */
[----:B------:R-:W-:-:S03]  /*9360*/  LEA R0, P2, R8, R204, 0x6 ;  /* 0x000000cc08007211 */ /* 0x000fc600078430ff */
[----:B------:R-:W-:Y:S01]  /*9370*/  @!PT LDS RZ, [RZ] ;  /* 0x00000000fffff984 */ /* 0x000fe20000000800 */
[----:B------:R-:W-:Y:S01]  /*9380*/  @!PT LDS RZ, [RZ] ;  /* 0x00000000fffff984 */ /* 0x000fe20000000800 */
[----:B------:R-:W-:Y:S01]  /*9390*/  @!PT LDS RZ, [RZ] ;  /* 0x00000000fffff984 */ /* 0x000fe20000000800 */
[----:B------:R1:W-:Y:S01]  /*93a0*/  @P1 LDGSTS.E.BYPASS.LTC128B.128 [R105+0xc100], [R4.64], !P4 ;  /* 0x0c10000004691fae */ /* 0x0003e2000e101d4e */
[----:B------:R-:W-:Y:S02]  /*93b0*/  @P0 ISETP.GE.AND P4, PT, R212, c[0x0][0x1d4], PT ;  /* 0x00007500d4000a0c */ /* 0x000fe40003f86270 */
[----:B------:R-:W-:Y:S01]  /*93c0*/  LEA.HI.X R8, R8, R206, R2, 0x6, P2 ;  /* 0x000000ce08087211 */ /* 0x000fe200010f3402 */
[----:B------:R1:W-:Y:S01]  /*93d0*/  @P1 LDGSTS.E.BYPASS.LTC128B.128 [R105+0xe100], [R4.64+0x80], !P6 ;  /* 0x0e10008004691fae */ /* 0x0003e2000f101d4e */
[----:B------:R-:W-:-:S03]  /*93e0*/  LEA R2, P2, R0, c[0x0][0x1f8], 0x1 ;  /* 0x00007e0000027a11 */ /* 0x000fc600078408ff */
[----:B------:R1:W-:Y:S01]  /*93f0*/  @P1 LDGSTS.E.BYPASS.LTC128B.128 [R105+0x10100], [R4.64+0x100], !P3 ;  /* 0x1010010004691fae */ /* 0x0003e2000d901d4e */
[----:B------:R-:W-:Y:S01]  /*9400*/  LEA.HI.X R3, R0, c[0x0][0x1fc], R8, 0x1, P2 ;  /* 0x00007f0000037a11 */ /* 0x000fe200010f0c08 */
[----:B-----5:R-:W-:Y:S01]  /*9410*/  IMAD.IADD R0, R12, 0x1, R13 ;  /* 0x000000010c007824 */ /* 0x020fe200078e020d */
[----:B------:R-:W-:Y:S01]  /*9420*/  ISETP.GE.AND P3, PT, R208, c[0x0][0x1d4], PT ;  /* 0x00007500d0007a0c */ /* 0x000fe20003f66270 */
[----:B------:R2:W-:Y:S01]  /*9430*/  @P0 LDGSTS.E.BYPASS.LTC128B.128 [R105+0xd100], [R6.64], !P5 ;  /* 0x0d10000006690fae */ /* 0x0005e2000e901d4e */
[----:B------:R-:W-:Y:S02]  /*9440*/  LOP3.LUT P5, RZ, R213, 0x1, RZ, 0xc0, !PT ;  /* 0x00000001d5ff7812 */ /* 0x000fe400078ac0ff */
[----:B------:R-:W-:Y:S01]  /*9450*/  ISETP.GE.AND P2, PT, R212, c[0x0][0x1d4], PT ;  /* 0x00007500d4007a0c */ /* 0x000fe20003f46270 */
[----:B------:R2:W-:Y:S01]  /*9460*/  @P0 LDGSTS.E.BYPASS.LTC128B.128 [R105+0xf100], [R6.64+0x80], !P4 ;  /* 0x0f10008006690fae */ /* 0x0005e2000e101d4e */
[----:B------:R-:W-:Y:S02]  /*9470*/  ISETP.LT.OR P6, PT, R0, 0x1, P3 ;  /* 0x000000010000780c */ /* 0x000fe40001fc1670 */
[----:B------:R-:W-:-:S02]  /*9480*/  ISETP.GE.AND P1, PT, R220, c[0x0][0x1d4], PT ;  /* 0x00007500dc007a0c */ /* 0x000fc40003f26270 */
[C---:B------:R-:W-:Y:S02]  /*9490*/  ISETP.LT.OR P3, PT, R0.reuse, 0x21, P3 ;  /* 0x000000210000780c */ /* 0x040fe40001f61670 */
[C---:B------:R-:W-:Y:S02]  /*94a0*/  ISETP.LT.OR P4, PT, R0.reuse, 0x1, P1 ;  /* 0x000000010000780c */ /* 0x040fe40000f81670 */
[C---:B------:R-:W-:Y:S01]  /*94b0*/  ISETP.LT.OR P1, PT, R0.reuse, 0x21, P1 ;  /* 0x000000210000780c */ /* 0x040fe20000f21670 */
[----:B------:R2:W-:Y:S01]  /*94c0*/  @P0 LDGSTS.E.BYPASS.LTC128B.128 [R105+0x11100], [R6.64+0x100], !P5 ;  /* 0x1110010006690fae */ /* 0x0005e2000e901d4e */
[C---:B------:R-:W-:Y:S02]  /*94d0*/  ISETP.LT.OR P5, PT, R0.reuse, 0x1, P2 ;  /* 0x000000010000780c */ /* 0x040fe400017a1670 */
[----:B------:R-:W-:Y:S01]  /*94e0*/  ISETP.LT.OR P2, PT, R0, 0x21, P2 ;  /* 0x000000210000780c */ /* 0x000fe20001741670 */
[----:B------:R-:W0:Y:S04]  /*94f0*/  LDGDEPBAR ;  /* 0x00000000000079af */ /* 0x000e280000000000 */
[----:B------:R2:W-:Y:S01]  /*9500*/  LDGSTS.E.BYPASS.LTC128B.128 [R105+0x100], [R2.64], !P6 ;  /* 0x0010000002697fae */ /* 0x0005e2000f101d4e */
[----:B-1----:R-:W-:-:S04]  /*9510*/  IADD3 R4, P0, R2, UR17, RZ ;  /* 0x0000001102047c10 */ /* 0x002fc8000ff1e0ff */
[----:B------:R-:W-:Y:S01]  /*9520*/  IADD3.X R5, R3, UR5, RZ, P0, !PT ;  /* 0x0000000503057c10 */ /* 0x000fe200087fe4ff */
[----:B------:R2:W-:Y:S01]  /*9530*/  LDGSTS.E.BYPASS.LTC128B.128 [R105+0x2100], [R2.64+0x80], !P5 ;  /* 0x0210008002697fae */ /* 0x0005e2000e901d4e */
[----:B------:R-:W-:-:S03]  /*9540*/  ISETP.GT.AND P5, PT, R15, R199, PT ;  /* 0x000000c70f00720c */ /* 0x000fc60003fa4270 */
[----:B------:R2:W-:Y:S04]  /*9550*/  LDGSTS.E.BYPASS.LTC128B.128 [R105+0x4100], [R2.64+0x100], !P4 ;  /* 0x0410010002697fae */ /* 0x0005e8000e101d4e */
[----:B------:R2:W-:Y:S04]  /*9560*/  LDGSTS.E.BYPASS.LTC128B.128 [R105+0x1100], [R4.64], !P3 ;  /* 0x0110000004697fae */ /* 0x0005e8000d901d4e */
[----:B------:R2:W-:Y:S04]  /*9570*/  LDGSTS.E.BYPASS.LTC128B.128 [R105+0x3100], [R4.64+0x80], !P2 ;  /* 0x0310008004697fae */ /* 0x0005e8000d101d4e */
[----:B------:R2:W-:Y:S04]  /*9580*/  LDGSTS.E.BYPASS.LTC128B.128 [R105+0x5100], [R4.64+0x100], !P1 ;  /* 0x0510010004697fae */ /* 0x0005e8000c901d4e */
[----:B------:R-:W0:Y:S01]  /*9590*/  LDGDEPBAR ;  /* 0x00000000000079af */ /* 0x000e220000000000 */
[----:B------:R-:W-:Y:S05]  /*95a0*/  @!P5 BRA `(.L_x_1876) ;  /* 0x000001800000d947 */ /* 0x000fea0003800000 */
[----:B------:R-:W-:Y:S01]  /*95b0*/  IADD3 R0, R190, -0x2, RZ ;  /* 0xfffffffebe007810 */ /* 0x000fe20007ffe0ff */
[----:B--2---:R-:W-:Y:S01]  /*95c0*/  IMAD.MOV.U32 R5, RZ, RZ, 0x40 ;  /* 0x00000040ff057424 */ /* 0x004fe200078e00ff */
[----:B------:R-:W-:-:S02]  /*95d0*/  ISETP.GE.AND P2, PT, R208, c[0x0][0x1d4], PT ;  /* 0x00007500d0007a0c */ /* 0x000fc40003f46270 */
[----:B------:R-:W-:Y:S01]  /*95e0*/  SHF.R.S32.HI R2, RZ, 0x1f, R0 ;  /* 0x0000001fff027819 */ /* 0x000fe20000011400 */
[----:B------:R-:W-:Y:S01]  /*95f0*/  IMAD.WIDE.U32 R6, R5, c[0x0][0x1e0], RZ ;  /* 0x0000780005067a25 */ /* 0x000fe200078e00ff */
[----:B------:R-:W-:Y:S02]  /*9600*/  ISETP.GE.AND P1, PT, R212, c[0x0][0x1d4], PT ;  /* 0x00007500d4007a0c */ /* 0x000fe40003f26270 */
[----:B------:R-:W-:Y:S01]  /*9610*/  LOP3.LUT P6, RZ, R213, 0x1, RZ, 0xc0, !PT ;  /* 0x00000001d5ff7812 */ /* 0x000fe200078cc0ff */
[----:B------:R-:W-:Y:S02]  /*9620*/  IMAD R4, R2, c[0x0][0x1e0], RZ ;  /* 0x0000780002047a24 */ /* 0x000fe400078e02ff */
[----:B------:R-:W-:-:S04]  /*9630*/  IMAD.WIDE.U32 R2, R0, c[0x0][0x1e0], RZ ;  /* 0x0000780000027a25 */ /* 0x000fc800078e00ff */
[----:B------:R-:W-:Y:S01]  /*9640*/  IMAD R4, R0, c[0x0][0x1e4], R4 ;  /* 0x0000790000047a24 */ /* 0x000fe200078e0204 */
[----:B------:R-:W-:-:S03]  /*9650*/  LEA R0, P0, R2, R202, 0x6 ;  /* 0x000000ca02007211 */ /* 0x000fc600078030ff */
[----:B------:R-:W-:-:S05]  /*9660*/  IMAD.IADD R4, R3, 0x1, R4 ;  /* 0x0000000103047824 */ /* 0x000fca00078e0204 */
[----:B------:R-:W-:Y:S02]  /*9670*/  LEA.HI.X R4, R2, R201, R4, 0x6, P0 ;  /* 0x000000c902047211 */ /* 0x000fe400000f3404 */
[----:B------:R-:W-:-:S04]  /*9680*/  LEA R2, P0, R0, c[0x0][0x1c8], 0x1 ;  /* 0x0000720000027a11 */ /* 0x000fc800078008ff */
        /* <DEDUP_REMOVED lines=10> */
.L_x_1876:
[----:B------:R-:W-:Y:S05]  /*9730*/  BSYNC B0 ;  /* 0x0000000000007941 */ /* 0x000fea0003800000 */
.L_x_1875:
[----:B------:R-:W0:Y:S01]  /*9740*/  LDGDEPBAR ;  /* 0x00000000000079af */ /* 0x000e220000000000 */
[----:B------:R-:W-:Y:S01]  /*9750*/  LOP3.LUT P0, RZ, R234, 0x2, RZ, 0xc0, !PT ;  /* 0x00000002eaff7812 */ /* 0x000fe2000780c0ff */
[----:B------:R-:W-:Y:S01]  /*9760*/  BSSY B2, `(.L_x_1877) ;  /* 0x0000005000027945 */ /* 0x000fe20003800000 */
[----:B------:R-:W-:-:S02]  /*9770*/  MOV R111, 0x97b0 ;  /* 0x000097b0006f7802 */ /* 0x000fc40000000f00 */
[----:B------:R-:W-:-:S05]  /*9780*/  SEL R156, R156, 0xffffffe0, !P0 ;  /* 0xffffffe09c9c7807 */ /* 0x000fca0004000000 */
[----:B------:R-:W-:Y:S02]  /*9790*/  IMAD.IADD R112, R158, 0x1, R156 ;  /* 0x000000019e707824 */ /* 0x000fe400078e029c */
[----:B-12-4-:R-:W-:Y:S05]  /*97a0*/  CALL.REL.NOINC `($_ZN7cutlass13device_kernelIN5flash19enable_sm80_to_sm89INS1_16FlashAttnFwdSm80INS1_25CollectiveMainloopFwdSm80ILi8ELi2ELb0EN4cute5tupleIJNS5_1CILi128EEENS7_ILi64EEENS7_ILi192EEEEEELi192ENS_10bfloat16_tEfNS_4arch4Sm80ELb0ELb1ELb1ELb1ELb0ELb1ELb1ELb1EEENS1_21CollectiveEpilogueFwdINS6_IJS8_SA_S9_EEENS6_IJNS7_ILi1EEESI_SI_EEESC_SE_Li256ELb1ELb1ELb1ELb0EEENS1_36VarlenDynamicPersistentTileSchedulerILi128ELi64ELi256ELi256ELb1ELb1ELb0ELb1ELb0ELb1EEEEEEEEEvNT_6ParamsE$_ZZN5flash25CollectiveMainloopFwdSm80ILi8ELi2ELb0EN4cute5tupleIJNS1_1CILi128EEENS3_ILi64EEENS3_ILi192EEEEEELi192EN7cutlass10bfloat16_tEfNS8_4arch4Sm80ELb0ELb1ELb1ELb1ELb0ELb1ELb1ELb1EE3mmaINS_16FlashAttnFwdSm80ISC_NS_21CollectiveEpilogueFwdINS2_IJS4_S6_S5_EEENS2_IJNS3_ILi1EEESH_SH_EEES9_SB_Li256ELb1ELb1ELb1ELb0EEENS_36VarlenDynamicPersistentTileSchedulerILi128ELi64ELi256ELi256ELb1ELb1ELb0ELb1ELb0ELb1EEEE13SharedStorageENS1_6TensorINS1_11ArrayEngineIfLm96EEENS1_6LayoutINS2_IJNS2_IJNS3_ILi2EEESS_EEESH_NS3_ILi24EEEEEENS2_IJNS2_IJSH_SS_EEENS3_ILi0EEENS3_ILi4EEEEEEEEEENS_7SoftmaxILi2ELi0EEEEEbRKNSC_6ParamsERT0_RT1_iRKNS_16SeqlenInfoQKNewKILb1ELb1EEENS2_IJiiiiEEERT_ENKUlvE_clEv) ;  /* 0x0001419000007944 */ /* 0x016fea0003c00000 */
[----:B------:R-:W-:Y:S05]  /*97b0*/  BSYNC B2 ;  /* 0x0000000000027941 */ /* 0x000fea0003800000 */
.L_x_1877:
[----:B------:R2:W5:Y:S01]  /*97c0*/  LDL R104, [R1] ;  /* 0x0000000001687983 */ /* 0x0005620000100800 */
[----:B------:R-:W-:-:S04]  /*97d0*/  DEPBAR.LE SB0, 0x2 ;  /* 0x000080800000791a */ /* 0x000fc80000000000 */
[----:B------:R2:W5:Y:S01]  /*97e0*/  LDL R207, [R1+0x10] ;  /* 0x0000100001cf7983 */ /* 0x0005620000100800 */
[----:B------:R-:W-:Y:S01]  /*97f0*/  WARPSYNC 0xffffffff ;  /* 0xffffffff00007948 */ /* 0x000fe20003800000 */
[----:B------:R-:W-:Y:S02]  /*9800*/  BSSY B0, `(.L_x_1878) ;  /* 0x0000025000007945 */ /* 0x000fe40003800000 */
[----:B------:R-:W-:Y:S06]  /*9810*/  BAR.SYNC.DEFER_BLOCKING 0x0 ;  /* 0x0000000000007b1d */ /* 0x000fec0000010000 */
[----:B-1----:R2:W1:Y:S04]  /*9820*/  LDSM.16.M88.4 R12, [R152] ;  /* 0x00000000980c783b */ /* 0x0024680000000200 */
[----:B------:R2:W3:Y:S04]  /*9830*/  LDSM.16.M88.4 R28, [R158] ;  /* 0x000000009e1c783b */ /* 0x0004e80000000200 */
[----:B------:R2:W4:Y:S04]  /*9840*/  LDSM.16.M88.4 R32, [R158+0x800] ;  /* 0x000800009e20783b */ /* 0x0005280000000200 */
[----:B-----5:R2:W1:Y:S04]  /*9850*/  LDSM.16.M88.4 R44, [R158+0x1000] ;  /* 0x001000009e2c783b */ /* 0x0204680000000200 */
        /* <DEDUP_REMOVED lines=10> */
[----:B------:R-:W-:Y:S01]  /*9900*/  IMAD.WIDE.U32 R8, R0, c[0x0][0x208], RZ ;  /* 0x0000820000087a25 */ /* 0x000fe200078e00ff */
[----:B------:R-:W-:-:S03]  /*9910*/  LOP3.LUT P3, RZ, R213, 0x1, RZ, 0xc0, !PT ;  /* 0x00000001d5ff7812 */ /* 0x000fc6000786c0ff */
[----:B------:R-:W-:-:S04]  /*9920*/  IMAD R2, R2, c[0x0][0x208], RZ ;  /* 0x0000820002027a24 */ /* 0x000fc800078e02ff */
[----:B------:R-:W-:Y:S01]  /*9930*/  IMAD R2, R0, c[0x0][0x20c], R2 ;  /* 0x0000830000027a24 */ /* 0x000fe200078e0202 */
[----:B------:R-:W-:-:S03]  /*9940*/  LEA R0, P0, R8, R204, 0x6 ;  /* 0x000000cc08007211 */ /* 0x000fc600078030ff */
[----:B------:R-:W-:Y:S01]  /*9950*/  IMAD.IADD R3, R9, 0x1, R2 ;  /* 0x0000000109037824 */ /* 0x000fe200078e0202 */
        /* <DEDUP_REMOVED lines=15> */
.L_x_1879:
[----:B------:R-:W-:Y:S05]  /*9a50*/  BSYNC B0 ;  /* 0x0000000000007941 */ /* 0x000fea0003800000 */
.L_x_1878:
[----:B------:R-:W-:Y:S01]  /*9a60*/  LOP3.LUT P0, RZ, R234, 0x4, RZ, 0xc0, !PT ;  /* 0x00000004eaff7812 */ /* 0x000fe2000780c0ff */
[C---:B-1-3--:R-:W-:Y:S01]  /*9a70*/  HMMA.16816.F32.BF16 R16, R12.reuse, R28, RZ ;  /* 0x0000001c0c10723c */ /* 0x04afe200000418ff */
[----:B------:R-:W-:Y:S01]  /*9a80*/  MOV R0, 0x40 ;  /* 0x0000004000007802 */ /* 0x000fe20000000f00 */
[----:B------:R-:W-:Y:S03]  /*9a90*/  LDSM.16.M88.4 R20, [R155] ;  /* 0x000000009b14783b */ /* 0x000fe60000000200 */
[----:B------:R-:W-:Y:S01]  /*9aa0*/  SEL R151, R0, 0xffffffc0, !P0 ;  /* 0xffffffc000977807 */ /* 0x000fe20004000000 */
[----:B------:R-:W-:Y:S02]  /*9ab0*/  LDSM.16.M88.4 R92, [R158+0x2000] ;  /* 0x002000009e5c783b */ /* 0x000fe40000000200 */
[C---:B------:R-:W-:Y:S01]  /*9ac0*/  HMMA.16816.F32.BF16 R28, R12.reuse, R30, RZ ;  /* 0x0000001e0c1c723c */ /* 0x040fe200000418ff */
[----:B------:R-:W-:Y:S01]  /*9ad0*/  IADD3 R0, R151, R158, R156 ;  /* 0x0000009e97007210 */ /* 0x000fe20007ffe09c */
[----:B--2---:R-:W-:Y:S01]  /*9ae0*/  IMAD.IADD R2, R158, 0x1, R151 ;  /* 0x000000019e027824 */ /* 0x004fe200078e0297 */
[----:B------:R-:W-:Y:S04]  /*9af0*/  LDSM.16.M88.4 R88, [R112+0x2000] ;  /* 0x002000007058783b */ /* 0x000fe80000000200 */
[----:B------:R-:W1:Y:S01]  /*9b00*/  LDSM.16.M88.4 R68, [R2] ;  /* 0x000000000244783b */ /* 0x000e620000000200 */
[C---:B----4-:R-:W-:Y:S03]  /*9b10*/  HMMA.16816.F32.BF16 R24, R12.reuse, R32, RZ ;  /* 0x000000200c18723c */ /* 0x050fe600000418ff */
[----:B------:R-:W2:Y:S04]  /*9b20*/  LDSM.16.M88.4 R72, [R2+0x800] ;  /* 0x000800000248783b */ /* 0x000ea80000000200 */
[----:B------:R-:W3:Y:S01]  /*9b30*/  LDSM.16.M88.4 R76, [R2+0x1000] ;  /* 0x00100000024c783b */ /* 0x000ee20000000200 */
[C---:B------:R-:W-:Y:S03]  /*9b40*/  HMMA.16816.F32.BF16 R32, R12.reuse, R34, RZ ;  /* 0x000000220c20723c */ /* 0x040fe600000418ff */
[----:B------:R-:W-:Y:S04]  /*9b50*/  LDSM.16.M88.4 R96, [R0] ;  /* 0x000000000060783b */ /* 0x000fe80000000200 */
[----:B------:R-:W-:Y:S01]  /*9b60*/  LDSM.16.M88.4 R84, [R2+0x1800] ;  /* 0x001800000254783b */ /* 0x000fe20000000200 */
[----:B------:R-:W-:Y:S03]  /*9b70*/  HMMA.16816.F32.BF16 R36, R12, R44, RZ ;  /* 0x0000002c0c24723c */ /* 0x000fe600000418ff */
[----:B------:R-:W4:Y:S04]  /*9b80*/  LDL R113, [R1+0x4] ;  /* 0x0000040001717983 */ /* 0x000f280000100800 */
[----:B------:R-:W0:Y:S01]  /*9b90*/  LDGDEPBAR ;  /* 0x00000000000079af */ /* 0x000e220000000000 */
[----:B------:R-:W-:Y:S03]  /*9ba0*/  HMMA.16816.F32.BF16 R56, R4, R40, R16 ;  /* 0x000000280438723c */ /* 0x000fe60000041810 */
[----:B------:R-:W5:Y:S05]  /*9bb0*/  LDSM.16.M88.4 R16, [R154] ;  /* 0x000000009a10783b */ /* 0x000f6a0000000200 */
[C---:B------:R-:W-:Y:S08]  /*9bc0*/  HMMA.16816.F32.BF16 R44, R12.reuse, R46, RZ ;  /* 0x0000002e0c2c723c */ /* 0x040ff000000418ff */
[C---:B------:R-:W-:Y:S08]  /*9bd0*/  HMMA.16816.F32.BF16 R48, R12.reuse, R52, RZ ;  /* 0x000000340c30723c */ /* 0x040ff000000418ff */
[----:B------:R-:W-:Y:S08]  /*9be0*/  HMMA.16816.F32.BF16 R12, R12, R54, RZ ;  /* 0x000000360c0c723c */ /* 0x000ff000000418ff */
[C---:B------:R-:W-:Y:S08]  /*9bf0*/  HMMA.16816.F32.BF16 R52, R4.reuse, R42, R28 ;  /* 0x0000002a0434723c */ /* 0x040ff0000004181c */
[C---:B------:R-:W-:Y:S08]  /*9c00*/  HMMA.16816.F32.BF16 R28, R4.reuse, R60, R24 ;  /* 0x0000003c041c723c */ /* 0x040ff00000041818 */
[C---:B------:R-:W-:Y:S01]  /*9c10*/  HMMA.16816.F32.BF16 R24, R4.reuse, R62, R32 ;  /* 0x0000003e0418723c */ /* 0x040fe20000041820 */
[----:B------:R-:W-:Y:S07]  /*9c20*/  LDSM.16.M88.4 R60, [R0+0x1000] ;  /* 0x00100000003c783b */ /* 0x000fee0000000200 */
[----:B------:R-:W-:Y:S08]  /*9c30*/  HMMA.16816.F32.BF16 R36, R4, R64, R36 ;  /* 0x000000400424723c */ /* 0x000ff00000041824 */
[----:B-1----:R-:W-:Y:S08]  /*9c40*/  HMMA.16816.F32.BF16 R56, R20, R68, R56 ;  /* 0x000000441438723c */ /* 0x002ff00000041838 */
[C---:B------:R-:W-:Y:S01]  /*9c50*/  HMMA.16816.F32.BF16 R44, R4.reuse, R66, R44 ;  /* 0x00000042042c723c */ /* 0x040fe2000004182c */
[----:B------:R-:W1:Y:S07]  /*9c60*/  LDSM.16.M88.4 R64, [R0+0x800] ;  /* 0x000800000040783b */ /* 0x000e6e0000000200 */
[C---:B------:R-:W-:Y:S08]  /*9c70*/  HMMA.16816.F32.BF16 R48, R4.reuse, R80, R48 ;  /* 0x000000500430723c */ /* 0x040ff00000041830 */
[----:B------:R-:W-:Y:S01]  /*9c80*/  HMMA.16816.F32.BF16 R4, R4, R82, R12 ;  /* 0x000000520404723c */ /* 0x000fe2000004180c */
[----:B------:R-:W1:Y:S04]  /*9c90*/  LDSM.16.M88.4 R12, [R152+0x4000] ;  /* 0x00400000980c783b */ /* 0x000e680000000200 */
[----:B------:R-:W1:Y:S03]  /*9ca0*/  LDSM.16.M88.4 R80, [R0+0x1800] ;  /* 0x001800000050783b */ /* 0x000e660000000200 */
[C---:B------:R-:W-:Y:S01]  /*9cb0*/  HMMA.16816.F32.BF16 R52, R20.reuse, R70, R52 ;  /* 0x000000461434723c */ /* 0x040fe20000041834 */
[----:B------:R-:W-:Y:S07]  /*9cc0*/  LDSM.16.M88.4 R68, [R158+0x3000] ;  /* 0x003000009e44783b */ /* 0x000fee0000000200 */
[C---:B--2---:R-:W-:Y:S08]  /*9cd0*/  HMMA.16816.F32.BF16 R40, R20.reuse, R72, R28 ;  /* 0x000000481428723c */ /* 0x044ff0000004181c */
[C---:B------:R-:W-:Y:S01]  /*9ce0*/  HMMA.16816.F32.BF16 R32, R20.reuse, R74, R24 ;  /* 0x0000004a1420723c */ /* 0x040fe20000041818 */
[----:B------:R-:W2:Y:S07]  /*9cf0*/  LDSM.16.M88.4 R72, [R158+0x2800] ;  /* 0x002800009e48783b */ /* 0x000eae0000000200 */
[----:B---3--:R-:W-:Y:S08]  /*9d00*/  HMMA.16816.F32.BF16 R28, R20, R76, R36 ;  /* 0x0000004c141c723c */ /* 0x008ff00000041824 */
[----:B-----5:R-:W-:Y:S08]  /*9d10*/  HMMA.16816.F32.BF16 R56, R16, R96, R56 ;  /* 0x000000601038723c */ /* 0x020ff00000041838 */
[C---:B------:R-:W-:Y:S01]  /*9d20*/  HMMA.16816.F32.BF16 R24, R20.reuse, R78, R44 ;  /* 0x0000004e1418723c */ /* 0x040fe2000004182c */
[----:B------:R-:W-:Y:S07]  /*9d30*/  LDSM.16.M88.4 R76, [R158+0x3800] ;  /* 0x003800009e4c783b */ /* 0x000fee0000000200 */
[C---:B------:R-:W-:Y:S08]  /*9d40*/  HMMA.16816.F32.BF16 R48, R20.reuse, R84, R48 ;  /* 0x000000541430723c */ /* 0x040ff00000041830 */
[----:B------:R-:W-:Y:S01]  /*9d50*/  HMMA.16816.F32.BF16 R36, R20, R86, R4 ;  /* 0x000000561424723c */ /* 0x000fe20000041804 */
[----:B------:R-:W3:Y:S04]  /*9d60*/  LDSM.16.M88.4 R4, [R153+0x4000] ;  /* 0x004000009904783b */ /* 0x000ee80000000200 */
[----:B------:R-:W-:Y:S03]  /*9d70*/  LDSM.16.M88.4 R84, [R2+0x2000] ;  /* 0x002000000254783b */ /* 0x000fe60000000200 */
[C---:B------:R-:W-:Y:S01]  /*9d80*/  HMMA.16816.F32.BF16 R52, R16.reuse, R98, R52 ;  /* 0x000000621034723c */ /* 0x040fe20000041834 */
[----:B------:R-:W-:Y:S07]  /*9d90*/  LDSM.16.M88.4 R96, [R0+0x3800] ;  /* 0x003800000060783b */ /* 0x000fee0000000200 */
[C---:B-1----:R-:W-:Y:S08]  /*9da0*/  HMMA.16816.F32.BF16 R44, R16.reuse, R64, R40 ;  /* 0x00000040102c723c */ /* 0x042ff00000041828 */
[C---:B------:R-:W-:Y:S01]  /*9db0*/  HMMA.16816.F32.BF16 R40, R16.reuse, R66, R32 ;  /* 0x000000421028723c */ /* 0x040fe20000041820 */
[----:B------:R-:W1:Y:S07]  /*9dc0*/  LDSM.16.M88.4 R64, [R112+0x2800] ;  /* 0x002800007040783b */ /* 0x000e6e0000000200 */
[----:B------:R-:W-:Y:S01]  /*9dd0*/  HMMA.16816.F32.BF16 R32, R16, R60, R28 ;  /* 0x0000003c1020723c */ /* 0x000fe2000004181c */
[----:B------:R-:W5:Y:S07]  /*9de0*/  LDSM.16.M88.4 R28, [R155+0x4000] ;  /* 0x004000009b1c783b */ /* 0x000f6e0000000200 */
[----:B------:R-:W-:Y:S08]  /*9df0*/  HMMA.16816.F32.BF16 R56, R12, R92, R56 ;  /* 0x0000005c0c38723c */ /* 0x000ff00000041838 */
[C---:B------:R-:W-:Y:S01]  /*9e00*/  HMMA.16816.F32.BF16 R24, R16.reuse, R62, R24 ;  /* 0x0000003e1018723c */ /* 0x040fe20000041818 */
[----:B------:R-:W1:Y:S07]  /*9e10*/  LDSM.16.M88.4 R60, [R112+0x3000] ;  /* 0x00300000703c783b */ /* 0x000e6e0000000200 */
[C---:B------:R-:W-:Y:S08]  /*9e20*/  HMMA.16816.F32.BF16 R20, R16.reuse, R80, R48 ;  /* 0x000000501014723c */ /* 0x040ff00000041830 */
[----:B------:R-:W-:Y:S01]  /*9e30*/  HMMA.16816.F32.BF16 R16, R16, R82, R36 ;  /* 0x000000521010723c */ /* 0x000fe20000041824 */
[----:B------:R-:W1:Y:S07]  /*9e40*/  LDSM.16.M88.4 R80, [R112+0x3800] ;  /* 0x003800007050783b */ /* 0x000e6e0000000200 */
[C---:B------:R-:W-:Y:S08]  /*9e50*/  HMMA.16816.F32.BF16 R52, R12.reuse, R94, R52 ;  /* 0x0000005e0c34723c */ /* 0x040ff00000041834 */
[C---:B--2---:R-:W-:Y:S08]  /*9e60*/  HMMA.16816.F32.BF16 R48, R12.reuse, R72, R44 ;  /* 0x000000480c30723c */ /* 0x044ff0000004182c */
[C---:B------:R-:W-:Y:S01]  /*9e70*/  HMMA.16816.F32.BF16 R44, R12.reuse, R74, R40 ;  /* 0x0000004a0c2c723c */ /* 0x040fe20000041828 */
[----:B------:R-:W-:Y:S07]  /*9e80*/  LDSM.16.M88.4 R72, [R112+0x4000] ;  /* 0x004000007048783b */ /* 0x000fee0000000200 */
[----:B------:R-:W-:Y:S08]  /*9e90*/  HMMA.16816.F32.BF16 R40, R12, R68, R32 ;  /* 0x000000440c28723c */ /* 0x000ff00000041820 */
[----:B---3--:R-:W-:Y:S08]  /*9ea0*/  HMMA.16816.F32.BF16 R32, R4, R88, R56 ;  /* 0x000000580420723c */ /* 0x008ff00000041838 */
[C---:B------:R-:W-:Y:S01]  /*9eb0*/  HMMA.16816.F32.BF16 R36, R12.reuse, R70, R24 ;  /* 0x000000460c24723c */ /* 0x040fe20000041818 */
[----:B------:R-:W2:Y:S04]  /*9ec0*/  LDSM.16.M88.4 R68, [R2+0x2800] ;  /* 0x002800000244783b */ /* 0x000ea80000000200 */
[----:B------:R-:W-:Y:S03]  /*9ed0*/  LDSM.16.M88.4 R24, [R154+0x4000] ;  /* 0x004000009a18783b */ /* 0x000fe60000000200 */
[C---:B------:R-:W-:Y:S08]  /*9ee0*/  HMMA.16816.F32.BF16 R20, R12.reuse, R76, R20 ;  /* 0x0000004c0c14723c */ /* 0x040ff00000041814 */
[----:B------:R-:W-:Y:S01]  /*9ef0*/  HMMA.16816.F32.BF16 R12, R12, R78, R16 ;  /* 0x0000004e0c0c723c */ /* 0x000fe20000041810 */
[----:B------:R-:W3:Y:S07]  /*9f00*/  LDSM.16.M88.4 R76, [R0+0x2000] ;  /* 0x00200000004c783b */ /* 0x000eee0000000200 */
[C---:B------:R-:W-:Y:S08]  /*9f10*/  HMMA.16816.F32.BF16 R16, R4.reuse, R90, R52 ;  /* 0x0000005a0410723c */ /* 0x040ff00000041834 */
[----:B-1----:R-:W-:Y:S08]  /*9f20*/  HMMA.16816.F32.BF16 R48, R4, R64, R48 ;  /* 0x000000400430723c */ /* 0x002ff00000041830 */
[----:B-----5:R-:W-:Y:S08]  /*9f30*/  HMMA.16816.F32.BF16 R32, R28, R84, R32 ;  /* 0x000000541c20723c */ /* 0x020ff00000041820 */
[C---:B------:R-:W-:Y:S01]  /*9f40*/  HMMA.16816.F32.BF16 R56, R4.reuse, R66, R44 ;  /* 0x000000420438723c */ /* 0x040fe2000004182c */
[----:B------:R-:W-:Y:S07]  /*9f50*/  LDSM.16.M88.4 R44, [R158+0x4000] ;  /* 0x004000009e2c783b */ /* 0x000fee0000000200 */
[C---:B------:R-:W-:Y:S08]  /*9f60*/  HMMA.16816.F32.BF16 R64, R4.reuse, R60, R40 ;  /* 0x0000003c0440723c */ /* 0x040ff00000041828 */
[C---:B------:R-:W-:Y:S01]  /*9f70*/  HMMA.16816.F32.BF16 R52, R4.reuse, R62, R36 ;  /* 0x0000003e0434723c */ /* 0x040fe20000041824 */
[----:B------:R-:W-:Y:S07]  /*9f80*/  LDSM.16.M88.4 R36, [R2+0x3000] ;  /* 0x003000000224783b */ /* 0x000fee0000000200 */
[C---:B------:R-:W-:Y:S01]  /*9f90*/  HMMA.16816.F32.BF16 R60, R4.reuse, R80, R20 ;  /* 0x00000050043c723c */ /* 0x040fe20000041814 */
[----:B------:R-:W1:Y:S07]  /*9fa0*/  LDSM.16.M88.4 R20, [R152+0x8000] ;  /* 0x008000009814783b */ /* 0x000e6e0000000200 */
[----:B------:R-:W-:Y:S01]  /*9fb0*/  HMMA.16816.F32.BF16 R108, R4, R82, R12 ;  /* 0x00000052046c723c */ /* 0x000fe2000004180c */
[----:B------:R-:W-:Y:S07]  /*9fc0*/  LDSM.16.M88.4 R80, [R0+0x4000] ;  /* 0x004000000050783b */ /* 0x000fee0000000200 */
[C---:B------:R-:W-:Y:S01]  /*9fd0*/  HMMA.16816.F32.BF16 R12, R28.reuse, R86, R16 ;  /* 0x000000561c0c723c */ /* 0x040fe20000041810 */
[----:B------:R-:W5:Y:S04]  /*9fe0*/  LDSM.16.M88.4 R84, [R2+0x3800] ;  /* 0x003800000254783b */ /* 0x000f680000000200 */
[----:B------:R-:W-:Y:S03]  /*9ff0*/  LDSM.16.M88.4 R16, [R153+0x8000] ;  /* 0x008000009910783b */ /* 0x000fe60000000200 */
[----:B--2---:R-:W-:Y:S01]  /*a000*/  HMMA.16816.F32.BF16 R40, R28, R68, R48 ;  /* 0x000000441c28723c */ /* 0x004fe20000041830 */
[----:B------:R-:W2:Y:S07]  /*a010*/  LDSM.16.M88.4 R48, [R0+0x2800] ;  /* 0x002800000030783b */ /* 0x000eae0000000200 */
[C---:B---3--:R-:W-:Y:S08]  /*a020*/  HMMA.16816.F32.BF16 R4, R24.reuse, R76, R32 ;  /* 0x0000004c1804723c */ /* 0x048ff00000041820 */
[----:B------:R-:W-:Y:S01]  /*a030*/  HMMA.16816.F32.BF16 R32, R24, R78, R12 ;  /* 0x0000004e1820723c */ /* 0x000fe2000004180c */
[----:B------:R-:W3:Y:S04]  /*a040*/  LDSM.16.M88.4 R76, [R158+0x4800] ;  /* 0x004800009e4c783b */ /* 0x000ee80000000200 */
[----:B------:R-:W-:Y:S11]  /*a050*/  LDSM.16.M88.4 R12, [R155+0x8000] ;  /* 0x008000009b0c783b */ /* 0x000ff60000000200 */
[----:B-1----:R-:W-:Y:S08]  /*a060*/  HMMA.16816.F32.BF16 R4, R20, R44, R4 ;  /* 0x0000002c1404723c */ /* 0x002ff00000041804 */
[C---:B-----5:R-:W-:Y:S01]  /*a070*/  HMMA.16816.F32.BF16 R100, R28.reuse, R84, R60 ;  /* 0x000000541c64723c */ /* 0x060fe2000004183c */
[----:B------:R-:W1:Y:S07]  /*a080*/  LDSM.16.M88.4 R60, [R2+0x4000] ;  /* 0x00400000023c783b */ /* 0x000e6e0000000200 */
[C---:B------:R-:W-:Y:S01]  /*a090*/  HMMA.16816.F32.BF16 R56, R28.reuse, R70, R56 ;  /* 0x000000461c38723c */ /* 0x040fe20000041838 */
[----:B------:R-:W-:Y:S07]  /*a0a0*/  LDSM.16.M88.4 R68, [R112+0x4800] ;  /* 0x004800007044783b */ /* 0x000fee0000000200 */
[C---:B------:R-:W-:Y:S01]  /*a0b0*/  HMMA.16816.F32.BF16 R92, R28.reuse, R36, R64 ;  /* 0x000000241c5c723c */ /* 0x040fe20000041840 */
[----:B------:R-:W-:Y:S07]  /*a0c0*/  LDSM.16.M88.4 R64, [R2+0x4800] ;  /* 0x004800000240783b */ /* 0x000fee0000000200 */
[----:B------:R-:W-:Y:S01]  /*a0d0*/  HMMA.16816.F32.BF16 R88, R28, R38, R52 ;  /* 0x000000261c58723c */ /* 0x000fe20000041834 */
[----:B------:R-:W5:Y:S07]  /*a0e0*/  LDSM.16.M88.4 R52, [R0+0x3000] ;  /* 0x003000000034783b */ /* 0x000f6e0000000200 */
[----:B------:R-:W-:Y:S08]  /*a0f0*/  HMMA.16816.F32.BF16 R36, R20, R46, R32 ;  /* 0x0000002e1424723c */ /* 0x000ff00000041820 */
[----:B--2---:R-:W-:Y:S08]  /*a100*/  HMMA.16816.F32.BF16 R40, R24, R48, R40 ;  /* 0x000000301828723c */ /* 0x004ff00000041828 */
[----:B------:R-:W-:Y:S01]  /*a110*/  HMMA.16816.F32.BF16 R32, R16, R72, R4 ;  /* 0x000000481020723c */ /* 0x000fe20000041804 */
[----:B------:R-:W2:Y:S07]  /*a120*/  LDSM.16.M88.4 R4, [R154+0x8000] ;  /* 0x008000009a04783b */ /* 0x000eae0000000200 */
[----:B------:R-:W-:Y:S08]  /*a130*/  HMMA.16816.F32.BF16 R44, R24, R50, R56 ;  /* 0x00000032182c723c */ /* 0x000ff00000041838 */
[----:B------:R-:W-:Y:S01]  /*a140*/  HMMA.16816.F32.BF16 R36, R16, R74, R36 ;  /* 0x0000004a1024723c */ /* 0x000fe20000041824 */
[----:B------:R-:W2:Y:S07]  /*a150*/  LDSM.16.M88.4 R72, [R158+0x5000] ;  /* 0x005000009e48783b */ /* 0x000eae0000000200 */
[----:B---3--:R-:W-:Y:S08]  /*a160*/  HMMA.16816.F32.BF16 R48, R20, R76, R40 ;  /* 0x0000004c1430723c */ /* 0x008ff00000041828 */
[----:B-1----:R-:W-:Y:S08]  /*a170*/  HMMA.16816.F32.BF16 R32, R12, R60, R32 ;  /* 0x0000003c0c20723c */ /* 0x002ff00000041820 */
[----:B------:R-:W-:Y:S08]  /*a180*/  HMMA.16816.F32.BF16 R108, R28, R86, R108 ;  /* 0x000000561c6c723c */ /* 0x000ff0000004186c */
[----:B-----5:R-:W-:Y:S08]  /*a190*/  HMMA.16816.F32.BF16 R28, R24, R52, R92 ;  /* 0x00000034181c723c */ /* 0x020ff0000004185c */
[----:B------:R-:W-:Y:S01]  /*a1a0*/  HMMA.16816.F32.BF16 R40, R20, R78, R44 ;  /* 0x0000004e1428723c */ /* 0x000fe2000004182c */
[----:B------:R-:W-:Y:S07]  /*a1b0*/  LDSM.16.M88.4 R76, [R0+0x4800] ;  /* 0x00480000004c783b */ /* 0x000fee0000000200 */
[----:B------:R-:W-:Y:S01]  /*a1c0*/  HMMA.16816.F32.BF16 R44, R12, R62, R36 ;  /* 0x0000003e0c2c723c */ /* 0x000fe20000041824 */
[----:B------:R-:W1:Y:S07]  /*a1d0*/  LDSM.16.M88.4 R60, [R112+0x5000] ;  /* 0x00500000703c783b */ /* 0x000e6e0000000200 */
[----:B------:R-:W-:Y:S08]  /*a1e0*/  HMMA.16816.F32.BF16 R48, R16, R68, R48 ;  /* 0x000000441030723c */ /* 0x000ff00000041830 */
[----:B------:R-:W-:Y:S08]  /*a1f0*/  HMMA.16816.F32.BF16 R56, R24, R54, R88 ;  /* 0x000000361838723c */ /* 0x000ff00000041858 */
[----:B--2---:R-:W-:Y:S08]  /*a200*/  HMMA.16816.F32.BF16 R52, R4, R80, R32 ;  /* 0x000000500434723c */ /* 0x004ff00000041820 */
[----:B------:R-:W-:Y:S08]  /*a210*/  HMMA.16816.F32.BF16 R36, R20, R72, R28 ;  /* 0x000000481424723c */ /* 0x000ff0000004181c */
[----:B------:R-:W-:Y:S01]  /*a220*/  HMMA.16816.F32.BF16 R32, R16, R70, R40 ;  /* 0x000000461020723c */ /* 0x000fe20000041828 */
[----:B------:R-:W2:Y:S07]  /*a230*/  LDSM.16.M88.4 R68, [R2+0x5000] ;  /* 0x005000000244783b */ /* 0x000eae0000000200 */
[----:B------:R-:W-:Y:S08]  /*a240*/  HMMA.16816.F32.BF16 R28, R12, R64, R48 ;  /* 0x000000400c1c723c */ /* 0x000ff00000041830 */
[----:B------:R-:W-:Y:S01]  /*a250*/  HMMA.16816.F32.BF16 R48, R4, R82, R44 ;  /* 0x000000520430723c */ /* 0x000fe2000004182c */
[----:B------:R-:W-:-:S07]  /*a260*/  FMUL.FTZ R3, R52, c[0x0][0x320] ;  /* 0x0000c80034037a20 */ /* 0x000fce0000410000 */
[----:B------:R-:W-:Y:S01]  /*a270*/  HMMA.16816.F32.BF16 R44, R20, R74, R56 ;  /* 0x0000004a142c723c */ /* 0x000fe20000041838 */
[----:B------:R-:W3:Y:S01]  /*a280*/  LDSM.16.M88.4 R56, [R158+0x5800] ;  /* 0x005800009e38783b */ /* 0x000ee20000000200 */
[----:B------:R5:W2:Y:S06]  /*a290*/  MUFU.TANH R80, R3 ;  /* 0x0000000300507308 */ /* 0x000aac0000002400 */
[----:B-1----:R-:W-:Y:S01]  /*a2a0*/  HMMA.16816.F32.BF16 R40, R16, R60, R36 ;  /* 0x0000003c1028723c */ /* 0x002fe20000041824 */
[----:B-----5:R-:W-:-:S07]  /*a2b0*/  FMUL.FTZ R3, R53, c[0x0][0x320] ;  /* 0x0000c80035037a20 */ /* 0x020fce0000410000 */
[----:B------:R-:W-:Y:S01]  /*a2c0*/  HMMA.16816.F32.BF16 R36, R12, R66, R32 ;  /* 0x000000420c24723c */ /* 0x000fe20000041820 */
[----:B------:R-:W1:Y:S01]  /*a2d0*/  LDSM.16.M88.4 R64, [R0+0x5000] ;  /* 0x005000000040783b */ /* 0x000e620000000200 */
[----:B------:R5:W1:Y:S06]  /*a2e0*/  MUFU.TANH R74, R3 ;  /* 0x00000003004a7308 */ /* 0x000a6c0000002400 */
[----:B------:R-:W-:Y:S01]  /*a2f0*/  HMMA.16816.F32.BF16 R84, R24, R96, R100 ;  /* 0x000000601854723c */ /* 0x000fe20000041864 */
[----:B-----5:R-:W-:-:S04]  /*a300*/  FMUL.FTZ R3, R54, c[0x0][0x320] ;  /* 0x0000c80036037a20 */ /* 0x020fc80000410000 */
[----:B------:R5:W1:Y:S03]  /*a310*/  MUFU.TANH R81, R3 ;  /* 0x0000000300517308 */ /* 0x000a660000002400 */
[----:B------:R-:W-:Y:S01]  /*a320*/  HMMA.16816.F32.BF16 R24, R24, R98, R108 ;  /* 0x000000621818723c */ /* 0x000fe2000004186c */
[----:B-----5:R-:W-:-:S07]  /*a330*/  FMUL.FTZ R3, R55, c[0x0][0x320] ;  /* 0x0000c80037037a20 */ /* 0x020fce0000410000 */
[----:B------:R-:W-:Y:S08]  /*a340*/  HMMA.16816.F32.BF16 R52, R4, R76, R28 ;  /* 0x0000004c0434723c */ /* 0x000ff0000004181c */
[----:B------:R-:W-:Y:S01]  /*a350*/  HMMA.16816.F32.BF16 R28, R16, R62, R44 ;  /* 0x0000003e101c723c */ /* 0x000fe2000004182c */
[----:B------:R-:W5:Y:S04]  /*a360*/  LDSM.16.M88.4 R60, [R112+0x5800] ;  /* 0x00580000703c783b */ /* 0x000f680000000200 */
[----:B------:R-:W1:Y:S03]  /*a370*/  LDSM.16.M88.4 R44, [R2+0x5800] ;  /* 0x00580000022c783b */ /* 0x000e660000000200 */
[----:B--2---:R-:W-:Y:S08]  /*a380*/  HMMA.16816.F32.BF16 R32, R12, R68, R40 ;  /* 0x000000440c20723c */ /* 0x004ff00000041828 */
[----:B------:R-:W-:Y:S08]  /*a390*/  HMMA.16816.F32.BF16 R40, R4, R78, R36 ;  /* 0x0000004e0428723c */ /* 0x000ff00000041824 */
[C---:B---3--:R-:W-:Y:S08]  /*a3a0*/  HMMA.16816.F32.BF16 R36, R20.reuse, R56, R84 ;  /* 0x000000381424723c */ /* 0x048ff00000041854 */
[----:B------:R-:W-:Y:S08]  /*a3b0*/  HMMA.16816.F32.BF16 R20, R20, R58, R24 ;  /* 0x0000003a1414723c */ /* 0x000ff00000041818 */
[----:B------:R-:W-:Y:S08]  /*a3c0*/  HMMA.16816.F32.BF16 R24, R12, R70, R28 ;  /* 0x000000460c18723c */ /* 0x000ff0000004181c */
[----:B-1----:R-:W-:Y:S08]  /*a3d0*/  HMMA.16816.F32.BF16 R32, R4, R64, R32 ;  /* 0x000000400420723c */ /* 0x002ff00000041820 */
[C---:B-----5:R-:W-:Y:S01]  /*a3e0*/  HMMA.16816.F32.BF16 R28, R16.reuse, R60, R36 ;  /* 0x0000003c101c723c */ /* 0x060fe20000041824 */
[----:B------:R1:W2:Y:S07]  /*a3f0*/  LDSM.16.M88.4 R36, [R0+0x5800] ;  /* 0x005800000024783b */ /* 0x0002ae0000000200 */
[----:B------:R-:W-:Y:S08]  /*a400*/  HMMA.16816.F32.BF16 R16, R16, R62, R20 ;  /* 0x0000003e1010723c */ /* 0x000ff00000041814 */
[----:B------:R-:W-:Y:S01]  /*a410*/  HMMA.16816.F32.BF16 R24, R4, R66, R24 ;  /* 0x000000420418723c */ /* 0x000fe20000041818 */
[----:B------:R3:W2:Y:S01]  /*a420*/  MUFU.TANH R75, R3 ;  /* 0x00000003004b7308 */ /* 0x0006a20000002400 */
[----:B-1----:R-:W-:-:S06]  /*a430*/  FMUL.FTZ R0, R33, c[0x0][0x320] ;  /* 0x0000c80021007a20 */ /* 0x002fcc0000410000 */
[----:B------:R-:W-:Y:S01]  /*a440*/  HMMA.16816.F32.BF16 R20, R12, R44, R28 ;  /* 0x0000002c0c14723c */ /* 0x000fe2000004181c */
[----:B------:R1:W1:Y:S01]  /*a450*/  MUFU.TANH R29, R0 ;  /* 0x00000000001d7308 */ /* 0x0002620000002400 */
[----:B---3--:R-:W-:-:S07]  /*a460*/  FMUL.FTZ R3, R48, c[0x0][0x320] ;  /* 0x0000c80030037a20 */ /* 0x008fce0000410000 */
[----:B------:R3:W2:Y:S01]  /*a470*/  MUFU.TANH R72, R3 ;  /* 0x0000000300487308 */ /* 0x0006a20000002400 */
[----:B-1----:R-:W-:-:S07]  /*a480*/  FMUL.FTZ R0, R34, c[0x0][0x320] ;  /* 0x0000c80022007a20 */ /* 0x002fce0000410000 */
[----:B------:R1:W1:Y:S01]  /*a490*/  MUFU.TANH R33, R0 ;  /* 0x0000000000217308 */ /* 0x0002620000002400 */
[----:B------:R-:W-:Y:S01]  /*a4a0*/  HMMA.16816.F32.BF16 R16, R12, R46, R16 ;  /* 0x0000002e0c10723c */ /* 0x000fe20000041810 */
[----:B---3--:R-:W-:-:S06]  /*a4b0*/  FMUL.FTZ R3, R49, c[0x0][0x320] ;  /* 0x0000c80031037a20 */ /* 0x008fcc0000410000 */
[----:B------:R3:W2:Y:S01]  /*a4c0*/  MUFU.TANH R49, R3 ;  /* 0x0000000300317308 */ /* 0x0006a20000002400 */
[----:B-1----:R-:W-:-:S07]  /*a4d0*/  FMUL.FTZ R0, R35, c[0x0][0x320] ;  /* 0x0000c80023007a20 */ /* 0x002fce0000410000 */
[----:B------:R1:W1:Y:S01]  /*a4e0*/  MUFU.TANH R34, R0 ;  /* 0x0000000000227308 */ /* 0x0002620000002400 */
[----:B---3--:R-:W-:Y:S01]  /*a4f0*/  FMUL.FTZ R3, R50, c[0x0][0x320] ;  /* 0x0000c80032037a20 */ /* 0x008fe20000410000 */
[----:B------:R-:W-:-:S06]  /*a500*/  SHF.R.S32.HI R2, RZ, 0x1f, R104 ;  /* 0x0000001fff027819 */ /* 0x000fcc0000011468 */
[----:B------:R3:W2:Y:S01]  /*a510*/  MUFU.TANH R73, R3 ;  /* 0x0000000300497308 */ /* 0x0006a20000002400 */
[----:B-1----:R-:W-:-:S07]  /*a520*/  FMUL.FTZ R0, R24, c[0x0][0x320] ;  /* 0x0000c80018007a20 */ /* 0x002fce0000410000 */
[----:B------:R1:W1:Y:S01]  /*a530*/  MUFU.TANH R14, R0 ;  /* 0x00000000000e7308 */ /* 0x0002620000002400 */
[----:B---3--:R-:W-:-:S07]  /*a540*/  FMUL.FTZ R3, R51, c[0x0][0x320] ;  /* 0x0000c80033037a20 */ /* 0x008fce0000410000 */
[----:B------:R3:W2:Y:S01]  /*a550*/  MUFU.TANH R50, R3 ;  /* 0x0000000300327308 */ /* 0x0006a20000002400 */
[----:B-1----:R-:W-:-:S04]  /*a560*/  MOV R0, c[0x0][0x2c4] ;  /* 0x0000b10000007a02 */ /* 0x002fc80000000f00 */
[----:B------:R-:W-:Y:S02]  /*a570*/  ISETP.NE.AND P6, PT, R0, 0x1, PT ;  /* 0x000000010000780c */ /* 0x000fe40003fc5270 */
[-C--:B------:R-:W-:Y:S01]  /*a580*/  LEA.HI R0, R2, R104.reuse, RZ, 0x5 ;  /* 0x0000006802007211 */ /* 0x080fe200078f28ff */
[----:B---3--:R-:W-:Y:S01]  /*a590*/  FMUL.FTZ R3, R52, c[0x0][0x320] ;  /* 0x0000c80034037a20 */ /* 0x008fe20000410000 */
[----:B------:R-:W-:Y:S01]  /*a5a0*/  LEA.HI R2, R2, R104, RZ, 0x2 ;  /* 0x0000006802027211 */ /* 0x000fe200078f10ff */
[----:B--2---:R-:W-:Y:S02]  /*a5b0*/  HMMA.16816.F32.BF16 R20, R4, R36, R20 ;  /* 0x000000240414723c */ /* 0x004fe40000041814 */
[----:B------:R1:W2:Y:S01]  /*a5c0*/  MUFU.TANH R48, R3 ;  /* 0x0000000300307308 */ /* 0x0002a20000002400 */
[----:B------:R-:W-:Y:S02]  /*a5d0*/  LOP3.LUT R2, R2, 0xfffffffc, RZ, 0xc0, !PT ;  /* 0xfffffffc02027812 */ /* 0x000fe400078ec0ff */
[----:B------:R-:W-:-:S02]  /*a5e0*/  SHF.R.S32.HI R8, RZ, 0x5, R0 ;  /* 0x00000005ff087819 */ /* 0x000fc40000011400 */
[----:B------:R-:W-:Y:S01]  /*a5f0*/  SHF.R.S32.HI R9, RZ, 0x1f, R0 ;  /* 0x0000001fff097819 */ /* 0x000fe20000011400 */
[----:B------:R-:W-:Y:S01]  /*a600*/  HMMA.16816.F32.BF16 R16, R4, R38, R16 ;  /* 0x000000260410723c */ /* 0x000fe20000041810 */
[----:B-1----:R-:W-:-:S05]  /*a610*/  LOP3.LUT R3, R0, 0xffffffe0, RZ, 0xc0, !PT ;  /* 0xffffffe000037812 */ /* 0x002fca00078ec0ff */
[C---:B------:R-:W-:Y:S01]  /*a620*/  IMAD.IADD R0, R104.reuse, 0x1, -R3 ;  /* 0x0000000168007824 */ /* 0x040fe200078e0a03 */
[----:B------:R-:W-:Y:S02]  /*a630*/  IADD3 R3, R104, -R2, RZ ;  /* 0x8000000268037210 */ /* 0x000fe40007ffe0ff */
[----:B------:R-:W-:Y:S02]  /*a640*/  LEA.HI R4, R9, R8, RZ, 0x3 ;  /* 0x0000000809047211 */ /* 0x000fe400078f18ff */
[----:B------:R-:W-:Y:S02]  /*a650*/  LEA.HI R2, R3, R3, RZ, 0x1 ;  /* 0x0000000303027211 */ /* 0x000fe400078f08ff */
[----:B------:R-:W-:Y:S02]  /*a660*/  SHF.R.S32.HI R6, RZ, 0x1f, R0 ;  /* 0x0000001fff067819 */ /* 0x000fe40000011400 */
[----:B------:R-:W-:Y:S02]  /*a670*/  LOP3.LUT R5, R4, 0xffffff8, RZ, 0xc0, !PT ;  /* 0x0ffffff804057812 */ /* 0x000fe400078ec0ff */
[----:B------:R-:W-:-:S02]  /*a680*/  LOP3.LUT R4, R2, 0x1ffffffe, RZ, 0xc0, !PT ;  /* 0x1ffffffe02047812 */ /* 0x000fc400078ec0ff */
[----:B------:R-:W-:Y:S01]  /*a690*/  LEA.HI R2, R6, R0, RZ, 0x2 ;  /* 0x0000000006027211 */ /* 0x000fe200078f10ff */
[----:B------:R-:W-:Y:S01]  /*a6a0*/  IMAD.IADD R5, R8, 0x1, -R5 ;  /* 0x0000000108057824 */ /* 0x000fe200078e0a05 */
[----:B------:R-:W-:Y:S02]  /*a6b0*/  IADD3 R3, R3, -R4, RZ ;  /* 0x8000000403037210 */ /* 0x000fe40007ffe0ff */
[----:B------:R-:W-:Y:S01]  /*a6c0*/  SHF.R.S32.HI R217, RZ, 0x2, R2 ;  /* 0x00000002ffd97819 */ /* 0x000fe20000011402 */
[----:B------:R-:W-:Y:S01]  /*a6d0*/  FMUL.FTZ R4, R21, c[0x0][0x320] ;  /* 0x0000c80015047a20 */ /* 0x000fe20000410000 */
[----:B------:R-:W-:Y:S01]  /*a6e0*/  SHF.L.U32 R215, R3, 0x3, RZ ;  /* 0x0000000303d77819 */ /* 0x000fe200000006ff */
[----:B------:R-:W-:Y:S02]  /*a6f0*/  IMAD.SHL.U32 R216, R5, 0x10, RZ ;  /* 0x0000001005d87824 */ /* 0x000fe400078e00ff */
[----:B----4-:R-:W-:Y:S01]  /*a700*/  IMAD R3, R113, 0x80, R217 ;  /* 0x0000008071037824 */ /* 0x010fe200078e02d9 */
[----:B------:R1:W3:Y:S04]  /*a710*/  MUFU.TANH R9, R4 ;  /* 0x0000000400097308 */ /* 0x0002e80000002400 */
[----:B-1----:R-:W-:-:S05]  /*a720*/  IADD3 R4, R215, R3, R216 ;  /* 0x00000003d7047210 */ /* 0x002fca0007ffe0d8 */
[----:B------:R-:W-:-:S05]  /*a730*/  @P6 IMAD.HI.U32 R3, R4, c[0x0][0x2c8], RZ ;  /* 0x0000b20004036a27 */ /* 0x000fca00078e00ff */
[----:B------:R-:W-:-:S05]  /*a740*/  @P6 SHF.R.U32.HI R4, RZ, c[0x0][0x2cc], R3 ;  /* 0x0000b300ff046a19 */ /* 0x000fca0000011603 */
[----:B------:R-:W1:Y:S01]  /*a750*/  SHFL.IDX PT, R3, R4, RZ, 0x1c1f ;  /* 0x001c1fff04037589 */ /* 0x000e6200000e0000 */
[----:B------:R-:W-:Y:S01]  /*a760*/  LOP3.LUT R2, R2, 0x7ffffffc, RZ, 0xc0, !PT ;  /* 0x7ffffffc02027812 */ /* 0x000fe200078ec0ff */
[----:B------:R-:W-:-:S03]  /*a770*/  IMAD.MOV.U32 R210, RZ, RZ, c[0x0][0x32c] ;  /* 0x0000cb00ffd27624 */ /* 0x000fc600078e00ff */
[----:B------:R-:W-:Y:S01]  /*a780*/  IADD3 R2, R0, -R2, RZ ;  /* 0x8000000200027210 */ /* 0x000fe20007ffe0ff */
        /* <DEDUP_REMOVED lines=12> */
[----:B------:R-:W-:Y:S01]  /*a850*/  FMUL.FTZ R17, R17, c[0x0][0x320] ;  /* 0x0000c80011117a20 */ /* 0x000fe20000410000 */
[----:B------:R-:W-:Y:S01]  /*a860*/  IADD3 R0, R211, 0x1, -R114 ;  /* 0x00000001d3007810 */ /* 0x000fe20007ffe872 */
[----:B------:R-:W-:Y:S01]  /*a870*/  FMUL.FTZ R20, R20, c[0x0][0x320] ;  /* 0x0000c80014147a20 */ /* 0x000fe20000410000 */
[----:B------:R-:W-:Y:S01]  /*a880*/  SHF.L.U32 R200, R2, 0x1, RZ ;  /* 0x0000000102c87819 */ /* 0x000fe200000006ff */
[----:B------:R-:W-:Y:S01]  /*a890*/  FMUL.FTZ R18, R18, c[0x0][0x320] ;  /* 0x0000c80012127a20 */ /* 0x000fe20000410000 */
[----:B------:R-:W-:Y:S01]  /*a8a0*/  ISETP.GE.AND P4, PT, R210, 0x1, PT ;  /* 0x00000001d200780c */ /* 0x000fe20003f86270 */
[----:B------:R-:W-:Y:S01]  /*a8b0*/  FMUL.FTZ R19, R19, c[0x0][0x320] ;  /* 0x0000c80013137a20 */ /* 0x000fe20000410000 */
[----:B------:R4:W1:Y:S01]  /*a8c0*/  MUFU.TANH R28, R5 ;  /* 0x00000005001c7308 */ /* 0x0008620000002400 */
[----:B------:R-:W-:Y:S01]  /*a8d0*/  FMUL.FTZ R27, R27, c[0x0][0x320] ;  /* 0x0000c8001b1b7a20 */ /* 0x000fe20000410000 */
[----:B------:R-:W-:Y:S01]  /*a8e0*/  ULDC UR16, c[0x0][0x324] ;  /* 0x0000c90000107ab9 */ /* 0x000fe20000000800 */
[----:B------:R-:W-:Y:S01]  /*a8f0*/  IADD3 R0, -R207, R0, -R200 ;  /* 0x00000000cf007210 */ /* 0x000fe20007ffe9c8 */
[----:B------:R-:W-:-:S04]  /*a900*/  ULOP3.LUT UR16, URZ, UR16, URZ, 0x33, !UPT ;  /* 0x000000103f107292 */ /* 0x000fc8000f8e333f */
[----:B------:R-:W1:Y:S08]  /*a910*/  MUFU.TANH R13, R25 ;  /* 0x00000019000d7308 */ /* 0x000e700000002400 */
[----:B------:R-:W1:Y:S01]  /*a920*/  MUFU.TANH R31, R26 ;  /* 0x0000001a001f7308 */ /* 0x000e620000002400 */
[----:B----4-:R-:W-:-:S07]  /*a930*/  FMUL.FTZ R5, R23, c[0x0][0x320] ;  /* 0x0000c80017057a20 */ /* 0x010fce0000410000 */
[----:B------:R-:W4:Y:S08]  /*a940*/  MUFU.TANH R53, R53 ;  /* 0x0000003500357308 */ /* 0x000f300000002400 */
[----:B------:R-:W1:Y:S08]  /*a950*/  MUFU.TANH R54, R54 ;  /* 0x0000003600367308 */ /* 0x000e700000002400 */
        /* <DEDUP_REMOVED lines=10> */
[----:B------:R-:W1:Y:S01]  /*aa00*/  MUFU.TANH R25, R19 ;  /* 0x0000001300197308 */ /* 0x000e620000002400 */
[----:B------:R-:W-:-:S07]  /*aa10*/  IADD3 R7, -R200, R211, -R114 ;  /* 0x000000d3c8077210 */ /* 0x000fce0007ffe972 */
[----:B------:R-:W1:Y:S01]  /*aa20*/  MUFU.TANH R30, R27 ;  /* 0x0000001b001e7308 */ /* 0x000e620000002400 */
[----:B------:R-:W-:Y:S02]  /*aa30*/  IADD3 R6, R0, UR16, RZ ;  /* 0x0000001000067c10 */ /* 0x000fe4000fffe0ff */
[----:B------:R-:W-:-:S05]  /*aa40*/  LOP3.LUT R213, R213, 0xfffffffd, RZ, 0xc0, !PT ;  /* 0xfffffffdd5d57812 */ /* 0x000fca00078ec0ff */
[----:B------:R5:W1:Y:S01]  /*aa50*/  MUFU.TANH R27, R5 ;  /* 0x00000005001b7308 */ /* 0x000a620000002400 */
[----:B------:R-:W-:Y:S02]  /*aa60*/  @P4 LOP3.LUT R213, R213, 0x2, RZ, 0xfc, !PT ;  /* 0x00000002d5d54812 */ /* 0x000fe400078efcff */
[----:B-----5:R-:W-:-:S04]  /*aa70*/  IADD3 R5, R0, c[0x0][0x328], RZ ;  /* 0x0000ca0000057a10 */ /* 0x020fc80007ffe0ff */
        /* <DEDUP_REMOVED lines=8> */
[----:B------:R-:W-:Y:S02]  /*ab00*/  ISETP.NE.AND P0, PT, R210, 0x1, PT ;  /* 0x00000001d200780c */ /* 0x000fe40003f05270 */
[----:B------:R-:W-:-:S11]  /*ab10*/  LOP3.LUT R3, RZ, R3, RZ, 0x33, !PT ;  /* 0x00000003ff037212 */ /* 0x000fd600078e33ff */
[----:B------:R-:W-:-:S05]  /*ab20*/  @P0 IMAD.HI.U32 R8, R3, c[0x0][0x330], RZ ;  /* 0x0000cc0003080a27 */ /* 0x000fca00078e00ff */
[----:B------:R-:W-:-:S04]  /*ab30*/  @P0 SHF.R.U32.HI R3, RZ, c[0x0][0x334], R8 ;  /* 0x0000cd00ff030a19 */ /* 0x000fc80000011608 */
[----:B------:R-:W-:Y:S01]  /*ab40*/  LOP3.LUT R3, RZ, R3, RZ, 0x33, !PT ;  /* 0x00000003ff037212 */ /* 0x000fe200078e33ff */
[----:B------:R-:W-:Y:S05]  /*ab50*/  BRA `(.L_x_1883) ;  /* 0x0000003000007947 */ /* 0x000fea0003800000 */
.L_x_1882:
[----:B------:R-:W-:-:S13]  /*ab60*/  ISETP.NE.AND P0, PT, R210, 0x1, PT ;  /* 0x00000001d200780c */ /* 0x000fda0003f05270 */
[----:B------:R-:W-:-:S05]  /*ab70*/  @P0 IMAD.HI.U32 R8, R3, c[0x0][0x330], RZ ;  /* 0x0000cc0003080a27 */ /* 0x000fca00078e00ff */
[----:B------:R-:W-:Y:S02]  /*ab80*/  @P0 SHF.R.U32.HI R3, RZ, c[0x0][0x334], R8 ;  /* 0x0000cd00ff030a19 */ /* 0x000fe40000011608 */
.L_x_1883:
[----:B------:R-:W-:Y:S05]  /*ab90*/  BSYNC B0 ;  /* 0x0000000000007941 */ /* 0x000fea0003800000 */
.L_x_1881:
[----:B------:R-:W-:-:S04]  /*aba0*/  IMAD R3, R3, c[0x0][0x32c], -R114 ;  /* 0x0000cb0003037a24 */ /* 0x000fc800078e0a72 */
[----:B------:R-:W-:-:S05]  /*abb0*/  IMAD.IADD R3, R3, 0x1, -R200 ;  /* 0x0000000103037824 */ /* 0x000fca00078e0ac8 */
[----:B------:R-:W-:Y:S02]  /*abc0*/  IADD3 R8, R3, c[0x0][0x32c], RZ ;  /* 0x0000cb0003087a10 */ /* 0x000fe40007ffe0ff */
[----:B------:R-:W-:Y:S02]  /*abd0*/  IMNMX R0, R0, R3, !PT ;  /* 0x0000000300007217 */ /* 0x000fe40007800200 */
[----:B------:R-:W-:Y:S02]  /*abe0*/  IMNMX R2, R2, R8, PT ;  /* 0x0000000802027217 */ /* 0x000fe40003800200 */
.L_x_1880:
[----:B--234-:R-:W-:Y:S01]  /*abf0*/  ISETP.GT.AND P1, PT, R190, RZ, PT ;  /* 0x000000ffbe00720c */ /* 0x01cfe20003f24270 */
[----:B------:R-:W1:Y:S03]  /*ac00*/  SHFL.IDX PT, R3, R4, 0x1, 0x1c1f ;  /* 0x003c1f0004037f89 */ /* 0x000e6600000e0000 */
[C---:B------:R-:W-:Y:S02]  /*ac10*/  ISETP.GT.AND P0, PT, R0.reuse, RZ, P1 ;  /* 0x000000ff0000720c */ /* 0x040fe40000f04270 */
[----:B------:R-:W-:-:S02]  /*ac20*/  ISETP.GT.AND P3, PT, R0, 0x1, P1 ;  /* 0x000000010000780c */ /* 0x000fc40000f64270 */
[----:B------:R-:W-:Y:S02]  /*ac30*/  ISETP.LT.OR P0, PT, R2, 0x1, P0 ;  /* 0x000000010200780c */ /* 0x000fe40000701670 */
[----:B------:R-:W-:Y:S02]  /*ac40*/  ISETP.GT.AND P2, PT, R0, 0x8, P1 ;  /* 0x000000080000780c */ /* 0x000fe40000f44270 */
[----:B------:R-:W-:Y:S02]  /*ac50*/  FSEL R15, R80, -INF , !P0 ;  /* 0xff800000500f7808 */ /* 0x000fe40004000000 */
[----:B------:R-:W-:Y:S02]  /*ac60*/  ISETP.GT.AND P0, PT, R0, 0x9, P1 ;  /* 0x000000090000780c */ /* 0x000fe40000f04270 */
[C---:B------:R-:W-:Y:S02]  /*ac70*/  ISETP.LT.OR P3, PT, R2.reuse, 0x2, P3 ;  /* 0x000000020200780c */ /* 0x040fe40001f61670 */
[----:B------:R-:W-:-:S02]  /*ac80*/  ISETP.LT.OR P2, PT, R2, 0x9, P2 ;  /* 0x000000090200780c */ /* 0x000fc40001741670 */
[----:B------:R-:W-:Y:S02]  /*ac90*/  ISETP.LT.OR P0, PT, R2, 0xa, P0 ;  /* 0x0000000a0200780c */ /* 0x000fe40000701670 */
[----:B------:R-:W-:Y:S02]  /*aca0*/  FSEL R18, R74, -INF , !P3 ;  /* 0xff8000004a127808 */ /* 0x000fe40005800000 */
[----:B------:R-:W-:Y:S01]  /*acb0*/  FSEL R19, R72, -INF , !P2 ;  /* 0xff80000048137808 */ /* 0x000fe20005000000 */
[----:B-1----:R-:W-:Y:S01]  /*acc0*/  IMAD.IADD R5, R5, 0x1, R3 ;  /* 0x0000000105057824 */ /* 0x002fe200078e0203 */
        /* <DEDUP_REMOVED lines=31> */
[----:B------:R-:W-:Y:S01]  /*aec0*/  IMAD.IADD R0, R6, 0x1, R3 ;  /* 0x0000000106007824 */ /* 0x000fe200078e0203 */
[C---:B------:R-:W-:Y:S02]  /*aed0*/  ISETP.LT.OR P3, PT, R2.reuse, 0x32, P3 ;  /* 0x000000320200780c */ /* 0x040fe40001f61670 */
[----:B------:R-:W-:-:S02]  /*aee0*/  ISETP.LT.OR P2, PT, R2, 0x39, P2 ;  /* 0x000000390200780c */ /* 0x000fc40001741670 */
[----:B------:R-:W-:Y:S02]  /*aef0*/  ISETP.LT.OR P0, PT, R2, 0x3a, P0 ;  /* 0x0000003a0200780c */ /* 0x000fe40000701670 */
[----:B------:R-:W-:Y:S02]  /*af00*/  IMNMX R2, R7, R5, PT ;  /* 0x0000000507027217 */ /* 0x000fe40003800200 */
        /* <DEDUP_REMOVED lines=14> */
.L_x_1886:
[----:B------:R-:W-:-:S13]  /*aff0*/  ISETP.NE.AND P0, PT, R210, 0x1, PT ;  /* 0x00000001d200780c */ /* 0x000fda0003f05270 */
[----:B------:R-:W-:-:S05]  /*b000*/  @P0 IMAD.HI.U32 R4, R3, c[0x0][0x330], RZ ;  /* 0x0000cc0003040a27 */ /* 0x000fca00078e00ff */
[----:B------:R-:W-:Y:S02]  /*b010*/  @P0 SHF.R.U32.HI R3, RZ, c[0x0][0x334], R4 ;  /* 0x0000cd00ff030a19 */ /* 0x000fe40000011604 */
.L_x_1887:
[----:B------:R-:W-:Y:S05]  /*b020*/  BSYNC B0 ;  /* 0x0000000000007941 */ /* 0x000fea0003800000 */
.L_x_1885:
[----:B------:R-:W-:-:S04]  /*b030*/  IMAD R3, R3, c[0x0][0x32c], -R114 ;  /* 0x0000cb0003037a24 */ /* 0x000fc800078e0a72 */
[----:B------:R-:W-:-:S05]  /*b040*/  IMAD.IADD R3, R3, 0x1, -R200 ;  /* 0x0000000103037824 */ /* 0x000fca00078e0ac8 */
[----:B------:R-:W-:Y:S02]  /*b050*/  IADD3 R4, R3, c[0x0][0x32c], RZ ;  /* 0x0000cb0003047a10 */ /* 0x000fe40007ffe0ff */
[----:B------:R-:W-:Y:S02]  /*b060*/  IMNMX R0, R0, R3, !PT ;  /* 0x0000000300007217 */ /* 0x000fe40007800200 */
[----:B------:R-:W-:Y:S02]  /*b070*/  IMNMX R2, R2, R4, PT ;  /* 0x0000000402027217 */ /* 0x000fe40003800200 */
.L_x_1884:
[----:B------:R-:W2:Y:S01]  /*b080*/  LDL R140, [R1+0x84] ;  /* 0x00008400018c7983 */ /* 0x000ea20000100800 */
[----:B------:R-:W-:Y:S01]  /*b090*/  FMNMX.FTZ R9, R15, R18, !PT ;  /* 0x000000120f097209 */ /* 0x000fe20007810000 */
[----:B------:R-:W-:-:S04]  /*b0a0*/  DEPBAR.LE SB0, 0x2 ;  /* 0x000080800000791a */ /* 0x000fc80000000000 */
[----:B------:R-:W-:Y:S01]  /*b0b0*/  FMNMX.FTZ R9, R19, R9, !PT ;  /* 0x0000000913097209 */ /* 0x000fe20007810000 */
[----:B------:R-:W-:Y:S01]  /*b0c0*/  BAR.SYNC.DEFER_BLOCKING 0x0 ;  /* 0x0000000000007b1d */ /* 0x000fe20000010000 */
[----:B------:R-:W-:Y:S02]  /*b0d0*/  ISETP.GT.AND P2, PT, R0, 0x9, P1 ;  /* 0x000000090000780c */ /* 0x000fe40000f44270 */
[----:B------:R-:W-:Y:S02]  /*b0e0*/  FMNMX.FTZ R9, R20, R9, !PT ;  /* 0x0000000914097209 */ /* 0x000fe40007810000 */
[----:B------:R-:W-:Y:S01]  /*b0f0*/  ISETP.LT.OR P2, PT, R2, 0xa, P2 ;  /* 0x0000000a0200780c */ /* 0x000fe20001741670 */
[----:B------:R-:W-:Y:S01]  /*b100*/  BSSY B0, `(.L_x_1888) ;  /* 0x0000173000007945 */ /* 0x000fe20003800000 */
[----:B------:R-:W-:Y:S02]  /*b110*/  FMNMX.FTZ R9, R21, R9, !PT ;  /* 0x0000000915097209 */ /* 0x000fe40007810000 */
[----:B------:R-:W-:-:S02]  /*b120*/  ISETP.GT.AND P0, PT, R0, 0x1, P1 ;  /* 0x000000010000780c */ /* 0x000fc40000f04270 */
[----:B------:R-:W-:Y:S02]  /*b130*/  FMNMX.FTZ R9, R22, R9, !PT ;  /* 0x0000000916097209 */ /* 0x000fe40007810000 */
[----:B------:R-:W-:Y:S02]  /*b140*/  ISETP.GT.AND P4, PT, R0, RZ, P1 ;  /* 0x000000ff0000720c */ /* 0x000fe40000f84270 */
[----:B------:R-:W-:Y:S02]  /*b150*/  FMNMX.FTZ R9, R23, R9, !PT ;  /* 0x0000000917097209 */ /* 0x000fe40007810000 */
[----:B------:R-:W-:Y:S02]  /*b160*/  FSEL R8, R50, -INF , !P2 ;  /* 0xff80000032087808 */ /* 0x000fe40005000000 */
[----:B------:R-:W-:Y:S02]  /*b170*/  FMNMX.FTZ R9, R24, R9, !PT ;  /* 0x0000000918097209 */ /* 0x000fe40007810000 */
[----:B------:R-:W-:-:S02]  /*b180*/  ISETP.GT.AND P3, PT, R0, 0x8, P1 ;  /* 0x000000080000780c */ /* 0x000fc40000f64270 */
[C---:B------:R-:W-:Y:S01]  /*b190*/  ISETP.LT.OR P0, PT, R2.reuse, 0x2, P0 ;  /* 0x000000020200780c */ /* 0x040fe20000701670 */
[----:B------:R-:W-:Y:S01]  /*b1a0*/  LDSM.16.MT88.4 R36, [R160] ;  /* 0x00000000a024783b */ /* 0x000fe20000004200 */
[C---:B------:R-:W-:Y:S02]  /*b1b0*/  ISETP.LT.OR P2, PT, R2.reuse, 0x1, P4 ;  /* 0x000000010200780c */ /* 0x040fe40002741670 */
[----:B------:R-:W-:Y:S01]  /*b1c0*/  FMNMX.FTZ R9, R79, R9, !PT ;  /* 0x000000094f097209 */ /* 0x000fe20007810000 */
[----:B------:R-:W-:Y:S01]  /*b1d0*/  LDSM.16.MT88.4 R44, [R225+0x800] ;  /* 0x00080000e12c783b */ /* 0x000fe20000004200 */
[----:B------:R-:W-:Y:S02]  /*b1e0*/  ISETP.LT.OR P3, PT, R2, 0x9, P3 ;  /* 0x000000090200780c */ /* 0x000fe40001f61670 */
[----:B------:R-:W-:Y:S01]  /*b1f0*/  FSEL R13, R75, -INF , !P0 ;  /* 0xff8000004b0d7808 */ /* 0x000fe20004000000 */
[----:B------:R-:W-:Y:S01]  /*b200*/  LDSM.16.MT88.4 R60, [R160+0x800] ;  /* 0x00080000a03c783b */ /* 0x000fe20000004200 */
[----:B------:R-:W-:-:S02]  /*b210*/  FSEL R4, R81, -INF , !P2 ;  /* 0xff80000051047808 */ /* 0x000fc40005000000 */
        /* <DEDUP_REMOVED lines=8> */
[----:B------:R-:W-:-:S02]  /*b2a0*/  FMNMX.FTZ R9, R77, R9, !PT ;  /* 0x000000094d097209 */ /* 0x000fc40007810000 */
[----:B------:R-:W-:Y:S02]  /*b2b0*/  ISETP.GT.AND P3, PT, R0, 0x11, P1 ;  /* 0x000000110000780c */ /* 0x000fe40000f64270 */
[----:B------:R-:W-:Y:S02]  /*b2c0*/  FMNMX.FTZ R104, R12, R104, !PT ;  /* 0x000000680c687209 */ /* 0x000fe40007810000 */
[----:B------:R-:W-:Y:S02]  /*b2d0*/  FSEL R14, R54, -INF , !P0 ;  /* 0xff800000360e7808 */ /* 0x000fe40004000000 */
[----:B------:R-:W-:Y:S02]  /*b2e0*/  ISETP.GT.AND P0, PT, R0, 0x18, P1 ;  /* 0x000000180000780c */ /* 0x000fe40000f04270 */
[----:B------:R-:W-:Y:S02]  /*b2f0*/  FMNMX.FTZ R9, R76, R9, !PT ;  /* 0x000000094c097209 */ /* 0x000fe40007810000 */
[----:B------:R-:W-:-:S02]  /*b300*/  ISETP.LT.OR P3, PT, R2, 0x12, P3 ;  /* 0x000000120200780c */ /* 0x000fc40001f61670 */
[----:B------:R-:W-:Y:S02]  /*b310*/  FMNMX.FTZ R104, R8, R104, !PT ;  /* 0x0000006808687209 */ /* 0x000fe40007810000 */
[----:B------:R-:W-:Y:S02]  /*b320*/  ISETP.LT.OR P2, PT, R2, 0x19, P0 ;  /* 0x000000190200780c */ /* 0x000fe40000741670 */
[----:B------:R-:W-:Y:S02]  /*b330*/  FMNMX.FTZ R9, R178, R9, !PT ;  /* 0x00000009b2097209 */ /* 0x000fe40007810000 */
[----:B------:R-:W-:Y:S02]  /*b340*/  ISETP.GT.AND P5, PT, R0, 0x19, P1 ;  /* 0x000000190000780c */ /* 0x000fe40000fa4270 */
[----:B------:R-:W-:Y:S02]  /*b350*/  FSEL R16, R55, -INF , !P3 ;  /* 0xff80000037107808 */ /* 0x000fe40005800000 */
[----:B------:R-:W-:Y:S01]  /*b360*/  FMNMX.FTZ R104, R14, R104, !PT ;  /* 0x000000680e687209 */ /* 0x000fe20007810000 */
[----:B------:R-:W-:Y:S01]  /*b370*/  LDSM.16.MT88.4 R52, [R225+0x2000] ;  /* 0x00200000e134783b */ /* 0x000fe20000004200 */
[----:B------:R-:W-:-:S02]  /*b380*/  FSEL R17, R42, -INF , !P2 ;  /* 0xff8000002a117808 */ /* 0x000fc40005000000 */
[----:B------:R-:W-:Y:S02]  /*b390*/  FMNMX.FTZ R9, R177, R9, !PT ;  /* 0x00000009b1097209 */ /* 0x000fe40007810000 */
[----:B------:R-:W-:Y:S02]  /*b3a0*/  ISETP.GT.AND P0, PT, R0, 0x20, P1 ;  /* 0x000000200000780c */ /* 0x000fe40000f04270 */
        /* <DEDUP_REMOVED lines=9> */
[----:B------:R-:W-:Y:S01]  /*b440*/  FSEL R74, R33, -INF , !P0 ;  /* 0xff800000214a7808 */ /* 0x000fe20004000000 */
[----:B------:R-:W1:Y:S01]  /*b450*/  SHFL.BFLY PT, R3, R9, 0x2, 0x1f ;  /* 0x0c401f0009037f89 */ /* 0x000e6200000e0000 */
[----:B------:R-:W-:-:S02]  /*b460*/  ISETP.LT.OR P2, PT, R2, 0x22, P4 ;  /* 0x000000220200780c */ /* 0x000fc40002741670 */
[----:B------:R-:W-:Y:S02]  /*b470*/  FMNMX.FTZ R104, R40, R104, !PT ;  /* 0x0000006828687209 */ /* 0x000fe40007810000 */
[----:B------:R-:W-:Y:S02]  /*b480*/  ISETP.GT.AND P0, PT, R0, 0x29, P1 ;  /* 0x000000290000780c */ /* 0x000fe40000f04270 */
[----:B------:R-:W-:Y:S02]  /*b490*/  ISETP.LT.OR P3, PT, R2, 0x29, P3 ;  /* 0x000000290200780c */ /* 0x000fe40001f61670 */
        /* <DEDUP_REMOVED lines=12> */
[----:B------:R-:W-:Y:S02]  /*b560*/  ISETP.LT.OR P3, PT, R2, 0x32, P3 ;  /* 0x000000320200780c */ /* 0x000fe40001f61670 */
[----:B------:R-:W-:Y:S02]  /*b570*/  FSEL R161, R28, -INF , !P4 ;  /* 0xff8000001ca17808 */ /* 0x000fe40006000000 */
[----:B------:R-:W-:Y:S01]  /*b580*/  FMNMX.FTZ R104, R75, R104, !PT ;  /* 0x000000684b687209 */ /* 0x000fe20007810000 */
[----:B------:R-:W-:Y:S01]  /*b590*/  LDSM.16.MT88.4 R28, [R159+0x800] ;  /* 0x000800009f1c783b */ /* 0x000fe20000004200 */
[----:B------:R-:W-:-:S02]  /*b5a0*/  ISETP.GT.AND P0, PT, R0, 0x39, P1 ;  /* 0x000000390000780c */ /* 0x000fc40000f04270 */
[C---:B------:R-:W-:Y:S02]  /*b5b0*/  ISETP.LT.OR P1, PT, R2.reuse, 0x39, P2 ;  /* 0x000000390200780c */ /* 0x040fe40001721670 */
[----:B------:R-:W-:Y:S02]  /*b5c0*/  FSEL R149, R27, -INF , !P3 ;  /* 0xff8000001b957808 */ /* 0x000fe40005800000 */
[----:B------:R-:W-:Y:S02]  /*b5d0*/  FMNMX.FTZ R104, R161, R104, !PT ;  /* 0x00000068a1687209 */ /* 0x000fe40007810000 */
[----:B------:R-:W-:Y:S02]  /*b5e0*/  ISETP.LT.OR P0, PT, R2, 0x3a, P0 ;  /* 0x0000003a0200780c */ /* 0x000fe40000701670 */
[----:B------:R-:W-:Y:S02]  /*b5f0*/  FSEL R162, R26, -INF , !P1 ;  /* 0xff8000001aa27808 */ /* 0x000fe40004800000 */
[----:B------:R-:W-:-:S02]  /*b600*/  FMNMX.FTZ R104, R149, R104, !PT ;  /* 0x0000006895687209 */ /* 0x000fc40007810000 */
[----:B-1----:R-:W-:Y:S02]  /*b610*/  FMNMX.FTZ R9, R9, R3, !PT ;  /* 0x0000000309097209 */ /* 0x002fe40007810000 */
[----:B------:R-:W-:Y:S02]  /*b620*/  FSEL R150, R25, -INF , !P0 ;  /* 0xff80000019967808 */ /* 0x000fe40004000000 */
[----:B------:R-:W-:Y:S01]  /*b630*/  FMNMX.FTZ R104, R162, R104, !PT ;  /* 0x00000068a2687209 */ /* 0x000fe20007810000 */
[----:B------:R-:W1:Y:S03]  /*b640*/  SHFL.BFLY PT, R0, R9, 0x1, 0x1f ;  /* 0x0c201f0009007f89 */ /* 0x000e6600000e0000 */
[----:B------:R-:W-:-:S05]  /*b650*/  FMNMX.FTZ R104, R150, R104, !PT ;  /* 0x0000006896687209 */ /* 0x000fca0007810000 */
[----:B------:R-:W3:Y:S01]  /*b660*/  SHFL.BFLY PT, R2, R104, 0x2, 0x1f ;  /* 0x0c401f0068027f89 */ /* 0x000ee200000e0000 */
[----:B-1----:R-:W-:-:S04]  /*b670*/  FMNMX.FTZ R9, R9, R0, !PT ;  /* 0x0000000009097209 */ /* 0x002fc80007810000 */
[C---:B------:R-:W-:Y:S02]  /*b680*/  FSETP.NEU.FTZ.AND P0, PT, R9.reuse, -INF , PT ;  /* 0xff8000000900780b */ /* 0x040fe40003f1d000 */
[----:B---3--:R-:W-:Y:S01]  /*b690*/  FMNMX.FTZ R104, R104, R2, !PT ;  /* 0x0000000268687209 */ /* 0x008fe20007810000 */
[----:B------:R-:W-:-:S04]  /*b6a0*/  FMUL.FTZ R2, R9, c[0x0][0x2d0] ;  /* 0x0000b40009027a20 */ /* 0x000fc80000410000 */
[----:B------:R-:W1:Y:S01]  /*b6b0*/  SHFL.BFLY PT, R3, R104, 0x1, 0x1f ;  /* 0x0c201f0068037f89 */ /* 0x000e6200000e0000 */
        /* <DEDUP_REMOVED lines=8> */
[----:B------:R1:W3:Y:S02]  /*b740*/  MUFU.EX2 R192, R0 ;  /* 0x0000000000c07308 */ /* 0x0002e40000000800 */
[----:B-1----:R-:W-:-:S06]  /*b750*/  FFMA.FTZ R0, R19, c[0x0][0x2d0], -R2 ;  /* 0x0000b40013007a23 */ /* 0x002fcc0000010802 */
[----:B------:R1:W-:Y:S02]  /*b760*/  MUFU.EX2 R191, R0 ;  /* 0x0000000000bf7308 */ /* 0x0003e40000000800 */
[----:B-1----:R-:W-:-:S06]  /*b770*/  FFMA.FTZ R0, R20, c[0x0][0x2d0], -R2 ;  /* 0x0000b40014007a23 */ /* 0x002fcc0000010802 */
[----:B------:R1:W-:Y:S02]  /*b780*/  MUFU.EX2 R197, R0 ;  /* 0x0000000000c57308 */ /* 0x0003e40000000800 */
[----:B-1----:R-:W-:-:S06]  /*b790*/  FFMA.FTZ R0, R21, c[0x0][0x2d0], -R2 ;  /* 0x0000b40015007a23 */ /* 0x002fcc0000010802 */
[----:B------:R1:W-:Y:S01]  /*b7a0*/  MUFU.EX2 R196, R0 ;  /* 0x0000000000c47308 */ /* 0x0003e20000000800 */
[----:B--2---:R-:W-:Y:S01]  /*b7b0*/  LDSM.16.MT88.4 R48, [R140] ;  /* 0x000000008c30783b */ /* 0x004fe20000004200 */
[----:B-1----:R-:W-:-:S05]  /*b7c0*/  FMUL.FTZ R0, R104, c[0x0][0x2d0] ;  /* 0x0000b40068007a20 */ /* 0x002fca0000410000 */
[----:B------:R-:W-:-:S05]  /*b7d0*/  FSEL R0, R0, RZ, P0 ;  /* 0x000000ff00007208 */ /* 0x000fca0000000000 */
[--C-:B------:R-:W-:Y:S02]  /*b7e0*/  FFMA.FTZ R3, R4, c[0x0][0x2d0], -R0.reuse ;  /* 0x0000b40004037a23 */ /* 0x100fe40000010800 */
[----:B------:R-:W1:Y:S02]  /*b7f0*/  LDSM.16.MT88.4 R4, [R159] ;  /* 0x000000009f04783b */ /* 0x000e640000004200 */
[----:B------:R2:W-:Y:S02]  /*b800*/  MUFU.EX2 R148, R3 ;  /* 0x0000000300947308 */ /* 0x0005e40000000800 */
[----:B--2---:R-:W-:-:S06]  /*b810*/  FFMA.FTZ R3, R13, c[0x0][0x2d0], -R0 ;  /* 0x0000b4000d037a23 */ /* 0x004fcc0000010800 */
[----:B------:R2:W4:Y:S02]  /*b820*/  MUFU.EX2 R143, R3 ;  /* 0x00000003008f7308 */ /* 0x0005240000000800 */
[----:B--2---:R-:W-:Y:S01]  /*b830*/  FFMA.FTZ R3, R12, c[0x0][0x2d0], -R0 ;  /* 0x0000b4000c037a23 */ /* 0x004fe20000010800 */
[----:B---3--:R-:W-:Y:S02]  /*b840*/  F2FP.BF16.PACK_AB R12, R192, R193 ;  /* 0x000000c1c00c723e */ /* 0x008fe400000010ff */
[----:B----4-:R-:W-:-:S03]  /*b850*/  F2FP.BF16.PACK_AB R13, R143, R148 ;  /* 0x000000948f0d723e */ /* 0x010fc600000010ff */
        /* <DEDUP_REMOVED lines=9> */
[----:B------:R-:W-:-:S05]  /*b8f0*/  F2FP.BF16.PACK_AB R14, R197, R191 ;  /* 0x000000bfc50e723e */ /* 0x000fca00000010ff */
[----:B------:R2:W-:Y:S02]  /*b900*/  MUFU.EX2 R179, R3 ;  /* 0x0000000300b37308 */ /* 0x0005e40000000800 */
[C---:B-1----:R-:W-:Y:S07]  /*b910*/  HMMA.16816.F32.BF16 R24, R12.reuse, R4, RZ ;  /* 0x000000040c18723c */ /* 0x042fee00000418ff */
[----:B------:R-:W-:Y:S01]  /*b920*/  F2FP.BF16.PACK_AB R4, R198, R196 ;  /* 0x000000c4c604723e */ /* 0x000fe200000010ff */
[----:B------:R-:W-:Y:S01]  /*b930*/  HMMA.16816.F32.BF16 R20, R12, R6, RZ ;  /* 0x000000060c14723c */ /* 0x000fe200000418ff */
[----:B--2---:R-:W-:-:S06]  /*b940*/  FFMA.FTZ R3, R16, c[0x0][0x2d0], -R0 ;  /* 0x0000b40010037a23 */ /* 0x004fcc0000010800 */
[----:B---3--:R-:W-:Y:S01]  /*b950*/  F2FP.BF16.PACK_AB R6, R195, R194 ;  /* 0x000000c2c306723e */ /* 0x008fe200000010ff */
[----:B------:R1:W2:Y:S02]  /*b960*/  MUFU.EX2 R183, R3 ;  /* 0x0000000300b77308 */ /* 0x0002a40000000800 */
[--C-:B-1----:R-:W-:Y:S01]  /*b970*/  FFMA.FTZ R3, R17, c[0x0][0x2d0], -R0.reuse ;  /* 0x0000b40011037a23 */ /* 0x102fe20000010800 */
[----:B--2---:R-:W-:Y:S01]  /*b980*/  F2FP.BF16.PACK_AB R5, R183, R179 ;  /* 0x000000b3b705723e */ /* 0x004fe200000010ff */
[----:B------:R-:W-:Y:S04]  /*b990*/  HMMA.16816.F32.BF16 R16, R12, R32, RZ ;  /* 0x000000200c10723c */ /* 0x000fe800000418ff */
[----:B------:R1:W-:Y:S02]  /*b9a0*/  MUFU.EX2 R181, R3 ;  /* 0x0000000300b57308 */ /* 0x0003e40000000800 */
[----:B-1----:R-:W-:-:S02]  /*b9b0*/  FFMA.FTZ R3, R40, c[0x0][0x2d0], -R0 ;  /* 0x0000b40028037a23 */ /* 0x002fc40000010800 */
[----:B------:R-:W-:Y:S01]  /*b9c0*/  HMMA.16816.F32.BF16 R40, R12, R34, RZ ;  /* 0x000000220c28723c */ /* 0x000fe200000418ff */
[----:B------:R-:W1:Y:S03]  /*b9d0*/  LDSM.16.MT88.4 R32, [R229+0x800] ;  /* 0x00080000e520783b */ /* 0x000e660000004200 */
[----:B------:R-:W2:Y:S02]  /*b9e0*/  MUFU.EX2 R182, R3 ;  /* 0x0000000300b67308 */ /* 0x000ea40000000800 */
[----:B--2---:R-:W-:Y:S01]  /*b9f0*/  F2FP.BF16.PACK_AB R7, R182, R181 ;  /* 0x000000b5b607723e */ /* 0x004fe200000010ff */
[----:B------:R-:W-:-:S05]  /*ba00*/  FFMA.FTZ R3, R79, c[0x0][0x2d0], -R2 ;  /* 0x0000b4004f037a23 */ /* 0x000fca0000010802 */
[----:B------:R2:W-:Y:S01]  /*ba10*/  MUFU.EX2 R185, R3 ;  /* 0x0000000300b97308 */ /* 0x0005e20000000800 */
[C---:B------:R-:W-:Y:S08]  /*ba20*/  HMMA.16816.F32.BF16 R128, R4.reuse, R28, R24 ;  /* 0x0000001c0480723c */ /* 0x040ff00000041818 */
[----:B------:R-:W-:Y:S01]  /*ba30*/  HMMA.16816.F32.BF16 R144, R4, R30, R20 ;  /* 0x0000001e0490723c */ /* 0x000fe20000041814 */
[----:B--2---:R-:W-:-:S07]  /*ba40*/  FFMA.FTZ R3, R78, c[0x0][0x2d0], -R2 ;  /* 0x0000b4004e037a23 */ /* 0x004fce0000010802 */
[C---:B------:R-:W-:Y:S01]  /*ba50*/  HMMA.16816.F32.BF16 R28, R12.reuse, R36, RZ ;  /* 0x000000240c1c723c */ /* 0x040fe200000418ff */
[----:B------:R2:W3:Y:S07]  /*ba60*/  MUFU.EX2 R187, R3 ;  /* 0x0000000300bb7308 */ /* 0x0004ee0000000800 */
[----:B------:R-:W-:Y:S01]  /*ba70*/  HMMA.16816.F32.BF16 R24, R12, R38, RZ ;  /* 0x000000260c18723c */ /* 0x000fe200000418ff */
[----:B------:R-:W4:Y:S07]  /*ba80*/  LDSM.16.MT88.4 R36, [R159+0x2000] ;  /* 0x002000009f24783b */ /* 0x000f2e0000004200 */
[----:B------:R-:W-:Y:S01]  /*ba90*/  HMMA.16816.F32.BF16 R124, R4, R44, R16 ;  /* 0x0000002c047c723c */ /* 0x000fe20000041810 */
[----:B--2---:R-:W-:-:S04]  /*baa0*/  FFMA.FTZ R3, R77, c[0x0][0x2d0], -R2 ;  /* 0x0000b4004d037a23 */ /* 0x004fc80000010802 */
[----:B------:R2:W-:Y:S03]  /*bab0*/  MUFU.EX2 R186, R3 ;  /* 0x0000000300ba7308 */ /* 0x0005e60000000800 */
[C---:B------:R-:W-:Y:S08]  /*bac0*/  HMMA.16816.F32.BF16 R20, R12.reuse, R48, RZ ;  /* 0x000000300c14723c */ /* 0x040ff000000418ff */
[----:B------:R-:W-:Y:S01]  /*bad0*/  HMMA.16816.F32.BF16 R16, R12, R50, RZ ;  /* 0x000000320c10723c */ /* 0x000fe200000418ff */
[----:B------:R-:W-:Y:S01]  /*bae0*/  LDSM.16.MT88.4 R48, [R159+0x4000] ;  /* 0x004000009f30783b */ /* 0x000fe20000004200 */
[----:B--2---:R-:W-:-:S06]  /*baf0*/  FFMA.FTZ R3, R76, c[0x0][0x2d0], -R2 ;  /* 0x0000b4004c037a23 */ /* 0x004fcc0000010802 */
[C---:B------:R-:W-:Y:S01]  /*bb00*/  HMMA.16816.F32.BF16 R132, R4.reuse, R46, R40 ;  /* 0x0000002e0484723c */ /* 0x040fe20000041828 */
[----:B------:R-:W2:Y:S01]  /*bb10*/  LDSM.16.MT88.4 R40, [R225+0x2800] ;  /* 0x00280000e128783b */ /* 0x000ea20000004200 */
[----:B------:R5:W2:Y:S06]  /*bb20*/  MUFU.EX2 R188, R3 ;  /* 0x0000000300bc7308 */ /* 0x000aac0000000800 */
[C---:B-1----:R-:W-:Y:S08]  /*bb30*/  HMMA.16816.F32.BF16 R136, R4.reuse, R32, R20 ;  /* 0x000000200488723c */ /* 0x042ff00000041814 */
[----:B------:R-:W-:Y:S01]  /*bb40*/  HMMA.16816.F32.BF16 R112, R4, R34, R16 ;  /* 0x000000220470723c */ /* 0x000fe20000041810 */
[----:B-----5:R-:W-:-:S04]  /*bb50*/  FFMA.FTZ R3, R74, c[0x0][0x2d0], -R0 ;  /* 0x0000b4004a037a23 */ /* 0x020fc80000010800 */
[----:B------:R1:W-:Y:S03]  /*bb60*/  MUFU.EX2 R8, R3 ;  /* 0x0000000300087308 */ /* 0x0003e60000000800 */
[C---:B------:R-:W-:Y:S08]  /*bb70*/  HMMA.16816.F32.BF16 R120, R4.reuse, R60, R28 ;  /* 0x0000003c0478723c */ /* 0x040ff0000004181c */
[----:B------:R-:W-:Y:S01]  /*bb80*/  HMMA.16816.F32.BF16 R116, R4, R62, R24 ;  /* 0x0000003e0474723c */ /* 0x000fe20000041818 */
[----:B------:R-:W5:Y:S01]  /*bb90*/  LDSM.16.MT88.4 R60, [R229+0x2000] ;  /* 0x00200000e53c783b */ /* 0x000f620000004200 */
[----:B-1----:R-:W-:-:S06]  /*bba0*/  FFMA.FTZ R3, R73, c[0x0][0x2d0], -R0 ;  /* 0x0000b40049037a23 */ /* 0x002fcc0000010800 */
[C---:B----4-:R-:W-:Y:S01]  /*bbb0*/  HMMA.16816.F32.BF16 R44, R12.reuse, R36, RZ ;  /* 0x000000240c2c723c */ /* 0x050fe200000418ff */
[----:B------:R1:W4:Y:S07]  /*bbc0*/  MUFU.EX2 R141, R3 ;  /* 0x00000003008d7308 */ /* 0x00032e0000000800 */
[C---:B------:R-:W-:Y:S01]  /*bbd0*/  HMMA.16816.F32.BF16 R32, R12.reuse, R38, RZ ;  /* 0x000000260c20723c */ /* 0x040fe200000418ff */
[----:B------:R-:W2:Y:S07]  /*bbe0*/  LDSM.16.MT88.4 R36, [R160+0x2800] ;  /* 0x00280000a024783b */ /* 0x000eae0000004200 */
[----:B------:R-:W-:Y:S01]  /*bbf0*/  HMMA.16816.F32.BF16 R24, R12, R54, RZ ;  /* 0x000000360c18723c */ /* 0x000fe200000418ff */
[----:B-1----:R-:W-:-:S07]  /*bc00*/  FFMA.FTZ R3, R72, c[0x0][0x2d0], -R0 ;  /* 0x0000b40048037a23 */ /* 0x002fce0000010800 */
[C---:B------:R-:W-:Y:S08]  /*bc10*/  HMMA.16816.F32.BF16 R16, R12.reuse, R58, RZ ;  /* 0x0000003a0c10723c */ /* 0x040ff000000418ff */
[C---:B------:R-:W-:Y:S01]  /*bc20*/  HMMA.16816.F32.BF16 R20, R12.reuse, R56, RZ ;  /* 0x000000380c14723c */ /* 0x040fe200000418ff */
[----:B------:R-:W1:Y:S07]  /*bc30*/  LDSM.16.MT88.4 R56, [R159+0x4800] ;  /* 0x004800009f38783b */ /* 0x000e6e0000004200 */
[----:B------:R-:W-:Y:S08]  /*bc40*/  HMMA.16816.F32.BF16 R28, R12, R52, RZ ;  /* 0x000000340c1c723c */ /* 0x000ff000000418ff */
[C---:B------:R-:W-:Y:S01]  /*bc50*/  HMMA.16816.F32.BF16 R108, R4.reuse, R70, R32 ;  /* 0x00000046046c723c */ /* 0x040fe20000041820 */
[----:B------:R-:W1:Y:S07]  /*bc60*/  LDSM.16.MT88.4 R32, [R225+0x4000] ;  /* 0x00400000e120783b */ /* 0x000e6e0000004200 */
[----:B--2---:R-:W-:Y:S08]  /*bc70*/  HMMA.16816.F32.BF16 R100, R4, R42, R24 ;  /* 0x0000002a0464723c */ /* 0x004ff00000041818 */
[----:B-----5:R-:W-:Y:S08]  /*bc80*/  HMMA.16816.F32.BF16 R52, R12, R60, RZ ;  /* 0x0000003c0c34723c */ /* 0x020ff000000418ff */
[----:B------:R-:W-:Y:S08]  /*bc90*/  HMMA.16816.F32.BF16 R168, R4, R38, R16 ;  /* 0x0000002604a8723c */ /* 0x000ff00000041810 */
[----:B------:R-:W-:Y:S08]  /*bca0*/  HMMA.16816.F32.BF16 R24, R12, R62, RZ ;  /* 0x0000003e0c18723c */ /* 0x000ff000000418ff */
[----:B------:R-:W-:Y:S08]  /*bcb0*/  HMMA.16816.F32.BF16 R88, R4, R36, R20 ;  /* 0x000000240458723c */ /* 0x000ff00000041814 */
[C---:B------:R-:W-:Y:S08]  /*bcc0*/  HMMA.16816.F32.BF16 R16, R12.reuse, R50, RZ ;  /* 0x000000320c10723c */ /* 0x040ff000000418ff */
[----:B------:R-:W-:Y:S01]  /*bcd0*/  HMMA.16816.F32.BF16 R20, R12, R48, RZ ;  /* 0x000000300c14723c */ /* 0x000fe200000418ff */
[----:B------:R-:W-:Y:S07]  /*bce0*/  LDSM.16.MT88.4 R48, [R160+0x4800] ;  /* 0x00480000a030783b */ /* 0x000fee0000004200 */
[C---:B------:R-:W-:Y:S01]  /*bcf0*/  HMMA.16816.F32.BF16 R80, R4.reuse, R40, R28 ;  /* 0x000000280450723c */ /* 0x040fe2000004181c */
[----:B------:R-:W-:Y:S07]  /*bd00*/  LDSM.16.MT88.4 R28, [R225+0x4800] ;  /* 0x00480000e11c783b */ /* 0x000fee0000004200 */
[C---:B------:R-:W-:Y:S01]  /*bd10*/  HMMA.16816.F32.BF16 R84, R4.reuse, R68, R44 ;  /* 0x000000440454723c */ /* 0x040fe2000004182c */
[----:B------:R-:W2:Y:S07]  /*bd20*/  LDSM.16.MT88.4 R44, [R160+0x4000] ;  /* 0x00400000a02c783b */ /* 0x000eae0000004200 */
[C---:B------:R-:W-:Y:S08]  /*bd30*/  HMMA.16816.F32.BF16 R96, R4.reuse, R64, R52 ;  /* 0x000000400460723c */ /* 0x040ff00000041834 */
[C---:B------:R-:W-:Y:S08]  /*bd40*/  HMMA.16816.F32.BF16 R92, R4.reuse, R66, R24 ;  /* 0x00000042045c723c */ /* 0x040ff00000041818 */
[C---:B-1----:R-:W-:Y:S08]  /*bd50*/  HMMA.16816.F32.BF16 R64, R4.reuse, R58, R16 ;  /* 0x0000003a0440723c */ /* 0x042ff00000041810 */
[----:B------:R-:W-:Y:S01]  /*bd60*/  HMMA.16816.F32.BF16 R68, R4, R56, R20 ;  /* 0x000000380444723c */ /* 0x000fe20000041814 */
[----:B------:R1:W5:Y:S07]  /*bd70*/  LDSM.16.MT88.4 R20, [R140+0x4000] ;  /* 0x004000008c14783b */ /* 0x00036e0000004200 */
[C---:B------:R-:W-:Y:S08]  /*bd80*/  HMMA.16816.F32.BF16 R16, R12.reuse, R32, RZ ;  /* 0x000000200c10723c */ /* 0x040ff000000418ff */
[C---:B------:R-:W-:Y:S08]  /*bd90*/  HMMA.16816.F32.BF16 R40, R12.reuse, R34, RZ ;  /* 0x000000220c28723c */ /* 0x040ff000000418ff */
[----:B--2---:R-:W-:Y:S01]  /*bda0*/  HMMA.16816.F32.BF16 R36, R12, R44, RZ ;  /* 0x0000002c0c24723c */ /* 0x004fe200000418ff */
[----:B-1----:R1:W-:Y:S07]  /*bdb0*/  MUFU.EX2 R140, R3 ;  /* 0x00000003008c7308 */ /* 0x0023ee0000000800 */
[----:B------:R-:W-:Y:S01]  /*bdc0*/  HMMA.16816.F32.BF16 R56, R4, R28, R16 ;  /* 0x0000001c0438723c */ /* 0x000fe20000041810 */
[----:B------:R-:W2:Y:S07]  /*bdd0*/  LDSM.16.MT88.4 R16, [R229+0x4800] ;  /* 0x00480000e510783b */ /* 0x000eae0000004200 */
[----:B------:R-:W-:Y:S01]  /*bde0*/  HMMA.16816.F32.BF16 R32, R12, R46, RZ ;  /* 0x0000002e0c20723c */ /* 0x000fe200000418ff */
[----:B-1----:R-:W-:-:S04]  /*bdf0*/  FFMA.FTZ R3, R75, c[0x0][0x2d0], -R0 ;  /* 0x0000b4004b037a23 */ /* 0x002fc80000010800 */
[----:B------:R1:W1:Y:S03]  /*be00*/  MUFU.EX2 R142, R3 ;  /* 0x00000003008e7308 */ /* 0x0002660000000800 */
[C---:B-----5:R-:W-:Y:S08]  /*be10*/  HMMA.16816.F32.BF16 R24, R12.reuse, R20, RZ ;  /* 0x000000140c18723c */ /* 0x060ff000000418ff */
[----:B------:R-:W-:Y:S01]  /*be20*/  HMMA.16816.F32.BF16 R12, R12, R22, RZ ;  /* 0x000000160c0c723c */ /* 0x000fe200000418ff */
[----:B------:R-:W-:Y:S01]  /*be30*/  LDSM.16.MT88.4 R20, [R225+0x5000] ;  /* 0x00500000e114783b */ /* 0x000fe20000004200 */
[----:B-1----:R-:W-:-:S06]  /*be40*/  FFMA.FTZ R3, R178, c[0x0][0x2d0], -R2 ;  /* 0x0000b400b2037a23 */ /* 0x002fcc0000010802 */
[C---:B------:R-:W-:Y:S01]  /*be50*/  HMMA.16816.F32.BF16 R36, R4.reuse, R48, R36 ;  /* 0x000000300424723c */ /* 0x040fe20000041824 */
[----:B------:R1:W-:Y:S07]  /*be60*/  MUFU.EX2 R189, R3 ;  /* 0x0000000300bd7308 */ /* 0x0003ee0000000800 */
[C---:B------:R-:W-:Y:S08]  /*be70*/  HMMA.16816.F32.BF16 R48, R4.reuse, R50, R32 ;  /* 0x000000320430723c */ /* 0x040ff00000041820 */
[----:B--2---:R-:W-:Y:S01]  /*be80*/  HMMA.16816.F32.BF16 R32, R4, R16, R24 ;  /* 0x000000100420723c */ /* 0x004fe20000041818 */
[----:B-1----:R-:W-:-:S04]  /*be90*/  FFMA.FTZ R3, R177, c[0x0][0x2d0], -R2 ;  /* 0x0000b400b1037a23 */ /* 0x002fc80000010802 */
[----:B------:R1:W2:Y:S03]  /*bea0*/  MUFU.EX2 R177, R3 ;  /* 0x0000000300b17308 */ /* 0x0002a60000000800 */
[C---:B------:R-:W-:Y:S01]  /*beb0*/  HMMA.16816.F32.BF16 R24, R4.reuse, R18, R12 ;  /* 0x000000120418723c */ /* 0x040fe2000004180c */
[----:B------:R-:W5:Y:S04]  /*bec0*/  LDSM.16.MT88.4 R12, [R159+0x1000] ;  /* 0x001000009f0c783b */ /* 0x000f680000004200 */
[----:B------:R-:W2:Y:S03]  /*bed0*/  LDSM.16.MT88.4 R16, [R225+0x1000] ;  /* 0x00100000e110783b */ /* 0x000ea60000004200 */
[----:B------:R-:W-:Y:S01]  /*bee0*/  HMMA.16816.F32.BF16 R40, R4, R30, R40 ;  /* 0x0000001e0428723c */ /* 0x000fe20000041828 */
[----:B-1----:R-:W-:-:S06]  /*bef0*/  FFMA.FTZ R3, R176, c[0x0][0x2d0], -R2 ;  /* 0x0000b400b0037a23 */ /* 0x002fcc0000010802 */
[----:B---3--:R-:W-:Y:S01]  /*bf00*/  F2FP.BF16.PACK_AB R4, R187, R185 ;  /* 0x000000b9bb04723e */ /* 0x008fe200000010ff */
[----:B------:R-:W-:Y:S01]  /*bf10*/  FFMA.FTZ R2, R163, c[0x0][0x2d0], -R2 ;  /* 0x0000b400a3027a23 */ /* 0x000fe20000010802 */
[----:B------:R-:W-:Y:S01]  /*bf20*/  F2FP.BF16.PACK_AB R6, R188, R186 ;  /* 0x000000babc06723e */ /* 0x000fe200000010ff */
[----:B------:R-:W-:Y:S01]  /*bf30*/  MUFU.EX2 R176, R3 ;  /* 0x0000000300b07308 */ /* 0x000fe20000000800 */
[----:B----4-:R-:W-:Y:S02]  /*bf40*/  F2FP.BF16.PACK_AB R5, R141, R8 ;  /* 0x000000088d05723e */ /* 0x010fe400000010ff */
[----:B------:R-:W-:-:S07]  /*bf50*/  F2FP.BF16.PACK_AB R7, R142, R140 ;  /* 0x0000008c8e07723e */ /* 0x000fce00000010ff */
[C---:B-----5:R-:W-:Y:S08]  /*bf60*/  HMMA.16816.F32.BF16 R128, R4.reuse, R12, R128 ;  /* 0x0000000c0480723c */ /* 0x060ff00000041880 */
[C---:B------:R-:W-:Y:S01]  /*bf70*/  HMMA.16816.F32.BF16 R28, R4.reuse, R14, R144 ;  /* 0x0000000e041c723c */ /* 0x040fe20000041890 */
[----:B------:R-:W1:Y:S07]  /*bf80*/  LDSM.16.MT88.4 R12, [R160+0x1000] ;  /* 0x00100000a00c783b */ /* 0x000e6e0000004200 */
[C---:B--2---:R-:W-:Y:S08]  /*bf90*/  HMMA.16816.F32.BF16 R124, R4.reuse, R16, R124 ;  /* 0x00000010047c723c */ /* 0x044ff0000004187c */
[C---:B------:R-:W-:Y:S01]  /*bfa0*/  HMMA.16816.F32.BF16 R44, R4.reuse, R18, R132 ;  /* 0x00000012042c723c */ /* 0x040fe20000041884 */
[----:B------:R-:W2:Y:S04]  /*bfb0*/  LDSM.16.MT88.4 R16, [R229+0x1000] ;  /* 0x00100000e510783b */ /* 0x000ea80000004200 */
[----:B------:R-:W-:Y:S03]  /*bfc0*/  LDSM.16.MT88.4 R132, [R229+0x1800] ;  /* 0x00180000e584783b */ /* 0x000fe60000004200 */
[C---:B-1----:R-:W-:Y:S08]  /*bfd0*/  HMMA.16816.F32.BF16 R120, R4.reuse, R12, R120 ;  /* 0x0000000c0478723c */ /* 0x042ff00000041878 */
[C---:B------:R-:W-:Y:S01]  /*bfe0*/  HMMA.16816.F32.BF16 R52, R4.reuse, R14, R116 ;  /* 0x0000000e0434723c */ /* 0x040fe20000041874 */
[----:B------:R-:W1:Y:S04]  /*bff0*/  LDSM.16.MT88.4 R12, [R159+0x3000] ;  /* 0x003000009f0c783b */ /* 0x000e680000004200 */
[----:B------:R-:W-:Y:S03]  /*c000*/  LDSM.16.MT88.4 R116, [R225+0x1800] ;  /* 0x00180000e174783b */ /* 0x000fe60000004200 */
        /* <DEDUP_REMOVED lines=10> */
[----:B------:R-:W2:Y:S06]  /*c0b0*/  LDSM.16.MT88.4 R16, [R229+0x3000] ;  /* 0x00300000e510783b */ /* 0x000eac0000004200 */
[----:B------:R-:W-:Y:S01]  /*c0c0*/  F2FP.BF16.PACK_AB R100, R177, R189 ;  /* 0x000000bdb164723e */ /* 0x000fe200000010ff */
        /* <DEDUP_REMOVED lines=8> */
[C---:B-1----:R-:W-:Y:S01]  /*c150*/  HMMA.16816.F32.BF16 R144, R4.reuse, R12, R68 ;  /* 0x0000000c0490723c */ /* 0x042fe20000041844 */
[----:B------:R-:W-:Y:S07]  /*c160*/  LDSM.16.MT88.4 R68, [R229+0x3800] ;  /* 0x00380000e544783b */ /* 0x000fee0000004200 */
[C---:B------:R-:W-:Y:S01]  /*c170*/  HMMA.16816.F32.BF16 R92, R4.reuse, R14, R64 ;  /* 0x0000000e045c723c */ /* 0x040fe20000041840 */
[----:B------:R-:W1:Y:S07]  /*c180*/  LDSM.16.MT88.4 R12, [R229+0x5000] ;  /* 0x00500000e50c783b */ /* 0x000e6e0000004200 */
[C---:B--2---:R-:W-:Y:S08]  /*c190*/  HMMA.16816.F32.BF16 R36, R4.reuse, R16, R36 ;  /* 0x000000100424723c */ /* 0x044ff00000041824 */
[C---:B------:R-:W-:Y:S08]  /*c1a0*/  HMMA.16816.F32.BF16 R16, R4.reuse, R18, R48 ;  /* 0x000000120410723c */ /* 0x040ff00000041830 */
[C---:B-1----:R-:W-:Y:S08]  /*c1b0*/  HMMA.16816.F32.BF16 R32, R4.reuse, R12, R32 ;  /* 0x0000000c0420723c */ /* 0x042ff00000041820 */
[----:B------:R-:W-:Y:S01]  /*c1c0*/  HMMA.16816.F32.BF16 R24, R4, R14, R24 ;  /* 0x0000000e0418723c */ /* 0x000fe20000041818 */
[----:B------:R1:W2:Y:S01]  /*c1d0*/  MUFU.EX2 R7, R2 ;  /* 0x0000000200077308 */ /* 0x0002a20000000800 */
[----:B------:R-:W-:Y:S01]  /*c1e0*/  LDSM.16.MT88.4 R12, [R229+0x5800] ;  /* 0x00580000e50c783b */ /* 0x000fe20000004200 */
[----:B-1----:R-:W-:Y:S01]  /*c1f0*/  FFMA.FTZ R2, R161, c[0x0][0x2d0], -R0 ;  /* 0x0000b400a1027a23 */ /* 0x002fe20000010800 */
[----:B--2---:R-:W-:-:S05]  /*c200*/  F2FP.BF16.PACK_AB R102, R7, R176 ;  /* 0x000000b00766723e */ /* 0x004fca00000010ff */
[----:B------:R1:W-:Y:S02]  /*c210*/  MUFU.EX2 R3, R2 ;  /* 0x0000000200037308 */ /* 0x0003e40000000800 */
[----:B-1----:R-:W-:-:S06]  /*c220*/  FFMA.FTZ R2, R149, c[0x0][0x2d0], -R0 ;  /* 0x0000b40095027a23 */ /* 0x002fcc0000010800 */
[----:B------:R1:W2:Y:S02]  /*c230*/  MUFU.EX2 R4, R2 ;  /* 0x0000000200047308 */ /* 0x0002a40000000800 */
[--C-:B-1----:R-:W-:Y:S01]  /*c240*/  FFMA.FTZ R2, R162, c[0x0][0x2d0], -R0.reuse ;  /* 0x0000b400a2027a23 */ /* 0x102fe20000010800 */
[----:B--2---:R-:W-:Y:S01]  /*c250*/  F2FP.BF16.PACK_AB R101, R4, R3 ;  /* 0x000000030465723e */ /* 0x004fe200000010ff */
[----:B------:R-:W-:-:S04]  /*c260*/  FFMA.FTZ R0, R150, c[0x0][0x2d0], -R0 ;  /* 0x0000b40096007a23 */ /* 0x000fc80000010800 */
[----:B------:R-:W-:Y:S08]  /*c270*/  MUFU.EX2 R6, R2 ;  /* 0x0000000200067308 */ /* 0x000ff00000000800 */
[----:B------:R-:W1:Y:S02]  /*c280*/  MUFU.EX2 R5, R0 ;  /* 0x0000000000057308 */ /* 0x000e640000000800 */
[----:B-1----:R-:W-:Y:S01]  /*c290*/  F2FP.BF16.PACK_AB R103, R5, R6 ;  /* 0x000000060567723e */ /* 0x002fe200000010ff */
[----:B------:R-:W-:-:S04]  /*c2a0*/  FADD.FTZ R0, R193, R192 ;  /* 0x000000c0c1007221 */ /* 0x000fc80000010000 */
[----:B------:R-:W-:Y:S02]  /*c2b0*/  FADD.FTZ R2, R191, R0 ;  /* 0x00000000bf027221 */ /* 0x000fe40000010000 */
        /* <DEDUP_REMOVED lines=8> */
[----:B------:R-:W-:Y:S02]  /*c340*/  FADD.FTZ R2, R198, R2 ;  /* 0x00000002c6027221 */ /* 0x000fe40000010000 */
[----:B------:R-:W-:Y:S02]  /*c350*/  FADD.FTZ R0, R179, R0 ;  /* 0x00000000b3007221 */ /* 0x000fe40000010000 */
[C---:B------:R-:W-:Y:S01]  /*c360*/  HMMA.16816.F32.BF16 R120, R100.reuse, R112, R120 ;  /* 0x000000706478723c */ /* 0x040fe20000041878 */
[----:B------:R-:W-:Y:S02]  /*c370*/  FADD.FTZ R2, R194, R2 ;  /* 0x00000002c2027221 */ /* 0x000fe40000010000 */
[----:B------:R-:W-:Y:S02]  /*c380*/  FADD.FTZ R0, R183, R0 ;  /* 0x00000000b7007221 */ /* 0x000fe40000010000 */
[----:B------:R-:W-:Y:S02]  /*c390*/  FADD.FTZ R2, R195, R2 ;  /* 0x00000002c3027221 */ /* 0x000fe40000010000 */
[----:B------:R-:W-:Y:S01]  /*c3a0*/  FADD.FTZ R0, R181, R0 ;  /* 0x00000000b5007221 */ /* 0x000fe20000010000 */
[----:B------:R-:W-:Y:S01]  /*c3b0*/  HMMA.16816.F32.BF16 R112, R100, R114, R52 ;  /* 0x000000726470723c */ /* 0x000fe20000041834 */
[----:B------:R-:W2:Y:S01]  /*c3c0*/  LDSM.16.MT88.4 R52, [R225+0x3800] ;  /* 0x00380000e134783b */ /* 0x000ea20000004200 */
        /* <DEDUP_REMOVED lines=9> */
[----:B------:R-:W3:Y:S01]  /*c460*/  LDSM.16.MT88.4 R60, [R160+0x3800] ;  /* 0x00380000a03c783b */ /* 0x000ee20000004200 */
[----:B------:R-:W-:-:S02]  /*c470*/  FADD.FTZ R0, R140, R0 ;  /* 0x000000008c007221 */ /* 0x000fc40000010000 */
[----:B------:R-:W-:Y:S02]  /*c480*/  FADD.FTZ R189, R189, R2 ;  /* 0x00000002bdbd7221 */ /* 0x000fe40000010000 */
[----:B------:R-:W-:Y:S02]  /*c490*/  FADD.FTZ R0, R142, R0 ;  /* 0x000000008e007221 */ /* 0x000fe40000010000 */
[----:B------:R-:W-:Y:S01]  /*c4a0*/  FADD.FTZ R189, R177, R189 ;  /* 0x000000bdb1bd7221 */ /* 0x000fe20000010000 */
[C---:B-1----:R-:W-:Y:S01]  /*c4b0*/  HMMA.16816.F32.BF16 R40, R100.reuse, R44, R72 ;  /* 0x0000002c6428723c */ /* 0x042fe20000041848 */
[----:B------:R-:W-:Y:S01]  /*c4c0*/  FADD.FTZ R2, R3, R0 ;  /* 0x0000000003027221 */ /* 0x000fe20000010000 */
[----:B------:R-:W-:Y:S01]  /*c4d0*/  IADD3 R0, R190, -0x3, RZ ;  /* 0xfffffffdbe007810 */ /* 0x000fe20007ffe0ff */
[----:B------:R-:W-:Y:S02]  /*c4e0*/  FADD.FTZ R189, R176, R189 ;  /* 0x000000bdb0bd7221 */ /* 0x000fe40000010000 */
[----:B------:R-:W-:Y:S01]  /*c4f0*/  FADD.FTZ R2, R4, R2 ;  /* 0x0000000204027221 */ /* 0x000fe20000010000 */
[----:B------:R-:W-:Y:S01]  /*c500*/  ISETP.GE.AND P0, PT, R0, R199, PT ;  /* 0x000000c70000720c */ /* 0x000fe20003f06270 */
[----:B------:R-:W-:Y:S01]  /*c510*/  FADD.FTZ R189, R7, R189 ;  /* 0x000000bd07bd7221 */ /* 0x000fe20000010000 */
[----:B------:R-:W-:Y:S01]  /*c520*/  HMMA.16816.F32.BF16 R44, R100, R46, R76 ;  /* 0x0000002e642c723c */ /* 0x000fe2000004184c */
[----:B------:R-:W1:Y:S01]  /*c530*/  LDSM.16.MT88.4 R76, [R159+0x5800] ;  /* 0x005800009f4c783b */ /* 0x000e620000004200 */
[----:B------:R-:W-:-:S04]  /*c540*/  FADD.FTZ R2, R6, R2 ;  /* 0x0000000206027221 */ /* 0x000fc80000010000 */
[----:B------:R-:W-:Y:S02]  /*c550*/  FADD.FTZ R198, R5, R2 ;  /* 0x0000000205c67221 */ /* 0x000fe40000010000 */
[C---:B--2---:R-:W-:Y:S08]  /*c560*/  HMMA.16816.F32.BF16 R48, R100.reuse, R52, R80 ;  /* 0x000000346430723c */ /* 0x044ff00000041850 */
[C---:B------:R-:W-:Y:S01]  /*c570*/  HMMA.16816.F32.BF16 R52, R100.reuse, R54, R84 ;  /* 0x000000366434723c */ /* 0x040fe20000041854 */
[----:B------:R-:W2:Y:S07]  /*c580*/  LDSM.16.MT88.4 R84, [R225+0x5800] ;  /* 0x00580000e154783b */ /* 0x000eae0000004200 */
[C---:B---3--:R-:W-:Y:S08]  /*c590*/  HMMA.16816.F32.BF16 R56, R100.reuse, R60, R88 ;  /* 0x0000003c6438723c */ /* 0x048ff00000041858 */
[C---:B------:R-:W-:Y:S08]  /*c5a0*/  HMMA.16816.F32.BF16 R128, R100.reuse, R108, R128 ;  /* 0x0000006c6480723c */ /* 0x040ff00000041880 */
[C---:B------:R-:W-:Y:S08]  /*c5b0*/  HMMA.16816.F32.BF16 R64, R100.reuse, R68, R172 ;  /* 0x000000446440723c */ /* 0x040ff000000418ac */
[C---:B-1----:R-:W-:Y:S08]  /*c5c0*/  HMMA.16816.F32.BF16 R72, R100.reuse, R76, R144 ;  /* 0x0000004c6448723c */ /* 0x042ff00000041890 */
[C---:B------:R-:W-:Y:S01]  /*c5d0*/  HMMA.16816.F32.BF16 R76, R100.reuse, R78, R92 ;  /* 0x0000004e644c723c */ /* 0x040fe2000004185c */
[----:B------:R-:W1:Y:S07]  /*c5e0*/  LDSM.16.MT88.4 R92, [R160+0x5800] ;  /* 0x00580000a05c783b */ /* 0x000e6e0000004200 */
[C---:B--2---:R-:W-:Y:S08]  /*c5f0*/  HMMA.16816.F32.BF16 R80, R100.reuse, R84, R96 ;  /* 0x000000546450723c */ /* 0x044ff00000041860 */
[C---:B------:R-:W-:Y:S08]  /*c600*/  HMMA.16816.F32.BF16 R108, R100.reuse, R110, R28 ;  /* 0x0000006e646c723c */ /* 0x040ff0000004181c */
[C---:B------:R-:W-:Y:S08]  /*c610*/  HMMA.16816.F32.BF16 R60, R100.reuse, R62, R168 ;  /* 0x0000003e643c723c */ /* 0x040ff000000418a8 */
[C---:B------:R-:W-:Y:S08]  /*c620*/  HMMA.16816.F32.BF16 R68, R100.reuse, R70, R164 ;  /* 0x000000466444723c */ /* 0x040ff000000418a4 */
[C---:B------:R-:W-:Y:S08]  /*c630*/  HMMA.16816.F32.BF16 R84, R100.reuse, R86, R20 ;  /* 0x000000566454723c */ /* 0x040ff00000041814 */
[C---:B-1----:R-:W-:Y:S08]  /*c640*/  HMMA.16816.F32.BF16 R88, R100.reuse, R92, R36 ;  /* 0x0000005c6458723c */ /* 0x042ff00000041824 */
[C---:B------:R-:W-:Y:S08]  /*c650*/  HMMA.16816.F32.BF16 R92, R100.reuse, R94, R16 ;  /* 0x0000005e645c723c */ /* 0x040ff00000041810 */
[C---:B------:R-:W-:Y:S08]  /*c660*/  HMMA.16816.F32.BF16 R96, R100.reuse, R12, R32 ;  /* 0x0000000c6460723c */ /* 0x040ff00000041820 */
[----:B------:R-:W-:Y:S01]  /*c670*/  HMMA.16816.F32.BF16 R100, R100, R14, R24 ;  /* 0x0000000e6464723c */ /* 0x000fe20000041818 */
[----:B------:R-:W-:Y:S07]  /*c680*/  @!UPT UIADD3 URZ, URZ, URZ, URZ ;  /* 0x0000003f3f3ff290 */ /* 0x000fee000fffe03f */
[----:B------:R-:W-:Y:S11]  /*c690*/  @!P0 BRA `(.L_x_1889) ;  /* 0x0000019000008947 */ /* 0x000ff60003800000 */
[----:B------:R-:W-:Y:S01]  /*c6a0*/  SHF.R.S32.HI R2, RZ, 0x1f, R0 ;  /* 0x0000001fff027819 */ /* 0x000fe20000011400 */
[----:B------:R-:W-:Y:S01]  /*c6b0*/  IMAD.WIDE.U32 R4, R0, c[0x0][0x1e0], RZ ;  /* 0x0000780000047a25 */ /* 0x000fe200078e00ff */
[----:B------:R-:W-:-:S02]  /*c6c0*/  ISETP.GE.AND P1, PT, R208, c[0x0][0x1d4], PT ;  /* 0x00007500d0007a0c */ /* 0x000fc40003f26270 */
[----:B------:R-:W-:Y:S01]  /*c6d0*/  LOP3.LUT P5, RZ, R213, 0x1, RZ, 0xc0, !PT ;  /* 0x00000001d5ff7812 */ /* 0x000fe200078ac0ff */
        /* <DEDUP_REMOVED lines=21> */
.L_x_1889:
[----:B------:R-:W-:Y:S05]  /*c830*/  BSYNC B0 ;  /* 0x0000000000007941 */ /* 0x000fea0003800000 */
.L_x_1888:
[----:B-1----:R-:W2:Y:S04]  /*c840*/  LDL R4, [R1+0x4] ;  /* 0x0000040001047983 */ /* 0x002ea80000100800 */
[----:B------:R-:W3:Y:S04]  /*c850*/  LDL R5, [R1+0x64] ;  /* 0x0000640001057983 */ /* 0x000ee80000100800 */
[----:B------:R-:W3:Y:S01]  /*c860*/  LDL R3, [R1+0x58] ;  /* 0x0000580001037983 */ /* 0x000ee20000100800 */
[----:B------:R-:W-:-:S02]  /*c870*/  ISETP.GE.AND P0, PT, R210, 0x1, PT ;  /* 0x00000001d200780c */ /* 0x000fc40003f06270 */
[----:B------:R-:W-:Y:S01]  /*c880*/  IADD3 R173, R190, -0x2, RZ ;  /* 0xfffffffebead7810 */ /* 0x000fe20007ffe0ff */
[----:B------:R-:W0:Y:S01]  /*c890*/  LDGDEPBAR ;  /* 0x00000000000079af */ /* 0x000e220000000000 */
[----:B--2---:R-:W-:-:S04]  /*c8a0*/  IMAD.SHL.U32 R4, R4, 0x80, RZ ;  /* 0x0000008004047824 */ /* 0x004fc800078e00ff */
[----:B------:R-:W-:-:S04]  /*c8b0*/  @P6 IMAD.HI.U32 R2, R4, c[0x0][0x2c8], RZ ;  /* 0x0000b20004026a27 */ /* 0x000fc800078e00ff */
[----:B------:R-:W-:Y:S01]  /*c8c0*/  IMAD.MOV.U32 R0, RZ, RZ, R4 ;  /* 0x000000ffff007224 */ /* 0x000fe200078e0004 */
[----:B------:R-:W-:-:S04]  /*c8d0*/  @P6 SHF.R.U32.HI R0, RZ, c[0x0][0x2cc], R2 ;  /* 0x0000b300ff006a19 */ /* 0x000fc80000011602 */
[----:B---3--:R-:W-:-:S04]  /*c8e0*/  IADD3 R2, -R3, R5, R0 ;  /* 0x0000000503027210 */ /* 0x008fc80007ffe100 */
        /* <DEDUP_REMOVED lines=12> */
.L_x_1892:
[----:B------:R-:W-:-:S13]  /*c9b0*/  ISETP.NE.AND P0, PT, R210, 0x1, PT ;  /* 0x00000001d200780c */ /* 0x000fda0003f05270 */
[----:B------:R-:W-:-:S05]  /*c9c0*/  @P0 IMAD.HI.U32 R2, R3, c[0x0][0x330], RZ ;  /* 0x0000cc0003020a27 */ /* 0x000fca00078e00ff */
[----:B------:R-:W-:Y:S02]  /*c9d0*/  @P0 SHF.R.U32.HI R3, RZ, c[0x0][0x334], R2 ;  /* 0x0000cd00ff030a19 */ /* 0x000fe40000011602 */
.L_x_1893:
[----:B------:R-:W-:Y:S05]  /*c9e0*/  BSYNC B0 ;  /* 0x0000000000007941 */ /* 0x000fea0003800000 */
.L_x_1891:
[----:B------:R-:W-:-:S05]  /*c9f0*/  IMAD R3, R3, R210, c[0x0][0x32c] ;  /* 0x0000cb0003037624 */ /* 0x000fca00078e02d2 */
[----:B------:R-:W-:-:S04]  /*ca00*/  IMNMX R0, R0, R3, PT ;  /* 0x0000000300007217 */ /* 0x000fc80003800200 */
.L_x_1890:
        /* <DEDUP_REMOVED lines=8> */
[----:B------:R-:W-:Y:S01]  /*ca90*/  IADD3 R197, P3, R204, 0x40, RZ ;  /* 0x00000040ccc57810 */ /* 0x000fe20007f7e0ff */
[----:B------:R-:W-:Y:S01]  /*caa0*/  IMAD.MOV.U32 R180, RZ, RZ, RZ ;  /* 0x000000ffffb47224 */ /* 0x000fe200078e00ff */
[----:B------:R-:W-:Y:S01]  /*cab0*/  IADD3 R193, P1, R202, 0x40, RZ ;  /* 0x00000040cac17810 */ /* 0x000fe20007f3e0ff */
[----:B------:R-:W-:Y:S01]  /*cac0*/  IMAD.MOV.U32 R150, RZ, RZ, 0x1 ;  /* 0x00000001ff967424 */ /* 0x000fe200078e00ff */
[----:B------:R-:W-:Y:S01]  /*cad0*/  IADD3 R195, P2, R204, 0x80, RZ ;  /* 0x00000080ccc37810 */ /* 0x000fe20007f5e0ff */
[----:B------:R-:W-:Y:S01]  /*cae0*/  IMAD.X R196, RZ, RZ, R206, P3 ;  /* 0x000000ffffc47224 */ /* 0x000fe200018e06ce */
[----:B------:R-:W-:Y:S01]  /*caf0*/  IADD3 R191, P0, R202, 0x80, RZ ;  /* 0x00000080cabf7810 */ /* 0x000fe20007f1e0ff */
[----:B------:R-:W-:Y:S01]  /*cb00*/  IMAD.X R192, RZ, RZ, R201, P1 ;  /* 0x000000ffffc07224 */ /* 0x000fe200008e06c9 */
[----:B------:R-:W-:Y:S02]  /*cb10*/  IADD3.X R194, RZ, R206, RZ, P2, !PT ;  /* 0x000000ceffc27210 */ /* 0x000fe400017fe4ff */
[----:B------:R-:W-:-:S02]  /*cb20*/  IADD3.X R190, RZ, R201, RZ, P0, !PT ;  /* 0x000000c9ffbe7210 */ /* 0x000fc400007fe4ff */
.L_x_1903:
[----:B------:R-:W-:Y:S04]  /*cb30*/  DEPBAR.LE SB0, 0x2 ;  /* 0x000080800000791a */ /* 0x000fe80000000000 */
[----:B------:R-:W-:Y:S01]  /*cb40*/  WARPSYNC 0xffffffff ;  /* 0xffffffff00007948 */ /* 0x000fe20003800000 */
[----:B------:R-:W-:Y:S01]  /*cb50*/  BAR.SYNC.DEFER_BLOCKING 0x0 ;  /* 0x0000000000007b1d */ /* 0x000fe20000010000 */
[----:B------:R-:W-:Y:S01]  /*cb60*/  IMAD R149, R150, 0x6000, RZ ;  /* 0x0000600096957824 */ /* 0x000fe200078e02ff */
[----:B------:R-:W-:Y:S01]  /*cb70*/  ISETP.GE.AND P0, PT, R199, R173, PT ;  /* 0x000000adc700720c */ /* 0x000fe20003f06270 */
[----:B------:R-:W-:Y:S01]  /*cb80*/  IMAD.MOV.U32 R176, RZ, RZ, c[0x0][0x32c] ;  /* 0x0000cb00ffb07624 */ /* 0x000fe200078e00ff */
[----:B------:R-:W-:Y:S01]  /*cb90*/  LOP3.LUT P5, RZ, R213, 0x1, RZ, 0xc0, !PT ;  /* 0x00000001d5ff7812 */ /* 0x000fe200078ac0ff */
[----:B------:R-:W-:Y:S03]  /*cba0*/  IMAD.IADD R0, R158, 0x1, R149 ;  /* 0x000000019e007824 */ /* 0x000fe600078e0295 */
[----:B------:R-:W-:Y:S01]  /*cbb0*/  ISETP.GE.AND P6, PT, R176, 0x1, PT ;  /* 0x00000001b000780c */ /* 0x000fe20003fc6270 */
[----:B------:R-:W-:Y:S04]  /*cbc0*/  IMAD.IADD R2, R156, 0x1, R0 ;  /* 0x000000019c027824 */ /* 0x000fe800078e0200 */
[----:B------:R-:W-:Y:S02]  /*cbd0*/  IMAD.IADD R148, R151, 0x1, R2 ;  /* 0x0000000197947824 */ /* 0x000fe400078e0202 */
[----:B------:R-:W-:Y:S02]  /*cbe0*/  @!P0 IADD3 R3, R173, -0x1, RZ ;  /* 0xffffffffad038810 */ /* 0x000fe40007ffe0ff */
[----:B------:R-:W-:Y:S02]  /*cbf0*/  @!P0 ISETP.GE.AND P4, PT, R208, c[0x0][0x1d4], PT ;  /* 0x00007500d0008a0c */ /* 0x000fe40003f86270 */
[----:B------:R-:W-:Y:S02]  /*cc00*/  @!P0 SHF.R.S32.HI R8, RZ, 0x1f, R3 ;  /* 0x0000001fff088819 */ /* 0x000fe40000011403 */
[----:B------:R-:W-:Y:S01]  /*cc10*/  @!P0 ISETP.GE.AND P3, PT, R212, c[0x0][0x1d4], PT ;  /* 0x00007500d4008a0c */ /* 0x000fe20003f66270 */
[----:B------:R-:W-:Y:S02]  /*cc20*/  LDSM.16.M88.4 R36, [R152] ;  /* 0x000000009824783b */ /* 0x000fe40000000200 */
[----:B------:R-:W-:Y:S04]  /*cc30*/  @!P0 IMAD R8, R8, c[0x0][0x208], RZ ;  /* 0x0000820008088a24 */ /* 0x000fe800078e02ff */
[C---:B------:R-:W-:Y:S01]  /*cc40*/  @!P0 IMAD R8, R3.reuse, c[0x0][0x20c], R8 ;  /* 0x0000830003088a24 */ /* 0x040fe200078e0208 */
[----:B------:R-:W1:Y:S06]  /*cc50*/  LDSM.16.M88.4 R12, [R0] ;  /* 0x00000000000c783b */ /* 0x000e6c0000000200 */
[----:B------:R-:W2:Y:S06]  /*cc60*/  LDSM.16.M88.4 R20, [R0+0x800] ;  /* 0x000800000014783b */ /* 0x000eac0000000200 */
[----:B------:R-:W3:Y:S06]  /*cc70*/  LDSM.16.M88.4 R28, [R0+0x1000] ;  /* 0x00100000001c783b */ /* 0x000eec0000000200 */
[----:B------:R-:W4:Y:S06]  /*cc80*/  LDSM.16.M88.4 R140, [R0+0x1800] ;  /* 0x00180000008c783b */ /* 0x000f2c0000000200 */
[----:B------:R-:W-:Y:S01]  /*cc90*/  LDSM.16.M88.4 R144, [R153] ;  /* 0x000000009990783b */ /* 0x000fe20000000200 */
[C---:B-1----:R-:W-:Y:S08]  /*cca0*/  HMMA.16816.F32.BF16 R4, R36.reuse, R12, RZ ;  /* 0x0000000c2404723c */ /* 0x042ff000000418ff */
[C---:B------:R-:W-:Y:S08]  /*ccb0*/  HMMA.16816.F32.BF16 R12, R36.reuse, R14, RZ ;  /* 0x0000000e240c723c */ /* 0x040ff000000418ff */
[C---:B--2---:R-:W-:Y:S08]  /*ccc0*/  HMMA.16816.F32.BF16 R16, R36.reuse, R20, RZ ;  /* 0x000000142410723c */ /* 0x044ff000000418ff */
[C---:B------:R-:W-:Y:S08]  /*ccd0*/  HMMA.16816.F32.BF16 R20, R36.reuse, R22, RZ ;  /* 0x000000162414723c */ /* 0x040ff000000418ff */
[C---:B---3--:R-:W-:Y:S08]  /*cce0*/  HMMA.16816.F32.BF16 R24, R36.reuse, R28, RZ ;  /* 0x0000001c2418723c */ /* 0x048ff000000418ff */
[C---:B------:R-:W-:Y:S08]  /*ccf0*/  HMMA.16816.F32.BF16 R28, R36.reuse, R30, RZ ;  /* 0x0000001e241c723c */ /* 0x040ff000000418ff */
[C---:B----4-:R-:W-:Y:S08]  /*cd00*/  HMMA.16816.F32.BF16 R32, R36.reuse, R140, RZ ;  /* 0x0000008c2420723c */ /* 0x050ff000000418ff */
[----:B------:R-:W-:Y:S01]  /*cd10*/  HMMA.16816.F32.BF16 R36, R36, R142, RZ ;  /* 0x0000008e2424723c */ /* 0x000fe200000418ff */
[----:B------:R-:W1:Y:S07]  /*cd20*/  LDSM.16.M88.4 R140, [R2] ;  /* 0x00000000028c783b */ /* 0x000e6e0000000200 */
        /* <DEDUP_REMOVED lines=9> */
[C---:B-1----:R-:W-:Y:S07]  /*cdc0*/  HMMA.16816.F32.BF16 R32, R144.reuse, R140, R32 ;  /* 0x0000008c9020723c */ /* 0x042fee0000041820 */
[----:B------:R-:W-:Y:S01]  /*cdd0*/  @!P0 IMAD.WIDE.U32 R140, R3, c[0x0][0x208], RZ ;  /* 0x00008200038c8a25 */ /* 0x000fe200078e00ff */
[----:B------:R-:W-:Y:S04]  /*cde0*/  HMMA.16816.F32.BF16 R36, R144, R142, R36 ;  /* 0x0000008e9024723c */ /* 0x000fe80000041824 */
[----:B------:R-:W-:Y:S03]  /*cdf0*/  @!P0 IADD3 R3, R141, R8, RZ ;  /* 0x000000088d038210 */ /* 0x000fe60007ffe0ff */
[----:B------:R-:W-:Y:S01]  /*ce00*/  @!P0 IMAD.MOV.U32 R146, RZ, RZ, c[0x0][0x208] ;  /* 0x00008200ff928624 */ /* 0x000fe200078e00ff */
[C---:B------:R-:W-:Y:S01]  /*ce10*/  @!P0 SHF.L.U64.HI R3, R140.reuse, 0x6, R3 ;  /* 0x000000068c038819 */ /* 0x040fe20000010203 */
[----:B------:R-:W-:Y:S03]  /*ce20*/  @!P0 IMAD.SHL.U32 R140, R140, 0x40, RZ ;  /* 0x000000408c8c8824 */ /* 0x000fe600078e00ff */
[----:B------:R-:W-:Y:S02]  /*ce30*/  @!P0 IMAD.MOV.U32 R147, RZ, RZ, c[0x0][0x20c] ;  /* 0x00008300ff938624 */ /* 0x000fe400078e00ff */
[----:B------:R-:W-:Y:S04]  /*ce40*/  @!P0 IADD3 R8, P2, R140, R204, RZ ;  /* 0x000000cc8c088210 */ /* 0x000fe80007f5e0ff */
[C---:B------:R-:W-:Y:S02]  /*ce50*/  @!P0 LEA R142, P1, R8.reuse, c[0x0][0x1f8], 0x1 ;  /* 0x00007e00088e8a11 */ /* 0x040fe400078208ff */
[----:B------:R-:W-:Y:S04]  /*ce60*/  @!P0 IADD3.X R141, R3, R206, RZ, P2, !PT ;  /* 0x000000ce038d8210 */ /* 0x000fe800017fe4ff */
[----:B------:R-:W-:Y:S01]  /*ce70*/  @!P0 LEA.HI.X R143, R8, c[0x0][0x1fc], R141, 0x1, P1 ;  /* 0x00007f00088f8a11 */ /* 0x000fe200008f0c8d */
[----:B------:R-:W-:Y:S01]  /*ce80*/  @!P0 IMAD R8, R180, 0x6000, R10 ;  /* 0x00006000b4088824 */ /* 0x000fe200078e020a */
[----:B------:R-:W-:Y:S04]  /*ce90*/  @!P0 IADD3 R141, P1, R140, R197, RZ ;  /* 0x000000c58c8d8210 */ /* 0x000fe80007f3e0ff */
[----:B------:R-:W-:Y:S01]  /*cea0*/  @!PT LDS RZ, [RZ] ;  /* 0x00000000fffff984 */ /* 0x000fe20000000800 */
[----:B------:R-:W-:Y:S01]  /*ceb0*/  @!PT LDS RZ, [RZ] ;  /* 0x00000000fffff984 */ /* 0x000fe20000000800 */
[----:B------:R-:W-:Y:S01]  /*cec0*/  @!PT LDS RZ, [RZ] ;  /* 0x00000000fffff984 */ /* 0x000fe20000000800 */
[----:B------:R1:W-:Y:S01]  /*ced0*/  @!P0 LDGSTS.E.BYPASS.LTC128B.128 [R8], [R142.64], !P4 ;  /* 0x000000008e088fae */ /* 0x0003e2000e101d4e */
[----:B------:R-:W-:Y:S02]  /*cee0*/  @!P0 LEA R144, P2, R141, c[0x0][0x1f8], 0x1 ;  /* 0x00007e008d908a11 */ /* 0x000fe400078408ff */
[----:B-1----:R-:W-:Y:S02]  /*cef0*/  @!P0 IADD3.X R143, R3, R196, RZ, P1, !PT ;  /* 0x000000c4038f8210 */ /* 0x002fe40000ffe4ff */
[----:B------:R-:W-:Y:S02]  /*cf00*/  @!P0 LEA R142, P1, R146, R140, 0x5 ;  /* 0x0000008c928e8211 */ /* 0x000fe400078228ff */
[----:B------:R-:W-:Y:S02]  /*cf10*/  @!P0 LEA.HI.X R145, R141, c[0x0][0x1fc], R143, 0x1, P2 ;  /* 0x00007f008d918a11 */ /* 0x000fe400010f0c8f */
[----:B------:R-:W-:Y:S02]  /*cf20*/  @!P0 IADD3 R140, P2, R140, R195, RZ ;  /* 0x000000c38c8c8210 */ /* 0x000fe40007f5e0ff */
[----:B------:R-:W-:Y:S01]  /*cf30*/  @!P0 LEA.HI.X R141, R146, R3, R147, 0x5, P1 ;  /* 0x00000003928d8211 */ /* 0x000fe200008f2c93 */
[----:B------:R1:W-:Y:S01]  /*cf40*/  @!P0 LDGSTS.E.BYPASS.LTC128B.128 [R8+0x2000], [R144.64], !P3 ;  /* 0x0200000090088fae */ /* 0x0003e2000d901d4e */
[----:B------:R-:W-:Y:S02]  /*cf50*/  @!P0 IADD3.X R3, R3, R194, RZ, P2, !PT ;  /* 0x000000c203038210 */ /* 0x000fe400017fe4ff */
[----:B------:R-:W-:Y:S05]  /*cf60*/  @!P0 IADD3 R143, P1, R142, R204, RZ ;  /* 0x000000cc8e8f8210 */ /* 0x000fea0007f3e0ff */
[----:B------:R-:W-:Y:S01]  /*cf70*/  @!P0 IMAD.X R147, R141, 0x1, R206, P1 ;  /* 0x000000018d938824 */ /* 0x000fe200008e06ce */
[C---:B------:R-:W-:Y:S04]  /*cf80*/  @!P0 LEA R146, P1, R143.reuse, c[0x0][0x1f8], 0x1 ;  /* 0x00007e008f928a11 */ /* 0x040fe800078208ff */
[----:B------:R-:W-:Y:S02]  /*cf90*/  @!P0 LEA.HI.X R147, R143, c[0x0][0x1fc], R147, 0x1, P1 ;  /* 0x00007f008f938a11 */ /* 0x000fe400008f0c93 */
[C---:B-1----:R-:W-:Y:S04]  /*cfa0*/  @!P0 LEA R144, P2, R140.reuse, c[0x0][0x1f8], 0x1 ;  /* 0x00007e008c908a11 */ /* 0x042fe800078408ff */
[----:B------:R-:W-:Y:S02]  /*cfb0*/  @!P0 LEA.HI.X R145, R140, c[0x0][0x1fc], R3, 0x1, P2 ;  /* 0x00007f008c918a11 */ /* 0x000fe400010f0c03 */
[C---:B------:R-:W-:Y:S02]  /*cfc0*/  @!P0 IADD3 R143, P2, R142.reuse, R197, RZ ;  /* 0x000000c58e8f8210 */ /* 0x040fe40007f5e0ff */
[----:B------:R-:W-:Y:S01]  /*cfd0*/  @!P0 IADD3 R3, P1, R142, R195, RZ ;  /* 0x000000c38e038210 */ /* 0x000fe20007f3e0ff */
[----:B------:R1:W-:Y:S06]  /*cfe0*/  @!P0 LDGSTS.E.BYPASS.LTC128B.128 [R8+0x4000], [R144.64], !P5 ;  /* 0x0400000090088fae */ /* 0x0003ec000e901d4e */
[----:B------:R2:W-:Y:S01]  /*cff0*/  @!P0 LDGSTS.E.BYPASS.LTC128B.128 [R8+0x1000], [R146.64], !P4 ;  /* 0x0100000092088fae */ /* 0x0005e2000e101d4e */
[C---:B-1----:R-:W-:Y:S01]  /*d000*/  @!P0 IADD3.X R144, R141.reuse, R196, RZ, P2, !PT ;  /* 0x000000c48d908210 */ /* 0x042fe200017fe4ff */
[----:B------:R-:W-:Y:S01]  /*d010*/  @!P0 IMAD.X R141, R141, 0x1, R194, P1 ;  /* 0x000000018d8d8824 */ /* 0x000fe200008e06c2 */
[----:B------:R-:W-:Y:S02]  /*d020*/  @!P0 LEA R142, P2, R143, c[0x0][0x1f8], 0x1 ;  /* 0x00007e008f8e8a11 */ /* 0x000fe400078408ff */
[----:B------:R-:W-:Y:S02]  /*d030*/  @!P0 LEA R140, P1, R3, c[0x0][0x1f8], 0x1 ;  /* 0x00007e00038c8a11 */ /* 0x000fe400078208ff */
[----:B------:R-:W-:Y:S02]  /*d040*/  @!P0 LEA.HI.X R143, R143, c[0x0][0x1fc], R144, 0x1, P2 ;  /* 0x00007f008f8f8a11 */ /* 0x000fe400010f0c90 */
[----:B------:R-:W-:Y:S02]  /*d050*/  @!P0 LEA.HI.X R141, R3, c[0x0][0x1fc], R141, 0x1, P1 ;  /* 0x00007f00038d8a11 */ /* 0x000fe400008f0c8d */
[-C--:B------:R-:W-:Y:S01]  /*d060*/  IADD3 R3, R151, R0.reuse, RZ ;  /* 0x0000000097037210 */ /* 0x080fe20007ffe0ff */
[----:B------:R1:W-:Y:S06]  /*d070*/  @!P0 LDGSTS.E.BYPASS.LTC128B.128 [R8+0x3000], [R142.64], !P3 ;  /* 0x030000008e088fae */ /* 0x0003ec000d901d4e */
[----:B------:R1:W-:Y:S06]  /*d080*/  @!P0 LDGSTS.E.BYPASS.LTC128B.128 [R8+0x5000], [R140.64], !P5 ;  /* 0x050000008c088fae */ /* 0x0003ec000e901d4e */
[----:B--2---:R-:W-:Y:S06]  /*d090*/  LDSM.16.M88.4 R144, [R3] ;  /* 0x000000000390783b */ /* 0x004fec0000000200 */
[----:B------:R-:W0:Y:S06]  /*d0a0*/  LDGDEPBAR ;  /* 0x00000000000079af */ /* 0x000e2c0000000000 */
[----:B-1----:R-:W1:Y:S01]  /*d0b0*/  LDSM.16.M88.4 R140, [R155] ;  /* 0x000000009b8c783b */ /* 0x002e620000000200 */
[----:B------:R-:W-:Y:S01]  /*d0c0*/  IADD3 R8, R156, R0, R151 ;  /* 0x000000009c087210 */ /* 0x000fe20007ffe097 */
        /* <DEDUP_REMOVED lines=11> */
[----:B------:R-:W-:Y:S06]  /*d180*/  LDSM.16.M88.4 R140, [R154] ;  /* 0x000000009a8c783b */ /* 0x000fec0000000200 */
[----:B------:R-:W1:Y:S02]  /*d190*/  LDSM.16.M88.4 R144, [R148] ;  /* 0x000000009490783b */ /* 0x000e640000000200 */
        /* <DEDUP_REMOVED lines=11> */
[----:B------:R-:W-:Y:S06]  /*d250*/  LDSM.16.M88.4 R140, [R152+0x4000] ;  /* 0x00400000988c783b */ /* 0x000fec0000000200 */
[----:B------:R-:W1:Y:S02]  /*d260*/  LDSM.16.M88.4 R144, [R0+0x2000] ;  /* 0x002000000090783b */ /* 0x000e640000000200 */
        /* <DEDUP_REMOVED lines=60> */
[----:B------:R1:W2:Y:S06]  /*d630*/  LDSM.16.M88.4 R144, [R0+0x5800] ;  /* 0x005800000090783b */ /* 0x0002ac0000000200 */
[----:B-1----:R-:W3:Y:S01]  /*d640*/  LDL R0, [R1+0x4] ;  /* 0x0000040001007983 */ /* 0x002ee20000100800 */
[C---:B--2---:R-:W-:Y:S08]  /*d650*/  HMMA.16816.F32.BF16 R32, R140.reuse, R144, R32 ;  /* 0x000000908c20723c */ /* 0x044ff00000041820 */
        /* <DEDUP_REMOVED lines=11> */
[----:B------:R1:W2:Y:S03]  /*d710*/  LDSM.16.M88.4 R144, [R2+0x5800] ;  /* 0x005800000290783b */ /* 0x0002a60000000200 */
[----:B-1----:R-:W-:Y:S04]  /*d720*/  MOV R2, 0x1 ;  /* 0x0000000100027802 */ /* 0x002fe80000000f00 */
[----:B------:R-:W-:Y:S04]  /*d730*/  ISETP.NE.AND P0, PT, R2, c[0x0][0x2c4], PT ;  /* 0x0000b10002007a0c */ /* 0x000fe80003f05270 */
[----:B------:R-:W-:Y:S01]  /*d740*/  IADD3 R2, R180, 0x1, RZ ;  /* 0x00000001b4027810 */ /* 0x000fe20007ffe0ff */
        /* <DEDUP_REMOVED lines=19> */
[----:B------:R-:W1:Y:S11]  /*d880*/  LDSM.16.M88.4 R144, [R8+0x4800] ;  /* 0x004800000890783b */ /* 0x000e760000000200 */
[----:B------:R-:W-:Y:S04]  /*d890*/  @!UPT UIADD3 URZ, URZ, URZ, URZ ;  /* 0x0000003f3f3ff290 */ /* 0x000fe8000fffe03f */
[----:B------:R-:W-:Y:S02]  /*d8a0*/  FMUL.FTZ R4, R4, c[0x0][0x320] ;  /* 0x0000c80004047a20 */ /* 0x000fe40000410000 */
[----:B------:R-:W-:Y:S02]  /*d8b0*/  FMUL.FTZ R5, R5, c[0x0][0x320] ;  /* 0x0000c80005057a20 */ /* 0x000fe40000410000 */
[----:B------:R-:W2:Y:S01]  /*d8c0*/  MUFU.TANH R162, R4 ;  /* 0x0000000400a27308 */ /* 0x000ea20000002400 */
[----:B------:R-:W-:Y:S02]  /*d8d0*/  FMUL.FTZ R6, R6, c[0x0][0x320] ;  /* 0x0000c80006067a20 */ /* 0x000fe40000410000 */
[----:B------:R-:W-:Y:S02]  /*d8e0*/  FMUL.FTZ R7, R7, c[0x0][0x320] ;  /* 0x0000c80007077a20 */ /* 0x000fe40000410000 */
[----:B------:R-:W-:Y:S02]  /*d8f0*/  FMUL.FTZ R12, R12, c[0x0][0x320] ;  /* 0x0000c8000c0c7a20 */ /* 0x000fe40000410000 */
[----:B------:R-:W-:Y:S02]  /*d900*/  FMUL.FTZ R13, R13, c[0x0][0x320] ;  /* 0x0000c8000d0d7a20 */ /* 0x000fe40000410000 */
[----:B------:R-:W-:Y:S01]  /*d910*/  FMUL.FTZ R14, R14, c[0x0][0x320] ;  /* 0x0000c8000e0e7a20 */ /* 0x000fe20000410000 */
[----:B------:R-:W4:Y:S01]  /*d920*/  MUFU.TANH R161, R5 ;  /* 0x0000000500a17308 */ /* 0x000f220000002400 */
[----:B------:R-:W-:Y:S09]  /*d930*/  FMUL.FTZ R15, R15, c[0x0][0x320] ;  /* 0x0000c8000f0f7a20 */ /* 0x000ff20000410000 */
[----:B------:R-:W2:Y:S01]  /*d940*/  MUFU.TANH R175, R6 ;  /* 0x0000000600af7308 */ /* 0x000ea20000002400 */
[C---:B-1----:R-:W-:Y:S08]  /*d950*/  HMMA.16816.F32.BF16 R16, R140.reuse, R144, R16 ;  /* 0x000000908c10723c */ /* 0x042ff00000041810 */
[C---:B------:R-:W-:Y:S01]  /*d960*/  HMMA.16816.F32.BF16 R20, R140.reuse, R146, R20 ;  /* 0x000000928c14723c */ /* 0x040fe20000041814 */
[----:B------:R1:W1:Y:S10]  /*d970*/  MUFU.TANH R174, R7 ;  /* 0x0000000700ae7308 */ /* 0x0002740000002400 */
[----:B------:R-:W2:Y:S05]  /*d980*/  MUFU.TANH R148, R12 ;  /* 0x0000000c00947308 */ /* 0x000eaa0000002400 */
[----:B------:R-:W-:Y:S02]  /*d990*/  FMUL.FTZ R16, R16, c[0x0][0x320] ;  /* 0x0000c80010107a20 */ /* 0x000fe40000410000 */
[----:B------:R-:W-:Y:S02]  /*d9a0*/  FMUL.FTZ R17, R17, c[0x0][0x320] ;  /* 0x0000c80011117a20 */ /* 0x000fe40000410000 */
[----:B------:R-:W-:Y:S01]  /*d9b0*/  FMUL.FTZ R18, R18, c[0x0][0x320] ;  /* 0x0000c80012127a20 */ /* 0x000fe20000410000 */
[----:B------:R-:W2:Y:S01]  /*d9c0*/  MUFU.TANH R147, R13 ;  /* 0x0000000d00937308 */ /* 0x000ea20000002400 */
[----:B------:R-:W-:Y:S02]  /*d9d0*/  FMUL.FTZ R19, R19, c[0x0][0x320] ;  /* 0x0000c80013137a20 */ /* 0x000fe40000410000 */
[----:B------:R-:W-:Y:S01]  /*d9e0*/  FMUL.FTZ R20, R20, c[0x0][0x320] ;  /* 0x0000c80014147a20 */ /* 0x000fe20000410000 */
[----:B-1----:R-:W1:Y:S01]  /*d9f0*/  LDSM.16.M88.4 R4, [R8+0x5000] ;  /* 0x005000000804783b */ /* 0x002e620000000200 */
[----:B------:R-:W-:Y:S02]  /*da00*/  FMUL.FTZ R22, R22, c[0x0][0x320] ;  /* 0x0000c80016167a20 */ /* 0x000fe40000410000 */
[----:B------:R-:W-:Y:S03]  /*da10*/  FMUL.FTZ R23, R23, c[0x0][0x320] ;  /* 0x0000c80017177a20 */ /* 0x000fe60000410000 */
[----:B------:R-:W1:Y:S10]  /*da20*/  MUFU.TANH R172, R14 ;  /* 0x0000000e00ac7308 */ /* 0x000e740000002400 */
[----:B------:R5:W1:Y:S10]  /*da30*/  MUFU.TANH R171, R15 ;  /* 0x0000000f00ab7308 */ /* 0x000a740000002400 */
[----:B------:R-:W2:Y:S10]  /*da40*/  MUFU.TANH R146, R16 ;  /* 0x0000001000927308 */ /* 0x000eb40000002400 */
[----:B------:R-:W2:Y:S01]  /*da50*/  MUFU.TANH R145, R17 ;  /* 0x0000001100917308 */ /* 0x000ea20000002400 */
[----:B-----5:R-:W5:Y:S01]  /*da60*/  LDSM.16.M88.4 R12, [R8+0x5800] ;  /* 0x00580000080c783b */ /* 0x020f620000000200 */
[C---:B-1----:R-:W-:Y:S08]  /*da70*/  HMMA.16816.F32.BF16 R24, R140.reuse, R4, R24 ;  /* 0x000000048c18723c */ /* 0x042ff00000041818 */
[----:B------:R1:W1:Y:S01]  /*da80*/  MUFU.TANH R170, R18 ;  /* 0x0000001200aa7308 */ /* 0x0002620000002400 */
[----:B---3--:R-:W-:Y:S01]  /*da90*/  IMAD R4, R0, 0x80, R217 ;  /* 0x0000008000047824 */ /* 0x008fe200078e02d9 */
[C---:B------:R-:W-:Y:S04]  /*daa0*/  HMMA.16816.F32.BF16 R28, R140.reuse, R6, R28 ;  /* 0x000000068c1c723c */ /* 0x040fe8000004181c */
[----:B------:R-:W-:Y:S04]  /*dab0*/  IADD3 R4, R215, R4, R216 ;  /* 0x00000004d7047210 */ /* 0x000fe80007ffe0d8 */
[----:B------:R3:W2:Y:S01]  /*dac0*/  MUFU.TANH R169, R19 ;  /* 0x0000001300a97308 */ /* 0x0006a20000002400 */
[----:B------:R-:W-:Y:S03]  /*dad0*/  SHF.L.U32 R7, R173, 0x6, RZ ;  /* 0x00000006ad077819 */ /* 0x000fe600000006ff */
[----:B------:R-:W-:Y:S05]  /*dae0*/  @P0 IMAD.HI.U32 R0, R4, c[0x0][0x2c8], RZ ;  /* 0x0000b20004000a27 */ /* 0x000fea00078e00ff */
[----:B------:R-:W-:Y:S01]  /*daf0*/  @P0 SHF.R.U32.HI R4, RZ, c[0x0][0x2cc], R0 ;  /* 0x0000b300ff040a19 */ /* 0x000fe20000011600 */
[----:B------:R-:W-:Y:S01]  /*db00*/  FMUL.FTZ R27, R27, c[0x0][0x320] ;  /* 0x0000c8001b1b7a20 */ /* 0x000fe20000410000 */
[----:B------:R2:W2:Y:S01]  /*db10*/  MUFU.TANH R144, R20 ;  /* 0x0000001400907308 */ /* 0x0004a20000002400 */
[----:B------:R-:W-:Y:S02]  /*db20*/  FMUL.FTZ R26, R26, c[0x0][0x320] ;  /* 0x0000c8001a1a7a20 */ /* 0x000fe40000410000 */
[----:B------:R-:W2:Y:S01]  /*db30*/  SHFL.IDX PT, R3, R4, RZ, 0x1c1f ;  /* 0x001c1fff04037589 */ /* 0x000ea200000e0000 */
[----:B------:R-:W-:Y:S01]  /*db40*/  IADD3 R0, -R200, 0x1, -R7 ;  /* 0x00000001c8007810 */ /* 0x000fe20007ffe907 */
[----:B-1----:R-:W-:Y:S01]  /*db50*/  FMUL.FTZ R18, R25, c[0x0][0x320] ;  /* 0x0000c80019127a20 */ /* 0x002fe20000410000 */
[----:B------:R-:W-:Y:S01]  /*db60*/  ISETP.GE.AND P0, PT, R180, 0x1, PT ;  /* 0x00000001b400780c */ /* 0x000fe20003f06270 */
[----:B------:R-:W-:Y:S01]  /*db70*/  FMUL.FTZ R30, R30, c[0x0][0x320] ;  /* 0x0000c8001e1e7a20 */ /* 0x000fe20000410000 */
[----:B------:R-:W-:Y:S01]  /*db80*/  IADD3 R0, -R207, R0, R211 ;  /* 0x00000000cf007210 */ /* 0x000fe20007ffe1d3 */
[----:B------:R-:W-:Y:S01]  /*db90*/  FMUL.FTZ R31, R31, c[0x0][0x320] ;  /* 0x0000c8001f1f7a20 */ /* 0x000fe20000410000 */
[----:B------:R1:W1:Y:S01]  /*dba0*/  MUFU.TANH R165, R27 ;  /* 0x0000001b00a57308 */ /* 0x0002620000002400 */
[----:B------:R-:W-:Y:S01]  /*dbb0*/  FMUL.FTZ R17, R28, c[0x0][0x320] ;  /* 0x0000c8001c117a20 */ /* 0x000fe20000410000 */
[----:B------:R-:W-:Y:S01]  /*dbc0*/  IADD3 R5, R0, c[0x0][0x328], RZ ;  /* 0x0000ca0000057a10 */ /* 0x000fe20007ffe0ff */
[----:B------:R-:W-:Y:S01]  /*dbd0*/  FMUL.FTZ R16, R29, c[0x0][0x320] ;  /* 0x0000c8001d107a20 */ /* 0x000fe20000410000 */
[C---:B-----5:R-:W-:Y:S03]  /*dbe0*/  HMMA.16816.F32.BF16 R32, R140.reuse, R12, R32 ;  /* 0x0000000c8c20723c */ /* 0x060fe60000041820 */
[----:B---3--:R-:W-:Y:S01]  /*dbf0*/  FMUL.FTZ R19, R24, c[0x0][0x320] ;  /* 0x0000c80018137a20 */ /* 0x008fe20000410000 */
[----:B------:R-:W-:Y:S02]  /*dc00*/  IADD3 R8, R0, UR16, RZ ;  /* 0x0000001000087c10 */ /* 0x000fe4000fffe0ff */
[----:B------:R3:W1:Y:S01]  /*dc10*/  MUFU.TANH R163, R30 ;  /* 0x0000001e00a37308 */ /* 0x0006620000002400 */
[----:B------:R-:W-:Y:S01]  /*dc20*/  SEL R180, R2, RZ, !P0 ;  /* 0x000000ff02b47207 */ /* 0x000fe20004000000 */
[----:B------:R-:W-:Y:S04]  /*dc30*/  HMMA.16816.F32.BF16 R36, R140, R14, R36 ;  /* 0x0000000e8c24723c */ /* 0x000fe80000041824 */
[----:B--2---:R-:W-:Y:S01]  /*dc40*/  FMUL.FTZ R20, R21, c[0x0][0x320] ;  /* 0x0000c80015147a20 */ /* 0x004fe20000410000 */
[-C--:B------:R-:W-:Y:S02]  /*dc50*/  IADD3 R2, R5, R3.reuse, RZ ;  /* 0x0000000305027210 */ /* 0x080fe40007ffe0ff */
[----:B------:R-:W-:Y:S01]  /*dc60*/  IADD3 R0, R8, R3, RZ ;  /* 0x0000000308007210 */ /* 0x000fe20007ffe0ff */
[----:B------:R2:W2:Y:S08]  /*dc70*/  MUFU.TANH R164, R31 ;  /* 0x0000001f00a47308 */ /* 0x0004b00000002400 */
[----:B------:R-:W-:Y:S02]  /*dc80*/  FMUL.FTZ R28, R32, c[0x0][0x320] ;  /* 0x0000c800201c7a20 */ /* 0x000fe40000410000 */
[----:B------:R-:W4:Y:S01]  /*dc90*/  MUFU.TANH R20, R20 ;  /* 0x0000001400147308 */ /* 0x000f220000002400 */
[----:B------:R-:W-:Y:S02]  /*dca0*/  FMUL.FTZ R13, R33, c[0x0][0x320] ;  /* 0x0000c800210d7a20 */ /* 0x000fe40000410000 */
[----:B------:R-:W-:Y:S03]  /*dcb0*/  FMUL.FTZ R32, R34, c[0x0][0x320] ;  /* 0x0000c80022207a20 */ /* 0x000fe60000410000 */
[----:B------:R-:W-:Y:S02]  /*dcc0*/  FMUL.FTZ R12, R36, c[0x0][0x320] ;  /* 0x0000c800240c7a20 */ /* 0x000fe40000410000 */
[----:B-1----:R-:W-:Y:S02]  /*dcd0*/  FMUL.FTZ R27, R37, c[0x0][0x320] ;  /* 0x0000c800251b7a20 */ /* 0x002fe40000410000 */
[----:B------:R1:W1:Y:S01]  /*dce0*/  MUFU.TANH R168, R22 ;  /* 0x0000001600a87308 */ /* 0x0002620000002400 */
[----:B---3--:R-:W-:Y:S02]  /*dcf0*/  FMUL.FTZ R30, R38, c[0x0][0x320] ;  /* 0x0000c800261e7a20 */ /* 0x008fe40000410000 */
[----:B------:R-:W-:Y:S02]  /*dd00*/  FMUL.FTZ R29, R39, c[0x0][0x320] ;  /* 0x0000c800271d7a20 */ /* 0x000fe40000410000 */
[----:B--2---:R-:W-:Y:S05]  /*dd10*/  FMUL.FTZ R31, R35, c[0x0][0x320] ;  /* 0x0000c800231f7a20 */ /* 0x004fea0000410000 */
[----:B------:R2:W3:Y:S10]  /*dd20*/  MUFU.TANH R167, R23 ;  /* 0x0000001700a77308 */ /* 0x0004f40000002400 */
[----:B------:R-:W1:Y:S10]  /*dd30*/  MUFU.TANH R19, R19 ;  /* 0x0000001300137308 */ /* 0x000e740000002400 */
[----:B------:R-:W1:Y:S10]  /*dd40*/  MUFU.TANH R18, R18 ;  /* 0x0000001200127308 */ /* 0x000e740000002400 */
[----:B------:R2:W1:Y:S10]  /*dd50*/  MUFU.TANH R166, R26 ;  /* 0x0000001a00a67308 */ /* 0x0004740000002400 */
        /* <DEDUP_REMOVED lines=24> */
.L_x_1897:
[----:B------:R-:W-:Y:S04]  /*dee0*/  MOV R6, c[0x0][0x32c] ;  /* 0x0000cb0000067a02 */ /* 0x000fe80000000f00 */
[----:B------:R-:W-:Y:S11]  /*def0*/  ISETP.NE.AND P0, PT, R6, 0x1, PT ;  /* 0x000000010600780c */ /* 0x000ff60003f05270 */
[----:B------:R-:W-:Y:S02]  /*df00*/  @!UPT UIADD3 URZ, URZ, URZ, URZ ;  /* 0x0000003f3f3ff290 */ /* 0x000fe4000fffe03f */
[----:B------:R-:W-:Y:S05]  /*df10*/  @P0 IMAD.HI.U32 R6, R3, c[0x0][0x330], RZ ;  /* 0x0000cc0003060a27 */ /* 0x000fea00078e00ff */
[----:B------:R-:W-:Y:S02]  /*df20*/  @P0 SHF.R.U32.HI R3, RZ, c[0x0][0x334], R6 ;  /* 0x0000cd00ff030a19 */ /* 0x000fe40000011606 */
.L_x_1898:
[----:B------:R-:W-:Y:S05]  /*df30*/  BSYNC B0 ;  /* 0x0000000000007941 */ /* 0x000fea0003800000 */
.L_x_1896:
[----:B------:R-:W-:Y:S04]  /*df40*/  IMAD R3, R3, c[0x0][0x32c], -R7 ;  /* 0x0000cb0003037a24 */ /* 0x000fe800078e0a07 */
[----:B------:R-:W-:Y:S05]  /*df50*/  IMAD.IADD R3, R3, 0x1, -R200 ;  /* 0x0000000103037824 */ /* 0x000fea00078e0ac8 */
[----:B------:R-:W-:Y:S02]  /*df60*/  IMNMX R0, R0, R3, !PT ;  /* 0x0000000300007217 */ /* 0x000fe40007800200 */
[----:B------:R-:W-:Y:S04]  /*df70*/  IADD3 R3, R3, c[0x0][0x32c], RZ ;  /* 0x0000cb0003037a10 */ /* 0x000fe80007ffe0ff */
[----:B------:R-:W-:Y:S02]  /*df80*/  IMNMX R2, R2, R3, PT ;  /* 0x0000000302027217 */ /* 0x000fe40003800200 */
.L_x_1895:
[----:B--234-:R-:W-:Y:S01]  /*df90*/  ISETP.GT.AND P1, PT, R173, -0x1, PT ;  /* 0xffffffffad00780c */ /* 0x01cfe20003f24270 */
[----:B------:R-:W2:Y:S03]  /*dfa0*/  SHFL.IDX PT, R6, R4, 0x1, 0x1c1f ;  /* 0x003c1f0004067f89 */ /* 0x000ea600000e0000 */
[C---:B------:R-:W-:Y:S02]  /*dfb0*/  ISETP.GT.AND P0, PT, R0.reuse, RZ, P1 ;  /* 0x000000ff0000720c */ /* 0x040fe40000f04270 */
[----:B------:R-:W-:Y:S02]  /*dfc0*/  ISETP.GT.AND P2, PT, R0, 0x1, P1 ;  /* 0x000000010000780c */ /* 0x000fe40000f44270 */
[----:B------:R-:W-:Y:S02]  /*dfd0*/  ISETP.LT.OR P3, PT, R2, 0x1, P0 ;  /* 0x000000010200780c */ /* 0x000fe40000761670 */
[C---:B------:R-:W-:Y:S02]  /*dfe0*/  ISETP.GT.AND P0, PT, R0.reuse, 0x8, P1 ;  /* 0x000000080000780c */ /* 0x040fe40000f04270 */
[----:B------:R-:W-:Y:S02]  /*dff0*/  ISETP.GT.AND P5, PT, R0, 0x9, P1 ;  /* 0x000000090000780c */ /* 0x000fe40000fa4270 */
[----:B------:R-:W-:Y:S02]  /*e000*/  ISETP.LT.OR P2, PT, R2, 0x2, P2 ;  /* 0x000000020200780c */ /* 0x000fe40001741670 */
[----:B------:R-:W-:Y:S02]  /*e010*/  FSEL R15, R162, -INF , !P3 ;  /* 0xff800000a20f7808 */ /* 0x000fe40005800000 */
[----:B------:R-:W-:Y:S02]  /*e020*/  ISETP.GT.AND P4, PT, R0, 0x10, P1 ;  /* 0x000000100000780c */ /* 0x000fe40000f84270 */
[----:B------:R-:W-:Y:S02]  /*e030*/  ISETP.LT.OR P3, PT, R2, 0x9, P0 ;  /* 0x000000090200780c */ /* 0x000fe40000761670 */
[----:B------:R-:W-:Y:S02]  /*e040*/  FSEL R26, R161, -INF , !P2 ;  /* 0xff800000a11a7808 */ /* 0x000fe40005000000 */
[----:B------:R-:W-:Y:S01]  /*e050*/  ISETP.GT.AND P0, PT, R0, 0x11, P1 ;  /* 0x000000110000780c */ /* 0x000fe20000f04270 */
[--C-:B--2---:R-:W-:Y:S01]  /*e060*/  IMAD.IADD R5, R5, 0x1, R6.reuse ;  /* 0x0000000105057824 */ /* 0x104fe200078e0206 */
[----:B------:R-:W-:Y:S01]  /*e070*/  ISETP.LT.OR P2, PT, R2, 0xa, P5 ;  /* 0x0000000a0200780c */ /* 0x000fe20002f41670 */
[----:B------:R-:W-:Y:S01]  /*e080*/  IMAD.IADD R4, R8, 0x1, R6 ;  /* 0x0000000108047824 */ /* 0x000fe200078e0206 */
[----:B------:R-:W-:Y:S02]  /*e090*/  ISETP.GT.AND P5, PT, R0, 0x18, P1 ;  /* 0x000000180000780c */ /* 0x000fe40000fa4270 */
[----:B------:R-:W-:Y:S02]  /*e0a0*/  FSEL R25, R148, -INF , !P3 ;  /* 0xff80000094197808 */ /* 0x000fe40005800000 */
[----:B------:R-:W-:Y:S02]  /*e0b0*/  ISETP.LT.OR P3, PT, R2, 0x11, P4 ;  /* 0x000000110200780c */ /* 0x000fe40002761670 */
[----:B------:R-:W-:Y:S02]  /*e0c0*/  FSEL R24, R147, -INF , !P2 ;  /* 0xff80000093187808 */ /* 0x000fe40005000000 */
[----:B------:R-:W-:Y:S02]  /*e0d0*/  ISETP.GT.AND P4, PT, R0, 0x19, P1 ;  /* 0x000000190000780c */ /* 0x000fe40000f84270 */
[C---:B------:R-:W-:Y:S02]  /*e0e0*/  ISETP.LT.OR P2, PT, R2.reuse, 0x12, P0 ;  /* 0x000000120200780c */ /* 0x040fe40000741670 */
[----:B------:R-:W-:Y:S02]  /*e0f0*/  ISETP.LT.OR P0, PT, R2, 0x19, P5 ;  /* 0x000000190200780c */ /* 0x000fe40002f01670 */
[----:B------:R-:W-:Y:S02]  /*e100*/  FSEL R23, R146, -INF , !P3 ;  /* 0xff80000092177808 */ /* 0x000fe40005800000 */
[C---:B------:R-:W-:Y:S02]  /*e110*/  ISETP.GT.AND P3, PT, R0.reuse, 0x20, P1 ;  /* 0x000000200000780c */ /* 0x040fe40000f64270 */
[----:B------:R-:W-:Y:S02]  /*e120*/  ISETP.GT.AND P5, PT, R0, 0x21, P1 ;  /* 0x000000210000780c */ /* 0x000fe40000fa4270 */
[----:B------:R-:W-:Y:S02]  /*e130*/  ISETP.LT.OR P4, PT, R2, 0x1a, P4 ;  /* 0x0000001a0200780c */ /* 0x000fe40002781670 */
[----:B------:R-:W-:Y:S02]  /*e140*/  FSEL R21, R144, -INF , !P0 ;  /* 0xff80000090157808 */ /* 0x000fe40004000000 */
[----:B------:R-:W-:Y:S02]  /*e150*/  ISETP.GT.AND P0, PT, R0, 0x28, P1 ;  /* 0x000000280000780c */ /* 0x000fe40000f04270 */
[----:B-1----:R-:W-:Y:S02]  /*e160*/  FSEL R22, R145, -INF , !P2 ;  /* 0xff80000091167808 */ /* 0x002fe40005000000 */
[----:B------:R-:W-:Y:S02]  /*e170*/  ISETP.LT.OR P2, PT, R2, 0x21, P3 ;  /* 0x000000210200780c */ /* 0x000fe40001f41670 */
[----:B------:R-:W-:Y:S02]  /*e180*/  FSEL R20, R20, -INF , !P4 ;  /* 0xff80000014147808 */ /* 0x000fe40006000000 */
[----:B------:R-:W-:Y:S02]  /*e190*/  ISETP.GT.AND P3, PT, R0, 0x29, P1 ;  /* 0x000000290000780c */ /* 0x000fe40000f64270 */
[C---:B------:R-:W-:Y:S02]  /*e1a0*/  ISETP.LT.OR P4, PT, R2.reuse, 0x22, P5 ;  /* 0x000000220200780c */ /* 0x040fe40002f81670 */
[----:B------:R-:W-:Y:S02]  /*e1b0*/  ISETP.LT.OR P0, PT, R2, 0x29, P0 ;  /* 0x000000290200780c */ /* 0x000fe40000701670 */
[----:B------:R-:W-:Y:S02]  /*e1c0*/  FSEL R19, R19, -INF , !P2 ;  /* 0xff80000013137808 */ /* 0x000fe40005000000 */
[----:B------:R-:W-:Y:S02]  /*e1d0*/  ISETP.GT.AND P5, PT, R0, 0x30, P1 ;  /* 0x000000300000780c */ /* 0x000fe40000fa4270 */
[----:B------:R-:W-:Y:S02]  /*e1e0*/  ISETP.LT.OR P3, PT, R2, 0x2a, P3 ;  /* 0x0000002a0200780c */ /* 0x000fe40001f61670 */
[----:B------:R-:W-:Y:S02]  /*e1f0*/  FSEL R18, R18, -INF , !P4 ;  /* 0xff80000012127808 */ /* 0x000fe40006000000 */
[C---:B------:R-:W-:Y:S02]  /*e200*/  ISETP.GT.AND P4, PT, R0.reuse, 0x31, P1 ;  /* 0x000000310000780c */ /* 0x040fe40000f84270 */
[----:B------:R-:W-:Y:S02]  /*e210*/  FSEL R17, R17, -INF , !P0 ;  /* 0xff80000011117808 */ /* 0x000fe40004000000 */
[C---:B------:R-:W-:Y:S02]  /*e220*/  ISETP.GT.AND P2, PT, R0.reuse, 0x38, P1 ;  /* 0x000000380000780c */ /* 0x040fe40000f44270 */
[----:B------:R-:W-:Y:S02]  /*e230*/  ISETP.GT.AND P0, PT, R0, 0x39, P1 ;  /* 0x000000390000780c */ /* 0x000fe40000f04270 */
[----:B------:R-:W-:Y:S02]  /*e240*/  FSEL R16, R16, -INF , !P3 ;  /* 0xff80000010107808 */ /* 0x000fe40005800000 */
[C---:B------:R-:W-:Y:S02]  /*e250*/  ISETP.LT.OR P5, PT, R2.reuse, 0x31, P5 ;  /* 0x000000310200780c */ /* 0x040fe40002fa1670 */
[C---:B------:R-:W-:Y:S02]  /*e260*/  ISETP.LT.OR P3, PT, R2.reuse, 0x32, P4 ;  /* 0x000000320200780c */ /* 0x040fe40002761670 */
[C---:B------:R-:W-:Y:S02]  /*e270*/  ISETP.LT.OR P2, PT, R2.reuse, 0x39, P2 ;  /* 0x000000390200780c */ /* 0x040fe40001741670 */
[----:B------:R-:W-:Y:S02]  /*e280*/  ISETP.LT.OR P0, PT, R2, 0x3a, P0 ;  /* 0x0000003a0200780c */ /* 0x000fe40000701670 */
[----:B------:R-:W-:Y:S02]  /*e290*/  FSEL R14, R28, -INF , !P5 ;  /* 0xff8000001c0e7808 */ /* 0x000fe40006800000 */
        /* <DEDUP_REMOVED lines=17> */
.L_x_1901:
[----:B------:R-:W-:Y:S04]  /*e3b0*/  MOV R2, c[0x0][0x32c] ;  /* 0x0000cb0000027a02 */ /* 0x000fe80000000f00 */
[----:B------:R-:W-:Y:S11]  /*e3c0*/  ISETP.NE.AND P0, PT, R2, 0x1, PT ;  /* 0x000000010200780c */ /* 0x000ff60003f05270 */
[----:B------:R-:W-:Y:S02]  /*e3d0*/  @!UPT UIADD3 URZ, URZ, URZ, URZ ;  /* 0x0000003f3f3ff290 */ /* 0x000fe4000fffe03f */
[----:B------:R-:W-:Y:S05]  /*e3e0*/  @P0 IMAD.HI.U32 R2, R0, c[0x0][0x330], RZ ;  /* 0x0000cc0000020a27 */ /* 0x000fea00078e00ff */
[----:B------:R-:W-:Y:S02]  /*e3f0*/  @P0 SHF.R.U32.HI R0, RZ, c[0x0][0x334], R2 ;  /* 0x0000cd00ff000a19 */ /* 0x000fe40000011602 */
.L_x_1902:
[----:B------:R-:W-:Y:S05]  /*e400*/  BSYNC B0 ;  /* 0x0000000000007941 */ /* 0x000fea0003800000 */
.L_x_1900:
[----:B------:R-:W-:Y:S04]  /*e410*/  IMAD R7, R0, c[0x0][0x32c], -R7 ;  /* 0x0000cb0000077a24 */ /* 0x000fe800078e0a07 */
[----:B------:R-:W-:Y:S05]  /*e420*/  IMAD.IADD R7, R7, 0x1, -R200 ;  /* 0x0000000107077824 */ /* 0x000fea00078e0ac8 */
[----:B------:R-:W-:Y:S02]  /*e430*/  IMNMX R4, R4, R7, !PT ;  /* 0x0000000704047217 */ /* 0x000fe40007800200 */
[----:B------:R-:W-:Y:S04]  /*e440*/  IADD3 R7, R7, c[0x0][0x32c], RZ ;  /* 0x0000cb0007077a10 */ /* 0x000fe80007ffe0ff */
[----:B------:R-:W-:Y:S02]  /*e450*/  IMNMX R5, R5, R7, PT ;  /* 0x0000000705057217 */ /* 0x000fe40003800200 */
.L_x_1899:
[----:B------:R-:W-:Y:S01]  /*e460*/  FMNMX.FTZ R0, R15, R9, !PT ;  /* 0x000000090f007209 */ /* 0x000fe20007810000 */
[----:B------:R-:W-:Y:S04]  /*e470*/  DEPBAR.LE SB0, 0x2 ;  /* 0x000080800000791a */ /* 0x000fe80000000000 */
[----:B------:R-:W-:Y:S01]  /*e480*/  FMNMX.FTZ R0, R26, R0, !PT ;  /* 0x000000001a007209 */ /* 0x000fe20007810000 */
[----:B------:R-:W-:Y:S01]  /*e490*/  BAR.SYNC.DEFER_BLOCKING 0x0 ;  /* 0x0000000000007b1d */ /* 0x000fe20000010000 */
[----:B------:R-:W-:Y:S02]  /*e4a0*/  ISETP.GT.AND P2, PT, R4, RZ, P1 ;  /* 0x000000ff0400720c */ /* 0x000fe40000f44270 */
[----:B------:R-:W-:Y:S02]  /*e4b0*/  FMNMX.FTZ R0, R25, R0, !PT ;  /* 0x0000000019007209 */ /* 0x000fe40007810000 */
[----:B------:R-:W-:Y:S02]  /*e4c0*/  ISETP.LT.OR P2, PT, R5, 0x1, P2 ;  /* 0x000000010500780c */ /* 0x000fe40001741670 */
[----:B------:R-:W-:Y:S02]  /*e4d0*/  FMNMX.FTZ R0, R24, R0, !PT ;  /* 0x0000000018007209 */ /* 0x000fe40007810000 */
[----:B------:R-:W-:Y:S02]  /*e4e0*/  ISETP.GT.AND P3, PT, R4, 0x9, P1 ;  /* 0x000000090400780c */ /* 0x000fe40000f64270 */
[----:B------:R-:W-:Y:S02]  /*e4f0*/  FMNMX.FTZ R0, R23, R0, !PT ;  /* 0x0000000017007209 */ /* 0x000fe40007810000 */
[----:B------:R-:W-:Y:S02]  /*e500*/  FSEL R6, R175, -INF , !P2 ;  /* 0xff800000af067808 */ /* 0x000fe40005000000 */
[----:B------:R-:W-:Y:S02]  /*e510*/  FMNMX.FTZ R0, R22, R0, !PT ;  /* 0x0000000016007209 */ /* 0x000fe40007810000 */
[C---:B------:R-:W-:Y:S02]  /*e520*/  ISETP.GT.AND P2, PT, R4.reuse, 0x10, P1 ;  /* 0x000000100400780c */ /* 0x040fe40000f44270 */
[----:B------:R-:W-:Y:S02]  /*e530*/  FMNMX.FTZ R0, R21, R0, !PT ;  /* 0x0000000015007209 */ /* 0x000fe40007810000 */
[----:B------:R-:W-:Y:S02]  /*e540*/  ISETP.GT.AND P4, PT, R4, 0x8, P1 ;  /* 0x000000080400780c */ /* 0x000fe40000f84270 */
        /* <DEDUP_REMOVED lines=11> */
[----:B------:R-:W-:Y:S02]  /*e600*/  FSEL R146, R170, -INF , !P2 ;  /* 0xff800000aa927808 */ /* 0x000fe40005000000 */
[----:B------:R-:W-:Y:S02]  /*e610*/  FMNMX.FTZ R0, R13, R0, !PT ;  /* 0x000000000d007209 */ /* 0x000fe40007810000 */
[----:B------:R-:W-:Y:S02]  /*e620*/  ISETP.LT.OR P3, PT, R5, 0x19, P6 ;  /* 0x000000190500780c */ /* 0x000fe40003761670 */
[----:B------:R-:W-:Y:S02]  /*e630*/  FMNMX.FTZ R0, R12, R0, !PT ;  /* 0x000000000c007209 */ /* 0x000fe40007810000 */
[----:B------:R-:W-:Y:S02]  /*e640*/  FSEL R143, R172, -INF , !P4 ;  /* 0xff800000ac8f7808 */ /* 0x000fe40006000000 */
[----:B------:R-:W-:Y:S02]  /*e650*/  FMNMX.FTZ R0, R3, R0, !PT ;  /* 0x0000000003007209 */ /* 0x000fe40007810000 */
[C---:B------:R-:W-:Y:S02]  /*e660*/  ISETP.GT.AND P5, PT, R4.reuse, 0x19, P1 ;  /* 0x000000190400780c */ /* 0x040fe40000fa4270 */
[C---:B------:R-:W-:Y:S01]  /*e670*/  ISETP.GT.AND P4, PT, R4.reuse, 0x20, P1 ;  /* 0x000000200400780c */ /* 0x040fe20000f84270 */
[----:B------:R-:W1:Y:S01]  /*e680*/  SHFL.BFLY PT, R2, R0, 0x2, 0x1f ;  /* 0x0c401f0000027f89 */ /* 0x000e6200000e0000 */
[----:B------:R-:W-:Y:S02]  /*e690*/  ISETP.GT.AND P2, PT, R4, 0x21, P1 ;  /* 0x000000210400780c */ /* 0x000fe40000f44270 */
[C---:B------:R-:W-:Y:S02]  /*e6a0*/  ISETP.LT.OR P5, PT, R5.reuse, 0x1a, P5 ;  /* 0x0000001a0500780c */ /* 0x040fe40002fa1670 */
[----:B------:R-:W-:Y:S02]  /*e6b0*/  FSEL R168, R168, -INF , !P3 ;  /* 0xff800000a8a87808 */ /* 0x000fe40005800000 */
[C---:B------:R-:W-:Y:S02]  /*e6c0*/  ISETP.LT.OR P3, PT, R5.reuse, 0x21, P4 ;  /* 0x000000210500780c */ /* 0x040fe40002761670 */
[----:B------:R-:W-:Y:S02]  /*e6d0*/  ISETP.LT.OR P2, PT, R5, 0x22, P2 ;  /* 0x000000220500780c */ /* 0x000fe40001741670 */
[----:B------:R-:W-:Y:S02]  /*e6e0*/  FSEL R167, R167, -INF , !P5 ;  /* 0xff800000a7a77808 */ /* 0x000fe40006800000 */
[----:B------:R-:W-:Y:S02]  /*e6f0*/  FSEL R165, R165, -INF , !P2 ;  /* 0xff800000a5a57808 */ /* 0x000fe40005000000 */
[----:B------:R-:W-:Y:S02]  /*e700*/  ISETP.GT.AND P2, PT, R4, 0x38, P1 ;  /* 0x000000380400780c */ /* 0x000fe40000f44270 */
[----:B------:R-:W-:Y:S02]  /*e710*/  FSEL R166, R166, -INF , !P3 ;  /* 0xff800000a6a67808 */ /* 0x000fe40005800000 */
[C---:B------:R-:W-:Y:S02]  /*e720*/  ISETP.GT.AND P3, PT, R4.reuse, 0x31, P1 ;  /* 0x000000310400780c */ /* 0x040fe40000f64270 */
[C---:B------:R-:W-:Y:S02]  /*e730*/  ISETP.GT.AND P5, PT, R4.reuse, 0x29, P1 ;  /* 0x000000290400780c */ /* 0x040fe40000fa4270 */
[----:B------:R-:W-:Y:S02]  /*e740*/  ISETP.GT.AND P4, PT, R4, 0x30, P1 ;  /* 0x000000300400780c */ /* 0x000fe40000f84270 */
[----:B-1----:R-:W-:Y:S02]  /*e750*/  FMNMX.FTZ R0, R0, R2, !PT ;  /* 0x0000000200007209 */ /* 0x002fe40007810000 */
[C---:B------:R-:W-:Y:S02]  /*e760*/  ISETP.LT.OR P5, PT, R5.reuse, 0x2a, P5 ;  /* 0x0000002a0500780c */ /* 0x040fe40002fa1670 */
[C---:B------:R-:W-:Y:S01]  /*e770*/  ISETP.LT.OR P4, PT, R5.reuse, 0x31, P4 ;  /* 0x000000310500780c */ /* 0x040fe20002781670 */
[----:B------:R-:W1:Y:S01]  /*e780*/  SHFL.BFLY PT, R2, R0, 0x1, 0x1f ;  /* 0x0c201f0000027f89 */ /* 0x000e6200000e0000 */
[----:B------:R-:W-:Y:S02]  /*e790*/  FSEL R164, R164, -INF , !P5 ;  /* 0xff800000a4a47808 */ /* 0x000fe40006800000 */
[----:B------:R-:W-:Y:S02]  /*e7a0*/  ISETP.LT.OR P3, PT, R5, 0x32, P3 ;  /* 0x000000320500780c */ /* 0x000fe40001f61670 */
[----:B------:R-:W-:Y:S02]  /*e7b0*/  IADD3 R148, R160, R149, RZ ;  /* 0x00000095a0947210 */ /* 0x000fe40007ffe0ff */
[----:B------:R-:W-:Y:S02]  /*e7c0*/  LOP3.LUT P6, RZ, R213, 0x1, RZ, 0xc0, !PT ;  /* 0x00000001d5ff7812 */ /* 0x000fe400078cc0ff */
[----:B-1----:R-:W-:Y:S04]  /*e7d0*/  FMNMX.FTZ R8, R0, R2, !PT ;  /* 0x0000000200087209 */ /* 0x002fe80007810000 */
[C---:B------:R-:W-:Y:S01]  /*e7e0*/  FSETP.NEU.FTZ.AND P0, PT, R8.reuse, -INF , PT ;  /* 0xff8000000800780b */ /* 0x040fe20003f1d000 */
[C---:B------:R-:W-:Y:S03]  /*e7f0*/  FMUL.FTZ R2, R8.reuse, c[0x0][0x2d0] ;  /* 0x0000b40008027a20 */ /* 0x040fe60000410000 */
[----:B------:R-:W-:Y:S02]  /*e800*/  FSEL R0, R8, RZ, P0 ;  /* 0x000000ff08007208 */ /* 0x000fe40000000000 */
[----:B------:R-:W-:Y:S02]  /*e810*/  FSEL R2, R2, RZ, P0 ;  /* 0x000000ff02027208 */ /* 0x000fe40000000000 */
[----:B------:R-:W-:Y:S01]  /*e820*/  ISETP.GT.AND P0, PT, R4, 0x1, P1 ;  /* 0x000000010400780c */ /* 0x000fe20000f04270 */
[----:B------:R-:W-:Y:S02]  /*e830*/  FADD.FTZ R0, -R0, R9 ;  /* 0x0000000900007221 */ /* 0x000fe40000010100 */
[--C-:B------:R-:W-:Y:S01]  /*e840*/  FFMA.FTZ R15, R15, c[0x0][0x2d0], -R2.reuse ;  /* 0x0000b4000f0f7a23 */ /* 0x100fe20000010802 */
[----:B------:R-:W-:Y:S01]  /*e850*/  ISETP.LT.OR P0, PT, R5, 0x2, P0 ;  /* 0x000000020500780c */ /* 0x000fe20000701670 */
[----:B------:R-:W-:Y:S02]  /*e860*/  FMUL.FTZ R0, R0, c[0x0][0x2d0] ;  /* 0x0000b40000007a20 */ /* 0x000fe40000410000 */
[--C-:B------:R-:W-:Y:S01]  /*e870*/  FFMA.FTZ R26, R26, c[0x0][0x2d0], -R2.reuse ;  /* 0x0000b4001a1a7a23 */ /* 0x100fe20000010802 */
[----:B------:R-:W-:Y:S01]  /*e880*/  FSEL R7, R174, -INF , !P0 ;  /* 0xff800000ae077808 */ /* 0x000fe20004000000 */
[----:B------:R-:W-:Y:S01]  /*e890*/  MUFU.EX2 R15, R15 ;  /* 0x0000000f000f7308 */ /* 0x000fe20000000800 */
[----:B------:R-:W-:Y:S01]  /*e8a0*/  ISETP.GT.AND P0, PT, R4, 0x11, P1 ;  /* 0x000000110400780c */ /* 0x000fe20000f04270 */
[--C-:B------:R-:W-:Y:S02]  /*e8b0*/  FFMA.FTZ R179, R23, c[0x0][0x2d0], -R2.reuse ;  /* 0x0000b40017b37a23 */ /* 0x100fe40000010802 */
[--C-:B------:R-:W-:Y:S01]  /*e8c0*/  FFMA.FTZ R188, R14, c[0x0][0x2d0], -R2.reuse ;  /* 0x0000b4000ebc7a23 */ /* 0x100fe20000010802 */
[----:B------:R-:W-:Y:S01]  /*e8d0*/  ISETP.LT.OR P0, PT, R5, 0x12, P0 ;  /* 0x000000120500780c */ /* 0x000fe20000701670 */
[--C-:B------:R-:W-:Y:S02]  /*e8e0*/  FFMA.FTZ R187, R13, c[0x0][0x2d0], -R2.reuse ;  /* 0x0000b4000dbb7a23 */ /* 0x100fe40000010802 */
[--C-:B------:R-:W-:Y:S01]  /*e8f0*/  FFMA.FTZ R186, R12, c[0x0][0x2d0], -R2.reuse ;  /* 0x0000b4000cba7a23 */ /* 0x100fe20000010802 */
[----:B------:R-:W-:Y:S01]  /*e900*/  FSEL R147, R169, -INF , !P0 ;  /* 0xff800000a9937808 */ /* 0x000fe20004000000 */
[----:B------:R-:W1:Y:S01]  /*e910*/  MUFU.EX2 R0, R0 ;  /* 0x0000000000007308 */ /* 0x000e620000000800 */
[----:B------:R-:W-:Y:S01]  /*e920*/  ISETP.GT.AND P0, PT, R4, 0x28, P1 ;  /* 0x000000280400780c */ /* 0x000fe20000f04270 */
[--C-:B------:R-:W-:Y:S01]  /*e930*/  FFMA.FTZ R25, R25, c[0x0][0x2d0], -R2.reuse ;  /* 0x0000b40019197a23 */ /* 0x100fe20000010802 */
[----:B------:R-:W-:Y:S01]  /*e940*/  FSEL R169, R32, -INF , !P4 ;  /* 0xff80000020a97808 */ /* 0x000fe20006000000 */
[--C-:B------:R-:W-:Y:S01]  /*e950*/  FFMA.FTZ R24, R24, c[0x0][0x2d0], -R2.reuse ;  /* 0x0000b40018187a23 */ /* 0x100fe20000010802 */
[----:B------:R-:W-:Y:S01]  /*e960*/  ISETP.LT.OR P0, PT, R5, 0x29, P0 ;  /* 0x000000290500780c */ /* 0x000fe20000701670 */
[--C-:B------:R-:W-:Y:S02]  /*e970*/  FFMA.FTZ R178, R22, c[0x0][0x2d0], -R2.reuse ;  /* 0x0000b40016b27a23 */ /* 0x100fe40000010802 */
[--C-:B------:R-:W-:Y:S01]  /*e980*/  FFMA.FTZ R177, R21, c[0x0][0x2d0], -R2.reuse ;  /* 0x0000b40015b17a23 */ /* 0x100fe20000010802 */
[----:B------:R-:W-:Y:S01]  /*e990*/  FSEL R162, R163, -INF , !P0 ;  /* 0xff800000a3a27808 */ /* 0x000fe20004000000 */
[----:B------:R-:W2:Y:S01]  /*e9a0*/  MUFU.EX2 R26, R26 ;  /* 0x0000001a001a7308 */ /* 0x000ea20000000800 */
[--C-:B------:R-:W-:Y:S01]  /*e9b0*/  FFMA.FTZ R176, R20, c[0x0][0x2d0], -R2.reuse ;  /* 0x0000b40014b07a23 */ /* 0x100fe20000010802 */
[----:B------:R-:W-:Y:S01]  /*e9c0*/  ISETP.GT.AND P0, PT, R4, 0x39, P1 ;  /* 0x000000390400780c */ /* 0x000fe20000f04270 */
[--C-:B------:R-:W-:Y:S01]  /*e9d0*/  FFMA.FTZ R184, R19, c[0x0][0x2d0], -R2.reuse ;  /* 0x0000b40013b87a23 */ /* 0x100fe20000010802 */
[----:B------:R-:W-:Y:S01]  /*e9e0*/  FSEL R163, R31, -INF , !P3 ;  /* 0xff8000001fa37808 */ /* 0x000fe20005800000 */
[--C-:B------:R-:W-:Y:S01]  /*e9f0*/  FFMA.FTZ R183, R18, c[0x0][0x2d0], -R2.reuse ;  /* 0x0000b40012b77a23 */ /* 0x100fe20000010802 */
[----:B------:R-:W-:Y:S01]  /*ea00*/  ISETP.LT.OR P1, PT, R5, 0x39, P2 ;  /* 0x000000390500780c */ /* 0x000fe20001721670 */
[--C-:B------:R-:W-:Y:S01]  /*ea10*/  FFMA.FTZ R182, R17, c[0x0][0x2d0], -R2.reuse ;  /* 0x0000b40011b67a23 */ /* 0x100fe20000010802 */
[----:B------:R-:W-:Y:S01]  /*ea20*/  ISETP.LT.OR P0, PT, R5, 0x3a, P0 ;  /* 0x0000003a0500780c */ /* 0x000fe20000701670 */
[--C-:B------:R-:W-:Y:S01]  /*ea30*/  FFMA.FTZ R181, R16, c[0x0][0x2d0], -R2.reuse ;  /* 0x0000b40010b57a23 */ /* 0x100fe20000010802 */
[----:B------:R-:W-:Y:S01]  /*ea40*/  FSEL R161, R30, -INF , !P1 ;  /* 0xff8000001ea17808 */ /* 0x000fe20004800000 */
[----:B------:R-:W-:Y:S01]  /*ea50*/  FFMA.FTZ R185, R3, c[0x0][0x2d0], -R2 ;  /* 0x0000b40003b97a23 */ /* 0x000fe20000010802 */
[----:B------:R-:W-:Y:S01]  /*ea60*/  FSEL R9, R29, -INF , !P0 ;  /* 0xff8000001d097808 */ /* 0x000fe20004000000 */
[----:B------:R-:W-:Y:S01]  /*ea70*/  MUFU.EX2 R25, R25 ;  /* 0x0000001900197308 */ /* 0x000fe20000000800 */
[C---:B-1----:R-:W-:Y:S02]  /*ea80*/  FFMA.FTZ R2, R0.reuse, R189, R15 ;  /* 0x000000bd00027223 */ /* 0x042fe4000001000f */
[C---:B------:R-:W-:Y:S02]  /*ea90*/  FMUL.FTZ R12, R0.reuse, R108 ;  /* 0x0000006c000c7220 */ /* 0x040fe40000410000 */
[C---:B------:R-:W-:Y:S02]  /*eaa0*/  FMUL.FTZ R13, R0.reuse, R109 ;  /* 0x0000006d000d7220 */ /* 0x040fe40000410000 */
[C---:B------:R-:W-:Y:S02]  /*eab0*/  FMUL.FTZ R29, R0.reuse, R113 ;  /* 0x00000071001d7220 */ /* 0x040fe40000410000 */
[----:B------:R-:W-:Y:S01]  /*eac0*/  FMUL.FTZ R36, R0, R132 ;  /* 0x0000008400247220 */ /* 0x000fe20000410000 */
[----:B------:R-:W1:Y:S01]  /*ead0*/  MUFU.EX2 R24, R24 ;  /* 0x0000001800187308 */ /* 0x000e620000000800 */
[----:B--2---:R-:W-:Y:S01]  /*eae0*/  FADD.FTZ R4, R26, R2 ;  /* 0x000000021a047221 */ /* 0x004fe20000010000 */
[----:B------:R-:W-:Y:S01]  /*eaf0*/  FMNMX.FTZ R2, R6, R104, !PT ;  /* 0x0000006806027209 */ /* 0x000fe20007810000 */
[----:B------:R-:W-:Y:S01]  /*eb00*/  FMUL.FTZ R37, R0, R133 ;  /* 0x0000008500257220 */ /* 0x000fe20000410000 */
[----:B------:R-:W-:Y:S01]  /*eb10*/  F2FP.BF16.PACK_AB R140, R26, R15 ;  /* 0x0000000f1a8c723e */ /* 0x000fe200000010ff */
[C---:B------:R-:W-:Y:S01]  /*eb20*/  FMUL.FTZ R5, R0.reuse, R129 ;  /* 0x0000008100057220 */ /* 0x040fe20000410000 */
[----:B------:R-:W-:Y:S01]  /*eb30*/  FMNMX.FTZ R2, R7, R2, !PT ;  /* 0x0000000207027209 */ /* 0x000fe20007810000 */
[C---:B------:R-:W-:Y:S02]  /*eb40*/  FMUL.FTZ R16, R0.reuse, R124 ;  /* 0x0000007c00107220 */ /* 0x040fe40000410000 */
[C---:B------:R-:W-:Y:S01]  /*eb50*/  FMUL.FTZ R17, R0.reuse, R125 ;  /* 0x0000007d00117220 */ /* 0x040fe20000410000 */
[----:B------:R-:W-:Y:S01]  /*eb60*/  FMNMX.FTZ R2, R143, R2, !PT ;  /* 0x000000028f027209 */ /* 0x000fe20007810000 */
[C---:B------:R-:W-:Y:S01]  /*eb70*/  FMUL.FTZ R20, R0.reuse, R116 ;  /* 0x0000007400147220 */ /* 0x040fe20000410000 */
[----:B------:R-:W-:Y:S01]  /*eb80*/  MUFU.EX2 R178, R178 ;  /* 0x000000b200b27308 */ /* 0x000fe20000000800 */
[C---:B------:R-:W-:Y:S01]  /*eb90*/  FMUL.FTZ R21, R0.reuse, R117 ;  /* 0x0000007500157220 */ /* 0x040fe20000410000 */
[----:B------:R-:W-:Y:S01]  /*eba0*/  FMNMX.FTZ R2, R145, R2, !PT ;  /* 0x0000000291027209 */ /* 0x000fe20007810000 */
[C---:B------:R-:W-:Y:S02]  /*ebb0*/  FMUL.FTZ R28, R0.reuse, R112 ;  /* 0x00000070001c7220 */ /* 0x040fe40000410000 */
[----:B------:R-:W-:Y:S01]  /*ebc0*/  FMUL.FTZ R32, R0, R136 ;  /* 0x0000008800207220 */ /* 0x000fe20000410000 */
[----:B------:R-:W-:Y:S01]  /*ebd0*/  FMNMX.FTZ R2, R146, R2, !PT ;  /* 0x0000000292027209 */ /* 0x000fe20007810000 */
[C---:B------:R-:W-:Y:S02]  /*ebe0*/  FMUL.FTZ R33, R0.reuse, R137 ;  /* 0x0000008900217220 */ /* 0x040fe40000410000 */
[C---:B------:R-:W-:Y:S01]  /*ebf0*/  FMUL.FTZ R40, R0.reuse, R40 ;  /* 0x0000002800287220 */ /* 0x040fe20000410000 */
[----:B------:R-:W-:Y:S01]  /*ec00*/  FMNMX.FTZ R2, R147, R2, !PT ;  /* 0x0000000293027209 */ /* 0x000fe20007810000 */
[----:B------:R-:W-:Y:S01]  /*ec10*/  FMUL.FTZ R41, R0, R41 ;  /* 0x0000002900297220 */ /* 0x000fe20000410000 */
[----:B-1----:R-:W-:Y:S01]  /*ec20*/  F2FP.BF16.PACK_AB R142, R24, R25 ;  /* 0x00000019188e723e */ /* 0x002fe200000010ff */
[----:B------:R-:W-:Y:S01]  /*ec30*/  FMUL.FTZ R44, R0, R44 ;  /* 0x0000002c002c7220 */ /* 0x000fe20000410000 */
        /* <DEDUP_REMOVED lines=11> */
[C---:B------:R-:W-:Y:S01]  /*ecf0*/  FMUL.FTZ R57, R0.reuse, R57 ;  /* 0x0000003900397220 */ /* 0x040fe20000410000 */
[----:B------:R-:W-:Y:S01]  /*ed00*/  MUFU.EX2 R177, R177 ;  /* 0x000000b100b17308 */ /* 0x000fe20000000800 */
[----:B------:R-:W-:Y:S01]  /*ed10*/  FMUL.FTZ R60, R0, R60 ;  /* 0x0000003c003c7220 */ /* 0x000fe20000410000 */
        /* <DEDUP_REMOVED lines=12> */
[C---:B------:R-:W-:Y:S01]  /*ede0*/  FMUL.FTZ R76, R0.reuse, R76 ;  /* 0x0000004c004c7220 */ /* 0x040fe20000410000 */
[----:B------:R-:W-:Y:S01]  /*edf0*/  FMNMX.FTZ R2, R161, R2, !PT ;  /* 0x00000002a1027209 */ /* 0x000fe20007810000 */
[C---:B------:R-:W-:Y:S02]  /*ee00*/  FMUL.FTZ R77, R0.reuse, R77 ;  /* 0x0000004d004d7220 */ /* 0x040fe40000410000 */
[C---:B------:R-:W-:Y:S01]  /*ee10*/  FMUL.FTZ R80, R0.reuse, R80 ;  /* 0x0000005000507220 */ /* 0x040fe20000410000 */
[----:B------:R-:W-:Y:S01]  /*ee20*/  FMNMX.FTZ R2, R9, R2, !PT ;  /* 0x0000000209027209 */ /* 0x000fe20007810000 */
[C---:B------:R-:W-:Y:S01]  /*ee30*/  FMUL.FTZ R81, R0.reuse, R81 ;  /* 0x0000005100517220 */ /* 0x040fe20000410000 */
[----:B------:R-:W-:Y:S01]  /*ee40*/  MUFU.EX2 R129, R183 ;  /* 0x000000b700817308 */ /* 0x000fe20000000800 */
[C---:B------:R-:W-:Y:S02]  /*ee50*/  FMUL.FTZ R84, R0.reuse, R84 ;  /* 0x0000005400547220 */ /* 0x040fe40000410000 */
[----:B------:R-:W1:Y:S01]  /*ee60*/  SHFL.BFLY PT, R3, R2, 0x2, 0x1f ;  /* 0x0c401f0002037f89 */ /* 0x000e6200000e0000 */
[C---:B------:R-:W-:Y:S02]  /*ee70*/  FMUL.FTZ R85, R0.reuse, R85 ;  /* 0x0000005500557220 */ /* 0x040fe40000410000 */
[C---:B------:R-:W-:Y:S02]  /*ee80*/  FMUL.FTZ R88, R0.reuse, R88 ;  /* 0x0000005800587220 */ /* 0x040fe40000410000 */
[C---:B------:R-:W-:Y:S02]  /*ee90*/  FMUL.FTZ R89, R0.reuse, R89 ;  /* 0x0000005900597220 */ /* 0x040fe40000410000 */
[C---:B------:R-:W-:Y:S01]  /*eea0*/  FMUL.FTZ R92, R0.reuse, R92 ;  /* 0x0000005c005c7220 */ /* 0x040fe20000410000 */
[----:B------:R-:W-:Y:S01]  /*eeb0*/  MUFU.EX2 R125, R184 ;  /* 0x000000b8007d7308 */ /* 0x000fe20000000800 */
[C---:B------:R-:W-:Y:S02]  /*eec0*/  FMUL.FTZ R93, R0.reuse, R93 ;  /* 0x0000005d005d7220 */ /* 0x040fe40000410000 */
[C---:B------:R-:W-:Y:S02]  /*eed0*/  FMUL.FTZ R96, R0.reuse, R96 ;  /* 0x0000006000607220 */ /* 0x040fe40000410000 */
[C---:B------:R-:W-:Y:S02]  /*eee0*/  FMUL.FTZ R97, R0.reuse, R97 ;  /* 0x0000006100617220 */ /* 0x040fe40000410000 */
[C---:B------:R-:W-:Y:S02]  /*eef0*/  FMUL.FTZ R100, R0.reuse, R100 ;  /* 0x0000006400647220 */ /* 0x040fe40000410000 */
[----:B------:R-:W-:Y:S01]  /*ef00*/  FMUL.FTZ R101, R0, R101 ;  /* 0x0000006500657220 */ /* 0x000fe20000410000 */
[----:B------:R-:W-:Y:S01]  /*ef10*/  MUFU.EX2 R181, R181 ;  /* 0x000000b500b57308 */ /* 0x000fe20000000800 */
[----:B-1----:R-:W-:Y:S05]  /*ef20*/  FMNMX.FTZ R2, R2, R3, !PT ;  /* 0x0000000302027209 */ /* 0x002fea0007810000 */
[----:B------:R-:W1:Y:S02]  /*ef30*/  SHFL.BFLY PT, R3, R2, 0x1, 0x1f ;  /* 0x0c201f0002037f89 */ /* 0x000e6400000e0000 */
[----:B-1----:R-:W-:Y:S01]  /*ef40*/  FMNMX.FTZ R3, R2, R3, !PT ;  /* 0x0000000302037209 */ /* 0x002fe20007810000 */
[----:B------:R-:W-:Y:S02]  /*ef50*/  FADD.FTZ R2, R25, R4 ;  /* 0x0000000419027221 */ /* 0x000fe40000010000 */
[----:B------:R-:W-:Y:S01]  /*ef60*/  FMUL.FTZ R4, R0, R128 ;  /* 0x0000008000047220 */ /* 0x000fe20000410000 */
[C---:B------:R-:W-:Y:S01]  /*ef70*/  FSETP.NEU.FTZ.AND P0, PT, R3.reuse, -INF , PT ;  /* 0xff8000000300780b */ /* 0x040fe20003f1d000 */
[C---:B------:R-:W-:Y:S02]  /*ef80*/  FMUL.FTZ R144, R3.reuse, c[0x0][0x2d0] ;  /* 0x0000b40003907a20 */ /* 0x040fe40000410000 */
[----:B------:R-:W-:Y:S01]  /*ef90*/  FADD.FTZ R170, R24, R2 ;  /* 0x0000000218aa7221 */ /* 0x000fe20000010000 */
[----:B------:R-:W-:Y:S01]  /*efa0*/  FSEL R2, R3, RZ, P0 ;  /* 0x000000ff03027208 */ /* 0x000fe20000000000 */
[----:B------:R-:W-:Y:S01]  /*efb0*/  FMUL.FTZ R24, R0, R120 ;  /* 0x0000007800187220 */ /* 0x000fe20000410000 */
[----:B------:R-:W-:Y:S01]  /*efc0*/  FSEL R144, R144, RZ, P0 ;  /* 0x000000ff90907208 */ /* 0x000fe20000000000 */
[----:B------:R-:W-:Y:S02]  /*efd0*/  FMUL.FTZ R25, R0, R121 ;  /* 0x0000007900197220 */ /* 0x000fe40000410000 */
[----:B------:R-:W-:Y:S02]  /*efe0*/  FADD.FTZ R2, -R2, R104 ;  /* 0x0000006802027221 */ /* 0x000fe40000010100 */
[--C-:B------:R-:W-:Y:S02]  /*eff0*/  FFMA.FTZ R141, R6, c[0x0][0x2d0], -R144.reuse ;  /* 0x0000b400068d7a23 */ /* 0x100fe40000010890 */
[----:B------:R-:W-:Y:S02]  /*f000*/  FMUL.FTZ R2, R2, c[0x0][0x2d0] ;  /* 0x0000b40002027a20 */ /* 0x000fe40000410000 */
[--C-:B------:R-:W-:Y:S02]  /*f010*/  FFMA.FTZ R7, R7, c[0x0][0x2d0], -R144.reuse ;  /* 0x0000b40007077a23 */ /* 0x100fe40000010890 */
[----:B------:R-:W-:Y:S01]  /*f020*/  MUFU.EX2 R141, R141 ;  /* 0x0000008d008d7308 */ /* 0x000fe20000000800 */
[--C-:B------:R-:W-:Y:S02]  /*f030*/  FFMA.FTZ R104, R143, c[0x0][0x2d0], -R144.reuse ;  /* 0x0000b4008f687a23 */ /* 0x100fe40000010890 */
[--C-:B------:R-:W-:Y:S02]  /*f040*/  FFMA.FTZ R163, R163, c[0x0][0x2d0], -R144.reuse ;  /* 0x0000b400a3a37a23 */ /* 0x100fe40000010890 */
[----:B------:R-:W-:Y:S05]  /*f050*/  FFMA.FTZ R161, R161, c[0x0][0x2d0], -R144 ;  /* 0x0000b400a1a17a23 */ /* 0x000fea0000010890 */
[----:B------:R-:W1:Y:S10]  /*f060*/  MUFU.EX2 R2, R2 ;  /* 0x0000000200027308 */ /* 0x000e740000000800 */
[----:B------:R-:W2:Y:S10]  /*f070*/  MUFU.EX2 R0, R7 ;  /* 0x0000000700007308 */ /* 0x000eb40000000800 */
[----:B------:R-:W3:Y:S01]  /*f080*/  MUFU.EX2 R104, R104 ;  /* 0x0000006800687308 */ /* 0x000ee20000000800 */
[C---:B-1----:R-:W-:Y:S02]  /*f090*/  FFMA.FTZ R112, R2.reuse, R198, R141 ;  /* 0x000000c602707223 */ /* 0x042fe4000001008d */
[C---:B------:R-:W-:Y:S02]  /*f0a0*/  FMUL.FTZ R14, R2.reuse, R110 ;  /* 0x0000006e020e7220 */ /* 0x040fe40000410000 */
[C---:B------:R-:W-:Y:S02]  /*f0b0*/  FMUL.FTZ R15, R2.reuse, R111 ;  /* 0x0000006f020f7220 */ /* 0x040fe40000410000 */
[C---:B------:R-:W-:Y:S03]  /*f0c0*/  FMUL.FTZ R23, R2.reuse, R119 ;  /* 0x0000007702177220 */ /* 0x040fe60000410000 */
[----:B------:R-:W-:Y:S01]  /*f0d0*/  MUFU.EX2 R163, R163 ;  /* 0x000000a300a37308 */ /* 0x000fe20000000800 */
[----:B------:R-:W-:Y:S02]  /*f0e0*/  FMUL.FTZ R30, R2, R114 ;  /* 0x00000072021e7220 */ /* 0x000fe40000410000 */
[C---:B--2---:R-:W-:Y:S01]  /*f0f0*/  FADD.FTZ R112, R0.reuse, R112 ;  /* 0x0000007000707221 */ /* 0x044fe20000010000 */
[----:B------:R-:W-:Y:S01]  /*f100*/  F2FP.BF16.PACK_AB R141, R0, R141 ;  /* 0x0000008d008d723e */ /* 0x000fe200000010ff */
[C---:B------:R-:W-:Y:S01]  /*f110*/  FMUL.FTZ R31, R2.reuse, R115 ;  /* 0x00000073021f7220 */ /* 0x040fe20000410000 */
[----:B------:R-:W-:Y:S01]  /*f120*/  IADD3 R0, R159, R149, RZ ;  /* 0x000000959f007210 */ /* 0x000fe20007ffe0ff */
[C---:B------:R-:W-:Y:S02]  /*f130*/  FMUL.FTZ R38, R2.reuse, R134 ;  /* 0x0000008602267220 */ /* 0x040fe40000410000 */
[C---:B------:R-:W-:Y:S01]  /*f140*/  FMUL.FTZ R39, R2.reuse, R135 ;  /* 0x0000008702277220 */ /* 0x040fe20000410000 */
[----:B------:R-:W-:Y:S01]  /*f150*/  MUFU.EX2 R161, R161 ;  /* 0x000000a100a17308 */ /* 0x000fe20000000800 */
[----:B------:R-:W1:Y:S01]  /*f160*/  LDSM.16.MT88.4 R108, [R0] ;  /* 0x00000000006c783b */ /* 0x000e620000004200 */
[C---:B------:R-:W-:Y:S02]  /*f170*/  FMUL.FTZ R6, R2.reuse, R130 ;  /* 0x0000008202067220 */ /* 0x040fe40000410000 */
[C---:B------:R-:W-:Y:S02]  /*f180*/  FMUL.FTZ R7, R2.reuse, R131 ;  /* 0x0000008302077220 */ /* 0x040fe40000410000 */
[C---:B------:R-:W-:Y:S02]  /*f190*/  FMUL.FTZ R18, R2.reuse, R126 ;  /* 0x0000007e02127220 */ /* 0x040fe40000410000 */
        /* <DEDUP_REMOVED lines=40> */
[----:B------:R-:W-:Y:S02]  /*f420*/  FFMA.FTZ R2, R145, c[0x0][0x2d0], -R144 ;  /* 0x0000b40091027a23 */ /* 0x000fe40000010890 */
[----:B---3--:R-:W-:Y:S02]  /*f430*/  FADD.FTZ R118, R104, R112 ;  /* 0x0000007068767221 */ /* 0x008fe40000010000 */
[----:B------:R-:W2:Y:S01]  /*f440*/  MUFU.EX2 R116, R2 ;  /* 0x0000000200747308 */ /* 0x000ea20000000800 */
[----:B------:R-:W-:Y:S01]  /*f450*/  LDSM.16.MT88.4 R112, [R0+0x800] ;  /* 0x000800000070783b */ /* 0x000fe20000004200 */
[--C-:B------:R-:W-:Y:S08]  /*f460*/  FFMA.FTZ R149, R169, c[0x0][0x2d0], -R144.reuse ;  /* 0x0000b400a9957a23 */ /* 0x100ff00000010890 */
[----:B------:R-:W-:Y:S10]  /*f470*/  MUFU.EX2 R169, R186 ;  /* 0x000000ba00a97308 */ /* 0x000ff40000000800 */
[----:B------:R-:W3:Y:S01]  /*f480*/  MUFU.EX2 R149, R149 ;  /* 0x0000009500957308 */ /* 0x000ee20000000800 */
[----:B--2---:R-:W-:Y:S02]  /*f490*/  F2FP.BF16.PACK_AB R143, R116, R104 ;  /* 0x00000068748f723e */ /* 0x004fe400000010ff */
[C---:B------:R-:W-:Y:S02]  /*f4a0*/  IADD3 R2, R157.reuse, R0, RZ ;  /* 0x000000009d027210 */ /* 0x040fe40007ffe0ff */
[----:B------:R-:W-:Y:S03]  /*f4b0*/  IADD3 R104, R157, R148, RZ ;  /* 0x000000949d687210 */ /* 0x000fe60007ffe0ff */
[C---:B-1----:R-:W-:Y:S08]  /*f4c0*/  HMMA.16816.F32.BF16 R4, R140.reuse, R108, R4 ;  /* 0x0000006c8c04723c */ /* 0x042ff00000041804 */
[C---:B------:R-:W-:Y:S01]  /*f4d0*/  HMMA.16816.F32.BF16 R12, R140.reuse, R110, R12 ;  /* 0x0000006e8c0c723c */ /* 0x040fe2000004180c */
[----:B------:R-:W1:Y:S07]  /*f4e0*/  LDSM.16.MT88.4 R108, [R2] ;  /* 0x00000000026c783b */ /* 0x000e6e0000004200 */
        /* <DEDUP_REMOVED lines=30> */
[C---:B-1----:R-:W-:Y:S07]  /*f6d0*/  HMMA.16816.F32.BF16 R96, R140.reuse, R108, R96 ;  /* 0x0000006c8c60723c */ /* 0x042fee0000041860 */
[--C-:B------:R-:W-:Y:S01]  /*f6e0*/  FFMA.FTZ R108, R147, c[0x0][0x2d0], -R144.reuse ;  /* 0x0000b400936c7a23 */ /* 0x100fe20000010890 */
[----:B------:R-:W-:Y:S03]  /*f6f0*/  HMMA.16816.F32.BF16 R100, R140, R110, R100 ;  /* 0x0000006e8c64723c */ /* 0x000fe60000041864 */
[----:B------:R1:W-:Y:S01]  /*f700*/  MUFU.EX2 R121, R108 ;  /* 0x0000006c00797308 */ /* 0x0003e20000000800 */
[----:B------:R-:W-:Y:S03]  /*f710*/  FFMA.FTZ R109, R146, c[0x0][0x2d0], -R144 ;  /* 0x0000b400926d7a23 */ /* 0x000fe60000010890 */
[----:B------:R-:W-:Y:S01]  /*f720*/  FADD.FTZ R111, R116, R118 ;  /* 0x00000076746f7221 */ /* 0x000fe20000010000 */
[----:B------:R-:W-:Y:S01]  /*f730*/  F2FP.BF16.PACK_AB R110, R176, R177 ;  /* 0x000000b1b06e723e */ /* 0x000fe200000010ff */
[----:B------:R-:W-:Y:S03]  /*f740*/  FFMA.FTZ R116, R166, c[0x0][0x2d0], -R144 ;  /* 0x0000b400a6747a23 */ /* 0x000fe60000010890 */
[----:B------:R-:W-:Y:S01]  /*f750*/  FADD.FTZ R118, R117, R170 ;  /* 0x000000aa75767221 */ /* 0x000fe20000010000 */
[----:B------:R-:W2:Y:S01]  /*f760*/  MUFU.EX2 R109, R109 ;  /* 0x0000006d006d7308 */ /* 0x000ea20000000800 */
[----:B---3--:R-:W-:Y:S09]  /*f770*/  F2FP.BF16.PACK_AB R141, R163, R149 ;  /* 0x00000095a38d723e */ /* 0x008ff200000010ff */
[----:B------:R3:W-:Y:S01]  /*f780*/  MUFU.EX2 R127, R116 ;  /* 0x00000074007f7308 */ /* 0x0007e20000000800 */
[--C-:B-1----:R-:W-:Y:S09]  /*f790*/  FFMA.FTZ R108, R168, c[0x0][0x2d0], -R144.reuse ;  /* 0x0000b400a86c7a23 */ /* 0x102ff20000010890 */
[----:B------:R1:W-:Y:S01]  /*f7a0*/  MUFU.EX2 R120, R108 ;  /* 0x0000006c00787308 */ /* 0x0003e20000000800 */
[----:B--2---:R-:W-:Y:S01]  /*f7b0*/  FADD.FTZ R123, R109, R111 ;  /* 0x0000006f6d7b7221 */ /* 0x004fe20000010000 */
[----:B------:R-:W-:Y:S08]  /*f7c0*/  F2FP.BF16.PACK_AB R109, R121, R109 ;  /* 0x0000006d796d723e */ /* 0x000ff000000010ff */
[----:B------:R-:W-:Y:S01]  /*f7d0*/  MUFU.EX2 R168, R187 ;  /* 0x000000bb00a87308 */ /* 0x000fe20000000800 */
[--C-:B---3--:R-:W-:Y:S09]  /*f7e0*/  FFMA.FTZ R116, R165, c[0x0][0x2d0], -R144.reuse ;  /* 0x0000b400a5747a23 */ /* 0x108ff20000010890 */
[----:B------:R-:W-:Y:S01]  /*f7f0*/  MUFU.EX2 R128, R116 ;  /* 0x0000007400807308 */ /* 0x000fe20000000800 */
[--C-:B-1----:R-:W-:Y:S09]  /*f800*/  FFMA.FTZ R108, R167, c[0x0][0x2d0], -R144.reuse ;  /* 0x0000b400a76c7a23 */ /* 0x102ff20000010890 */
[----:B------:R1:W2:Y:S10]  /*f810*/  MUFU.EX2 R122, R108 ;  /* 0x0000006c007a7308 */ /* 0x0002b40000000800 */
[----:B------:R-:W3:Y:S10]  /*f820*/  MUFU.EX2 R167, R188 ;  /* 0x000000bc00a77308 */ /* 0x000ef40000000800 */
[----:B------:R-:W4:Y:S01]  /*f830*/  MUFU.EX2 R170, R185 ;  /* 0x000000b900aa7308 */ /* 0x000f220000000800 */
[----:B-1----:R-:W-:Y:S02]  /*f840*/  F2FP.BF16.PACK_AB R108, R178, R117 ;  /* 0x00000075b26c723e */ /* 0x002fe400000010ff */
[----:B--2---:R-:W-:Y:S07]  /*f850*/  F2FP.BF16.PACK_AB R111, R122, R120 ;  /* 0x000000787a6f723e */ /* 0x004fee00000010ff */
[C---:B------:R-:W-:Y:S05]  /*f860*/  HMMA.16816.F32.BF16 R4, R108.reuse, R112, R4 ;  /* 0x000000706c04723c */ /* 0x040fea0000041804 */
[----:B---3--:R-:W-:Y:S03]  /*f870*/  F2FP.BF16.PACK_AB R140, R168, R167 ;  /* 0x000000a7a88c723e */ /* 0x008fe600000010ff */
[C---:B------:R-:W-:Y:S01]  /*f880*/  HMMA.16816.F32.BF16 R12, R108.reuse, R114, R12 ;  /* 0x000000726c0c723c */ /* 0x040fe2000004180c */
[----:B------:R-:W1:Y:S03]  /*f890*/  LDSM.16.MT88.4 R112, [R2+0x800] ;  /* 0x000800000270783b */ /* 0x000e660000004200 */
[----:B----4-:R-:W-:Y:S04]  /*f8a0*/  F2FP.BF16.PACK_AB R142, R170, R169 ;  /* 0x000000a9aa8e723e */ /* 0x010fe800000010ff */
        /* <DEDUP_REMOVED lines=33> */
[----:B------:R1:W-:Y:S04]  /*fac0*/  MUFU.EX2 R126, R112 ;  /* 0x00000070007e7308 */ /* 0x0003e80000000800 */
[----:B------:R-:W-:Y:S01]  /*fad0*/  FFMA.FTZ R108, R164, c[0x0][0x2d0], -R144 ;  /* 0x0000b400a46c7a23 */ /* 0x000fe20000010890 */
[----:B------:R-:W-:Y:S01]  /*fae0*/  F2FP.BF16.PACK_AB R110, R181, R130 ;  /* 0x00000082b56e723e */ /* 0x000fe200000010ff */
[----:B------:R-:W-:Y:S02]  /*faf0*/  FADD.FTZ R109, R178, R118 ;  /* 0x00000076b26d7221 */ /* 0x000fe40000010000 */
[----:B------:R-:W-:Y:S01]  /*fb00*/  LDSM.16.MT88.4 R116, [R2+0x1000] ;  /* 0x001000000274783b */ /* 0x000fe20000004200 */
[----:B------:R-:W-:Y:S01]  /*fb10*/  FFMA.FTZ R144, R9, c[0x0][0x2d0], -R144 ;  /* 0x0000b40009907a23 */ /* 0x000fe20000010890 */
[----:B------:R2:W3:Y:S01]  /*fb20*/  MUFU.EX2 R166, R108 ;  /* 0x0000006c00a67308 */ /* 0x0004e20000000800 */
[----:B------:R-:W-:Y:S01]  /*fb30*/  FADD.FTZ R9, R177, R109 ;  /* 0x0000006db1097221 */ /* 0x000fe20000010000 */
[----:B------:R-:W-:Y:S03]  /*fb40*/  F2FP.BF16.PACK_AB R109, R128, R127 ;  /* 0x0000007f806d723e */ /* 0x000fe600000010ff */
[----:B------:R-:W-:Y:S05]  /*fb50*/  FADD.FTZ R9, R176, R9 ;  /* 0x00000009b0097221 */ /* 0x000fea0000010000 */
[----:B------:R-:W4:Y:S01]  /*fb60*/  MUFU.EX2 R162, R144 ;  /* 0x0000009000a27308 */ /* 0x000f220000000800 */
[----:B-1----:R-:W1:Y:S01]  /*fb70*/  LDSM.16.MT88.4 R112, [R0+0x1000] ;  /* 0x001000000070783b */ /* 0x002e620000004200 */
[----:B--2---:R-:W-:Y:S01]  /*fb80*/  FADD.FTZ R108, R121, R123 ;  /* 0x0000007b796c7221 */ /* 0x004fe20000010000 */
[----:B---3--:R-:W-:Y:S03]  /*fb90*/  F2FP.BF16.PACK_AB R111, R166, R126 ;  /* 0x0000007ea66f723e */ /* 0x008fe600000010ff */
[----:B------:R-:W-:Y:S01]  /*fba0*/  FADD.FTZ R124, R120, R108 ;  /* 0x0000006c787c7221 */ /* 0x000fe20000010000 */
[----:B------:R-:W-:Y:S01]  /*fbb0*/  F2FP.BF16.PACK_AB R108, R129, R125 ;  /* 0x0000007d816c723e */ /* 0x000fe200000010ff */
[----:B------:R-:W-:Y:S02]  /*fbc0*/  FADD.FTZ R125, R125, R9 ;  /* 0x000000097d7d7221 */ /* 0x000fe40000010000 */
[----:B------:R-:W-:Y:S02]  /*fbd0*/  FADD.FTZ R124, R122, R124 ;  /* 0x0000007c7a7c7221 */ /* 0x000fe40000010000 */
[----:B------:R-:W-:Y:S01]  /*fbe0*/  LDSM.16.MT88.4 R120, [R0+0x1800] ;  /* 0x001800000078783b */ /* 0x000fe20000004200 */
[----:B----4-:R-:W-:Y:S01]  /*fbf0*/  F2FP.BF16.PACK_AB R143, R162, R161 ;  /* 0x000000a1a28f723e */ /* 0x010fe200000010ff */
[----:B------:R-:W-:Y:S04]  /*fc00*/  FADD.FTZ R9, R127, R124 ;  /* 0x0000007c7f097221 */ /* 0x000fe80000010000 */
[----:B------:R-:W-:Y:S02]  /*fc10*/  FADD.FTZ R9, R128, R9 ;  /* 0x0000000980097221 */ /* 0x000fe40000010000 */
[----:B------:R-:W-:Y:S02]  /*fc20*/  LDSM.16.MT88.4 R144, [R104+0x1800] ;  /* 0x001800006890783b */ /* 0x000fe40000004200 */
[----:B------:R-:W-:Y:S01]  /*fc30*/  FADD.FTZ R164, R126, R9 ;  /* 0x000000097ea47221 */ /* 0x000fe20000010000 */
[C---:B-1----:R-:W-:Y:S08]  /*fc40*/  HMMA.16816.F32.BF16 R4, R108.reuse, R112, R4 ;  /* 0x000000706c04723c */ /* 0x042ff00000041804 */
[C---:B------:R-:W-:Y:S01]  /*fc50*/  HMMA.16816.F32.BF16 R12, R108.reuse, R114, R12 ;  /* 0x000000726c0c723c */ /* 0x040fe2000004180c */
[----:B------:R-:W1:Y:S07]  /*fc60*/  LDSM.16.MT88.4 R112, [R148+0x1000] ;  /* 0x001000009470783b */ /* 0x000e6e0000004200 */
[C---:B------:R-:W-:Y:S08]  /*fc70*/  HMMA.16816.F32.BF16 R16, R108.reuse, R116, R16 ;  /* 0x000000746c10723c */ /* 0x040ff00000041810 */
        /* <DEDUP_REMOVED lines=29> */
[C---:B--2---:R-:W-:Y:S07]  /*fe50*/  HMMA.16816.F32.BF16 R96, R108.reuse, R116, R96 ;  /* 0x000000746c60723c */ /* 0x044fee0000041860 */
[----:B------:R-:W-:Y:S01]  /*fe60*/  FADD.FTZ R116, R129, R125 ;  /* 0x0000007d81747221 */ /* 0x000fe20000010000 */
[----:B------:R-:W-:Y:S04]  /*fe70*/  HMMA.16816.F32.BF16 R100, R108, R118, R100 ;  /* 0x000000766c64723c */ /* 0x000fe80000041864 */
[----:B------:R-:W-:Y:S04]  /*fe80*/  FADD.FTZ R165, R130, R116 ;  /* 0x0000007482a57221 */ /* 0x000fe80000010000 */
[C---:B------:R-:W-:Y:S01]  /*fe90*/  HMMA.16816.F32.BF16 R128, R140.reuse, R120, R4 ;  /* 0x000000788c80723c */ /* 0x040fe20000041804 */
[----:B------:R-:W2:Y:S07]  /*fea0*/  LDSM.16.MT88.4 R4, [R0+0x3800] ;  /* 0x003800000004783b */ /* 0x000eae0000004200 */
[C---:B------:R-:W-:Y:S01]  /*feb0*/  HMMA.16816.F32.BF16 R108, R140.reuse, R122, R12 ;  /* 0x0000007a8c6c723c */ /* 0x040fe2000004180c */
[----:B------:R-:W3:Y:S07]  /*fec0*/  LDSM.16.MT88.4 R12, [R2+0x3800] ;  /* 0x00380000020c783b */ /* 0x000eee0000004200 */
[C---:B-1----:R-:W-:Y:S01]  /*fed0*/  HMMA.16816.F32.BF16 R124, R140.reuse, R112, R16 ;  /* 0x000000708c7c723c */ /* 0x042fe20000041810 */
[----:B------:R-:W1:Y:S07]  /*fee0*/  LDSM.16.MT88.4 R16, [R148+0x3800] ;  /* 0x003800009410783b */ /* 0x000e6e0000004200 */
[C---:B------:R-:W-:Y:S01]  /*fef0*/  HMMA.16816.F32.BF16 R116, R140.reuse, R114, R20 ;  /* 0x000000728c74723c */ /* 0x040fe20000041814 */
[----:B------:R-:W4:Y:S07]  /*ff00*/  LDSM.16.MT88.4 R20, [R104+0x3800] ;  /* 0x003800006814783b */ /* 0x000f2e0000004200 */
[C---:B------:R-:W-:Y:S01]  /*ff10*/  HMMA.16816.F32.BF16 R120, R140.reuse, R132, R24 ;  /* 0x000000848c78723c */ /* 0x040fe20000041818 */
[----:B------:R-:W-:Y:S07]  /*ff20*/  LDSM.16.MT88.4 R24, [R2+0x5800] ;  /* 0x005800000218783b */ /* 0x000fee0000004200 */
[C---:B------:R-:W-:Y:S08]  /*ff30*/  HMMA.16816.F32.BF16 R112, R140.reuse, R134, R28 ;  /* 0x000000868c70723c */ /* 0x040ff0000004181c */
[C---:B------:R-:W-:Y:S08]  /*ff40*/  HMMA.16816.F32.BF16 R136, R140.reuse, R144, R32 ;  /* 0x000000908c88723c */ /* 0x040ff00000041820 */
[C---:B------:R-:W-:Y:S08]  /*ff50*/  HMMA.16816.F32.BF16 R132, R140.reuse, R146, R36 ;  /* 0x000000928c84723c */ /* 0x040ff00000041824 */
[C---:B--2---:R-:W-:Y:S08]  /*ff60*/  HMMA.16816.F32.BF16 R40, R140.reuse, R4, R40 ;  /* 0x000000048c28723c */ /* 0x044ff00000041828 */
[C---:B------:R-:W-:Y:S01]  /*ff70*/  HMMA.16816.F32.BF16 R44, R140.reuse, R6, R44 ;  /* 0x000000068c2c723c */ /* 0x040fe2000004182c */
[----:B------:R2:W5:Y:S07]  /*ff80*/  LDSM.16.MT88.4 R4, [R0+0x5800] ;  /* 0x005800000004783b */ /* 0x00056e0000004200 */
[C---:B---3--:R-:W-:Y:S08]  /*ff90*/  HMMA.16816.F32.BF16 R48, R140.reuse, R12, R48 ;  /* 0x0000000c8c30723c */ /* 0x048ff00000041830 */
[C---:B------:R-:W-:Y:S01]  /*ffa0*/  HMMA.16816.F32.BF16 R52, R140.reuse, R14, R52 ;  /* 0x0000000e8c34723c */ /* 0x040fe20000041834 */
[----:B------:R-:W3:Y:S07]  /*ffb0*/  LDSM.16.MT88.4 R12, [R148+0x5800] ;  /* 0x00580000940c783b */ /* 0x000eee0000004200 */
[C---:B-1----:R-:W-:Y:S04]  /*ffc0*/  HMMA.16816.F32.BF16 R56, R140.reuse, R16, R56 ;  /* 0x000000108c38723c */ /* 0x042fe80000041838 */
[----:B--2---:R-:W-:Y:S04]  /*ffd0*/  IADD3 R0, R173, -0x2, RZ ;  /* 0xfffffffead007810 */ /* 0x004fe80007ffe0ff */
[C---:B------:R-:W-:Y:S03]  /*ffe0*/  HMMA.16816.F32.BF16 R60, R140.reuse, R18, R60 ;  /* 0x000000128c3c723c */ /* 0x040fe6000004183c */
[----:B------:R-:W-:Y:S05]  /*fff0*/  ISETP.GE.AND P0, PT, R0, R199, PT ;  /* 0x000000c70000720c */ /* 0x000fea0003f06270 */
[C---:B----4-:R-:W-:Y:S08]  /*10000*/  HMMA.16816.F32.BF16 R64, R140.reuse, R20, R64 ;  /* 0x000000148c40723c */ /* 0x050ff00000041840 */
[----:B------:R-:W-:Y:S01]  /*10010*/  @P0 SHF.R.S32.HI R2, RZ, 0x1f, R0 ;  /* 0x0000001fff020819 */ /* 0x000fe20000011400 */
[C---:B------:R-:W-:Y:S03]  /*10020*/  HMMA.16816.F32.BF16 R68, R140.reuse, R22, R68 ;  /* 0x000000168c44723c */ /* 0x040fe60000041844 */
[----:B------:R-:W-:Y:S01]  /*10030*/  @P0 MOV R18, c[0x0][0x1e0] ;  /* 0x0000780000120a02 */ /* 0x000fe20000000f00 */
[----:B------:R-:W-:Y:S01]  /*10040*/  @P0 IMAD R2, R2, c[0x0][0x1e0], RZ ;  /* 0x0000780002020a24 */ /* 0x000fe200078e02ff */
[----:B------:R-:W-:Y:S03]  /*10050*/  @P0 MOV R20, c[0x0][0x1e4] ;  /* 0x0000790000140a02 */ /* 0x000fe60000000f00 */
[C---:B-----5:R-:W-:Y:S04]  /*10060*/  HMMA.16816.F32.BF16 R72, R140.reuse, R4, R72 ;  /* 0x000000048c48723c */ /* 0x060fe80000041848 */
[C---:B------:R-:W-:Y:S03]  /*10070*/  @P0 IMAD R2, R0.reuse, c[0x0][0x1e4], R2 ;  /* 0x0000790000020a24 */ /* 0x040fe600078e0202 */
[----:B------:R-:W-:Y:S01]  /*10080*/  @P0 IMAD.WIDE.U32 R4, R0, c[0x0][0x1e0], RZ ;  /* 0x0000780000040a25 */ /* 0x000fe200078e00ff */
[C---:B------:R-:W-:Y:S04]  /*10090*/  HMMA.16816.F32.BF16 R76, R140.reuse, R6, R76 ;  /* 0x000000068c4c723c */ /* 0x040fe8000004184c */
[----:B------:R-:W-:Y:S02]  /*100a0*/  @P0 IADD3 R2, R5, R2, RZ ;  /* 0x0000000205020210 */ /* 0x000fe40007ffe0ff */
[C---:B------:R-:W-:Y:S02]  /*100b0*/  @P0 SHF.L.U32 R0, R4.reuse, 0x6, RZ ;  /* 0x0000000604000819 */ /* 0x040fe400000006ff */
[----:B------:R-:W-:Y:S01]  /*100c0*/  @P0 SHF.L.U64.HI R2, R4, 0x6, R2 ;  /* 0x0000000604020819 */ /* 0x000fe20000010202 */
[C---:B------:R-:W-:Y:S01]  /*100d0*/  HMMA.16816.F32.BF16 R80, R140.reuse, R24, R80 ;  /* 0x000000188c50723c */ /* 0x040fe20000041850 */
[----:B------:R-:W1:Y:S02]  /*100e0*/  LDSM.16.MT88.4 R4, [R104+0x5800] ;  /* 0x005800006804783b */ /* 0x000e640000004200 */
[C---:B------:R-:W-:Y:S02]  /*100f0*/  @P0 IADD3 R9, P1, R0.reuse, R202, RZ ;  /* 0x000000ca00090210 */ /* 0x040fe40007f3e0ff */
[----:B------:R-:W-:Y:S02]  /*10100*/  @P0 IADD3 R17, P2, R0, R193, RZ ;  /* 0x000000c100110210 */ /* 0x000fe40007f5e0ff */
[C---:B------:R-:W-:Y:S01]  /*10110*/  @P0 LEA R28, P3, R9.reuse, c[0x0][0x1c8], 0x1 ;  /* 0x00007200091c0a11 */ /* 0x040fe200078608ff */
[C---:B------:R-:W-:Y:S04]  /*10120*/  HMMA.16816.F32.BF16 R84, R140.reuse, R26, R84 ;  /* 0x0000001a8c54723c */ /* 0x040fe80000041854 */
[----:B------:R-:W-:Y:S02]  /*10130*/  @P0 IADD3.X R19, R2, R201, RZ, P1, !PT ;  /* 0x000000c902130210 */ /* 0x000fe40000ffe4ff */
[----:B------:R-:W-:Y:S02]  /*10140*/  @P0 LEA R16, P1, R18, R0, 0x5 ;  /* 0x0000000012100211 */ /* 0x000fe400078228ff */
[----:B------:R-:W-:Y:S01]  /*10150*/  @P0 LEA.HI.X R29, R9, c[0x0][0x1cc], R19, 0x1, P3 ;  /* 0x00007300091d0a11 */ /* 0x000fe200018f0c13 */
[C---:B---3--:R-:W-:Y:S03]  /*10160*/  HMMA.16816.F32.BF16 R88, R140.reuse, R12, R88 ;  /* 0x0000000c8c58723c */ /* 0x048fe60000041858 */
[C---:B------:R-:W-:Y:S02]  /*10170*/  @P0 LEA R24, P3, R17.reuse, c[0x0][0x1c8], 0x1 ;  /* 0x0000720011180a11 */ /* 0x040fe400078608ff */
[----:B------:R-:W-:Y:S02]  /*10180*/  @P0 IADD3.X R19, R2, R192, RZ, P2, !PT ;  /* 0x000000c002130210 */ /* 0x000fe400017fe4ff */
[----:B------:R-:W-:Y:S01]  /*10190*/  @P0 IADD3 R0, P4, R0, R191, RZ ;  /* 0x000000bf00000210 */ /* 0x000fe20007f9e0ff */
[C---:B------:R-:W-:Y:S04]  /*101a0*/  HMMA.16816.F32.BF16 R92, R140.reuse, R14, R92 ;  /* 0x0000000e8c5c723c */ /* 0x040fe8000004185c */
[----:B------:R-:W-:Y:S02]  /*101b0*/  @P0 LEA.HI.X R25, R17, c[0x0][0x1cc], R19, 0x1, P3 ;  /* 0x0000730011190a11 */ /* 0x000fe400018f0c13 */
[----:B------:R-:W-:Y:S02]  /*101c0*/  @P0 LEA R22, P3, R0, c[0x0][0x1c8], 0x1 ;  /* 0x0000720000160a11 */ /* 0x000fe400078608ff */
[----:B------:R-:W-:Y:S04]  /*101d0*/  @P0 LEA.HI.X R9, R18, R2, R20, 0x5, P1 ;  /* 0x0000000212090211 */ /* 0x000fe800008f2c14 */
[----:B------:R-:W-:Y:S02]  /*101e0*/  @P0 IADD3 R18, P2, R16, R202, RZ ;  /* 0x000000ca10120210 */ /* 0x000fe40007f5e0ff */
[----:B------:R-:W-:Y:S02]  /*101f0*/  @P0 IADD3.X R2, R2, R190, RZ, P4, !PT ;  /* 0x000000be02020210 */ /* 0x000fe400027fe4ff */
[----:B------:R-:W-:Y:S01]  /*10200*/  @P0 LEA R20, P1, R18, c[0x0][0x1c8], 0x1 ;  /* 0x0000720012140a11 */ /* 0x000fe200078208ff */
[C---:B-1----:R-:W-:Y:S03]  /*10210*/  HMMA.16816.F32.BF16 R96, R140.reuse, R4, R96 ;  /* 0x000000048c60723c */ /* 0x042fe60000041860 */
[----:B------:R-:W-:Y:S02]  /*10220*/  @P0 LEA.HI.X R23, R0, c[0x0][0x1cc], R2, 0x1, P3 ;  /* 0x0000730000170a11 */ /* 0x000fe400018f0c02 */
[----:B------:R-:W-:Y:S02]  /*10230*/  @P0 IADD3.X R17, R9, R201, RZ, P2, !PT ;  /* 0x000000c909110210 */ /* 0x000fe400017fe4ff */
[----:B------:R-:W-:Y:S01]  /*10240*/  @P0 ISETP.GE.AND P2, PT, R208, c[0x0][0x1d4], PT ;  /* 0x00007500d0000a0c */ /* 0x000fe20003f46270 */
[----:B------:R-:W-:Y:S01]  /*10250*/  FADD.FTZ R4, R181, R165 ;  /* 0x000000a5b5047221 */ /* 0x000fe20000010000 */
[----:B------:R-:W-:Y:S01]  /*10260*/  @P0 IADD3 R0, P4, R16, R193, RZ ;  /* 0x000000c110000210 */ /* 0x000fe20007f9e0ff */
[----:B------:R-:W-:Y:S03]  /*10270*/  HMMA.16816.F32.BF16 R100, R140, R6, R100 ;  /* 0x000000068c64723c */ /* 0x000fe60000041864 */
[----:B------:R-:W-:Y:S01]  /*10280*/  @P0 LEA.HI.X R21, R18, c[0x0][0x1cc], R17, 0x1, P1 ;  /* 0x0000730012150a11 */ /* 0x000fe200008f0c11 */
[----:B------:R-:W-:Y:S01]  /*10290*/  FADD.FTZ R4, R167, R4 ;  /* 0x00000004a7047221 */ /* 0x000fe20000010000 */
[C---:B------:R-:W-:Y:S02]  /*102a0*/  @P0 IADD3.X R2, R9.reuse, R192, RZ, P4, !PT ;  /* 0x000000c009020210 */ /* 0x040fe400027fe4ff */
[----:B------:R-:W-:Y:S02]  /*102b0*/  @P0 LEA R18, P4, R0, c[0x0][0x1c8], 0x1 ;  /* 0x0000720000120a11 */ /* 0x000fe400078808ff */
[----:B------:R-:W-:Y:S03]  /*102c0*/  @P0 ISETP.GE.AND P1, PT, R212, c[0x0][0x1d4], PT ;  /* 0x00007500d4000a0c */ /* 0x000fe60003f26270 */
[----:B------:R-:W-:Y:S01]  /*102d0*/  @P0 LEA.HI.X R19, R0, c[0x0][0x1cc], R2, 0x1, P4 ;  /* 0x0000730000130a11 */ /* 0x000fe200020f0c02 */
[----:B------:R-:W-:Y:S01]  /*102e0*/  @P0 IMAD R0, R180, 0x6000, R11 ;  /* 0x00006000b4000824 */ /* 0x000fe200078e020b */
[----:B------:R-:W-:Y:S01]  /*102f0*/  @P0 IADD3 R16, P3, R16, R191, RZ ;  /* 0x000000bf10100210 */ /* 0x000fe20007f7e0ff */
[----:B------:R-:W-:Y:S01]  /*10300*/  FADD.FTZ R2, R166, R164 ;  /* 0x000000a4a6027221 */ /* 0x000fe20000010000 */
[----:B------:R-:W-:Y:S02]  /*10310*/  MOV R104, R3 ;  /* 0x0000000300687202 */ /* 0x000fe40000000f00 */
[----:B------:R-:W-:Y:S01]  /*10320*/  @!PT LDS RZ, [RZ] ;  /* 0x00000000fffff984 */ /* 0x000fe20000000800 */
[----:B------:R-:W-:Y:S01]  /*10330*/  @!PT LDS RZ, [RZ] ;  /* 0x00000000fffff984 */ /* 0x000fe20000000800 */
[----:B------:R-:W-:Y:S01]  /*10340*/  @!PT LDS RZ, [RZ] ;  /* 0x00000000fffff984 */ /* 0x000fe20000000800 */
[----:B------:R1:W-:Y:S01]  /*10350*/  @P0 LDGSTS.E.BYPASS.LTC128B.128 [R0], [R28.64], !P2 ;  /* 0x000000001c000fae */ /* 0x0003e2000d101d4e */
[----:B------:R-:W-:Y:S02]  /*10360*/  @P0 IADD3.X R9, R9, R190, RZ, P3, !PT ;  /* 0x000000be09090210 */ /* 0x000fe40001ffe4ff */
[C---:B------:R-:W-:Y:S04]  /*10370*/  @P0 LEA R12, P3, R16.reuse, c[0x0][0x1c8], 0x1 ;  /* 0x00007200100c0a11 */ /* 0x040fe800078608ff */
[----:B------:R-:W-:Y:S01]  /*10380*/  @P0 LEA.HI.X R13, R16, c[0x0][0x1cc], R9, 0x1, P3 ;  /* 0x00007300100d0a11 */ /* 0x000fe200018f0c09 */
[----:B------:R1:W-:Y:S01]  /*10390*/  @P0 LDGSTS.E.BYPASS.LTC128B.128 [R0+0x2000], [R24.64], !P1 ;  /* 0x0200000018000fae */ /* 0x0003e2000c901d4e */
[----:B------:R-:W-:Y:S07]  /*103a0*/  MOV R9, R8 ;  /* 0x0000000800097202 */ /* 0x000fee0000000f00 */
[----:B------:R1:W-:Y:S08]  /*103b0*/  @P0 LDGSTS.E.BYPASS.LTC128B.128 [R0+0x4000], [R22.64], !P6 ;  /* 0x0400000016000fae */ /* 0x0003f0000f101d4e */
[----:B------:R1:W-:Y:S08]  /*103c0*/  @P0 LDGSTS.E.BYPASS.LTC128B.128 [R0+0x1000], [R20.64], !P2 ;  /* 0x0100000014000fae */ /* 0x0003f0000d101d4e */
[----:B------:R1:W-:Y:S01]  /*103d0*/  @P0 LDGSTS.E.BYPASS.LTC128B.128 [R0+0x3000], [R18.64], !P1 ;  /* 0x0300000012000fae */ /* 0x0003e2000c901d4e */
[C---:B------:R-:W-:Y:S02]  /*103e0*/  ISETP.GE.AND P1, PT, R150.reuse, 0x1, PT ;  /* 0x000000019600780c */ /* 0x040fe40003f26270 */
[----:B------:R-:W-:Y:S04]  /*103f0*/  IADD3 R150, R150, 0x1, RZ ;  /* 0x0000000196967810 */ /* 0x000fe80007ffe0ff */
[----:B------:R-:W-:Y:S01]  /*10400*/  SEL R150, R150, RZ, !P1 ;  /* 0x000000ff96967207 */ /* 0x000fe20004800000 */
[----:B------:R1:W-:Y:S01]  /*10410*/  @P0 LDGSTS.E.BYPASS.LTC128B.128 [R0+0x5000], [R12.64], !P6 ;  /* 0x050000000c000fae */ /* 0x0003e2000f101d4e */
[----:B------:R-:W-:Y:S07]  /*10420*/  ISETP.GT.AND P0, PT, R173, R210, PT ;  /* 0x000000d2ad00720c */ /* 0x000fee0003f04270 */
[----:B------:R-:W0:Y:S01]  /*10430*/  LDGDEPBAR ;  /* 0x00000000000079af */ /* 0x000e220000000000 */
[----:B-1----:R-:W-:Y:S02]  /*10440*/  FADD.FTZ R0, R149, R2 ;  /* 0x0000000295007221 */ /* 0x002fe40000010000 */
[----:B------:R-:W-:Y:S02]  /*10450*/  FADD.FTZ R2, R168, R4 ;  /* 0x00000004a8027221 */ /* 0x000fe40000010000 */
[----:B------:R-:W-:Y:S02]  /*10460*/  FADD.FTZ R0, R163, R0 ;  /* 0x00000000a3007221 */ /* 0x000fe40000010000 */
[----:B------:R-:W-:Y:S02]  /*10470*/  FADD.FTZ R4, R169, R2 ;  /* 0x00000002a9047221 */ /* 0x000fe40000010000 */
[----:B------:R-:W-:Y:S01]  /*10480*/  FADD.FTZ R2, R161, R0 ;  /* 0x00000000a1027221 */ /* 0x000fe20000010000 */
[----:B------:R-:W-:Y:S01]  /*10490*/  IADD3 R0, R173, -0x1, RZ ;  /* 0xffffffffad007810 */ /* 0x000fe20007ffe0ff */
[----:B------:R-:W-:Y:S02]  /*104a0*/  FADD.FTZ R189, R170, R4 ;  /* 0x00000004aabd7221 */ /* 0x000fe40000010000 */
[----:B------:R-:W-:Y:S01]  /*104b0*/  FADD.FTZ R198, R162, R2 ;  /* 0x00000002a2c67221 */ /* 0x000fe20000010000 */
[----:B------:R-:W-:Y:S01]  /*104c0*/  MOV R173, R0 ;  /* 0x0000000000ad7202 */ /* 0x000fe20000000f00 */
[----:B------:R-:W-:-:S05]  /*104d0*/  @P0 BRA `(.L_x_1903) ;  /* 0xffffc65000000947 */ /* 0x000fca000383ffff */
[----:B------:R-:W2:Y:S01]  /*104e0*/  LDL R4, [R1+0x4] ;  /* 0x0000040001047983 */ /* 0x000ea20000100800 */
[----:B------:R-:W-:Y:S01]  /*104f0*/  IMAD.MOV.U32 R104, RZ, RZ, R3 ;  /* 0x000000ffff687224 */ /* 0x000fe200078e0003 */
[----:B------:R-:W-:Y:S01]  /*10500*/  MOV R173, R0 ;  /* 0x0000000000ad7202 */ /* 0x000fe20000000f00 */
[----:B------:R-:W-:Y:S01]  /*10510*/  IMAD.MOV.U32 R9, RZ, RZ, R8 ;  /* 0x000000ffff097224 */ /* 0x000fe200078e0008 */
[----:B--2---:R-:W-:-:S02]  /*10520*/  SHF.L.U32 R4, R4, 0x7, RZ ;  /* 0x0000000704047819 */ /* 0x004fc400000006ff */
.L_x_1894:
[----:B------:R-:W2:Y:S04]  /*10530*/  LDL R2, [R1+0x64] ;  /* 0x0000640001027983 */ /* 0x000ea80000100800 */
[----:B------:R-:W3:Y:S01]  /*10540*/  LDL R3, [R1+0x58] ;  /* 0x0000580001037983 */ /* 0x000ee20000100800 */
[----:B------:R-:W-:Y:S01]  /*10550*/  IMAD.MOV.U32 R0, RZ, RZ, 0x1 ;  /* 0x00000001ff007424 */ /* 0x000fe200078e00ff */
[----:B------:R-:W-:Y:S01]  /*10560*/  IADD3 R4, R4, 0x7f, RZ ;  /* 0x0000007f04047810 */ /* 0x000fe20007ffe0ff */
[----:B------:R-:W-:Y:S01]  /*10570*/  IMAD.MOV.U32 R5, RZ, RZ, c[0x0][0x32c] ;  /* 0x0000cb00ff057624 */ /* 0x000fe200078e00ff */
[----:B------:R-:W-:-:S02]  /*10580*/  LOP3.LUT R213, R213, 0xfffffffd, RZ, 0xc0, !PT ;  /* 0xfffffffdd5d57812 */ /* 0x000fc400078ec0ff */
[----:B------:R-:W-:Y:S02]  /*10590*/  ISETP.NE.AND P0, PT, R0, c[0x0][0x2c4], PT ;  /* 0x0000b10000007a0c */ /* 0x000fe40003f05270 */
[----:B------:R-:W-:-:S11]  /*105a0*/  ISETP.GE.AND P1, PT, R5, 0x1, PT ;  /* 0x000000010500780c */ /* 0x000fd60003f26270 */
[----:B------:R-:W-:Y:S02]  /*105b0*/  @P0 IMAD.HI.U32 R0, R4, c[0x0][0x2c8], RZ ;  /* 0x0000b20004000a27 */ /* 0x000fe400078e00ff */
[----:B------:R-:W-:-:S03]  /*105c0*/  @P1 LOP3.LUT R213, R213, 0x2, RZ, 0xfc, !PT ;  /* 0x00000002d5d51812 */ /* 0x000fc600078efcff */
[----:B------:R-:W-:-:S04]  /*105d0*/  @P0 SHF.R.U32.HI R4, RZ, c[0x0][0x2cc], R0 ;  /* 0x0000b300ff040a19 */ /* 0x000fc80000011600 */
[----:B--2---:R-:W-:-:S05]  /*105e0*/  IADD3 R4, R4, 0x1, R2 ;  /* 0x0000000104047810 */ /* 0x004fca0007ffe002 */
[----:B---3--:R-:W-:-:S05]  /*105f0*/  IMAD.IADD R3, R4, 0x1, -R3 ;  /* 0x0000000104037824 */ /* 0x008fca00078e0a03 */
[----:B------:R-:W-:Y:S01]  /*10600*/  IADD3 R2, R3, -c[0x0][0x324], RZ ;  /* 0x8000c90003027a10 */ /* 0x000fe20007ffe0ff */
[----:B------:R-:W-:Y:S05]  /*10610*/  @!P1 BRA `(.L_x_1904) ;  /* 0x0000010000009947 */ /* 0x000fea0003800000 */
[----:B------:R-:W-:Y:S01]  /*10620*/  MOV R0, R3 ;  /* 0x0000000300007202 */ /* 0x000fe20000000f00 */
        /* <DEDUP_REMOVED lines=9> */
.L_x_1906:
[----:B------:R-:W-:-:S13]  /*106c0*/  ISETP.NE.AND P0, PT, R5, 0x1, PT ;  /* 0x000000010500780c */ /* 0x000fda0003f05270 */
[----:B------:R-:W-:-:S05]  /*106d0*/  @P0 IMAD.HI.U32 R3, R0, c[0x0][0x330], RZ ;  /* 0x0000cc0000030a27 */ /* 0x000fca00078e00ff */
[----:B------:R-:W-:Y:S02]  /*106e0*/  @P0 SHF.R.U32.HI R0, RZ, c[0x0][0x334], R3 ;  /* 0x0000cd00ff000a19 */ /* 0x000fe40000011603 */
.L_x_1907:
[----:B------:R-:W-:Y:S05]  /*106f0*/  BSYNC B0 ;  /* 0x0000000000007941 */ /* 0x000fea0003800000 */
.L_x_1905:
[----:B------:R-:W-:-:S05]  /*10700*/  IMAD R0, R0, c[0x0][0x32c], RZ ;  /* 0x0000cb0000007a24 */ /* 0x000fca00078e02ff */
[----:B------:R-:W-:-:S04]  /*10710*/  IMNMX R2, R2, R0, !PT ;  /* 0x0000000002027217 */ /* 0x000fc80007800200 */
.L_x_1904:
        /* <DEDUP_REMOVED lines=10> */
.L_x_1909:
[----:B------:R-:W-:Y:S04]  /*107c0*/  DEPBAR.LE SB0, 0x2 ;  /* 0x000080800000791a */ /* 0x000fe80000000000 */
[----:B------:R-:W-:Y:S01]  /*107d0*/  WARPSYNC 0xffffffff ;  /* 0xffffffff00007948 */ /* 0x000fe20003800000 */
[----:B------:R-:W-:Y:S01]  /*107e0*/  BAR.SYNC.DEFER_BLOCKING 0x0 ;  /* 0x0000000000007b1d */ /* 0x000fe20000010000 */
[----:B------:R-:W-:Y:S01]  /*107f0*/  IMAD R149, R150, 0x6000, RZ ;  /* 0x0000600096957824 */ /* 0x000fe200078e02ff */
[----:B------:R-:W-:Y:S02]  /*10800*/  ISETP.GE.AND P0, PT, R199, R167, PT ;  /* 0x000000a7c700720c */ /* 0x000fe40003f06270 */
[----:B------:R-:W-:Y:S02]  /*10810*/  IADD3 R173, R167, -0x1, RZ ;  /* 0xffffffffa7ad7810 */ /* 0x000fe40007ffe0ff */
[----:B------:R-:W-:Y:S02]  /*10820*/  IADD3 R2, R158, R149, RZ ;  /* 0x000000959e027210 */ /* 0x000fe40007ffe0ff */
[----:B------:R-:W-:Y:S02]  /*10830*/  LOP3.LUT P6, RZ, R213, 0x1, RZ, 0xc0, !PT ;  /* 0x00000001d5ff7812 */ /* 0x000fe400078cc0ff */
[----:B------:R-:W-:Y:S04]  /*10840*/  IADD3 R8, R156, R2, RZ ;  /* 0x000000029c087210 */ /* 0x000fe80007ffe0ff */
[----:B------:R-:W-:Y:S02]  /*10850*/  IADD3 R148, R151, R8, RZ ;  /* 0x0000000897947210 */ /* 0x000fe40007ffe0ff */
[----:B------:R-:W-:Y:S02]  /*10860*/  @!P0 SHF.R.S32.HI R9, RZ, 0x1f, R173 ;  /* 0x0000001fff098819 */ /* 0x000fe400000114ad */
[----:B------:R-:W-:Y:S02]  /*10870*/  @!P0 ISETP.GE.AND P3, PT, R208, c[0x0][0x1d4], PT ;  /* 0x00007500d0008a0c */ /* 0x000fe40003f66270 */
[----:B------:R-:W-:Y:S01]  /*10880*/  @!P0 ISETP.GE.AND P4, PT, R212, c[0x0][0x1d4], PT ;  /* 0x00007500d4008a0c */ /* 0x000fe20003f86270 */
[----:B------:R-:W-:Y:S01]  /*10890*/  @!P0 IMAD R9, R9, c[0x0][0x208], RZ ;  /* 0x0000820009098a24 */ /* 0x000fe200078e02ff */
[----:B------:R-:W-:Y:S03]  /*108a0*/  LDSM.16.M88.4 R36, [R152] ;  /* 0x000000009824783b */ /* 0x000fe60000000200 */
[C---:B------:R-:W-:Y:S05]  /*108b0*/  @!P0 IMAD R9, R173.reuse, c[0x0][0x20c], R9 ;  /* 0x00008300ad098a24 */ /* 0x040fea00078e0209 */
[----:B------:R-:W1:Y:S08]  /*108c0*/  LDSM.16.M88.4 R12, [R2] ;  /* 0x00000000020c783b */ /* 0x000e700000000200 */
[----:B------:R-:W2:Y:S08]  /*108d0*/  LDSM.16.M88.4 R20, [R2+0x800] ;  /* 0x000800000214783b */ /* 0x000eb00000000200 */
[----:B------:R-:W3:Y:S08]  /*108e0*/  LDSM.16.M88.4 R28, [R2+0x1000] ;  /* 0x00100000021c783b */ /* 0x000ef00000000200 */
[----:B------:R-:W4:Y:S08]  /*108f0*/  LDSM.16.M88.4 R140, [R2+0x1800] ;  /* 0x00180000028c783b */ /* 0x000f300000000200 */
        /* <DEDUP_REMOVED lines=20> */
[----:B------:R-:W-:Y:S07]  /*10a40*/  HMMA.16816.F32.BF16 R36, R144, R142, R36 ;  /* 0x0000008e9024723c */ /* 0x000fee0000041824 */
[----:B------:R-:W-:Y:S05]  /*10a50*/  @!P0 IMAD.WIDE.U32 R142, R173, c[0x0][0x208], RZ ;  /* 0x00008200ad8e8a25 */ /* 0x000fea00078e00ff */
[----:B------:R-:W-:Y:S02]  /*10a60*/  @!P0 SHF.L.U32 R140, R142, 0x6, RZ ;  /* 0x000000068e8c8819 */ /* 0x000fe400000006ff */
[----:B------:R-:W-:Y:S02]  /*10a70*/  @!P0 IADD3 R9, R143, R9, RZ ;  /* 0x000000098f098210 */ /* 0x000fe40007ffe0ff */
[----:B------:R-:W-:Y:S02]  /*10a80*/  @!P0 IADD3 R104, P1, R140, R204, RZ ;  /* 0x000000cc8c688210 */ /* 0x000fe40007f3e0ff */
[----:B------:R-:W-:Y:S02]  /*10a90*/  @!P0 SHF.L.U64.HI R9, R142, 0x6, R9 ;  /* 0x000000068e098819 */ /* 0x000fe40000010209 */
[----:B------:R-:W-:Y:S02]  /*10aa0*/  @!P0 LEA R142, P2, R104, c[0x0][0x1f8], 0x1 ;  /* 0x00007e00688e8a11 */ /* 0x000fe400078408ff */
[----:B------:R-:W-:Y:S02]  /*10ab0*/  @!P0 IADD3.X R141, R9, R206, RZ, P1, !PT ;  /* 0x000000ce098d8210 */ /* 0x000fe40000ffe4ff */
[----:B------:R-:W-:Y:S02]  /*10ac0*/  @!P0 IADD3 R146, P1, R204, 0x40, RZ ;  /* 0x00000040cc928810 */ /* 0x000fe40007f3e0ff */
[----:B------:R-:W-:Y:S01]  /*10ad0*/  @!P0 LEA.HI.X R143, R104, c[0x0][0x1fc], R141, 0x1, P2 ;  /* 0x00007f00688f8a11 */ /* 0x000fe200010f0c8d */
[----:B------:R-:W-:Y:S01]  /*10ae0*/  @!P0 IMAD R104, R180, 0x6000, R10 ;  /* 0x00006000b4688824 */ /* 0x000fe200078e020a */
[----:B------:R-:W-:Y:S02]  /*10af0*/  @!P0 IADD3 R141, P2, R140, R146, RZ ;  /* 0x000000928c8d8210 */ /* 0x000fe40007f5e0ff */
[----:B------:R-:W-:Y:S02]  /*10b00*/  @!P0 IADD3.X R147, RZ, R206, RZ, P1, !PT ;  /* 0x000000ceff938210 */ /* 0x000fe40000ffe4ff */
[----:B------:R-:W-:Y:S01]  /*10b10*/  @!PT LDS RZ, [RZ] ;  /* 0x00000000fffff984 */ /* 0x000fe20000000800 */
[----:B------:R-:W-:Y:S01]  /*10b20*/  @!PT LDS RZ, [RZ] ;  /* 0x00000000fffff984 */ /* 0x000fe20000000800 */
[----:B------:R-:W-:Y:S01]  /*10b30*/  @!PT LDS RZ, [RZ] ;  /* 0x00000000fffff984 */ /* 0x000fe20000000800 */
[----:B------:R1:W-:Y:S02]  /*10b40*/  @!P0 LDGSTS.E.BYPASS.LTC128B.128 [R104], [R142.64], !P3 ;  /* 0x000000008e688fae */ /* 0x0003e4000d901d4e */
[----:B-1----:R-:W-:Y:S02]  /*10b50*/  @!P0 LEA R142, P1, R141, c[0x0][0x1f8], 0x1 ;  /* 0x00007e008d8e8a11 */ /* 0x002fe400078208ff */
[----:B------:R-:W-:Y:S04]  /*10b60*/  @!P0 IADD3.X R143, R9, R147, RZ, P2, !PT ;  /* 0x00000093098f8210 */ /* 0x000fe800017fe4ff */
[----:B------:R-:W-:Y:S02]  /*10b70*/  @!P0 LEA.HI.X R143, R141, c[0x0][0x1fc], R143, 0x1, P1 ;  /* 0x00007f008d8f8a11 */ /* 0x000fe400008f0c8f */
[----:B------:R-:W-:Y:S03]  /*10b80*/  @!P0 IADD3 R144, P1, R204, 0x80, RZ ;  /* 0x00000080cc908810 */ /* 0x000fe60007f3e0ff */
[----:B------:R1:W-:Y:S01]  /*10b90*/  @!P0 LDGSTS.E.BYPASS.LTC128B.128 [R104+0x2000], [R142.64], !P4 ;  /* 0x020000008e688fae */ /* 0x0003e2000e101d4e */
[----:B------:R-:W-:Y:S02]  /*10ba0*/  @!P0 IADD3 R141, P2, R140, R144, RZ ;  /* 0x000000908c8d8210 */ /* 0x000fe40007f5e0ff */
[----:B------:R-:W-:Y:S02]  /*10bb0*/  @!P0 IADD3.X R145, RZ, R206, RZ, P1, !PT ;  /* 0x000000ceff918210 */ /* 0x000fe40000ffe4ff */
[----:B-1----:R-:W-:Y:S02]  /*10bc0*/  @!P0 LEA R142, P1, R141, c[0x0][0x1f8], 0x1 ;  /* 0x00007e008d8e8a11 */ /* 0x002fe400078208ff */
[----:B------:R-:W-:Y:S04]  /*10bd0*/  @!P0 IADD3.X R143, R9, R145, RZ, P2, !PT ;  /* 0x00000091098f8210 */ /* 0x000fe800017fe4ff */
[----:B------:R-:W-:Y:S02]  /*10be0*/  @!P0 LEA.HI.X R143, R141, c[0x0][0x1fc], R143, 0x1, P1 ;  /* 0x00007f008d8f8a11 */ /* 0x000fe400008f0c8f */
[----:B------:R-:W-:Y:S03]  /*10bf0*/  @!P0 MOV R141, c[0x0][0x208] ;  /* 0x00008200008d8a02 */ /* 0x000fe60000000f00 */
[----:B------:R1:W-:Y:S01]  /*10c00*/  @!P0 LDGSTS.E.BYPASS.LTC128B.128 [R104+0x4000], [R142.64], !P6 ;  /* 0x040000008e688fae */ /* 0x0003e2000f101d4e */
[C---:B------:R-:W-:Y:S02]  /*10c10*/  @!P0 LEA R140, P1, R141.reuse, R140, 0x5 ;  /* 0x0000008c8d8c8211 */ /* 0x040fe400078228ff */
[----:B-1----:R-:W-:Y:S04]  /*10c20*/  @!P0 MOV R142, c[0x0][0x20c] ;  /* 0x00008300008e8a02 */ /* 0x002fe80000000f00 */
[----:B------:R-:W-:Y:S02]  /*10c30*/  @!P0 LEA.HI.X R9, R141, R9, R142, 0x5, P1 ;  /* 0x000000098d098211 */ /* 0x000fe400008f2c8e */
[C---:B------:R-:W-:Y:S04]  /*10c40*/  @!P0 IADD3 R141, P2, R140.reuse, R204, RZ ;  /* 0x000000cc8c8d8210 */ /* 0x040fe80007f5e0ff */
[----:B------:R-:W-:Y:S02]  /*10c50*/  @!P0 LEA R142, P1, R141, c[0x0][0x1f8], 0x1 ;  /* 0x00007e008d8e8a11 */ /* 0x000fe400078208ff */
[----:B------:R-:W-:Y:S04]  /*10c60*/  @!P0 IADD3.X R143, R9, R206, RZ, P2, !PT ;  /* 0x000000ce098f8210 */ /* 0x000fe800017fe4ff */
[----:B------:R-:W-:Y:S02]  /*10c70*/  @!P0 LEA.HI.X R143, R141, c[0x0][0x1fc], R143, 0x1, P1 ;  /* 0x00007f008d8f8a11 */ /* 0x000fe400008f0c8f */
[C---:B------:R-:W-:Y:S03]  /*10c80*/  @!P0 IADD3 R141, P1, R140.reuse, R144, RZ ;  /* 0x000000908c8d8210 */ /* 0x040fe60007f3e0ff */
[----:B------:R1:W-:Y:S02]  /*10c90*/  @!P0 LDGSTS.E.BYPASS.LTC128B.128 [R104+0x1000], [R142.64], !P3 ;  /* 0x010000008e688fae */ /* 0x0003e4000d901d4e */
[----:B-1----:R-:W-:Y:S04]  /*10ca0*/  @!P0 IADD3 R143, P2, R140, R146, RZ ;  /* 0x000000928c8f8210 */ /* 0x002fe80007f5e0ff */
[----:B------:R-:W-:Y:S02]  /*10cb0*/  @!P0 LEA R142, P3, R143, c[0x0][0x1f8], 0x1 ;  /* 0x00007e008f8e8a11 */ /* 0x000fe400078608ff */
[C---:B------:R-:W-:Y:S02]  /*10cc0*/  @!P0 IADD3.X R147, R9.reuse, R147, RZ, P2, !PT ;  /* 0x0000009309938210 */ /* 0x040fe400017fe4ff */
[----:B------:R-:W-:Y:S02]  /*10cd0*/  @!P0 IADD3.X R9, R9, R145, RZ, P1, !PT ;  /* 0x0000009109098210 */ /* 0x000fe40000ffe4ff */
[----:B------:R-:W-:Y:S02]  /*10ce0*/  @!P0 LEA.HI.X R143, R143, c[0x0][0x1fc], R147, 0x1, P3 ;  /* 0x00007f008f8f8a11 */ /* 0x000fe400018f0c93 */
[C---:B------:R-:W-:Y:S02]  /*10cf0*/  @!P0 LEA R140, P1, R141.reuse, c[0x0][0x1f8], 0x1 ;  /* 0x00007e008d8c8a11 */ /* 0x040fe400078208ff */
[----:B------:R-:W-:Y:S01]  /*10d00*/  ISETP.GE.AND P2, PT, R180, 0x1, PT ;  /* 0x00000001b400780c */ /* 0x000fe20003f46270 */
[----:B------:R1:W-:Y:S01]  /*10d10*/  @!P0 LDGSTS.E.BYPASS.LTC128B.128 [R104+0x3000], [R142.64], !P4 ;  /* 0x030000008e688fae */ /* 0x0003e2000e101d4e */
[----:B------:R-:W-:Y:S02]  /*10d20*/  @!P0 LEA.HI.X R141, R141, c[0x0][0x1fc], R9, 0x1, P1 ;  /* 0x00007f008d8d8a11 */ /* 0x000fe400008f0c09 */
[-C--:B------:R-:W-:Y:S05]  /*10d30*/  IADD3 R9, R151, R2.reuse, RZ ;  /* 0x0000000297097210 */ /* 0x080fea0007ffe0ff */
[----:B------:R1:W-:Y:S08]  /*10d40*/  @!P0 LDGSTS.E.BYPASS.LTC128B.128 [R104+0x5000], [R140.64], !P6 ;  /* 0x050000008c688fae */ /* 0x0003f0000f101d4e */
[----:B------:R-:W-:Y:S08]  /*10d50*/  LDSM.16.M88.4 R144, [R9] ;  /* 0x000000000990783b */ /* 0x000ff00000000200 */
[----:B------:R-:W0:Y:S08]  /*10d60*/  LDGDEPBAR ;  /* 0x00000000000079af */ /* 0x000e300000000000 */
        /* <DEDUP_REMOVED lines=13> */
[----:B------:R-:W-:Y:S08]  /*10e40*/  LDSM.16.M88.4 R140, [R154] ;  /* 0x000000009a8c783b */ /* 0x000ff00000000200 */
        /* <DEDUP_REMOVED lines=12> */
[----:B------:R-:W-:Y:S08]  /*10f10*/  LDSM.16.M88.4 R140, [R152+0x4000] ;  /* 0x00400000988c783b */ /* 0x000ff00000000200 */
        /* <DEDUP_REMOVED lines=94> */
[----:B------:R-:W1:Y:S11]  /*11500*/  LDSM.16.M88.4 R144, [R104+0x4800] ;  /* 0x004800006890783b */ /* 0x000e760000000200 */
[----:B------:R-:W-:Y:S04]  /*11510*/  @!UPT UIADD3 URZ, URZ, URZ, URZ ;  /* 0x0000003f3f3ff290 */ /* 0x000fe8000fffe03f */
        /* <DEDUP_REMOVED lines=10> */
[C---:B-1----:R-:W-:Y:S09]  /*115c0*/  HMMA.16816.F32.BF16 R16, R140.reuse, R144, R16 ;  /* 0x000000908c10723c */ /* 0x042ff20000041810 */
[----:B------:R-:W1:Y:S03]  /*115d0*/  MUFU.TANH R164, R6 ;  /* 0x0000000600a47308 */ /* 0x000e660000002400 */
[----:B--2---:R-:W-:Y:S01]  /*115e0*/  FMNMX.FTZ R9, R162, R0, !PT ;  /* 0x00000000a2097209 */ /* 0x004fe20007810000 */
[C---:B------:R-:W-:Y:S06]  /*115f0*/  HMMA.16816.F32.BF16 R20, R140.reuse, R146, R20 ;  /* 0x000000928c14723c */ /* 0x040fec0000041814 */
[----:B------:R2:W4:Y:S01]  /*11600*/  MUFU.TANH R163, R7 ;  /* 0x0000000700a37308 */ /* 0x0005220000002400 */
[----:B---3--:R-:W-:Y:S09]  /*11610*/  FMNMX.FTZ R9, R161, R9, !PT ;  /* 0x00000009a1097209 */ /* 0x008ff20007810000 */
[----:B------:R-:W3:Y:S01]  /*11620*/  MUFU.TANH R148, R12 ;  /* 0x0000000c00947308 */ /* 0x000ee20000002400 */
[----:B------:R-:W-:Y:S01]  /*11630*/  FMUL.FTZ R16, R16, c[0x0][0x320] ;  /* 0x0000c80010107a20 */ /* 0x000fe20000410000 */
[----:B-1----:R-:W-:Y:S01]  /*11640*/  FMNMX.FTZ R2, R164, R3, !PT ;  /* 0x00000003a4027209 */ /* 0x002fe20007810000 */
[----:B------:R-:W-:Y:S02]  /*11650*/  FMUL.FTZ R17, R17, c[0x0][0x320] ;  /* 0x0000c80011117a20 */ /* 0x000fe40000410000 */
[----:B------:R-:W-:Y:S02]  /*11660*/  FMUL.FTZ R18, R18, c[0x0][0x320] ;  /* 0x0000c80012127a20 */ /* 0x000fe40000410000 */
[----:B------:R-:W-:Y:S03]  /*11670*/  FMUL.FTZ R19, R19, c[0x0][0x320] ;  /* 0x0000c80013137a20 */ /* 0x000fe60000410000 */
[----:B------:R-:W1:Y:S01]  /*11680*/  MUFU.TANH R8, R13 ;  /* 0x0000000d00087308 */ /* 0x000e620000002400 */
[----:B------:R-:W-:Y:S02]  /*11690*/  FMUL.FTZ R20, R20, c[0x0][0x320] ;  /* 0x0000c80014147a20 */ /* 0x000fe40000410000 */
[----:B------:R-:W-:Y:S01]  /*116a0*/  FMUL.FTZ R21, R21, c[0x0][0x320] ;  /* 0x0000c80015157a20 */ /* 0x000fe20000410000 */
[----:B--2---:R-:W2:Y:S01]  /*116b0*/  LDSM.16.M88.4 R4, [R104+0x5000] ;  /* 0x005000006804783b */ /* 0x004ea20000000200 */
[----:B------:R-:W-:Y:S01]  /*116c0*/  FMUL.FTZ R22, R22, c[0x0][0x320] ;  /* 0x0000c80016167a20 */ /* 0x000fe20000410000 */
[----:B----4-:R-:W-:Y:S01]  /*116d0*/  FMNMX.FTZ R2, R163, R2, !PT ;  /* 0x00000002a3027209 */ /* 0x010fe20007810000 */
[----:B------:R-:W-:Y:S03]  /*116e0*/  FMUL.FTZ R23, R23, c[0x0][0x320] ;  /* 0x0000c80017177a20 */ /* 0x000fe60000410000 */
[----:B------:R-:W4:Y:S01]  /*116f0*/  MUFU.TANH R144, R14 ;  /* 0x0000000e00907308 */ /* 0x000f220000002400 */
[----:B---3--:R-:W-:Y:S09]  /*11700*/  FMNMX.FTZ R9, R148, R9, !PT ;  /* 0x0000000994097209 */ /* 0x008ff20007810000 */
[----:B------:R3:W5:Y:S01]  /*11710*/  MUFU.TANH R145, R15 ;  /* 0x0000000f00917308 */ /* 0x0007620000002400 */
[----:B-1----:R-:W-:Y:S09]  /*11720*/  FMNMX.FTZ R9, R8, R9, !PT ;  /* 0x0000000908097209 */ /* 0x002ff20007810000 */
[----:B------:R-:W1:Y:S01]  /*11730*/  MUFU.TANH R168, R16 ;  /* 0x0000001000a87308 */ /* 0x000e620000002400 */
[----:B----4-:R-:W-:Y:S09]  /*11740*/  FMNMX.FTZ R2, R144, R2, !PT ;  /* 0x0000000290027209 */ /* 0x010ff20007810000 */
[----:B------:R-:W4:Y:S01]  /*11750*/  MUFU.TANH R166, R17 ;  /* 0x0000001100a67308 */ /* 0x000f220000002400 */
[C---:B--2---:R-:W-:Y:S01]  /*11760*/  HMMA.16816.F32.BF16 R24, R140.reuse, R4, R24 ;  /* 0x000000048c18723c */ /* 0x044fe20000041818 */
[----:B---3--:R-:W2:Y:S01]  /*11770*/  LDSM.16.M88.4 R12, [R104+0x5800] ;  /* 0x00580000680c783b */ /* 0x008ea20000000200 */
[----:B------:R-:W-:Y:S07]  /*11780*/  DEPBAR.LE SB0, 0x2 ;  /* 0x000080800000791a */ /* 0x000fee0000000000 */
[----:B------:R-:W3:Y:S03]  /*11790*/  MUFU.TANH R170, R18 ;  /* 0x0000001200aa7308 */ /* 0x000ee60000002400 */
[----:B-----5:R-:W-:Y:S01]  /*117a0*/  FMNMX.FTZ R2, R145, R2, !PT ;  /* 0x0000000291027209 */ /* 0x020fe20007810000 */
[C---:B------:R-:W-:Y:S01]  /*117b0*/  HMMA.16816.F32.BF16 R28, R140.reuse, R6, R28 ;  /* 0x000000068c1c723c */ /* 0x040fe2000004181c */
[----:B------:R-:W-:Y:S04]  /*117c0*/  BAR.SYNC.DEFER_BLOCKING 0x0 ;  /* 0x0000000000007b1d */ /* 0x000fe80000010000 */
[----:B-1----:R-:W-:Y:S04]  /*117d0*/  FMNMX.FTZ R9, R168, R9, !PT ;  /* 0x00000009a8097209 */ /* 0x002fe80007810000 */
[----:B----4-:R-:W-:Y:S03]  /*117e0*/  FMNMX.FTZ R9, R166, R9, !PT ;  /* 0x00000009a6097209 */ /* 0x010fe60007810000 */
[----:B------:R-:W-:Y:S02]  /*117f0*/  FMUL.FTZ R24, R24, c[0x0][0x320] ;  /* 0x0000c80018187a20 */ /* 0x000fe40000410000 */
[----:B------:R-:W-:Y:S02]  /*11800*/  FMUL.FTZ R25, R25, c[0x0][0x320] ;  /* 0x0000c80019197a20 */ /* 0x000fe40000410000 */
[----:B------:R-:W-:Y:S02]  /*11810*/  FMUL.FTZ R26, R26, c[0x0][0x320] ;  /* 0x0000c8001a1a7a20 */ /* 0x000fe40000410000 */
[----:B------:R-:W-:Y:S01]  /*11820*/  FMUL.FTZ R27, R27, c[0x0][0x320] ;  /* 0x0000c8001b1b7a20 */ /* 0x000fe20000410000 */
[----:B---3--:R-:W-:Y:S05]  /*11830*/  FMNMX.FTZ R2, R170, R2, !PT ;  /* 0x00000002aa027209 */ /* 0x008fea0007810000 */
[----:B------:R-:W-:Y:S01]  /*11840*/  FMUL.FTZ R28, R28, c[0x0][0x320] ;  /* 0x0000c8001c1c7a20 */ /* 0x000fe20000410000 */
[----:B------:R-:W1:Y:S01]  /*11850*/  MUFU.TANH R171, R19 ;  /* 0x0000001300ab7308 */ /* 0x000e620000002400 */
[----:B------:R-:W-:Y:S02]  /*11860*/  FMUL.FTZ R29, R29, c[0x0][0x320] ;  /* 0x0000c8001d1d7a20 */ /* 0x000fe40000410000 */
[----:B------:R-:W-:Y:S02]  /*11870*/  FMUL.FTZ R30, R30, c[0x0][0x320] ;  /* 0x0000c8001e1e7a20 */ /* 0x000fe40000410000 */
[----:B------:R-:W-:Y:S01]  /*11880*/  FMUL.FTZ R31, R31, c[0x0][0x320] ;  /* 0x0000c8001f1f7a20 */ /* 0x000fe20000410000 */
[C---:B--2---:R-:W-:Y:S04]  /*11890*/  HMMA.16816.F32.BF16 R32, R140.reuse, R12, R32 ;  /* 0x0000000c8c20723c */ /* 0x044fe80000041820 */
[----:B------:R-:W2:Y:S04]  /*118a0*/  MUFU.TANH R146, R20 ;  /* 0x0000001400927308 */ /* 0x000ea80000002400 */
[----:B------:R-:W-:Y:S06]  /*118b0*/  HMMA.16816.F32.BF16 R36, R140, R14, R36 ;  /* 0x0000000e8c24723c */ /* 0x000fec0000041824 */
[----:B------:R-:W3:Y:S01]  /*118c0*/  MUFU.TANH R147, R21 ;  /* 0x0000001500937308 */ /* 0x000ee20000002400 */
[----:B-1----:R-:W-:Y:S09]  /*118d0*/  FMNMX.FTZ R2, R171, R2, !PT ;  /* 0x00000002ab027209 */ /* 0x002ff20007810000 */
[----:B------:R-:W1:Y:S01]  /*118e0*/  MUFU.TANH R192, R24 ;  /* 0x0000001800c07308 */ /* 0x000e620000002400 */
[----:B------:R-:W-:Y:S02]  /*118f0*/  FMUL.FTZ R32, R32, c[0x0][0x320] ;  /* 0x0000c80020207a20 */ /* 0x000fe40000410000 */
[----:B------:R-:W-:Y:S01]  /*11900*/  FMUL.FTZ R33, R33, c[0x0][0x320] ;  /* 0x0000c80021217a20 */ /* 0x000fe20000410000 */
[----:B--2---:R-:W-:Y:S01]  /*11910*/  FMNMX.FTZ R9, R146, R9, !PT ;  /* 0x0000000992097209 */ /* 0x004fe20007810000 */
[----:B------:R-:W-:Y:S02]  /*11920*/  FMUL.FTZ R34, R34, c[0x0][0x320] ;  /* 0x0000c80022227a20 */ /* 0x000fe40000410000 */
[----:B------:R-:W-:Y:S03]  /*11930*/  FMUL.FTZ R35, R35, c[0x0][0x320] ;  /* 0x0000c80023237a20 */ /* 0x000fe60000410000 */
[----:B------:R-:W2:Y:S01]  /*11940*/  MUFU.TANH R169, R22 ;  /* 0x0000001600a97308 */ /* 0x000ea20000002400 */
[----:B------:R-:W-:Y:S02]  /*11950*/  FMUL.FTZ R36, R36, c[0x0][0x320] ;  /* 0x0000c80024247a20 */ /* 0x000fe40000410000 */
[----:B------:R-:W-:Y:S01]  /*11960*/  FMUL.FTZ R37, R37, c[0x0][0x320] ;  /* 0x0000c80025257a20 */ /* 0x000fe20000410000 */
[----:B---3--:R-:W-:Y:S01]  /*11970*/  FMNMX.FTZ R9, R147, R9, !PT ;  /* 0x0000000993097209 */ /* 0x008fe20007810000 */
[----:B------:R-:W-:Y:S02]  /*11980*/  FMUL.FTZ R38, R38, c[0x0][0x320] ;  /* 0x0000c80026267a20 */ /* 0x000fe40000410000 */
[----:B------:R-:W-:Y:S03]  /*11990*/  FMUL.FTZ R39, R39, c[0x0][0x320] ;  /* 0x0000c80027277a20 */ /* 0x000fe60000410000 */
        /* <DEDUP_REMOVED lines=29> */
[----:B---3--:R-:W-:Y:S05]  /*11b70*/  FMNMX.FTZ R9, R185, R9, !PT ;  /* 0x00000009b9097209 */ /* 0x008fea0007810000 */
[----:B------:R-:W3:Y:S04]  /*11b80*/  SHFL.BFLY PT, R5, R9, 0x2, 0x1f ;  /* 0x0c401f0009057f89 */ /* 0x000ee800000e0000 */
[----:B------:R-:W4:Y:S01]  /*11b90*/  MUFU.TANH R184, R39 ;  /* 0x0000002700b87308 */ /* 0x000f220000002400 */
[----:B-1----:R-:W-:Y:S04]  /*11ba0*/  FMNMX.FTZ R2, R193, R2, !PT ;  /* 0x00000002c1027209 */ /* 0x002fe80007810000 */
[----:B--2---:R-:W-:Y:S02]  /*11bb0*/  FMNMX.FTZ R2, R186, R2, !PT ;  /* 0x00000002ba027209 */ /* 0x004fe40007810000 */
[----:B---3--:R-:W-:Y:S02]  /*11bc0*/  FMNMX.FTZ R9, R9, R5, !PT ;  /* 0x0000000509097209 */ /* 0x008fe40007810000 */
[----:B----4-:R-:W-:Y:S03]  /*11bd0*/  FMNMX.FTZ R2, R184, R2, !PT ;  /* 0x00000002b8027209 */ /* 0x010fe60007810000 */
[----:B------:R-:W1:Y:S08]  /*11be0*/  SHFL.BFLY PT, R5, R9, 0x1, 0x1f ;  /* 0x0c201f0009057f89 */ /* 0x000e7000000e0000 */
[----:B------:R-:W2:Y:S01]  /*11bf0*/  SHFL.BFLY PT, R4, R2, 0x2, 0x1f ;  /* 0x0c401f0002047f89 */ /* 0x000ea200000e0000 */
[----:B-1----:R-:W-:Y:S05]  /*11c00*/  FMNMX.FTZ R9, R9, R5, !PT ;  /* 0x0000000509097209 */ /* 0x002fea0007810000 */
[C---:B------:R-:W-:Y:S02]  /*11c10*/  FADD.FTZ R0, -R9.reuse, R0 ;  /* 0x0000000009007221 */ /* 0x040fe40000010100 */
[----:B------:R-:W-:Y:S01]  /*11c20*/  FMUL.FTZ R140, R9, c[0x0][0x2d0] ;  /* 0x0000b400098c7a20 */ /* 0x000fe20000410000 */
[----:B--2---:R-:W-:Y:S01]  /*11c30*/  FMNMX.FTZ R2, R2, R4, !PT ;  /* 0x0000000402027209 */ /* 0x004fe20007810000 */
[----:B------:R-:W-:Y:S02]  /*11c40*/  FMUL.FTZ R0, R0, c[0x0][0x2d0] ;  /* 0x0000b40000007a20 */ /* 0x000fe40000410000 */
[--C-:B------:R-:W-:Y:S02]  /*11c50*/  FFMA.FTZ R20, R162, c[0x0][0x2d0], -R140.reuse ;  /* 0x0000b400a2147a23 */ /* 0x100fe4000001088c */
[----:B------:R-:W1:Y:S04]  /*11c60*/  SHFL.BFLY PT, R104, R2, 0x1, 0x1f ;  /* 0x0c201f0002687f89 */ /* 0x000e6800000e0000 */
[----:B------:R-:W-:Y:S01]  /*11c70*/  MUFU.EX2 R20, R20 ;  /* 0x0000001400147308 */ /* 0x000fe20000000800 */
[----:B-1----:R-:W-:Y:S09]  /*11c80*/  FMNMX.FTZ R104, R2, R104, !PT ;  /* 0x0000006802687209 */ /* 0x002ff20007810000 */
[----:B------:R1:W2:Y:S01]  /*11c90*/  MUFU.EX2 R2, R0 ;  /* 0x0000000000027308 */ /* 0x0002a20000000800 */
[----:B------:R-:W-:Y:S04]  /*11ca0*/  FMUL.FTZ R141, R104, c[0x0][0x2d0] ;  /* 0x0000b400688d7a20 */ /* 0x000fe80000410000 */
[----:B------:R-:W-:Y:S05]  /*11cb0*/  FFMA.FTZ R4, R144, c[0x0][0x2d0], -R141 ;  /* 0x0000b40090047a23 */ /* 0x000fea000001088d */
[----:B------:R3:W-:Y:S01]  /*11cc0*/  MUFU.EX2 R182, R4 ;  /* 0x0000000400b67308 */ /* 0x0007e20000000800 */
[----:B-1----:R-:W-:Y:S02]  /*11cd0*/  FADD.FTZ R0, -R104, R3 ;  /* 0x0000000368007221 */ /* 0x002fe40000010100 */
[----:B------:R-:W-:Y:S02]  /*11ce0*/  FFMA.FTZ R3, R161, c[0x0][0x2d0], -R140 ;  /* 0x0000b400a1037a23 */ /* 0x000fe4000001088c */
[----:B------:R-:W-:Y:S05]  /*11cf0*/  FMUL.FTZ R0, R0, c[0x0][0x2d0] ;  /* 0x0000b40000007a20 */ /* 0x000fea0000410000 */
[----:B------:R1:W-:Y:S01]  /*11d00*/  MUFU.EX2 R161, R3 ;  /* 0x0000000300a17308 */ /* 0x0003e20000000800 */
[C---:B--2---:R-:W-:Y:S02]  /*11d10*/  FMUL.FTZ R5, R2.reuse, R129 ;  /* 0x0000008102057220 */ /* 0x044fe40000410000 */
[----:B------:R-:W-:Y:S02]  /*11d20*/  FMUL.FTZ R12, R2, R108 ;  /* 0x0000006c020c7220 */ /* 0x000fe40000410000 */
[--C-:B---3--:R-:W-:Y:S01]  /*11d30*/  FFMA.FTZ R4, R145, c[0x0][0x2d0], -R141.reuse ;  /* 0x0000b40091047a23 */ /* 0x108fe2000001088d */
[----:B------:R-:W-:Y:S01]  /*11d40*/  IADD3 R145, R160, R149, RZ ;  /* 0x00000095a0917210 */ /* 0x000fe20007ffe0ff */
[C---:B------:R-:W-:Y:S02]  /*11d50*/  FMUL.FTZ R13, R2.reuse, R109 ;  /* 0x0000006d020d7220 */ /* 0x040fe40000410000 */
[C---:B------:R-:W-:Y:S01]  /*11d60*/  FMUL.FTZ R21, R2.reuse, R117 ;  /* 0x0000007502157220 */ /* 0x040fe20000410000 */
[----:B------:R-:W2:Y:S01]  /*11d70*/  MUFU.EX2 R0, R0 ;  /* 0x0000000000007308 */ /* 0x000ea20000000800 */
[----:B------:R-:W-:Y:S01]  /*11d80*/  LDSM.16.MT88.4 R32, [R145] ;  /* 0x000000009120783b */ /* 0x000fe20000004200 */
[----:B------:R-:W-:Y:S01]  /*11d90*/  IADD3 R144, R157, R145, RZ ;  /* 0x000000919d907210 */ /* 0x000fe20007ffe0ff */
[C---:B------:R-:W-:Y:S02]  /*11da0*/  FFMA.FTZ R142, R2.reuse, R189, R20 ;  /* 0x000000bd028e7223 */ /* 0x040fe40000010014 */
[C---:B------:R-:W-:Y:S02]  /*11db0*/  FMUL.FTZ R28, R2.reuse, R112 ;  /* 0x00000070021c7220 */ /* 0x040fe40000410000 */
[C---:B------:R-:W-:Y:S02]  /*11dc0*/  FMUL.FTZ R29, R2.reuse, R113 ;  /* 0x00000071021d7220 */ /* 0x040fe40000410000 */
[C---:B------:R-:W-:Y:S01]  /*11dd0*/  FMUL.FTZ R37, R2.reuse, R133 ;  /* 0x0000008502257220 */ /* 0x040fe20000410000 */
[----:B------:R-:W3:Y:S01]  /*11de0*/  MUFU.EX2 R181, R4 ;  /* 0x0000000400b57308 */ /* 0x000ee20000000800 */
[C---:B------:R-:W-:Y:S02]  /*11df0*/  FMUL.FTZ R36, R2.reuse, R132 ;  /* 0x0000008402247220 */ /* 0x040fe40000410000 */
[----:B------:R-:W-:Y:S02]  /*11e00*/  FMUL.FTZ R40, R2, R40 ;  /* 0x0000002802287220 */ /* 0x000fe40000410000 */
[--C-:B-1----:R-:W-:Y:S02]  /*11e10*/  FFMA.FTZ R3, R148, c[0x0][0x2d0], -R140.reuse ;  /* 0x0000b40094037a23 */ /* 0x102fe4000001088c */
[C---:B------:R-:W-:Y:S02]  /*11e20*/  FMUL.FTZ R41, R2.reuse, R41 ;  /* 0x0000002902297220 */ /* 0x040fe40000410000 */
[C---:B------:R-:W-:Y:S01]  /*11e30*/  FMUL.FTZ R44, R2.reuse, R44 ;  /* 0x0000002c022c7220 */ /* 0x040fe20000410000 */
[----:B------:R1:W-:Y:S01]  /*11e40*/  MUFU.EX2 R165, R3 ;  /* 0x0000000300a57308 */ /* 0x0003e20000000800 */
[C---:B------:R-:W-:Y:S02]  /*11e50*/  FMUL.FTZ R45, R2.reuse, R45 ;  /* 0x0000002d022d7220 */ /* 0x040fe40000410000 */
[----:B------:R-:W-:Y:S02]  /*11e60*/  FMUL.FTZ R48, R2, R48 ;  /* 0x0000003002307220 */ /* 0x000fe40000410000 */
[C---:B--2---:R-:W-:Y:S02]  /*11e70*/  FMUL.FTZ R6, R0.reuse, R130 ;  /* 0x0000008200067220 */ /* 0x044fe40000410000 */
[C---:B------:R-:W-:Y:S02]  /*11e80*/  FMUL.FTZ R7, R0.reuse, R131 ;  /* 0x0000008300077220 */ /* 0x040fe40000410000 */
[C---:B------:R-:W-:Y:S02]  /*11e90*/  FMUL.FTZ R14, R0.reuse, R110 ;  /* 0x0000006e000e7220 */ /* 0x040fe40000410000 */
[C---:B------:R-:W-:Y:S02]  /*11ea0*/  FMUL.FTZ R15, R0.reuse, R111 ;  /* 0x0000006f000f7220 */ /* 0x040fe40000410000 */
[----:B------:R-:W-:Y:S01]  /*11eb0*/  FMUL.FTZ R22, R0, R118 ;  /* 0x0000007600167220 */ /* 0x000fe20000410000 */
[----:B---3--:R-:W-:Y:S01]  /*11ec0*/  F2FP.BF16.PACK_AB R131, R181, R182 ;  /* 0x000000b6b583723e */ /* 0x008fe200000010ff */
[----:B------:R-:W-:Y:S01]  /*11ed0*/  FMUL.FTZ R4, R2, R128 ;  /* 0x0000008002047220 */ /* 0x000fe20000410000 */
[----:B------:R-:W-:Y:S01]  /*11ee0*/  F2FP.BF16.PACK_AB R128, R161, R20 ;  /* 0x00000014a180723e */ /* 0x000fe200000010ff */
[----:B------:R-:W-:Y:S01]  /*11ef0*/  FMUL.FTZ R23, R0, R119 ;  /* 0x0000007700177220 */ /* 0x000fe20000410000 */
[----:B------:R-:W-:Y:S01]  /*11f00*/  LDSM.16.MT88.4 R108, [R144] ;  /* 0x00000000906c783b */ /* 0x000fe20000004200 */
[----:B------:R-:W-:Y:S02]  /*11f10*/  FMUL.FTZ R20, R2, R116 ;  /* 0x0000007402147220 */ /* 0x000fe40000410000 */
[C---:B------:R-:W-:Y:S02]  /*11f20*/  FMUL.FTZ R30, R0.reuse, R114 ;  /* 0x00000072001e7220 */ /* 0x040fe40000410000 */
[----:B------:R-:W-:Y:S02]  /*11f30*/  FMUL.FTZ R31, R0, R115 ;  /* 0x00000073001f7220 */ /* 0x000fe40000410000 */
[--C-:B-1----:R-:W-:Y:S02]  /*11f40*/  FFMA.FTZ R3, R8, c[0x0][0x2d0], -R140.reuse ;  /* 0x0000b40008037a23 */ /* 0x102fe4000001088c */
[C---:B------:R-:W-:Y:S02]  /*11f50*/  FMUL.FTZ R38, R0.reuse, R134 ;  /* 0x0000008600267220 */ /* 0x040fe40000410000 */
[----:B------:R-:W1:Y:S01]  /*11f60*/  MUFU.EX2 R183, R3 ;  /* 0x0000000300b77308 */ /* 0x000e620000000800 */
[C---:B------:R-:W-:Y:S02]  /*11f70*/  FMUL.FTZ R39, R0.reuse, R135 ;  /* 0x0000008700277220 */ /* 0x040fe40000410000 */
[C---:B------:R-:W-:Y:S02]  /*11f80*/  FMUL.FTZ R42, R0.reuse, R42 ;  /* 0x0000002a002a7220 */ /* 0x040fe40000410000 */
[C---:B------:R-:W-:Y:S02]  /*11f90*/  FMUL.FTZ R43, R0.reuse, R43 ;  /* 0x0000002b002b7220 */ /* 0x040fe40000410000 */
[C---:B------:R-:W-:Y:S02]  /*11fa0*/  FMUL.FTZ R46, R0.reuse, R46 ;  /* 0x0000002e002e7220 */ /* 0x040fe40000410000 */
[----:B------:R-:W-:Y:S02]  /*11fb0*/  FMUL.FTZ R47, R0, R47 ;  /* 0x0000002f002f7220 */ /* 0x000fe40000410000 */
[----:B------:R-:W-:Y:S02]  /*11fc0*/  FMUL.FTZ R49, R2, R49 ;  /* 0x0000003102317220 */ /* 0x000fe40000410000 */
[C---:B------:R-:W-:Y:S02]  /*11fd0*/  FMUL.FTZ R50, R0.reuse, R50 ;  /* 0x0000003200327220 */ /* 0x040fe40000410000 */
[----:B------:R-:W-:Y:S02]  /*11fe0*/  FMUL.FTZ R51, R0, R51 ;  /* 0x0000003300337220 */ /* 0x000fe40000410000 */
[C---:B------:R-:W-:Y:S02]  /*11ff0*/  FMUL.FTZ R52, R2.reuse, R52 ;  /* 0x0000003402347220 */ /* 0x040fe40000410000 */
[----:B------:R-:W-:Y:S02]  /*12000*/  FMUL.FTZ R53, R2, R53 ;  /* 0x0000003502357220 */ /* 0x000fe40000410000 */
[C---:B------:R-:W-:Y:S02]  /*12010*/  FMUL.FTZ R54, R0.reuse, R54 ;  /* 0x0000003600367220 */ /* 0x040fe40000410000 */
[----:B------:R-:W-:Y:S01]  /*12020*/  FMUL.FTZ R55, R0, R55 ;  /* 0x0000003700377220 */ /* 0x000fe20000410000 */
[----:B-1----:R-:W-:Y:S01]  /*12030*/  F2FP.BF16.PACK_AB R130, R183, R165 ;  /* 0x000000a5b782723e */ /* 0x002fe200000010ff */
[--C-:B------:R-:W-:Y:S02]  /*12040*/  FFMA.FTZ R3, R164, c[0x0][0x2d0], -R141.reuse ;  /* 0x0000b400a4037a23 */ /* 0x100fe4000001088d */
[C---:B------:R-:W-:Y:S02]  /*12050*/  FMUL.FTZ R56, R2.reuse, R56 ;  /* 0x0000003802387220 */ /* 0x040fe40000410000 */
[----:B------:R1:W-:Y:S01]  /*12060*/  MUFU.EX2 R143, R3 ;  /* 0x00000003008f7308 */ /* 0x0003e20000000800 */
        /* <DEDUP_REMOVED lines=12> */
[--C-:B-1----:R-:W-:Y:S02]  /*12130*/  FFMA.FTZ R3, R163, c[0x0][0x2d0], -R141.reuse ;  /* 0x0000b400a3037a23 */ /* 0x102fe4000001088d */
[----:B------:R-:W-:Y:S02]  /*12140*/  FMUL.FTZ R69, R2, R69 ;  /* 0x0000004502457220 */ /* 0x000fe40000410000 */
[----:B------:R1:W2:Y:S01]  /*12150*/  MUFU.EX2 R162, R3 ;  /* 0x0000000300a27308 */ /* 0x0002a20000000800 */
[C---:B------:R-:W-:Y:S02]  /*12160*/  FMUL.FTZ R70, R0.reuse, R70 ;  /* 0x0000004600467220 */ /* 0x040fe40000410000 */
        /* <DEDUP_REMOVED lines=11> */
[----:B-1----:R-:W-:Y:S01]  /*12220*/  IADD3 R3, R159, R149, RZ ;  /* 0x000000959f037210 */ /* 0x002fe20007ffe0ff */
[----:B------:R-:W-:Y:S01]  /*12230*/  FMUL.FTZ R92, R2, R92 ;  /* 0x0000005c025c7220 */ /* 0x000fe20000410000 */
[----:B--2---:R-:W-:Y:S01]  /*12240*/  F2FP.BF16.PACK_AB R129, R162, R143 ;  /* 0x0000008fa281723e */ /* 0x004fe200000010ff */
[----:B------:R-:W-:Y:S01]  /*12250*/  FMUL.FTZ R93, R2, R93 ;  /* 0x0000005d025d7220 */ /* 0x000fe20000410000 */
[----:B------:R-:W-:Y:S01]  /*12260*/  IADD3 R8, R157, R3, RZ ;  /* 0x000000039d087210 */ /* 0x000fe20007ffe0ff */
[----:B------:R-:W1:Y:S01]  /*12270*/  LDSM.16.MT88.4 R16, [R3] ;  /* 0x000000000310783b */ /* 0x000e620000004200 */
[--C-:B------:R-:W-:Y:S02]  /*12280*/  FFMA.FTZ R116, R171, c[0x0][0x2d0], -R141.reuse ;  /* 0x0000b400ab747a23 */ /* 0x100fe4000001088d */
[C---:B------:R-:W-:Y:S02]  /*12290*/  FMUL.FTZ R74, R0.reuse, R74 ;  /* 0x0000004a004a7220 */ /* 0x040fe40000410000 */
[C---:B------:R-:W-:Y:S02]  /*122a0*/  FMUL.FTZ R75, R0.reuse, R75 ;  /* 0x0000004b004b7220 */ /* 0x040fe40000410000 */
[C---:B------:R-:W-:Y:S01]  /*122b0*/  FMUL.FTZ R78, R0.reuse, R78 ;  /* 0x0000004e004e7220 */ /* 0x040fe20000410000 */
[----:B------:R-:W2:Y:S01]  /*122c0*/  LDSM.16.MT88.4 R24, [R8] ;  /* 0x000000000818783b */ /* 0x000ea20000004200 */
[C---:B------:R-:W-:Y:S02]  /*122d0*/  FMUL.FTZ R79, R0.reuse, R79 ;  /* 0x0000004f004f7220 */ /* 0x040fe40000410000 */
[C---:B------:R-:W-:Y:S02]  /*122e0*/  FMUL.FTZ R82, R0.reuse, R82 ;  /* 0x0000005200527220 */ /* 0x040fe40000410000 */
[C---:B------:R-:W-:Y:S02]  /*122f0*/  FMUL.FTZ R83, R0.reuse, R83 ;  /* 0x0000005300537220 */ /* 0x040fe40000410000 */
[C---:B------:R-:W-:Y:S01]  /*12300*/  FMUL.FTZ R86, R0.reuse, R86 ;  /* 0x0000005600567220 */ /* 0x040fe20000410000 */
[----:B------:R-:W-:Y:S01]  /*12310*/  LDSM.16.MT88.4 R112, [R3+0x800] ;  /* 0x000800000370783b */ /* 0x000fe20000004200 */
[C---:B------:R-:W-:Y:S02]  /*12320*/  FMUL.FTZ R87, R0.reuse, R87 ;  /* 0x0000005700577220 */ /* 0x040fe40000410000 */
[C---:B------:R-:W-:Y:S02]  /*12330*/  FMUL.FTZ R90, R0.reuse, R90 ;  /* 0x0000005a005a7220 */ /* 0x040fe40000410000 */
[C---:B------:R-:W-:Y:S02]  /*12340*/  FMUL.FTZ R91, R0.reuse, R91 ;  /* 0x0000005b005b7220 */ /* 0x040fe40000410000 */
[C---:B------:R-:W-:Y:S02]  /*12350*/  FMUL.FTZ R94, R0.reuse, R94 ;  /* 0x0000005e005e7220 */ /* 0x040fe40000410000 */
[----:B------:R-:W-:Y:S02]  /*12360*/  FMUL.FTZ R95, R0, R95 ;  /* 0x0000005f005f7220 */ /* 0x000fe40000410000 */
[C---:B------:R-:W-:Y:S02]  /*12370*/  FMUL.FTZ R96, R2.reuse, R96 ;  /* 0x0000006002607220 */ /* 0x040fe40000410000 */
[C---:B------:R-:W-:Y:S02]  /*12380*/  FMUL.FTZ R97, R2.reuse, R97 ;  /* 0x0000006102617220 */ /* 0x040fe40000410000 */
[C---:B------:R-:W-:Y:S02]  /*12390*/  FMUL.FTZ R100, R2.reuse, R100 ;  /* 0x0000006402647220 */ /* 0x040fe40000410000 */
[----:B------:R-:W-:Y:S02]  /*123a0*/  FMUL.FTZ R101, R2, R101 ;  /* 0x0000006502657220 */ /* 0x000fe40000410000 */
[C---:B------:R-:W-:Y:S02]  /*123b0*/  FMUL.FTZ R98, R0.reuse, R98 ;  /* 0x0000006200627220 */ /* 0x040fe40000410000 */
[C---:B------:R-:W-:Y:S02]  /*123c0*/  FMUL.FTZ R99, R0.reuse, R99 ;  /* 0x0000006300637220 */ /* 0x040fe40000410000 */
[C---:B------:R-:W-:Y:S01]  /*123d0*/  FMUL.FTZ R102, R0.reuse, R102 ;  /* 0x0000006600667220 */ /* 0x040fe20000410000 */
[C---:B-1----:R-:W-:Y:S05]  /*123e0*/  HMMA.16816.F32.BF16 R4, R128.reuse, R16, R4 ;  /* 0x000000108004723c */ /* 0x042fea0000041804 */
[----:B------:R-:W-:Y:S02]  /*123f0*/  FMUL.FTZ R103, R0, R103 ;  /* 0x0000006700677220 */ /* 0x000fe40000410000 */
[C---:B------:R-:W-:Y:S01]  /*12400*/  FMUL.FTZ R16, R2.reuse, R124 ;  /* 0x0000007c02107220 */ /* 0x040fe20000410000 */
[C---:B------:R-:W-:Y:S04]  /*12410*/  HMMA.16816.F32.BF16 R12, R128.reuse, R18, R12 ;  /* 0x00000012800c723c */ /* 0x040fe8000004180c */
[----:B------:R-:W-:Y:S02]  /*12420*/  FMUL.FTZ R17, R2, R125 ;  /* 0x0000007d02117220 */ /* 0x000fe40000410000 */
[--C-:B------:R-:W-:Y:S02]  /*12430*/  FFMA.FTZ R125, R188, c[0x0][0x2d0], -R140.reuse ;  /* 0x0000b400bc7d7a23 */ /* 0x100fe4000001088c */
[C---:B------:R-:W-:Y:S02]  /*12440*/  FMUL.FTZ R18, R0.reuse, R126 ;  /* 0x0000007e00127220 */ /* 0x040fe40000410000 */
[----:B------:R-:W-:Y:S02]  /*12450*/  MUFU.EX2 R164, R125 ;  /* 0x0000007d00a47308 */ /* 0x000fe40000000800 */
[----:B------:R-:W-:Y:S02]  /*12460*/  FMUL.FTZ R19, R0, R127 ;  /* 0x0000007f00137220 */ /* 0x000fe40000410000 */
[--C-:B------:R-:W-:Y:S02]  /*12470*/  FFMA.FTZ R124, R187, c[0x0][0x2d0], -R140.reuse ;  /* 0x0000b400bb7c7a23 */ /* 0x100fe4000001088c */
[--C-:B------:R-:W-:Y:S03]  /*12480*/  FFMA.FTZ R148, R186, c[0x0][0x2d0], -R141.reuse ;  /* 0x0000b400ba947a23 */ /* 0x100fe6000001088d */
[C---:B--2---:R-:W-:Y:S03]  /*12490*/  HMMA.16816.F32.BF16 R16, R128.reuse, R24, R16 ;  /* 0x000000188010723c */ /* 0x044fe60000041810 */
[----:B------:R-:W-:Y:S04]  /*124a0*/  MUFU.EX2 R148, R148 ;  /* 0x0000009400947308 */ /* 0x000fe80000000800 */
        /* <DEDUP_REMOVED lines=8> */
[--C-:B------:R-:W-:Y:S02]  /*12530*/  FFMA.FTZ R122, R194, c[0x0][0x2d0], -R141.reuse ;  /* 0x0000b400c27a7a23 */ /* 0x100fe4000001088d */
[----:B------:R-:W-:Y:S01]  /*12540*/  FFMA.FTZ R120, R191, c[0x0][0x2d0], -R141 ;  /* 0x0000b400bf787a23 */ /* 0x000fe2000001088d */
[C---:B------:R-:W-:Y:S07]  /*12550*/  HMMA.16816.F32.BF16 R24, R128.reuse, R32, R24 ;  /* 0x000000208018723c */ /* 0x040fee0000041818 */
[C---:B------:R-:W-:Y:S01]  /*12560*/  FMUL.FTZ R32, R2.reuse, R136 ;  /* 0x0000008802207220 */ /* 0x040fe20000410000 */
[C---:B------:R-:W-:Y:S04]  /*12570*/  HMMA.16816.F32.BF16 R28, R128.reuse, R34, R28 ;  /* 0x00000022801c723c */ /* 0x040fe8000004181c */
[----:B------:R-:W-:Y:S02]  /*12580*/  FMUL.FTZ R33, R2, R137 ;  /* 0x0000008902217220 */ /* 0x000fe40000410000 */
[----:B------:R-:W-:Y:S02]  /*12590*/  FFMA.FTZ R2, R168, c[0x0][0x2d0], -R140 ;  /* 0x0000b400a8027a23 */ /* 0x000fe4000001088c */
[C---:B------:R-:W-:Y:S01]  /*125a0*/  FMUL.FTZ R34, R0.reuse, R138 ;  /* 0x0000008a00227220 */ /* 0x040fe20000410000 */
[----:B------:R1:W-:Y:S03]  /*125b0*/  MUFU.EX2 R168, R120 ;  /* 0x0000007800a87308 */ /* 0x0003e60000000800 */
[C---:B------:R-:W-:Y:S02]  /*125c0*/  FMUL.FTZ R35, R0.reuse, R139 ;  /* 0x0000008b00237220 */ /* 0x040fe40000410000 */
[----:B------:R-:W-:Y:S05]  /*125d0*/  FFMA.FTZ R0, R0, R198, R143 ;  /* 0x000000c600007223 */ /* 0x000fea000001008f */
[C---:B------:R-:W-:Y:S01]  /*125e0*/  HMMA.16816.F32.BF16 R32, R128.reuse, R108, R32 ;  /* 0x0000006c8020723c */ /* 0x040fe20000041820 */
[----:B------:R2:W-:Y:S07]  /*125f0*/  MUFU.EX2 R126, R2 ;  /* 0x00000002007e7308 */ /* 0x0005ee0000000800 */
[C---:B------:R-:W-:Y:S01]  /*12600*/  HMMA.16816.F32.BF16 R36, R128.reuse, R110, R36 ;  /* 0x0000006e8024723c */ /* 0x040fe20000041824 */
[----:B------:R-:W3:Y:S03]  /*12610*/  LDSM.16.MT88.4 R108, [R3+0x2000] ;  /* 0x00200000036c783b */ /* 0x000ee60000004200 */
[----:B-1----:R-:W-:Y:S02]  /*12620*/  FADD.FTZ R120, R162, R0 ;  /* 0x00000000a2787221 */ /* 0x002fe40000010000 */
[----:B------:R-:W1:Y:S01]  /*12630*/  MUFU.EX2 R162, R123 ;  /* 0x0000007b00a27308 */ /* 0x000e620000000800 */
[--C-:B--2---:R-:W-:Y:S09]  /*12640*/  FFMA.FTZ R2, R166, c[0x0][0x2d0], -R140.reuse ;  /* 0x0000b400a6027a23 */ /* 0x104ff2000001088c */
[----:B------:R2:W4:Y:S01]  /*12650*/  MUFU.EX2 R132, R2 ;  /* 0x0000000200847308 */ /* 0x0005220000000800 */
[C---:B---3--:R-:W-:Y:S03]  /*12660*/  HMMA.16816.F32.BF16 R40, R128.reuse, R108, R40 ;  /* 0x0000006c8028723c */ /* 0x048fe60000041828 */
[--C-:B--2---:R-:W-:Y:S05]  /*12670*/  FFMA.FTZ R2, R146, c[0x0][0x2d0], -R140.reuse ;  /* 0x0000b40092027a23 */ /* 0x104fea000001088c */
[C---:B------:R-:W-:Y:S01]  /*12680*/  HMMA.16816.F32.BF16 R44, R128.reuse, R110, R44 ;  /* 0x0000006e802c723c */ /* 0x040fe2000004182c */
[----:B------:R-:W2:Y:S01]  /*12690*/  LDSM.16.MT88.4 R108, [R8+0x2000] ;  /* 0x00200000086c783b */ /* 0x000ea20000004200 */
[----:B------:R3:W-:Y:S02]  /*126a0*/  MUFU.EX2 R146, R2 ;  /* 0x0000000200927308 */ /* 0x0007e40000000800 */
[--C-:B---3--:R-:W-:Y:S08]  /*126b0*/  FFMA.FTZ R2, R147, c[0x0][0x2d0], -R140.reuse ;  /* 0x0000b40093027a23 */ /* 0x108ff0000001088c */
[----:B------:R3:W-:Y:S10]  /*126c0*/  MUFU.EX2 R147, R116 ;  /* 0x0000007400937308 */ /* 0x0007f40000000800 */
[----:B------:R5:W-:Y:S01]  /*126d0*/  MUFU.EX2 R179, R2 ;  /* 0x0000000200b37308 */ /* 0x000be20000000800 */
[C---:B--2---:R-:W-:Y:S08]  /*126e0*/  HMMA.16816.F32.BF16 R48, R128.reuse, R108, R48 ;  /* 0x0000006c8030723c */ /* 0x044ff00000041830 */
[C---:B------:R-:W-:Y:S01]  /*126f0*/  HMMA.16816.F32.BF16 R52, R128.reuse, R110, R52 ;  /* 0x0000006e8034723c */ /* 0x040fe20000041834 */
[----:B------:R-:W2:Y:S08]  /*12700*/  LDSM.16.MT88.4 R108, [R145+0x2000] ;  /* 0x00200000916c783b */ /* 0x000eb00000004200 */
[----:B---3--:R-:W-:Y:S03]  /*12710*/  LDSM.16.MT88.4 R116, [R8+0x1000] ;  /* 0x001000000874783b */ /* 0x008fe60000004200 */
[--C-:B-----5:R-:W-:Y:S04]  /*12720*/  FFMA.FTZ R2, R170, c[0x0][0x2d0], -R141.reuse ;  /* 0x0000b400aa027a23 */ /* 0x120fe8000001088d */
[----:B------:R3:W5:Y:S01]  /*12730*/  MUFU.EX2 R127, R2 ;  /* 0x00000002007f7308 */ /* 0x0007620000000800 */
[C---:B--2---:R-:W-:Y:S03]  /*12740*/  HMMA.16816.F32.BF16 R56, R128.reuse, R108, R56 ;  /* 0x0000006c8038723c */ /* 0x044fe60000041838 */
[--C-:B---3--:R-:W-:Y:S06]  /*12750*/  FFMA.FTZ R2, R169, c[0x0][0x2d0], -R141.reuse ;  /* 0x0000b400a9027a23 */ /* 0x108fec000001088d */
[----:B------:R2:W-:Y:S01]  /*12760*/  MUFU.EX2 R177, R2 ;  /* 0x0000000200b17308 */ /* 0x0005e20000000800 */
[C---:B------:R-:W-:Y:S01]  /*12770*/  HMMA.16816.F32.BF16 R60, R128.reuse, R110, R60 ;  /* 0x0000006e803c723c */ /* 0x040fe2000004183c */
[----:B------:R-:W3:Y:S02]  /*12780*/  LDSM.16.MT88.4 R108, [R144+0x2000] ;  /* 0x00200000906c783b */ /* 0x000ee40000004200 */
[--C-:B--2---:R-:W-:Y:S06]  /*12790*/  FFMA.FTZ R2, R172, c[0x0][0x2d0], -R141.reuse ;  /* 0x0000b400ac027a23 */ /* 0x104fec000001088d */
[----:B------:R2:W1:Y:S01]  /*127a0*/  MUFU.EX2 R178, R2 ;  /* 0x0000000200b27308 */ /* 0x0004620000000800 */
[C---:B---3--:R-:W-:Y:S08]  /*127b0*/  HMMA.16816.F32.BF16 R64, R128.reuse, R108, R64 ;  /* 0x0000006c8040723c */ /* 0x048ff00000041840 */
[C---:B------:R-:W-:Y:S01]  /*127c0*/  HMMA.16816.F32.BF16 R68, R128.reuse, R110, R68 ;  /* 0x0000006e8044723c */ /* 0x040fe20000041844 */
[----:B------:R-:W3:Y:S03]  /*127d0*/  LDSM.16.MT88.4 R108, [R3+0x4000] ;  /* 0x00400000036c783b */ /* 0x000ee60000004200 */
[--C-:B--2---:R-:W-:Y:S04]  /*127e0*/  FFMA.FTZ R2, R192, c[0x0][0x2d0], -R140.reuse ;  /* 0x0000b400c0027a23 */ /* 0x104fe8000001088c */
[----:B------:R2:W-:Y:S04]  /*127f0*/  MUFU.EX2 R171, R2 ;  /* 0x0000000200ab7308 */ /* 0x0005e80000000800 */
[--C-:B--2---:R-:W-:Y:S06]  /*12800*/  FFMA.FTZ R2, R174, c[0x0][0x2d0], -R140.reuse ;  /* 0x0000b400ae027a23 */ /* 0x104fec000001088c */
[----:B------:R2:W-:Y:S01]  /*12810*/  MUFU.EX2 R174, R2 ;  /* 0x0000000200ae7308 */ /* 0x0005e20000000800 */
[C---:B---3--:R-:W-:Y:S08]  /*12820*/  HMMA.16816.F32.BF16 R72, R128.reuse, R108, R72 ;  /* 0x0000006c8048723c */ /* 0x048ff00000041848 */
[C---:B------:R-:W-:Y:S01]  /*12830*/  HMMA.16816.F32.BF16 R76, R128.reuse, R110, R76 ;  /* 0x0000006e804c723c */ /* 0x040fe2000004184c */
[----:B------:R-:W3:Y:S03]  /*12840*/  LDSM.16.MT88.4 R108, [R8+0x4000] ;  /* 0x00400000086c783b */ /* 0x000ee60000004200 */
[--C-:B--2---:R-:W-:Y:S04]  /*12850*/  FFMA.FTZ R2, R175, c[0x0][0x2d0], -R140.reuse ;  /* 0x0000b400af027a23 */ /* 0x104fe8000001088c */
[----:B------:R2:W-:Y:S04]  /*12860*/  MUFU.EX2 R175, R2 ;  /* 0x0000000200af7308 */ /* 0x0005e80000000800 */
[--C-:B--2---:R-:W-:Y:S01]  /*12870*/  FFMA.FTZ R2, R176, c[0x0][0x2d0], -R140.reuse ;  /* 0x0000b400b0027a23 */ /* 0x104fe2000001088c */
[C---:B---3--:R-:W-:Y:S05]  /*12880*/  HMMA.16816.F32.BF16 R80, R128.reuse, R108, R80 ;  /* 0x0000006c8050723c */ /* 0x048fea0000041850 */
[----:B------:R2:W-:Y:S01]  /*12890*/  MUFU.EX2 R176, R2 ;  /* 0x0000000200b07308 */ /* 0x0005e20000000800 */
[----:B------:R-:W-:Y:S02]  /*128a0*/  FFMA.FTZ R140, R185, c[0x0][0x2d0], -R140 ;  /* 0x0000b400b98c7a23 */ /* 0x000fe4000001088c */
[C---:B------:R-:W-:Y:S01]  /*128b0*/  HMMA.16816.F32.BF16 R84, R128.reuse, R110, R84 ;  /* 0x0000006e8054723c */ /* 0x040fe20000041854 */
[----:B------:R-:W3:Y:S06]  /*128c0*/  LDSM.16.MT88.4 R108, [R145+0x4000] ;  /* 0x00400000916c783b */ /* 0x000eec0000004200 */
[----:B------:R1:W-:Y:S01]  /*128d0*/  MUFU.EX2 R166, R140 ;  /* 0x0000008c00a67308 */ /* 0x0003e20000000800 */
[--C-:B--2---:R-:W-:Y:S09]  /*128e0*/  FFMA.FTZ R2, R196, c[0x0][0x2d0], -R141.reuse ;  /* 0x0000b400c4027a23 */ /* 0x104ff2000001088d */
[----:B------:R2:W-:Y:S01]  /*128f0*/  MUFU.EX2 R170, R2 ;  /* 0x0000000200aa7308 */ /* 0x0005e20000000800 */
[----:B-1----:R-:W-:Y:S01]  /*12900*/  F2FP.BF16.PACK_AB R140, R164, R162 ;  /* 0x000000a2a48c723e */ /* 0x002fe200000010ff */
[C---:B---3--:R-:W-:Y:S03]  /*12910*/  HMMA.16816.F32.BF16 R88, R128.reuse, R108, R88 ;  /* 0x0000006c8058723c */ /* 0x048fe60000041858 */
[--C-:B--2---:R-:W-:Y:S05]  /*12920*/  FFMA.FTZ R2, R195, c[0x0][0x2d0], -R141.reuse ;  /* 0x0000b400c3027a23 */ /* 0x104fea000001088d */
[C---:B------:R-:W-:Y:S01]  /*12930*/  HMMA.16816.F32.BF16 R92, R128.reuse, R110, R92 ;  /* 0x0000006e805c723c */ /* 0x040fe2000004185c */
[----:B------:R-:W1:Y:S01]  /*12940*/  LDSM.16.MT88.4 R108, [R144+0x4000] ;  /* 0x00400000906c783b */ /* 0x000e620000004200 */
[----:B------:R2:W-:Y:S02]  /*12950*/  MUFU.EX2 R172, R2 ;  /* 0x0000000200ac7308 */ /* 0x0005e40000000800 */
[--C-:B--2---:R-:W-:Y:S02]  /*12960*/  FFMA.FTZ R2, R197, c[0x0][0x2d0], -R141.reuse ;  /* 0x0000b400c5027a23 */ /* 0x104fe4000001088d */
[----:B------:R-:W-:Y:S06]  /*12970*/  FFMA.FTZ R141, R184, c[0x0][0x2d0], -R141 ;  /* 0x0000b400b88d7a23 */ /* 0x000fec000001088d */
[----:B------:R2:W-:Y:S10]  /*12980*/  MUFU.EX2 R169, R2 ;  /* 0x0000000200a97308 */ /* 0x0005f40000000800 */
[----:B------:R-:W3:Y:S01]  /*12990*/  MUFU.EX2 R149, R141 ;  /* 0x0000008d00957308 */ /* 0x000ee20000000800 */
[C---:B-1----:R-:W-:Y:S07]  /*129a0*/  HMMA.16816.F32.BF16 R96, R128.reuse, R108, R96 ;  /* 0x0000006c8060723c */ /* 0x042fee0000041860 */
[----:B----4-:R-:W-:Y:S01]  /*129b0*/  F2FP.BF16.PACK_AB R108, R132, R126 ;  /* 0x0000007e846c723e */ /* 0x010fe200000010ff */
[----:B------:R-:W-:Y:S04]  /*129c0*/  HMMA.16816.F32.BF16 R100, R128, R110, R100 ;  /* 0x0000006e8064723c */ /* 0x000fe80000041864 */
[----:B-----5:R-:W-:Y:S01]  /*129d0*/  F2FP.BF16.PACK_AB R109, R147, R127 ;  /* 0x0000007f936d723e */ /* 0x020fe200000010ff */
[----:B--2---:R-:W-:Y:S02]  /*129e0*/  FADD.FTZ R2, R161, R142 ;  /* 0x0000008ea1027221 */ /* 0x004fe40000010000 */
[----:B------:R-:W-:Y:S01]  /*129f0*/  F2FP.BF16.PACK_AB R110, R179, R146 ;  /* 0x00000092b36e723e */ /* 0x000fe200000010ff */
[----:B------:R1:W2:Y:S01]  /*12a00*/  MUFU.EX2 R161, R122 ;  /* 0x0000007a00a17308 */ /* 0x0002a20000000800 */
[----:B------:R-:W-:Y:S03]  /*12a10*/  F2FP.BF16.PACK_AB R111, R178, R177 ;  /* 0x000000b1b26f723e */ /* 0x000fe600000010ff */
[----:B------:R-:W-:Y:S02]  /*12a20*/  FADD.FTZ R0, R165, R2 ;  /* 0x00000002a5007221 */ /* 0x000fe40000010000 */
[----:B------:R-:W-:Y:S01]  /*12a30*/  FADD.FTZ R2, R182, R120 ;  /* 0x00000078b6027221 */ /* 0x000fe20000010000 */
[----:B---3--:R-:W-:Y:S01]  /*12a40*/  F2FP.BF16.PACK_AB R143, R149, R148 ;  /* 0x00000094958f723e */ /* 0x008fe200000010ff */
[C---:B------:R-:W-:Y:S02]  /*12a50*/  HMMA.16816.F32.BF16 R4, R108.reuse, R112, R4 ;  /* 0x000000706c04723c */ /* 0x040fe40000041804 */
[----:B------:R-:W3:Y:S03]  /*12a60*/  MUFU.EX2 R165, R124 ;  /* 0x0000007c00a57308 */ /* 0x000ee60000000800 */
[----:B------:R-:W-:Y:S02]  /*12a70*/  FADD.FTZ R120, R181, R2 ;  /* 0x00000002b5787221 */ /* 0x000fe40000010000 */
[----:B------:R-:W-:Y:S01]  /*12a80*/  FADD.FTZ R0, R183, R0 ;  /* 0x00000000b7007221 */ /* 0x000fe20000010000 */
[C---:B------:R-:W-:Y:S01]  /*12a90*/  HMMA.16816.F32.BF16 R12, R108.reuse, R114, R12 ;  /* 0x000000726c0c723c */ /* 0x040fe2000004180c */
[----:B------:R-:W4:Y:S03]  /*12aa0*/  LDSM.16.MT88.4 R112, [R8+0x800] ;  /* 0x000800000870783b */ /* 0x000f260000004200 */
[----:B------:R-:W-:Y:S02]  /*12ab0*/  FADD.FTZ R2, R126, R0 ;  /* 0x000000007e027221 */ /* 0x000fe40000010000 */
[----:B------:R-:W-:Y:S02]  /*12ac0*/  FADD.FTZ R0, R127, R120 ;  /* 0x000000787f007221 */ /* 0x000fe40000010000 */
[----:B------:R-:W-:Y:S01]  /*12ad0*/  FADD.FTZ R2, R132, R2 ;  /* 0x0000000284027221 */ /* 0x000fe20000010000 */
[----:B-1----:R-:W-:Y:S03]  /*12ae0*/  LDSM.16.MT88.4 R120, [R8+0x1800] ;  /* 0x001800000878783b */ /* 0x002fe60000004200 */
[----:B--2---:R-:W-:Y:S01]  /*12af0*/  F2FP.BF16.PACK_AB R141, R163, R161 ;  /* 0x000000a1a38d723e */ /* 0x004fe200000010ff */
[----:B------:R-:W-:Y:S01]  /*12b00*/  FADD.FTZ R147, R147, R0 ;  /* 0x0000000093937221 */ /* 0x000fe20000010000 */
[----:B------:R-:W-:Y:S01]  /*12b10*/  IADD3 R0, R167, -0x2, RZ ;  /* 0xfffffffea7007810 */ /* 0x000fe20007ffe0ff */
[----:B------:R-:W-:Y:S02]  /*12b20*/  FADD.FTZ R146, R146, R2 ;  /* 0x0000000292927221 */ /* 0x000fe40000010000 */
[----:B------:R-:W-:Y:S01]  /*12b30*/  LDSM.16.MT88.4 R132, [R144+0x1800] ;  /* 0x001800009084783b */ /* 0x000fe20000004200 */
[----:B------:R-:W-:Y:S02]  /*12b40*/  ISETP.GE.AND P0, PT, R0, R199, PT ;  /* 0x000000c70000720c */ /* 0x000fe40003f06270 */
[----:B---3--:R-:W-:Y:S11]  /*12b50*/  F2FP.BF16.PACK_AB R142, R166, R165 ;  /* 0x000000a5a68e723e */ /* 0x008ff600000010ff */
[----:B------:R-:W-:Y:S02]  /*12b60*/  @P0 ISETP.GE.AND P5, PT, R208, c[0x0][0x1d4], PT ;  /* 0x00007500d0000a0c */ /* 0x000fe40003fa6270 */
[----:B------:R-:W-:Y:S05]  /*12b70*/  @P0 SHF.R.S32.HI R2, RZ, 0x1f, R0 ;  /* 0x0000001fff020819 */ /* 0x000fea0000011400 */
[----:B------:R-:W-:Y:S01]  /*12b80*/  @P0 IMAD R2, R2, c[0x0][0x1e0], RZ ;  /* 0x0000780002020a24 */ /* 0x000fe200078e02ff */
[C---:B----4-:R-:W-:Y:S03]  /*12b90*/  HMMA.16816.F32.BF16 R16, R108.reuse, R112, R16 ;  /* 0x000000706c10723c */ /* 0x050fe60000041810 */
[----:B------:R-:W-:Y:S05]  /*12ba0*/  @P0 IMAD R2, R0, c[0x0][0x1e4], R2 ;  /* 0x0000790000020a24 */ /* 0x000fea00078e0202 */
        /* <DEDUP_REMOVED lines=78> */
[----:B------:R-:W-:Y:S07]  /*13090*/  LDSM.16.MT88.4 R20, [R144+0x3800] ;  /* 0x003800009014783b */ /* 0x000fee0000004200 */
[C---:B-1----:R-:W-:Y:S01]  /*130a0*/  HMMA.16816.F32.BF16 R120, R140.reuse, R4, R24 ;  /* 0x000000048c78723c */ /* 0x042fe20000041818 */
[----:B------:R-:W-:Y:S07]  /*130b0*/  LDSM.16.MT88.4 R24, [R8+0x5800] ;  /* 0x005800000818783b */ /* 0x000fee0000004200 */
[C---:B------:R-:W-:Y:S01]  /*130c0*/  HMMA.16816.F32.BF16 R112, R140.reuse, R6, R28 ;  /* 0x000000068c70723c */ /* 0x040fe2000004181c */
[----:B------:R-:W1:Y:S07]  /*130d0*/  LDSM.16.MT88.4 R4, [R145+0x3800] ;  /* 0x003800009104783b */ /* 0x000e6e0000004200 */
[C---:B------:R-:W-:Y:S08]  /*130e0*/  HMMA.16816.F32.BF16 R136, R140.reuse, R132, R32 ;  /* 0x000000848c88723c */ /* 0x040ff00000041820 */
[C---:B------:R-:W-:Y:S08]  /*130f0*/  HMMA.16816.F32.BF16 R132, R140.reuse, R134, R36 ;  /* 0x000000868c84723c */ /* 0x040ff00000041824 */
[C---:B--2---:R-:W-:Y:S08]  /*13100*/  HMMA.16816.F32.BF16 R40, R140.reuse, R12, R40 ;  /* 0x0000000c8c28723c */ /* 0x044ff00000041828 */
[C---:B------:R-:W-:Y:S01]  /*13110*/  HMMA.16816.F32.BF16 R44, R140.reuse, R14, R44 ;  /* 0x0000000e8c2c723c */ /* 0x040fe2000004182c */
[----:B------:R-:W2:Y:S07]  /*13120*/  LDSM.16.MT88.4 R12, [R3+0x5800] ;  /* 0x00580000030c783b */ /* 0x000eae0000004200 */
[C---:B---3--:R-:W-:Y:S08]  /*13130*/  HMMA.16816.F32.BF16 R48, R140.reuse, R16, R48 ;  /* 0x000000108c30723c */ /* 0x048ff00000041830 */
[C---:B------:R-:W-:Y:S07]  /*13140*/  HMMA.16816.F32.BF16 R52, R140.reuse, R18, R52 ;  /* 0x000000128c34723c */ /* 0x040fee0000041834 */
[----:B------:R-:W-:Y:S01]  /*13150*/  @P0 IADD3 R19, P1, R202, 0x40, RZ ;  /* 0x00000040ca130810 */ /* 0x000fe20007f3e0ff */
[C---:B-1----:R-:W-:Y:S08]  /*13160*/  HMMA.16816.F32.BF16 R56, R140.reuse, R4, R56 ;  /* 0x000000048c38723c */ /* 0x042ff00000041838 */
[C---:B------:R-:W-:Y:S01]  /*13170*/  HMMA.16816.F32.BF16 R60, R140.reuse, R6, R60 ;  /* 0x000000068c3c723c */ /* 0x040fe2000004183c */
[----:B------:R-:W1:Y:S07]  /*13180*/  LDSM.16.MT88.4 R4, [R145+0x5800] ;  /* 0x005800009104783b */ /* 0x000e6e0000004200 */
[C---:B------:R-:W-:Y:S08]  /*13190*/  HMMA.16816.F32.BF16 R64, R140.reuse, R20, R64 ;  /* 0x000000148c40723c */ /* 0x040ff00000041840 */
[C---:B------:R-:W-:Y:S08]  /*131a0*/  HMMA.16816.F32.BF16 R68, R140.reuse, R22, R68 ;  /* 0x000000168c44723c */ /* 0x040ff00000041844 */
[C---:B--2---:R-:W-:Y:S07]  /*131b0*/  HMMA.16816.F32.BF16 R72, R140.reuse, R12, R72 ;  /* 0x0000000c8c48723c */ /* 0x044fee0000041848 */
[----:B------:R-:W-:Y:S01]  /*131c0*/  @P0 IMAD.WIDE.U32 R12, R0, c[0x0][0x1e0], RZ ;  /* 0x00007800000c0a25 */ /* 0x000fe200078e00ff */
[----:B------:R-:W-:Y:S01]  /*131d0*/  IADD3 R0, R180, 0x1, RZ ;  /* 0x00000001b4007810 */ /* 0x000fe20007ffe0ff */
[C---:B------:R-:W-:Y:S03]  /*131e0*/  HMMA.16816.F32.BF16 R76, R140.reuse, R14, R76 ;  /* 0x0000000e8c4c723c */ /* 0x040fe6000004184c */
[----:B------:R-:W-:Y:S02]  /*131f0*/  @P0 IADD3 R3, R13, R2, RZ ;  /* 0x000000020d030210 */ /* 0x000fe40007ffe0ff */
[----:B------:R-:W-:Y:S02]  /*13200*/  SEL R180, R0, RZ, !P2 ;  /* 0x000000ff00b47207 */ /* 0x000fe40005000000 */
[----:B------:R-:W-:Y:S01]  /*13210*/  @P0 SHF.L.U32 R2, R12, 0x6, RZ ;  /* 0x000000060c020819 */ /* 0x000fe200000006ff */
[C---:B------:R-:W-:Y:S04]  /*13220*/  HMMA.16816.F32.BF16 R80, R140.reuse, R24, R80 ;  /* 0x000000188c50723c */ /* 0x040fe80000041850 */
[----:B------:R-:W-:Y:S02]  /*13230*/  @P0 IADD3 R0, P3, R2, R202, RZ ;  /* 0x000000ca02000210 */ /* 0x000fe40007f7e0ff */
[----:B------:R-:W-:Y:S02]  /*13240*/  @P0 SHF.L.U64.HI R3, R12, 0x6, R3 ;  /* 0x000000060c030819 */ /* 0x000fe40000010203 */
[----:B------:R-:W-:Y:S01]  /*13250*/  @P0 IADD3 R8, P4, R2, R19, RZ ;  /* 0x0000001302080210 */ /* 0x000fe20007f9e0ff */
[C---:B------:R-:W-:Y:S03]  /*13260*/  HMMA.16816.F32.BF16 R84, R140.reuse, R26, R84 ;  /* 0x0000001a8c54723c */ /* 0x040fe60000041854 */
[CC--:B------:R-:W-:Y:S02]  /*13270*/  @P0 IADD3.X R12, R3.reuse, R201.reuse, RZ, P3, !PT ;  /* 0x000000c9030c0210 */ /* 0x0c0fe40001ffe4ff */
[-C--:B------:R-:W-:Y:S02]  /*13280*/  @P0 IADD3.X R24, RZ, R201.reuse, RZ, P1, !PT ;  /* 0x000000c9ff180210 */ /* 0x080fe40000ffe4ff */
[----:B------:R-:W-:Y:S01]  /*13290*/  @P0 LEA R16, P2, R0, c[0x0][0x1c8], 0x1 ;  /* 0x0000720000100a11 */ /* 0x000fe200078408ff */
[C---:B-1----:R-:W-:Y:S01]  /*132a0*/  HMMA.16816.F32.BF16 R88, R140.reuse, R4, R88 ;  /* 0x000000048c58723c */ /* 0x042fe20000041858 */
[----:B------:R-:W-:Y:S03]  /*132b0*/  @P0 MOV R25, c[0x0][0x1e4] ;  /* 0x0000790000190a02 */ /* 0x000fe60000000f00 */
[C---:B------:R-:W-:Y:S02]  /*132c0*/  @P0 IADD3.X R13, R3.reuse, R24, RZ, P4, !PT ;  /* 0x00000018030d0210 */ /* 0x040fe400027fe4ff */
[----:B------:R-:W-:Y:S02]  /*132d0*/  @P0 LEA R22, P1, R8, c[0x0][0x1c8], 0x1 ;  /* 0x0000720008160a11 */ /* 0x000fe400078208ff */
[----:B------:R-:W-:Y:S01]  /*132e0*/  @P0 LEA.HI.X R17, R0, c[0x0][0x1cc], R12, 0x1, P2 ;  /* 0x0000730000110a11 */ /* 0x000fe200010f0c0c */
[----:B------:R-:W-:Y:S01]  /*132f0*/  @P0 IMAD R0, R180, 0x6000, R11 ;  /* 0x00006000b4000824 */ /* 0x000fe200078e020b */
[C---:B------:R-:W-:Y:S03]  /*13300*/  HMMA.16816.F32.BF16 R92, R140.reuse, R6, R92 ;  /* 0x000000068c5c723c */ /* 0x040fe6000004185c */
[----:B------:R-:W-:Y:S02]  /*13310*/  @P0 LEA.HI.X R23, R8, c[0x0][0x1cc], R13, 0x1, P1 ;  /* 0x0000730008170a11 */ /* 0x000fe400008f0c0d */
[----:B------:R-:W1:Y:S01]  /*13320*/  LDSM.16.MT88.4 R12, [R144+0x5800] ;  /* 0x00580000900c783b */ /* 0x000e620000004200 */
[----:B------:R-:W-:Y:S06]  /*13330*/  @P0 IADD3 R18, P1, R202, 0x80, RZ ;  /* 0x00000080ca120810 */ /* 0x000fec0007f3e0ff */
[----:B------:R-:W-:Y:S01]  /*13340*/  @P0 IADD3 R8, P2, R2, R18, RZ ;  /* 0x0000001202080210 */ /* 0x000fe20007f5e0ff */
[----:B------:R-:W-:Y:S01]  /*13350*/  @!PT LDS RZ, [RZ] ;  /* 0x00000000fffff984 */ /* 0x000fe20000000800 */
[----:B------:R-:W-:Y:S01]  /*13360*/  @!PT LDS RZ, [RZ] ;  /* 0x00000000fffff984 */ /* 0x000fe20000000800 */
[----:B------:R-:W-:Y:S01]  /*13370*/  @!PT LDS RZ, [RZ] ;  /* 0x00000000fffff984 */ /* 0x000fe20000000800 */
[----:B------:R2:W-:Y:S03]  /*13380*/  @P0 LDGSTS.E.BYPASS.LTC128B.128 [R0], [R16.64], !P5 ;  /* 0x0000000010000fae */ /* 0x0005e6000e901d4e */
[----:B------:R-:W-:Y:S02]  /*13390*/  @P0 LEA R20, P4, R8, c[0x0][0x1c8], 0x1 ;  /* 0x0000720008140a11 */ /* 0x000fe400078808ff */
[----:B--2---:R-:W-:Y:S02]  /*133a0*/  @P0 MOV R16, c[0x0][0x1e0] ;  /* 0x0000780000100a02 */ /* 0x004fe40000000f00 */
[----:B------:R-:W-:Y:S02]  /*133b0*/  @P0 IADD3.X R17, RZ, R201, RZ, P1, !PT ;  /* 0x000000c9ff110210 */ /* 0x000fe40000ffe4ff */
[C---:B------:R-:W-:Y:S01]  /*133c0*/  @P0 LEA R2, P1, R16.reuse, R2, 0x5 ;  /* 0x0000000210020211 */ /* 0x040fe200078228ff */
[C---:B-1----:R-:W-:Y:S03]  /*133d0*/  HMMA.16816.F32.BF16 R96, R140.reuse, R12, R96 ;  /* 0x0000000c8c60723c */ /* 0x042fe60000041860 */
[----:B------:R-:W-:Y:S02]  /*133e0*/  @P0 IADD3.X R21, R3, R17, RZ, P2, !PT ;  /* 0x0000001103150210 */ /* 0x000fe400017fe4ff */
[----:B------:R-:W-:Y:S02]  /*133f0*/  @P0 LEA.HI.X R3, R16, R3, R25, 0x5, P1 ;  /* 0x0000000310030211 */ /* 0x000fe400008f2c19 */
[----:B------:R-:W-:Y:S01]  /*13400*/  @P0 IADD3 R5, P1, R2, R19, RZ ;  /* 0x0000001302050210 */ /* 0x000fe20007f3e0ff */
[----:B------:R-:W-:Y:S04]  /*13410*/  HMMA.16816.F32.BF16 R100, R140, R14, R100 ;  /* 0x0000000e8c64723c */ /* 0x000fe80000041864 */
[C---:B------:R-:W-:Y:S02]  /*13420*/  @P0 IADD3.X R24, R3.reuse, R24, RZ, P1, !PT ;  /* 0x0000001803180210 */ /* 0x040fe40000ffe4ff */
[----:B------:R-:W-:Y:S02]  /*13430*/  @P0 ISETP.GE.AND P1, PT, R212, c[0x0][0x1d4], PT ;  /* 0x00007500d4000a0c */ /* 0x000fe40003f26270 */
[----:B------:R-:W-:Y:S04]  /*13440*/  @P0 LEA.HI.X R21, R8, c[0x0][0x1cc], R21, 0x1, P4 ;  /* 0x0000730008150a11 */ /* 0x000fe800020f0c15 */
[C---:B------:R-:W-:Y:S02]  /*13450*/  @P0 IADD3 R4, P3, R2.reuse, R202, RZ ;  /* 0x000000ca02040210 */ /* 0x040fe40007f7e0ff */
[----:B------:R-:W-:Y:S02]  /*13460*/  @P0 IADD3 R2, P4, R2, R18, RZ ;  /* 0x0000001202020210 */ /* 0x000fe40007f9e0ff */
[C---:B------:R-:W-:Y:S02]  /*13470*/  @P0 LEA R16, P2, R4.reuse, c[0x0][0x1c8], 0x1 ;  /* 0x0000720004100a11 */ /* 0x040fe400078408ff */
[----:B------:R-:W-:Y:S01]  /*13480*/  @P0 IADD3.X R8, R3, R201, RZ, P3, !PT ;  /* 0x000000c903080210 */ /* 0x000fe20001ffe4ff */
[----:B------:R1:W-:Y:S01]  /*13490*/  @P0 LDGSTS.E.BYPASS.LTC128B.128 [R0+0x2000], [R22.64], !P1 ;  /* 0x0200000016000fae */ /* 0x0003e2000c901d4e */
[----:B------:R-:W-:Y:S02]  /*134a0*/  @P0 LEA R18, P3, R5, c[0x0][0x1c8], 0x1 ;  /* 0x0000720005120a11 */ /* 0x000fe400078608ff */
[----:B------:R-:W-:Y:S02]  /*134b0*/  @P0 IADD3.X R3, R3, R17, RZ, P4, !PT ;  /* 0x0000001103030210 */ /* 0x000fe400027fe4ff */
[----:B------:R-:W-:Y:S01]  /*134c0*/  @P0 LEA.HI.X R17, R4, c[0x0][0x1cc], R8, 0x1, P2 ;  /* 0x0000730004110a11 */ /* 0x000fe200010f0c08 */
[----:B------:R-:W-:Y:S01]  /*134d0*/  FADD.FTZ R8, R177, R147 ;  /* 0x00000093b1087221 */ /* 0x000fe20000010000 */
[----:B------:R-:W-:Y:S01]  /*134e0*/  @P0 LEA.HI.X R19, R5, c[0x0][0x1cc], R24, 0x1, P3 ;  /* 0x0000730005130a11 */ /* 0x000fe200018f0c18 */
[----:B------:R1:W-:Y:S01]  /*134f0*/  @P0 LDGSTS.E.BYPASS.LTC128B.128 [R0+0x4000], [R20.64], !P6 ;  /* 0x0400000014000fae */ /* 0x0003e2000f101d4e */
[C---:B------:R-:W-:Y:S04]  /*13500*/  @P0 LEA R4, P2, R2.reuse, c[0x0][0x1c8], 0x1 ;  /* 0x0000720002040a11 */ /* 0x040fe800078408ff */
[----:B------:R-:W-:Y:S01]  /*13510*/  @P0 LEA.HI.X R5, R2, c[0x0][0x1cc], R3, 0x1, P2 ;  /* 0x0000730002050a11 */ /* 0x000fe200010f0c03 */
[----:B------:R-:W-:Y:S02]  /*13520*/  FADD.FTZ R3, R179, R146 ;  /* 0x00000092b3037221 */ /* 0x000fe40000010000 */
[----:B------:R-:W-:Y:S01]  /*13530*/  FADD.FTZ R2, R178, R8 ;  /* 0x00000008b2027221 */ /* 0x000fe20000010000 */
[----:B------:R1:W-:Y:S01]  /*13540*/  @P0 LDGSTS.E.BYPASS.LTC128B.128 [R0+0x1000], [R16.64], !P5 ;  /* 0x0100000010000fae */ /* 0x0003e2000e901d4e */
[----:B------:R-:W-:Y:S02]  /*13550*/  FADD.FTZ R3, R171, R3 ;  /* 0x00000003ab037221 */ /* 0x000fe40000010000 */
[----:B------:R-:W-:Y:S02]  /*13560*/  FADD.FTZ R2, R170, R2 ;  /* 0x00000002aa027221 */ /* 0x000fe40000010000 */
[----:B------:R-:W-:Y:S02]  /*13570*/  FADD.FTZ R3, R174, R3 ;  /* 0x00000003ae037221 */ /* 0x000fe40000010000 */
[----:B------:R-:W-:Y:S01]  /*13580*/  FADD.FTZ R2, R172, R2 ;  /* 0x00000002ac027221 */ /* 0x000fe20000010000 */
[----:B------:R1:W-:Y:S01]  /*13590*/  @P0 LDGSTS.E.BYPASS.LTC128B.128 [R0+0x3000], [R18.64], !P1 ;  /* 0x0300000012000fae */ /* 0x0003e2000c901d4e */
[----:B------:R-:W-:Y:S01]  /*135a0*/  FADD.FTZ R3, R175, R3 ;  /* 0x00000003af037221 */ /* 0x000fe20000010000 */
[----:B------:R-:W-:Y:S01]  /*135b0*/  ISETP.GE.AND P1, PT, R150, 0x1, PT ;  /* 0x000000019600780c */ /* 0x000fe20003f26270 */
[----:B------:R-:W-:Y:S01]  /*135c0*/  FADD.FTZ R2, R168, R2 ;  /* 0x00000002a8027221 */ /* 0x000fe20000010000 */
[----:B------:R-:W-:Y:S01]  /*135d0*/  IADD3 R150, R150, 0x1, RZ ;  /* 0x0000000196967810 */ /* 0x000fe20007ffe0ff */
[----:B------:R-:W-:Y:S02]  /*135e0*/  FADD.FTZ R3, R176, R3 ;  /* 0x00000003b0037221 */ /* 0x000fe40000010000 */
[----:B------:R-:W-:Y:S01]  /*135f0*/  FADD.FTZ R2, R169, R2 ;  /* 0x00000002a9027221 */ /* 0x000fe20000010000 */
[----:B------:R1:W-:Y:S01]  /*13600*/  @P0 LDGSTS.E.BYPASS.LTC128B.128 [R0+0x5000], [R4.64], !P6 ;  /* 0x0500000004000fae */ /* 0x0003e2000f101d4e */
[----:B------:R-:W-:Y:S01]  /*13610*/  FADD.FTZ R3, R162, R3 ;  /* 0x00000003a2037221 */ /* 0x000fe20000010000 */
[----:B------:R-:W-:Y:S02]  /*13620*/  ISETP.GT.AND P0, PT, R167, R210, PT ;  /* 0x000000d2a700720c */ /* 0x000fe40003f04270 */
[----:B------:R-:W-:Y:S02]  /*13630*/  SEL R150, R150, RZ, !P1 ;  /* 0x000000ff96967207 */ /* 0x000fe40004800000 */
[----:B------:R-:W-:Y:S02]  /*13640*/  MOV R167, R173 ;  /* 0x000000ad00a77202 */ /* 0x000fe40000000f00 */
[----:B------:R-:W0:Y:S01]  /*13650*/  LDGDEPBAR ;  /* 0x00000000000079af */ /* 0x000e220000000000 */
[----:B-1----:R-:W-:Y:S02]  /*13660*/  FADD.FTZ R0, R161, R2 ;  /* 0x00000002a1007221 */ /* 0x002fe40000010000 */
[----:B------:R-:W-:Y:S01]  /*13670*/  FADD.FTZ R2, R164, R3 ;  /* 0x00000003a4027221 */ /* 0x000fe20000010000 */
[----:B------:R-:W-:Y:S01]  /*13680*/  MOV R3, R104 ;  /* 0x0000006800037202 */ /* 0x000fe20000000f00 */
[----:B------:R-:W-:Y:S02]  /*13690*/  FADD.FTZ R0, R163, R0 ;  /* 0x00000000a3007221 */ /* 0x000fe40000010000 */
[----:B------:R-:W-:Y:S02]  /*136a0*/  FADD.FTZ R2, R165, R2 ;  /* 0x00000002a5027221 */ /* 0x000fe40000010000 */
[----:B------:R-:W-:Y:S02]  /*136b0*/  FADD.FTZ R0, R148, R0 ;  /* 0x0000000094007221 */ /* 0x000fe40000010000 */
[----:B------:R-:W-:Y:S02]  /*136c0*/  FADD.FTZ R189, R166, R2 ;  /* 0x00000002a6bd7221 */ /* 0x000fe40000010000 */
[----:B------:R-:W-:Y:S01]  /*136d0*/  FADD.FTZ R198, R149, R0 ;  /* 0x0000000095c67221 */ /* 0x000fe20000010000 */
[----:B------:R-:W-:Y:S01]  /*136e0*/  MOV R0, R9 ;  /* 0x0000000900007202 */ /* 0x000fe20000000f00 */
[----:B------:R-:W-:-:S05]  /*136f0*/  @P0 BRA `(.L_x_1909) ;  /* 0xffffd0c000000947 */ /* 0x000fca000383ffff */
.L_x_1908:
[----:B------:R-:W-:-:S13]  /*13700*/  ISETP.GE.AND P0, PT, R173, R199, PT ;  /* 0x000000c7ad00720c */ /* 0x000fda0003f06270 */
        /* <DEDUP_REMOVED lines=9> */
[----:B------:R-:W-:Y:S02]  /*137a0*/  IADD3.X R193, RZ, R206, RZ, P2, !PT ;  /* 0x000000ceffc17210 */ /* 0x000fe400017fe4ff */
[----:B------:R-:W-:-:S02]  /*137b0*/  IADD3.X R188, RZ, R201, RZ, P0, !PT ;  /* 0x000000c9ffbc7210 */ /* 0x000fc400007fe4ff */
.L_x_1919:
        /* <DEDUP_REMOVED lines=243> */
[----:B------:R-:W-:Y:S01]  /*146f0*/  MOV R4, c[0x0][0x2c4] ;  /* 0x0000b10000047a02 */ /* 0x000fe20000000f00 */
[C---:B------:R-:W-:Y:S03]  /*14700*/  HMMA.16816.F32.BF16 R28, R140.reuse, R6, R28 ;  /* 0x000000068c1c723c */ /* 0x040fe6000004181c */
[----:B------:R-:W-:Y:S02]  /*14710*/  ISETP.NE.AND P0, PT, R4, 0x1, PT ;  /* 0x000000010400780c */ /* 0x000fe40003f05270 */
[----:B------:R-:W-:Y:S03]  /*14720*/  IADD3 R4, R180, 0x1, RZ ;  /* 0x00000001b4047810 */ /* 0x000fe60007ffe0ff */
[----:B------:R2:W2:Y:S01]  /*14730*/  MUFU.TANH R168, R19 ;  /* 0x0000001300a87308 */ /* 0x0004a20000002400 */
[----:B---3--:R-:W-:Y:S03]  /*14740*/  IMAD R6, R0, 0x80, R217 ;  /* 0x0000008000067824 */ /* 0x008fe600078e02d9 */
[----:B------:R-:W-:Y:S02]  /*14750*/  SHF.L.U32 R7, R173, 0x6, RZ ;  /* 0x00000006ad077819 */ /* 0x000fe400000006ff */
[----:B------:R-:W-:Y:S01]  /*14760*/  IADD3 R6, R215, R6, R216 ;  /* 0x00000006d7067210 */ /* 0x000fe20007ffe0d8 */
[----:B------:R-:W-:Y:S03]  /*14770*/  FMUL.FTZ R27, R27, c[0x0][0x320] ;  /* 0x0000c8001b1b7a20 */ /* 0x000fe60000410000 */
[----:B------:R3:W3:Y:S01]  /*14780*/  MUFU.TANH R144, R20 ;  /* 0x0000001400907308 */ /* 0x0006e20000002400 */
[----:B------:R-:W-:Y:S04]  /*14790*/  @P0 IMAD.HI.U32 R0, R6, c[0x0][0x2c8], RZ ;  /* 0x0000b20006000a27 */ /* 0x000fe800078e00ff */
[----:B-1----:R-:W-:Y:S01]  /*147a0*/  FMUL.FTZ R18, R25, c[0x0][0x320] ;  /* 0x0000c80019127a20 */ /* 0x002fe20000410000 */
[----:B------:R-:W-:Y:S01]  /*147b0*/  @P0 SHF.R.U32.HI R6, RZ, c[0x0][0x2cc], R0 ;  /* 0x0000b300ff060a19 */ /* 0x000fe20000011600 */
[----:B------:R-:W-:Y:S01]  /*147c0*/  FMUL.FTZ R30, R30, c[0x0][0x320] ;  /* 0x0000c8001e1e7a20 */ /* 0x000fe20000410000 */
[----:B------:R-:W-:Y:S01]  /*147d0*/  IADD3 R0, -R200, 0x1, -R7 ;  /* 0x00000001c8007810 */ /* 0x000fe20007ffe907 */
[----:B------:R-:W-:Y:S01]  /*147e0*/  FMUL.FTZ R31, R31, c[0x0][0x320] ;  /* 0x0000c8001f1f7a20 */ /* 0x000fe20000410000 */
[----:B------:R1:W1:Y:S01]  /*147f0*/  MUFU.TANH R164, R27 ;  /* 0x0000001b00a47308 */ /* 0x0002620000002400 */
[----:B------:R-:W1:Y:S01]  /*14800*/  SHFL.IDX PT, R5, R6, RZ, 0x1c1f ;  /* 0x001c1fff06057589 */ /* 0x000e6200000e0000 */
[----:B------:R-:W-:Y:S01]  /*14810*/  FMUL.FTZ R17, R28, c[0x0][0x320] ;  /* 0x0000c8001c117a20 */ /* 0x000fe20000410000 */
[----:B------:R-:W-:Y:S01]  /*14820*/  IADD3 R0, -R207, R0, R211 ;  /* 0x00000000cf007210 */ /* 0x000fe20007ffe1d3 */
[C---:B-----5:R-:W-:Y:S03]  /*14830*/  HMMA.16816.F32.BF16 R32, R140.reuse, R12, R32 ;  /* 0x0000000c8c20723c */ /* 0x060fe60000041820 */
[----:B--2---:R-:W-:Y:S01]  /*14840*/  FMUL.FTZ R19, R24, c[0x0][0x320] ;  /* 0x0000c80018137a20 */ /* 0x004fe20000410000 */
[----:B------:R-:W-:Y:S01]  /*14850*/  ISETP.GE.AND P0, PT, R180, 0x1, PT ;  /* 0x00000001b400780c */ /* 0x000fe20003f06270 */
[----:B------:R-:W-:Y:S01]  /*14860*/  FMUL.FTZ R16, R29, c[0x0][0x320] ;  /* 0x0000c8001d107a20 */ /* 0x000fe20000410000 */
[----:B------:R2:W2:Y:S01]  /*14870*/  MUFU.TANH R104, R30 ;  /* 0x0000001e00687308 */ /* 0x0004a20000002400 */
[----:B------:R-:W-:Y:S01]  /*14880*/  FMUL.FTZ R26, R26, c[0x0][0x320] ;  /* 0x0000c8001a1a7a20 */ /* 0x000fe20000410000 */
[----:B------:R-:W-:Y:S04]  /*14890*/  HMMA.16816.F32.BF16 R36, R140, R14, R36 ;  /* 0x0000000e8c24723c */ /* 0x000fe80000041824 */
[----:B---3--:R-:W-:Y:S01]  /*148a0*/  FMUL.FTZ R20, R21, c[0x0][0x320] ;  /* 0x0000c80015147a20 */ /* 0x008fe20000410000 */
[C---:B------:R-:W-:Y:S02]  /*148b0*/  IADD3 R9, R0.reuse, c[0x0][0x328], RZ ;  /* 0x0000ca0000097a10 */ /* 0x040fe40007ffe0ff */
[----:B------:R-:W-:Y:S01]  /*148c0*/  IADD3 R8, R0, UR16, RZ ;  /* 0x0000001000087c10 */ /* 0x000fe2000fffe0ff */
[----:B------:R3:W3:Y:S01]  /*148d0*/  MUFU.TANH R163, R31 ;  /* 0x0000001f00a37308 */ /* 0x0006e20000002400 */
[----:B------:R-:W-:Y:S03]  /*148e0*/  SEL R180, R4, RZ, !P0 ;  /* 0x000000ff04b47207 */ /* 0x000fe60004000000 */
[-C--:B-1----:R-:W-:Y:S02]  /*148f0*/  IADD3 R4, R9, R5.reuse, RZ ;  /* 0x0000000509047210 */ /* 0x082fe40007ffe0ff */
[----:B------:R-:W-:Y:S02]  /*14900*/  IADD3 R0, R8, R5, RZ ;  /* 0x0000000508007210 */ /* 0x000fe40007ffe0ff */
[----:B------:R-:W-:Y:S02]  /*14910*/  FMUL.FTZ R29, R32, c[0x0][0x320] ;  /* 0x0000c800201d7a20 */ /* 0x000fe40000410000 */
[----:B------:R-:W1:Y:S01]  /*14920*/  MUFU.TANH R20, R20 ;  /* 0x0000001400147308 */ /* 0x000e620000002400 */
[----:B------:R-:W-:Y:S02]  /*14930*/  FMUL.FTZ R13, R33, c[0x0][0x320] ;  /* 0x0000c800210d7a20 */ /* 0x000fe40000410000 */
[----:B------:R-:W-:Y:S02]  /*14940*/  FMUL.FTZ R33, R34, c[0x0][0x320] ;  /* 0x0000c80022217a20 */ /* 0x000fe40000410000 */
[----:B------:R-:W-:Y:S02]  /*14950*/  FMUL.FTZ R32, R35, c[0x0][0x320] ;  /* 0x0000c80023207a20 */ /* 0x000fe40000410000 */
[----:B------:R-:W-:Y:S02]  /*14960*/  FMUL.FTZ R28, R36, c[0x0][0x320] ;  /* 0x0000c800241c7a20 */ /* 0x000fe40000410000 */
[----:B------:R-:W-:Y:S01]  /*14970*/  FMUL.FTZ R27, R37, c[0x0][0x320] ;  /* 0x0000c800251b7a20 */ /* 0x000fe20000410000 */
[----:B------:R1:W1:Y:S01]  /*14980*/  MUFU.TANH R167, R22 ;  /* 0x0000001600a77308 */ /* 0x0002620000002400 */
[----:B--2---:R-:W-:Y:S02]  /*14990*/  FMUL.FTZ R30, R39, c[0x0][0x320] ;  /* 0x0000c800271e7a20 */ /* 0x004fe40000410000 */
[----:B---3--:R-:W-:Y:S07]  /*149a0*/  FMUL.FTZ R31, R38, c[0x0][0x320] ;  /* 0x0000c800261f7a20 */ /* 0x008fee0000410000 */
        /* <DEDUP_REMOVED lines=28> */
.L_x_1913:
[----:B------:R-:W-:Y:S04]  /*14b70*/  MOV R12, c[0x0][0x32c] ;  /* 0x0000cb00000c7a02 */ /* 0x000fe80000000f00 */
[----:B------:R-:W-:Y:S11]  /*14b80*/  ISETP.NE.AND P0, PT, R12, 0x1, PT ;  /* 0x000000010c00780c */ /* 0x000ff60003f05270 */
[----:B------:R-:W-:Y:S02]  /*14b90*/  @!UPT UIADD3 URZ, URZ, URZ, URZ ;  /* 0x0000003f3f3ff290 */ /* 0x000fe4000fffe03f */
[----:B------:R-:W-:Y:S05]  /*14ba0*/  @P0 IMAD.HI.U32 R12, R5, c[0x0][0x330], RZ ;  /* 0x0000cc00050c0a27 */ /* 0x000fea00078e00ff */
[----:B------:R-:W-:Y:S02]  /*14bb0*/  @P0 SHF.R.U32.HI R5, RZ, c[0x0][0x334], R12 ;  /* 0x0000cd00ff050a19 */ /* 0x000fe4000001160c */
.L_x_1914:
[----:B------:R-:W-:Y:S05]  /*14bc0*/  BSYNC B0 ;  /* 0x0000000000007941 */ /* 0x000fea0003800000 */
.L_x_1912:
[----:B------:R-:W-:Y:S04]  /*14bd0*/  IMAD R5, R5, c[0x0][0x32c], -R7 ;  /* 0x0000cb0005057a24 */ /* 0x000fe800078e0a07 */
[----:B------:R-:W-:Y:S05]  /*14be0*/  IMAD.IADD R5, R5, 0x1, -R200 ;  /* 0x0000000105057824 */ /* 0x000fea00078e0ac8 */
[----:B------:R-:W-:Y:S02]  /*14bf0*/  IMNMX R0, R0, R5, !PT ;  /* 0x0000000500007217 */ /* 0x000fe40007800200 */
[----:B------:R-:W-:Y:S04]  /*14c00*/  IADD3 R5, R5, c[0x0][0x32c], RZ ;  /* 0x0000cb0005057a10 */ /* 0x000fe80007ffe0ff */
[----:B------:R-:W-:Y:S02]  /*14c10*/  IMNMX R4, R4, R5, PT ;  /* 0x0000000504047217 */ /* 0x000fe40003800200 */
.L_x_1911:
        /* <DEDUP_REMOVED lines=14> */
[----:B------:R-:W-:Y:S02]  /*14d00*/  ISETP.LT.OR P2, PT, R4, 0xa, P5 ;  /* 0x0000000a0400780c */ /* 0x000fe40002f41670 */
        /* <DEDUP_REMOVED lines=31> */
[----:B------:R-:W-:Y:S01]  /*14f00*/  ISETP.LT.OR P0, PT, R4, 0x3a, P0 ;  /* 0x0000003a0400780c */ /* 0x000fe20000701670 */
[----:B------:R-:W-:Y:S01]  /*14f10*/  IMAD.IADD R4, R8, 0x1, R6 ;  /* 0x0000000108047824 */ /* 0x000fe200078e0206 */
        /* <DEDUP_REMOVED lines=18> */
.L_x_1917:
[----:B------:R-:W-:Y:S04]  /*15040*/  MOV R6, c[0x0][0x32c] ;  /* 0x0000cb0000067a02 */ /* 0x000fe80000000f00 */
[----:B------:R-:W-:Y:S11]  /*15050*/  ISETP.NE.AND P0, PT, R6, 0x1, PT ;  /* 0x000000010600780c */ /* 0x000ff60003f05270 */
[----:B------:R-:W-:Y:S02]  /*15060*/  @!UPT UIADD3 URZ, URZ, URZ, URZ ;  /* 0x0000003f3f3ff290 */ /* 0x000fe4000fffe03f */
[----:B------:R-:W-:Y:S05]  /*15070*/  @P0 IMAD.HI.U32 R6, R0, c[0x0][0x330], RZ ;  /* 0x0000cc0000060a27 */ /* 0x000fea00078e00ff */
[----:B------:R-:W-:Y:S02]  /*15080*/  @P0 SHF.R.U32.HI R0, RZ, c[0x0][0x334], R6 ;  /* 0x0000cd00ff000a19 */ /* 0x000fe40000011606 */
.L_x_1918:
[----:B------:R-:W-:Y:S05]  /*15090*/  BSYNC B0 ;  /* 0x0000000000007941 */ /* 0x000fea0003800000 */
.L_x_1916:
[----:B------:R-:W-:Y:S04]  /*150a0*/  IMAD R7, R0, c[0x0][0x32c], -R7 ;  /* 0x0000cb0000077a24 */ /* 0x000fe800078e0a07 */
[----:B------:R-:W-:Y:S05]  /*150b0*/  IMAD.IADD R7, R7, 0x1, -R200 ;  /* 0x0000000107077824 */ /* 0x000fea00078e0ac8 */
[----:B------:R-:W-:Y:S02]  /*150c0*/  IMNMX R4, R4, R7, !PT ;  /* 0x0000000704047217 */ /* 0x000fe40007800200 */
[----:B------:R-:W-:Y:S04]  /*150d0*/  IADD3 R7, R7, c[0x0][0x32c], RZ ;  /* 0x0000cb0007077a10 */ /* 0x000fe80007ffe0ff */
[----:B------:R-:W-:Y:S02]  /*150e0*/  IMNMX R5, R5, R7, PT ;  /* 0x0000000705057217 */ /* 0x000fe40003800200 */
.L_x_1915:
        /* <DEDUP_REMOVED lines=8> */
[----:B------:R-:W-:Y:S02]  /*15170*/  FSEL R6, R174, -INF , !P2 ;  /* 0xff800000ae067808 */ /* 0x000fe40005000000 */
        /* <DEDUP_REMOVED lines=9> */
[----:B------:R-:W-:Y:S02]  /*15210*/  ISETP.GT.AND P2, PT, R4, 0x10, P1 ;  /* 0x000000100400780c */ /* 0x000fe40000f44270 */
        /* <DEDUP_REMOVED lines=9> */
[----:B------:R-:W-:Y:S02]  /*152b0*/  ISETP.GT.AND P6, PT, R4, 0x18, P1 ;  /* 0x000000180400780c */ /* 0x000fe40000fc4270 */
[----:B------:R-:W-:Y:S02]  /*152c0*/  FMNMX.FTZ R9, R12, R9, !PT ;  /* 0x000000090c097209 */ /* 0x000fe40007810000 */
[----:B------:R-:W-:Y:S02]  /*152d0*/  ISETP.LT.OR P3, PT, R5, 0x19, P6 ;  /* 0x000000190500780c */ /* 0x000fe40003761670 */
[----:B------:R-:W-:Y:S02]  /*152e0*/  FMNMX.FTZ R9, R8, R9, !PT ;  /* 0x0000000908097209 */ /* 0x000fe40007810000 */
[C---:B------:R-:W-:Y:S02]  /*152f0*/  ISETP.GT.AND P5, PT, R4.reuse, 0x19, P1 ;  /* 0x000000190400780c */ /* 0x040fe40000fa4270 */
[----:B------:R-:W-:Y:S01]  /*15300*/  FSEL R167, R167, -INF , !P3 ;  /* 0xff800000a7a77808 */ /* 0x000fe20005800000 */
[----:B------:R-:W1:Y:S01]  /*15310*/  SHFL.BFLY PT, R0, R9, 0x2, 0x1f ;  /* 0x0c401f0009007f89 */ /* 0x000e6200000e0000 */
[C---:B------:R-:W-:Y:S02]  /*15320*/  ISETP.LT.OR P5, PT, R5.reuse, 0x1a, P5 ;  /* 0x0000001a0500780c */ /* 0x040fe40002fa1670 */
[----:B------:R-:W-:Y:S02]  /*15330*/  ISETP.GT.AND P4, PT, R4, 0x20, P1 ;  /* 0x000000200400780c */ /* 0x000fe40000f84270 */
[----:B------:R-:W-:Y:S02]  /*15340*/  FSEL R166, R166, -INF , !P5 ;  /* 0xff800000a6a67808 */ /* 0x000fe40006800000 */
[----:B------:R-:W-:Y:S02]  /*15350*/  ISETP.LT.OR P3, PT, R5, 0x21, P4 ;  /* 0x000000210500780c */ /* 0x000fe40002761670 */
[C---:B------:R-:W-:Y:S02]  /*15360*/  ISETP.GT.AND P2, PT, R4.reuse, 0x21, P1 ;  /* 0x000000210400780c */ /* 0x040fe40000f44270 */
[----:B------:R-:W-:Y:S02]  /*15370*/  FSEL R165, R165, -INF , !P3 ;  /* 0xff800000a5a57808 */ /* 0x000fe40005800000 */
[C---:B------:R-:W-:Y:S02]  /*15380*/  ISETP.LT.OR P2, PT, R5.reuse, 0x22, P2 ;  /* 0x000000220500780c */ /* 0x040fe40001741670 */
[----:B------:R-:W-:Y:S02]  /*15390*/  ISETP.GT.AND P5, PT, R4, 0x29, P1 ;  /* 0x000000290400780c */ /* 0x000fe40000fa4270 */
[----:B------:R-:W-:Y:S02]  /*153a0*/  FSEL R164, R164, -INF , !P2 ;  /* 0xff800000a4a47808 */ /* 0x000fe40005000000 */
[----:B------:R-:W-:Y:S02]  /*153b0*/  ISETP.LT.OR P5, PT, R5, 0x2a, P5 ;  /* 0x0000002a0500780c */ /* 0x000fe40002fa1670 */
[C---:B------:R-:W-:Y:S02]  /*153c0*/  ISETP.GT.AND P4, PT, R4.reuse, 0x30, P1 ;  /* 0x000000300400780c */ /* 0x040fe40000f84270 */
[----:B------:R-:W-:Y:S02]  /*153d0*/  FSEL R163, R163, -INF , !P5 ;  /* 0xff800000a3a37808 */ /* 0x000fe40006800000 */
[----:B-1----:R-:W-:Y:S02]  /*153e0*/  FMNMX.FTZ R9, R9, R0, !PT ;  /* 0x0000000009097209 */ /* 0x002fe40007810000 */
[C---:B------:R-:W-:Y:S02]  /*153f0*/  ISETP.GT.AND P3, PT, R4.reuse, 0x31, P1 ;  /* 0x000000310400780c */ /* 0x040fe40000f64270 */
[C---:B------:R-:W-:Y:S01]  /*15400*/  ISETP.LT.OR P4, PT, R5.reuse, 0x31, P4 ;  /* 0x000000310500780c */ /* 0x040fe20002781670 */
[----:B------:R-:W1:Y:S01]  /*15410*/  SHFL.BFLY PT, R0, R9, 0x1, 0x1f ;  /* 0x0c201f0009007f89 */ /* 0x000e6200000e0000 */
[----:B------:R-:W-:Y:S02]  /*15420*/  ISETP.LT.OR P3, PT, R5, 0x32, P3 ;  /* 0x000000320500780c */ /* 0x000fe40001f61670 */
[----:B------:R-:W-:Y:S02]  /*15430*/  ISETP.GT.AND P2, PT, R4, 0x38, P1 ;  /* 0x000000380400780c */ /* 0x000fe40000f44270 */
[----:B------:R-:W-:Y:S02]  /*15440*/  FSEL R169, R33, -INF , !P4 ;  /* 0xff80000021a97808 */ /* 0x000fe40006000000 */
[----:B------:R-:W-:Y:S02]  /*15450*/  FSEL R162, R32, -INF , !P3 ;  /* 0xff80000020a27808 */ /* 0x000fe40005800000 */
[----:B------:R-:W-:Y:S02]  /*15460*/  LOP3.LUT P6, RZ, R213, 0x1, RZ, 0xc0, !PT ;  /* 0x00000001d5ff7812 */ /* 0x000fe400078cc0ff */
[----:B-1----:R-:W-:Y:S04]  /*15470*/  FMNMX.FTZ R9, R9, R0, !PT ;  /* 0x0000000009097209 */ /* 0x002fe80007810000 */
[C---:B------:R-:W-:Y:S04]  /*15480*/  FSETP.NEU.FTZ.AND P0, PT, R9.reuse, -INF , PT ;  /* 0xff8000000900780b */ /* 0x040fe80003f1d000 */
[C---:B------:R-:W-:Y:S05]  /*15490*/  FSEL R0, R9.reuse, RZ, P0 ;  /* 0x000000ff09007208 */ /* 0x040fea0000000000 */
[----:B------:R-:W-:Y:S02]  /*154a0*/  FADD.FTZ R0, -R0, R2 ;  /* 0x0000000200007221 */ /* 0x000fe40000010100 */
[----:B------:R-:W-:Y:S02]  /*154b0*/  FMUL.FTZ R2, R9, c[0x0][0x2d0] ;  /* 0x0000b40009027a20 */ /* 0x000fe40000410000 */
[----:B------:R-:W-:Y:S03]  /*154c0*/  FMUL.FTZ R0, R0, c[0x0][0x2d0] ;  /* 0x0000b40000007a20 */ /* 0x000fe60000410000 */
[----:B------:R-:W-:Y:S02]  /*154d0*/  FSEL R2, R2, RZ, P0 ;  /* 0x000000ff02027208 */ /* 0x000fe40000000000 */
[----:B------:R-:W-:Y:S01]  /*154e0*/  ISETP.GT.AND P0, PT, R4, 0x1, P1 ;  /* 0x000000010400780c */ /* 0x000fe20000f04270 */
[----:B------:R-:W-:Y:S02]  /*154f0*/  MUFU.EX2 R0, R0 ;  /* 0x0000000000007308 */ /* 0x000fe40000000800 */
[--C-:B------:R-:W-:Y:S01]  /*15500*/  FFMA.FTZ R15, R15, c[0x0][0x2d0], -R2.reuse ;  /* 0x0000b4000f0f7a23 */ /* 0x100fe20000010802 */
[----:B------:R-:W-:Y:S01]  /*15510*/  ISETP.LT.OR P0, PT, R5, 0x2, P0 ;  /* 0x000000020500780c */ /* 0x000fe20000701670 */
[--C-:B------:R-:W-:Y:S02]  /*15520*/  FFMA.FTZ R26, R26, c[0x0][0x2d0], -R2.reuse ;  /* 0x0000b4001a1a7a23 */ /* 0x100fe40000010802 */
[--C-:B------:R-:W-:Y:S01]  /*15530*/  FFMA.FTZ R178, R23, c[0x0][0x2d0], -R2.reuse ;  /* 0x0000b40017b27a23 */ /* 0x100fe20000010802 */
[----:B------:R-:W-:Y:S01]  /*15540*/  FSEL R7, R172, -INF , !P0 ;  /* 0xff800000ac077808 */ /* 0x000fe20004000000 */
[--C-:B------:R-:W-:Y:S01]  /*15550*/  FFMA.FTZ R187, R14, c[0x0][0x2d0], -R2.reuse ;  /* 0x0000b4000ebb7a23 */ /* 0x100fe20000010802 */
[----:B------:R-:W-:Y:S01]  /*15560*/  ISETP.GT.AND P0, PT, R4, 0x11, P1 ;  /* 0x000000110400780c */ /* 0x000fe20000f04270 */
[----:B------:R-:W1:Y:S01]  /*15570*/  MUFU.EX2 R15, R15 ;  /* 0x0000000f000f7308 */ /* 0x000e620000000800 */
[--C-:B------:R-:W-:Y:S02]  /*15580*/  FFMA.FTZ R186, R13, c[0x0][0x2d0], -R2.reuse ;  /* 0x0000b4000dba7a23 */ /* 0x100fe40000010802 */
[----:B------:R-:W-:Y:S01]  /*15590*/  ISETP.LT.OR P0, PT, R5, 0x12, P0 ;  /* 0x000000120500780c */ /* 0x000fe20000701670 */
[--C-:B------:R-:W-:Y:S02]  /*155a0*/  FFMA.FTZ R185, R12, c[0x0][0x2d0], -R2.reuse ;  /* 0x0000b4000cb97a23 */ /* 0x100fe40000010802 */
[--C-:B------:R-:W-:Y:S01]  /*155b0*/  FFMA.FTZ R25, R25, c[0x0][0x2d0], -R2.reuse ;  /* 0x0000b40019197a23 */ /* 0x100fe20000010802 */
[----:B------:R-:W-:Y:S01]  /*155c0*/  FSEL R147, R168, -INF , !P0 ;  /* 0xff800000a8937808 */ /* 0x000fe20004000000 */
[--C-:B------:R-:W-:Y:S01]  /*155d0*/  FFMA.FTZ R24, R24, c[0x0][0x2d0], -R2.reuse ;  /* 0x0000b40018187a23 */ /* 0x100fe20000010802 */
[----:B------:R-:W-:Y:S01]  /*155e0*/  ISETP.GT.AND P0, PT, R4, 0x28, P1 ;  /* 0x000000280400780c */ /* 0x000fe20000f04270 */
[----:B------:R-:W2:Y:S01]  /*155f0*/  MUFU.EX2 R26, R26 ;  /* 0x0000001a001a7308 */ /* 0x000ea20000000800 */
[--C-:B------:R-:W-:Y:S02]  /*15600*/  FFMA.FTZ R177, R22, c[0x0][0x2d0], -R2.reuse ;  /* 0x0000b40016b17a23 */ /* 0x100fe40000010802 */
[----:B------:R-:W-:Y:S01]  /*15610*/  ISETP.LT.OR P0, PT, R5, 0x29, P0 ;  /* 0x000000290500780c */ /* 0x000fe20000701670 */
[--C-:B------:R-:W-:Y:S02]  /*15620*/  FFMA.FTZ R176, R21, c[0x0][0x2d0], -R2.reuse ;  /* 0x0000b40015b07a23 */ /* 0x100fe40000010802 */
[--C-:B------:R-:W-:Y:S01]  /*15630*/  FFMA.FTZ R175, R20, c[0x0][0x2d0], -R2.reuse ;  /* 0x0000b40014af7a23 */ /* 0x100fe20000010802 */
[----:B------:R-:W-:Y:S01]  /*15640*/  FSEL R148, R104, -INF , !P0 ;  /* 0xff80000068947808 */ /* 0x000fe20004000000 */
[--C-:B------:R-:W-:Y:S01]  /*15650*/  FFMA.FTZ R183, R19, c[0x0][0x2d0], -R2.reuse ;  /* 0x0000b40013b77a23 */ /* 0x100fe20000010802 */
[----:B------:R-:W-:Y:S01]  /*15660*/  FMNMX.FTZ R104, R6, R3, !PT ;  /* 0x0000000306687209 */ /* 0x000fe20007810000 */
[--C-:B------:R-:W-:Y:S01]  /*15670*/  FFMA.FTZ R182, R18, c[0x0][0x2d0], -R2.reuse ;  /* 0x0000b40012b67a23 */ /* 0x100fe20000010802 */
[----:B------:R-:W-:Y:S01]  /*15680*/  ISETP.GT.AND P0, PT, R4, 0x39, P1 ;  /* 0x000000390400780c */ /* 0x000fe20000f04270 */
[--C-:B------:R-:W-:Y:S01]  /*15690*/  FFMA.FTZ R181, R17, c[0x0][0x2d0], -R2.reuse ;  /* 0x0000b40011b57a23 */ /* 0x100fe20000010802 */
[----:B------:R-:W-:Y:S01]  /*156a0*/  FMNMX.FTZ R104, R7, R104, !PT ;  /* 0x0000006807687209 */ /* 0x000fe20007810000 */
[--C-:B------:R-:W-:Y:S01]  /*156b0*/  FFMA.FTZ R179, R16, c[0x0][0x2d0], -R2.reuse ;  /* 0x0000b40010b37a23 */ /* 0x100fe20000010802 */
[----:B------:R-:W-:Y:S01]  /*156c0*/  ISETP.LT.OR P1, PT, R5, 0x39, P2 ;  /* 0x000000390500780c */ /* 0x000fe20001721670 */
[----:B------:R-:W-:Y:S01]  /*156d0*/  FFMA.FTZ R184, R8, c[0x0][0x2d0], -R2 ;  /* 0x0000b40008b87a23 */ /* 0x000fe20000010802 */
[----:B------:R-:W-:Y:S01]  /*156e0*/  FMNMX.FTZ R104, R143, R104, !PT ;  /* 0x000000688f687209 */ /* 0x000fe20007810000 */
[C---:B-1----:R-:W-:Y:S01]  /*156f0*/  FFMA.FTZ R2, R0.reuse, R189, R15 ;  /* 0x000000bd00027223 */ /* 0x042fe2000001000f */
[----:B------:R-:W-:Y:S01]  /*15700*/  FSEL R168, R31, -INF , !P1 ;  /* 0xff8000001fa87808 */ /* 0x000fe20004800000 */
[----:B------:R-:W-:Y:S01]  /*15710*/  MUFU.EX2 R25, R25 ;  /* 0x0000001900197308 */ /* 0x000fe20000000800 */
[----:B------:R-:W-:Y:S01]  /*15720*/  FMNMX.FTZ R104, R145, R104, !PT ;  /* 0x0000006891687209 */ /* 0x000fe20007810000 */
[----:B------:R-:W-:Y:S01]  /*15730*/  FMUL.FTZ R12, R0, R108 ;  /* 0x0000006c000c7220 */ /* 0x000fe20000410000 */
[----:B------:R-:W-:Y:S01]  /*15740*/  ISETP.LT.OR P0, PT, R5, 0x3a, P0 ;  /* 0x0000003a0500780c */ /* 0x000fe20000701670 */
[----:B--2---:R-:W-:Y:S01]  /*15750*/  FADD.FTZ R4, R26, R2 ;  /* 0x000000021a047221 */ /* 0x004fe20000010000 */
[----:B------:R-:W-:Y:S01]  /*15760*/  FMNMX.FTZ R104, R146, R104, !PT ;  /* 0x0000006892687209 */ /* 0x000fe20007810000 */
[----:B------:R-:W-:Y:S01]  /*15770*/  FMUL.FTZ R13, R0, R109 ;  /* 0x0000006d000d7220 */ /* 0x000fe20000410000 */
[----:B------:R-:W-:Y:S01]  /*15780*/  FSEL R161, R30, -INF , !P0 ;  /* 0xff8000001ea17808 */ /* 0x000fe20004000000 */
[C---:B------:R-:W-:Y:S01]  /*15790*/  FMUL.FTZ R28, R0.reuse, R112 ;  /* 0x00000070001c7220 */ /* 0x040fe20000410000 */
[----:B------:R-:W-:Y:S01]  /*157a0*/  FMNMX.FTZ R104, R147, R104, !PT ;  /* 0x0000006893687209 */ /* 0x000fe20007810000 */
[----:B------:R-:W1:Y:S01]  /*157b0*/  MUFU.EX2 R24, R24 ;  /* 0x0000001800187308 */ /* 0x000e620000000800 */
[----:B------:R-:W-:Y:S01]  /*157c0*/  FMUL.FTZ R29, R0, R113 ;  /* 0x00000071001d7220 */ /* 0x000fe20000410000 */
[----:B------:R-:W-:Y:S01]  /*157d0*/  F2FP.BF16.PACK_AB R140, R26, R15 ;  /* 0x0000000f1a8c723e */ /* 0x000fe200000010ff */
[C---:B------:R-:W-:Y:S01]  /*157e0*/  FMUL.FTZ R36, R0.reuse, R132 ;  /* 0x0000008400247220 */ /* 0x040fe20000410000 */
[----:B------:R-:W-:Y:S01]  /*157f0*/  FMNMX.FTZ R104, R167, R104, !PT ;  /* 0x00000068a7687209 */ /* 0x000fe20007810000 */
[C---:B------:R-:W-:Y:S02]  /*15800*/  FMUL.FTZ R37, R0.reuse, R133 ;  /* 0x0000008500257220 */ /* 0x040fe40000410000 */
        /* <DEDUP_REMOVED lines=16> */
[----:B------:R-:W-:Y:S01]  /*15910*/  FMUL.FTZ R44, R0, R44 ;  /* 0x0000002c002c7220 */ /* 0x000fe20000410000 */
[----:B-1----:R-:W-:Y:S01]  /*15920*/  F2FP.BF16.PACK_AB R142, R24, R25 ;  /* 0x00000019188e723e */ /* 0x002fe200000010ff */
[C---:B------:R-:W-:Y:S01]  /*15930*/  FMUL.FTZ R45, R0.reuse, R45 ;  /* 0x0000002d002d7220 */ /* 0x040fe20000410000 */
[----:B------:R-:W-:Y:S01]  /*15940*/  FMNMX.FTZ R104, R169, R104, !PT ;  /* 0x00000068a9687209 */ /* 0x000fe20007810000 */
[C---:B------:R-:W-:Y:S02]  /*15950*/  FMUL.FTZ R48, R0.reuse, R48 ;  /* 0x0000003000307220 */ /* 0x040fe40000410000 */
[----:B------:R-:W-:Y:S01]  /*15960*/  FMUL.FTZ R49, R0, R49 ;  /* 0x0000003100317220 */ /* 0x000fe20000410000 */
[----:B------:R-:W-:Y:S01]  /*15970*/  FMNMX.FTZ R104, R162, R104, !PT ;  /* 0x00000068a2687209 */ /* 0x000fe20007810000 */
[C---:B------:R-:W-:Y:S01]  /*15980*/  FMUL.FTZ R52, R0.reuse, R52 ;  /* 0x0000003400347220 */ /* 0x040fe20000410000 */
[----:B------:R-:W-:Y:S01]  /*15990*/  MUFU.EX2 R176, R176 ;  /* 0x000000b000b07308 */ /* 0x000fe20000000800 */
[----:B------:R-:W-:Y:S01]  /*159a0*/  FMUL.FTZ R53, R0, R53 ;  /* 0x0000003500357220 */ /* 0x000fe20000410000 */
[----:B------:R-:W-:Y:S01]  /*159b0*/  FMNMX.FTZ R104, R168, R104, !PT ;  /* 0x00000068a8687209 */ /* 0x000fe20007810000 */
[C---:B------:R-:W-:Y:S02]  /*159c0*/  FMUL.FTZ R56, R0.reuse, R56 ;  /* 0x0000003800387220 */ /* 0x040fe40000410000 */
[C---:B------:R-:W-:Y:S01]  /*159d0*/  FMUL.FTZ R57, R0.reuse, R57 ;  /* 0x0000003900397220 */ /* 0x040fe20000410000 */
[----:B------:R-:W-:Y:S01]  /*159e0*/  FMNMX.FTZ R104, R161, R104, !PT ;  /* 0x00000068a1687209 */ /* 0x000fe20007810000 */
[C---:B------:R-:W-:Y:S02]  /*159f0*/  FMUL.FTZ R60, R0.reuse, R60 ;  /* 0x0000003c003c7220 */ /* 0x040fe40000410000 */
[C---:B------:R-:W-:Y:S01]  /*15a00*/  FMUL.FTZ R61, R0.reuse, R61 ;  /* 0x0000003d003d7220 */ /* 0x040fe20000410000 */
[----:B------:R-:W-:Y:S01]  /*15a10*/  MUFU.EX2 R175, R175 ;  /* 0x000000af00af7308 */ /* 0x000fe20000000800 */
[----:B------:R-:W1:Y:S01]  /*15a20*/  SHFL.BFLY PT, R2, R104, 0x2, 0x1f ;  /* 0x0c401f0068027f89 */ /* 0x000e6200000e0000 */
[C---:B------:R-:W-:Y:S02]  /*15a30*/  FMUL.FTZ R64, R0.reuse, R64 ;  /* 0x0000004000407220 */ /* 0x040fe40000410000 */
        /* <DEDUP_REMOVED lines=11> */
[----:B------:R-:W-:Y:S01]  /*15af0*/  FMUL.FTZ R85, R0, R85 ;  /* 0x0000005500557220 */ /* 0x000fe20000410000 */
[----:B-1----:R-:W-:Y:S01]  /*15b00*/  FMNMX.FTZ R104, R104, R2, !PT ;  /* 0x0000000268687209 */ /* 0x002fe20007810000 */
[C---:B------:R-:W-:Y:S02]  /*15b10*/  FMUL.FTZ R88, R0.reuse, R88 ;  /* 0x0000005800587220 */ /* 0x040fe40000410000 */
[C---:B------:R-:W-:Y:S02]  /*15b20*/  FMUL.FTZ R89, R0.reuse, R89 ;  /* 0x0000005900597220 */ /* 0x040fe40000410000 */
[----:B------:R-:W1:Y:S01]  /*15b30*/  SHFL.BFLY PT, R2, R104, 0x1, 0x1f ;  /* 0x0c201f0068027f89 */ /* 0x000e6200000e0000 */
[C---:B------:R-:W-:Y:S02]  /*15b40*/  FMUL.FTZ R92, R0.reuse, R92 ;  /* 0x0000005c005c7220 */ /* 0x040fe40000410000 */
[C---:B------:R-:W-:Y:S02]  /*15b50*/  FMUL.FTZ R93, R0.reuse, R93 ;  /* 0x0000005d005d7220 */ /* 0x040fe40000410000 */
[C---:B------:R-:W-:Y:S02]  /*15b60*/  FMUL.FTZ R96, R0.reuse, R96 ;  /* 0x0000006000607220 */ /* 0x040fe40000410000 */
[C---:B------:R-:W-:Y:S02]  /*15b70*/  FMUL.FTZ R97, R0.reuse, R97 ;  /* 0x0000006100617220 */ /* 0x040fe40000410000 */
[C---:B------:R-:W-:Y:S02]  /*15b80*/  FMUL.FTZ R100, R0.reuse, R100 ;  /* 0x0000006400647220 */ /* 0x040fe40000410000 */
[----:B------:R-:W-:Y:S01]  /*15b90*/  FMUL.FTZ R101, R0, R101 ;  /* 0x0000006500657220 */ /* 0x000fe20000410000 */
[----:B-1----:R-:W-:Y:S01]  /*15ba0*/  FMNMX.FTZ R104, R104, R2, !PT ;  /* 0x0000000268687209 */ /* 0x002fe20007810000 */
[----:B------:R-:W-:Y:S02]  /*15bb0*/  FADD.FTZ R2, R25, R4 ;  /* 0x0000000419027221 */ /* 0x000fe40000010000 */
[----:B------:R-:W-:Y:S01]  /*15bc0*/  FMUL.FTZ R4, R0, R128 ;  /* 0x0000008000047220 */ /* 0x000fe20000410000 */
[C---:B------:R-:W-:Y:S01]  /*15bd0*/  FSETP.NEU.FTZ.AND P0, PT, R104.reuse, -INF , PT ;  /* 0xff8000006800780b */ /* 0x040fe20003f1d000 */
[----:B------:R-:W-:Y:S02]  /*15be0*/  FMUL.FTZ R144, R104, c[0x0][0x2d0] ;  /* 0x0000b40068907a20 */ /* 0x000fe40000410000 */
        /* <DEDUP_REMOVED lines=11> */
[----:B------:R-:W-:Y:S07]  /*15ca0*/  FFMA.FTZ R162, R162, c[0x0][0x2d0], -R144 ;  /* 0x0000b400a2a27a23 */ /* 0x000fee0000010890 */
        /* <DEDUP_REMOVED lines=8> */
[----:B------:R-:W-:Y:S01]  /*15d30*/  FMUL.FTZ R30, R2, R114 ;  /* 0x00000072021e7220 */ /* 0x000fe20000410000 */
[C---:B--2---:R-:W-:Y:S01]  /*15d40*/  F2FP.BF16.PACK_AB R141, R0.reuse, R141 ;  /* 0x0000008d008d723e */ /* 0x044fe200000010ff */
[----:B------:R-:W-:Y:S01]  /*15d50*/  FADD.FTZ R8, R0, R8 ;  /* 0x0000000800087221 */ /* 0x000fe20000010000 */
[----:B------:R-:W-:Y:S01]  /*15d60*/  IADD3 R0, R159, R149, RZ ;  /* 0x000000959f007210 */ /* 0x000fe20007ffe0ff */
[C---:B------:R-:W-:Y:S02]  /*15d70*/  FMUL.FTZ R31, R2.reuse, R115 ;  /* 0x00000073021f7220 */ /* 0x040fe40000410000 */
[C---:B------:R-:W-:Y:S02]  /*15d80*/  FMUL.FTZ R38, R2.reuse, R134 ;  /* 0x0000008602267220 */ /* 0x040fe40000410000 */
[----:B------:R-:W1:Y:S01]  /*15d90*/  LDSM.16.MT88.4 R108, [R0] ;  /* 0x00000000006c783b */ /* 0x000e620000004200 */
[C---:B------:R-:W-:Y:S02]  /*15da0*/  FMUL.FTZ R39, R2.reuse, R135 ;  /* 0x0000008702277220 */ /* 0x040fe40000410000 */
        /* <DEDUP_REMOVED lines=46> */
[----:B---3--:R-:W-:Y:S01]  /*16090*/  FADD.FTZ R118, R3, R8 ;  /* 0x0000000803767221 */ /* 0x008fe20000010000 */
[----:B------:R-:W-:Y:S01]  /*160a0*/  IADD3 R8, R160, R149, RZ ;  /* 0x00000095a0087210 */ /* 0x000fe20007ffe0ff */
[----:B------:R-:W2:Y:S01]  /*160b0*/  MUFU.EX2 R116, R2 ;  /* 0x0000000200747308 */ /* 0x000ea20000000800 */
[--C-:B------:R-:W-:Y:S03]  /*160c0*/  FFMA.FTZ R149, R168, c[0x0][0x2d0], -R144.reuse ;  /* 0x0000b400a8957a23 */ /* 0x100fe60000010890 */
[----:B------:R-:W-:Y:S06]  /*160d0*/  LDSM.16.MT88.4 R132, [R8+0x1800] ;  /* 0x001800000884783b */ /* 0x000fec0000004200 */
[----:B------:R-:W-:Y:S10]  /*160e0*/  MUFU.EX2 R168, R185 ;  /* 0x000000b900a87308 */ /* 0x000ff40000000800 */
[----:B------:R-:W-:Y:S01]  /*160f0*/  MUFU.EX2 R149, R149 ;  /* 0x0000009500957308 */ /* 0x000fe20000000800 */
        /* <DEDUP_REMOVED lines=45> */
[----:B------:R-:W2:Y:S10]  /*163d0*/  MUFU.EX2 R109, R109 ;  /* 0x0000006d006d7308 */ /* 0x000eb40000000800 */
        /* <DEDUP_REMOVED lines=10> */
[----:B------:R-:W3:Y:S01]  /*16480*/  MUFU.EX2 R166, R187 ;  /* 0x000000bb00a67308 */ /* 0x000ee20000000800 */
[----:B-1----:R-:W-:Y:S02]  /*16490*/  F2FP.BF16.PACK_AB R108, R177, R117 ;  /* 0x00000075b16c723e */ /* 0x002fe400000010ff */
[----:B--2---:R-:W-:Y:S07]  /*164a0*/  F2FP.BF16.PACK_AB R111, R122, R120 ;  /* 0x000000787a6f723e */ /* 0x004fee00000010ff */
[C---:B------:R-:W-:Y:S05]  /*164b0*/  HMMA.16816.F32.BF16 R4, R108.reuse, R112, R4 ;  /* 0x000000706c04723c */ /* 0x040fea0000041804 */
[----:B---3--:R-:W-:Y:S03]  /*164c0*/  F2FP.BF16.PACK_AB R140, R167, R166 ;  /* 0x000000a6a78c723e */ /* 0x008fe600000010ff */
        /* <DEDUP_REMOVED lines=36> */
[--C-:B------:R-:W-:Y:S03]  /*16710*/  FFMA.FTZ R148, R169, c[0x0][0x2d0], -R144.reuse ;  /* 0x0000b400a9947a23 */ /* 0x100fe60000010890 */
        /* <DEDUP_REMOVED lines=10> */
[----:B-1----:R-:W1:Y:S09]  /*167c0*/  LDSM.16.MT88.4 R112, [R0+0x1000] ;  /* 0x001000000070783b */ /* 0x002e720000004200 */
[----:B------:R-:W5:Y:S01]  /*167d0*/  MUFU.EX2 R169, R184 ;  /* 0x000000b800a97308 */ /* 0x000f620000000800 */
[----:B--2---:R-:W-:Y:S01]  /*167e0*/  FADD.FTZ R108, R121, R123 ;  /* 0x0000007b796c7221 */ /* 0x004fe20000010000 */
[----:B---3--:R-:W-:Y:S03]  /*167f0*/  F2FP.BF16.PACK_AB R111, R165, R127 ;  /* 0x0000007fa56f723e */ /* 0x008fe600000010ff */
[----:B------:R-:W-:Y:S01]  /*16800*/  FADD.FTZ R125, R120, R108 ;  /* 0x0000006c787d7221 */ /* 0x000fe20000010000 */
[----:B------:R-:W-:Y:S01]  /*16810*/  F2FP.BF16.PACK_AB R108, R130, R126 ;  /* 0x0000007e826c723e */ /* 0x000fe200000010ff */
[----:B------:R-:W-:Y:S03]  /*16820*/  FADD.FTZ R126, R126, R124 ;  /* 0x0000007c7e7e7221 */ /* 0x000fe60000010000 */
[----:B------:R-:W2:Y:S01]  /*16830*/  MUFU.EX2 R148, R148 ;  /* 0x0000009400947308 */ /* 0x000ea20000000800 */
[----:B------:R-:W-:Y:S02]  /*16840*/  FADD.FTZ R125, R122, R125 ;  /* 0x0000007d7a7d7221 */ /* 0x000fe40000010000 */
[----:B------:R-:W-:Y:S01]  /*16850*/  LDSM.16.MT88.4 R120, [R0+0x1800] ;  /* 0x001800000078783b */ /* 0x000fe20000004200 */
[----:B----4-:R-:W-:Y:S01]  /*16860*/  F2FP.BF16.PACK_AB R143, R161, R149 ;  /* 0x00000095a18f723e */ /* 0x010fe200000010ff */
[----:B------:R-:W-:Y:S06]  /*16870*/  FADD.FTZ R124, R128, R125 ;  /* 0x0000007d807c7221 */ /* 0x000fec0000010000 */
[----:B------:R-:W-:Y:S01]  /*16880*/  LDSM.16.MT88.4 R144, [R3+0x1800] ;  /* 0x001800000390783b */ /* 0x000fe20000004200 */
[----:B-----5:R-:W-:Y:S01]  /*16890*/  F2FP.BF16.PACK_AB R142, R169, R168 ;  /* 0x000000a8a98e723e */ /* 0x020fe200000010ff */
[C---:B-1----:R-:W-:Y:S03]  /*168a0*/  HMMA.16816.F32.BF16 R4, R108.reuse, R112, R4 ;  /* 0x000000706c04723c */ /* 0x042fe60000041804 */
[----:B--2---:R-:W-:Y:S05]  /*168b0*/  F2FP.BF16.PACK_AB R141, R162, R148 ;  /* 0x00000094a28d723e */ /* 0x004fea00000010ff */
        /* <DEDUP_REMOVED lines=35> */
[----:B------:R-:W-:Y:S02]  /*16af0*/  FADD.FTZ R116, R129, R124 ;  /* 0x0000007c81747221 */ /* 0x000fe40000010000 */
[----:B------:R-:W-:Y:S02]  /*16b00*/  FADD.FTZ R164, R131, R117 ;  /* 0x0000007583a47221 */ /* 0x000fe40000010000 */
[C---:B------:R-:W-:Y:S01]  /*16b10*/  HMMA.16816.F32.BF16 R128, R140.reuse, R120, R4 ;  /* 0x000000788c80723c */ /* 0x040fe20000041804 */
[----:B------:R-:W2:Y:S04]  /*16b20*/  LDSM.16.MT88.4 R4, [R0+0x3800] ;  /* 0x003800000004783b */ /* 0x000ea80000004200 */
[----:B------:R-:W-:Y:S03]  /*16b30*/  FADD.FTZ R163, R127, R116 ;  /* 0x000000747fa37221 */ /* 0x000fe60000010000 */
        /* <DEDUP_REMOVED lines=16> */
[----:B------:R3:W3:Y:S07]  /*16c40*/  LDSM.16.MT88.4 R12, [R8+0x5800] ;  /* 0x00580000080c783b */ /* 0x0006ee0000004200 */
        /* <DEDUP_REMOVED lines=18> */
[----:B------:R1:W2:Y:S02]  /*16d70*/  LDSM.16.MT88.4 R4, [R3+0x5800] ;  /* 0x005800000304783b */ /* 0x0002a40000004200 */
[C---:B------:R-:W-:Y:S02]  /*16d80*/  @P0 IADD3 R17, P1, R0.reuse, R202, RZ ;  /* 0x000000ca00110210 */ /* 0x040fe40007f3e0ff */
[----:B------:R-:W-:Y:S02]  /*16d90*/  @P0 IADD3 R16, P2, R0, R192, RZ ;  /* 0x000000c000100210 */ /* 0x000fe40007f5e0ff */
[C---:B------:R-:W-:Y:S01]  /*16da0*/  @P0 LEA R22, P3, R17.reuse, c[0x0][0x1c8], 0x1 ;  /* 0x0000720011160a11 */ /* 0x040fe200078608ff */
[C---:B------:R-:W-:Y:S04]  /*16db0*/  HMMA.16816.F32.BF16 R84, R140.reuse, R26, R84 ;  /* 0x0000001a8c54723c */ /* 0x040fe80000041854 */
[----:B------:R-:W-:Y:S02]  /*16dc0*/  @P0 IADD3.X R19, R2, R201, RZ, P1, !PT ;  /* 0x000000c902130210 */ /* 0x000fe40000ffe4ff */
[----:B---3--:R-:W-:Y:S02]  /*16dd0*/  @P0 LEA R8, P1, R18, R0, 0x5 ;  /* 0x0000000012080211 */ /* 0x008fe400078228ff */
[----:B------:R-:W-:Y:S01]  /*16de0*/  @P0 LEA.HI.X R23, R17, c[0x0][0x1cc], R19, 0x1, P3 ;  /* 0x0000730011170a11 */ /* 0x000fe200018f0c13 */
[C---:B------:R-:W-:Y:S03]  /*16df0*/  HMMA.16816.F32.BF16 R88, R140.reuse, R12, R88 ;  /* 0x0000000c8c58723c */ /* 0x040fe60000041858 */
[----:B------:R-:W-:Y:S02]  /*16e00*/  @P0 LEA R20, P3, R16, c[0x0][0x1c8], 0x1 ;  /* 0x0000720010140a11 */ /* 0x000fe400078608ff */
[----:B------:R-:W-:Y:S02]  /*16e10*/  @P0 IADD3.X R19, R2, R191, RZ, P2, !PT ;  /* 0x000000bf02130210 */ /* 0x000fe400017fe4ff */
[----:B------:R-:W-:Y:S01]  /*16e20*/  @P0 IADD3 R0, P4, R0, R190, RZ ;  /* 0x000000be00000210 */ /* 0x000fe20007f9e0ff */
[C---:B------:R-:W-:Y:S04]  /*16e30*/  HMMA.16816.F32.BF16 R92, R140.reuse, R14, R92 ;  /* 0x0000000e8c5c723c */ /* 0x040fe8000004185c */
[----:B-1----:R-:W-:Y:S02]  /*16e40*/  @P0 LEA.HI.X R3, R18, R2, R21, 0x5, P1 ;  /* 0x0000000212030211 */ /* 0x002fe400008f2c15 */
[----:B------:R-:W-:Y:S02]  /*16e50*/  @P0 LEA.HI.X R21, R16, c[0x0][0x1cc], R19, 0x1, P3 ;  /* 0x0000730010150a11 */ /* 0x000fe400018f0c13 */
[----:B------:R-:W-:Y:S04]  /*16e60*/  @P0 LEA R18, P3, R0, c[0x0][0x1c8], 0x1 ;  /* 0x0000720000120a11 */ /* 0x000fe800078608ff */
[----:B------:R-:W-:Y:S02]  /*16e70*/  @P0 IADD3 R17, P2, R8, R202, RZ ;  /* 0x000000ca08110210 */ /* 0x000fe40007f5e0ff */
[----:B------:R-:W-:Y:S02]  /*16e80*/  @P0 IADD3.X R2, R2, R188, RZ, P4, !PT ;  /* 0x000000bc02020210 */ /* 0x000fe400027fe4ff */
[----:B------:R-:W-:Y:S01]  /*16e90*/  @P0 IADD3.X R24, R3, R201, RZ, P2, !PT ;  /* 0x000000c903180210 */ /* 0x000fe200017fe4ff */
[C---:B--2---:R-:W-:Y:S03]  /*16ea0*/  HMMA.16816.F32.BF16 R96, R140.reuse, R4, R96 ;  /* 0x000000048c60723c */ /* 0x044fe60000041860 */
[----:B------:R-:W-:Y:S02]  /*16eb0*/  @P0 LEA.HI.X R19, R0, c[0x0][0x1cc], R2, 0x1, P3 ;  /* 0x0000730000130a11 */ /* 0x000fe400018f0c02 */
[----:B------:R-:W-:Y:S02]  /*16ec0*/  @P0 ISETP.GE.AND P2, PT, R208, c[0x0][0x1d4], PT ;  /* 0x00007500d0000a0c */ /* 0x000fe40003f46270 */
[----:B------:R-:W-:Y:S01]  /*16ed0*/  @P0 IADD3 R0, P4, R8, R192, RZ ;  /* 0x000000c008000210 */ /* 0x000fe20007f9e0ff */
[----:B------:R-:W-:Y:S01]  /*16ee0*/  FADD.FTZ R5, R179, R164 ;  /* 0x000000a4b3057221 */ /* 0x000fe20000010000 */
[----:B------:R-:W-:Y:S01]  /*16ef0*/  @P0 LEA R16, P1, R17, c[0x0][0x1c8], 0x1 ;  /* 0x0000720011100a11 */ /* 0x000fe200078208ff */
[----:B------:R-:W-:Y:S03]  /*16f00*/  HMMA.16816.F32.BF16 R100, R140, R6, R100 ;  /* 0x000000068c64723c */ /* 0x000fe60000041864 */
[----:B------:R-:W-:Y:S01]  /*16f10*/  @P0 IADD3.X R13, R3, R191, RZ, P4, !PT ;  /* 0x000000bf030d0210 */ /* 0x000fe200027fe4ff */
[----:B------:R-:W-:Y:S01]  /*16f20*/  FADD.FTZ R4, R165, R163 ;  /* 0x000000a3a5047221 */ /* 0x000fe20000010000 */
[----:B------:R-:W-:Y:S02]  /*16f30*/  @P0 LEA R12, P4, R0, c[0x0][0x1c8], 0x1 ;  /* 0x00007200000c0a11 */ /* 0x000fe400078808ff */
[----:B------:R-:W-:Y:S02]  /*16f40*/  @P0 LEA.HI.X R17, R17, c[0x0][0x1cc], R24, 0x1, P1 ;  /* 0x0000730011110a11 */ /* 0x000fe400008f0c18 */
[----:B------:R-:W-:Y:S03]  /*16f50*/  @P0 ISETP.GE.AND P1, PT, R212, c[0x0][0x1d4], PT ;  /* 0x00007500d4000a0c */ /* 0x000fe60003f26270 */
[----:B------:R-:W-:Y:S01]  /*16f60*/  @P0 LEA.HI.X R13, R0, c[0x0][0x1cc], R13, 0x1, P4 ;  /* 0x00007300000d0a11 */ /* 0x000fe200020f0c0d */
[----:B------:R-:W-:Y:S01]  /*16f70*/  @P0 IMAD R0, R180, 0x6000, R11 ;  /* 0x00006000b4000824 */ /* 0x000fe200078e020b */
[----:B------:R-:W-:Y:S04]  /*16f80*/  @P0 IADD3 R8, P3, R8, R190, RZ ;  /* 0x000000be08080210 */ /* 0x000fe80007f7e0ff */
[----:B------:R-:W-:Y:S01]  /*16f90*/  @!PT LDS RZ, [RZ] ;  /* 0x00000000fffff984 */ /* 0x000fe20000000800 */
[----:B------:R-:W-:Y:S01]  /*16fa0*/  @!PT LDS RZ, [RZ] ;  /* 0x00000000fffff984 */ /* 0x000fe20000000800 */
[----:B------:R-:W-:Y:S01]  /*16fb0*/  @!PT LDS RZ, [RZ] ;  /* 0x00000000fffff984 */ /* 0x000fe20000000800 */
[----:B------:R1:W-:Y:S01]  /*16fc0*/  @P0 LDGSTS.E.BYPASS.LTC128B.128 [R0], [R22.64], !P2 ;  /* 0x0000000016000fae */ /* 0x0003e2000d101d4e */
[----:B------:R-:W-:Y:S02]  /*16fd0*/  @P0 IADD3.X R3, R3, R188, RZ, P3, !PT ;  /* 0x000000bc03030210 */ /* 0x000fe40001ffe4ff */
[C---:B------:R-:W-:Y:S04]  /*16fe0*/  @P0 LEA R2, P3, R8.reuse, c[0x0][0x1c8], 0x1 ;  /* 0x0000720008020a11 */ /* 0x040fe800078608ff */
[----:B------:R-:W-:Y:S01]  /*16ff0*/  @P0 LEA.HI.X R3, R8, c[0x0][0x1cc], R3, 0x1, P3 ;  /* 0x0000730008030a11 */ /* 0x000fe200018f0c03 */
[----:B------:R1:W-:Y:S08]  /*17000*/  @P0 LDGSTS.E.BYPASS.LTC128B.128 [R0+0x2000], [R20.64], !P1 ;  /* 0x0200000014000fae */ /* 0x0003f0000c901d4e */
[----:B------:R1:W-:Y:S08]  /*17010*/  @P0 LDGSTS.E.BYPASS.LTC128B.128 [R0+0x4000], [R18.64], !P6 ;  /* 0x0400000012000fae */ /* 0x0003f0000f101d4e */
[----:B------:R1:W-:Y:S08]  /*17020*/  @P0 LDGSTS.E.BYPASS.LTC128B.128 [R0+0x1000], [R16.64], !P2 ;  /* 0x0100000010000fae */ /* 0x0003f0000d101d4e */
[----:B------:R1:W-:Y:S01]  /*17030*/  @P0 LDGSTS.E.BYPASS.LTC128B.128 [R0+0x3000], [R12.64], !P1 ;  /* 0x030000000c000fae */ /* 0x0003e2000c901d4e */
[C---:B------:R-:W-:Y:S02]  /*17040*/  ISETP.GE.AND P1, PT, R150.reuse, 0x1, PT ;  /* 0x000000019600780c */ /* 0x040fe40003f26270 */
[----:B------:R-:W-:Y:S04]  /*17050*/  IADD3 R150, R150, 0x1, RZ ;  /* 0x0000000196967810 */ /* 0x000fe80007ffe0ff */
[----:B------:R-:W-:Y:S01]  /*17060*/  SEL R150, R150, RZ, !P1 ;  /* 0x000000ff96967207 */ /* 0x000fe20004800000 */
[----:B------:R2:W-:Y:S01]  /*17070*/  @P0 LDGSTS.E.BYPASS.LTC128B.128 [R0+0x5000], [R2.64], !P6 ;  /* 0x0500000002000fae */ /* 0x0005e2000f101d4e */
[----:B------:R-:W-:Y:S02]  /*17080*/  ISETP.GE.AND P0, PT, R199, R173, PT ;  /* 0x000000adc700720c */ /* 0x000fe40003f06270 */
[----:B------:R-:W-:Y:S05]  /*17090*/  IADD3 R173, R173, -0x1, RZ ;  /* 0xffffffffadad7810 */ /* 0x000fea0007ffe0ff */
[----:B------:R-:W0:Y:S01]  /*170a0*/  LDGDEPBAR ;  /* 0x00000000000079af */ /* 0x000e220000000000 */
[----:B--2---:R-:W-:Y:S01]  /*170b0*/  FADD.FTZ R2, R166, R5 ;  /* 0x00000005a6027221 */ /* 0x004fe20000010000 */
[----:B------:R-:W-:Y:S01]  /*170c0*/  MOV R3, R104 ;  /* 0x0000006800037202 */ /* 0x000fe20000000f00 */
[----:B-1----:R-:W-:Y:S02]  /*170d0*/  FADD.FTZ R0, R148, R4 ;  /* 0x0000000494007221 */ /* 0x002fe40000010000 */
[----:B------:R-:W-:Y:S02]  /*170e0*/  FADD.FTZ R2, R167, R2 ;  /* 0x00000002a7027221 */ /* 0x000fe40000010000 */
[----:B------:R-:W-:Y:S02]  /*170f0*/  FADD.FTZ R0, R162, R0 ;  /* 0x00000000a2007221 */ /* 0x000fe40000010000 */
[----:B------:R-:W-:Y:S02]  /*17100*/  FADD.FTZ R2, R168, R2 ;  /* 0x00000002a8027221 */ /* 0x000fe40000010000 */
[----:B------:R-:W-:Y:S02]  /*17110*/  FADD.FTZ R0, R149, R0 ;  /* 0x0000000095007221 */ /* 0x000fe40000010000 */
[----:B------:R-:W-:Y:S01]  /*17120*/  FADD.FTZ R189, R169, R2 ;  /* 0x00000002a9bd7221 */ /* 0x000fe20000010000 */
[----:B------:R-:W-:Y:S01]  /*17130*/  MOV R2, R9 ;  /* 0x0000000900027202 */ /* 0x000fe20000000f00 */
[----:B------:R-:W-:Y:S01]  /*17140*/  FADD.FTZ R198, R161, R0 ;  /* 0x00000000a1c67221 */ /* 0x000fe20000010000 */
[----:B------:R-:W-:-:S05]  /*17150*/  @!P0 BRA `(.L_x_1919) ;  /* 0xffffc66000008947 */ /* 0x000fca000383ffff */
.L_x_1910:
[----:B------:R-:W-:Y:S02]  /*17160*/  MOV R6, 0x1f ;  /* 0x0000001f00067802 */ /* 0x000fe40000000f00 */
[----:B------:R-:W-:Y:S01]  /*17170*/  MOV R5, 0xffffffff ;  /* 0xffffffff00057802 */ /* 0x000fe20000000f00 */
[----:B------:R-:W-:Y:S05]  /*17180*/  BRA.DIV ~URZ, `(.L_x_1920) ;  /* 0x000055d27f007947 */ /* 0x000fea000b800000 */
[----:B------:R1:W2:Y:S02]  /*17190*/  SHFL.BFLY PT, R0, R189, 0x2, 0x1f ;  /* 0x0c401f00bd007f89 */ /* 0x0002a400000e0000 */
.L_x_1993:
[----:B--2---:R-:W-:Y:S01]  /*171a0*/  FADD.FTZ R0, R0, R189 ;  /* 0x000000bd00007221 */ /* 0x004fe20000010000 */
[----:B------:R-:W-:Y:S05]  /*171b0*/  BRA.DIV ~URZ, `(.L_x_1921) ;  /* 0x000056027f007947 */ /* 0x000fea000b800000 */
[----:B------:R-:W2:Y:S04]  /*171c0*/  SHFL.BFLY PT, R2, R198, 0x2, 0x1f ;  /* 0x0c401f00c6027f89 */ /* 0x000ea800000e0000 */
[----:B------:R-:W3:Y:S01]  /*171d0*/  SHFL.BFLY PT, R4, R0, 0x1, 0x1f ;  /* 0x0c201f0000047f89 */ /* 0x000ee200000e0000 */
[----:B--2---:R-:W-:-:S02]  /*171e0*/  FADD.FTZ R198, R2, R198 ;  /* 0x000000c602c67221 */ /* 0x004fc40000010000 */
[----:B---3--:R-:W-:-:S03]  /*171f0*/  FADD.FTZ R0, R0, R4 ;  /* 0x0000000400007221 */ /* 0x008fc60000010000 */
[----:B------:R2:W3:Y:S04]  /*17200*/  SHFL.BFLY PT, R3, R198, 0x1, 0x1f ;  /* 0x0c201f00c6037f89 */ /* 0x0004e800000e0000 */
.L_x_1994:
[----:B------:R-:W-:Y:S01]  /*17210*/  FSETP.NE.FTZ.AND P1, PT, R0, RZ, PT ;  /* 0x000000ff0000720b */ /* 0x000fe20003f35000 */
[----:B---3--:R-:W-:Y:S01]  /*17220*/  FADD.FTZ R3, R3, R198 ;  /* 0x000000c603037221 */ /* 0x008fe20000010000 */
[----:B------:R-:W-:Y:S02]  /*17230*/  MOV R2, RZ ;  /* 0x000000ff00027202 */ /* 0x000fe40000000f00 */
[----:B------:R-:W-:Y:S02]  /*17240*/  MOV R21, 0xff800000 ;  /* 0xff80000000157802 */ /* 0x000fe40000000f00 */
[----:B------:R-:W-:Y:S02]  /*17250*/  FSETP.NE.FTZ.AND P0, PT, R3, RZ, PT ;  /* 0x000000ff0300720b */ /* 0x000fe40003f15000 */
[----:B------:R-:W-:-:S05]  /*17260*/  MOV R20, 0xff800000 ;  /* 0xff80000000147802 */ /* 0x000fca0000000f00 */
[----:B------:R-:W3:Y:S01]  /*17270*/  @P1 MUFU.RCP R2, R0 ;  /* 0x0000000000021308 */ /* 0x000ee20000001000 */
[----:B------:R-:W-:-:S07]  /*17280*/  @P1 MOV R6, 0x3f317218 ;  /* 0x3f31721800061802 */ /* 0x000fce0000000f00 */
[----:B------:R4:W5:Y:S01]  /*17290*/  @P1 MUFU.LG2 R4, R0 ;  /* 0x0000000000041308 */ /* 0x0009620000000c00 */
[C---:B---3--:R-:W-:Y:S02]  /*172a0*/  FMUL.FTZ R128, R2.reuse, R128 ;  /* 0x0000008002807220 */ /* 0x048fe40000410000 */
[C---:B------:R-:W-:Y:S02]  /*172b0*/  FMUL.FTZ R129, R2.reuse, R129 ;  /* 0x0000008102817220 */ /* 0x040fe40000410000 */
[C---:B------:R-:W-:Y:S02]  /*172c0*/  FMUL.FTZ R108, R2.reuse, R108 ;  /* 0x0000006c026c7220 */ /* 0x040fe40000410000 */
[C---:B------:R-:W-:Y:S01]  /*172d0*/  FMUL.FTZ R109, R2.reuse, R109 ;  /* 0x0000006d026d7220 */ /* 0x040fe20000410000 */
[----:B----4-:R-:W-:Y:S01]  /*172e0*/  MOV R0, RZ ;  /* 0x000000ff00007202 */ /* 0x010fe20000000f00 */
[C---:B------:R-:W-:Y:S02]  /*172f0*/  FMUL.FTZ R124, R2.reuse, R124 ;  /* 0x0000007c027c7220 */ /* 0x040fe40000410000 */
[----:B------:R-:W-:-:S02]  /*17300*/  FMUL.FTZ R125, R2, R125 ;  /* 0x0000007d027d7220 */ /* 0x000fc40000410000 */
[C---:B------:R-:W-:Y:S01]  /*17310*/  FMUL.FTZ R116, R2.reuse, R116 ;  /* 0x0000007402747220 */ /* 0x040fe20000410000 */
[----:B------:R-:W3:Y:S01]  /*17320*/  @P0 MUFU.RCP R0, R3 ;  /* 0x0000000300000308 */ /* 0x000ee20000001000 */
        /* <DEDUP_REMOVED lines=41> */
[----:B------:R4:W1:Y:S01]  /*175c0*/  @P0 MUFU.LG2 R2, R3 ;  /* 0x0000000300020308 */ /* 0x0008620000000c00 */
[----:B-----5:R-:W-:Y:S02]  /*175d0*/  @P1 FMUL.FTZ R5, R4, 0.69314718246459960938 ;  /* 0x3f31721804051820 */ /* 0x020fe40000410000 */
[----:B------:R-:W-:Y:S02]  /*175e0*/  @P1 FMUL.FTZ R4, R6, c[0x0][0x2d0] ;  /* 0x0000b40006041a20 */ /* 0x000fe40000410000 */
[----:B---3--:R-:W-:Y:S02]  /*175f0*/  FMUL.FTZ R130, R0, R130 ;  /* 0x0000008200827220 */ /* 0x008fe40000410000 */
[----:B------:R-:W-:Y:S01]  /*17600*/  @P1 FFMA.FTZ R21, R4, R9, R5 ;  /* 0x0000000904151223 */ /* 0x000fe20000010005 */
[----:B------:R-:W-:Y:S01]  /*17610*/  MOV R4, 0x1 ;  /* 0x0000000100047802 */ /* 0x000fe20000000f00 */
[C---:B------:R-:W-:Y:S02]  /*17620*/  FMUL.FTZ R131, R0.reuse, R131 ;  /* 0x0000008300837220 */ /* 0x040fe40000410000 */
[----:B------:R-:W-:-:S02]  /*17630*/  FMUL.FTZ R110, R0, R110 ;  /* 0x0000006e006e7220 */ /* 0x000fc40000410000 */
[C---:B------:R-:W-:Y:S02]  /*17640*/  FMUL.FTZ R111, R0.reuse, R111 ;  /* 0x0000006f006f7220 */ /* 0x040fe40000410000 */
[----:B------:R-:W-:Y:S01]  /*17650*/  FMUL.FTZ R126, R0, R126 ;  /* 0x0000007e007e7220 */ /* 0x000fe20000410000 */
[----:B----4-:R-:W-:Y:S01]  /*17660*/  @P0 MOV R3, 0x3f317218 ;  /* 0x3f31721800030802 */ /* 0x010fe20000000f00 */
[----:B-1----:R-:W-:Y:S02]  /*17670*/  @P0 FMUL.FTZ R2, R2, 0.69314718246459960938 ;  /* 0x3f31721802020820 */ /* 0x002fe40000410000 */
[C---:B------:R-:W-:Y:S02]  /*17680*/  FMUL.FTZ R127, R0.reuse, R127 ;  /* 0x0000007f007f7220 */ /* 0x040fe40000410000 */
[----:B------:R-:W-:Y:S02]  /*17690*/  @P0 FMUL.FTZ R3, R3, c[0x0][0x2d0] ;  /* 0x0000b40003030a20 */ /* 0x000fe40000410000 */
        /* <DEDUP_REMOVED lines=44> */
.L_x_1862:
[----:B------:R-:W1:Y:S01]  /*17960*/  S2R R6, SR_TID.X ;  /* 0x0000000000067919 */ /* 0x000e620000002100 */
[----:B------:R-:W-:Y:S01]  /*17970*/  BSSY B0, `(.L_x_1922) ;  /* 0x0000010000007945 */ /* 0x000fe20003800000 */
[----:B-1----:R-:W-:-:S13]  /*17980*/  LOP3.LUT P0, RZ, R6, 0xff, RZ, 0xc0, !PT ;  /* 0x000000ff06ff7812 */ /* 0x002fda000780c0ff */
[----:B------:R-:W-:Y:S05]  /*17990*/  @P0 BRA `(.L_x_1923) ;  /* 0x000000d000000947 */ /* 0x000fea0003800000 */
[----:B------:R-:W1:Y:S01]  /*179a0*/  S2R R4, SR_LANEID ;  /* 0x0000000000047919 */ /* 0x000e620000000000 */
[----:B------:R-:W-:Y:S01]  /*179b0*/  VOTEU.ANY UR4, UPT, PT ;  /* 0x0000000000047886 */ /* 0x000fe200038e0100 */
[----:B------:R-:W-:Y:S01]  /*179c0*/  IMAD.MOV.U32 R5, RZ, RZ, c[0x0][0x564] ;  /* 0x00015900ff057624 */ /* 0x000fe200078e00ff */
[----:B------:R-:W1:Y:S08]  /*179d0*/  FLO.U32 R3, UR4 ;  /* 0x0000000400037d00 */ /* 0x000e7000080e0000 */
[----:B------:R-:W3:Y:S01]  /*179e0*/  POPC R2, UR4 ;  /* 0x0000000400027d09 */ /* 0x000ee20008000000 */
[----:B-1----:R-:W-:Y:S01]  /*179f0*/  ISETP.EQ.U32.AND P0, PT, R3, R4, PT ;  /* 0x000000040300720c */ /* 0x002fe20003f02070 */
[----:B------:R-:W-:-:S12]  /*17a00*/  IMAD.MOV.U32 R4, RZ, RZ, c[0x0][0x560] ;  /* 0x00015800ff047624 */ /* 0x000fd800078e00ff */
[----:B---3--:R1:W3:Y:S04]  /*17a10*/  @P0 ATOMG.E.ADD.STRONG.GPU PT, R2, [R4.64], R2 ;  /* 0x00000002040209a8 */ /* 0x0082e800081ee1ce */
[----:B-1----:R-:W1:Y:S04]  /*17a20*/  S2R R4, SR_LTMASK ;  /* 0x0000000000047919 */ /* 0x002e680000003900 */
[----:B---3--:R1:W3:Y:S02]  /*17a30*/  SHFL.IDX PT, R3, R2, R3, 0x1f ;  /* 0x00001f0302037589 */ /* 0x0082e400000e0000 */
[----:B-1----:R-:W-:-:S06]  /*17a40*/  LOP3.LUT R2, R4, UR4, RZ, 0xc0, !PT ;  /* 0x0000000404027c12 */ /* 0x002fcc000f8ec0ff */
[----:B------:R-:W3:Y:S02]  /*17a50*/  POPC R2, R2 ;  /* 0x0000000200027309 */ /* 0x000ee40000000000 */
[----:B---3--:R-:W-:-:S06]  /*17a60*/  IADD3 R230, R3, c[0x0][0xc], R2 ;  /* 0x0000030003e67a10 */ /* 0x008fcc0007ffe002 */
.L_x_1923:
[----:B------:R-:W-:Y:S05]  /*17a70*/  BSYNC B0 ;  /* 0x0000000000007941 */ /* 0x000fea0003800000 */
.L_x_1922:
[----:B------:R-:W-:Y:S01]  /*17a80*/  PRMT R0, R0, 0x9910, RZ ;  /* 0x0000991000007816 */ /* 0x000fe200000000ff */
[----:B------:R-:W-:Y:S01]  /*17a90*/  BSSY B1, `(.L_x_1924) ;  /* 0x000034b000017945 */ /* 0x000fe20003800000 */
[----:B------:R-:W-:Y:S02]  /*17aa0*/  IMAD.MOV.U32 R37, RZ, RZ, R230 ;  /* 0x000000ffff257224 */ /* 0x000fe400078e00e6 */
[----:B------:R-:W-:-:S13]  /*17ab0*/  ISETP.NE.AND P0, PT, R0, RZ, PT ;  /* 0x000000ff0000720c */ /* 0x000fda0003f05270 */
[----:B------:R-:W-:Y:S05]  /*17ac0*/  @!P0 BRA `(.L_x_1925) ;  /* 0x000028b000008947 */ /* 0x000fea0003800000 */
[----:B------:R-:W-:Y:S01]  /*17ad0*/  SHF.R.S32.HI R2, RZ, 0x1f, R6 ;  /* 0x0000001fff027819 */ /* 0x000fe20000011406 */
[----:B------:R-:W-:Y:S01]  /*17ae0*/  IMAD.SHL.U32 R0, R222, 0x40, RZ ;  /* 0x00000040de007824 */ /* 0x000fe200078e00ff */
[----:B------:R-:W-:Y:S01]  /*17af0*/  WARPSYNC 0xffffffff ;  /* 0xffffffff00007948 */ /* 0x000fe20003800000 */
[----:B------:R-:W-:Y:S01]  /*17b00*/  IMAD.SHL.U32 R3, R228, 0x400, RZ ;  /* 0x00000400e4037824 */ /* 0x000fe200078e00ff */
[----:B------:R-:W-:Y:S01]  /*17b10*/  LEA.HI R2, R2, R6, RZ, 0x2 ;  /* 0x0000000602027211 */ /* 0x000fe200078f10ff */
[----:B------:R-:W-:Y:S01]  /*17b20*/  BAR.SYNC.DEFER_BLOCKING 0x1, 0x100 ;  /* 0x0044000000007b1d */ /* 0x000fe20000010000 */
[----:B------:R-:W-:Y:S01]  /*17b30*/  LOP3.LUT R0, R0, 0x1c0, RZ, 0xc0, !PT ;  /* 0x000001c000007812 */ /* 0x000fe200078ec0ff */
[----:B------:R-:W-:Y:S01]  /*17b40*/  IMAD.MOV.U32 R7, RZ, RZ, 0x20 ;  /* 0x00000020ff077424 */ /* 0x000fe200078e00ff */
[----:B------:R-:W-:Y:S01]  /*17b50*/  LOP3.LUT R2, R2, 0xfffffffc, RZ, 0xc0, !PT ;  /* 0xfffffffc02027812 */ /* 0x000fe200078ec0ff */
[----:B------:R-:W-:Y:S01]  /*17b60*/  IMAD.MOV.U32 R13, RZ, RZ, 0x40 ;  /* 0x00000040ff0d7424 */ /* 0x000fe200078e00ff */
[----:B------:R-:W-:Y:S01]  /*17b70*/  LEA.HI R0, R0, R0, RZ, 0x1d ;  /* 0x0000000000007211 */ /* 0x000fe200078fe8ff */
[----:B------:R-:W-:Y:S01]  /*17b80*/  IMAD.MOV.U32 R36, RZ, RZ, c[0x0][0x388] ;  /* 0x0000e200ff247624 */ /* 0x000fe200078e00ff */
[----:B------:R-:W-:Y:S01]  /*17b90*/  F2FP.BF16.PACK_AB R4, R129, R128 ;  /* 0x000000808104723e */ /* 0x000fe200000010ff */
[----:B------:R-:W-:Y:S01]  /*17ba0*/  IMAD.IADD R2, R6, 0x1, -R2 ;  /* 0x0000000106027824 */ /* 0x000fe200078e0a02 */
[----:B------:R-:W-:-:S02]  /*17bb0*/  F2FP.BF16.PACK_AB R5, R111, R110 ;  /* 0x0000006e6f05723e */ /* 0x000fc400000010ff */
[----:B------:R-:W-:Y:S01]  /*17bc0*/  F2FP.BF16.PACK_AB R6, R109, R108 ;  /* 0x0000006c6d06723e */ /* 0x000fe200000010ff */
[----:B------:R-:W-:Y:S01]  /*17bd0*/  IMAD R3, R2, 0x2, R3 ;  /* 0x0000000202037824 */ /* 0x000fe200078e0203 */
[----:B------:R-:W-:Y:S02]  /*17be0*/  LOP3.LUT R2, R222, 0x1, RZ, 0xc0, !PT ;  /* 0x00000001de027812 */ /* 0x000fe400078ec0ff */
[----:B------:R-:W-:Y:S01]  /*17bf0*/  F2FP.BF16.PACK_AB R8, R121, R120 ;  /* 0x000000787908723e */ /* 0x000fe200000010ff */
[----:B------:R-:W-:Y:S01]  /*17c00*/  IMAD.IADD R0, R3, 0x1, R0 ;  /* 0x0000000103007824 */ /* 0x000fe200078e0200 */
[----:B------:R-:W-:Y:S02]  /*17c10*/  ISETP.NE.U32.AND P0, PT, R2, 0x1, PT ;  /* 0x000000010200780c */ /* 0x000fe40003f05070 */
[----:B------:R-:W-:Y:S01]  /*17c20*/  F2FP.BF16.PACK_AB R9, R137, R136 ;  /* 0x000000888909723e */ /* 0x000fe200000010ff */
[----:B------:R-:W-:Y:S01]  /*17c30*/  IMAD.SHL.U32 R0, R0, 0x2, RZ ;  /* 0x0000000200007824 */ /* 0x000fe200078e00ff */
[----:B------:R-:W-:-:S02]  /*17c40*/  R2P PR, R222, 0x6 ;  /* 0x00000006de007804 */ /* 0x000fc40000000000 */
[----:B------:R-:W-:Y:S02]  /*17c50*/  F2FP.BF16.PACK_AB R12, R63, R62 ;  /* 0x0000003e3f0c723e */ /* 0x000fe400000010ff */
[C---:B------:R-:W-:Y:S01]  /*17c60*/  IADD3 R3, R0.reuse, 0x80, RZ ;  /* 0x0000008000037810 */ /* 0x040fe20007ffe0ff */
[----:B------:R1:W-:Y:S01]  /*17c70*/  STS [R0+0x80], R4 ;  /* 0x0000800400007388 */ /* 0x0003e20000000800 */
[----:B------:R-:W-:Y:S02]  /*17c80*/  IADD3 R2, R0, 0x70, RZ ;  /* 0x0000007000027810 */ /* 0x000fe40007ffe0ff */
[----:B------:R-:W-:Y:S02]  /*17c90*/  SEL R13, R13, 0xffffffc0, !P2 ;  /* 0xffffffc00d0d7807 */ /* 0x000fe40005000000 */
[----:B------:R-:W-:Y:S02]  /*17ca0*/  @P0 IADD3 R2, R3, 0x10, RZ ;  /* 0x0000001003020810 */ /* 0x000fe40007ffe0ff */
[----:B------:R-:W-:-:S02]  /*17cb0*/  F2FP.BF16.PACK_AB R3, R131, R130 ;  /* 0x000000828303723e */ /* 0x000fc400000010ff */
[----:B------:R-:W-:Y:S01]  /*17cc0*/  ISETP.NE.U32.AND P0, PT, RZ, c[0x0][0x508], PT ;  /* 0x00014200ff007a0c */ /* 0x000fe20003f05070 */
[----:B------:R-:W-:Y:S01]  /*17cd0*/  IMAD.IADD R14, R13, 0x1, R2 ;  /* 0x000000010d0e7824 */ /* 0x000fe200078e0202 */
[----:B------:R-:W-:Y:S01]  /*17ce0*/  ISETP.NE.U32.AND P2, PT, RZ, c[0x0][0x500], PT ;  /* 0x00014000ff007a0c */ /* 0x000fe20003f45070 */
[----:B------:R3:W-:Y:S03]  /*17cf0*/  STS [R0+0x480], R3 ;  /* 0x0004800300007388 */ /* 0x0007e60000000800 */
[----:B------:R-:W-:Y:S01]  /*17d00*/  ISETP.NE.AND.EX P2, PT, RZ, c[0x0][0x504], PT, P2 ;  /* 0x00014100ff007a0c */ /* 0x000fe20003f45320 */
[----:B------:R4:W-:Y:S04]  /*17d10*/  STS [R2+0x400], R5 ;  /* 0x0004000502007388 */ /* 0x0009e80000000800 */
[----:B------:R2:W-:Y:S01]  /*17d20*/  STS [R2], R6 ;  /* 0x0000000602007388 */ /* 0x0005e20000000800 */
[----:B-1----:R-:W-:-:S02]  /*17d30*/  SEL R4, R7, 0xffffffe0, !P1 ;  /* 0xffffffe007047807 */ /* 0x002fc40004800000 */
[----:B------:R-:W-:Y:S02]  /*17d40*/  F2FP.BF16.PACK_AB R7, R127, R126 ;  /* 0x0000007e7f07723e */ /* 0x000fe400000010ff */
[----:B------:R-:W-:Y:S01]  /*17d50*/  ISETP.NE.AND.EX P1, PT, RZ, c[0x0][0x50c], PT, P0 ;  /* 0x00014300ff007a0c */ /* 0x000fe20003f25300 */
[----:B---3--:R-:W-:Y:S02]  /*17d60*/  IMAD.IADD R3, R0, 0x1, R4 ;  /* 0x0000000100037824 */ /* 0x008fe400078e0204 */
[----:B------:R-:W-:Y:S01]  /*17d70*/  IMAD.IADD R4, R4, 0x1, R2 ;  /* 0x0000000104047824 */ /* 0x000fe200078e0202 */
[----:B----4-:R-:W-:Y:S02]  /*17d80*/  F2FP.BF16.PACK_AB R5, R125, R124 ;  /* 0x0000007c7d05723e */ /* 0x010fe400000010ff */
[----:B------:R1:W-:Y:S01]  /*17d90*/  STS [R3+0x480], R7 ;  /* 0x0004800703007388 */ /* 0x0003e20000000800 */
[----:B--2---:R-:W-:-:S03]  /*17da0*/  F2FP.BF16.PACK_AB R6, R117, R116 ;  /* 0x000000747506723e */ /* 0x004fc600000010ff */
[----:B------:R2:W-:Y:S04]  /*17db0*/  STS [R3+0x80], R5 ;  /* 0x0000800503007388 */ /* 0x0005e80000000800 */
[----:B------:R3:W-:Y:S01]  /*17dc0*/  STS [R4], R6 ;  /* 0x0000000604007388 */ /* 0x0007e20000000800 */
[----:B-1----:R-:W-:Y:S02]  /*17dd0*/  F2FP.BF16.PACK_AB R7, R123, R122 ;  /* 0x0000007a7b07723e */ /* 0x002fe400000010ff */
[----:B--2---:R-:W-:Y:S01]  /*17de0*/  F2FP.BF16.PACK_AB R5, R119, R118 ;  /* 0x000000767705723e */ /* 0x004fe200000010ff */
[----:B---3--:R-:W-:-:S04]  /*17df0*/  IMAD.IADD R6, R0, 0x1, R13 ;  /* 0x0000000100067824 */ /* 0x008fc800078e020d */
[----:B------:R1:W-:Y:S04]  /*17e00*/  STS [R4+0x400], R5 ;  /* 0x0004000504007388 */ /* 0x0003e80000000800 */
[----:B------:R2:W-:Y:S04]  /*17e10*/  STS [R6+0x80], R8 ;  /* 0x0000800806007388 */ /* 0x0005e80000000800 */
[----:B------:R3:W-:Y:S01]  /*17e20*/  STS [R6+0x480], R7 ;  /* 0x0004800706007388 */ /* 0x0007e20000000800 */
[----:B-1----:R-:W-:Y:S02]  /*17e30*/  F2FP.BF16.PACK_AB R5, R113, R112 ;  /* 0x000000707105723e */ /* 0x002fe400000010ff */
[----:B--2---:R-:W-:-:S03]  /*17e40*/  F2FP.BF16.PACK_AB R8, R115, R114 ;  /* 0x000000727308723e */ /* 0x004fc600000010ff */
[----:B------:R1:W-:Y:S01]  /*17e50*/  STS [R14], R5 ;  /* 0x000000050e007388 */ /* 0x0003e20000000800 */
[----:B---3--:R-:W-:-:S03]  /*17e60*/  F2FP.BF16.PACK_AB R7, R139, R138 ;  /* 0x0000008a8b07723e */ /* 0x008fc600000010ff */
[----:B------:R2:W-:Y:S01]  /*17e70*/  STS [R14+0x400], R8 ;  /* 0x000400080e007388 */ /* 0x0005e20000000800 */
[----:B-1----:R-:W-:Y:S02]  /*17e80*/  IMAD.IADD R5, R13, 0x1, R3 ;  /* 0x000000010d057824 */ /* 0x002fe400078e0203 */
[----:B------:R-:W-:Y:S01]  /*17e90*/  IMAD.IADD R13, R4, 0x1, R13 ;  /* 0x00000001040d7824 */ /* 0x000fe200078e020d */
[----:B--2---:R-:W-:Y:S02]  /*17ea0*/  F2FP.BF16.PACK_AB R8, R133, R132 ;  /* 0x000000848508723e */ /* 0x004fe400000010ff */
[----:B------:R1:W-:Y:S04]  /*17eb0*/  STS [R5+0x80], R9 ;  /* 0x0000800905007388 */ /* 0x0003e80000000800 */
[----:B------:R2:W-:Y:S04]  /*17ec0*/  STS [R5+0x480], R7 ;  /* 0x0004800705007388 */ /* 0x0005e80000000800 */
[----:B------:R3:W-:Y:S01]  /*17ed0*/  STS [R13], R8 ;  /* 0x000000080d007388 */ /* 0x0007e20000000800 */
[----:B-1----:R-:W-:-:S02]  /*17ee0*/  F2FP.BF16.PACK_AB R9, R135, R134 ;  /* 0x000000868709723e */ /* 0x002fc400000010ff */
        /* <DEDUP_REMOVED lines=27> */
[----:B---3--:R-:W-:-:S03]  /*180a0*/  F2FP.BF16.PACK_AB R8, R71, R70 ;  /* 0x000000464708723e */ /* 0x008fc600000010ff */
[----:B------:R2:W-:Y:S01]  /*180b0*/  STS [R5+0x4080], R7 ;  /* 0x0040800705007388 */ /* 0x0005e20000000800 */
[----:B----4-:R-:W-:-:S03]  /*180c0*/  F2FP.BF16.PACK_AB R12, R69, R68 ;  /* 0x00000044450c723e */ /* 0x010fc600000010ff */
[----:B------:R3:W-:Y:S04]  /*180d0*/  STS [R13+0x4400], R8 ;  /* 0x004400080d007388 */ /* 0x0007e80000000800 */
[----:B------:R-:W-:Y:S01]  /*180e0*/  STS [R13+0x4000], R12 ;  /* 0x0040000c0d007388 */ /* 0x000fe20000000800 */
[----:B-1----:R-:W-:Y:S02]  /*180f0*/  F2FP.BF16.PACK_AB R9, R75, R74 ;  /* 0x0000004a4b09723e */ /* 0x002fe400000010ff */
[----:B--2---:R-:W-:-:S03]  /*18100*/  F2FP.BF16.PACK_AB R7, R73, R72 ;  /* 0x000000484907723e */ /* 0x004fc600000010ff */
[----:B------:R1:W-:Y:S01]  /*18110*/  STS [R0+0x8480], R9 ;  /* 0x0084800900007388 */ /* 0x0003e20000000800 */
[----:B---3--:R-:W-:-:S03]  /*18120*/  F2FP.BF16.PACK_AB R8, R77, R76 ;  /* 0x0000004c4d08723e */ /* 0x008fc600000010ff */
[----:B------:R2:W-:Y:S04]  /*18130*/  STS [R0+0x8080], R7 ;  /* 0x0080800700007388 */ /* 0x0005e80000000800 */
[----:B------:R3:W-:Y:S01]  /*18140*/  STS [R2+0x8000], R8 ;  /* 0x0080000802007388 */ /* 0x0007e20000000800 */
[----:B-1----:R-:W-:Y:S02]  /*18150*/  F2FP.BF16.PACK_AB R9, R83, R82 ;  /* 0x000000525309723e */ /* 0x002fe400000010ff */
[----:B--2---:R-:W-:Y:S02]  /*18160*/  F2FP.BF16.PACK_AB R7, R79, R78 ;  /* 0x0000004e4f07723e */ /* 0x004fe400000010ff */
[----:B------:R-:W-:Y:S02]  /*18170*/  F2FP.BF16.PACK_AB R0, R81, R80 ;  /* 0x000000505100723e */ /* 0x000fe400000010ff */
[----:B---3--:R-:W-:Y:S01]  /*18180*/  F2FP.BF16.PACK_AB R8, R85, R84 ;  /* 0x000000545508723e */ /* 0x008fe200000010ff */
[----:B------:R1:W-:Y:S04]  /*18190*/  STS [R2+0x8400], R7 ;  /* 0x0084000702007388 */ /* 0x0003e80000000800 */
[----:B------:R2:W-:Y:S04]  /*181a0*/  STS [R3+0x8080], R0 ;  /* 0x0080800003007388 */ /* 0x0005e80000000800 */
[----:B------:R3:W-:Y:S04]  /*181b0*/  STS [R3+0x8480], R9 ;  /* 0x0084800903007388 */ /* 0x0007e80000000800 */
[----:B------:R-:W-:Y:S01]  /*181c0*/  STS [R4+0x8000], R8 ;  /* 0x0080000804007388 */ /* 0x000fe20000000800 */
[----:B-1----:R-:W-:-:S02]  /*181d0*/  F2FP.BF16.PACK_AB R7, R87, R86 ;  /* 0x000000565707723e */ /* 0x002fc400000010ff */
[----:B------:R-:W-:Y:S02]  /*181e0*/  F2FP.BF16.PACK_AB R2, R89, R88 ;  /* 0x000000585902723e */ /* 0x000fe400000010ff */
[----:B--2---:R-:W-:Y:S01]  /*181f0*/  F2FP.BF16.PACK_AB R0, R91, R90 ;  /* 0x0000005a5b00723e */ /* 0x004fe200000010ff */
        /* <DEDUP_REMOVED lines=12> */
[----:B------:R4:W-:Y:S01]  /*182c0*/  STS [R13+0x8000], R3 ;  /* 0x008000030d007388 */ /* 0x0009e20000000800 */
[----:B-1----:R-:W-:Y:S01]  /*182d0*/  IMAD.MOV.U32 R4, RZ, RZ, 0x4 ;  /* 0x00000004ff047424 */ /* 0x002fe200078e00ff */
[----:B--2---:R-:W-:-:S03]  /*182e0*/  F2FP.BF16.PACK_AB R0, R103, R102 ;  /* 0x000000666700723e */ /* 0x004fc600000010ff */
[CC--:B------:R-:W-:Y:S02]  /*182f0*/  @P1 IMAD.WIDE R6, R219.reuse, R4.reuse, c[0x0][0x508] ;  /* 0x00014200db061625 */ /* 0x0c0fe400078e0204 */
[----:B------:R1:W-:Y:S02]  /*18300*/  STS [R13+0x8400], R0 ;  /* 0x008400000d007388 */ /* 0x0003e40000000800 */
[----:B---3--:R-:W-:Y:S02]  /*18310*/  IMAD.MOV.U32 R2, RZ, RZ, RZ ;  /* 0x000000ffff027224 */ /* 0x008fe400078e00ff */
[----:B------:R-:W-:Y:S01]  /*18320*/  IMAD.WIDE R4, R219, R4, c[0x0][0x500] ;  /* 0x00014000db047625 */ /* 0x000fe200078e0204 */
[----:B------:R-:W-:Y:S06]  /*18330*/  BAR.SYNC.DEFER_BLOCKING 0x1, 0x100 ;  /* 0x0044000000007b1d */ /* 0x000fec0000010000 */
[----:B------:R1:W5:Y:S04]  /*18340*/  @P1 LDG.E R36, [R6.64] ;  /* 0x0000000e06241981 */ /* 0x000368000c1e1900 */
[----:B------:R1:W5:Y:S01]  /*18350*/  @P2 LDG.E R2, [R4.64] ;  /* 0x0000000e04022981 */ /* 0x000362000c1e1900 */
[----:B------:R-:W-:-:S04]  /*18360*/  ISETP.NE.AND P0, PT, R218, RZ, PT ;  /* 0x000000ffda00720c */ /* 0x000fc80003f05270 */
[----:B----4-:R-:W-:Y:S01]  /*18370*/  SEL R3, R218, c[0x0][0x3d4], P0 ;  /* 0x0000f500da037a07 */ /* 0x010fe20000000000 */
[----:B------:R-:W-:Y:S05]  /*18380*/  @P1 BRA `(.L_x_1926) ;  /* 0x0000004000001947 */ /* 0x000fea0003800000 */
[----:B------:R-:W-:Y:S05]  /*18390*/  @!P2 BRA `(.L_x_1926) ;  /* 0x000000300000a947 */ /* 0x000fea0003800000 */
[----:B-1----:R1:W2:Y:S04]  /*183a0*/  LDG.E R0, [R4.64] ;  /* 0x0000000e04007981 */ /* 0x0022a8000c1e1900 */
[----:B-1----:R-:W2:Y:S02]  /*183b0*/  LDG.E R4, [R4.64+0x4] ;  /* 0x0000040e04047981 */ /* 0x002ea4000c1e1900 */
[----:B--2--5:R-:W-:Y:S02]  /*183c0*/  IADD3 R36, -R0, R4, RZ ;  /* 0x0000000400247210 */ /* 0x024fe40007ffe1ff */
.L_x_1926:
[----:B-1----:R-:W2:Y:S01]  /*183d0*/  LDL R4, [R1+0x98] ;  /* 0x0000980001047983 */ /* 0x002ea20000100800 */
[----:B------:R-:W-:Y:S01]  /*183e0*/  IMAD.MOV.U32 R0, RZ, RZ, 0x368 ;  /* 0x00000368ff007424 */ /* 0x000fe200078e00ff */
[----:B------:R-:W-:Y:S02]  /*183f0*/  ISETP.GT.AND P2, PT, R3, 0x1, PT ;  /* 0x000000010300780c */ /* 0x000fe40003f44270 */
[----:B------:R-:W3:Y:S01]  /*18400*/  LDL R23, [R1+0x94] ;  /* 0x0000940001177983 */ /* 0x000ee20000100800 */
[----:B------:R-:W-:-:S02]  /*18410*/  ISETP.NE.U32.AND P0, PT, RZ, c[0x0][0x500], PT ;  /* 0x00014000ff007a0c */ /* 0x000fc40003f05070 */
[----:B------:R-:W-:Y:S02]  /*18420*/  SEL R0, R0, 0x328, P2 ;  /* 0x0000032800007807 */ /* 0x000fe40001000000 */
[----:B------:R-:W-:Y:S02]  /*18430*/  ISETP.NE.AND.EX P0, PT, RZ, c[0x0][0x504], PT, P0 ;  /* 0x00014100ff007a0c */ /* 0x000fe40003f05300 */
[----:B------:R1:W4:Y:S01]  /*18440*/  LDC.64 R6, c[0x0][R0+0x170] ;  /* 0x00005c0000067b82 */ /* 0x0003220000000a00 */
[----:B------:R-:W-:-:S07]  /*18450*/  SHF.R.S32.HI R3, RZ, 0x1f, R219 ;  /* 0x0000001fff037819 */ /* 0x000fce00000114db */
[----:B------:R1:W4:Y:S08]  /*18460*/  LDC.64 R14, c[0x0][R0+0x168] ;  /* 0x00005a00000e7b82 */ /* 0x0003300000000a00 */
[----:B------:R1:W2:Y:S08]  /*18470*/  LDC.64 R16, c[0x0][R0+0x178] ;  /* 0x00005e0000107b82 */ /* 0x0002b00000000a00 */
[----:B------:R1:W2:Y:S02]  /*18480*/  LDC.64 R18, c[0x0][R0+0x160] ;  /* 0x0000580000127b82 */ /* 0x0002a40000000a00 */
[----:B-1----:R-:W-:-:S05]  /*18490*/  IMAD.MOV.U32 R0, RZ, RZ, c[0x0][0x4e8] ;  /* 0x00013a00ff007624 */ /* 0x002fca00078e00ff */
[----:B------:R-:W-:Y:S02]  /*184a0*/  ISETP.NE.AND P3, PT, R0, 0x1, PT ;  /* 0x000000010000780c */ /* 0x000fe40003f65270 */
[----:B------:R-:W-:Y:S01]  /*184b0*/  SEL R0, R219, RZ, !P0 ;  /* 0x000000ffdb007207 */ /* 0x000fe20004000000 */
[----:B------:R-:W1:Y:S01]  /*184c0*/  S2R R24, SR_TID.X ;  /* 0x0000000000187919 */ /* 0x000e620000002100 */
[----:B----4-:R-:W-:Y:S01]  /*184d0*/  IMAD R12, R15, R221, RZ ;  /* 0x000000dd0f0c7224 */ /* 0x010fe200078e02ff */
[----:B-1----:R-:W-:-:S04]  /*184e0*/  SHF.R.S32.HI R22, RZ, 0x1f, R24 ;  /* 0x0000001fff167819 */ /* 0x002fc80000011418 */
[----:B------:R-:W-:-:S04]  /*184f0*/  LEA.HI R22, R22, R24, RZ, 0x5 ;  /* 0x0000001816167211 */ /* 0x000fc800078f28ff */
[----:B------:R-:W-:-:S05]  /*18500*/  LOP3.LUT R22, R22, 0xffffffe0, RZ, 0xc0, !PT ;  /* 0xffffffe016167812 */ /* 0x000fca00078ec0ff */
[----:B------:R-:W-:Y:S02]  /*18510*/  IMAD.IADD R22, R24, 0x1, -R22 ;  /* 0x0000000118167824 */ /* 0x000fe400078e0a16 */
[----:B--2---:R-:W-:Y:S01]  /*18520*/  IMAD.IADD R9, R4, 0x1, R223 ;  /* 0x0000000104097824 */ /* 0x004fe200078e02df */
[----:B------:R-:W-:Y:S01]  /*18530*/  SEL R4, R3, RZ, !P0 ;  /* 0x000000ff03047207 */ /* 0x000fe20004000000 */
[----:B------:R-:W-:Y:S02]  /*18540*/  IMAD R3, R7, R0, RZ ;  /* 0x0000000007037224 */ /* 0x000fe400078e02ff */
[----:B------:R-:W-:-:S04]  /*18550*/  @P3 IMAD.HI.U32 R8, R9, c[0x0][0x4ec], RZ ;  /* 0x00013b0009083a27 */ /* 0x000fc800078e00ff */
[C---:B------:R-:W-:Y:S02]  /*18560*/  IMAD R13, R6.reuse, R4, R3 ;  /* 0x00000004060d7224 */ /* 0x040fe400078e0203 */
[----:B------:R-:W-:-:S04]  /*18570*/  IMAD.WIDE.U32 R4, R6, R0, RZ ;  /* 0x0000000006047225 */ /* 0x000fc800078e00ff */
[----:B------:R-:W-:-:S04]  /*18580*/  IMAD.WIDE.U32 R6, R14, R221, RZ ;  /* 0x000000dd0e067225 */ /* 0x000fc800078e00ff */
[----:B------:R-:W-:Y:S01]  /*18590*/  IMAD.MOV.U32 R3, RZ, RZ, R9 ;  /* 0x000000ffff037224 */ /* 0x000fe200078e0009 */
[----:B------:R-:W-:Y:S02]  /*185a0*/  @P3 SHF.R.U32.HI R3, RZ, c[0x0][0x4f0], R8 ;  /* 0x00013c00ff033a19 */ /* 0x000fe40000011608 */
[----:B------:R-:W-:Y:S01]  /*185b0*/  SEL R8, R231, RZ, P2 ;  /* 0x000000ffe7087207 */ /* 0x000fe20001000000 */
[----:B------:R-:W-:Y:S01]  /*185c0*/  IMAD.IADD R14, R5, 0x1, R13 ;  /* 0x00000001050e7824 */ /* 0x000fe200078e020d */
[----:B-----5:R-:W-:Y:S01]  /*185d0*/  IADD3 R15, P1, P0, R4, R6, R2 ;  /* 0x00000006040f7210 */ /* 0x020fe2000783e002 */
[----:B------:R-:W-:Y:S01]  /*185e0*/  IMAD.IADD R4, R7, 0x1, R12 ;  /* 0x0000000107047824 */ /* 0x000fe200078e020c */
[----:B------:R-:W-:Y:S01]  /*185f0*/  SHF.R.S32.HI R12, RZ, 0x1f, R2 ;  /* 0x0000001fff0c7819 */ /* 0x000fe20000011402 */
[----:B------:R-:W-:Y:S02]  /*18600*/  IMAD R13, R17, R8, RZ ;  /* 0x00000008110d7224 */ /* 0x000fe400078e02ff */
[----:B------:R-:W-:-:S02]  /*18610*/  IMAD.MOV R5, RZ, RZ, -R3 ;  /* 0x000000ffff057224 */ /* 0x000fc400078e0a03 */
        /* <DEDUP_REMOVED lines=18> */
[----:B------:R-:W-:Y:S01]  /*18740*/  SHFL.IDX PT, R6, R3, RZ, 0x1c1f ;  /* 0x001c1fff03067589 */ /* 0x000fe200000e0000 */
[----:B---3--:R-:W-:-:S03]  /*18750*/  IMAD.IADD R8, R23, 0x1, R223 ;  /* 0x0000000117087824 */ /* 0x008fc600078e02df */
[----:B------:R-:W1:Y:S04]  /*18760*/  SHFL.IDX PT, R7, R5, RZ, 0x1c1f ;  /* 0x001c1fff05077589 */ /* 0x000e6800000e0000 */
[----:B------:R2:W-:Y:S04]  /*18770*/  SHFL.IDX PT, R4, R3, 0x1, 0x1c1f ;  /* 0x003c1f0003047f89 */ /* 0x0005e800000e0000 */
[----:B------:R-:W3:Y:S01]  /*18780*/  SHFL.IDX PT, R5, R5, 0x1, 0x1c1f ;  /* 0x003c1f0005057f89 */ /* 0x000ee200000e0000 */
[----:B------:R-:W-:Y:S02]  /*18790*/  LOP3.LUT P0, RZ, R22, 0x3, RZ, 0xc0, !PT ;  /* 0x0000000316ff7812 */ /* 0x000fe4000780c0ff */
[----:B------:R-:W-:Y:S01]  /*187a0*/  IADD3 R17, R8, 0x8, RZ ;  /* 0x0000000808117810 */ /* 0x000fe20007ffe0ff */
[----:B--2---:R-:W-:-:S05]  /*187b0*/  IMAD R3, R36, c[0x0][0x4e8], RZ ;  /* 0x00013a0024037a24 */ /* 0x004fca00078e02ff */
[-C--:B------:R-:W-:Y:S02]  /*187c0*/  ISETP.GE.OR P1, PT, R8, R3.reuse, P0 ;  /* 0x000000030800720c */ /* 0x080fe40000726670 */
[----:B------:R-:W-:-:S11]  /*187d0*/  ISETP.GE.OR P0, PT, R17, R3, P0 ;  /* 0x000000031100720c */ /* 0x000fd60000706670 */
[----:B-1----:R1:W-:Y:S04]  /*187e0*/  @!P1 ST.E [R6.64], R21 ;  /* 0x0000001506009985 */ /* 0x0023e8000c10190e */
[----:B---3--:R1:W-:Y:S01]  /*187f0*/  @!P0 ST.E [R4.64], R20 ;  /* 0x0000001404008985 */ /* 0x0083e2000c10190e */
[----:B------:R-:W-:Y:S05]  /*18800*/  @P2 BRA `(.L_x_1927) ;  /* 0x000007e000002947 */ /* 0x000fea0003800000 */
[----:B------:R-:W-:Y:S01]  /*18810*/  IMAD R12, R12, c[0x0][0x3a0], RZ ;  /* 0x0000e8000c0c7a24 */ /* 0x000fe200078e02ff */
[----:B-1----:R-:W-:Y:S01]  /*18820*/  LEA R6, R234, R224, 0x5 ;  /* 0x000000e0ea067211 */ /* 0x002fe200078e28ff */
[C---:B------:R-:W-:Y:S01]  /*18830*/  IMAD.WIDE.U32 R4, R2.reuse, c[0x0][0x3a0], RZ ;  /* 0x0000e80002047a25 */ /* 0x040fe200078e00ff */
[----:B------:R-:W-:Y:S01]  /*18840*/  SHF.R.S32.HI R7, RZ, 0x1f, R0 ;  /* 0x0000001fff077819 */ /* 0x000fe20000011400 */
[----:B------:R1:W2:Y:S01]  /*18850*/  LDS.128 R28, [R105+0x80] ;  /* 0x00008000691c7984 */ /* 0x0002a20000000c00 */
[----:B------:R-:W-:Y:S01]  /*18860*/  IADD3 R6, R223, R6, RZ ;  /* 0x00000006df067210 */ /* 0x000fe20007ffe0ff */
[----:B------:R-:W-:Y:S01]  /*18870*/  IMAD R2, R2, c[0x0][0x3a4], R12 ;  /* 0x0000e90002027a24 */ /* 0x000fe200078e020c */
[----:B------:R-:W-:Y:S01]  /*18880*/  IADD3 R14, R224, R223, RZ ;  /* 0x000000dfe00e7210 */ /* 0x000fe20007ffe0ff */
[----:B------:R1:W3:Y:S03]  /*18890*/  LDS.128 R44, [R105+0x1080] ;  /* 0x00108000692c7984 */ /* 0x0002e60000000c00 */
[----:B------:R-:W-:Y:S01]  /*188a0*/  IADD3 R3, R5, R2, RZ ;  /* 0x0000000205037210 */ /* 0x000fe20007ffe0ff */
[----:B------:R1:W4:Y:S01]  /*188b0*/  LDS.128 R56, [R105+0x2080] ;  /* 0x0020800069387984 */ /* 0x0003220000000c00 */
[----:B------:R-:W-:-:S03]  /*188c0*/  MOV R2, R4 ;  /* 0x0000000400027202 */ /* 0x000fc60000000f00 */
[----:B------:R1:W1:Y:S02]  /*188d0*/  LDS.128 R64, [R105+0x3080] ;  /* 0x0030800069407984 */ /* 0x0002640000000c00 */
[----:B------:R-:W-:Y:S01]  /*188e0*/  IMAD.WIDE.U32 R4, R221, c[0x0][0x3e8], R2 ;  /* 0x0000fa00dd047a25 */ /* 0x000fe200078e0002 */
[----:B------:R-:W-:Y:S01]  /*188f0*/  MOV R2, R6 ;  /* 0x0000000600027202 */ /* 0x000fe20000000f00 */
[----:B------:R1:W1:Y:S02]  /*18900*/  LDS.128 R24, [R105+0x4080] ;  /* 0x0040800069187984 */ /* 0x0002640000000c00 */
[----:B------:R-:W-:Y:S02]  /*18910*/  IMAD R3, R7, c[0x0][0x3f0], RZ ;  /* 0x0000fc0007037a24 */ /* 0x000fe400078e02ff */
[----:B------:R-:W-:Y:S01]  /*18920*/  @P3 IMAD.HI.U32 R7, R6, c[0x0][0x4ec], RZ ;  /* 0x00013b0006073a27 */ /* 0x000fe200078e00ff */
[----:B------:R1:W1:Y:S03]  /*18930*/  LDS.128 R40, [R105+0x5080] ;  /* 0x0050800069287984 */ /* 0x0002660000000c00 */
[----:B------:R-:W-:Y:S01]  /*18940*/  IMAD R5, R221, c[0x0][0x3ec], R5 ;  /* 0x0000fb00dd057a24 */ /* 0x000fe200078e0205 */
[----:B------:R1:W1:Y:S01]  /*18950*/  LDS.128 R52, [R105+0x6080] ;  /* 0x0060800069347984 */ /* 0x0002620000000c00 */
[----:B------:R-:W-:Y:S01]  /*18960*/  @P3 SHF.R.U32.HI R2, RZ, c[0x0][0x4f0], R7 ;  /* 0x00013c00ff023a19 */ /* 0x000fe20000011607 */
[----:B------:R-:W-:-:S02]  /*18970*/  IMAD R8, R0, c[0x0][0x3f4], R3 ;  /* 0x0000fd0000087a24 */ /* 0x000fc400078e0203 */
[----:B------:R1:W1:Y:S01]  /*18980*/  LDS.128 R60, [R105+0x7080] ;  /* 0x00708000693c7984 */ /* 0x0002620000000c00 */
[----:B------:R-:W-:Y:S01]  /*18990*/  IMAD.WIDE.U32 R4, R0, c[0x0][0x3f0], R4 ;  /* 0x0000fc0000047a25 */ /* 0x000fe200078e0004 */
[----:B------:R-:W-:Y:S02]  /*189a0*/  SHF.R.S32.HI R3, RZ, 0x1f, R2 ;  /* 0x0000001fff037819 */ /* 0x000fe40000011402 */
[----:B------:R1:W1:Y:S01]  /*189b0*/  LDS.128 R20, [R105+0x8080] ;  /* 0x0080800069147984 */ /* 0x0002620000000c00 */
[----:B------:R-:W-:Y:S02]  /*189c0*/  IADD3 R0, -R2, RZ, RZ ;  /* 0x000000ff02007210 */ /* 0x000fe40007ffe1ff */
[----:B------:R-:W-:Y:S01]  /*189d0*/  IADD3 R5, R5, R8, RZ ;  /* 0x0000000805057210 */ /* 0x000fe20007ffe0ff */
[----:B------:R1:W1:Y:S01]  /*189e0*/  LDS.128 R32, [R105+0x9080] ;  /* 0x0090800069207984 */ /* 0x0002620000000c00 */
[----:B------:R-:W-:Y:S02]  /*189f0*/  IMAD R3, R3, c[0x0][0x3e0], RZ ;  /* 0x0000f80003037a24 */ /* 0x000fe400078e02ff */
[----:B------:R-:W-:Y:S01]  /*18a00*/  IMAD R0, R0, c[0x0][0x4e8], R6 ;  /* 0x00013a0000007a24 */ /* 0x000fe200078e0206 */
[----:B------:R1:W1:Y:S01]  /*18a10*/  LDS.128 R48, [R105+0xa080] ;  /* 0x00a0800069307984 */ /* 0x0002620000000c00 */
[----:B------:R-:W-:-:S02]  /*18a20*/  IMAD R6, R2, c[0x0][0x3e4], R3 ;  /* 0x0000f90002067a24 */ /* 0x000fc400078e0203 */
[----:B------:R-:W-:Y:S01]  /*18a30*/  IMAD.WIDE.U32 R2, R2, c[0x0][0x3e0], R4 ;  /* 0x0000f80002027a25 */ /* 0x000fe200078e0004 */
[----:B------:R1:W1:Y:S01]  /*18a40*/  LDS.128 R68, [R105+0xb080] ;  /* 0x00b0800069447984 */ /* 0x0002620000000c00 */
[----:B------:R-:W-:-:S03]  /*18a50*/  SHF.R.S32.HI R4, RZ, 0x1f, R0 ;  /* 0x0000001fff047819 */ /* 0x000fc60000011400 */
[----:B------:R-:W-:Y:S02]  /*18a60*/  IADD3 R3, R3, R6, RZ ;  /* 0x0000000603037210 */ /* 0x000fe40007ffe0ff */
[----:B------:R-:W-:-:S03]  /*18a70*/  IMAD R4, R4, c[0x0][0x3d8], RZ ;  /* 0x0000f60004047a24 */ /* 0x000fc600078e02ff */
[----:B------:R-:W-:-:S04]  /*18a80*/  IMAD.WIDE.U32 R2, R0, c[0x0][0x3d8], R2 ;  /* 0x0000f60000027a25 */ /* 0x000fc800078e0002 */
[----:B------:R-:W-:Y:S01]  /*18a90*/  IMAD R0, R0, c[0x0][0x3dc], R4 ;  /* 0x0000f70000007a24 */ /* 0x000fe200078e0204 */
[----:B------:R-:W-:-:S04]  /*18aa0*/  LEA R16, P0, R2, c[0x0][0x380], 0x1 ;  /* 0x0000e00002107a11 */ /* 0x000fc800078008ff */
[----:B------:R-:W-:-:S04]  /*18ab0*/  IADD3 R0, R3, R0, RZ ;  /* 0x0000000003007210 */ /* 0x000fc80007ffe0ff */
[----:B------:R-:W-:Y:S01]  /*18ac0*/  LEA.HI.X R13, R2, c[0x0][0x384], R0, 0x1, P0 ;  /* 0x0000e100020d7a11 */ /* 0x000fe200000f0c00 */
[----:B------:R-:W-:Y:S05]  /*18ad0*/  BRA.DIV ~URZ, `(.L_x_1928) ;  /* 0x00003de27f007947 */ /* 0x000fea000b800000 */
[----:B--234-:R2:W3:Y:S02]  /*18ae0*/  SHFL.IDX PT, R8, R13, RZ, 0x181f ;  /* 0x00181fff0d087589 */ /* 0x01c4e400000e0000 */
.L_x_1995:
[----:B------:R-:W-:Y:S05]  /*18af0*/  BRA.DIV ~URZ, `(.L_x_1929) ;  /* 0x00003e427f007947 */ /* 0x000fea000b800000 */
[----:B------:R4:W2:Y:S02]  /*18b00*/  SHFL.IDX PT, R0, R16, RZ, 0x181f ;  /* 0x00181fff10007589 */ /* 0x0008a400000e0000 */
.L_x_1996:
[----:B------:R-:W-:Y:S01]  /*18b10*/  IMAD R15, R36, c[0x0][0x4e8], RZ ;  /* 0x00013a00240f7a24 */ /* 0x000fe200078e02ff */
[----:B------:R-:W-:Y:S04]  /*18b20*/  BSSY B0, `(.L_x_1930) ;  /* 0x000000f000007945 */ /* 0x000fe80003800000 */
[----:B------:R-:W-:-:S13]  /*18b30*/  ISETP.GE.AND P0, PT, R14, R15, PT ;  /* 0x0000000f0e00720c */ /* 0x000fda0003f06270 */
[----:B------:R-:W-:Y:S05]  /*18b40*/  @P0 BRA `(.L_x_1931) ;  /* 0x000000c000000947 */ /* 0x000fea0003800000 */
[----:B------:R-:W-:Y:S02]  /*18b50*/  ISETP.GE.AND P2, PT, R208, c[0x0][0x3c8], PT ;  /* 0x0000f200d0007a0c */ /* 0x000fe40003f46270 */
[----:B------:R-:W-:Y:S02]  /*18b60*/  ISETP.GE.AND P1, PT, R212, c[0x0][0x3c8], PT ;  /* 0x0000f200d4007a0c */ /* 0x000fe40003f26270 */
[----:B------:R-:W-:-:S09]  /*18b70*/  ISETP.GE.AND P0, PT, R220, c[0x0][0x3c8], PT ;  /* 0x0000f200dc007a0c */ /* 0x000fd20003f06270 */
[-C--:B--2---:R-:W-:Y:S02]  /*18b80*/  @!P2 LEA R6, P5, R208, R0.reuse, 0x1 ;  /* 0x00000000d006a211 */ /* 0x084fe400078a08ff */
[-C--:B------:R-:W-:Y:S02]  /*18b90*/  @!P1 LEA R4, P4, R212, R0.reuse, 0x1 ;  /* 0x00000000d4049211 */ /* 0x080fe400078808ff */
[----:B------:R-:W-:Y:S02]  /*18ba0*/  @!P0 LEA R2, P3, R220, R0, 0x1 ;  /* 0x00000000dc028211 */ /* 0x000fe400078608ff */
[-C--:B---3--:R-:W-:Y:S02]  /*18bb0*/  @!P2 LEA.HI.X R7, R208, R8.reuse, R209, 0x1, P5 ;  /* 0x00000008d007a211 */ /* 0x088fe400028f0cd1 */
[-C--:B------:R-:W-:Y:S02]  /*18bc0*/  @!P1 LEA.HI.X R5, R212, R8.reuse, R227, 0x1, P4 ;  /* 0x00000008d4059211 */ /* 0x080fe400020f0ce3 */
[----:B------:R-:W-:Y:S01]  /*18bd0*/  @!P0 LEA.HI.X R3, R220, R8, R226, 0x1, P3 ;  /* 0x00000008dc038211 */ /* 0x000fe200018f0ce2 */
[----:B------:R2:W-:Y:S04]  /*18be0*/  @!P2 ST.E.128 [R6.64], R28 ;  /* 0x0000001c0600a985 */ /* 0x0005e8000c101d0e */
[----:B-1----:R2:W-:Y:S04]  /*18bf0*/  @!P1 ST.E.128 [R4.64], R24 ;  /* 0x0000001804009985 */ /* 0x0025e8000c101d0e */
[----:B------:R2:W-:Y:S02]  /*18c00*/  @!P0 ST.E.128 [R2.64], R20 ;  /* 0x0000001402008985 */ /* 0x0005e4000c101d0e */
.L_x_1931:
[----:B------:R-:W-:Y:S05]  /*18c10*/  BSYNC B0 ;  /* 0x0000000000007941 */ /* 0x000fea0003800000 */
.L_x_1930:
[----:B------:R-:W-:Y:S05]  /*18c20*/  BRA.DIV ~URZ, `(.L_x_1932) ;  /* 0x00003d927f007947 */ /* 0x000fea000b800000 */
[----:B---3--:R3:W4:Y:S04]  /*18c30*/  SHFL.IDX PT, R8, R13, 0x1, 0x181f ;  /* 0x00381f000d087f89 */ /* 0x00872800000e0000 */
[----:B--2---:R3:W2:Y:S02]  /*18c40*/  SHFL.IDX PT, R0, R16, 0x1, 0x181f ;  /* 0x00381f0010007f89 */ /* 0x0046a400000e0000 */
.L_x_1997:
        /* <DEDUP_REMOVED lines=10> */
[-C--:B----4-:R-:W-:Y:S02]  /*18cf0*/  @!P2 LEA.HI.X R7, R208, R8.reuse, R209, 0x1, P5 ;  /* 0x00000008d007a211 */ /* 0x090fe400028f0cd1 */
[-C--:B------:R-:W-:Y:S02]  /*18d00*/  @!P1 LEA.HI.X R5, R212, R8.reuse, R227, 0x1, P4 ;  /* 0x00000008d4059211 */ /* 0x080fe400020f0ce3 */
[----:B------:R-:W-:Y:S01]  /*18d10*/  @!P0 LEA.HI.X R3, R220, R8, R226, 0x1, P3 ;  /* 0x00000008dc038211 */ /* 0x000fe200018f0ce2 */
[----:B------:R2:W-:Y:S04]  /*18d20*/  @!P2 ST.E.128 [R6.64], R44 ;  /* 0x0000002c0600a985 */ /* 0x0005e8000c101d0e */
[----:B-1----:R2:W-:Y:S04]  /*18d30*/  @!P1 ST.E.128 [R4.64], R40 ;  /* 0x0000002804009985 */ /* 0x0025e8000c101d0e */
[----:B------:R2:W-:Y:S02]  /*18d40*/  @!P0 ST.E.128 [R2.64], R32 ;  /* 0x0000002002008985 */ /* 0x0005e4000c101d0e */
.L_x_1934:
[----:B------:R-:W-:Y:S05]  /*18d50*/  BSYNC B0 ;  /* 0x0000000000007941 */ /* 0x000fea0003800000 */
.L_x_1933:
[----:B------:R-:W-:Y:S05]  /*18d60*/  BRA.DIV ~URZ, `(.L_x_1935) ;  /* 0x00003d427f007947 */ /* 0x000fea000b800000 */
[----:B----4-:R4:W3:Y:S02]  /*18d70*/  SHFL.IDX PT, R8, R13, 0x2, 0x181f ;  /* 0x00581f000d087f89 */ /* 0x0108e400000e0000 */
.L_x_1998:
[----:B------:R-:W-:Y:S05]  /*18d80*/  BRA.DIV ~URZ, `(.L_x_1936) ;  /* 0x00003da27f007947 */ /* 0x000fea000b800000 */
[----:B--2---:R2:W4:Y:S02]  /*18d90*/  SHFL.IDX PT, R0, R16, 0x2, 0x181f ;  /* 0x00581f0010007f89 */ /* 0x00452400000e0000 */
.L_x_1999:
        /* <DEDUP_REMOVED lines=16> */
.L_x_1938:
[----:B------:R-:W-:Y:S05]  /*18ea0*/  BSYNC B0 ;  /* 0x0000000000007941 */ /* 0x000fea0003800000 */
.L_x_1937:
[----:B------:R-:W-:Y:S05]  /*18eb0*/  BRA.DIV ~URZ, `(.L_x_1939) ;  /* 0x00003cf27f007947 */ /* 0x000fea000b800000 */
[----:B---3--:R3:W2:Y:S04]  /*18ec0*/  SHFL.IDX PT, R6, R13, 0x3, 0x181f ;  /* 0x00781f000d067f89 */ /* 0x0086a800000e0000 */
[----:B----4-:R3:W4:Y:S02]  /*18ed0*/  SHFL.IDX PT, R0, R16, 0x3, 0x181f ;  /* 0x00781f0010007f89 */ /* 0x01072400000e0000 */
.L_x_2000:
[----:B------:R-:W-:-:S04]  /*18ee0*/  IADD3 R2, R14, 0x60, RZ ;  /* 0x000000600e027810 */ /* 0x000fc80007ffe0ff */
[----:B------:R-:W-:-:S13]  /*18ef0*/  ISETP.GE.AND P0, PT, R2, R15, PT ;  /* 0x0000000f0200720c */ /* 0x000fda0003f06270 */
[----:B------:R-:W-:Y:S05]  /*18f00*/  @P0 BRA `(.L_x_1940) ;  /* 0x0000203000000947 */ /* 0x000fea0003800000 */
[----:B------:R-:W-:Y:S02]  /*18f10*/  ISETP.GE.AND P1, PT, R208, c[0x0][0x3c8], PT ;  /* 0x0000f200d0007a0c */ /* 0x000fe40003f26270 */
[----:B------:R-:W-:-:S11]  /*18f20*/  ISETP.GE.AND P0, PT, R212, c[0x0][0x3c8], PT ;  /* 0x0000f200d4007a0c */ /* 0x000fd60003f06270 */
[-C--:B----4-:R-:W-:Y:S02]  /*18f30*/  @!P1 LEA R4, P3, R208, R0.reuse, 0x1 ;  /* 0x00000000d0049211 */ /* 0x090fe400078608ff */
[----:B------:R-:W-:Y:S02]  /*18f40*/  @!P0 LEA R2, P2, R212, R0, 0x1 ;  /* 0x00000000d4028211 */ /* 0x000fe400078408ff */
        /* <DEDUP_REMOVED lines=10> */
.L_x_1927:
[----:B------:R-:W-:Y:S02]  /*18ff0*/  IMAD R12, R12, c[0x0][0x408], RZ ;  /* 0x000102000c0c7a24 */ /* 0x000fe400078e02ff */
[----:B-1----:R-:W-:-:S04]  /*19000*/  IMAD.WIDE.U32 R4, R2, c[0x0][0x408], RZ ;  /* 0x0001020002047a25 */ /* 0x002fc800078e00ff */
[----:B------:R-:W-:-:S05]  /*19010*/  IMAD R2, R2, c[0x0][0x40c], R12 ;  /* 0x0001030002027a24 */ /* 0x000fca00078e020c */
[----:B------:R-:W-:Y:S02]  /*19020*/  IADD3 R3, R5, R2, RZ ;  /* 0x0000000205037210 */ /* 0x000fe40007ffe0ff */
[----:B------:R-:W-:Y:S02]  /*19030*/  MOV R2, R4 ;  /* 0x0000000400027202 */ /* 0x000fe40000000f00 */
[----:B------:R-:W-:-:S03]  /*19040*/  SHF.R.S32.HI R5, RZ, 0x1f, R0 ;  /* 0x0000001fff057819 */ /* 0x000fc60000011400 */
[----:B------:R-:W-:-:S04]  /*19050*/  IMAD.WIDE.U32 R2, R221, c[0x0][0x438], R2 ;  /* 0x00010e00dd027a25 */ /* 0x000fc800078e0002 */
[----:B------:R-:W-:Y:S02]  /*19060*/  IMAD R4, R5, c[0x0][0x440], RZ ;  /* 0x0001100005047a24 */ /* 0x000fe400078e02ff */
[----:B------:R-:W-:Y:S02]  /*19070*/  IMAD R3, R221, c[0x0][0x43c], R3 ;  /* 0x00010f00dd037a24 */ /* 0x000fe400078e0203 */
[----:B------:R-:W-:-:S04]  /*19080*/  @P3 IMAD.HI.U32 R5, R9, c[0x0][0x4ec], RZ ;  /* 0x00013b0009053a27 */ /* 0x000fc800078e00ff */
[C---:B------:R-:W-:Y:S02]  /*19090*/  IMAD R4, R0.reuse, c[0x0][0x444], R4 ;  /* 0x0001110000047a24 */ /* 0x040fe400078e0204 */
[----:B------:R-:W-:Y:S01]  /*190a0*/  IMAD.WIDE.U32 R2, R0, c[0x0][0x440], R2 ;  /* 0x0001100000027a25 */ /* 0x000fe200078e0002 */
[----:B------:R-:W-:Y:S02]  /*190b0*/  MOV R0, R9 ;  /* 0x0000000900007202 */ /* 0x000fe40000000f00 */
[----:B------:R-:W-:Y:S02]  /*190c0*/  @P3 SHF.R.U32.HI R0, RZ, c[0x0][0x4f0], R5 ;  /* 0x00013c00ff003a19 */ /* 0x000fe40000011605 */
[----:B------:R-:W-:Y:S02]  /*190d0*/  IADD3 R3, R3, R4, RZ ;  /* 0x0000000403037210 */ /* 0x000fe40007ffe0ff */
[----:B------:R-:W-:Y:S02]  /*190e0*/  SHF.R.S32.HI R5, RZ, 0x1f, R0 ;  /* 0x0000001fff057819 */ /* 0x000fe40000011400 */
[----:B------:R-:W-:Y:S01]  /*190f0*/  IADD3 R4, -R0, RZ, RZ ;  /* 0x000000ff00047210 */ /* 0x000fe20007ffe1ff */
[----:B------:R-:W-:-:S04]  /*19100*/  IMAD.WIDE.U32 R2, R231, c[0x0][0x448], R2 ;  /* 0x00011200e7027a25 */ /* 0x000fc800078e0002 */
        /* <DEDUP_REMOVED lines=15> */
.L_x_2001:
[----:B------:R-:W-:Y:S05]  /*19200*/  BRA.DIV ~URZ, `(.L_x_1942) ;  /* 0x00003b127f007947 */ /* 0x000fea000b800000 */
[----:B------:R3:W4:Y:S02]  /*19210*/  SHFL.IDX PT, R0, R16, RZ, 0x1c1f ;  /* 0x001c1fff10007589 */ /* 0x00072400000e0000 */
.L_x_2002:
[----:B------:R-:W-:Y:S01]  /*19220*/  IMAD R15, R36, c[0x0][0x4e8], RZ ;  /* 0x00013a00240f7a24 */ /* 0x000fe200078e02ff */
[----:B------:R-:W-:Y:S04]  /*19230*/  BSSY B0, `(.L_x_1943) ;  /* 0x0000085000007945 */ /* 0x000fe80003800000 */
[----:B------:R-:W-:-:S13]  /*19240*/  ISETP.GE.AND P0, PT, R8, R15, PT ;  /* 0x0000000f0800720c */ /* 0x000fda0003f06270 */
[----:B------:R-:W-:Y:S05]  /*19250*/  @P0 BRA `(.L_x_1944) ;  /* 0x0000082000000947 */ /* 0x000fea0003800000 */
[----:B------:R-:W5:Y:S04]  /*19260*/  LDL R21, [R1+0x7c] ;  /* 0x00007c0001157983 */ /* 0x000f680000100800 */
[----:B---3--:R-:W3:Y:S04]  /*19270*/  LDL R19, [R1+0x78] ;  /* 0x0000780001137983 */ /* 0x008ee80000100800 */
[----:B----4-:R-:W4:Y:S04]  /*19280*/  LDL R12, [R1+0x74] ;  /* 0x00007400010c7983 */ /* 0x010f280000100800 */
[----:B--2---:R-:W2:Y:S04]  /*19290*/  LDL R5, [R1+0x70] ;  /* 0x0000700001057983 */ /* 0x004ea80000100800 */
[----:B------:R-:W2:Y:S04]  /*192a0*/  LDL R20, [R1+0x90] ;  /* 0x0000900001147983 */ /* 0x000ea80000100800 */
[----:B------:R-:W2:Y:S04]  /*192b0*/  LDL R18, [R1+0x8c] ;  /* 0x00008c0001127983 */ /* 0x000ea80000100800 */
[----:B------:R-:W2:Y:S01]  /*192c0*/  LDL R13, [R1+0x88] ;  /* 0x00008800010d7983 */ /* 0x000ea20000100800 */
[----:B------:R-:W-:-:S02]  /*192d0*/  ISETP.GE.AND P4, PT, R252, c[0x0][0x3c8], PT ;  /* 0x0000f200fc007a0c */ /* 0x000fc40003f86270 */
[----:B-----5:R-:W-:Y:S02]  /*192e0*/  ISETP.GE.AND P2, PT, R21, c[0x0][0x3c8], PT ;  /* 0x0000f20015007a0c */ /* 0x020fe40003f46270 */
[----:B---3--:R-:W-:Y:S02]  /*192f0*/  ISETP.GE.AND P1, PT, R19, c[0x0][0x3c8], PT ;  /* 0x0000f20013007a0c */ /* 0x008fe40003f26270 */
[----:B----4-:R-:W-:Y:S02]  /*19300*/  ISETP.GE.AND P0, PT, R12, c[0x0][0x3c8], PT ;  /* 0x0000f2000c007a0c */ /* 0x010fe40003f06270 */
[----:B--2---:R-:W-:-:S07]  /*19310*/  ISETP.GE.AND P5, PT, R5, c[0x0][0x3c8], PT ;  /* 0x0000f20005007a0c */ /* 0x004fce0003fa6270 */
[----:B------:R-:W-:Y:S02]  /*19320*/  @!P2 IMAD.MOV.U32 R8, RZ, RZ, R0 ;  /* 0x000000ffff08a224 */ /* 0x000fe400078e0000 */
[----:B------:R-:W-:Y:S01]  /*19330*/  @!P2 IMAD.MOV.U32 R9, RZ, RZ, R4 ;  /* 0x000000ffff09a224 */ /* 0x000fe200078e0004 */
[----:B------:R-:W-:-:S03]  /*19340*/  @!P1 LEA R6, P3, R19, R0, 0x2 ;  /* 0x0000000013069211 */ /* 0x000fc600078610ff */
[----:B------:R-:W-:Y:S01]  /*19350*/  @!P2 IMAD.WIDE R8, R21, 0x4, R8 ;  /* 0x000000041508a825 */ /* 0x000fe200078e0208 */
[C---:B------:R-:W-:Y:S02]  /*19360*/  @!P0 LEA R2, P6, R12.reuse, R0, 0x2 ;  /* 0x000000000c028211 */ /* 0x040fe400078c10ff */
[-C--:B------:R-:W-:Y:S02]  /*19370*/  @!P1 LEA.HI.X R7, R19, R4.reuse, R20, 0x2, P3 ;  /* 0x0000000413079211 */ /* 0x080fe400018f1414 */
[----:B------:R-:W-:Y:S01]  /*19380*/  @!P0 LEA.HI.X R3, R12, R4, R18, 0x2, P6 ;  /* 0x000000040c038211 */ /* 0x000fe200030f1412 */
[----:B------:R2:W-:Y:S04]  /*19390*/  @!P2 ST.E.64 [R8.64], R128 ;  /* 0x000000800800a985 */ /* 0x0005e8000c101b0e */
[----:B------:R3:W-:Y:S04]  /*193a0*/  @!P1 ST.E.64 [R6.64], R108 ;  /* 0x0000006c06009985 */ /* 0x0007e8000c101b0e */
[----:B------:R4:W-:Y:S01]  /*193b0*/  @!P0 ST.E.64 [R2.64], R124 ;  /* 0x0000007c02008985 */ /* 0x0009e2000c101b0e */
[----:B------:R-:W-:-:S02]  /*193c0*/  ISETP.GE.AND P3, PT, R251, c[0x0][0x3c8], PT ;  /* 0x0000f200fb007a0c */ /* 0x000fc40003f66270 */
[----:B------:R-:W-:Y:S02]  /*193d0*/  SHF.R.S32.HI R12, RZ, 0x1f, R252 ;  /* 0x0000001fff0c7819 */ /* 0x000fe400000114fc */
[----:B------:R-:W-:Y:S02]  /*193e0*/  ISETP.GE.AND P2, PT, R233, c[0x0][0x3c8], PT ;  /* 0x0000f200e9007a0c */ /* 0x000fe40003f46270 */
[----:B--2---:R-:W-:-:S04]  /*193f0*/  @!P5 LEA R8, P0, R5, R0, 0x2 ;  /* 0x000000000508d211 */ /* 0x004fc800078010ff */
[----:B------:R-:W-:-:S05]  /*19400*/  @!P5 LEA.HI.X R9, R5, R4, R13, 0x2, P0 ;  /* 0x000000040509d211 */ /* 0x000fca00000f140d */
[----:B------:R2:W-:Y:S01]  /*19410*/  @!P5 ST.E.64 [R8.64], R116 ;  /* 0x000000740800d985 */ /* 0x0005e2000c101b0e */
[----:B------:R-:W-:Y:S02]  /*19420*/  ISETP.GE.AND P5, PT, R250, c[0x0][0x3c8], PT ;  /* 0x0000f200fa007a0c */ /* 0x000fe40003fa6270 */
[C---:B---3--:R-:W-:Y:S02]  /*19430*/  @!P4 LEA R6, P1, R252.reuse, R0, 0x2 ;  /* 0x00000000fc06c211 */ /* 0x048fe400078210ff */
[----:B------:R-:W-:Y:S02]  /*19440*/  SHF.R.S32.HI R5, RZ, 0x1f, R251 ;  /* 0x0000001fff057819 */ /* 0x000fe400000114fb */
[----:B------:R-:W-:Y:S02]  /*19450*/  @!P4 LEA.HI.X R7, R252, R4, R12, 0x2, P1 ;  /* 0x00000004fc07c211 */ /* 0x000fe400008f140c */
[----:B----4-:R-:W-:Y:S02]  /*19460*/  @!P3 LEA R2, P0, R251, R0, 0x2 ;  /* 0x00000000fb02b211 */ /* 0x010fe400078010ff */
[----:B------:R-:W-:Y:S01]  /*19470*/  ISETP.GE.AND P6, PT, R249, c[0x0][0x3c8], PT ;  /* 0x0000f200f9007a0c */ /* 0x000fe20003fc6270 */
[----:B------:R3:W-:Y:S01]  /*19480*/  @!P4 ST.E.64 [R6.64], R120 ;  /* 0x000000780600c985 */ /* 0x0007e2000c101b0e */
[----:B------:R-:W-:-:S02]  /*19490*/  @!P3 LEA.HI.X R3, R251, R4, R5, 0x2, P0 ;  /* 0x00000004fb03b211 */ /* 0x000fc400000f1405 */
[----:B------:R-:W-:Y:S02]  /*194a0*/  SHF.R.S32.HI R12, RZ, 0x1f, R250 ;  /* 0x0000001fff0c7819 */ /* 0x000fe400000114fa */
[----:B------:R-:W-:Y:S01]  /*194b0*/  SHF.R.S32.HI R5, RZ, 0x1f, R233 ;  /* 0x0000001fff057819 */ /* 0x000fe200000114e9 */
[----:B------:R4:W-:Y:S01]  /*194c0*/  @!P3 ST.E.64 [R2.64], R112 ;  /* 0x000000700200b985 */ /* 0x0009e2000c101b0e */
[----:B------:R-:W-:Y:S02]  /*194d0*/  ISETP.GE.AND P3, PT, R248, c[0x0][0x3c8], PT ;  /* 0x0000f200f8007a0c */ /* 0x000fe40003f66270 */
[-C--:B--2---:R-:W-:Y:S02]  /*194e0*/  @!P2 LEA R8, P1, R233, R0.reuse, 0x2 ;  /* 0x00000000e908a211 */ /* 0x084fe400078210ff */
[----:B---3--:R-:W-:-:S04]  /*194f0*/  @!P5 LEA R6, P0, R250, R0, 0x2 ;  /* 0x00000000fa06d211 */ /* 0x008fc800078010ff */
[-C--:B------:R-:W-:Y:S02]  /*19500*/  @!P5 LEA.HI.X R7, R250, R4.reuse, R12, 0x2, P0 ;  /* 0x00000004fa07d211 */ /* 0x080fe400000f140c */
[C---:B------:R-:W-:Y:S02]  /*19510*/  ISETP.GE.AND P0, PT, R233.reuse, c[0x0][0x3c8], PT ;  /* 0x0000f200e9007a0c */ /* 0x040fe40003f06270 */
[----:B------:R-:W-:Y:S02]  /*19520*/  @!P2 LEA.HI.X R9, R233, R4, R5, 0x2, P1 ;  /* 0x00000004e909a211 */ /* 0x000fe400008f1405 */
[----:B----4-:R-:W-:Y:S02]  /*19530*/  @!P6 LEA R2, P4, R249, R0, 0x2 ;  /* 0x00000000f902e211 */ /* 0x010fe400078810ff */
[----:B------:R-:W-:Y:S02]  /*19540*/  ISETP.GE.AND P2, PT, R247, c[0x0][0x3c8], PT ;  /* 0x0000f200f7007a0c */ /* 0x000fe40003f46270 */
[----:B------:R-:W-:-:S04]  /*19550*/  SHF.R.S32.HI R5, RZ, 0x1f, R249 ;  /* 0x0000001fff057819 */ /* 0x000fc800000114f9 */
[----:B------:R-:W-:Y:S01]  /*19560*/  @!P6 LEA.HI.X R3, R249, R4, R5, 0x2, P4 ;  /* 0x00000004f903e211 */ /* 0x000fe200020f1405 */
[----:B------:R2:W-:Y:S01]  /*19570*/  @!P0 ST.E.64 [R8.64], R136 ;  /* 0x0000008808008985 */ /* 0x0005e2000c101b0e */
[----:B------:R-:W-:Y:S02]  /*19580*/  ISETP.GE.AND P1, PT, R246, c[0x0][0x3c8], PT ;  /* 0x0000f200f6007a0c */ /* 0x000fe40003f26270 */
[----:B------:R-:W-:Y:S01]  /*19590*/  SHF.R.S32.HI R5, RZ, 0x1f, R248 ;  /* 0x0000001fff057819 */ /* 0x000fe200000114f8 */
[----:B------:R3:W-:Y:S04]  /*195a0*/  @!P5 ST.E.64 [R6.64], R132 ;  /* 0x000000840600d985 */ /* 0x0007e8000c101b0e */
[----:B------:R4:W-:Y:S01]  /*195b0*/  @!P6 ST.E.64 [R2.64], R40 ;  /* 0x000000280200e985 */ /* 0x0009e2000c101b0e */
[----:B------:R-:W-:-:S02]  /*195c0*/  ISETP.GE.AND P6, PT, R245, c[0x0][0x3c8], PT ;  /* 0x0000f200f5007a0c */ /* 0x000fc40003fc6270 */
[----:B------:R-:W-:Y:S02]  /*195d0*/  SHF.R.S32.HI R12, RZ, 0x1f, R247 ;  /* 0x0000001fff0c7819 */ /* 0x000fe400000114f7 */
[CC--:B--2---:R-:W-:Y:S02]  /*195e0*/  @!P3 LEA R8, P0, R248.reuse, R0.reuse, 0x2 ;  /* 0x00000000f808b211 */ /* 0x0c4fe400078010ff */
[C---:B---3--:R-:W-:Y:S02]  /*195f0*/  @!P2 LEA R6, P4, R247.reuse, R0, 0x2 ;  /* 0x00000000f706a211 */ /* 0x048fe400078810ff */
[-C--:B------:R-:W-:Y:S02]  /*19600*/  @!P3 LEA.HI.X R9, R248, R4.reuse, R5, 0x2, P0 ;  /* 0x00000004f809b211 */ /* 0x080fe400000f1405 */
[----:B------:R-:W-:-:S03]  /*19610*/  @!P2 LEA.HI.X R7, R247, R4, R12, 0x2, P4 ;  /* 0x00000004f707a211 */ /* 0x000fc600020f140c */
[----:B------:R-:W-:Y:S01]  /*19620*/  @!P3 ST.E.64 [R8.64], R44 ;  /* 0x0000002c0800b985 */ /* 0x000fe2000c101b0e */
[----:B------:R-:W-:Y:S02]  /*19630*/  ISETP.GE.AND P3, PT, R232, c[0x0][0x3c8], PT ;  /* 0x0000f200e8007a0c */ /* 0x000fe40003f66270 */
[----:B------:R-:W-:Y:S02]  /*19640*/  SHF.R.S32.HI R5, RZ, 0x1f, R246 ;  /* 0x0000001fff057819 */ /* 0x000fe400000114f6 */
[C---:B----4-:R-:W-:Y:S01]  /*19650*/  @!P1 LEA R2, P0, R246.reuse, R0, 0x2 ;  /* 0x00000000f6029211 */ /* 0x050fe200078010ff */
[----:B------:R2:W-:Y:S01]  /*19660*/  @!P2 ST.E.64 [R6.64], R48 ;  /* 0x000000300600a985 */ /* 0x0005e2000c101b0e */
[----:B------:R-:W-:Y:S02]  /*19670*/  SHF.R.S32.HI R12, RZ, 0x1f, R245 ;  /* 0x0000001fff0c7819 */ /* 0x000fe400000114f5 */
[----:B------:R-:W-:Y:S02]  /*19680*/  @!P1 LEA.HI.X R3, R246, R4, R5, 0x2, P0 ;  /* 0x00000004f6039211 */ /* 0x000fe400000f1405 */
[----:B------:R-:W-:-:S03]  /*19690*/  SHF.R.S32.HI R5, RZ, 0x1f, R232 ;  /* 0x0000001fff057819 */ /* 0x000fc600000114e8 */
[----:B------:R3:W-:Y:S01]  /*196a0*/  @!P1 ST.E.64 [R2.64], R52 ;  /* 0x0000003402009985 */ /* 0x0007e2000c101b0e */
[----:B------:R-:W-:Y:S02]  /*196b0*/  ISETP.GE.AND P1, PT, R242, c[0x0][0x3c8], PT ;  /* 0x0000f200f2007a0c */ /* 0x000fe40003f26270 */
[----:B------:R-:W-:Y:S02]  /*196c0*/  ISETP.GE.AND P5, PT, R244, c[0x0][0x3c8], PT ;  /* 0x0000f200f4007a0c */ /* 0x000fe40003fa6270 */
[----:B--2---:R-:W-:-:S04]  /*196d0*/  @!P6 LEA R6, P4, R245, R0, 0x2 ;  /* 0x00000000f506e211 */ /* 0x004fc800078810ff */
[----:B------:R-:W-:Y:S02]  /*196e0*/  @!P6 LEA.HI.X R7, R245, R4, R12, 0x2, P4 ;  /* 0x00000004f507e211 */ /* 0x000fe400020f140c */
[C---:B------:R-:W-:Y:S02]  /*196f0*/  ISETP.GE.AND P4, PT, R232.reuse, c[0x0][0x3c8], PT ;  /* 0x0000f200e8007a0c */ /* 0x040fe40003f86270 */
[----:B------:R-:W-:-:S04]  /*19700*/  @!P3 LEA R8, P0, R232, R0, 0x2 ;  /* 0x00000000e808b211 */ /* 0x000fc800078010ff */
[----:B------:R-:W-:Y:S02]  /*19710*/  @!P3 LEA.HI.X R9, R232, R4, R5, 0x2, P0 ;  /* 0x00000004e809b211 */ /* 0x000fe400000f1405 */
[----:B------:R-:W-:-:S05]  /*19720*/  ISETP.GE.AND P2, PT, R243, c[0x0][0x3c8], PT ;  /* 0x0000f200f3007a0c */ /* 0x000fca0003f46270 */
[----:B------:R-:W-:Y:S04]  /*19730*/  @!P4 ST.E.64 [R8.64], R56 ;  /* 0x000000380800c985 */ /* 0x000fe8000c101b0e */
[----:B------:R2:W-:Y:S01]  /*19740*/  @!P6 ST.E.64 [R6.64], R60 ;  /* 0x0000003c0600e985 */ /* 0x0005e2000c101b0e */
[C---:B---3--:R-:W-:Y:S02]  /*19750*/  @!P5 LEA R2, P3, R244.reuse, R0, 0x2 ;  /* 0x00000000f402d211 */ /* 0x048fe400078610ff */
[----:B------:R-:W-:Y:S02]  /*19760*/  SHF.R.S32.HI R5, RZ, 0x1f, R244 ;  /* 0x0000001fff057819 */ /* 0x000fe400000114f4 */
[----:B------:R-:W-:Y:S02]  /*19770*/  ISETP.GE.AND P0, PT, R241, c[0x0][0x3c8], PT ;  /* 0x0000f200f1007a0c */ /* 0x000fe40003f06270 */
[----:B------:R-:W-:-:S02]  /*19780*/  @!P5 LEA.HI.X R3, R244, R4, R5, 0x2, P3 ;  /* 0x00000004f403d211 */ /* 0x000fc400018f1405 */
[----:B------:R-:W-:-:S03]  /*19790*/  SHF.R.S32.HI R5, RZ, 0x1f, R243 ;  /* 0x0000001fff057819 */ /* 0x000fc600000114f3 */
[----:B------:R3:W-:Y:S01]  /*197a0*/  @!P5 ST.E.64 [R2.64], R64 ;  /* 0x000000400200d985 */ /* 0x0007e2000c101b0e */
[----:B------:R-:W-:Y:S02]  /*197b0*/  ISETP.GE.AND P5, PT, R240, c[0x0][0x3c8], PT ;  /* 0x0000f200f0007a0c */ /* 0x000fe40003fa6270 */
[-C--:B--2---:R-:W-:Y:S02]  /*197c0*/  @!P1 LEA R6, P4, R242, R0.reuse, 0x2 ;  /* 0x00000000f2069211 */ /* 0x084fe400078810ff */
[C---:B------:R-:W-:Y:S02]  /*197d0*/  @!P2 LEA R8, P3, R243.reuse, R0, 0x2 ;  /* 0x00000000f308a211 */ /* 0x040fe400078610ff */
[----:B------:R-:W-:Y:S02]  /*197e0*/  SHF.R.S32.HI R12, RZ, 0x1f, R242 ;  /* 0x0000001fff0c7819 */ /* 0x000fe400000114f2 */
[----:B------:R-:W-:Y:S02]  /*197f0*/  @!P2 LEA.HI.X R9, R243, R4, R5, 0x2, P3 ;  /* 0x00000004f309a211 */ /* 0x000fe400018f1405 */
[----:B------:R-:W-:-:S05]  /*19800*/  SHF.R.S32.HI R5, RZ, 0x1f, R241 ;  /* 0x0000001fff057819 */ /* 0x000fca00000114f1 */
[----:B---3--:R-:W-:Y:S02]  /*19810*/  P2R R3, PR, RZ, 0x10 ;  /* 0x00000010ff037803 */ /* 0x008fe40000000000 */
[----:B------:R-:W-:Y:S02]  /*19820*/  @!P0 LEA R2, P6, R241, R0, 0x2 ;  /* 0x00000000f1028211 */ /* 0x000fe400078c10ff */
[----:B------:R-:W-:Y:S02]  /*19830*/  ISETP.NE.AND P3, PT, R3, RZ, PT ;  /* 0x000000ff0300720c */ /* 0x000fe40003f65270 */
[-C--:B------:R-:W-:Y:S02]  /*19840*/  @!P0 LEA.HI.X R3, R241, R4.reuse, R5, 0x2, P6 ;  /* 0x00000004f1038211 */ /* 0x080fe400030f1405 */
[----:B------:R-:W-:Y:S01]  /*19850*/  @!P1 LEA.HI.X R7, R242, R4, R12, 0x2, P3 ;  /* 0x00000004f2079211 */ /* 0x000fe200018f140c */
[----:B------:R-:W-:Y:S01]  /*19860*/  @!P2 ST.E.64 [R8.64], R68 ;  /* 0x000000440800a985 */ /* 0x000fe2000c101b0e */
[----:B------:R-:W-:-:S03]  /*19870*/  ISETP.GE.AND P3, PT, R238, c[0x0][0x3c8], PT ;  /* 0x0000f200ee007a0c */ /* 0x000fc60003f66270 */
[----:B------:R2:W-:Y:S01]  /*19880*/  @!P1 ST.E.64 [R6.64], R72 ;  /* 0x0000004806009985 */ /* 0x0005e2000c101b0e */
[----:B------:R-:W-:Y:S02]  /*19890*/  ISETP.GE.AND P4, PT, R239, c[0x0][0x3c8], PT ;  /* 0x0000f200ef007a0c */ /* 0x000fe40003f86270 */
[----:B------:R-:W-:Y:S01]  /*198a0*/  SHF.R.S32.HI R12, RZ, 0x1f, R240 ;  /* 0x0000001fff0c7819 */ /* 0x000fe200000114f0 */
[----:B------:R3:W-:Y:S01]  /*198b0*/  @!P0 ST.E.64 [R2.64], R76 ;  /* 0x0000004c02008985 */ /* 0x0007e2000c101b0e */
[----:B------:R-:W-:Y:S02]  /*198c0*/  SHF.R.S32.HI R5, RZ, 0x1f, R239 ;  /* 0x0000001fff057819 */ /* 0x000fe400000114ef */
[----:B------:R-:W-:Y:S02]  /*198d0*/  ISETP.GE.AND P2, PT, R237, c[0x0][0x3c8], PT ;  /* 0x0000f200ed007a0c */ /* 0x000fe40003f46270 */
[----:B------:R-:W-:Y:S02]  /*198e0*/  ISETP.GE.AND P1, PT, R236, c[0x0][0x3c8], PT ;  /* 0x0000f200ec007a0c */ /* 0x000fe40003f26270 */
[----:B--2---:R-:W-:-:S04]  /*198f0*/  @!P5 LEA R6, P0, R240, R0, 0x2 ;  /* 0x00000000f006d211 */ /* 0x004fc800078010ff */
[----:B------:R-:W-:-:S05]  /*19900*/  @!P5 LEA.HI.X R7, R240, R4, R12, 0x2, P0 ;  /* 0x00000004f007d211 */ /* 0x000fca00000f140c */
[----:B------:R-:W-:Y:S01]  /*19910*/  @!P5 ST.E.64 [R6.64], R80 ;  /* 0x000000500600d985 */ /* 0x000fe2000c101b0e */
[-C--:B------:R-:W-:Y:S02]  /*19920*/  @!P3 LEA R12, P5, R238, R0.reuse, 0x2 ;  /* 0x00000000ee0cb211 */ /* 0x080fe400078a10ff */
[----:B---3--:R-:W-:Y:S02]  /*19930*/  @!P4 LEA R2, P6, R239, R0, 0x2 ;  /* 0x00000000ef02c211 */ /* 0x008fe400078c10ff */
[----:B------:R-:W-:Y:S02]  /*19940*/  ISETP.GE.AND P0, PT, R235, c[0x0][0x3c8], PT ;  /* 0x0000f200eb007a0c */ /* 0x000fe40003f06270 */
[----:B------:R-:W-:-:S05]  /*19950*/  @!P4 LEA.HI.X R3, R239, R4, R5, 0x2, P6 ;  /* 0x00000004ef03c211 */ /* 0x000fca00030f1405 */
[----:B------:R2:W-:Y:S01]  /*19960*/  @!P4 ST.E.64 [R2.64], R84 ;  /* 0x000000540200c985 */ /* 0x0005e2000c101b0e */
[----:B------:R-:W-:Y:S02]  /*19970*/  SHF.R.S32.HI R5, RZ, 0x1f, R238 ;  /* 0x0000001fff057819 */ /* 0x000fe400000114ee */
[C---:B------:R-:W-:Y:S02]  /*19980*/  @!P2 LEA R8, P6, R237.reuse, R0, 0x2 ;  /* 0x00000000ed08a211 */ /* 0x040fe400078c10ff */
[----:B------:R-:W-:Y:S02]  /*19990*/  SHF.R.S32.HI R19, RZ, 0x1f, R237 ;  /* 0x0000001fff137819 */ /* 0x000fe400000114ed */
[----:B------:R-:W-:Y:S02]  /*199a0*/  SHF.R.S32.HI R18, RZ, 0x1f, R236 ;  /* 0x0000001fff127819 */ /* 0x000fe400000114ec */
[----:B------:R-:W-:Y:S02]  /*199b0*/  @!P2 LEA.HI.X R9, R237, R4, R19, 0x2, P6 ;  /* 0x00000004ed09a211 */ /* 0x000fe400030f1413 */
[----:B--2---:R-:W-:-:S04]  /*199c0*/  P2R R2, PR, RZ, 0x20 ;  /* 0x00000020ff027803 */ /* 0x004fc80000000000 */
[----:B------:R-:W-:Y:S02]  /*199d0*/  ISETP.NE.AND P4, PT, R2, RZ, PT ;  /* 0x000000ff0200720c */ /* 0x000fe40003f85270 */
[----:B------:R-:W-:Y:S02]  /*199e0*/  @!P1 LEA R6, P5, R236, R0, 0x2 ;  /* 0x00000000ec069211 */ /* 0x000fe400078a10ff */
[----:B------:R-:W-:Y:S02]  /*199f0*/  @!P3 LEA.HI.X R13, R238, R4, R5, 0x2, P4 ;  /* 0x00000004ee0db211 */ /* 0x000fe400020f1405 */
[----:B------:R-:W-:Y:S02]  /*19a00*/  SHF.R.S32.HI R5, RZ, 0x1f, R235 ;  /* 0x0000001fff057819 */ /* 0x000fe400000114eb */
[----:B------:R-:W-:Y:S02]  /*19a10*/  @!P0 LEA R2, P4, R235, R0, 0x2 ;  /* 0x00000000eb028211 */ /* 0x000fe400078810ff */
[----:B------:R-:W-:-:S02]  /*19a20*/  @!P1 LEA.HI.X R7, R236, R4, R18, 0x2, P5 ;  /* 0x00000004ec079211 */ /* 0x000fc400028f1412 */
[----:B------:R-:W-:Y:S01]  /*19a30*/  @!P0 LEA.HI.X R3, R235, R4, R5, 0x2, P4 ;  /* 0x00000004eb038211 */ /* 0x000fe200020f1405 */
[----:B------:R2:W-:Y:S04]  /*19a40*/  @!P3 ST.E.64 [R12.64], R88 ;  /* 0x000000580c00b985 */ /* 0x0005e8000c101b0e */
[----:B------:R2:W-:Y:S04]  /*19a50*/  @!P2 ST.E.64 [R8.64], R92 ;  /* 0x0000005c0800a985 */ /* 0x0005e8000c101b0e */
[----:B------:R2:W-:Y:S04]  /*19a60*/  @!P1 ST.E.64 [R6.64], R96 ;  /* 0x0000006006009985 */ /* 0x0005e8000c101b0e */
[----:B------:R2:W-:Y:S02]  /*19a70*/  @!P0 ST.E.64 [R2.64], R100 ;  /* 0x0000006402008985 */ /* 0x0005e4000c101b0e */
.L_x_1944:
[----:B------:R-:W-:Y:S05]  /*19a80*/  BSYNC B0 ;  /* 0x0000000000007941 */ /* 0x000fea0003800000 */
.L_x_1943:
[----:B------:R-:W-:Y:S05]  /*19a90*/  BRA.DIV ~URZ, `(.L_x_1945) ;  /* 0x000033027f007947 */ /* 0x000fea000b800000 */
[----:B--2---:R2:W1:Y:S04]  /*19aa0*/  SHFL.IDX PT, R4, R14, 0x1, 0x1c1f ;  /* 0x003c1f000e047f89 */ /* 0x00446800000e0000 */
[----:B----4-:R2:W4:Y:S02]  /*19ab0*/  SHFL.IDX PT, R0, R16, 0x1, 0x1c1f ;  /* 0x003c1f0010007f89 */ /* 0x01052400000e0000 */
.L_x_2003:
[----:B------:R-:W-:-:S13]  /*19ac0*/  ISETP.GE.AND P0, PT, R17, R15, PT ;  /* 0x0000000f1100720c */ /* 0x000fda0003f06270 */
[----:B------:R-:W-:Y:S05]  /*19ad0*/  @P0 BRA `(.L_x_1940) ;  /* 0x0000146000000947 */ /* 0x000fea0003800000 */
[----:B--23--:R-:W2:Y:S04]  /*19ae0*/  LDL R16, [R1+0x7c] ;  /* 0x00007c0001107983 */ /* 0x00cea80000100800 */
[----:B------:R-:W3:Y:S04]  /*19af0*/  LDL R12, [R1+0x70] ;  /* 0x00007000010c7983 */ /* 0x000ee80000100800 */
[----:B------:R-:W5:Y:S04]  /*19b00*/  LDL R8, [R1+0x78] ;  /* 0x0000780001087983 */ /* 0x000f680000100800 */
[----:B----4-:R-:W4:Y:S04]  /*19b10*/  LDL R5, [R1+0x74] ;  /* 0x0000740001057983 */ /* 0x010f280000100800 */
[----:B------:R-:W4:Y:S04]  /*19b20*/  LDL R9, [R1+0x90] ;  /* 0x0000900001097983 */ /* 0x000f280000100800 */
[----:B-1----:R-:W4:Y:S04]  /*19b30*/  LDL R14, [R1+0x8c] ;  /* 0x00008c00010e7983 */ /* 0x002f280000100800 */
[----:B------:R-:W4:Y:S01]  /*19b40*/  LDL R13, [R1+0x88] ;  /* 0x00008800010d7983 */ /* 0x000f220000100800 */
[----:B------:R-:W-:-:S02]  /*19b50*/  ISETP.GE.AND P0, PT, R252, c[0x0][0x3c8], PT ;  /* 0x0000f200fc007a0c */ /* 0x000fc40003f06270 */
[----:B------:R-:W-:Y:S02]  /*19b60*/  SHF.R.S32.HI R15, RZ, 0x1f, R238 ;  /* 0x0000001fff0f7819 */ /* 0x000fe400000114ee */
[----:B--2---:R-:W-:Y:S02]  /*19b70*/  ISETP.GE.AND P4, PT, R16, c[0x0][0x3c8], PT ;  /* 0x0000f20010007a0c */ /* 0x004fe40003f86270 */
[----:B---3--:R-:W-:Y:S02]  /*19b80*/  ISETP.GE.AND P1, PT, R12, c[0x0][0x3c8], PT ;  /* 0x0000f2000c007a0c */ /* 0x008fe40003f26270 */
[----:B-----5:R-:W-:-:S09]  /*19b90*/  ISETP.GE.AND P3, PT, R8, c[0x0][0x3c8], PT ;  /* 0x0000f20008007a0c */ /* 0x020fd20003f66270 */
[----:B------:R-:W-:Y:S02]  /*19ba0*/  @!P4 IMAD.MOV.U32 R6, RZ, RZ, R0 ;  /* 0x000000ffff06c224 */ /* 0x000fe400078e0000 */
[----:B------:R-:W-:-:S04]  /*19bb0*/  @!P4 IMAD.MOV.U32 R7, RZ, RZ, R4 ;  /* 0x000000ffff07c224 */ /* 0x000fc800078e0004 */
[----:B------:R-:W-:Y:S01]  /*19bc0*/  @!P4 IMAD.WIDE R6, R16, 0x4, R6 ;  /* 0x000000041006c825 */ /* 0x000fe200078e0206 */
[----:B----4-:R-:W-:-:S04]  /*19bd0*/  ISETP.GE.AND P2, PT, R5, c[0x0][0x3c8], PT ;  /* 0x0000f20005007a0c */ /* 0x010fc80003f46270 */
[----:B------:R1:W-:Y:S01]  /*19be0*/  @!P4 ST.E.64 [R6.64], R130 ;  /* 0x000000820600c985 */ /* 0x0003e2000c101b0e */
[----:B------:R-:W-:-:S04]  /*19bf0*/  @!P3 LEA R2, P5, R8, R0, 0x2 ;  /* 0x000000000802b211 */ /* 0x000fc800078a10ff */
[----:B------:R-:W-:-:S05]  /*19c00*/  @!P3 LEA.HI.X R3, R8, R4, R9, 0x2, P5 ;  /* 0x000000040803b211 */ /* 0x000fca00028f1409 */
[----:B------:R2:W-:Y:S01]  /*19c10*/  @!P3 ST.E.64 [R2.64], R110 ;  /* 0x0000006e0200b985 */ /* 0x0005e2000c101b0e */
[CC--:B------:R-:W-:Y:S02]  /*19c20*/  @!P2 LEA R8, P3, R5.reuse, R0.reuse, 0x2 ;  /* 0x000000000508a211 */ /* 0x0c0fe400078610ff */
[----:B-1----:R-:W-:Y:S02]  /*19c30*/  @!P1 LEA R6, P6, R12, R0, 0x2 ;  /* 0x000000000c069211 */ /* 0x002fe400078c10ff */
[----:B------:R-:W-:-:S11]  /*19c40*/  @!P2 LEA.HI.X R9, R5, R4, R14, 0x2, P3 ;  /* 0x000000040509a211 */ /* 0x000fd600018f140e */
[----:B--2---:R-:W-:-:S04]  /*19c50*/  P2R R2, PR, RZ, 0x40 ;  /* 0x00000040ff027803 */ /* 0x004fc80000000000 */
[----:B------:R-:W-:-:S04]  /*19c60*/  ISETP.NE.AND P3, PT, R2, RZ, PT ;  /* 0x000000ff0200720c */ /* 0x000fc80003f65270 */
[----:B------:R-:W-:Y:S02]  /*19c70*/  @!P1 LEA.HI.X R7, R12, R4, R13, 0x2, P3 ;  /* 0x000000040c079211 */ /* 0x000fe400018f140d */
[----:B------:R-:W-:Y:S02]  /*19c80*/  ISETP.GE.AND P3, PT, R250, c[0x0][0x3c8], PT ;  /* 0x0000f200fa007a0c */ /* 0x000fe40003f66270 */
[----:B------:R-:W-:Y:S02]  /*19c90*/  SHF.R.S32.HI R5, RZ, 0x1f, R252 ;  /* 0x0000001fff057819 */ /* 0x000fe400000114fc */
[C---:B------:R-:W-:Y:S01]  /*19ca0*/  @!P0 LEA R2, P6, R252.reuse, R0, 0x2 ;  /* 0x00000000fc028211 */ /* 0x040fe200078c10ff */
[----:B------:R-:W-:Y:S03]  /*19cb0*/  @!P2 ST.E.64 [R8.64], R126 ;  /* 0x0000007e0800a985 */ /* 0x000fe6000c101b0e */
[----:B------:R-:W-:Y:S01]  /*19cc0*/  @!P0 LEA.HI.X R3, R252, R4, R5, 0x2, P6 ;  /* 0x00000004fc038211 */ /* 0x000fe200030f1405 */
[----:B------:R-:W-:Y:S04]  /*19cd0*/  @!P1 ST.E.64 [R6.64], R118 ;  /* 0x0000007606009985 */ /* 0x000fe8000c101b0e */
[----:B------:R1:W-:Y:S01]  /*19ce0*/  @!P0 ST.E.64 [R2.64], R122 ;  /* 0x0000007a02008985 */ /* 0x0003e2000c101b0e */
[----:B------:R-:W-:-:S02]  /*19cf0*/  ISETP.GE.AND P5, PT, R251, c[0x0][0x3c8], PT ;  /* 0x0000f200fb007a0c */ /* 0x000fc40003fa6270 */
[----:B------:R-:W-:Y:S02]  /*19d00*/  ISETP.GE.AND P4, PT, R233, c[0x0][0x3c8], PT ;  /* 0x0000f200e9007a0c */ /* 0x000fe40003f86270 */
[----:B------:R-:W-:Y:S02]  /*19d10*/  SHF.R.S32.HI R5, RZ, 0x1f, R251 ;  /* 0x0000001fff057819 */ /* 0x000fe400000114fb */
[----:B------:R-:W-:Y:S02]  /*19d20*/  SHF.R.S32.HI R12, RZ, 0x1f, R233 ;  /* 0x0000001fff0c7819 */ /* 0x000fe400000114e9 */
[----:B-1----:R-:W-:-:S05]  /*19d30*/  @!P3 LEA R2, P1, R250, R0, 0x2 ;  /* 0x00000000fa02b211 */ /* 0x002fca00078210ff */
[-C--:B------:R-:W-:Y:S02]  /*19d40*/  @!P5 LEA R8, P0, R251, R0.reuse, 0x2 ;  /* 0x00000000fb08d211 */ /* 0x080fe400078010ff */
[----:B------:R-:W-:Y:S02]  /*19d50*/  @!P4 LEA R6, P6, R233, R0, 0x2 ;  /* 0x00000000e906c211 */ /* 0x000fe400078c10ff */
[----:B------:R-:W-:-:S04]  /*19d60*/  @!P5 LEA.HI.X R9, R251, R4, R5, 0x2, P0 ;  /* 0x00000004fb09d211 */ /* 0x000fc800000f1405 */
[----:B------:R-:W-:Y:S02]  /*19d70*/  P2R R3, PR, RZ, 0x2 ;  /* 0x00000002ff037803 */ /* 0x000fe40000000000 */
[----:B------:R-:W-:Y:S02]  /*19d80*/  ISETP.GE.AND P1, PT, R248, c[0x0][0x3c8], PT ;  /* 0x0000f200f8007a0c */ /* 0x000fe40003f26270 */
[----:B------:R-:W-:Y:S02]  /*19d90*/  @!P4 LEA.HI.X R7, R233, R4, R12, 0x2, P6 ;  /* 0x00000004e907c211 */ /* 0x000fe400030f140c */
[----:B------:R-:W-:Y:S02]  /*19da0*/  SHF.R.S32.HI R5, RZ, 0x1f, R250 ;  /* 0x0000001fff057819 */ /* 0x000fe400000114fa */
[----:B------:R-:W-:Y:S01]  /*19db0*/  ISETP.NE.AND P6, PT, R3, RZ, PT ;  /* 0x000000ff0300720c */ /* 0x000fe20003fc5270 */
[----:B------:R-:W-:Y:S01]  /*19dc0*/  @!P5 ST.E.64 [R8.64], R114 ;  /* 0x000000720800d985 */ /* 0x000fe2000c101b0e */
[----:B------:R-:W-:-:S02]  /*19dd0*/  ISETP.GE.AND P2, PT, R249, c[0x0][0x3c8], PT ;  /* 0x0000f200f9007a0c */ /* 0x000fc40003f46270 */
[----:B------:R-:W-:Y:S01]  /*19de0*/  @!P3 LEA.HI.X R3, R250, R4, R5, 0x2, P6 ;  /* 0x00000004fa03b211 */ /* 0x000fe200030f1405 */
[----:B------:R1:W-:Y:S01]  /*19df0*/  @!P4 ST.E.64 [R6.64], R138 ;  /* 0x0000008a0600c985 */ /* 0x0003e2000c101b0e */
[----:B------:R-:W-:Y:S02]  /*19e00*/  ISETP.GE.AND P0, PT, R247, c[0x0][0x3c8], PT ;  /* 0x0000f200f7007a0c */ /* 0x000fe40003f06270 */
[----:B------:R-:W-:Y:S01]  /*19e10*/  SHF.R.S32.HI R5, RZ, 0x1f, R249 ;  /* 0x0000001fff057819 */ /* 0x000fe200000114f9 */
[----:B------:R2:W-:Y:S01]  /*19e20*/  @!P3 ST.E.64 [R2.64], R134 ;  /* 0x000000860200b985 */ /* 0x0005e2000c101b0e */
[----:B------:R-:W-:Y:S02]  /*19e30*/  ISETP.GE.AND P4, PT, R232, c[0x0][0x3c8], PT ;  /* 0x0000f200e8007a0c */ /* 0x000fe40003f86270 */
[----:B------:R-:W-:Y:S02]  /*19e40*/  SHF.R.S32.HI R12, RZ, 0x1f, R248 ;  /* 0x0000001fff0c7819 */ /* 0x000fe400000114f8 */
[----:B-1----:R-:W-:-:S02]  /*19e50*/  @!P1 LEA R6, P6, R248, R0, 0x2 ;  /* 0x00000000f8069211 */ /* 0x002fc400078c10ff */
[----:B------:R-:W-:-:S04]  /*19e60*/  @!P2 LEA R8, P3, R249, R0, 0x2 ;  /* 0x00000000f908a211 */ /* 0x000fc800078610ff */
[----:B------:R-:W-:-:S07]  /*19e70*/  @!P2 LEA.HI.X R9, R249, R4, R5, 0x2, P3 ;  /* 0x00000004f909a211 */ /* 0x000fce00018f1405 */
[----:B--2---:R-:W-:-:S04]  /*19e80*/  P2R R2, PR, RZ, 0x40 ;  /* 0x00000040ff027803 */ /* 0x004fc80000000000 */
[----:B------:R-:W-:Y:S02]  /*19e90*/  ISETP.NE.AND P3, PT, R2, RZ, PT ;  /* 0x000000ff0200720c */ /* 0x000fe40003f65270 */
[----:B------:R-:W-:Y:S02]  /*19ea0*/  SHF.R.S32.HI R5, RZ, 0x1f, R247 ;  /* 0x0000001fff057819 */ /* 0x000fe400000114f7 */
[----:B------:R-:W-:Y:S02]  /*19eb0*/  @!P1 LEA.HI.X R7, R248, R4, R12, 0x2, P3 ;  /* 0x00000004f8079211 */ /* 0x000fe400018f140c */
[C---:B------:R-:W-:Y:S01]  /*19ec0*/  @!P0 LEA R2, P6, R247.reuse, R0, 0x2 ;  /* 0x00000000f7028211 */ /* 0x040fe200078c10ff */
[----:B------:R-:W-:Y:S01]  /*19ed0*/  @!P2 ST.E.64 [R8.64], R42 ;  /* 0x0000002a0800a985 */ /* 0x000fe2000c101b0e */
[----:B------:R-:W-:Y:S02]  /*19ee0*/  ISETP.GE.AND P5, PT, R246, c[0x0][0x3c8], PT ;  /* 0x0000f200f6007a0c */ /* 0x000fe40003fa6270 */
[----:B------:R-:W-:Y:S01]  /*19ef0*/  @!P0 LEA.HI.X R3, R247, R4, R5, 0x2, P6 ;  /* 0x00000004f7038211 */ /* 0x000fe200030f1405 */
[----:B------:R1:W-:Y:S01]  /*19f00*/  @!P1 ST.E.64 [R6.64], R46 ;  /* 0x0000002e06009985 */ /* 0x0003e2000c101b0e */
[----:B------:R-:W-:-:S03]  /*19f10*/  SHF.R.S32.HI R5, RZ, 0x1f, R246 ;  /* 0x0000001fff057819 */ /* 0x000fc600000114f6 */
[----:B------:R2:W-:Y:S01]  /*19f20*/  @!P0 ST.E.64 [R2.64], R50 ;  /* 0x0000003202008985 */ /* 0x0005e2000c101b0e */
[----:B------:R-:W-:Y:S02]  /*19f30*/  ISETP.GE.AND P1, PT, R243, c[0x0][0x3c8], PT ;  /* 0x0000f200f3007a0c */ /* 0x000fe40003f26270 */
[----:B------:R-:W-:Y:S02]  /*19f40*/  ISETP.GE.AND P3, PT, R245, c[0x0][0x3c8], PT ;  /* 0x0000f200f5007a0c */ /* 0x000fe40003f66270 */
[----:B------:R-:W-:Y:S02]  /*19f50*/  SHF.R.S32.HI R12, RZ, 0x1f, R232 ;  /* 0x0000001fff0c7819 */ /* 0x000fe400000114e8 */
[-C--:B-1----:R-:W-:Y:S02]  /*19f60*/  @!P4 LEA R6, P6, R232, R0.reuse, 0x2 ;  /* 0x00000000e806c211 */ /* 0x082fe400078c10ff */
[----:B------:R-:W-:-:S04]  /*19f70*/  @!P5 LEA R8, P0, R246, R0, 0x2 ;  /* 0x00000000f608d211 */ /* 0x000fc800078010ff */
[----:B------:R-:W-:-:S07]  /*19f80*/  @!P5 LEA.HI.X R9, R246, R4, R5, 0x2, P0 ;  /* 0x00000004f609d211 */ /* 0x000fce00000f1405 */
[----:B--2---:R-:W-:-:S04]  /*19f90*/  P2R R2, PR, RZ, 0x40 ;  /* 0x00000040ff027803 */ /* 0x004fc80000000000 */
[----:B------:R-:W-:-:S04]  /*19fa0*/  ISETP.NE.AND P0, PT, R2, RZ, PT ;  /* 0x000000ff0200720c */ /* 0x000fc80003f05270 */
[----:B------:R-:W-:Y:S01]  /*19fb0*/  @!P4 LEA.HI.X R7, R232, R4, R12, 0x2, P0 ;  /* 0x00000004e807c211 */ /* 0x000fe200000f140c */
[----:B------:R-:W-:Y:S01]  /*19fc0*/  @!P5 ST.E.64 [R8.64], R54 ;  /* 0x000000360800d985 */ /* 0x000fe2000c101b0e */
[----:B------:R-:W-:-:S03]  /*19fd0*/  ISETP.GE.AND P2, PT, R244, c[0x0][0x3c8], PT ;  /* 0x0000f200f4007a0c */ /* 0x000fc60003f46270 */
[----:B------:R1:W-:Y:S01]  /*19fe0*/  @!P4 ST.E.64 [R6.64], R58 ;  /* 0x0000003a0600c985 */ /* 0x0003e2000c101b0e */
[----:B------:R-:W-:Y:S02]  /*19ff0*/  SHF.R.S32.HI R5, RZ, 0x1f, R245 ;  /* 0x0000001fff057819 */ /* 0x000fe400000114f5 */
[C---:B------:R-:W-:Y:S02]  /*1a000*/  @!P3 LEA R2, P6, R245.reuse, R0, 0x2 ;  /* 0x00000000f502b211 */ /* 0x040fe400078c10ff */
[----:B------:R-:W-:Y:S02]  /*1a010*/  ISETP.GE.AND P0, PT, R242, c[0x0][0x3c8], PT ;  /* 0x0000f200f2007a0c */ /* 0x000fe40003f06270 */
[----:B------:R-:W-:Y:S02]  /*1a020*/  @!P3 LEA.HI.X R3, R245, R4, R5, 0x2, P6 ;  /* 0x00000004f503b211 */ /* 0x000fe400030f1405 */
[----:B------:R-:W-:-:S03]  /*1a030*/  SHF.R.S32.HI R5, RZ, 0x1f, R244 ;  /* 0x0000001fff057819 */ /* 0x000fc600000114f4 */
[----:B------:R2:W-:Y:S01]  /*1a040*/  @!P3 ST.E.64 [R2.64], R62 ;  /* 0x0000003e0200b985 */ /* 0x0005e2000c101b0e */
[----:B------:R-:W-:Y:S02]  /*1a050*/  ISETP.GE.AND P5, PT, R241, c[0x0][0x3c8], PT ;  /* 0x0000f200f1007a0c */ /* 0x000fe40003fa6270 */
[-C--:B-1----:R-:W-:Y:S02]  /*1a060*/  @!P1 LEA R6, P4, R243, R0.reuse, 0x2 ;  /* 0x00000000f3069211 */ /* 0x082fe400078810ff */
[C---:B------:R-:W-:Y:S02]  /*1a070*/  @!P2 LEA R8, P3, R244.reuse, R0, 0x2 ;  /* 0x00000000f408a211 */ /* 0x040fe400078610ff */
[----:B------:R-:W-:Y:S02]  /*1a080*/  SHF.R.S32.HI R12, RZ, 0x1f, R243 ;  /* 0x0000001fff0c7819 */ /* 0x000fe400000114f3 */
[----:B------:R-:W-:Y:S02]  /*1a090*/  @!P2 LEA.HI.X R9, R244, R4, R5, 0x2, P3 ;  /* 0x00000004f409a211 */ /* 0x000fe400018f1405 */
[----:B------:R-:W-:-:S05]  /*1a0a0*/  SHF.R.S32.HI R5, RZ, 0x1f, R242 ;  /* 0x0000001fff057819 */ /* 0x000fca00000114f2 */
[----:B--2---:R-:W-:Y:S02]  /*1a0b0*/  P2R R3, PR, RZ, 0x10 ;  /* 0x00000010ff037803 */ /* 0x004fe40000000000 */
[C---:B------:R-:W-:Y:S02]  /*1a0c0*/  @!P0 LEA R2, P6, R242.reuse, R0, 0x2 ;  /* 0x00000000f2028211 */ /* 0x040fe400078c10ff */
        /* <DEDUP_REMOVED lines=12> */
[----:B-1----:R-:W-:-:S04]  /*1a190*/  @!P5 LEA R6, P0, R241, R0, 0x2 ;  /* 0x00000000f106d211 */ /* 0x002fc800078010ff */
[----:B------:R-:W-:-:S05]  /*1a1a0*/  @!P5 LEA.HI.X R7, R241, R4, R12, 0x2, P0 ;  /* 0x00000004f107d211 */ /* 0x000fca00000f140c */
[----:B------:R-:W-:Y:S01]  /*1a1b0*/  @!P5 ST.E.64 [R6.64], R78 ;  /* 0x0000004e0600d985 */ /* 0x000fe2000c101b0e */
[-C--:B------:R-:W-:Y:S02]  /*1a1c0*/  @!P3 LEA R12, P5, R239, R0.reuse, 0x2 ;  /* 0x00000000ef0cb211 */ /* 0x080fe400078a10ff */
[----:B--2---:R-:W-:Y:S02]  /*1a1d0*/  @!P4 LEA R2, P6, R240, R0, 0x2 ;  /* 0x00000000f002c211 */ /* 0x004fe400078c10ff */
[----:B------:R-:W-:Y:S02]  /*1a1e0*/  ISETP.GE.AND P0, PT, R236, c[0x0][0x3c8], PT ;  /* 0x0000f200ec007a0c */ /* 0x000fe40003f06270 */
[----:B------:R-:W-:-:S05]  /*1a1f0*/  @!P4 LEA.HI.X R3, R240, R4, R5, 0x2, P6 ;  /* 0x00000004f003c211 */ /* 0x000fca00030f1405 */
[----:B------:R1:W-:Y:S01]  /*1a200*/  @!P4 ST.E.64 [R2.64], R82 ;  /* 0x000000520200c985 */ /* 0x0003e2000c101b0e */
[----:B------:R-:W-:Y:S02]  /*1a210*/  SHF.R.S32.HI R5, RZ, 0x1f, R239 ;  /* 0x0000001fff057819 */ /* 0x000fe400000114ef */
[C---:B------:R-:W-:Y:S02]  /*1a220*/  @!P2 LEA R8, P6, R238.reuse, R0, 0x2 ;  /* 0x00000000ee08a211 */ /* 0x040fe400078c10ff */
[----:B------:R-:W-:Y:S02]  /*1a230*/  SHF.R.S32.HI R14, RZ, 0x1f, R237 ;  /* 0x0000001fff0e7819 */ /* 0x000fe400000114ed */
[----:B------:R-:W-:Y:S02]  /*1a240*/  @!P2 LEA.HI.X R9, R238, R4, R15, 0x2, P6 ;  /* 0x00000004ee09a211 */ /* 0x000fe400030f140f */
[----:B-1----:R-:W-:-:S04]  /*1a250*/  P2R R2, PR, RZ, 0x20 ;  /* 0x00000020ff027803 */ /* 0x002fc80000000000 */
        /* <DEDUP_REMOVED lines=10> */
[----:B------:R1:W-:Y:S01]  /*1a300*/  @!P0 ST.E.64 [R2.64], R98 ;  /* 0x0000006202008985 */ /* 0x0003e2000c101b0e */
[----:B------:R-:W-:-:S13]  /*1a310*/  ISETP.GE.AND P0, PT, R235, c[0x0][0x3c8], PT ;  /* 0x0000f200eb007a0c */ /* 0x000fda0003f06270 */
[----:B------:R-:W-:Y:S05]  /*1a320*/  @P0 BRA `(.L_x_1940) ;  /* 0x00000c1000000947 */ /* 0x000fea0003800000 */
[----:B------:R-:W-:Y:S02]  /*1a330*/  SHF.R.S32.HI R5, RZ, 0x1f, R235 ;  /* 0x0000001fff057819 */ /* 0x000fe400000114eb */
[----:B-1----:R-:W-:-:S04]  /*1a340*/  LEA R2, P0, R235, R0, 0x2 ;  /* 0x00000000eb027211 */ /* 0x002fc800078010ff */
[----:B------:R-:W-:-:S05]  /*1a350*/  LEA.HI.X R3, R235, R4, R5, 0x2, P0 ;  /* 0x00000004eb037211 */ /* 0x000fca00000f1405 */
[----:B------:R1:W-:Y:S01]  /*1a360*/  ST.E.64 [R2.64], R102 ;  /* 0x0000006602007985 */ /* 0x0003e2000c101b0e */
[----:B------:R-:W-:Y:S05]  /*1a370*/  BRA `(.L_x_1940) ;  /* 0x00000bc000007947 */ /* 0x000fea0003800000 */
.L_x_1925:
        /* <DEDUP_REMOVED lines=16> */
[----:B-1-3--:R-:W4:Y:S02]  /*1a480*/  LDG.E R2, [R2.64+0x4] ;  /* 0x0000040e02027981 */ /* 0x00af24000c1e1900 */
[----:B----45:R-:W-:Y:S02]  /*1a490*/  IADD3 R21, -R0, R2, RZ ;  /* 0x0000000200157210 */ /* 0x030fe40007ffe1ff */
.L_x_1946:
        /* <DEDUP_REMOVED lines=24> */
[----:B------:R-:W-:Y:S01]  /*1a620*/  IMAD R8, R8, R22, R7 ;  /* 0x0000001608087224 */ /* 0x000fe200078e0207 */
[----:B------:R-:W-:Y:S01]  /*1a630*/  SEL R7, R231, RZ, P2 ;  /* 0x000000ffe7077207 */ /* 0x000fe20001000000 */
[-C--:B----4-:R-:W-:Y:S02]  /*1a640*/  IMAD R9, R5, R221.reuse, RZ ;  /* 0x000000dd05097224 */ /* 0x090fe400078e02ff */
[----:B------:R-:W-:Y:S01]  /*1a650*/  IMAD.WIDE.U32 R4, R4, R221, RZ ;  /* 0x000000dd04047225 */ /* 0x000fe200078e00ff */
[----:B------:R-:W-:-:S03]  /*1a660*/  IADD3 R3, R3, R8, RZ ;  /* 0x0000000803037210 */ /* 0x000fc60007ffe0ff */
[----:B------:R-:W-:Y:S02]  /*1a670*/  IMAD.IADD R9, R5, 0x1, R9 ;  /* 0x0000000105097824 */ /* 0x000fe400078e0209 */
[----:B------:R-:W-:-:S04]  /*1a680*/  @P0 IMAD.HI.U32 R18, R16, c[0x0][0x4ec], RZ ;  /* 0x00013b0010120a27 */ /* 0x000fc800078e00ff */
[-C--:B-----5:R-:W-:Y:S01]  /*1a690*/  IMAD R8, R15, R7.reuse, RZ ;  /* 0x000000070f087224 */ /* 0x0a0fe200078e02ff */
[----:B------:R-:W-:Y:S02]  /*1a6a0*/  @P0 SHF.R.U32.HI R0, RZ, c[0x0][0x4f0], R18 ;  /* 0x00013c00ff000a19 */ /* 0x000fe40000011612 */
[----:B------:R-:W-:Y:S01]  /*1a6b0*/  IADD3 R18, P1, P0, R2, R4, R6 ;  /* 0x0000000402127210 */ /* 0x000fe2000783e006 */
[----:B------:R-:W-:-:S03]  /*1a6c0*/  IMAD.WIDE.U32 R4, R14, R7, RZ ;  /* 0x000000070e047225 */ /* 0x000fc600078e00ff */
[----:B------:R-:W-:Y:S01]  /*1a6d0*/  IADD3.X R9, R3, R9, R19, P1, P0 ;  /* 0x0000000903097210 */ /* 0x000fe20000fe0413 */
[----:B------:R-:W-:Y:S01]  /*1a6e0*/  IMAD.MOV R2, RZ, RZ, -R0 ;  /* 0x000000ffff027224 */ /* 0x000fe200078e0a00 */
[----:B------:R-:W-:Y:S01]  /*1a6f0*/  IADD3 R5, R5, R8, RZ ;  /* 0x0000000805057210 */ /* 0x000fe20007ffe0ff */
[----:B------:R-:W-:Y:S01]  /*1a700*/  IMAD.MOV.U32 R8, RZ, RZ, c[0x0][0x4a8] ;  /* 0x00012a00ff087624 */ /* 0x000fe200078e00ff */
[----:B------:R-:W-:Y:S01]  /*1a710*/  IADD3 R4, P1, P0, R0, R18, R4 ;  /* 0x0000001200047210 */ /* 0x000fe2000783e004 */
[----:B------:R-:W-:Y:S01]  /*1a720*/  IMAD R2, R2, c[0x0][0x4e8], R16 ;  /* 0x00013a0002027a24 */ /* 0x000fe200078e0210 */
[----:B------:R-:W-:-:S03]  /*1a730*/  SHF.R.S32.HI R3, RZ, 0x1f, R0 ;  /* 0x0000001fff037819 */ /* 0x000fc60000011400 */
[----:B--2---:R-:W-:Y:S01]  /*1a740*/  IMAD R0, R13, R2, RZ ;  /* 0x000000020d007224 */ /* 0x004fe200078e02ff */
        /* <DEDUP_REMOVED lines=12> */
.L_x_1948:
[----:B------:R-:W-:Y:S05]  /*1a810*/  BSYNC B0 ;  /* 0x0000000000007941 */ /* 0x000fea0003800000 */
.L_x_1947:
[----:B------:R-:W-:-:S13]  /*1a820*/  ISETP.GT.AND P0, PT, R20, 0x1, PT ;  /* 0x000000011400780c */ /* 0x000fda0003f04270 */
[----:B------:R-:W-:Y:S05]  /*1a830*/  @P0 BRA `(.L_x_1940) ;  /* 0x0000070000000947 */ /* 0x000fea0003800000 */
[----:B------:R-:W-:Y:S01]  /*1a840*/  MOV R2, c[0x0][0x4e8] ;  /* 0x00013a0000027a02 */ /* 0x000fe20000000f00 */
[----:B-1----:R-:W-:Y:S01]  /*1a850*/  IMAD R0, R19, c[0x0][0x3a0], RZ ;  /* 0x0000e80013007a24 */ /* 0x002fe200078e02ff */
[----:B------:R-:W-:Y:S01]  /*1a860*/  LEA R4, R234, R224, 0x5 ;  /* 0x000000e0ea047211 */ /* 0x000fe200078e28ff */
[----:B------:R-:W-:Y:S01]  /*1a870*/  IMAD R5, R22, c[0x0][0x3f0], RZ ;  /* 0x0000fc0016057a24 */ /* 0x000fe200078e02ff */
[----:B------:R-:W-:Y:S01]  /*1a880*/  ISETP.NE.AND P0, PT, R2, 0x1, PT ;  /* 0x000000010200780c */ /* 0x000fe20003f05270 */
[----:B------:R-:W-:Y:S01]  /*1a890*/  IMAD.WIDE.U32 R2, R6, c[0x0][0x3a0], RZ ;  /* 0x0000e80006027a25 */ /* 0x000fe200078e00ff */
[----:B------:R-:W-:Y:S02]  /*1a8a0*/  IADD3 R4, R223, R4, RZ ;  /* 0x00000004df047210 */ /* 0x000fe40007ffe0ff */
[----:B------:R-:W-:Y:S01]  /*1a8b0*/  IADD3 R15, R224, R223, RZ ;  /* 0x000000dfe00f7210 */ /* 0x000fe20007ffe0ff */
        /* <DEDUP_REMOVED lines=8> */
[----:B------:R-:W-:Y:S02]  /*1a940*/  IADD3 R6, -R0, RZ, RZ ;  /* 0x000000ff00067210 */ /* 0x000fe40007ffe1ff */
[----:B------:R-:W-:Y:S01]  /*1a950*/  SHF.R.S32.HI R5, RZ, 0x1f, R0 ;  /* 0x0000001fff057819 */ /* 0x000fe20000011400 */
[----:B------:R-:W-:-:S04]  /*1a960*/  IMAD.WIDE.U32 R2, R17, c[0x0][0x3f0], R2 ;  /* 0x0000fc0011027a25 */ /* 0x000fc800078e0002 */
[----:B------:R-:W-:Y:S01]  /*1a970*/  IMAD R4, R6, c[0x0][0x4e8], R4 ;  /* 0x00013a0006047a24 */ /* 0x000fe200078e0204 */
[----:B------:R-:W-:Y:S01]  /*1a980*/  IADD3 R3, R3, R7, RZ ;  /* 0x0000000703037210 */ /* 0x000fe20007ffe0ff */
[----:B------:R-:W-:-:S04]  /*1a990*/  IMAD R5, R5, c[0x0][0x3e0], RZ ;  /* 0x0000f80005057a24 */ /* 0x000fc800078e02ff */
[C---:B------:R-:W-:Y:S01]  /*1a9a0*/  IMAD R6, R0.reuse, c[0x0][0x3e4], R5 ;  /* 0x0000f90000067a24 */ /* 0x040fe200078e0205 */
[----:B------:R-:W-:Y:S01]  /*1a9b0*/  SHF.R.S32.HI R5, RZ, 0x1f, R4 ;  /* 0x0000001fff057819 */ /* 0x000fe20000011404 */
[----:B------:R-:W-:-:S04]  /*1a9c0*/  IMAD.WIDE.U32 R2, R0, c[0x0][0x3e0], R2 ;  /* 0x0000f80000027a25 */ /* 0x000fc800078e0002 */
[----:B------:R-:W-:Y:S01]  /*1a9d0*/  IMAD R0, R5, c[0x0][0x3d8], RZ ;  /* 0x0000f60005007a24 */ /* 0x000fe200078e02ff */
[----:B------:R-:W-:-:S03]  /*1a9e0*/  IADD3 R3, R3, R6, RZ ;  /* 0x0000000603037210 */ /* 0x000fc60007ffe0ff */
[C---:B------:R-:W-:Y:S02]  /*1a9f0*/  IMAD R0, R4.reuse, c[0x0][0x3dc], R0 ;  /* 0x0000f70004007a24 */ /* 0x040fe400078e0200 */
[----:B------:R-:W-:-:S05]  /*1aa00*/  IMAD.WIDE.U32 R2, R4, c[0x0][0x3d8], R2 ;  /* 0x0000f60004027a25 */ /* 0x000fca00078e0002 */
[----:B------:R-:W-:Y:S02]  /*1aa10*/  IADD3 R0, R3, R0, RZ ;  /* 0x0000000003007210 */ /* 0x000fe40007ffe0ff */
[----:B------:R-:W-:-:S04]  /*1aa20*/  LEA R16, P0, R2, c[0x0][0x380], 0x1 ;  /* 0x0000e00002107a11 */ /* 0x000fc800078008ff */
[----:B------:R-:W-:Y:S01]  /*1aa30*/  LEA.HI.X R13, R2, c[0x0][0x384], R0, 0x1, P0 ;  /* 0x0000e100020d7a11 */ /* 0x000fe200000f0c00 */
[----:B------:R-:W-:Y:S06]  /*1aa40*/  BRA.DIV ~URZ, `(.L_x_1949) ;  /* 0x000024427f007947 */ /* 0x000fec000b800000 */
[----:B------:R1:W3:Y:S02]  /*1aa50*/  SHFL.IDX PT, R8, R13, RZ, 0x181f ;  /* 0x00181fff0d087589 */ /* 0x0002e400000e0000 */
.L_x_2004:
[----:B------:R-:W-:Y:S05]  /*1aa60*/  BRA.DIV ~URZ, `(.L_x_1950) ;  /* 0x000024a27f007947 */ /* 0x000fea000b800000 */
[----:B------:R4:W1:Y:S02]  /*1aa70*/  SHFL.IDX PT, R0, R16, RZ, 0x181f ;  /* 0x00181fff10007589 */ /* 0x00086400000e0000 */
.L_x_2005:
        /* <DEDUP_REMOVED lines=16> */
.L_x_1952:
[----:B------:R-:W-:Y:S05]  /*1ab80*/  BSYNC B0 ;  /* 0x0000000000007941 */ /* 0x000fea0003800000 */
.L_x_1951:
[----:B------:R-:W-:Y:S05]  /*1ab90*/  BRA.DIV ~URZ, `(.L_x_1953) ;  /* 0x000023f27f007947 */ /* 0x000fea000b800000 */
[----:B---3--:R3:W2:Y:S04]  /*1aba0*/  SHFL.IDX PT, R8, R13, 0x1, 0x181f ;  /* 0x00381f000d087f89 */ /* 0x0086a800000e0000 */
[----:B-1----:R3:W1:Y:S02]  /*1abb0*/  SHFL.IDX PT, R0, R16, 0x1, 0x181f ;  /* 0x00381f0010007f89 */ /* 0x00266400000e0000 */
.L_x_2006:
        /* <DEDUP_REMOVED lines=16> */
.L_x_1955:
[----:B------:R-:W-:Y:S05]  /*1acc0*/  BSYNC B0 ;  /* 0x0000000000007941 */ /* 0x000fea0003800000 */
.L_x_1954:
[----:B------:R-:W-:Y:S05]  /*1acd0*/  BRA.DIV ~URZ, `(.L_x_1956) ;  /* 0x000023a27f007947 */ /* 0x000fea000b800000 */
[----:B--2---:R2:W3:Y:S02]  /*1ace0*/  SHFL.IDX PT, R8, R13, 0x2, 0x181f ;  /* 0x00581f000d087f89 */ /* 0x0044e400000e0000 */
.L_x_2007:
[----:B------:R-:W-:Y:S05]  /*1acf0*/  BRA.DIV ~URZ, `(.L_x_1957) ;  /* 0x000024027f007947 */ /* 0x000fea000b800000 */
[----:B-1----:R1:W2:Y:S02]  /*1ad00*/  SHFL.IDX PT, R0, R16, 0x2, 0x181f ;  /* 0x00581f0010007f89 */ /* 0x0022a400000e0000 */
.L_x_2008:
        /* <DEDUP_REMOVED lines=16> */
.L_x_1959:
[----:B------:R-:W-:Y:S05]  /*1ae10*/  BSYNC B0 ;  /* 0x0000000000007941 */ /* 0x000fea0003800000 */
.L_x_1958:
[----:B------:R-:W-:Y:S05]  /*1ae20*/  BRA.DIV ~URZ, `(.L_x_1960) ;  /* 0x000023527f007947 */ /* 0x000fea000b800000 */
[----:B---3--:R3:W1:Y:S04]  /*1ae30*/  SHFL.IDX PT, R8, R13, 0x3, 0x181f ;  /* 0x00781f000d087f89 */ /* 0x00866800000e0000 */
[----:B--2---:R3:W2:Y:S02]  /*1ae40*/  SHFL.IDX PT, R0, R16, 0x3, 0x181f ;  /* 0x00781f0010007f89 */ /* 0x0046a400000e0000 */
.L_x_2009:
[----:B------:R-:W-:-:S04]  /*1ae50*/  IADD3 R2, R15, 0x60, RZ ;  /* 0x000000600f027810 */ /* 0x000fc80007ffe0ff */
        /* <DEDUP_REMOVED lines=14> */
.L_x_1940:
[----:B------:R-:W-:Y:S05]  /*1af40*/  BSYNC B1 ;  /* 0x0000000000017941 */ /* 0x000fea0003800000 */
.L_x_1924:
[----:B------:R-:W-:-:S13]  /*1af50*/  ISETP.NE.AND P0, PT, RZ, UR13, PT ;  /* 0x0000000dff007c0c */ /* 0x000fda000bf05270 */
[----:B------:R-:W-:Y:S01]  /*1af60*/  @P0 WARPSYNC 0xffffffff ;  /* 0xffffffff00000948 */ /* 0x000fe20003800000 */
[----:B------:R-:W-:Y:S06]  /*1af70*/  @P0 BAR.SYNC.DEFER_BLOCKING 0x5, 0x100 ;  /* 0x0144000000000b1d */ /* 0x000fec0000010000 */
[----:B------:R-:W5:Y:S02]  /*1af80*/  @P0 LDS.128 R216, [0x24100] ;  /* 0x02410000ffd80984 */ /* 0x000f640000000c00 */
[----:B-12-45:R-:W-:Y:S01]  /*1af90*/  @P0 MOV R0, R217 ;  /* 0x000000d900000202 */ /* 0x036fe20000000f00 */
[----:B------:R-:W-:-:S04]  /*1afa0*/  @P0 IMAD.MOV.U32 R230, RZ, RZ, R216 ;  /* 0x000000ffffe60224 */ /* 0x000fc800078e00d8 */
[----:B------:R1:W-:Y:S04]  /*1afb0*/  @P0 STL [R1+0x80], R0 ;  /* 0x0000800001000387 */ /* 0x0003e80000100800 */
[----:B------:R-:W-:Y:S06]  /*1afc0*/  @P0 BAR.ARV 0x4, 0x100 ;  /* 0x0104000000000b1d */ /* 0x000fec0000002000 */
[----:B------:R-:W-:Y:S05]  /*1afd0*/  @P0 BRA `(.L_x_1961) ;  /* 0x00000f9000000947 */ /* 0x000fea0003800000 */
[----:B-1----:R-:W1:Y:S01]  /*1afe0*/  S2R R0, SR_TID.X ;  /* 0x0000000000007919 */ /* 0x002e620000002100 */
[----:B------:R-:W-:Y:S01]  /*1aff0*/  IMAD.MOV.U32 R7, RZ, RZ, RZ ;  /* 0x000000ffff077224 */ /* 0x000fe200078e00ff */
[----:B-1----:R-:W-:-:S04]  /*1b000*/  LOP3.LUT R17, R0, 0x1f, RZ, 0xc0, !PT ;  /* 0x0000001f00117812 */ /* 0x002fc800078ec0ff */
[----:B------:R-:W-:Y:S01]  /*1b010*/  ISETP.NE.AND P6, PT, R17, 0x1f, PT ;  /* 0x0000001f1100780c */ /* 0x000fe20003fc5270 */
[----:B------:R-:W-:Y:S10]  /*1b020*/  BRA.DIV ~URZ, `(.L_x_1962) ;  /* 0x000022427f007947 */ /* 0x000ff4000b800000 */
[----:B---3--:R1:W2:Y:S02]  /*1b030*/  SHFL.IDX PT, R13, R37, RZ, 0x1f ;  /* 0x00001fff250d7589 */ /* 0x0082a400000e0000 */
.L_x_2010:
[----:B------:R-:W-:Y:S05]  /*1b040*/  BRA.DIV ~URZ, `(.L_x_1963) ;  /* 0x000022a27f007947 */ /* 0x000fea000b800000 */
[----:B------:R3:W4:Y:S02]  /*1b050*/  SHFL.IDX PT, R8, R37, 0x1, 0x1f ;  /* 0x00201f0025087f89 */ /* 0x00072400000e0000 */
.L_x_2011:
[----:B------:R-:W-:Y:S02]  /*1b060*/  IMAD.IADD R0, R219, 0x1, R17 ;  /* 0x00000001db007824 */ /* 0x000fe400078e0211 */
        /* <DEDUP_REMOVED lines=17> */
.L_x_2012:
        /* <DEDUP_REMOVED lines=16> */
.L_x_2013:
[----:B---3--:R-:W-:Y:S01]  /*1b280*/  IMAD R0, R0, c[0x0][0x538], RZ ;  /* 0x00014e0000007a24 */ /* 0x008fe200078e02ff */
[----:B------:R-:W-:Y:S04]  /*1b290*/  BSSY B1, `(.L_x_1966) ;  /* 0x00000c2000017945 */ /* 0x000fe80003800000 */
[----:B----4-:R-:W-:-:S04]  /*1b2a0*/  IADD3 R8, R0, R8, RZ ;  /* 0x0000000800087210 */ /* 0x010fc80007ffe0ff */
[----:B--2---:R-:W-:-:S13]  /*1b2b0*/  ISETP.GT.AND P0, PT, R8, R13, PT ;  /* 0x0000000d0800720c */ /* 0x004fda0003f04270 */
[----:B------:R-:W-:Y:S05]  /*1b2c0*/  @P0 BRA `(.L_x_1967) ;  /* 0x0000024000000947 */ /* 0x000fea0003800000 */
.L_x_1971:
        /* <DEDUP_REMOVED lines=16> */
.L_x_2014:
        /* <DEDUP_REMOVED lines=16> */
.L_x_2015:
[----:B--2---:R-:W-:-:S05]  /*1b4d0*/  IMAD R0, R0, c[0x0][0x538], RZ ;  /* 0x00014e0000007a24 */ /* 0x004fca00078e02ff */
[----:B------:R-:W-:-:S04]  /*1b4e0*/  IADD3 R8, R0, R8, RZ ;  /* 0x0000000800087210 */ /* 0x000fc80007ffe0ff */
[----:B------:R-:W-:-:S13]  /*1b4f0*/  ISETP.GT.AND P0, PT, R8, R13, PT ;  /* 0x0000000d0800720c */ /* 0x000fda0003f04270 */
[----:B-1----:R-:W-:Y:S05]  /*1b500*/  @!P0 BRA `(.L_x_1971) ;  /* 0xfffffdc000008947 */ /* 0x002fea000383ffff */
.L_x_1967:
[----:B------:R-:W-:-:S05]  /*1b510*/  IADD3 R14, -R0, R8, RZ ;  /* 0x00000008000e7210 */ /* 0x000fca0007ffe1ff */
[----:B------:R-:W-:-:S05]  /*1b520*/  IMAD R0, R4, c[0x0][0x538], R14 ;  /* 0x00014e0004007a24 */ /* 0x000fca00078e020e */
[----:B------:R-:W-:Y:S01]  /*1b530*/  ISETP.GT.AND P0, PT, R0, R13, PT ;  /* 0x0000000d0000720c */ /* 0x000fe20003f04270 */
[----:B------:R-:W-:-:S12]  /*1b540*/  BRA.DIV ~URZ, `(.L_x_1972) ;  /* 0x000022327f007947 */ /* 0x000fd8000b800000 */
[----:B------:R-:W-:-:S04]  /*1b550*/  VOTE.ANY R8, PT, !P0 ;  /* 0x0000000000087806 */ /* 0x000fc800040e0100 */
.L_x_2016:
[----:B------:R-:W2:Y:S02]  /*1b560*/  POPC R0, R8 ;  /* 0x0000000800007309 */ /* 0x000ea40000000000 */
[----:B--2---:R-:W-:Y:S01]  /*1b570*/  IADD3 R219, R0, R219, RZ ;  /* 0x000000db00db7210 */ /* 0x004fe20007ffe0ff */
[----:B------:R-:W-:Y:S05]  /*1b580*/  BRA.DIV ~URZ, `(.L_x_1973) ;  /* 0x000022427f007947 */ /* 0x000fea000b800000 */
[----:B------:R2:W3:Y:S04]  /*1b590*/  SHFL.IDX PT, R15, R6, R0, 0x1f ;  /* 0x00001f00060f7589 */ /* 0x0004e800000e0000 */
[----:B------:R2:W4:Y:S02]  /*1b5a0*/  SHFL.IDX PT, R7, R7, R0, 0x1f ;  /* 0x00001f0007077589 */ /* 0x00052400000e0000 */
.L_x_2017:
[----:B------:R-:W-:Y:S01]  /*1b5b0*/  ISETP.NE.AND P0, PT, R8, RZ, PT ;  /* 0x000000ff0800720c */ /* 0x000fe20003f05270 */
[----:B------:R-:W-:-:S12]  /*1b5c0*/  BSSY B0, `(.L_x_1974) ;  /* 0x0000005000007945 */ /* 0x000fd80003800000 */
[----:B------:R-:W-:Y:S05]  /*1b5d0*/  @!P0 BRA `(.L_x_1975) ;  /* 0x0000003000008947 */ /* 0x000fea0003800000 */
[----:B--2---:R-:W-:Y:S01]  /*1b5e0*/  IADD3 R0, R0, -0x1, RZ ;  /* 0xffffffff00007810 */ /* 0x004fe20007ffe0ff */
[----:B------:R-:W-:Y:S05]  /*1b5f0*/  BRA.DIV ~URZ, `(.L_x_1976) ;  /* 0x000022c27f007947 */ /* 0x000fea000b800000 */
[----:B------:R2:W1:Y:S02]  /*1b600*/  SHFL.IDX PT, R16, R4, R0, 0x1f ;  /* 0x00001f0004107589 */ /* 0x00046400000e0000 */
.L_x_1975:
[----:B------:R-:W-:Y:S05]  /*1b610*/  BSYNC B0 ;  /* 0x0000000000007941 */ /* 0x000fea0003800000 */
.L_x_1974:
[----:B----4-:R-:W-:Y:S01]  /*1b620*/  ISETP.NE.AND P0, PT, R7, 0x1, PT ;  /* 0x000000010700780c */ /* 0x010fe20003f05270 */
[----:B-1----:R-:W-:Y:S01]  /*1b630*/  IMAD R230, R16, c[0x0][0x538], R14 ;  /* 0x00014e0010e67a24 */ /* 0x002fe200078e020e */
[----:B------:R-:W-:Y:S04]  /*1b640*/  BSSY B0, `(.L_x_1977) ;  /* 0x000007e000007945 */ /* 0x000fe80003800000 */
[----:B------:R-:W-:-:S07]  /*1b650*/  IADD3 R8, -R230, R13, RZ ;  /* 0x0000000de6087210 */ /* 0x000fce0007ffe1ff */
[----:B------:R-:W-:Y:S05]  /*1b660*/  @!P0 BRA `(.L_x_1978) ;  /* 0x000003d000008947 */ /* 0x000fea0003800000 */
[----:B--23--:R-:W-:Y:S02]  /*1b670*/  IABS R4, R15 ;  /* 0x0000000f00047213 */ /* 0x00cfe40000000000 */
[----:B------:R-:W-:Y:S02]  /*1b680*/  IABS R5, R7 ;  /* 0x0000000700057213 */ /* 0x000fe40000000000 */
[----:B------:R-:W1:Y:S01]  /*1b690*/  I2F.RP R2, R4 ;  /* 0x0000000400027306 */ /* 0x000e620000209400 */
[----:B------:R-:W-:-:S07]  /*1b6a0*/  IABS R9, R15 ;  /* 0x0000000f00097213 */ /* 0x000fce0000000000 */
[----:B------:R-:W-:Y:S08]  /*1b6b0*/  I2F.RP R12, R5 ;  /* 0x00000005000c7306 */ /* 0x000ff00000209400 */
[----:B-1----:R-:W1:Y:S02]  /*1b6c0*/  MUFU.RCP R2, R2 ;  /* 0x0000000200027308 */ /* 0x002e640000001000 */
[----:B-1----:R-:W-:-:S06]  /*1b6d0*/  IADD3 R2, R2, 0xffffffe, RZ ;  /* 0x0ffffffe02027810 */ /* 0x002fcc0007ffe0ff */
[----:B------:R-:W1:Y:S02]  /*1b6e0*/  F2I.FTZ.U32.TRUNC.NTZ R3, R2 ;  /* 0x0000000200037305 */ /* 0x000e64000021f000 */
[----:B-1----:R-:W-:Y:S02]  /*1b6f0*/  IMAD.MOV R0, RZ, RZ, -R3 ;  /* 0x000000ffff007224 */ /* 0x002fe400078e0a03 */
[----:B------:R-:W-:Y:S02]  /*1b700*/  IMAD.MOV.U32 R2, RZ, RZ, RZ ;  /* 0x000000ffff027224 */ /* 0x000fe400078e00ff */
[----:B------:R-:W-:Y:S01]  /*1b710*/  IMAD.MOV.U32 R6, RZ, RZ, R0 ;  /* 0x000000ffff067224 */ /* 0x000fe200078e0000 */
[----:B------:R-:W-:-:S03]  /*1b720*/  IABS R0, R8 ;  /* 0x0000000800007213 */ /* 0x000fc60000000000 */
[----:B------:R-:W-:-:S04]  /*1b730*/  IMAD R6, R6, R4, RZ ;  /* 0x0000000406067224 */ /* 0x000fc800078e02ff */
[----:B------:R-:W-:-:S04]  /*1b740*/  IMAD.HI.U32 R6, R3, R6, R2 ;  /* 0x0000000603067227 */ /* 0x000fc800078e0002 */
[----:B------:R-:W-:Y:S02]  /*1b750*/  IMAD.MOV.U32 R2, RZ, RZ, R0 ;  /* 0x000000ffff027224 */ /* 0x000fe400078e0000 */
[----:B------:R-:W-:-:S05]  /*1b760*/  IMAD.MOV R0, RZ, RZ, -R9 ;  /* 0x000000ffff007224 */ /* 0x000fca00078e0a09 */
[----:B------:R-:W-:Y:S01]  /*1b770*/  MOV R3, R0 ;  /* 0x0000000000037202 */ /* 0x000fe20000000f00 */
        /* <DEDUP_REMOVED lines=12> */
[----:B------:R-:W-:Y:S01]  /*1b840*/  @P2 IADD3 R0, R0, 0x1, RZ ;  /* 0x0000000100002810 */ /* 0x000fe20007ffe0ff */
[----:B-1----:R-:W-:-:S05]  /*1b850*/  IMAD.MOV R2, RZ, RZ, -R3 ;  /* 0x000000ffff027224 */ /* 0x002fca00078e0a03 */
[----:B------:R-:W-:Y:S01]  /*1b860*/  @!P1 IMAD.MOV R0, RZ, RZ, -R0 ;  /* 0x000000ffff009224 */ /* 0x000fe200078e0a00 */
[----:B------:R-:W-:Y:S02]  /*1b870*/  MOV R4, R2 ;  /* 0x0000000200047202 */ /* 0x000fe40000000f00 */
[----:B------:R-:W-:Y:S02]  /*1b880*/  IABS R2, R7 ;  /* 0x0000000700027213 */ /* 0x000fe40000000000 */
[----:B------:R-:W-:Y:S01]  /*1b890*/  @!P0 LOP3.LUT R0, RZ, R15, RZ, 0x33, !PT ;  /* 0x0000000fff008212 */ /* 0x000fe200078e33ff */
[----:B------:R-:W-:Y:S02]  /*1b8a0*/  IMAD R4, R4, R5, RZ ;  /* 0x0000000504047224 */ /* 0x000fe400078e02ff */
[----:B------:R-:W-:Y:S01]  /*1b8b0*/  IMAD.MOV R6, RZ, RZ, -R2 ;  /* 0x000000ffff067224 */ /* 0x000fe200078e0a02 */
[----:B------:R-:W-:Y:S01]  /*1b8c0*/  IABS R9, R0 ;  /* 0x0000000000097213 */ /* 0x000fe20000000000 */
        /* <DEDUP_REMOVED lines=23> */
.L_x_1978:
[----:B--2---:R-:W-:-:S04]  /*1ba40*/  IMAD.MOV.U32 R4, RZ, RZ, 0x4 ;  /* 0x00000004ff047424 */ /* 0x004fc800078e00ff */
[----:B------:R-:W-:-:S06]  /*1ba50*/  IMAD.WIDE R4, R219, R4, c[0x0][0x590] ;  /* 0x00016400db047625 */ /* 0x000fcc00078e0204 */
[----:B------:R-:W2:Y:S01]  /*1ba60*/  LDG.E R4, [R4.64] ;  /* 0x0000000e04047981 */ /* 0x000ea2000c1e1900 */
[----:B------:R-:W-:Y:S01]  /*1ba70*/  IABS R6, R8 ;  /* 0x0000000800067213 */ /* 0x000fe20000000000 */
[----:B--23--:R-:W-:-:S05]  /*1ba80*/  IMAD R7, R4, R15, RZ ;  /* 0x0000000f04077224 */ /* 0x00cfca00078e02ff */
[-C--:B------:R-:W-:Y:S02]  /*1ba90*/  IABS R5, R7.reuse ;  /* 0x0000000700057213 */ /* 0x080fe40000000000 */
[----:B------:R-:W-:Y:S02]  /*1baa0*/  IABS R9, R7 ;  /* 0x0000000700097213 */ /* 0x000fe40000000000 */
[----:B------:R-:W1:Y:S08]  /*1bab0*/  I2F.RP R2, R5 ;  /* 0x0000000500027306 */ /* 0x000e700000209400 */
[----:B-1----:R-:W1:Y:S02]  /*1bac0*/  MUFU.RCP R2, R2 ;  /* 0x0000000200027308 */ /* 0x002e640000001000 */
[----:B-1----:R-:W-:-:S06]  /*1bad0*/  IADD3 R2, R2, 0xffffffe, RZ ;  /* 0x0ffffffe02027810 */ /* 0x002fcc0007ffe0ff */
[----:B------:R-:W1:Y:S02]  /*1bae0*/  F2I.FTZ.U32.TRUNC.NTZ R3, R2 ;  /* 0x0000000200037305 */ /* 0x000e64000021f000 */
[----:B-1----:R-:W-:Y:S02]  /*1baf0*/  IMAD.MOV R0, RZ, RZ, -R3 ;  /* 0x000000ffff007224 */ /* 0x002fe400078e0a03 */
[----:B------:R-:W-:Y:S02]  /*1bb00*/  IMAD.MOV.U32 R2, RZ, RZ, RZ ;  /* 0x000000ffff027224 */ /* 0x000fe400078e00ff */
[----:B------:R-:W-:-:S04]  /*1bb10*/  IMAD R0, R0, R5, RZ ;  /* 0x0000000500007224 */ /* 0x000fc800078e02ff */
        /* <DEDUP_REMOVED lines=11> */
[----:B------:R-:W-:-:S05]  /*1bbd0*/  @P2 IADD3 R0, R0, 0x1, RZ ;  /* 0x0000000100002810 */ /* 0x000fca0007ffe0ff */
[----:B------:R-:W-:-:S04]  /*1bbe0*/  IMAD.MOV.U32 R2, RZ, RZ, R0 ;  /* 0x000000ffff027224 */ /* 0x000fc800078e0000 */
[----:B------:R-:W-:Y:S01]  /*1bbf0*/  @!P1 IMAD.MOV R2, RZ, RZ, -R2 ;  /* 0x000000ffff029224 */ /* 0x000fe200078e0a02 */
[----:B------:R-:W-:-:S04]  /*1bc00*/  @!P0 LOP3.LUT R2, RZ, R7, RZ, 0x33, !PT ;  /* 0x00000007ff028212 */ /* 0x000fc800078e33ff */
[----:B------:R-:W-:Y:S01]  /*1bc10*/  IADD3 R6, -R2, RZ, RZ ;  /* 0x000000ff02067210 */ /* 0x000fe20007ffe1ff */
[----:B------:R-:W-:-:S04]  /*1bc20*/  IMAD R9, R4, R2, RZ ;  /* 0x0000000204097224 */ /* 0x000fc800078e02ff */
[----:B------:R-:W-:Y:S01]  /*1bc30*/  IMAD R6, R7, R6, R8 ;  /* 0x0000000607067224 */ /* 0x000fe200078e0208 */
[----:B------:R-:W-:-:S04]  /*1bc40*/  IADD3 R0, -R9, c[0x0][0x538], RZ ;  /* 0x00014e0009007a10 */ /* 0x000fc80007ffe1ff */
[----:B------:R-:W-:Y:S02]  /*1bc50*/  IMNMX R0, R4, R0, PT ;  /* 0x0000000004007217 */ /* 0x000fe40003800200 */
[----:B------:R-:W-:Y:S02]  /*1bc60*/  IABS R7, R6 ;  /* 0x0000000600077213 */ /* 0x000fe40000000000 */
        /* <DEDUP_REMOVED lines=27> */
.L_x_1979:
[----:B------:R-:W-:Y:S05]  /*1be20*/  BSYNC B0 ;  /* 0x0000000000007941 */ /* 0x000fea0003800000 */
.L_x_1977:
[----:B------:R-:W-:-:S04]  /*1be30*/  LOP3.LUT R2, RZ, R2, RZ, 0x33, !PT ;  /* 0x00000002ff027212 */ /* 0x000fc800078e33ff */
[----:B------:R-:W-:-:S05]  /*1be40*/  IADD3 R0, R2, R15, RZ ;  /* 0x0000000f02007210 */ /* 0x000fca0007ffe0ff */
[----:B------:R1:W-:Y:S01]  /*1be50*/  STL [R1+0x80], R0 ;  /* 0x0000800001007387 */ /* 0x0003e20000100800 */
[----:B------:R-:W-:Y:S05]  /*1be60*/  BRA `(.L_x_1980) ;  /* 0x0000004000007947 */ /* 0x000fea0003800000 */
.L_x_1968:
[----:B------:R2:W-:Y:S01]  /*1be70*/  STL [R1+0x80], RZ ;  /* 0x000080ff01007387 */ /* 0x0005e20000100800 */
[----:B------:R-:W-:Y:S02]  /*1be80*/  MOV R230, R13 ;  /* 0x0000000d00e67202 */ /* 0x000fe40000000f00 */
[----:B------:R-:W-:Y:S02]  /*1be90*/  MOV R218, RZ ;  /* 0x000000ff00da7202 */ /* 0x000fe40000000f00 */
[----:B------:R-:W-:Y:S02]  /*1bea0*/  MOV R219, c[0x0][0x53c] ;  /* 0x00014f0000db7a02 */ /* 0x000fe40000000f00 */
.L_x_1980:
[----:B------:R-:W-:Y:S05]  /*1beb0*/  BSYNC B1 ;  /* 0x0000000000017941 */ /* 0x000fea0003800000 */
.L_x_1966:
[----:B-1----:R-:W3:Y:S01]  /*1bec0*/  LDL R0, [R1+0x80] ;  /* 0x0000800001007983 */ /* 0x002ee20000100800 */
[----:B------:R-:W-:Y:S03]  /*1bed0*/  WARPSYNC 0xffffffff ;  /* 0xffffffff00007948 */ /* 0x000fe60003800000 */
[----:B------:R-:W-:Y:S01]  /*1bee0*/  BAR.SYNC.DEFER_BLOCKING 0x4, 0x100 ;  /* 0x0104000000007b1d */ /* 0x000fe20000010000 */
[----:B------:R-:W-:Y:S01]  /*1bef0*/  ISETP.NE.AND P0, PT, R17, RZ, PT ;  /* 0x000000ff1100720c */ /* 0x000fe20003f05270 */
[----:B------:R-:W-:Y:S01]  /*1bf00*/  IMAD.MOV.U32 R6, RZ, RZ, R218 ;  /* 0x000000ffff067224 */ /* 0x000fe200078e00da */
[----:B------:R-:W-:-:S11]  /*1bf10*/  MOV R7, R219 ;  /* 0x000000db00077202 */ /* 0x000fd60000000f00 */
[----:B------:R-:W-:-:S04]  /*1bf20*/  @!P0 IMAD.MOV.U32 R216, RZ, RZ, R230 ;  /* 0x000000ffffd88224 */ /* 0x000fc800078e00e6 */
[----:B------:R-:W-:Y:S01]  /*1bf30*/  IMAD.MOV.U32 R4, RZ, RZ, R216 ;  /* 0x000000ffff047224 */ /* 0x000fe200078e00d8 */
[----:B---3--:R-:W-:-:S05]  /*1bf40*/  MOV R5, R0 ;  /* 0x0000000000057202 */ /* 0x008fca0000000f00 */
[----:B------:R1:W-:Y:S04]  /*1bf50*/  @!P0 STS.128 [0x24100], R4 ;  /* 0x02410004ff008388 */ /* 0x0003e80000000c00 */
[----:B------:R-:W-:Y:S06]  /*1bf60*/  BAR.ARV 0x5, 0x100 ;  /* 0x0144000000007b1d */ /* 0x000fec0000002000 */
.L_x_1961:
[----:B------:R-:W-:-:S13]  /*1bf70*/  ISETP.GE.AND P0, PT, R219, c[0x0][0x53c], PT ;  /* 0x00014f00db007a0c */ /* 0x000fda0003f06270 */
[----:B-123--:R-:W-:Y:S01]  /*1bf80*/  @P0 CALL.REL.NOINC `(.L_x_1981) ;  /* 0x0000001000000944 */ /* 0x00efe20003c00000 */
[----:B------:R-:W-:Y:S05]  /*1bf90*/  BRA `(.L_x_1982) ;  /* 0xfffe5af000007947 */ /* 0x000fea000383ffff */
.L_x_1981:
[----:B------:R-:W-:Y:S05]  /*1bfa0*/  EXIT ;  /* 0x000000000000794d */ /* 0x000fea0003800000 */
.L_x_1801:
[----:B------:R-:W-:Y:S01]  /*1bfb0*/  IMAD.MOV.U32 R0, RZ, RZ, R5 ;  /* 0x000000ffff007224 */ /* 0x000fe200078e0005 */
[----:B------:R-:W-:Y:S02]  /*1bfc0*/  MOV R2, 0x1 ;  /* 0x0000000100027802 */ /* 0x000fe40000000f00 */
[----:B------:R-:W-:Y:S02]  /*1bfd0*/  MOV R3, 0x1bff0 ;  /* 0x0001bff000037802 */ /* 0x000fe40000000f00 */
[----:B------:R-:W-:Y:S05]  /*1bfe0*/  CALL.REL.NOINC `($__internal_40_$__cuda_sm70_shflsync_up_p) ;  /* 0x00009c0000007944 */ /* 0x000fea0003c00000 */
[----:B------:R-:W-:Y:S01]  /*1bff0*/  MOV R0, R4 ;  /* 0x0000000400007202 */ /* 0x000fe20000000f00 */
[----:B------:R-:W-:Y:S05]  /*1c000*/  BRA `(.L_x_1983) ;  /* 0xfffe44d000007947 */ /* 0x000fea000383ffff */
.L_x_1802:
[----:B------:R-:W-:Y:S01]  /*1c010*/  IMAD.MOV.U32 R0, RZ, RZ, R5 ;  /* 0x000000ffff007224 */ /* 0x000fe200078e0005 */
[----:B------:R-:W-:Y:S02]  /*1c020*/  MOV R2, 0x2 ;  /* 0x0000000200027802 */ /* 0x000fe40000000f00 */
[----:B------:R-:W-:Y:S02]  /*1c030*/  MOV R3, 0x1c050 ;  /* 0x0001c05000037802 */ /* 0x000fe40000000f00 */
[----:B------:R-:W-:Y:S05]  /*1c040*/  CALL.REL.NOINC `($__internal_40_$__cuda_sm70_shflsync_up_p) ;  /* 0x00009ba000007944 */ /* 0x000fea0003c00000 */
[----:B------:R-:W-:Y:S01]  /*1c050*/  SEL R4, R4, RZ, P4 ;  /* 0x000000ff04047207 */ /* 0x000fe20002000000 */
[----:B------:R-:W-:Y:S01]  /*1c060*/  IMAD.MOV.U32 R2, RZ, RZ, 0x4 ;  /* 0x00000004ff027424 */ /* 0x000fe200078e00ff */
[----:B------:R-:W-:-:S03]  /*1c070*/  MOV R3, 0x1c0a0 ;  /* 0x0001c0a000037802 */ /* 0x000fc60000000f00 */
[----:B------:R-:W-:Y:S02]  /*1c080*/  IMAD.IADD R0, R5, 0x1, R4 ;  /* 0x0000000105007824 */ /* 0x000fe400078e0204 */
        /* <DEDUP_REMOVED lines=13> */
[----:B------:R-:W-:Y:S02]  /*1c160*/  MOV R5, 0x1f ;  /* 0x0000001f00057802 */ /* 0x000fe40000000f00 */
[----:B------:R-:W-:Y:S01]  /*1c170*/  MOV R104, 0xffffffff ;  /* 0xffffffff00687802 */ /* 0x000fe20000000f00 */
[----:B------:R-:W-:Y:S01]  /*1c180*/  IMAD.IADD R4, R0, 0x1, R4 ;  /* 0x0000000100047824 */ /* 0x000fe200078e0204 */
[----:B------:R-:W-:-:S03]  /*1c190*/  MOV R2, 0x1c1c0 ;  /* 0x0001c1c000027802 */ /* 0x000fc60000000f00 */
[----:B------:R-:W-:Y:S02]  /*1c1a0*/  IMAD.MOV.U32 R9, RZ, RZ, R4 ;  /* 0x000000ffff097224 */ /* 0x000fe400078e0004 */
[----:B------:R-:W-:Y:S05]  /*1c1b0*/  CALL.REL.NOINC `($__internal_39_$__cuda_sm70_shflsync_idx_p) ;  /* 0x000099f000007944 */ /* 0x000fea0003c00000 */
[----:B------:R-:W-:Y:S01]  /*1c1c0*/  MOV R0, R12 ;  /* 0x0000000c00007202 */ /* 0x000fe20000000f00 */
[----:B------:R-:W-:Y:S05]  /*1c1d0*/  BRA `(.L_x_1984) ;  /* 0xfffe440000007947 */ /* 0x000fea000383ffff */
.L_x_1804:
[----:B------:R-:W-:Y:S02]  /*1c1e0*/  SEL R0, RZ, 0x1, P0 ;  /* 0x00000001ff007807 */ /* 0x000fe40000000000 */
[----:B------:R-:W-:Y:S02]  /*1c1f0*/  MOV R2, 0x1c210 ;  /* 0x0001c21000027802 */ /* 0x000fe40000000f00 */
[----:B------:R-:W-:Y:S05]  /*1c200*/  CALL.REL.NOINC `($__internal_41_$__cuda_sm70_votesync_ballot) ;  /* 0x00009a5000007944 */ /* 0x000fea0003c00000 */
[----:B------:R-:W-:Y:S01]  /*1c210*/  MOV R6, R0 ;  /* 0x0000000000067202 */ /* 0x000fe20000000f00 */
[----:B------:R-:W-:Y:S05]  /*1c220*/  BRA `(.L_x_1985) ;  /* 0xfffe444000007947 */ /* 0x000fea000383ffff */
.L_x_1805:
[----:B------:R-:W-:Y:S01]  /*1c230*/  IMAD.MOV.U32 R9, RZ, RZ, R10 ;  /* 0x000000ffff097224 */ /* 0x000fe200078e000a */
[----:B------:R-:W-:Y:S01]  /*1c240*/  MOV R3, 0x1f ;  /* 0x0000001f00037802 */ /* 0x000fe20000000f00 */
[----:B------:R-:W-:Y:S01]  /*1c250*/  IMAD.MOV.U32 R104, RZ, RZ, -0x1 ;  /* 0xffffffffff687424 */ /* 0x000fe200078e00ff */
[----:B------:R-:W-:Y:S02]  /*1c260*/  MOV R2, 0x1c280 ;  /* 0x0001c28000027802 */ /* 0x000fe40000000f00 */
[----:B------:R-:W-:Y:S05]  /*1c270*/  CALL.REL.NOINC `($__internal_39_$__cuda_sm70_shflsync_idx_p) ;  /* 0x0000993000007944 */ /* 0x000fea0003c00000 */
[----:B------:R-:W-:Y:S01]  /*1c280*/  IMAD.MOV.U32 R13, RZ, RZ, R12 ;  /* 0x000000ffff0d7224 */ /* 0x000fe200078e000c */
[----:B------:R-:W-:Y:S01]  /*1c290*/  MOV R9, R8 ;  /* 0x0000000800097202 */ /* 0x000fe20000000f00 */
[----:B------:R-:W-:Y:S01]  /*1c2a0*/  IMAD.MOV.U32 R0, RZ, RZ, RZ ;  /* 0x000000ffff007224 */ /* 0x000fe200078e00ff */
[----:B------:R-:W-:Y:S01]  /*1c2b0*/  MOV R3, 0x1f ;  /* 0x0000001f00037802 */ /* 0x000fe20000000f00 */
[----:B------:R-:W-:Y:S01]  /*1c2c0*/  IMAD.MOV.U32 R104, RZ, RZ, -0x1 ;  /* 0xffffffffff687424 */ /* 0x000fe200078e00ff */
[----:B------:R-:W-:-:S02]  /*1c2d0*/  MOV R2, 0x1c2f0 ;  /* 0x0001c2f000027802 */ /* 0x000fc40000000f00 */
[----:B------:R-:W-:Y:S05]  /*1c2e0*/  CALL.REL.NOINC `($__internal_39_$__cuda_sm70_shflsync_idx_p) ;  /* 0x000098c000007944 */ /* 0x000fea0003c00000 */
[----:B------:R-:W-:Y:S01]  /*1c2f0*/  MOV R10, R12 ;  /* 0x0000000c000a7202 */ /* 0x000fe20000000f00 */
[----:B------:R-:W-:Y:S05]  /*1c300*/  BRA `(.L_x_1986) ;  /* 0xfffe43c000007947 */ /* 0x000fea000383ffff */
.L_x_1808:
[----:B------:R-:W-:Y:S01]  /*1c310*/  IMAD.MOV.U32 R9, RZ, RZ, R4 ;  /* 0x000000ffff097224 */ /* 0x000fe200078e0004 */
[----:B------:R-:W-:Y:S01]  /*1c320*/  MOV R3, 0x1f ;  /* 0x0000001f00037802 */ /* 0x000fe20000000f00 */
[----:B------:R-:W-:Y:S01]  /*1c330*/  IMAD.MOV.U32 R104, RZ, RZ, -0x1 ;  /* 0xffffffffff687424 */ /* 0x000fe200078e00ff */
[----:B------:R-:W-:-:S02]  /*1c340*/  MOV R2, 0x1c360 ;  /* 0x0001c36000027802 */ /* 0x000fc40000000f00 */
[----:B--23--:R-:W-:Y:S05]  /*1c350*/  CALL.REL.NOINC `($__internal_39_$__cuda_sm70_shflsync_idx_p) ;  /* 0x0000985000007944 */ /* 0x00cfea0003c00000 */
[----:B------:R-:W-:Y:S01]  /*1c360*/  MOV R0, R12 ;  /* 0x0000000c00007202 */ /* 0x000fe20000000f00 */
[----:B------:R-:W-:Y:S05]  /*1c370*/  BRA `(.L_x_1807) ;  /* 0xfffe43b000007947 */ /* 0x000fea000383ffff */
.L_x_1863:
[----:B------:R-:W-:Y:S01]  /*1c380*/  IMAD.MOV.U32 R9, RZ, RZ, R13 ;  /* 0x000000ffff097224 */ /* 0x000fe200078e000d */
[----:B------:R-:W-:Y:S01]  /*1c390*/  MOV R3, 0x181f ;  /* 0x0000181f00037802 */ /* 0x000fe20000000f00 */
[----:B------:R-:W-:Y:S01]  /*1c3a0*/  IMAD.MOV.U32 R5, RZ, RZ, RZ ;  /* 0x000000ffff057224 */ /* 0x000fe200078e00ff */
[----:B------:R-:W-:-:S02]  /*1c3b0*/  MOV R104, 0xffffffff ;  /* 0xffffffff00687802 */ /* 0x000fc40000000f00 */
[----:B------:R-:W-:Y:S02]  /*1c3c0*/  MOV R2, 0x1c3e0 ;  /* 0x0001c3e000027802 */ /* 0x000fe40000000f00 */
[----:B------:R-:W-:Y:S05]  /*1c3d0*/  CALL.REL.NOINC `($__internal_39_$__cuda_sm70_shflsync_idx_p) ;  /* 0x000097d000007944 */ /* 0x000fea0003c00000 */
[----:B------:R-:W-:Y:S01]  /*1c3e0*/  MOV R8, R12 ;  /* 0x0000000c00087202 */ /* 0x000fe20000000f00 */
[----:B------:R-:W-:Y:S05]  /*1c3f0*/  BRA `(.L_x_1987) ;  /* 0xfffec73000007947 */ /* 0x000fea000383ffff */
.L_x_1864:
[----:B------:R-:W-:Y:S01]  /*1c400*/  IMAD.MOV.U32 R9, RZ, RZ, R17 ;  /* 0x000000ffff097224 */ /* 0x000fe200078e0011 */
[----:B------:R-:W-:Y:S01]  /*1c410*/  MOV R3, 0x181f ;  /* 0x0000181f00037802 */ /* 0x000fe20000000f00 */
[----:B------:R-:W-:Y:S01]  /*1c420*/  IMAD.MOV.U32 R5, RZ, RZ, RZ ;  /* 0x000000ffff057224 */ /* 0x000fe200078e00ff */
[----:B------:R-:W-:Y:S02]  /*1c430*/  MOV R104, 0xffffffff ;  /* 0xffffffff00687802 */ /* 0x000fe40000000f00 */
[----:B------:R-:W-:Y:S02]  /*1c440*/  MOV R2, 0x1c460 ;  /* 0x0001c46000027802 */ /* 0x000fe40000000f00 */
[----:B-12---:R-:W-:Y:S05]  /*1c450*/  CALL.REL.NOINC `($__internal_39_$__cuda_sm70_shflsync_idx_p) ;  /* 0x0000975000007944 */ /* 0x006fea0003c00000 */
[----:B------:R-:W-:Y:S01]  /*1c460*/  MOV R0, R12 ;  /* 0x0000000c00007202 */ /* 0x000fe20000000f00 */
[----:B------:R-:W-:Y:S05]  /*1c470*/  BRA `(.L_x_1988) ;  /* 0xfffec6d000007947 */ /* 0x000fea000383ffff */
.L_x_1867:
[----:B------:R-:W-:Y:S01]  /*1c480*/  IMAD.MOV.U32 R9, RZ, RZ, R13 ;  /* 0x000000ffff097224 */ /* 0x000fe200078e000d */
[----:B--2---:R-:W-:Y:S01]  /*1c490*/  MOV R3, 0x181f ;  /* 0x0000181f00037802 */ /* 0x004fe20000000f00 */
[----:B------:R-:W-:Y:S01]  /*1c4a0*/  IMAD.MOV.U32 R5, RZ, RZ, 0x1 ;  /* 0x00000001ff057424 */ /* 0x000fe200078e00ff */
[----:B------:R-:W-:-:S02]  /*1c4b0*/  MOV R104, 0xffffffff ;  /* 0xffffffff00687802 */ /* 0x000fc40000000f00 */
[----:B------:R-:W-:Y:S02]  /*1c4c0*/  MOV R2, 0x1c4e0 ;  /* 0x0001c4e000027802 */ /* 0x000fe40000000f00 */
[----:B-1-34-:R-:W-:Y:S05]  /*1c4d0*/  CALL.REL.NOINC `($__internal_39_$__cuda_sm70_shflsync_idx_p) ;  /* 0x000096d000007944 */ /* 0x01afea0003c00000 */
[----:B------:R-:W-:Y:S01]  /*1c4e0*/  IMAD.MOV.U32 R8, RZ, RZ, R12 ;  /* 0x000000ffff087224 */ /* 0x000fe200078e000c */
[----:B------:R-:W-:Y:S01]  /*1c4f0*/  MOV R9, R17 ;  /* 0x0000001100097202 */ /* 0x000fe20000000f00 */
[----:B------:R-:W-:Y:S01]  /*1c500*/  IMAD.MOV.U32 R5, RZ, RZ, 0x1 ;  /* 0x00000001ff057424 */ /* 0x000fe200078e00ff */
[----:B------:R-:W-:Y:S01]  /*1c510*/  MOV R3, 0x181f ;  /* 0x0000181f00037802 */ /* 0x000fe20000000f00 */
[----:B------:R-:W-:Y:S01]  /*1c520*/  IMAD.MOV.U32 R104, RZ, RZ, -0x1 ;  /* 0xffffffffff687424 */ /* 0x000fe200078e00ff */
[----:B------:R-:W-:Y:S02]  /*1c530*/  MOV R2, 0x1c550 ;  /* 0x0001c55000027802 */ /* 0x000fe40000000f00 */
[----:B------:R-:W-:Y:S05]  /*1c540*/  CALL.REL.NOINC `($__internal_39_$__cuda_sm70_shflsync_idx_p) ;  /* 0x0000966000007944 */ /* 0x000fea0003c00000 */
[----:B------:R-:W-:Y:S01]  /*1c550*/  MOV R0, R12 ;  /* 0x0000000c00007202 */ /* 0x000fe20000000f00 */
[----:B------:R-:W-:Y:S05]  /*1c560*/  BRA `(.L_x_1989) ;  /* 0xfffec72000007947 */ /* 0x000fea000383ffff */
.L_x_1870:
[----:B------:R-:W-:Y:S01]  /*1c570*/  IMAD.MOV.U32 R9, RZ, RZ, R13 ;  /* 0x000000ffff097224 */ /* 0x000fe200078e000d */
[----:B-1----:R-:W-:Y:S01]  /*1c580*/  MOV R3, 0x181f ;  /* 0x0000181f00037802 */ /* 0x002fe20000000f00 */
[----:B------:R-:W-:Y:S01]  /*1c590*/  IMAD.MOV.U32 R5, RZ, RZ, 0x2 ;  /* 0x00000002ff057424 */ /* 0x000fe200078e00ff */
[----:B------:R-:W-:Y:S02]  /*1c5a0*/  MOV R104, 0xffffffff ;  /* 0xffffffff00687802 */ /* 0x000fe40000000f00 */
[----:B------:R-:W-:-:S02]  /*1c5b0*/  MOV R2, 0x1c5d0 ;  /* 0x0001c5d000027802 */ /* 0x000fc40000000f00 */
[----:B--234-:R-:W-:Y:S05]  /*1c5c0*/  CALL.REL.NOINC `($__internal_39_$__cuda_sm70_shflsync_idx_p) ;  /* 0x000095e000007944 */ /* 0x01cfea0003c00000 */
[----:B------:R-:W-:Y:S01]  /*1c5d0*/  MOV R8, R12 ;  /* 0x0000000c00087202 */ /* 0x000fe20000000f00 */
[----:B------:R-:W-:Y:S05]  /*1c5e0*/  BRA `(.L_x_1990) ;  /* 0xfffec7d000007947 */ /* 0x000fea000383ffff */
.L_x_1871:
[----:B------:R-:W-:Y:S01]  /*1c5f0*/  IMAD.MOV.U32 R9, RZ, RZ, R17 ;  /* 0x000000ffff097224 */ /* 0x000fe200078e0011 */
[----:B------:R-:W-:Y:S01]  /*1c600*/  MOV R3, 0x181f ;  /* 0x0000181f00037802 */ /* 0x000fe20000000f00 */
[----:B------:R-:W-:Y:S01]  /*1c610*/  IMAD.MOV.U32 R5, RZ, RZ, 0x2 ;  /* 0x00000002ff057424 */ /* 0x000fe200078e00ff */
[----:B------:R-:W-:-:S02]  /*1c620*/  MOV R104, 0xffffffff ;  /* 0xffffffff00687802 */ /* 0x000fc40000000f00 */
[----:B------:R-:W-:Y:S02]  /*1c630*/  MOV R2, 0x1c650 ;  /* 0x0001c65000027802 */ /* 0x000fe40000000f00 */
[----:B-1234-:R-:W-:Y:S05]  /*1c640*/  CALL.REL.NOINC `($__internal_39_$__cuda_sm70_shflsync_idx_p) ;  /* 0x0000956000007944 */ /* 0x01efea0003c00000 */
[----:B------:R-:W-:Y:S01]  /*1c650*/  MOV R0, R12 ;  /* 0x0000000c00007202 */ /* 0x000fe20000000f00 */
[----:B------:R-:W-:Y:S05]  /*1c660*/  BRA `(.L_x_1991) ;  /* 0xfffec77000007947 */ /* 0x000fea000383ffff */
.L_x_1874:
[----:B------:R-:W-:Y:S01]  /*1c670*/  IMAD.MOV.U32 R9, RZ, RZ, R13 ;  /* 0x000000ffff097224 */ /* 0x000fe200078e000d */
[----:B-1----:R-:W-:Y:S01]  /*1c680*/  MOV R3, 0x181f ;  /* 0x0000181f00037802 */ /* 0x002fe20000000f00 */
[----:B------:R-:W-:Y:S01]  /*1c690*/  IMAD.MOV.U32 R5, RZ, RZ, 0x3 ;  /* 0x00000003ff057424 */ /* 0x000fe200078e00ff */
[----:B------:R-:W-:Y:S02]  /*1c6a0*/  MOV R104, 0xffffffff ;  /* 0xffffffff00687802 */ /* 0x000fe40000000f00 */
[----:B------:R-:W-:Y:S02]  /*1c6b0*/  MOV R2, 0x1c6d0 ;  /* 0x0001c6d000027802 */ /* 0x000fe40000000f00 */
[----:B--234-:R-:W-:Y:S05]  /*1c6c0*/  CALL.REL.NOINC `($__internal_39_$__cuda_sm70_shflsync_idx_p) ;  /* 0x000094e000007944 */ /* 0x01cfea0003c00000 */
[----:B------:R-:W-:Y:S01]  /*1c6d0*/  IMAD.MOV.U32 R13, RZ, RZ, R12 ;  /* 0x000000ffff0d7224 */ /* 0x000fe200078e000c */
[----:B------:R-:W-:Y:S01]  /*1c6e0*/  MOV R9, R17 ;  /* 0x0000001100097202 */ /* 0x000fe20000000f00 */
[----:B------:R-:W-:Y:S01]  /*1c6f0*/  IMAD.MOV.U32 R5, RZ, RZ, 0x3 ;  /* 0x00000003ff057424 */ /* 0x000fe200078e00ff */
[----:B------:R-:W-:Y:S01]  /*1c700*/  MOV R3, 0x181f ;  /* 0x0000181f00037802 */ /* 0x000fe20000000f00 */
[----:B------:R-:W-:Y:S01]  /*1c710*/  IMAD.MOV.U32 R104, RZ, RZ, -0x1 ;  /* 0xffffffffff687424 */ /* 0x000fe200078e00ff */
[----:B------:R-:W-:-:S02]  /*1c720*/  MOV R2, 0x1c740 ;  /* 0x0001c74000027802 */ /* 0x000fc40000000f00 */
[----:B------:R-:W-:Y:S05]  /*1c730*/  CALL.REL.NOINC `($__internal_39_$__cuda_sm70_shflsync_idx_p) ;  /* 0x0000947000007944 */ /* 0x000fea0003c00000 */
[----:B------:R-:W-:Y:S01]  /*1c740*/  MOV R0, R12 ;  /* 0x0000000c00007202 */ /* 0x000fe20000000f00 */
[----:B------:R-:W-:Y:S05]  /*1c750*/  BRA `(.L_x_1992) ;  /* 0xfffec7c000007947 */ /* 0x000fea000383ffff */
.L_x_1920:
[----:B------:R-:W-:Y:S01]  /*1c760*/  IMAD.MOV.U32 R2, RZ, RZ, R189 ;  /* 0x000000ffff027224 */ /* 0x000fe200078e00bd */
[----:B------:R-:W-:-:S02]  /*1c770*/  MOV R4, 0x2 ;  /* 0x0000000200047802 */ /* 0x000fc40000000f00 */
[----:B------:R-:W-:Y:S02]  /*1c780*/  MOV R3, 0x1c7a0 ;  /* 0x0001c7a000037802 */ /* 0x000fe40000000f00 */
[----:B------:R-:W-:Y:S05]  /*1c790*/  CALL.REL.NOINC `($__internal_38_$__cuda_sm70_shflsync_bfly_p) ;  /* 0x000093c000007944 */ /* 0x000fea0003c00000 */
[----:B------:R-:W-:Y:S01]  /*1c7a0*/  MOV R0, R4 ;  /* 0x0000000400007202 */ /* 0x000fe20000000f00 */
[----:B------:R-:W-:Y:S05]  /*1c7b0*/  BRA `(.L_x_1993) ;  /* 0xffffa9e000007947 */ /* 0x000fea000383ffff */
.L_x_1921:
[----:B------:R-:W-:Y:S01]  /*1c7c0*/  IMAD.MOV.U32 R2, RZ, RZ, R0 ;  /* 0x000000ffff027224 */ /* 0x000fe200078e0000 */
[----:B------:R-:W-:Y:S02]  /*1c7d0*/  MOV R4, 0x1 ;  /* 0x0000000100047802 */ /* 0x000fe40000000f00 */
[----:B------:R-:W-:Y:S02]  /*1c7e0*/  MOV R3, 0x1c800 ;  /* 0x0001c80000037802 */ /* 0x000fe40000000f00 */
[----:B-1----:R-:W-:Y:S05]  /*1c7f0*/  CALL.REL.NOINC `($__internal_38_$__cuda_sm70_shflsync_bfly_p) ;  /* 0x0000936000007944 */ /* 0x002fea0003c00000 */
[----:B------:R-:W-:Y:S01]  /*1c800*/  FADD.FTZ R0, R0, R4 ;  /* 0x0000000400007221 */ /* 0x000fe20000010000 */
[----:B------:R-:W-:Y:S02]  /*1c810*/  MOV R2, R198 ;  /* 0x000000c600027202 */ /* 0x000fe40000000f00 */
[----:B------:R-:W-:Y:S02]  /*1c820*/  MOV R4, 0x2 ;  /* 0x0000000200047802 */ /* 0x000fe40000000f00 */
[----:B------:R-:W-:Y:S02]  /*1c830*/  MOV R3, 0x1c850 ;  /* 0x0001c85000037802 */ /* 0x000fe40000000f00 */
[----:B------:R-:W-:Y:S05]  /*1c840*/  CALL.REL.NOINC `($__internal_38_$__cuda_sm70_shflsync_bfly_p) ;  /* 0x0000931000007944 */ /* 0x000fea0003c00000 */
[----:B------:R-:W-:Y:S01]  /*1c850*/  FADD.FTZ R198, R198, R4 ;  /* 0x00000004c6c67221 */ /* 0x000fe20000010000 */
[----:B------:R-:W-:-:S02]  /*1c860*/  MOV R4, 0x1 ;  /* 0x0000000100047802 */ /* 0x000fc40000000f00 */
[----:B------:R-:W-:Y:S02]  /*1c870*/  MOV R3, 0x1c8a0 ;  /* 0x0001c8a000037802 */ /* 0x000fe40000000f00 */
[----:B------:R-:W-:Y:S02]  /*1c880*/  MOV R2, R198 ;  /* 0x000000c600027202 */ /* 0x000fe40000000f00 */
[----:B------:R-:W-:Y:S05]  /*1c890*/  CALL.REL.NOINC `($__internal_38_$__cuda_sm70_shflsync_bfly_p) ;  /* 0x000092c000007944 */ /* 0x000fea0003c00000 */
[----:B------:R-:W-:Y:S01]  /*1c8a0*/  MOV R3, R4 ;  /* 0x0000000400037202 */ /* 0x000fe20000000f00 */
[----:B------:R-:W-:Y:S05]  /*1c8b0*/  BRA `(.L_x_1994) ;  /* 0xffffa95000007947 */ /* 0x000fea000383ffff */
.L_x_1928:
[----:B--234-:R-:W-:Y:S01]  /*1c8c0*/  IMAD.MOV.U32 R9, RZ, RZ, R13 ;  /* 0x000000ffff097224 */ /* 0x01cfe200078e000d */
[----:B------:R-:W-:Y:S01]  /*1c8d0*/  MOV R3, 0x181f ;  /* 0x0000181f00037802 */ /* 0x000fe20000000f00 */
[----:B------:R-:W-:Y:S01]  /*1c8e0*/  IMAD.MOV.U32 R5, RZ, RZ, RZ ;  /* 0x000000ffff057224 */ /* 0x000fe200078e00ff */
[----:B------:R-:W-:Y:S02]  /*1c8f0*/  MOV R104, 0xffffffff ;  /* 0xffffffff00687802 */ /* 0x000fe40000000f00 */
[----:B------:R-:W-:Y:S02]  /*1c900*/  MOV R2, 0x1c920 ;  /* 0x0001c92000027802 */ /* 0x000fe40000000f00 */
[----:B-1----:R-:W-:Y:S05]  /*1c910*/  CALL.REL.NOINC `($__internal_39_$__cuda_sm70_shflsync_idx_p) ;  /* 0x0000929000007944 */ /* 0x002fea0003c00000 */
[----:B------:R-:W-:Y:S01]  /*1c920*/  MOV R8, R12 ;  /* 0x0000000c00087202 */ /* 0x000fe20000000f00 */
[----:B------:R-:W-:Y:S05]  /*1c930*/  BRA `(.L_x_1995) ;  /* 0xffffc1b000007947 */ /* 0x000fea000383ffff */
.L_x_1929:
[----:B------:R-:W-:Y:S01]  /*1c940*/  IMAD.MOV.U32 R9, RZ, RZ, R16 ;  /* 0x000000ffff097224 */ /* 0x000fe200078e0010 */
[----:B------:R-:W-:Y:S01]  /*1c950*/  MOV R3, 0x181f ;  /* 0x0000181f00037802 */ /* 0x000fe20000000f00 */
[----:B------:R-:W-:Y:S01]  /*1c960*/  IMAD.MOV.U32 R5, RZ, RZ, RZ ;  /* 0x000000ffff057224 */ /* 0x000fe200078e00ff */
[----:B------:R-:W-:-:S02]  /*1c970*/  MOV R104, 0xffffffff ;  /* 0xffffffff00687802 */ /* 0x000fc40000000f00 */
[----:B------:R-:W-:Y:S02]  /*1c980*/  MOV R2, 0x1c9a0 ;  /* 0x0001c9a000027802 */ /* 0x000fe40000000f00 */
[----:B-123--:R-:W-:Y:S05]  /*1c990*/  CALL.REL.NOINC `($__internal_39_$__cuda_sm70_shflsync_idx_p) ;  /* 0x0000921000007944 */ /* 0x00efea0003c00000 */
[----:B------:R-:W-:Y:S01]  /*1c9a0*/  MOV R0, R12 ;  /* 0x0000000c00007202 */ /* 0x000fe20000000f00 */
[----:B------:R-:W-:Y:S05]  /*1c9b0*/  BRA `(.L_x_1996) ;  /* 0xffffc15000007947 */ /* 0x000fea000383ffff */
.L_x_1932:
[----:B------:R-:W-:Y:S01]  /*1c9c0*/  IMAD.MOV.U32 R9, RZ, RZ, R13 ;  /* 0x000000ffff097224 */ /* 0x000fe200078e000d */
[----:B--2---:R-:W-:Y:S01]  /*1c9d0*/  MOV R3, 0x181f ;  /* 0x0000181f00037802 */ /* 0x004fe20000000f00 */
[----:B------:R-:W-:Y:S01]  /*1c9e0*/  IMAD.MOV.U32 R5, RZ, RZ, 0x1 ;  /* 0x00000001ff057424 */ /* 0x000fe200078e00ff */
[----:B------:R-:W-:Y:S02]  /*1c9f0*/  MOV R104, 0xffffffff ;  /* 0xffffffff00687802 */ /* 0x000fe40000000f00 */
[----:B------:R-:W-:Y:S02]  /*1ca00*/  MOV R2, 0x1ca20 ;  /* 0x0001ca2000027802 */ /* 0x000fe40000000f00 */
[----:B-1-34-:R-:W-:Y:S05]  /*1ca10*/  CALL.REL.NOINC `($__internal_39_$__cuda_sm70_shflsync_idx_p) ;  /* 0x0000919000007944 */ /* 0x01afea0003c00000 */
        /* <DEDUP_REMOVED lines=9> */
.L_x_1935:
[----:B------:R-:W-:Y:S01]  /*1cab0*/  IMAD.MOV.U32 R9, RZ, RZ, R13 ;  /* 0x000000ffff097224 */ /* 0x000fe200078e000d */
[----:B--2---:R-:W-:Y:S01]  /*1cac0*/  MOV R3, 0x181f ;  /* 0x0000181f00037802 */ /* 0x004fe20000000f00 */
[----:B------:R-:W-:Y:S01]  /*1cad0*/  IMAD.MOV.U32 R5, RZ, RZ, 0x2 ;  /* 0x00000002ff057424 */ /* 0x000fe200078e00ff */
[----:B------:R-:W-:-:S02]  /*1cae0*/  MOV R104, 0xffffffff ;  /* 0xffffffff00687802 */ /* 0x000fc40000000f00 */
[----:B------:R-:W-:Y:S02]  /*1caf0*/  MOV R2, 0x1cb10 ;  /* 0x0001cb1000027802 */ /* 0x000fe40000000f00 */
[----:B-1-34-:R-:W-:Y:S05]  /*1cb00*/  CALL.REL.NOINC `($__internal_39_$__cuda_sm70_shflsync_idx_p) ;  /* 0x000090a000007944 */ /* 0x01afea0003c00000 */
[----:B------:R-:W-:Y:S01]  /*1cb10*/  MOV R8, R12 ;  /* 0x0000000c00087202 */ /* 0x000fe20000000f00 */
[----:B------:R-:W-:Y:S05]  /*1cb20*/  BRA `(.L_x_1998) ;  /* 0xffffc25000007947 */ /* 0x000fea000383ffff */
.L_x_1936:
[----:B------:R-:W-:Y:S01]  /*1cb30*/  IMAD.MOV.U32 R9, RZ, RZ, R16 ;  /* 0x000000ffff097224 */ /* 0x000fe200078e0010 */
[----:B--2---:R-:W-:Y:S01]  /*1cb40*/  MOV R3, 0x181f ;  /* 0x0000181f00037802 */ /* 0x004fe20000000f00 */
[----:B------:R-:W-:Y:S01]  /*1cb50*/  IMAD.MOV.U32 R5, RZ, RZ, 0x2 ;  /* 0x00000002ff057424 */ /* 0x000fe200078e00ff */
[----:B------:R-:W-:Y:S02]  /*1cb60*/  MOV R104, 0xffffffff ;  /* 0xffffffff00687802 */ /* 0x000fe40000000f00 */
[----:B------:R-:W-:Y:S02]  /*1cb70*/  MOV R2, 0x1cb90 ;  /* 0x0001cb9000027802 */ /* 0x000fe40000000f00 */
[----:B-1-34-:R-:W-:Y:S05]  /*1cb80*/  CALL.REL.NOINC `($__internal_39_$__cuda_sm70_shflsync_idx_p) ;  /* 0x0000902000007944 */ /* 0x01afea0003c00000 */
[----:B------:R-:W-:Y:S01]  /*1cb90*/  MOV R0, R12 ;  /* 0x0000000c00007202 */ /* 0x000fe20000000f00 */
[----:B------:R-:W-:Y:S05]  /*1cba0*/  BRA `(.L_x_1999) ;  /* 0xffffc1f000007947 */ /* 0x000fea000383ffff */
.L_x_1939:
[----:B------:R-:W-:Y:S01]  /*1cbb0*/  IMAD.MOV.U32 R9, RZ, RZ, R13 ;  /* 0x000000ffff097224 */ /* 0x000fe200078e000d */
[----:B---3--:R-:W-:Y:S01]  /*1cbc0*/  MOV R3, 0x181f ;  /* 0x0000181f00037802 */ /* 0x008fe20000000f00 */
        /* <DEDUP_REMOVED lines=13> */
.L_x_1941:
[----:B------:R-:W-:Y:S01]  /*1cca0*/  IMAD.MOV.U32 R9, RZ, RZ, R14 ;  /* 0x000000ffff097224 */ /* 0x000fe200078e000e */
[----:B------:R-:W-:Y:S01]  /*1ccb0*/  MOV R3, 0x1c1f ;  /* 0x00001c1f00037802 */ /* 0x000fe20000000f00 */
[----:B------:R-:W-:Y:S01]  /*1ccc0*/  IMAD.MOV.U32 R5, RZ, RZ, RZ ;  /* 0x000000ffff057224 */ /* 0x000fe200078e00ff */
[----:B------:R-:W-:Y:S02]  /*1ccd0*/  MOV R104, 0xffffffff ;  /* 0xffffffff00687802 */ /* 0x000fe40000000f00 */
[----:B------:R-:W-:-:S02]  /*1cce0*/  MOV R2, 0x1cd00 ;  /* 0x0001cd0000027802 */ /* 0x000fc40000000f00 */
[----:B------:R-:W-:Y:S05]  /*1ccf0*/  CALL.REL.NOINC `($__internal_39_$__cuda_sm70_shflsync_idx_p) ;  /* 0x00008eb000007944 */ /* 0x000fea0003c00000 */
[----:B------:R-:W-:Y:S01]  /*1cd00*/  MOV R4, R12 ;  /* 0x0000000c00047202 */ /* 0x000fe20000000f00 */
[----:B------:R-:W-:Y:S05]  /*1cd10*/  BRA `(.L_x_2001) ;  /* 0xffffc4e000007947 */ /* 0x000fea000383ffff */
.L_x_1942:
[----:B------:R-:W-:Y:S01]  /*1cd20*/  IMAD.MOV.U32 R9, RZ, RZ, R16 ;  /* 0x000000ffff097224 */ /* 0x000fe200078e0010 */
[----:B------:R-:W-:Y:S01]  /*1cd30*/  MOV R3, 0x1c1f ;  /* 0x00001c1f00037802 */ /* 0x000fe20000000f00 */
[----:B------:R-:W-:Y:S01]  /*1cd40*/  IMAD.MOV.U32 R5, RZ, RZ, RZ ;  /* 0x000000ffff057224 */ /* 0x000fe200078e00ff */
[----:B------:R-:W-:-:S02]  /*1cd50*/  MOV R104, 0xffffffff ;  /* 0xffffffff00687802 */ /* 0x000fc40000000f00 */
[----:B------:R-:W-:Y:S02]  /*1cd60*/  MOV R2, 0x1cd80 ;  /* 0x0001cd8000027802 */ /* 0x000fe40000000f00 */
[----:B-12---:R-:W-:Y:S05]  /*1cd70*/  CALL.REL.NOINC `($__internal_39_$__cuda_sm70_shflsync_idx_p) ;  /* 0x00008e3000007944 */ /* 0x006fea0003c00000 */
[----:B------:R-:W-:Y:S01]  /*1cd80*/  MOV R0, R12 ;  /* 0x0000000c00007202 */ /* 0x000fe20000000f00 */
[----:B------:R-:W-:Y:S05]  /*1cd90*/  BRA `(.L_x_2002) ;  /* 0xffffc48000007947 */ /* 0x000fea000383ffff */
.L_x_1945:
[----:B--2---:R-:W-:Y:S01]  /*1cda0*/  IMAD.MOV.U32 R9, RZ, RZ, R14 ;  /* 0x000000ffff097224 */ /* 0x004fe200078e000e */
[----:B------:R-:W-:Y:S01]  /*1cdb0*/  MOV R3, 0x1c1f ;  /* 0x00001c1f00037802 */ /* 0x000fe20000000f00 */
        /* <DEDUP_REMOVED lines=13> */
.L_x_1949:
[----:B------:R-:W-:Y:S01]  /*1ce90*/  IMAD.MOV.U32 R9, RZ, RZ, R13 ;  /* 0x000000ffff097224 */ /* 0x000fe200078e000d */
[----:B------:R-:W-:Y:S01]  /*1cea0*/  MOV R3, 0x181f ;  /* 0x0000181f00037802 */ /* 0x000fe20000000f00 */
[----:B------:R-:W-:Y:S01]  /*1ceb0*/  IMAD.MOV.U32 R5, RZ, RZ, RZ ;  /* 0x000000ffff057224 */ /* 0x000fe200078e00ff */
[----:B------:R-:W-:-:S02]  /*1cec0*/  MOV R104, 0xffffffff ;  /* 0xffffffff00687802 */ /* 0x000fc40000000f00 */
[----:B------:R-:W-:Y:S02]  /*1ced0*/  MOV R2, 0x1cef0 ;  /* 0x0001cef000027802 */ /* 0x000fe40000000f00 */
[----:B--2---:R-:W-:Y:S05]  /*1cee0*/  CALL.REL.NOINC `($__internal_39_$__cuda_sm70_shflsync_idx_p) ;  /* 0x00008cc000007944 */ /* 0x004fea0003c00000 */
[----:B------:R-:W-:Y:S01]  /*1cef0*/  MOV R8, R12 ;  /* 0x0000000c00087202 */ /* 0x000fe20000000f00 */
[----:B------:R-:W-:Y:S05]  /*1cf00*/  BRA `(.L_x_2004) ;  /* 0xffffdb5000007947 */ /* 0x000fea000383ffff */
.L_x_1950:
[----:B------:R-:W-:Y:S01]  /*1cf10*/  IMAD.MOV.U32 R9, RZ, RZ, R16 ;  /* 0x000000ffff097224 */ /* 0x000fe200078e0010 */
[----:B------:R-:W-:Y:S01]  /*1cf20*/  MOV R3, 0x181f ;  /* 0x0000181f00037802 */ /* 0x000fe20000000f00 */
[----:B------:R-:W-:Y:S01]  /*1cf30*/  IMAD.MOV.U32 R5, RZ, RZ, RZ ;  /* 0x000000ffff057224 */ /* 0x000fe200078e00ff */
[----:B------:R-:W-:Y:S02]  /*1cf40*/  MOV R104, 0xffffffff ;  /* 0xffffffff00687802 */ /* 0x000fe40000000f00 */
[----:B------:R-:W-:Y:S02]  /*1cf50*/  MOV R2, 0x1cf70 ;  /* 0x0001cf7000027802 */ /* 0x000fe40000000f00 */
[----:B-123--:R-:W-:Y:S05]  /*1cf60*/  CALL.REL.NOINC `($__internal_39_$__cuda_sm70_shflsync_idx_p) ;  /* 0x00008c4000007944 */ /* 0x00efea0003c00000 */
[----:B------:R-:W-:Y:S01]  /*1cf70*/  MOV R0, R12 ;  /* 0x0000000c00007202 */ /* 0x000fe20000000f00 */
[----:B------:R-:W-:Y:S05]  /*1cf80*/  BRA `(.L_x_2005) ;  /* 0xffffdaf000007947 */ /* 0x000fea000383ffff */
.L_x_1953:
[----:B------:R-:W-:Y:S01]  /*1cf90*/  IMAD.MOV.U32 R9, RZ, RZ, R13 ;  /* 0x000000ffff097224 */ /* 0x000fe200078e000d */
[----:B-1----:R-:W-:Y:S01]  /*1cfa0*/  MOV R3, 0x181f ;  /* 0x0000181f00037802 */ /* 0x002fe20000000f00 */
[----:B------:R-:W-:Y:S01]  /*1cfb0*/  IMAD.MOV.U32 R5, RZ, RZ, 0x1 ;  /* 0x00000001ff057424 */ /* 0x000fe200078e00ff */
[----:B------:R-:W-:-:S02]  /*1cfc0*/  MOV R104, 0xffffffff ;  /* 0xffffffff00687802 */ /* 0x000fc40000000f00 */
[----:B------:R-:W-:Y:S02]  /*1cfd0*/  MOV R2, 0x1cff0 ;  /* 0x0001cff000027802 */ /* 0x000fe40000000f00 */
[----:B--234-:R-:W-:Y:S05]  /*1cfe0*/  CALL.REL.NOINC `($__internal_39_$__cuda_sm70_shflsync_idx_p) ;  /* 0x00008bc000007944 */ /* 0x01cfea0003c00000 */
        /* <DEDUP_REMOVED lines=9> */
.L_x_1956:
        /* <DEDUP_REMOVED lines=8> */
.L_x_1957:
[----:B------:R-:W-:Y:S01]  /*1d100*/  IMAD.MOV.U32 R9, RZ, RZ, R16 ;  /* 0x000000ffff097224 */ /* 0x000fe200078e0010 */
[----:B-1----:R-:W-:Y:S01]  /*1d110*/  MOV R3, 0x181f ;  /* 0x0000181f00037802 */ /* 0x002fe20000000f00 */
[----:B------:R-:W-:Y:S01]  /*1d120*/  IMAD.MOV.U32 R5, RZ, RZ, 0x2 ;  /* 0x00000002ff057424 */ /* 0x000fe200078e00ff */
[----:B------:R-:W-:-:S02]  /*1d130*/  MOV R104, 0xffffffff ;  /* 0xffffffff00687802 */ /* 0x000fc40000000f00 */
[----:B------:R-:W-:Y:S02]  /*1d140*/  MOV R2, 0x1d160 ;  /* 0x0001d16000027802 */ /* 0x000fe40000000f00 */
[----:B--234-:R-:W-:Y:S05]  /*1d150*/  CALL.REL.NOINC `($__internal_39_$__cuda_sm70_shflsync_idx_p) ;  /* 0x00008a5000007944 */ /* 0x01cfea0003c00000 */
[----:B------:R-:W-:Y:S01]  /*1d160*/  MOV R0, R12 ;  /* 0x0000000c00007202 */ /* 0x000fe20000000f00 */
[----:B------:R-:W-:Y:S05]  /*1d170*/  BRA `(.L_x_2008) ;  /* 0xffffdb9000007947 */ /* 0x000fea000383ffff */
.L_x_1960:
        /* <DEDUP_REMOVED lines=15> */
.L_x_1962:
[----:B------:R-:W-:Y:S01]  /*1d270*/  IMAD.MOV.U32 R9, RZ, RZ, R37 ;  /* 0x000000ffff097224 */ /* 0x000fe200078e0025 */
[----:B------:R-:W-:Y:S01]  /*1d280*/  MOV R3, 0x1f ;  /* 0x0000001f00037802 */ /* 0x000fe20000000f00 */
[----:B------:R-:W-:Y:S01]  /*1d290*/  IMAD.MOV.U32 R5, RZ, RZ, RZ ;  /* 0x000000ffff057224 */ /* 0x000fe200078e00ff */
[----:B------:R-:W-:-:S02]  /*1d2a0*/  MOV R104, 0xffffffff ;  /* 0xffffffff00687802 */ /* 0x000fc40000000f00 */
[----:B------:R-:W-:Y:S02]  /*1d2b0*/  MOV R2, 0x1d2d0 ;  /* 0x0001d2d000027802 */ /* 0x000fe40000000f00 */
[----:B---3--:R-:W-:Y:S05]  /*1d2c0*/  CALL.REL.NOINC `($__internal_39_$__cuda_sm70_shflsync_idx_p) ;  /* 0x000088e000007944 */ /* 0x008fea0003c00000 */
[----:B------:R-:W-:Y:S01]  /*1d2d0*/  MOV R13, R12 ;  /* 0x0000000c000d7202 */ /* 0x000fe20000000f00 */
[----:B------:R-:W-:Y:S05]  /*1d2e0*/  BRA `(.L_x_2010) ;  /* 0xffffdd5000007947 */ /* 0x000fea000383ffff */
.L_x_1963:
[----:B------:R-:W-:Y:S01]  /*1d2f0*/  IMAD.MOV.U32 R9, RZ, RZ, R37 ;  /* 0x000000ffff097224 */ /* 0x000fe200078e0025 */
[----:B------:R-:W-:Y:S01]  /*1d300*/  MOV R3, 0x1f ;  /* 0x0000001f00037802 */ /* 0x000fe20000000f00 */
[----:B------:R-:W-:Y:S01]  /*1d310*/  IMAD.MOV.U32 R5, RZ, RZ, 0x1 ;  /* 0x00000001ff057424 */ /* 0x000fe200078e00ff */
[----:B------:R-:W-:Y:S02]  /*1d320*/  MOV R104, 0xffffffff ;  /* 0xffffffff00687802 */ /* 0x000fe40000000f00 */
[----:B------:R-:W-:Y:S02]  /*1d330*/  MOV R2, 0x1d350 ;  /* 0x0001d35000027802 */ /* 0x000fe40000000f00 */
[----:B-12---:R-:W-:Y:S05]  /*1d340*/  CALL.REL.NOINC `($__internal_39_$__cuda_sm70_shflsync_idx_p) ;  /* 0x0000886000007944 */ /* 0x006fea0003c00000 */
[----:B------:R-:W-:Y:S01]  /*1d350*/  MOV R8, R12 ;  /* 0x0000000c00087202 */ /* 0x000fe20000000f00 */
[----:B------:R-:W-:Y:S05]  /*1d360*/  BRA `(.L_x_2011) ;  /* 0xffffdcf000007947 */ /* 0x000fea000383ffff */
.L_x_1964:
[----:B------:R-:W-:Y:S02]  /*1d370*/  MOV R2, 0x1 ;  /* 0x0000000100027802 */ /* 0x000fe40000000f00 */
[----:B------:R-:W-:Y:S02]  /*1d380*/  MOV R3, 0x1d3a0 ;  /* 0x0001d3a000037802 */ /* 0x000fe40000000f00 */
[----:B-1234-:R-:W-:Y:S05]  /*1d390*/  CALL.REL.NOINC `($__internal_40_$__cuda_sm70_shflsync_up_p) ;  /* 0x0000885000007944 */ /* 0x01efea0003c00000 */
[----:B------:R-:W-:Y:S05]  /*1d3a0*/  BRA `(.L_x_2012) ;  /* 0xffffddd000007947 */ /* 0x000fea000383ffff */
.L_x_1965:
[----:B------:R-:W-:Y:S02]  /*1d3b0*/  MOV R2, 0x2 ;  /* 0x0000000200027802 */ /* 0x000fe40000000f00 */
[----:B------:R-:W-:-:S02]  /*1d3c0*/  MOV R3, 0x1d3e0 ;  /* 0x0001d3e000037802 */ /* 0x000fc40000000f00 */
[----:B--2-4-:R-:W-:Y:S05]  /*1d3d0*/  CALL.REL.NOINC `($__internal_40_$__cuda_sm70_shflsync_up_p) ;  /* 0x0000881000007944 */ /* 0x014fea0003c00000 */
        /* <DEDUP_REMOVED lines=25> */
.L_x_1969:
[----:B------:R-:W-:Y:S02]  /*1d570*/  MOV R2, 0x1 ;  /* 0x0000000100027802 */ /* 0x000fe40000000f00 */
[----:B------:R-:W-:Y:S02]  /*1d580*/  MOV R3, 0x1d5a0 ;  /* 0x0001d5a000037802 */ /* 0x000fe40000000f00 */
[----:B------:R-:W-:Y:S05]  /*1d590*/  CALL.REL.NOINC `($__internal_40_$__cuda_sm70_shflsync_up_p) ;  /* 0x0000865000007944 */ /* 0x000fea0003c00000 */
[----:B------:R-:W-:Y:S01]  /*1d5a0*/  MOV R2, R4 ;  /* 0x0000000400027202 */ /* 0x000fe20000000f00 */
[----:B------:R-:W-:Y:S05]  /*1d5b0*/  BRA `(.L_x_2014) ;  /* 0xffffde1000007947 */ /* 0x000fea000383ffff */
.L_x_1970:
        /* <DEDUP_REMOVED lines=28> */
.L_x_1972:
[----:B------:R-:W-:Y:S02]  /*1d780*/  SEL R0, RZ, 0x1, P0 ;  /* 0x00000001ff007807 */ /* 0x000fe40000000000 */
[----:B------:R-:W-:Y:S02]  /*1d790*/  MOV R2, 0x1d7b0 ;  /* 0x0001d7b000027802 */ /* 0x000fe40000000f00 */
[----:B-1----:R-:W-:Y:S05]  /*1d7a0*/  CALL.REL.NOINC `($__internal_41_$__cuda_sm70_votesync_ballot) ;  /* 0x000084b000007944 */ /* 0x002fea0003c00000 */
[----:B------:R-:W-:Y:S01]  /*1d7b0*/  MOV R8, R0 ;  /* 0x0000000000087202 */ /* 0x000fe20000000f00 */
[----:B------:R-:W-:Y:S05]  /*1d7c0*/  BRA `(.L_x_2016) ;  /* 0xffffdd9000007947 */ /* 0x000fea000383ffff */
.L_x_1973:
[----:B------:R-:W-:Y:S01]  /*1d7d0*/  IMAD.MOV.U32 R9, RZ, RZ, R6 ;  /* 0x000000ffff097224 */ /* 0x000fe200078e0006 */
[----:B------:R-:W-:Y:S01]  /*1d7e0*/  MOV R3, 0x1f ;  /* 0x0000001f00037802 */ /* 0x000fe20000000f00 */
[----:B------:R-:W-:Y:S01]  /*1d7f0*/  IMAD.MOV.U32 R5, RZ, RZ, R0 ;  /* 0x000000ffff057224 */ /* 0x000fe200078e0000 */
[----:B------:R-:W-:Y:S02]  /*1d800*/  MOV R104, 0xffffffff ;  /* 0xffffffff00687802 */ /* 0x000fe40000000f00 */
[----:B------:R-:W-:Y:S02]  /*1d810*/  MOV R2, 0x1d830 ;  /* 0x0001d83000027802 */ /* 0x000fe40000000f00 */
[----:B-1----:R-:W-:Y:S05]  /*1d820*/  CALL.REL.NOINC `($__internal_39_$__cuda_sm70_shflsync_idx_p) ;  /* 0x0000838000007944 */ /* 0x002fea0003c00000 */
[----:B------:R-:W-:Y:S01]  /*1d830*/  IMAD.MOV.U32 R15, RZ, RZ, R12 ;  /* 0x000000ffff0f7224 */ /* 0x000fe200078e000c */
[----:B------:R-:W-:Y:S01]  /*1d840*/  MOV R9, R7 ;  /* 0x0000000700097202 */ /* 0x000fe20000000f00 */
[----:B------:R-:W-:Y:S01]  /*1d850*/  IMAD.MOV.U32 R5, RZ, RZ, R0 ;  /* 0x000000ffff057224 */ /* 0x000fe200078e0000 */
[----:B------:R-:W-:Y:S01]  /*1d860*/  MOV R3, 0x1f ;  /* 0x0000001f00037802 */ /* 0x000fe20000000f00 */
[----:B------:R-:W-:Y:S01]  /*1d870*/  IMAD.MOV.U32 R104, RZ, RZ, -0x1 ;  /* 0xffffffffff687424 */ /* 0x000fe200078e00ff */
[----:B------:R-:W-:-:S02]  /*1d880*/  MOV R2, 0x1d8a0 ;  /* 0x0001d8a000027802 */ /* 0x000fc40000000f00 */
[----:B------:R-:W-:Y:S05]  /*1d890*/  CALL.REL.NOINC `($__internal_39_$__cuda_sm70_shflsync_idx_p) ;  /* 0x0000831000007944 */ /* 0x000fea0003c00000 */
[----:B------:R-:W-:Y:S01]  /*1d8a0*/  MOV R7, R12 ;  /* 0x0000000c00077202 */ /* 0x000fe20000000f00 */
[----:B------:R-:W-:Y:S05]  /*1d8b0*/  BRA `(.L_x_2017) ;  /* 0xffffdcf000007947 */ /* 0x000fea000383ffff */
.L_x_1976:
[----:B------:R-:W-:Y:S01]  /*1d8c0*/  IMAD.MOV.U32 R9, RZ, RZ, R4 ;  /* 0x000000ffff097224 */ /* 0x000fe200078e0004 */
[----:B------:R-:W-:Y:S01]  /*1d8d0*/  MOV R3, 0x1f ;  /* 0x0000001f00037802 */ /* 0x000fe20000000f00 */
[----:B------:R-:W-:Y:S01]  /*1d8e0*/  IMAD.MOV.U32 R5, RZ, RZ, R0 ;  /* 0x000000ffff057224 */ /* 0x000fe200078e0000 */
[----:B------:R-:W-:-:S02]  /*1d8f0*/  MOV R104, 0xffffffff ;  /* 0xffffffff00687802 */ /* 0x000fc40000000f00 */
[----:B------:R-:W-:Y:S02]  /*1d900*/  MOV R2, 0x1d920 ;  /* 0x0001d92000027802 */ /* 0x000fe40000000f00 */
[----:B-1-34-:R-:W-:Y:S05]  /*1d910*/  CALL.REL.NOINC `($__internal_39_$__cuda_sm70_shflsync_idx_p) ;  /* 0x0000829000007944 */ /* 0x01afea0003c00000 */
[----:B------:R-:W-:Y:S01]  /*1d920*/  MOV R16, R12 ;  /* 0x0000000c00107202 */ /* 0x000fe20000000f00 */
[----:B------:R-:W-:Y:S05]  /*1d930*/  BRA `(.L_x_1975) ;  /* 0xffffdcd000007947 */ /* 0x000fea000383ffff */
        .type           $_ZN7cutlass13device_kernelIN5flash19enable_sm80_to_sm89INS1_16FlashAttnFwdSm80INS1_25CollectiveMainloopFwdSm80ILi8ELi2ELb0EN4cute5tupleIJNS5_1CILi128EEENS7_ILi64EEENS7_ILi192EEEEEELi192ENS_10bfloat16_tEfNS_4arch4Sm80ELb0ELb1ELb1ELb1ELb0ELb1ELb1ELb1EEENS1_21CollectiveEpilogueFwdINS6_IJS8_SA_S9_EEENS6_IJNS7_ILi1EEESI_SI_EEESC_SE_Li256ELb1ELb1ELb1ELb0EEENS1_36VarlenDynamicPersistentTileSchedulerILi128ELi64ELi256ELi256ELb1ELb1ELb0ELb1ELb0ELb1EEEEEEEEEvNT_6ParamsE$_ZZN5flash25CollectiveMainloopFwdSm80ILi8ELi2ELb0EN4cute5tupleIJNS1_1CILi128EEENS3_ILi64EEENS3_ILi192EEEEEELi192EN7cutlass10bfloat16_tEfNS8_4arch4Sm80ELb0ELb1ELb1ELb1ELb0ELb1ELb1ELb1EE3mmaINS_16FlashAttnFwdSm80ISC_NS_21CollectiveEpilogueFwdINS2_IJS4_S6_S5_EEENS2_IJNS3_ILi1EEESH_SH_EEES9_SB_Li256ELb1ELb1ELb1ELb0EEENS_36VarlenDynamicPersistentTileSchedulerILi128ELi64ELi256ELi256ELb1ELb1ELb0ELb1ELb0ELb1EEEE13SharedStorageENS1_6TensorINS1_11ArrayEngineIfLm96EEENS1_6LayoutINS2_IJNS2_IJNS3_ILi2EEESS_EEESH_NS3_ILi24EEEEEENS2_IJNS2_IJSH_SS_EEENS3_ILi0EEENS3_ILi4EEEEEEEEEENS_7SoftmaxILi2ELi0EEEEEbRKNSC_6ParamsERT0_RT1_iRKNS_16SeqlenInfoQKNewKILb1ELb1EEENS2_IJiiiiEEERT_ENKUlvE_clEv,@function
        .size           $_ZN7cutlass13device_kernelIN5flash19enable_sm80_to_sm89INS1_16FlashAttnFwdSm80INS1_25CollectiveMainloopFwdSm80ILi8ELi2ELb0EN4cute5tupleIJNS5_1CILi128EEENS7_ILi64EEENS7_ILi192EEEEEELi192ENS_10bfloat16_tEfNS_4arch4Sm80ELb0ELb1ELb1ELb1ELb0ELb1ELb1ELb1EEENS1_21CollectiveEpilogueFwdINS6_IJS8_SA_S9_EEENS6_IJNS7_ILi1EEESI_SI_EEESC_SE_Li256ELb1ELb1ELb1ELb0EEENS1_36VarlenDynamicPersistentTileSchedulerILi128ELi64ELi256ELi256ELb1ELb1ELb0ELb1ELb0ELb1EEEEEEEEEvNT_6ParamsE$_ZZN5flash25CollectiveMainloopFwdSm80ILi8ELi2ELb0EN4cute5tupleIJNS1_1CILi128EEENS3_ILi64EEENS3_ILi192EEEEEELi192EN7cutlass10bfloat16_tEfNS8_4arch4Sm80ELb0ELb1ELb1ELb1ELb0ELb1ELb1ELb1EE3mmaINS_16FlashAttnFwdSm80ISC_NS_21CollectiveEpilogueFwdINS2_IJS4_S6_S5_EEENS2_IJNS3_ILi1EEESH_SH_EEES9_SB_Li256ELb1ELb1ELb1ELb0EEENS_36VarlenDynamicPersistentTileSchedulerILi128ELi64ELi256ELi256ELb1ELb1ELb0ELb1ELb0ELb1EEEE13SharedStorageENS1_6TensorINS1_11ArrayEngineIfLm96EEENS1_6LayoutINS2_IJNS2_IJNS3_ILi2EEESS_EEESH_NS3_ILi24EEEEEENS2_IJNS2_IJSH_SS_EEENS3_ILi0EEENS3_ILi4EEEEEEEEEENS_7SoftmaxILi2ELi0EEEEEbRKNSC_6ParamsERT0_RT1_iRKNS_16SeqlenInfoQKNewKILb1ELb1EEENS2_IJiiiiEEERT_ENKUlvE_clEv,($__internal_38_$__cuda_sm70_shflsync_bfly_p - $_ZN7cutlass13device_kernelIN5flash19enable_sm80_to_sm89INS1_16FlashAttnFwdSm80INS1_25CollectiveMainloopFwdSm80ILi8ELi2ELb0EN4cute5tupleIJNS5_1CILi128EEENS7_ILi64EEENS7_ILi192EEEEEELi192ENS_10bfloat16_tEfNS_4arch4Sm80ELb0ELb1ELb1ELb1ELb0ELb1ELb1ELb1EEENS1_21CollectiveEpilogueFwdINS6_IJS8_SA_S9_EEENS6_IJNS7_ILi1EEESI_SI_EEESC_SE_Li256ELb1ELb1ELb1ELb0EEENS1_36VarlenDynamicPersistentTileSchedulerILi128ELi64ELi256ELi256ELb1ELb1ELb0ELb1ELb0ELb1EEEEEEEEEvNT_6ParamsE$_ZZN5flash25CollectiveMainloopFwdSm80ILi8ELi2ELb0EN4cute5tupleIJNS1_1CILi128EEENS3_ILi64EEENS3_ILi192EEEEEELi192EN7cutlass10bfloat16_tEfNS8_4arch4Sm80ELb0ELb1ELb1ELb1ELb0ELb1ELb1ELb1EE3mmaINS_16FlashAttnFwdSm80ISC_NS_21CollectiveEpilogueFwdINS2_IJS4_S6_S5_EEENS2_IJNS3_ILi1EEESH_SH_EEES9_SB_Li256ELb1ELb1ELb1ELb0EEENS_36VarlenDynamicPersistentTileSchedulerILi128ELi64ELi256ELi256ELb1ELb1ELb0ELb1ELb0ELb1EEEE13SharedStorageENS1_6TensorINS1_11ArrayEngineIfLm96EEENS1_6LayoutINS2_IJNS2_IJNS3_ILi2EEESS_EEESH_NS3_ILi24EEEEEENS2_IJNS2_IJSH_SS_EEENS3_ILi0EEENS3_ILi4EEEEEEEEEENS_7SoftmaxILi2ELi0EEEEEbRKNSC_6ParamsERT0_RT1_iRKNS_16SeqlenInfoQKNewKILb1ELb1EEENS2_IJiiiiEEERT_ENKUlvE_clEv)
$_ZN7cutlass13device_kernelIN5flash19enable_sm80_to_sm89INS1_16FlashAttnFwdSm80INS1_25CollectiveMainloopFwdSm80ILi8ELi2ELb0EN4cute5tupleIJNS5_1CILi128EEENS7_ILi64EEENS7_ILi192EEEEEELi192ENS_10bfloat16_tEfNS_4arch4Sm80ELb0ELb1ELb1ELb1ELb0ELb1ELb1ELb1EEENS1_21CollectiveEpilogueFwdINS6_IJS8_SA_S9_EEENS6_IJNS7_ILi1EEESI_SI_EEESC_SE_Li256ELb1ELb1ELb1ELb0EEENS1_36VarlenDynamicPersistentTileSchedulerILi128ELi64ELi256ELi256ELb1ELb1ELb0ELb1ELb0ELb1EEEEEEEEEvNT_6ParamsE$_ZZN5flash25CollectiveMainloopFwdSm80ILi8ELi2ELb0EN4cute5tupleIJNS1_1CILi128EEENS3_ILi64EEENS3_ILi192EEEEEELi192EN7cutlass10bfloat16_tEfNS8_4arch4Sm80ELb0ELb1ELb1ELb1ELb0ELb1ELb1ELb1EE3mmaINS_16FlashAttnFwdSm80ISC_NS_21CollectiveEpilogueFwdINS2_IJS4_S6_S5_EEENS2_IJNS3_ILi1EEESH_SH_EEES9_SB_Li256ELb1ELb1ELb1ELb0EEENS_36VarlenDynamicPersistentTileSchedulerILi128ELi64ELi256ELi256ELb1ELb1ELb0ELb1ELb0ELb1EEEE13SharedStorageENS1_6TensorINS1_11ArrayEngineIfLm96EEENS1_6LayoutINS2_IJNS2_IJNS3_ILi2EEESS_EEESH_NS3_ILi24EEEEEENS2_IJNS2_IJSH_SS_EEENS3_ILi0EEENS3_ILi4EEEEEEEEEENS_7SoftmaxILi2ELi0EEEEEbRKNSC_6ParamsERT0_RT1_iRKNS_16SeqlenInfoQKNewKILb1ELb1EEENS2_IJiiiiEEERT_ENKUlvE_clEv:
[----:B------:R-:W-:-:S05]  /*1d940*/  IADD3 R30, R14, -c[0x0][0x20], RZ ;  /* 0x800008000e1e7a10 */ /* 0x000fca0007ffe0ff */
[----:B------:R-:W2:Y:S01]  /*1d950*/  LDL.64 R4, [R30] ;  /* 0x000000001e047983 */ /* 0x000ea20000100a00 */
[----:B------:R-:W-:-:S03]  /*1d960*/  ULDC.64 UR18, c[0x0][0x118] ;  /* 0x0000460000127ab9 */ /* 0x000fc60000000a00 */
[----:B--2---:R-:W2:Y:S02]  /*1d970*/  LD.E R31, [R4.64+0x11c] ;  /* 0x00011c12041f7980 */ /* 0x004ea4000c101900 */
[----:B--2---:R-:W-:-:S13]  /*1d980*/  ISETP.GT.AND P0, PT, R31, RZ, PT ;  /* 0x000000ff1f00720c */ /* 0x004fda0003f04270 */
[----:B------:R-:W-:Y:S05]  /*1d990*/  @P0 BRA `(.L_x_2018) ;  /* 0x0000004000000947 */ /* 0x000fea0003800000 */
[----:B------:R-:W-:Y:S01]  /*1d9a0*/  MOV R2, R111 ;  /* 0x0000006f00027202 */ /* 0x000fe20000000f00 */
[----:B------:R-:W-:-:S04]  /*1d9b0*/  DEPBAR.LE SB0, 0x3 ;  /* 0x000080c00000791a */ /* 0x000fc80000000000 */
[----:B------:R-:W-:-:S04]  /*1d9c0*/  MOV R3, 0x0 ;  /* 0x0000000000037802 */ /* 0x000fc80000000f00 */
[----:B------:R-:W-:Y:S05]  /*1d9d0*/  RET.REL.NODEC R2 `(_ZN7cutlass13device_kernelIN5flash19enable_sm80_to_sm89INS1_16FlashAttnFwdSm80INS1_25CollectiveMainloopFwdSm80ILi8ELi2ELb0EN4cute5tupleIJNS5_1CILi128EEENS7_ILi64EEENS7_ILi192EEEEEELi192ENS_10bfloat16_tEfNS_4arch4Sm80ELb0ELb1ELb1ELb1ELb0ELb1ELb1ELb1EEENS1_21CollectiveEpilogueFwdINS6_IJS8_SA_S9_EEENS6_IJNS7_ILi1EEESI_SI_EEESC_SE_Li256ELb1ELb1ELb1ELb0EEENS1_36VarlenDynamicPersistentTileSchedulerILi128ELi64ELi256ELi256ELb1ELb1ELb0ELb1ELb0ELb1EEEEEEEEEvNT_6ParamsE) ;  /* 0xfffe262002007950 */ /* 0x000fea0003c3ffff */
.L_x_2018:
[----:B------:R-:W2:Y:S04]  /*1d9e0*/  LDL.64 R6, [R30+0x8] ;  /* 0x000008001e067983 */ /* 0x000ea80000100a00 */
[----:B------:R-:W3:Y:S04]  /*1d9f0*/  LDL.64 R2, [R30+0x18] ;  /* 0x000018001e027983 */ /* 0x000ee80000100a00 */
[----:B------:R-:W4:Y:S04]  /*1da00*/  LDL.64 R12, [R30+0x20] ;  /* 0x000020001e0c7983 */ /* 0x000f280000100a00 */
[----:B------:R-:W4:Y:S04]  /*1da10*/  LDL.64 R14, [R30+0x10] ;  /* 0x000010001e0e7983 */ /* 0x000f280000100a00 */
[----:B------:R-:W4:Y:S04]  /*1da20*/  LD.E.64 R8, [R4.64+0x120] ;  /* 0x0001201204087980 */ /* 0x000f28000c101b00 */
[----:B------:R-:W4:Y:S04]  /*1da30*/  LD.E.U8 R25, [R4.64+0x138] ;  /* 0x0001381204197980 */ /* 0x000f28000c101100 */
[----:B------:R1:W5:Y:S04]  /*1da40*/  LD.E R24, [R4.64+0x164] ;  /* 0x0001641204187980 */ /* 0x000368000c101900 */
[----:B------:R1:W5:Y:S04]  /*1da50*/  LD.E.64 R18, [R4.64+0x110] ;  /* 0x0001101204127980 */ /* 0x000368000c101b00 */
[----:B------:R1:W5:Y:S04]  /*1da60*/  LD.E.64 R16, [R4.64+0x128] ;  /* 0x0001281204107980 */ /* 0x000368000c101b00 */
[----:B--2---:R4:W2:Y:S04]  /*1da70*/  LD.E R58, [R6.64] ;  /* 0x00000012063a7980 */ /* 0x0048a8000c101900 */
[----:B---3--:R-:W3:Y:S04]  /*1da80*/  LD.E R0, [R2.64+0x20] ;  /* 0x0000201202007980 */ /* 0x008ee8000c101900 */
[----:B----4-:R3:W4:Y:S04]  /*1da90*/  LD.E R13, [R12.64] ;  /* 0x000000120c0d7980 */ /* 0x010728000c101900 */
[----:B------:R1:W5:Y:S04]  /*1daa0*/  LD.E R26, [R14.64] ;  /* 0x000000120e1a7980 */ /* 0x000368000c101900 */
[----:B------:R-:W4:Y:S01]  /*1dab0*/  LD.E.64 R6, [R4.64+0x130] ;  /* 0x0001301204067980 */ /* 0x000f22000c101b00 */
[----:B------:R-:W-:-:S02]  /*1dac0*/  ISETP.NE.AND P0, PT, R25, RZ, PT ;  /* 0x000000ff1900720c */ /* 0x000fc40003f05270 */
[----:B--2---:R-:W-:Y:S02]  /*1dad0*/  SHF.R.S32.HI R103, RZ, 0x1f, R58 ;  /* 0x0000001fff677819 */ /* 0x004fe4000001143a */
[----:B---3--:R-:W-:Y:S01]  /*1dae0*/  SHF.R.S32.HI R12, RZ, 0x1f, R0 ;  /* 0x0000001fff0c7819 */ /* 0x008fe20000011400 */
[----:B-1----:R-:W-:Y:S01]  /*1daf0*/  IMAD R14, R9, R0, RZ ;  /* 0x00000000090e7224 */ /* 0x002fe200078e02ff */
[----:B------:R-:W-:-:S03]  /*1db00*/  LEA.HI R2, R103, R58, RZ, 0x2 ;  /* 0x0000003a67027211 */ /* 0x000fc600078f10ff */
[C---:B------:R-:W-:Y:S01]  /*1db10*/  IMAD R14, R8.reuse, R12, R14 ;  /* 0x0000000c080e7224 */ /* 0x040fe200078e020e */
[----:B------:R-:W-:Y:S01]  /*1db20*/  SHF.R.S32.HI R76, RZ, 0x2, R2 ;  /* 0x00000002ff4c7819 */ /* 0x000fe20000011402 */
[----:B------:R-:W-:-:S04]  /*1db30*/  IMAD.WIDE.U32 R22, R8, R0, RZ ;  /* 0x0000000008167225 */ /* 0x000fc800078e00ff */
[----:B----4-:R-:W-:Y:S02]  /*1db40*/  IMAD R44, R13, 0x80, R76 ;  /* 0x000000800d2c7824 */ /* 0x010fe400078e024c */
[----:B------:R-:W-:-:S04]  /*1db50*/  IMAD R3, R7, R0, RZ ;  /* 0x0000000007037224 */ /* 0x000fc800078e02ff */
[----:B------:R-:W-:Y:S01]  /*1db60*/  IMAD R12, R6, R12, R3 ;  /* 0x0000000c060c7224 */ /* 0x000fe200078e0203 */
[----:B------:R-:W-:Y:S01]  /*1db70*/  LOP3.LUT R3, R2, 0xfffffffc, RZ, 0xc0, !PT ;  /* 0xfffffffc02037812 */ /* 0x000fe200078ec0ff */
[----:B------:R-:W-:-:S04]  /*1db80*/  IMAD.WIDE.U32 R20, R6, R0, RZ ;  /* 0x0000000006147225 */ /* 0x000fc800078e00ff */
[----:B------:R-:W-:Y:S01]  /*1db90*/  IMAD.IADD R45, R58, 0x1, -R3 ;  /* 0x000000013a2d7824 */ /* 0x000fe200078e0a03 */
[----:B------:R-:W-:Y:S01]  /*1dba0*/  IADD3 R15, R23, R14, RZ ;  /* 0x0000000e170f7210 */ /* 0x000fe20007ffe0ff */
[----:B------:R-:W-:-:S03]  /*1dbb0*/  IMAD.IADD R13, R21, 0x1, R12 ;  /* 0x00000001150d7824 */ /* 0x000fc600078e020c */
[C---:B------:R-:W-:Y:S02]  /*1dbc0*/  SHF.L.U32 R59, R45.reuse, 0x3, RZ ;  /* 0x000000032d3b7819 */ /* 0x040fe400000006ff */
[----:B------:R-:W-:Y:S01]  /*1dbd0*/  LEA R2, R45, R44, 0x6 ;  /* 0x0000002c2d027211 */ /* 0x000fe200078e30ff */
[----:B------:R-:W-:Y:S05]  /*1dbe0*/  @!P0 BRA `(.L_x_2019) ;  /* 0x00003b3000008947 */ /* 0x000fea0003800000 */
[----:B-----5:R-:W-:Y:S01]  /*1dbf0*/  ISETP.NE.AND P0, PT, R24, 0x1, PT ;  /* 0x000000011800780c */ /* 0x020fe20003f05270 */
[----:B------:R-:W-:Y:S01]  /*1dc00*/  BSSY B0, `(.L_x_2020) ;  /* 0x0000007000007945 */ /* 0x000fe20003800000 */
[----:B------:R-:W-:-:S11]  /*1dc10*/  SHF.L.U32 R0, R45, 0x2, RZ ;  /* 0x000000022d007819 */ /* 0x000fd600000006ff */
[----:B------:R-:W-:Y:S05]  /*1dc20*/  @!P0 BRA `(.L_x_2021) ;  /* 0x0000004000008947 */ /* 0x000fea0003800000 */
[----:B------:R1:W2:Y:S04]  /*1dc30*/  LD.E R3, [R4.64+0x168] ;  /* 0x0001681204037980 */ /* 0x0002a8000c101900 */
[----:B-1----:R-:W3:Y:S01]  /*1dc40*/  LD.E R4, [R4.64+0x16c] ;  /* 0x00016c1204047980 */ /* 0x002ee2000c101900 */
[----:B--2---:R-:W-:-:S05]  /*1dc50*/  IMAD.HI.U32 R2, R2, R3, RZ ;  /* 0x0000000302027227 */ /* 0x004fca00078e00ff */
[----:B---3--:R-:W-:Y:S02]  /*1dc60*/  SHF.R.U32.HI R2, RZ, R4, R2 ;  /* 0x00000004ff027219 */ /* 0x008fe40000011602 */
.L_x_2021:
[----:B------:R-:W-:Y:S05]  /*1dc70*/  BSYNC B0 ;  /* 0x0000000000007941 */ /* 0x000fea0003800000 */
.L_x_2020:
[----:B------:R-:W-:Y:S01]  /*1dc80*/  MOV R14, R22 ;  /* 0x00000016000e7202 */ /* 0x000fe20000000f00 */
[-C--:B------:R-:W-:Y:S01]  /*1dc90*/  IMAD R5, R9, R2.reuse, RZ ;  /* 0x0000000209057224 */ /* 0x080fe200078e02ff */
[----:B------:R-:W-:Y:S01]  /*1dca0*/  SHF.R.S32.HI R4, RZ, 0x1f, R2 ;  /* 0x0000001fff047819 */ /* 0x000fe20000011402 */
[----:B------:R-:W-:Y:S01]  /*1dcb0*/  IMAD R7, R7, R2, RZ ;  /* 0x0000000207077224 */ /* 0x000fe200078e02ff */
[----:B------:R-:W-:Y:S01]  /*1dcc0*/  MOV R12, R20 ;  /* 0x00000014000c7202 */ /* 0x000fe20000000f00 */
[----:B------:R-:W-:-:S04]  /*1dcd0*/  IMAD.WIDE.U32 R14, R8, R2, R14 ;  /* 0x00000002080e7225 */ /* 0x000fc800078e000e */
[----:B------:R-:W-:Y:S01]  /*1dce0*/  IMAD R5, R8, R4, R5 ;  /* 0x0000000408057224 */ /* 0x000fe200078e0205 */
[----:B------:R-:W-:Y:S01]  /*1dcf0*/  LEA R47, P1, R14, R18, 0x1 ;  /* 0x000000120e2f7211 */ /* 0x000fe200078208ff */
[----:B------:R-:W-:-:S03]  /*1dd00*/  IMAD.WIDE.U32 R2, R6, R2, R12 ;  /* 0x0000000206027225 */ /* 0x000fc600078e000c */
[----:B------:R-:W-:Y:S01]  /*1dd10*/  IADD3 R5, R15, R5, RZ ;  /* 0x000000050f057210 */ /* 0x000fe20007ffe0ff */
[----:B------:R-:W-:Y:S01]  /*1dd20*/  IMAD R4, R6, R4, R7 ;  /* 0x0000000406047224 */ /* 0x000fe200078e0207 */
[----:B------:R-:W-:Y:S02]  /*1dd30*/  LEA R52, P0, R2, R16, 0x1 ;  /* 0x0000001002347211 */ /* 0x000fe400078008ff */
[----:B------:R-:W-:Y:S02]  /*1dd40*/  LEA.HI.X R46, R14, R19, R5, 0x1, P1 ;  /* 0x000000130e2e7211 */ /* 0x000fe400008f0c05 */
[----:B------:R-:W-:-:S04]  /*1dd50*/  IADD3 R4, R3, R4, RZ ;  /* 0x0000000403047210 */ /* 0x000fc80007ffe0ff */
[----:B------:R-:W-:Y:S01]  /*1dd60*/  LEA.HI.X R45, R2, R17, R4, 0x1, P0 ;  /* 0x00000011022d7211 */ /* 0x000fe200000f0c04 */
[----:B------:R-:W-:Y:S05]  /*1dd70*/  BRA.DIV ~URZ, `(.L_x_2022) ;  /* 0x000076527f007947 */ /* 0x000fea000b800000 */
[----:B------:R1:W2:Y:S02]  /*1dd80*/  SHFL.IDX PT, R4, R46, RZ, 0x1c1f ;  /* 0x001c1fff2e047589 */ /* 0x0002a400000e0000 */
.L_x_2070:
[----:B------:R-:W-:Y:S05]  /*1dd90*/  BRA.DIV ~URZ, `(.L_x_2023) ;  /* 0x000076b27f007947 */ /* 0x000fea000b800000 */
[----:B------:R3:W4:Y:S01]  /*1dda0*/  SHFL.IDX PT, R6, R47, RZ, 0x1c1f ;  /* 0x001c1fff2f067589 */ /* 0x00072200000e0000 */
[----:B--2---:R-:W-:-:S03]  /*1ddb0*/  MOV R7, R4 ;  /* 0x0000000400077202 */ /* 0x004fc60000000f00 */
[----:B------:R3:W2:Y:S04]  /*1ddc0*/  SHFL.IDX PT, R8, R45, RZ, 0x1c1f ;  /* 0x001c1fff2d087589 */ /* 0x0006a800000e0000 */
[----:B------:R3:W1:Y:S02]  /*1ddd0*/  SHFL.IDX PT, R2, R52, RZ, 0x1c1f ;  /* 0x001c1fff34027589 */ /* 0x00066400000e0000 */
.L_x_2071:
[----:B------:R-:W-:Y:S01]  /*1dde0*/  IMAD R70, R26, R24, RZ ;  /* 0x000000181a467224 */ /* 0x000fe200078e02ff */
[----:B------:R-:W-:Y:S01]  /*1ddf0*/  BSSY B0, `(.L_x_2024) ;  /* 0x000004f000007945 */ /* 0x000fe20003800000 */
[----:B------:R-:W-:Y:S01]  /*1de00*/  CS2R R80, SRZ ;  /* 0x0000000000507805 */ /* 0x000fe2000001ff00 */
[----:B------:R-:W-:Y:S01]  /*1de10*/  CS2R R54, SRZ ;  /* 0x0000000000367805 */ /* 0x000fe2000001ff00 */
[----:B------:R-:W-:Y:S01]  /*1de20*/  CS2R R48, SRZ ;  /* 0x0000000000307805 */ /* 0x000fe2000001ff00 */
[----:B------:R-:W-:Y:S01]  /*1de30*/  ISETP.GE.AND P0, PT, R44, R70, PT ;  /* 0x000000462c00720c */ /* 0x000fe20003f06270 */
        /* <DEDUP_REMOVED lines=10> */
[----:B--2---:R-:W-:-:S02]  /*1dee0*/  MOV R3, R8 ;  /* 0x0000000800037202 */ /* 0x004fc40000000f00 */
[----:B------:R-:W-:Y:S05]  /*1def0*/  @P0 BRA `(.L_x_2025) ;  /* 0x000003e000000947 */ /* 0x000fea0003800000 */
[CC--:B------:R-:W-:Y:S01]  /*1df00*/  ISETP.GE.AND P0, PT, R0.reuse, R31.reuse, PT ;  /* 0x0000001f0000720c */ /* 0x0c0fe20003f06270 */
[----:B------:R-:W-:Y:S01]  /*1df10*/  CS2R R26, SRZ ;  /* 0x00000000001a7805 */ /* 0x000fe2000001ff00 */
[C---:B------:R-:W-:Y:S01]  /*1df20*/  IADD3 R12, R0.reuse, 0x10, RZ ;  /* 0x00000010000c7810 */ /* 0x040fe20007ffe0ff */
[----:B------:R-:W-:Y:S01]  /*1df30*/  CS2R R28, SRZ ;  /* 0x00000000001c7805 */ /* 0x000fe2000001ff00 */
[----:B------:R-:W-:Y:S02]  /*1df40*/  IADD3 R13, R0, 0x20, RZ ;  /* 0x00000020000d7810 */ /* 0x000fe40007ffe0ff */
[----:B------:R-:W-:Y:S02]  /*1df50*/  ISETP.GE.AND P4, PT, R12, R31, PT ;  /* 0x0000001f0c00720c */ /* 0x000fe40003f86270 */
[C---:B------:R-:W-:Y:S02]  /*1df60*/  IADD3 R14, R0.reuse, 0x30, RZ ;  /* 0x00000030000e7810 */ /* 0x040fe40007ffe0ff */
[----:B------:R-:W-:-:S03]  /*1df70*/  IADD3 R15, R0, 0x40, RZ ;  /* 0x00000040000f7810 */ /* 0x000fc60007ffe0ff */
[C---:B----4-:R-:W-:Y:S01]  /*1df80*/  @!P0 IMAD.WIDE R8, R0.reuse, 0x2, R6 ;  /* 0x0000000200088825 */ /* 0x050fe200078e0206 */
[----:B------:R-:W-:-:S03]  /*1df90*/  IADD3 R16, R0, 0x50, RZ ;  /* 0x0000005000107810 */ /* 0x000fc60007ffe0ff */
[----:B-1----:R-:W-:Y:S01]  /*1dfa0*/  @!P0 IMAD.WIDE R4, R0, 0x2, R2 ;  /* 0x0000000200048825 */ /* 0x002fe200078e0202 */
[----:B------:R1:W5:Y:S01]  /*1dfb0*/  @!P0 LD.E.64 R26, [R8.64] ;  /* 0x00000012081a8980 */ /* 0x000362000c101b00 */
[-C--:B------:R-:W-:Y:S02]  /*1dfc0*/  ISETP.GE.AND P3, PT, R13, R31.reuse, PT ;  /* 0x0000001f0d00720c */ /* 0x080fe40003f66270 */
[-C--:B------:R-:W-:Y:S01]  /*1dfd0*/  ISETP.GE.AND P2, PT, R14, R31.reuse, PT ;  /* 0x0000001f0e00720c */ /* 0x080fe20003f46270 */
[----:B------:R2:W5:Y:S01]  /*1dfe0*/  @!P0 LD.E.64 R28, [R4.64] ;  /* 0x00000012041c8980 */ /* 0x000562000c101b00 */
[-C--:B------:R-:W-:Y:S01]  /*1dff0*/  ISETP.GE.AND P1, PT, R15, R31.reuse, PT ;  /* 0x0000001f0f00720c */ /* 0x080fe20003f26270 */
[----:B------:R-:W-:Y:S01]  /*1e000*/  CS2R R32, SRZ ;  /* 0x0000000000207805 */ /* 0x000fe2000001ff00 */
[----:B------:R-:W-:Y:S01]  /*1e010*/  ISETP.GE.AND P0, PT, R16, R31, PT ;  /* 0x0000001f1000720c */ /* 0x000fe20003f06270 */
[----:B------:R-:W-:Y:S01]  /*1e020*/  CS2R R34, SRZ ;  /* 0x0000000000227805 */ /* 0x000fe2000001ff00 */
[----:B------:R-:W-:Y:S01]  /*1e030*/  CS2R R36, SRZ ;  /* 0x0000000000247805 */ /* 0x000fe2000001ff00 */
[----:B------:R-:W-:Y:S01]  /*1e040*/  CS2R R38, SRZ ;  /* 0x0000000000267805 */ /* 0x000fe2000001ff00 */
[----:B------:R-:W-:-:S03]  /*1e050*/  CS2R R42, SRZ ;  /* 0x00000000002a7805 */ /* 0x000fc6000001ff00 */
[----:B-1----:R-:W-:Y:S02]  /*1e060*/  @!P3 SHF.R.S32.HI R9, RZ, 0x1f, R13 ;  /* 0x0000001fff09b819 */ /* 0x002fe4000001140d */
[----:B------:R-:W-:Y:S02]  /*1e070*/  @!P2 SHF.R.S32.HI R8, RZ, 0x1f, R14 ;  /* 0x0000001fff08a819 */ /* 0x000fe4000001140e */
[----:B--2---:R-:W-:Y:S02]  /*1e080*/  @!P4 SHF.R.S32.HI R4, RZ, 0x1f, R12 ;  /* 0x0000001fff04c819 */ /* 0x004fe4000001140c */
[----:B------:R-:W-:Y:S02]  /*1e090*/  @!P1 SHF.R.S32.HI R5, RZ, 0x1f, R15 ;  /* 0x0000001fff059819 */ /* 0x000fe4000001140f */
[----:B------:R-:W-:Y:S02]  /*1e0a0*/  @!P4 LEA.HI R12, R4, R12, RZ, 0x2 ;  /* 0x0000000c040cc211 */ /* 0x000fe400078f10ff */
[----:B------:R-:W-:-:S02]  /*1e0b0*/  @!P0 SHF.R.S32.HI R4, RZ, 0x1f, R16 ;  /* 0x0000001fff048819 */ /* 0x000fc40000011410 */
[----:B------:R-:W-:Y:S02]  /*1e0c0*/  @!P3 LEA.HI R9, R9, R13, RZ, 0x2 ;  /* 0x0000000d0909b211 */ /* 0x000fe400078f10ff */
[----:B------:R-:W-:Y:S02]  /*1e0d0*/  @!P2 LEA.HI R8, R8, R14, RZ, 0x2 ;  /* 0x0000000e0808a211 */ /* 0x000fe400078f10ff */
[----:B------:R-:W-:Y:S02]  /*1e0e0*/  @!P1 LEA.HI R5, R5, R15, RZ, 0x2 ;  /* 0x0000000f05059211 */ /* 0x000fe400078f10ff */
[----:B------:R-:W-:Y:S02]  /*1e0f0*/  @!P0 LEA.HI R4, R4, R16, RZ, 0x2 ;  /* 0x0000001004048211 */ /* 0x000fe400078f10ff */
[----:B------:R-:W-:Y:S02]  /*1e100*/  @!P4 LOP3.LUT R12, R12, 0xfffffffc, RZ, 0xc0, !PT ;  /* 0xfffffffc0c0cc812 */ /* 0x000fe400078ec0ff */
[----:B------:R-:W-:-:S02]  /*1e110*/  @!P3 LOP3.LUT R9, R9, 0xfffffffc, RZ, 0xc0, !PT ;  /* 0xfffffffc0909b812 */ /* 0x000fc400078ec0ff */
[----:B------:R-:W-:Y:S01]  /*1e120*/  @!P2 LOP3.LUT R8, R8, 0xfffffffc, RZ, 0xc0, !PT ;  /* 0xfffffffc0808a812 */ /* 0x000fe200078ec0ff */
[----:B------:R-:W-:Y:S01]  /*1e130*/  @!P4 IMAD.WIDE R24, R12, 0x2, R6 ;  /* 0x000000020c18c825 */ /* 0x000fe200078e0206 */
[----:B------:R-:W-:Y:S02]  /*1e140*/  @!P1 LOP3.LUT R5, R5, 0xfffffffc, RZ, 0xc0, !PT ;  /* 0xfffffffc05059812 */ /* 0x000fe400078ec0ff */
[----:B------:R-:W-:Y:S01]  /*1e150*/  @!P0 LOP3.LUT R4, R4, 0xfffffffc, RZ, 0xc0, !PT ;  /* 0xfffffffc04048812 */ /* 0x000fe200078ec0ff */
[----:B------:R-:W-:Y:S01]  /*1e160*/  @!P4 IMAD.WIDE R14, R12, 0x2, R2 ;  /* 0x000000020c0ec825 */ /* 0x000fe200078e0202 */
[----:B------:R-:W-:Y:S01]  /*1e170*/  CS2R R40, SRZ ;  /* 0x0000000000287805 */ /* 0x000fe2000001ff00 */
[----:B------:R-:W-:Y:S01]  /*1e180*/  CS2R R48, SRZ ;  /* 0x0000000000307805 */ /* 0x000fe2000001ff00 */
[----:B------:R-:W-:Y:S01]  /*1e190*/  CS2R R54, SRZ ;  /* 0x0000000000367805 */ /* 0x000fe2000001ff00 */
[--C-:B------:R-:W-:Y:S01]  /*1e1a0*/  @!P3 IMAD.WIDE R22, R9, 0x2, R6.reuse ;  /* 0x000000020916b825 */ /* 0x100fe200078e0206 */
[----:B------:R-:W-:Y:S01]  /*1e1b0*/  CS2R R50, SRZ ;  /* 0x0000000000327805 */ /* 0x000fe2000001ff00 */
[----:B------:R-:W-:Y:S01]  /*1e1c0*/  CS2R R56, SRZ ;  /* 0x0000000000387805 */ /* 0x000fe2000001ff00 */
[----:B------:R1:W5:Y:S01]  /*1e1d0*/  @!P4 LD.E.64 R32, [R24.64] ;  /* 0x000000121820c980 */ /* 0x000362000c101b00 */
[----:B------:R-:W-:-:S03]  /*1e1e0*/  @!P2 IMAD.WIDE R20, R8, 0x2, R6 ;  /* 0x000000020814a825 */ /* 0x000fc600078e0206 */
        /* <DEDUP_REMOVED lines=12> */
[----:B------:R1:W5:Y:S04]  /*1e2b0*/  @!P0 LD.E.64 R54, [R16.64] ;  /* 0x0000001210368980 */ /* 0x000368000c101b00 */
[----:B------:R1:W5:Y:S04]  /*1e2c0*/  @!P1 LD.E.64 R50, [R6.64] ;  /* 0x0000001206329980 */ /* 0x000368000c101b00 */
[----:B------:R1:W5:Y:S02]  /*1e2d0*/  @!P0 LD.E.64 R56, [R2.64] ;  /* 0x0000001202388980 */ /* 0x000364000c101b00 */
.L_x_2025:
[----:B------:R-:W-:Y:S05]  /*1e2e0*/  BSYNC B0 ;  /* 0x0000000000007941 */ /* 0x000fea0003800000 */
.L_x_2024:
[----:B-----5:R-:W-:Y:S01]  /*1e2f0*/  IMAD.MOV.U32 R5, RZ, RZ, R54 ;  /* 0x000000ffff057224 */ /* 0x020fe200078e0036 */
[----:B-1----:R-:W-:Y:S01]  /*1e300*/  MOV R2, R49 ;  /* 0x0000003100027202 */ /* 0x002fe20000000f00 */
[----:B------:R-:W-:-:S02]  /*1e310*/  IMAD.MOV.U32 R4, RZ, RZ, R55 ;  /* 0x000000ffff047224 */ /* 0x000fc400078e0037 */
[----:B------:R-:W-:-:S03]  /*1e320*/  IMAD.MOV.U32 R3, RZ, RZ, R48 ;  /* 0x000000ffff037224 */ /* 0x000fc600078e0030 */
[----:B------:R-:W-:Y:S01]  /*1e330*/  PRMT R93, R4, 0x5410, R5 ;  /* 0x00005410045d7816 */ /* 0x000fe20000000005 */
[----:B------:R-:W-:Y:S01]  /*1e340*/  IMAD.MOV.U32 R5, RZ, RZ, R42 ;  /* 0x000000ffff057224 */ /* 0x000fe200078e002a */
[----:B------:R-:W-:Y:S01]  /*1e350*/  PRMT R90, R2, 0x5410, R3 ;  /* 0x00005410025a7816 */ /* 0x000fe20000000003 */
[----:B------:R-:W-:Y:S01]  /*1e360*/  IMAD.MOV.U32 R4, RZ, RZ, R43 ;  /* 0x000000ffff047224 */ /* 0x000fe200078e002b */
[----:B------:R-:W-:Y:S01]  /*1e370*/  MOV R2, R37 ;  /* 0x0000002500027202 */ /* 0x000fe20000000f00 */
        /* <DEDUP_REMOVED lines=24> */
[----:B------:R-:W-:-:S03]  /*1e500*/  IMAD.MOV.U32 R2, RZ, RZ, R29 ;  /* 0x000000ffff027224 */ /* 0x000fc600078e001d */
[----:B------:R-:W-:Y:S02]  /*1e510*/  PRMT R82, R4, 0x5410, R5 ;  /* 0x0000541004527816 */ /* 0x000fe40000000005 */
[----:B------:R-:W-:Y:S01]  /*1e520*/  PRMT R71, R2, 0x5410, R3 ;  /* 0x0000541002477816 */ /* 0x000fe20000000003 */
[----:B------:R-:W-:Y:S05]  /*1e530*/  BRA.DIV ~URZ, `(.L_x_2026) ;  /* 0x000070827f007947 */ /* 0x000fea000b800000 */
[----:B------:R1:W2:Y:S04]  /*1e540*/  SHFL.IDX PT, R7, R46, 0x1, 0x1c1f ;  /* 0x003c1f002e077f89 */ /* 0x0002a800000e0000 */
[----:B----4-:R1:W4:Y:S04]  /*1e550*/  SHFL.IDX PT, R6, R47, 0x1, 0x1c1f ;  /* 0x003c1f002f067f89 */ /* 0x01032800000e0000 */
[----:B------:R1:W3:Y:S04]  /*1e560*/  SHFL.IDX PT, R4, R45, 0x1, 0x1c1f ;  /* 0x003c1f002d047f89 */ /* 0x0002e800000e0000 */
[----:B------:R1:W1:Y:S02]  /*1e570*/  SHFL.IDX PT, R2, R52, 0x1, 0x1c1f ;  /* 0x003c1f0034027f89 */ /* 0x00026400000e0000 */
.L_x_2072:
[----:B------:R-:W-:Y:S01]  /*1e580*/  IADD3 R3, R44, 0x40, RZ ;  /* 0x000000402c037810 */ /* 0x000fe20007ffe0ff */
[----:B------:R-:W-:Y:S01]  /*1e590*/  BSSY B0, `(.L_x_2027) ;  /* 0x000004d000007945 */ /* 0x000fe20003800000 */
[----:B------:R-:W-:Y:S01]  /*1e5a0*/  CS2R R72, SRZ ;  /* 0x0000000000487805 */ /* 0x000fe2000001ff00 */
[----:B------:R-:W-:Y:S01]  /*1e5b0*/  CS2R R68, SRZ ;  /* 0x0000000000447805 */ /* 0x000fe2000001ff00 */
[----:B------:R-:W-:Y:S01]  /*1e5c0*/  ISETP.GE.AND P0, PT, R3, R70, PT ;  /* 0x000000460300720c */ /* 0x000fe20003f06270 */
[----:B------:R-:W-:Y:S01]  /*1e5d0*/  CS2R R62, SRZ ;  /* 0x00000000003e7805 */ /* 0x000fe2000001ff00 */
[----:B-1-3--:R-:W-:Y:S01]  /*1e5e0*/  CS2R R52, SRZ ;  /* 0x0000000000347805 */ /* 0x00afe2000001ff00 */
[----:B------:R-:W-:Y:S01]  /*1e5f0*/  CS2R R44, SRZ ;  /* 0x00000000002c7805 */ /* 0x000fe2000001ff00 */
[----:B------:R-:W-:Y:S01]  /*1e600*/  CS2R R78, SRZ ;  /* 0x00000000004e7805 */ /* 0x000fe2000001ff00 */
[----:B------:R-:W-:Y:S01]  /*1e610*/  CS2R R74, SRZ ;  /* 0x00000000004a7805 */ /* 0x000fe2000001ff00 */
[----:B------:R-:W-:Y:S01]  /*1e620*/  CS2R R66, SRZ ;  /* 0x0000000000427805 */ /* 0x000fe2000001ff00 */
[----:B------:R-:W-:Y:S01]  /*1e630*/  CS2R R64, SRZ ;  /* 0x0000000000407805 */ /* 0x000fe2000001ff00 */
[----:B------:R-:W-:Y:S01]  /*1e640*/  CS2R R60, SRZ ;  /* 0x00000000003c7805 */ /* 0x000fe2000001ff00 */
[----:B------:R-:W-:Y:S01]  /*1e650*/  CS2R R46, SRZ ;  /* 0x00000000002e7805 */ /* 0x000fe2000001ff00 */
[----:B------:R-:W-:-:S03]  /*1e660*/  IMAD.MOV.U32 R3, RZ, RZ, R4 ;  /* 0x000000ffff037224 */ /* 0x000fc600078e0004 */
        /* <DEDUP_REMOVED lines=9> */
[C---:B--2-4-:R-:W-:Y:S01]  /*1e700*/  @!P0 IMAD.WIDE R8, R0.reuse, 0x2, R6 ;  /* 0x0000000200088825 */ /* 0x054fe200078e0206 */
[----:B------:R-:W-:-:S03]  /*1e710*/  IADD3 R16, R0, 0x50, RZ ;  /* 0x0000005000107810 */ /* 0x000fc60007ffe0ff */
[----:B------:R-:W-:Y:S01]  /*1e720*/  @!P0 IMAD.WIDE R4, R0, 0x2, R2 ;  /* 0x0000000200048825 */ /* 0x000fe200078e0202 */
        /* <DEDUP_REMOVED lines=51> */
.L_x_2028:
[----:B------:R-:W-:Y:S05]  /*1ea60*/  BSYNC B0 ;  /* 0x0000000000007941 */ /* 0x000fea0003800000 */
.L_x_2027:
[----:B-1----:R-:W3:Y:S01]  /*1ea70*/  LDL.64 R2, [R30+0x20] ;  /* 0x000020001e027983 */ /* 0x002ee20000100a00 */
[----:B------:R-:W-:-:S04]  /*1ea80*/  DEPBAR.LE SB0, 0x3 ;  /* 0x000080c00000791a */ /* 0x000fc80000000000 */
[----:B----4-:R-:W4:Y:S01]  /*1ea90*/  LDL.64 R4, [R30+0x28] ;  /* 0x000028001e047983 */ /* 0x010f220000100a00 */
[----:B------:R-:W-:Y:S03]  /*1eaa0*/  WARPSYNC 0xffffffff ;  /* 0xffffffff00007948 */ /* 0x000fe60003800000 */
[----:B------:R-:W-:Y:S06]  /*1eab0*/  BAR.SYNC.DEFER_BLOCKING 0x0 ;  /* 0x0000000000007b1d */ /* 0x000fec0000010000 */
[----:B---3--:R1:W3:Y:S04]  /*1eac0*/  LD.E R8, [R2.64] ;  /* 0x0000001202087980 */ /* 0x0082e8000c101900 */
[----:B--2-4-:R4:W2:Y:S01]  /*1ead0*/  LD.E.64 R22, [R4.64] ;  /* 0x0000001204167980 */ /* 0x0148a2000c101b00 */
[----:B------:R-:W-:Y:S01]  /*1eae0*/  LEA.HI R58, R103, R58, RZ, 0x5 ;  /* 0x0000003a673a7211 */ /* 0x000fe200078f28ff */
[----:B------:R-:W-:Y:S01]  /*1eaf0*/  IMAD.MOV.U32 R30, RZ, RZ, 0x20 ;  /* 0x00000020ff1e7424 */ /* 0x000fe200078e00ff */
[----:B------:R-:W-:Y:S01]  /*1eb00*/  BSSY B1, `(.L_x_2029) ;  /* 0x0000179000017945 */ /* 0x000fe20003800000 */
[----:B-1---5:R-:W-:-:S02]  /*1eb10*/  IMAD.MOV.U32 R3, RZ, RZ, R81 ;  /* 0x000000ffff037224 */ /* 0x022fc400078e0051 */
[----:B------:R-:W-:Y:S02]  /*1eb20*/  IMAD.MOV.U32 R2, RZ, RZ, R72 ;  /* 0x000000ffff027224 */ /* 0x000fe400078e0048 */
[----:B----4-:R-:W-:-:S03]  /*1eb30*/  IMAD.MOV.U32 R4, RZ, RZ, R80 ;  /* 0x000000ffff047224 */ /* 0x010fc600078e0050 */
[----:B------:R-:W-:Y:S01]  /*1eb40*/  PRMT R100, R100, 0x5410, R2 ;  /* 0x0000541064647816 */ /* 0x000fe20000000002 */
[----:B------:R-:W-:Y:S01]  /*1eb50*/  IMAD.MOV.U32 R2, RZ, RZ, R62 ;  /* 0x000000ffff027224 */ /* 0x000fe200078e003e */
[----:B------:R-:W-:Y:S01]  /*1eb60*/  PRMT R102, R3, 0x5410, R4 ;  /* 0x0000541003667816 */ /* 0x000fe20000000004 */
[----:B------:R-:W-:Y:S02]  /*1eb70*/  IMAD.MOV.U32 R4, RZ, RZ, R68 ;  /* 0x000000ffff047224 */ /* 0x000fe400078e0044 */
[----:B------:R-:W-:Y:S01]  /*1eb80*/  IMAD.MOV.U32 R3, RZ, RZ, R69 ;  /* 0x000000ffff037224 */ /* 0x000fe200078e0045 */
[----:B------:R-:W-:Y:S01]  /*1eb90*/  PRMT R96, R96, 0x5410, R2 ;  /* 0x0000541060607816 */ /* 0x000fe20000000002 */
[----:B------:R-:W-:Y:S02]  /*1eba0*/  IMAD.MOV.U32 R5, RZ, RZ, R73 ;  /* 0x000000ffff057224 */ /* 0x000fe400078e0049 */
[----:B------:R-:W-:Y:S01]  /*1ebb0*/  IMAD.MOV.U32 R2, RZ, RZ, R53 ;  /* 0x000000ffff027224 */ /* 0x000fe200078e0035 */
[----:B------:R-:W-:Y:S01]  /*1ebc0*/  PRMT R98, R3, 0x5410, R4 ;  /* 0x0000541003627816 */ /* 0x000fe20000000004 */
[----:B------:R-:W-:Y:S01]  /*1ebd0*/  IMAD.MOV.U32 R3, RZ, RZ, R52 ;  /* 0x000000ffff037224 */ /* 0x000fe200078e0034 */
[----:B------:R-:W-:Y:S01]  /*1ebe0*/  PRMT R100, R5, 0x7610, R100 ;  /* 0x0000761005647816 */ /* 0x000fe20000000064 */
[----:B------:R-:W-:Y:S01]  /*1ebf0*/  IMAD.MOV.U32 R4, RZ, RZ, R63 ;  /* 0x000000ffff047224 */ /* 0x000fe200078e003f */
[----:B------:R-:W-:-:S02]  /*1ec00*/  SHF.R.S32.HI R5, RZ, 0x1f, R76 ;  /* 0x0000001fff057819 */ /* 0x000fc4000001144c */
[----:B------:R-:W-:Y:S01]  /*1ec10*/  PRMT R94, R2, 0x5410, R3 ;  /* 0x00005410025e7816 */ /* 0x000fe20000000003 */
[----:B------:R-:W-:Y:S01]  /*1ec20*/  IMAD.MOV.U32 R2, RZ, RZ, R78 ;  /* 0x000000ffff027224 */ /* 0x000fe200078e004e */
[----:B------:R-:W-:Y:S01]  /*1ec30*/  LEA.HI R3, R5, R76, RZ, 0x3 ;  /* 0x0000004c05037211 */ /* 0x000fe200078f18ff */
[----:B------:R-:W-:Y:S01]  /*1ec40*/  IMAD.MOV.U32 R5, RZ, RZ, R44 ;  /* 0x000000ffff057224 */ /* 0x000fe200078e002c */
[----:B------:R-:W-:Y:S01]  /*1ec50*/  PRMT R96, R4, 0x7610, R96 ;  /* 0x0000761004607816 */ /* 0x000fe20000000060 */
[----:B------:R-:W-:Y:S01]  /*1ec60*/  IMAD.MOV.U32 R4, RZ, RZ, R45 ;  /* 0x000000ffff047224 */ /* 0x000fe200078e002d */
[----:B------:R-:W-:Y:S02]  /*1ec70*/  LOP3.LUT R3, R3, 0xfffffff8, RZ, 0xc0, !PT ;  /* 0xfffffff803037812 */ /* 0x000fe400078ec0ff */
[----:B------:R-:W-:Y:S01]  /*1ec80*/  PRMT R101, R101, 0x5410, R2 ;  /* 0x0000541065657816 */ /* 0x000fe20000000002 */
[----:B------:R-:W-:Y:S01]  /*1ec90*/  IMAD.MOV.U32 R2, RZ, RZ, R75 ;  /* 0x000000ffff027224 */ /* 0x000fe200078e004b */
[----:B------:R-:W-:Y:S01]  /*1eca0*/  PRMT R89, R4, 0x5410, R5 ;  /* 0x0000541004597816 */ /* 0x000fe20000000005 */
[----:B------:R-:W-:-:S02]  /*1ecb0*/  IMAD.IADD R3, R76, 0x1, -R3 ;  /* 0x000000014c037824 */ /* 0x000fc400078e0a03 */
[----:B------:R-:W-:Y:S02]  /*1ecc0*/  IMAD.MOV.U32 R4, RZ, RZ, R74 ;  /* 0x000000ffff047224 */ /* 0x000fe400078e004a */
[----:B------:R-:W-:Y:S01]  /*1ecd0*/  IMAD.MOV.U32 R5, RZ, RZ, R79 ;  /* 0x000000ffff057224 */ /* 0x000fe200078e004f */
[C---:B------:R-:W-:Y:S01]  /*1ece0*/  LOP3.LUT P1, RZ, R3.reuse, 0x4, RZ, 0xc0, !PT ;  /* 0x0000000403ff7812 */ /* 0x040fe2000782c0ff */
[----:B------:R-:W-:Y:S01]  /*1ecf0*/  IMAD.SHL.U32 R6, R3, 0x40, RZ ;  /* 0x0000004003067824 */ /* 0x000fe200078e00ff */
[----:B------:R-:W-:Y:S01]  /*1ed00*/  PRMT R99, R2, 0x5410, R4 ;  /* 0x0000541002637816 */ /* 0x000fe20000000004 */
[----:B------:R-:W-:Y:S01]  /*1ed10*/  IMAD.MOV.U32 R4, RZ, RZ, R64 ;  /* 0x000000ffff047224 */ /* 0x000fe200078e0040 */
[----:B------:R-:W-:Y:S01]  /*1ed20*/  PRMT R101, R5, 0x7610, R101 ;  /* 0x0000761005657816 */ /* 0x000fe20000000065 */
[----:B------:R-:W-:Y:S01]  /*1ed30*/  IMAD.MOV.U32 R5, RZ, RZ, R67 ;  /* 0x000000ffff057224 */ /* 0x000fe200078e0043 */
[----:B------:R-:W-:Y:S01]  /*1ed40*/  LOP3.LUT R2, R6, 0x1c0, RZ, 0xc0, !PT ;  /* 0x000001c006027812 */ /* 0x000fe200078ec0ff */
[----:B------:R-:W-:Y:S01]  /*1ed50*/  IMAD.MOV.U32 R6, RZ, RZ, R66 ;  /* 0x000000ffff067224 */ /* 0x000fe200078e0042 */
[----:B------:R-:W-:Y:S01]  /*1ed60*/  PRMT R95, R95, 0x5410, R4 ;  /* 0x000054105f5f7816 */ /* 0x000fe20000000004 */
[----:B------:R-:W-:Y:S01]  /*1ed70*/  IMAD.MOV.U32 R4, RZ, RZ, R65 ;  /* 0x000000ffff047224 */ /* 0x000fe200078e0041 */
[----:B------:R-:W-:Y:S01]  /*1ed80*/  LOP3.LUT R7, R2, 0x18, R59, 0xf8, !PT ;  /* 0x0000001802077812 */ /* 0x000fe200078ef83b */
[----:B------:R-:W-:Y:S01]  /*1ed90*/  IMAD.MOV.U32 R3, RZ, RZ, R46 ;  /* 0x000000ffff037224 */ /* 0x000fe200078e002e */
[----:B------:R-:W-:-:S02]  /*1eda0*/  PRMT R97, R5, 0x5410, R6 ;  /* 0x0000541005617816 */ /* 0x000fc40000000006 */
[----:B------:R-:W-:Y:S02]  /*1edb0*/  SHF.R.U32.HI R2, RZ, 0x3, R2 ;  /* 0x00000003ff027819 */ /* 0x000fe40000011602 */
[----:B------:R-:W-:Y:S01]  /*1edc0*/  PRMT R95, R4, 0x7610, R95 ;  /* 0x00007610045f7816 */ /* 0x000fe2000000005f */
[----:B------:R-:W-:Y:S01]  /*1edd0*/  IMAD.MOV.U32 R4, RZ, RZ, R61 ;  /* 0x000000ffff047224 */ /* 0x000fe200078e003d */
[----:B------:R-:W-:Y:S01]  /*1ede0*/  LOP3.LUT R6, R7, R2, RZ, 0x3c, !PT ;  /* 0x0000000207067212 */ /* 0x000fe200078e3cff */
[----:B------:R-:W-:Y:S01]  /*1edf0*/  IMAD.MOV.U32 R2, RZ, RZ, R60 ;  /* 0x000000ffff027224 */ /* 0x000fe200078e003c */
[----:B------:R-:W-:Y:S01]  /*1ee00*/  SEL R30, R30, 0xffffffe0, !P1 ;  /* 0xffffffe01e1e7807 */ /* 0x000fe20004800000 */
[----:B------:R-:W-:-:S03]  /*1ee10*/  IMAD.SHL.U32 R7, R58, 0x10, RZ ;  /* 0x000000103a077824 */ /* 0x000fc600078e00ff */
[----:B------:R-:W-:Y:S01]  /*1ee20*/  PRMT R91, R91, 0x5410, R2 ;  /* 0x000054105b5b7816 */ /* 0x000fe20000000002 */
[----:B------:R-:W-:Y:S01]  /*1ee30*/  IMAD.MOV.U32 R2, RZ, RZ, R47 ;  /* 0x000000ffff027224 */ /* 0x000fe200078e002f */
[----:B------:R-:W-:Y:S02]  /*1ee40*/  LOP3.LUT R58, R6, 0xfffffe00, R7, 0xf8, !PT ;  /* 0xfffffe00063a7812 */ /* 0x000fe400078ef807 */
[----:B------:R-:W-:Y:S01]  /*1ee50*/  PRMT R91, R4, 0x7610, R91 ;  /* 0x00007610045b7816 */ /* 0x000fe2000000005b */
[----:B---3--:R-:W-:Y:S01]  /*1ee60*/  IMAD R5, R8, -0x80, R70 ;  /* 0xffffff8008057824 */ /* 0x008fe200078e0246 */
[----:B------:R-:W-:-:S04]  /*1ee70*/  PRMT R70, R2, 0x5410, R3 ;  /* 0x0000541002467816 */ /* 0x000fc80000000003 */
[----:B------:R-:W-:Y:S01]  /*1ee80*/  IMNMX R59, R5, 0x80, PT ;  /* 0x00000080053b7817 */ /* 0x000fe20003800200 */
[----:B--2---:R-:W-:-:S03]  /*1ee90*/  IMAD.WIDE.U32 R24, R58, 0x2, R22 ;  /* 0x000000023a187825 */ /* 0x004fc600078e0016 */
[----:B------:R-:W-:-:S13]  /*1eea0*/  ISETP.GE.AND P0, PT, R76, R59, PT ;  /* 0x0000003b4c00720c */ /* 0x000fda0003f06270 */
[----:B------:R-:W-:Y:S05]  /*1eeb0*/  @P0 BRA `(.L_x_2030) ;  /* 0x000013d000000947 */ /* 0x000fea0003800000 */
[----:B------:R-:W-:Y:S01]  /*1eec0*/  ISETP.GE.AND P0, PT, R0, R31, PT ;  /* 0x0000001f0000720c */ /* 0x000fe20003f06270 */
[----:B------:R-:W-:-:S12]  /*1eed0*/  BSSY B0, `(.L_x_2031) ;  /* 0x0000030000007945 */ /* 0x000fd80003800000 */
[----:B------:R-:W-:Y:S05]  /*1eee0*/  @P0 BRA `(.L_x_2032) ;  /* 0x000002e000000947 */ /* 0x000fea0003800000 */
[----:B------:R-:W2:Y:S01]  /*1eef0*/  LD.E.128 R4, [R24.64] ;  /* 0x0000001218047980 */ /* 0x000ea2000c101d00 */
[----:B------:R-:W-:Y:S02]  /*1ef00*/  SHF.R.U32.HI R8, RZ, 0x10, R29 ;  /* 0x00000010ff087819 */ /* 0x000fe4000001161d */
[----:B------:R-:W-:Y:S02]  /*1ef10*/  SHF.R.U32.HI R9, RZ, 0x10, R27 ;  /* 0x00000010ff097819 */ /* 0x000fe4000001161b */
[----:B------:R-:W-:Y:S02]  /*1ef20*/  PRMT R8, R71, 0x5410, R8 ;  /* 0x0000541047087816 */ /* 0x000fe40000000008 */
[----:B------:R-:W-:Y:S02]  /*1ef30*/  PRMT R9, R77, 0x5410, R9 ;  /* 0x000054104d097816 */ /* 0x000fe40000000009 */
[----:B------:R-:W-:Y:S01]  /*1ef40*/  SHF.R.U64 R13, R28, 0x10, R29 ;  /* 0x000000101c0d7819 */ /* 0x000fe2000000121d */
[----:B------:R-:W-:Y:S01]  /*1ef50*/  IMAD.U32 R18, R8, 0x10000, RZ ;  /* 0x0001000008127824 */ /* 0x000fe200078e00ff */
[----:B------:R-:W-:Y:S01]  /*1ef60*/  SHF.R.U64 R14, R26, 0x10, R27 ;  /* 0x000000101a0e7819 */ /* 0x000fe2000000121b */
[----:B------:R-:W-:Y:S01]  /*1ef70*/  IMAD.U32 R17, R9, 0x10000, RZ ;  /* 0x0001000009117824 */ /* 0x000fe200078e00ff */
[----:B------:R-:W-:-:S02]  /*1ef80*/  LOP3.LUT R19, R8, 0xffff0000, RZ, 0xc0, !PT ;  /* 0xffff000008137812 */ /* 0x000fc400078ec0ff */
[----:B------:R-:W-:Y:S02]  /*1ef90*/  PRMT R13, R71, 0x5432, R13 ;  /* 0x00005432470d7816 */ /* 0x000fe4000000000d */
[----:B------:R-:W-:Y:S02]  /*1efa0*/  PRMT R14, R77, 0x5432, R14 ;  /* 0x000054324d0e7816 */ /* 0x000fe4000000000e */
[----:B------:R-:W-:Y:S02]  /*1efb0*/  LOP3.LUT R9, R9, 0xffff0000, RZ, 0xc0, !PT ;  /* 0xffff000009097812 */ /* 0x000fe400078ec0ff */
[C---:B--2---:R-:W-:Y:S01]  /*1efc0*/  LOP3.LUT R12, R6.reuse, 0xffff0000, RZ, 0xc0, !PT ;  /* 0xffff0000060c7812 */ /* 0x044fe200078ec0ff */
[----:B------:R-:W-:Y:S01]  /*1efd0*/  IMAD.U32 R16, R6, 0x10000, RZ ;  /* 0x0001000006107824 */ /* 0x000fe200078e00ff */
[C---:B------:R-:W-:Y:S01]  /*1efe0*/  LOP3.LUT R6, R7.reuse, 0xffff0000, RZ, 0xc0, !PT ;  /* 0xffff000007067812 */ /* 0x040fe200078ec0ff */
[----:B------:R-:W-:Y:S01]  /*1eff0*/  IMAD.U32 R15, R7, 0x10000, RZ ;  /* 0x00010000070f7824 */ /* 0x000fe200078e00ff */
[----:B------:R-:W-:Y:S01]  /*1f000*/  SHF.L.U32 R7, R4, 0x10, RZ ;  /* 0x0000001004077819 */ /* 0x000fe200000006ff */
[-C--:B------:R-:W-:Y:S01]  /*1f010*/  FMUL.FTZ R8, R12, R18.reuse ;  /* 0x000000120c087220 */ /* 0x080fe20000410000 */
[----:B------:R-:W-:Y:S01]  /*1f020*/  LOP3.LUT R3, R4, 0xffff0000, RZ, 0xc0, !PT ;  /* 0xffff000004037812 */ /* 0x000fe200078ec0ff */
[-C--:B------:R-:W-:Y:S01]  /*1f030*/  FMUL.FTZ R12, R12, R17.reuse ;  /* 0x000000110c0c7220 */ /* 0x080fe20000410000 */
[C---:B------:R-:W-:Y:S01]  /*1f040*/  SHF.L.U32 R2, R5.reuse, 0x10, RZ ;  /* 0x0000001005027819 */ /* 0x040fe200000006ff */
[C---:B------:R-:W-:Y:S01]  /*1f050*/  FFMA.FTZ R17, R16.reuse, R17, -R8 ;  /* 0x0000001110117223 */ /* 0x040fe20000010808 */
[----:B------:R-:W-:Y:S01]  /*1f060*/  LOP3.LUT R4, R5, 0xffff0000, RZ, 0xc0, !PT ;  /* 0xffff000005047812 */ /* 0x000fe200078ec0ff */
[----:B------:R-:W-:Y:S01]  /*1f070*/  FFMA.FTZ R12, R16, R18, R12 ;  /* 0x00000012100c7223 */ /* 0x000fe2000001000c */
[----:B------:R-:W-:Y:S01]  /*1f080*/  SHF.L.U32 R16, R14, 0x10, RZ ;  /* 0x000000100e107819 */ /* 0x000fe200000006ff */
[----:B------:R-:W-:Y:S01]  /*1f090*/  FMUL.FTZ R5, R6, R19 ;  /* 0x0000001306057220 */ /* 0x000fe20000410000 */
[----:B------:R-:W-:Y:S01]  /*1f0a0*/  LOP3.LUT R14, R14, 0xffff0000, RZ, 0xc0, !PT ;  /* 0xffff00000e0e7812 */ /* 0x000fe200078ec0ff */
[C---:B------:R-:W-:Y:S01]  /*1f0b0*/  IMAD.U32 R18, R13.reuse, 0x10000, RZ ;  /* 0x000100000d127824 */ /* 0x040fe200078e00ff */
[----:B------:R-:W-:Y:S01]  /*1f0c0*/  LOP3.LUT R13, R13, 0xffff0000, RZ, 0xc0, !PT ;  /* 0xffff00000d0d7812 */ /* 0x000fe200078ec0ff */
[----:B------:R-:W-:-:S02]  /*1f0d0*/  FMUL.FTZ R6, R6, R9 ;  /* 0x0000000906067220 */ /* 0x000fc40000410000 */
[----:B------:R-:W-:Y:S02]  /*1f0e0*/  FFMA.FTZ R9, R15, R9, -R5 ;  /* 0x000000090f097223 */ /* 0x000fe40000010805 */
[----:B------:R-:W-:Y:S02]  /*1f0f0*/  FMUL.FTZ R8, R3, R18 ;  /* 0x0000001203087220 */ /* 0x000fe40000410000 */
[----:B------:R-:W-:Y:S02]  /*1f100*/  FFMA.FTZ R15, R15, R19, R6 ;  /* 0x000000130f0f7223 */ /* 0x000fe40000010006 */
[----:B------:R-:W-:Y:S02]  /*1f110*/  FMUL.FTZ R3, R3, R16 ;  /* 0x0000001003037220 */ /* 0x000fe40000410000 */
[C---:B------:R-:W-:Y:S02]  /*1f120*/  FMUL.FTZ R6, R4.reuse, R13 ;  /* 0x0000000d04067220 */ /* 0x040fe40000410000 */
[----:B------:R-:W-:-:S02]  /*1f130*/  FMUL.FTZ R5, R4, R14 ;  /* 0x0000000e04057220 */ /* 0x000fc40000410000 */
[C---:B------:R-:W-:Y:S02]  /*1f140*/  FFMA.FTZ R4, R7.reuse, R18, R3 ;  /* 0x0000001207047223 */ /* 0x040fe40000010003 */
[----:B------:R-:W-:Y:S01]  /*1f150*/  FFMA.FTZ R8, R7, R16, -R8 ;  /* 0x0000001007087223 */ /* 0x000fe20000010808 */
[----:B------:R-:W-:Y:S01]  /*1f160*/  F2FP.BF16.PACK_AB R7, R15, R9 ;  /* 0x000000090f07723e */ /* 0x000fe200000010ff */
[----:B------:R-:W-:Y:S01]  /*1f170*/  FFMA.FTZ R3, R2, R14, -R6 ;  /* 0x0000000e02037223 */ /* 0x000fe20000010806 */
[----:B------:R-:W-:Y:S01]  /*1f180*/  F2FP.BF16.PACK_AB R6, R12, R17 ;  /* 0x000000110c06723e */ /* 0x000fe200000010ff */
[----:B------:R-:W-:Y:S01]  /*1f190*/  FFMA.FTZ R5, R2, R13, R5 ;  /* 0x0000000d02057223 */ /* 0x000fe20000010005 */
[----:B------:R-:W-:-:S04]  /*1f1a0*/  F2FP.BF16.PACK_AB R4, R4, R8 ;  /* 0x000000080404723e */ /* 0x000fc800000010ff */
[----:B------:R-:W-:-:S05]  /*1f1b0*/  F2FP.BF16.PACK_AB R5, R5, R3 ;  /* 0x000000030505723e */ /* 0x000fca00000010ff */
[----:B------:R1:W-:Y:S02]  /*1f1c0*/  ST.E.128 [R24.64], R4 ;  /* 0x0000000418007985 */ /* 0x0003e4000c101d12 */
.L_x_2032:
[----:B------:R-:W-:Y:S05]  /*1f1d0*/  BSYNC B0 ;  /* 0x0000000000007941 */ /* 0x000fea0003800000 */
.L_x_2031:
[----:B------:R-:W-:Y:S01]  /*1f1e0*/  IADD3 R2, R0, 0x10, RZ ;  /* 0x0000001000027810 */ /* 0x000fe20007ffe0ff */
[----:B------:R-:W-:Y:S03]  /*1f1f0*/  BSSY B0, `(.L_x_2033) ;  /* 0x0000035000007945 */ /* 0x000fe60003800000 */
[----:B------:R-:W-:-:S13]  /*1f200*/  ISETP.GE.AND P0, PT, R2, R31, PT ;  /* 0x0000001f0200720c */ /* 0x000fda0003f06270 */
[----:B------:R-:W-:Y:S05]  /*1f210*/  @P0 BRA `(.L_x_2034) ;  /* 0x0000032000000947 */ /* 0x000fea0003800000 */
[----:B------:R-:W-:-:S04]  /*1f220*/  IADD3 R3, P0, R30, R58, RZ ;  /* 0x0000003a1e037210 */ /* 0x000fc80007f1e0ff */
[----:B-1----:R-:W-:Y:S02]  /*1f230*/  LEA.HI.X.SX32 R4, R30, RZ, 0x1, P0 ;  /* 0x000000ff1e047211 */ /* 0x002fe400000f0eff */
[----:B------:R-:W-:-:S04]  /*1f240*/  LEA R2, P0, R3, R22, 0x1 ;  /* 0x0000001603027211 */ /* 0x000fc800078008ff */
[----:B------:R-:W-:-:S05]  /*1f250*/  LEA.HI.X R3, R3, R23, R4, 0x1, P0 ;  /* 0x0000001703037211 */ /* 0x000fca00000f0c04 */
[----:B------:R-:W2:Y:S01]  /*1f260*/  LD.E.128 R4, [R2.64] ;  /* 0x0000001202047980 */ /* 0x000ea2000c101d00 */
[----:B------:R-:W-:Y:S02]  /*1f270*/  SHF.R.U32.HI R8, RZ, 0x10, R35 ;  /* 0x00000010ff087819 */ /* 0x000fe40000011623 */
[----:B------:R-:W-:Y:S02]  /*1f280*/  SHF.R.U32.HI R9, RZ, 0x10, R33 ;  /* 0x00000010ff097819 */ /* 0x000fe40000011621 */
[----:B------:R-:W-:Y:S02]  /*1f290*/  PRMT R8, R82, 0x5410, R8 ;  /* 0x0000541052087816 */ /* 0x000fe40000000008 */
[----:B------:R-:W-:Y:S02]  /*1f2a0*/  PRMT R9, R83, 0x5410, R9 ;  /* 0x0000541053097816 */ /* 0x000fe40000000009 */
[C---:B------:R-:W-:Y:S01]  /*1f2b0*/  LOP3.LUT R21, R8.reuse, 0xffff0000, RZ, 0xc0, !PT ;  /* 0xffff000008157812 */ /* 0x040fe200078ec0ff */
[----:B------:R-:W-:Y:S01]  /*1f2c0*/  IMAD.U32 R19, R8, 0x10000, RZ ;  /* 0x0001000008137824 */ /* 0x000fe200078e00ff */
[----:B------:R-:W-:Y:S01]  /*1f2d0*/  SHF.R.U64 R15, R32, 0x10, R33 ;  /* 0x00000010200f7819 */ /* 0x000fe20000001221 */
[----:B------:R-:W-:Y:S01]  /*1f2e0*/  IMAD.U32 R18, R9, 0x10000, RZ ;  /* 0x0001000009127824 */ /* 0x000fe200078e00ff */
[----:B------:R-:W-:-:S02]  /*1f2f0*/  SHF.R.U64 R14, R34, 0x10, R35 ;  /* 0x00000010220e7819 */ /* 0x000fc40000001223 */
[----:B------:R-:W-:Y:S02]  /*1f300*/  LOP3.LUT R20, R9, 0xffff0000, RZ, 0xc0, !PT ;  /* 0xffff000009147812 */ /* 0x000fe400078ec0ff */
[----:B------:R-:W-:Y:S02]  /*1f310*/  PRMT R15, R83, 0x5432, R15 ;  /* 0x00005432530f7816 */ /* 0x000fe4000000000f */
[----:B------:R-:W-:Y:S02]  /*1f320*/  PRMT R14, R82, 0x5432, R14 ;  /* 0x00005432520e7816 */ /* 0x000fe4000000000e */
[C---:B--2---:R-:W-:Y:S01]  /*1f330*/  LOP3.LUT R13, R6.reuse, 0xffff0000, RZ, 0xc0, !PT ;  /* 0xffff0000060d7812 */ /* 0x044fe200078ec0ff */
[C---:B------:R-:W-:Y:S01]  /*1f340*/  IMAD.U32 R16, R7.reuse, 0x10000, RZ ;  /* 0x0001000007107824 */ /* 0x040fe200078e00ff */
[----:B------:R-:W-:Y:S01]  /*1f350*/  LOP3.LUT R12, R7, 0xffff0000, RZ, 0xc0, !PT ;  /* 0xffff0000070c7812 */ /* 0x000fe200078ec0ff */
[----:B------:R-:W-:Y:S01]  /*1f360*/  IMAD.U32 R17, R6, 0x10000, RZ ;  /* 0x0001000006117824 */ /* 0x000fe200078e00ff */
[C---:B------:R-:W-:Y:S01]  /*1f370*/  LOP3.LUT R7, R4.reuse, 0xffff0000, RZ, 0xc0, !PT ;  /* 0xffff000004077812 */ /* 0x040fe200078ec0ff */
[----:B------:R-:W-:Y:S01]  /*1f380*/  IMAD.U32 R8, R4, 0x10000, RZ ;  /* 0x0001000004087824 */ /* 0x000fe200078e00ff */
[----:B------:R-:W-:Y:S01]  /*1f390*/  LOP3.LUT R4, R5, 0xffff0000, RZ, 0xc0, !PT ;  /* 0xffff000005047812 */ /* 0x000fe200078ec0ff */
[----:B------:R-:W-:-:S02]  /*1f3a0*/  FMUL.FTZ R9, R13, R19 ;  /* 0x000000130d097220 */ /* 0x000fc40000410000 */
[----:B------:R-:W-:Y:S02]  /*1f3b0*/  IMAD.U32 R6, R5, 0x10000, RZ ;  /* 0x0001000005067824 */ /* 0x000fe400078e00ff */
[-C--:B------:R-:W-:Y:S02]  /*1f3c0*/  FMUL.FTZ R13, R13, R18.reuse ;  /* 0x000000120d0d7220 */ /* 0x080fe40000410000 */
[C---:B------:R-:W-:Y:S02]  /*1f3d0*/  FMUL.FTZ R5, R12.reuse, R21 ;  /* 0x000000150c057220 */ /* 0x040fe40000410000 */
[C---:B------:R-:W-:Y:S02]  /*1f3e0*/  FFMA.FTZ R18, R17.reuse, R18, -R9 ;  /* 0x0000001211127223 */ /* 0x040fe40000010809 */
[----:B------:R-:W-:Y:S02]  /*1f3f0*/  FFMA.FTZ R17, R17, R19, R13 ;  /* 0x0000001311117223 */ /* 0x000fe4000001000d */
[----:B------:R-:W-:-:S02]  /*1f400*/  FMUL.FTZ R12, R12, R20 ;  /* 0x000000140c0c7220 */ /* 0x000fc40000410000 */
[----:B------:R-:W-:Y:S02]  /*1f410*/  FFMA.FTZ R13, R16, R20, -R5 ;  /* 0x00000014100d7223 */ /* 0x000fe40000010805 */
[C---:B------:R-:W-:Y:S01]  /*1f420*/  IMAD.U32 R20, R14.reuse, 0x10000, RZ ;  /* 0x000100000e147824 */ /* 0x040fe200078e00ff */
[----:B------:R-:W-:Y:S01]  /*1f430*/  LOP3.LUT R14, R14, 0xffff0000, RZ, 0xc0, !PT ;  /* 0xffff00000e0e7812 */ /* 0x000fe200078ec0ff */
[C---:B------:R-:W-:Y:S01]  /*1f440*/  IMAD.U32 R19, R15.reuse, 0x10000, RZ ;  /* 0x000100000f137824 */ /* 0x040fe200078e00ff */
[----:B------:R-:W-:Y:S01]  /*1f450*/  LOP3.LUT R15, R15, 0xffff0000, RZ, 0xc0, !PT ;  /* 0xffff00000f0f7812 */ /* 0x000fe200078ec0ff */
[C---:B------:R-:W-:Y:S02]  /*1f460*/  FMUL.FTZ R9, R7.reuse, R20 ;  /* 0x0000001407097220 */ /* 0x040fe40000410000 */
[----:B------:R-:W-:Y:S02]  /*1f470*/  FFMA.FTZ R16, R16, R21, R12 ;  /* 0x0000001510107223 */ /* 0x000fe4000001000c */
[----:B------:R-:W-:-:S02]  /*1f480*/  FMUL.FTZ R7, R7, R19 ;  /* 0x0000001307077220 */ /* 0x000fc40000410000 */
[C---:B------:R-:W-:Y:S02]  /*1f490*/  FMUL.FTZ R12, R4.reuse, R14 ;  /* 0x0000000e040c7220 */ /* 0x040fe40000410000 */
[----:B------:R-:W-:Y:S02]  /*1f4a0*/  FMUL.FTZ R5, R4, R15 ;  /* 0x0000000f04057220 */ /* 0x000fe40000410000 */
[C---:B------:R-:W-:Y:S02]  /*1f4b0*/  FFMA.FTZ R9, R8.reuse, R19, -R9 ;  /* 0x0000001308097223 */ /* 0x040fe40000010809 */
[----:B------:R-:W-:Y:S01]  /*1f4c0*/  FFMA.FTZ R4, R8, R20, R7 ;  /* 0x0000001408047223 */ /* 0x000fe20000010007 */
[----:B------:R-:W-:Y:S01]  /*1f4d0*/  F2FP.BF16.PACK_AB R7, R16, R13 ;  /* 0x0000000d1007723e */ /* 0x000fe200000010ff */
[C---:B------:R-:W-:Y:S02]  /*1f4e0*/  FFMA.FTZ R8, R6.reuse, R15, -R12 ;  /* 0x0000000f06087223 */ /* 0x040fe4000001080c */
[----:B------:R-:W-:Y:S01]  /*1f4f0*/  FFMA.FTZ R5, R6, R14, R5 ;  /* 0x0000000e06057223 */ /* 0x000fe20000010005 */
[----:B------:R-:W-:-:S02]  /*1f500*/  F2FP.BF16.PACK_AB R6, R17, R18 ;  /* 0x000000121106723e */ /* 0x000fc400000010ff */
[----:B------:R-:W-:Y:S02]  /*1f510*/  F2FP.BF16.PACK_AB R4, R4, R9 ;  /* 0x000000090404723e */ /* 0x000fe400000010ff */
[----:B------:R-:W-:-:S05]  /*1f520*/  F2FP.BF16.PACK_AB R5, R5, R8 ;  /* 0x000000080505723e */ /* 0x000fca00000010ff */
[----:B------:R1:W-:Y:S02]  /*1f530*/  ST.E.128 [R2.64], R4 ;  /* 0x0000000402007985 */ /* 0x0003e4000c101d12 */
.L_x_2034:
[----:B------:R-:W-:Y:S05]  /*1f540*/  BSYNC B0 ;  /* 0x0000000000007941 */ /* 0x000fea0003800000 */
.L_x_2033:
[----:B-1----:R-:W-:Y:S01]  /*1f550*/  IADD3 R2, R0, 0x20, RZ ;  /* 0x0000002000027810 */ /* 0x002fe20007ffe0ff */
[----:B------:R-:W-:Y:S03]  /*1f560*/  BSSY B0, `(.L_x_2035) ;  /* 0x0000031000007945 */ /* 0x000fe60003800000 */
[----:B------:R-:W-:-:S13]  /*1f570*/  ISETP.GE.AND P0, PT, R2, R31, PT ;  /* 0x0000001f0200720c */ /* 0x000fda0003f06270 */
[----:B------:R-:W-:Y:S05]  /*1f580*/  @P0 BRA `(.L_x_2036) ;  /* 0x000002e000000947 */ /* 0x000fea0003800000 */
[----:B------:R-:W2:Y:S01]  /*1f590*/  LD.E.128 R4, [R24.64+0x4000] ;  /* 0x0040001218047980 */ /* 0x000ea2000c101d00 */
        /* <DEDUP_REMOVED lines=44> */
[----:B------:R1:W-:Y:S02]  /*1f860*/  ST.E.128 [R24.64+0x4000], R4 ;  /* 0x0040000418007985 */ /* 0x0003e4000c101d12 */
.L_x_2036:
[----:B------:R-:W-:Y:S05]  /*1f870*/  BSYNC B0 ;  /* 0x0000000000007941 */ /* 0x000fea0003800000 */
.L_x_2035:
[----:B------:R-:W-:Y:S01]  /*1f880*/  IADD3 R2, R0, 0x30, RZ ;  /* 0x0000003000027810 */ /* 0x000fe20007ffe0ff */
[----:B------:R-:W-:Y:S03]  /*1f890*/  BSSY B0, `(.L_x_2037) ;  /* 0x0000036000007945 */ /* 0x000fe60003800000 */
[----:B------:R-:W-:-:S13]  /*1f8a0*/  ISETP.GE.AND P0, PT, R2, R31, PT ;  /* 0x0000001f0200720c */ /* 0x000fda0003f06270 */
[----:B------:R-:W-:Y:S05]  /*1f8b0*/  @P0 BRA `(.L_x_2038) ;  /* 0x0000033000000947 */ /* 0x000fea0003800000 */
[----:B------:R-:W-:-:S04]  /*1f8c0*/  IADD3 R2, R30, 0x2000, RZ ;  /* 0x000020001e027810 */ /* 0x000fc80007ffe0ff */
        /* <DEDUP_REMOVED lines=50> */
.L_x_2038:
[----:B------:R-:W-:Y:S05]  /*1fbf0*/  BSYNC B0 ;  /* 0x0000000000007941 */ /* 0x000fea0003800000 */
.L_x_2037:
        /* <DEDUP_REMOVED lines=50> */
.L_x_2040:
[----:B------:R-:W-:Y:S05]  /*1ff20*/  BSYNC B0 ;  /* 0x0000000000007941 */ /* 0x000fea0003800000 */
.L_x_2039:
[----:B------:R-:W-:-:S04]  /*1ff30*/  IADD3 R2, R0, 0x50, RZ ;  /* 0x0000005000027810 */ /* 0x000fc80007ffe0ff */
        /* <DEDUP_REMOVED lines=53> */
.L_x_2030:
[----:B------:R-:W-:Y:S05]  /*20290*/  BSYNC B1 ;  /* 0x0000000000017941 */ /* 0x000fea0003800000 */
.L_x_2029:
[----:B-1----:R-:W-:Y:S01]  /*202a0*/  IADD3 R2, R76, 0x40, RZ ;  /* 0x000000404c027810 */ /* 0x002fe20007ffe0ff */
[----:B------:R-:W-:-:S03]  /*202b0*/  IMAD.MOV.U32 R3, RZ, RZ, 0x0 ;  /* 0x00000000ff037424 */ /* 0x000fc600078e00ff */
[----:B------:R-:W-:Y:S01]  /*202c0*/  ISETP.GE.AND P0, PT, R2, R59, PT ;  /* 0x0000003b0200720c */ /* 0x000fe20003f06270 */
[----:B------:R-:W-:-:S12]  /*202d0*/  IMAD.MOV.U32 R2, RZ, RZ, R111 ;  /* 0x000000ffff027224 */ /* 0x000fd800078e006f */
[----:B------:R-:W-:Y:S05]  /*202e0*/  @P0 RET.REL.NODEC R2 `(_ZN7cutlass13device_kernelIN5flash19enable_sm80_to_sm89INS1_16FlashAttnFwdSm80INS1_25CollectiveMainloopFwdSm80ILi8ELi2ELb0EN4cute5tupleIJNS5_1CILi128EEENS7_ILi64EEENS7_ILi192EEEEEELi192ENS_10bfloat16_tEfNS_4arch4Sm80ELb0ELb1ELb1ELb1ELb0ELb1ELb1ELb1EEENS1_21CollectiveEpilogueFwdINS6_IJS8_SA_S9_EEENS6_IJNS7_ILi1EEESI_SI_EEESC_SE_Li256ELb1ELb1ELb1ELb0EEENS1_36VarlenDynamicPersistentTileSchedulerILi128ELi64ELi256ELi256ELb1ELb1ELb0ELb1ELb0ELb1EEEEEEEEEvNT_6ParamsE) ;  /* 0xfffdfd1002000950 */ /* 0x000fea0003c3ffff */
[----:B------:R-:W-:Y:S01]  /*202f0*/  ISETP.GE.AND P0, PT, R0, R31, PT ;  /* 0x0000001f0000720c */ /* 0x000fe20003f06270 */
[----:B------:R-:W-:-:S12]  /*20300*/  BSSY B0, `(.L_x_2041) ;  /* 0x0000030000007945 */ /* 0x000fd80003800000 */
        /* <DEDUP_REMOVED lines=47> */
.L_x_2042:
[----:B------:R-:W-:Y:S05]  /*20600*/  BSYNC B0 ;  /* 0x0000000000007941 */ /* 0x000fea0003800000 */
.L_x_2041:
        /* <DEDUP_REMOVED lines=55> */
.L_x_2044:
[----:B------:R-:W-:Y:S05]  /*20980*/  BSYNC B0 ;  /* 0x0000000000007941 */ /* 0x000fea0003800000 */
.L_x_2043:
        /* <DEDUP_REMOVED lines=50> */
.L_x_2046:
[----:B------:R-:W-:Y:S05]  /*20cb0*/  BSYNC B0 ;  /* 0x0000000000007941 */ /* 0x000fea0003800000 */
.L_x_2045:
        /* <DEDUP_REMOVED lines=55> */
.L_x_2048:
[----:B------:R-:W-:Y:S05]  /*21030*/  BSYNC B0 ;  /* 0x0000000000007941 */ /* 0x000fea0003800000 */
.L_x_2047:
        /* <DEDUP_REMOVED lines=50> */
.L_x_2050:
[----:B------:R-:W-:Y:S05]  /*21360*/  BSYNC B0 ;  /* 0x0000000000007941 */ /* 0x000fea0003800000 */
.L_x_2049:
[----:B------:R-:W-:Y:S01]  /*21370*/  IADD3 R0, R0, 0x50, RZ ;  /* 0x0000005000007810 */ /* 0x000fe20007ffe0ff */
[----:B------:R-:W-:Y:S02]  /*21380*/  IMAD.MOV.U32 R2, RZ, RZ, R111 ;  /* 0x000000ffff027224 */ /* 0x000fe400078e006f */
[----:B------:R-:W-:Y:S01]  /*21390*/  IMAD.MOV.U32 R3, RZ, RZ, 0x0 ;  /* 0x00000000ff037424 */ /* 0x000fe200078e00ff */
[----:B------:R-:W-:-:S13]  /*213a0*/  ISETP.GE.AND P0, PT, R0, R31, PT ;  /* 0x0000001f0000720c */ /* 0x000fda0003f06270 */
[----:B------:R-:W-:Y:S05]  /*213b0*/  @P0 RET.REL.NODEC R2 `(_ZN7cutlass13device_kernelIN5flash19enable_sm80_to_sm89INS1_16FlashAttnFwdSm80INS1_25CollectiveMainloopFwdSm80ILi8ELi2ELb0EN4cute5tupleIJNS5_1CILi128EEENS7_ILi64EEENS7_ILi192EEEEEELi192ENS_10bfloat16_tEfNS_4arch4Sm80ELb0ELb1ELb1ELb1ELb0ELb1ELb1ELb1EEENS1_21CollectiveEpilogueFwdINS6_IJS8_SA_S9_EEENS6_IJNS7_ILi1EEESI_SI_EEESC_SE_Li256ELb1ELb1ELb1ELb0EEENS1_36VarlenDynamicPersistentTileSchedulerILi128ELi64ELi256ELi256ELb1ELb1ELb0ELb1ELb0ELb1EEEEEEEEEvNT_6ParamsE) ;  /* 0xfffdec4002000950 */ /* 0x000fea0003c3ffff */
[----:B------:R-:W-:-:S04]  /*213c0*/  IADD3 R0, R30, 0x5000, RZ ;  /* 0x000050001e007810 */ /* 0x000fc80007ffe0ff */
[----:B------:R-:W-:-:S04]  /*213d0*/  IADD3 R3, P0, R58, R0, RZ ;  /* 0x000000003a037210 */ /* 0x000fc80007f1e0ff */
[----:B------:R-:W-:Y:S02]  /*213e0*/  LEA.HI.X.SX32 R0, R0, RZ, 0x1, P0 ;  /* 0x000000ff00007211 */ /* 0x000fe400000f0eff */
[----:B------:R-:W-:-:S04]  /*213f0*/  LEA R2, P0, R3, R22, 0x1 ;  /* 0x0000001603027211 */ /* 0x000fc800078008ff */
[----:B------:R-:W-:-:S05]  /*21400*/  LEA.HI.X R3, R3, R23, R0, 0x1, P0 ;  /* 0x0000001703037211 */ /* 0x000fca00000f0c00 */
[----:B-1----:R-:W2:Y:S01]  /*21410*/  LD.E.128 R4, [R2.64] ;  /* 0x0000001202047980 */ /* 0x002ea2000c101d00 */
[----:B------:R-:W-:Y:S02]  /*21420*/  SHF.R.U32.HI R0, RZ, 0x10, R79 ;  /* 0x00000010ff007819 */ /* 0x000fe4000001164f */
[--C-:B------:R-:W-:Y:S02]  /*21430*/  SHF.R.U32.HI R8, RZ, 0x10, R81.reuse ;  /* 0x00000010ff087819 */ /* 0x100fe40000011651 */
        /* <DEDUP_REMOVED lines=11> */
[----:B------:R-:W-:Y:S01]  /*214f0*/  IMAD.U32 R16, R6, 0x10000, RZ ;  /* 0x0001000006107824 */ /* 0x000fe200078e00ff */
[C---:B------:R-:W-:Y:S01]  /*21500*/  LOP3.LUT R9, R7.reuse, 0xffff0000, RZ, 0xc0, !PT ;  /* 0xffff000007097812 */ /* 0x040fe200078ec0ff */
[----:B------:R-:W-:Y:S01]  /*21510*/  IMAD.U32 R15, R7, 0x10000, RZ ;  /* 0x00010000070f7824 */ /* 0x000fe200078e00ff */
[C---:B------:R-:W-:Y:S01]  /*21520*/  LOP3.LUT R6, R4.reuse, 0xffff0000, RZ, 0xc0, !PT ;  /* 0xffff000004067812 */ /* 0x040fe200078ec0ff */
[----:B------:R-:W-:Y:S01]  /*21530*/  IMAD.U32 R7, R4, 0x10000, RZ ;  /* 0x0001000004077824 */ /* 0x000fe200078e00ff */
[C---:B------:R-:W-:Y:S01]  /*21540*/  SHF.L.U32 R0, R5.reuse, 0x10, RZ ;  /* 0x0000001005007819 */ /* 0x040fe200000006ff */
[C---:B------:R-:W-:Y:S01]  /*21550*/  FMUL.FTZ R8, R12.reuse, R18 ;  /* 0x000000120c087220 */ /* 0x040fe20000410000 */
[----:B------:R-:W-:Y:S01]  /*21560*/  LOP3.LUT R4, R5, 0xffff0000, RZ, 0xc0, !PT ;  /* 0xffff000005047812 */ /* 0x000fe200078ec0ff */
[----:B------:R-:W-:-:S02]  /*21570*/  FMUL.FTZ R12, R12, R17 ;  /* 0x000000110c0c7220 */ /* 0x000fc40000410000 */
[C---:B------:R-:W-:Y:S02]  /*21580*/  FMUL.FTZ R5, R9.reuse, R20 ;  /* 0x0000001409057220 */ /* 0x040fe40000410000 */
[C---:B------:R-:W-:Y:S02]  /*21590*/  FFMA.FTZ R17, R16.reuse, R17, -R8 ;  /* 0x0000001110117223 */ /* 0x040fe40000010808 */
[----:B------:R-:W-:Y:S02]  /*215a0*/  FFMA.FTZ R16, R16, R18, R12 ;  /* 0x0000001210107223 */ /* 0x000fe4000001000c */
[-C--:B------:R-:W-:Y:S02]  /*215b0*/  FMUL.FTZ R9, R9, R19.reuse ;  /* 0x0000001309097220 */ /* 0x080fe40000410000 */
[----:B------:R-:W-:Y:S02]  /*215c0*/  FFMA.FTZ R12, R15, R19, -R5 ;  /* 0x000000130f0c7223 */ /* 0x000fe40000010805 */
[C---:B------:R-:W-:Y:S01]  /*215d0*/  IMAD.U32 R19, R13.reuse, 0x10000, RZ ;  /* 0x000100000d137824 */ /* 0x040fe200078e00ff */
[----:B------:R-:W-:Y:S01]  /*215e0*/  LOP3.LUT R13, R13, 0xffff0000, RZ, 0xc0, !PT ;  /* 0xffff00000d0d7812 */ /* 0x000fe200078ec0ff */
[C---:B------:R-:W-:Y:S01]  /*215f0*/  IMAD.U32 R18, R14.reuse, 0x10000, RZ ;  /* 0x000100000e127824 */ /* 0x040fe200078e00ff */
[----:B------:R-:W-:Y:S01]  /*21600*/  LOP3.LUT R14, R14, 0xffff0000, RZ, 0xc0, !PT ;  /* 0xffff00000e0e7812 */ /* 0x000fe200078ec0ff */
[----:B------:R-:W-:-:S02]  /*21610*/  FFMA.FTZ R15, R15, R20, R9 ;  /* 0x000000140f0f7223 */ /* 0x000fc40000010009 */
[C---:B------:R-:W-:Y:S02]  /*21620*/  FMUL.FTZ R9, R6.reuse, R19 ;  /* 0x0000001306097220 */ /* 0x040fe40000410000 */
[----:B------:R-:W-:Y:S02]  /*21630*/  FMUL.FTZ R6, R6, R18 ;  /* 0x0000001206067220 */ /* 0x000fe40000410000 */
[C---:B------:R-:W-:Y:S02]  /*21640*/  FMUL.FTZ R8, R4.reuse, R13 ;  /* 0x0000000d04087220 */ /* 0x040fe40000410000 */
[----:B------:R-:W-:Y:S02]  /*21650*/  FMUL.FTZ R5, R4, R14 ;  /* 0x0000000e04057220 */ /* 0x000fe40000410000 */
[C---:B------:R-:W-:Y:S02]  /*21660*/  FFMA.FTZ R9, R7.reuse, R18, -R9 ;  /* 0x0000001207097223 */ /* 0x040fe40000010809 */
[----:B------:R-:W-:Y:S01]  /*21670*/  FFMA.FTZ R4, R7, R19, R6 ;  /* 0x0000001307047223 */ /* 0x000fe20000010006 */
[----:B------:R-:W-:Y:S01]  /*21680*/  F2FP.BF16.PACK_AB R6, R16, R17 ;  /* 0x000000111006723e */ /* 0x000fe200000010ff */
[C---:B------:R-:W-:Y:S01]  /*21690*/  FFMA.FTZ R8, R0.reuse, R14, -R8 ;  /* 0x0000000e00087223 */ /* 0x040fe20000010808 */
[----:B------:R-:W-:Y:S01]  /*216a0*/  F2FP.BF16.PACK_AB R7, R15, R12 ;  /* 0x0000000c0f07723e */ /* 0x000fe200000010ff */
[----:B------:R-:W-:Y:S01]  /*216b0*/  FFMA.FTZ R5, R0, R13, R5 ;  /* 0x0000000d00057223 */ /* 0x000fe20000010005 */
[----:B------:R-:W-:-:S04]  /*216c0*/  F2FP.BF16.PACK_AB R4, R4, R9 ;  /* 0x000000090404723e */ /* 0x000fc800000010ff */
[----:B------:R-:W-:-:S05]  /*216d0*/  F2FP.BF16.PACK_AB R5, R5, R8 ;  /* 0x000000080505723e */ /* 0x000fca00000010ff */
[----:B------:R1:W-:Y:S02]  /*216e0*/  ST.E.128 [R2.64], R4 ;  /* 0x0000000402007985 */ /* 0x0003e4000c101d12 */
[----:B-1----:R-:W-:Y:S01]  /*216f0*/  MOV R2, R111 ;  /* 0x0000006f00027202 */ /* 0x002fe20000000f00 */
[----:B------:R-:W-:-:S04]  /*21700*/  IMAD.MOV.U32 R3, RZ, RZ, 0x0 ;  /* 0x00000000ff037424 */ /* 0x000fc800078e00ff */
[----:B------:R-:W-:Y:S05]  /*21710*/  RET.REL.NODEC R2 `(_ZN7cutlass13device_kernelIN5flash19enable_sm80_to_sm89INS1_16FlashAttnFwdSm80INS1_25CollectiveMainloopFwdSm80ILi8ELi2ELb0EN4cute5tupleIJNS5_1CILi128EEENS7_ILi64EEENS7_ILi192EEEEEELi192ENS_10bfloat16_tEfNS_4arch4Sm80ELb0ELb1ELb1ELb1ELb0ELb1ELb1ELb1EEENS1_21CollectiveEpilogueFwdINS6_IJS8_SA_S9_EEENS6_IJNS7_ILi1EEESI_SI_EEESC_SE_Li256ELb1ELb1ELb1ELb0EEENS1_36VarlenDynamicPersistentTileSchedulerILi128ELi64ELi256ELi256ELb1ELb1ELb0ELb1ELb0ELb1EEEEEEEEEvNT_6ParamsE) ;  /* 0xfffde8e002007950 */ /* 0x000fea0003c3ffff */
.L_x_2019:
[----:B-----5:R-:W-:Y:S01]  /*21720*/  ISETP.NE.AND P0, PT, R24, 0x1, PT ;  /* 0x000000011800780c */ /* 0x020fe20003f05270 */
[----:B------:R-:W-:-:S12]  /*21730*/  BSSY B0, `(.L_x_2051) ;  /* 0x0000006000007945 */ /* 0x000fd80003800000 */
[----:B------:R-:W-:Y:S05]  /*21740*/  @!P0 BRA `(.L_x_2052) ;  /* 0x0000004000008947 */ /* 0x000fea0003800000 */
[----:B------:R1:W2:Y:S04]  /*21750*/  LD.E R0, [R4.64+0x168] ;  /* 0x0001681204007980 */ /* 0x0002a8000c101900 */
[----:B-1----:R-:W3:Y:S01]  /*21760*/  LD.E R4, [R4.64+0x16c] ;  /* 0x00016c1204047980 */ /* 0x002ee2000c101900 */
[----:B--2---:R-:W-:-:S05]  /*21770*/  IMAD.HI.U32 R2, R2, R0, RZ ;  /* 0x0000000002027227 */ /* 0x004fca00078e00ff */
[----:B---3--:R-:W-:Y:S02]  /*21780*/  SHF.R.U32.HI R2, RZ, R4, R2 ;  /* 0x00000004ff027219 */ /* 0x008fe40000011602 */
.L_x_2052:
[----:B------:R-:W-:Y:S05]  /*21790*/  BSYNC B0 ;  /* 0x0000000000007941 */ /* 0x000fea0003800000 */
.L_x_2051:
[----:B------:R-:W-:Y:S01]  /*217a0*/  MOV R4, R22 ;  /* 0x0000001600047202 */ /* 0x000fe20000000f00 */
[-C--:B------:R-:W-:Y:S01]  /*217b0*/  IMAD R9, R9, R2.reuse, RZ ;  /* 0x0000000209097224 */ /* 0x080fe200078e02ff */
[----:B------:R-:W-:Y:S01]  /*217c0*/  MOV R5, R15 ;  /* 0x0000000f00057202 */ /* 0x000fe20000000f00 */
[----:B------:R-:W-:Y:S01]  /*217d0*/  IMAD.MOV.U32 R12, RZ, RZ, R20 ;  /* 0x000000ffff0c7224 */ /* 0x000fe200078e0014 */
[----:B------:R-:W-:Y:S01]  /*217e0*/  SHF.R.S32.HI R0, RZ, 0x1f, R2 ;  /* 0x0000001fff007819 */ /* 0x000fe20000011402 */
[-C--:B------:R-:W-:Y:S02]  /*217f0*/  IMAD R7, R7, R2.reuse, RZ ;  /* 0x0000000207077224 */ /* 0x080fe400078e02ff */
[----:B------:R-:W-:-:S04]  /*21800*/  IMAD.WIDE.U32 R4, R8, R2, R4 ;  /* 0x0000000208047225 */ /* 0x000fc800078e0004 */
[----:B------:R-:W-:Y:S01]  /*21810*/  IMAD R8, R8, R0, R9 ;  /* 0x0000000008087224 */ /* 0x000fe200078e0209 */
[----:B------:R-:W-:Y:S01]  /*21820*/  LEA R25, P1, R4, R18, 0x1 ;  /* 0x0000001204197211 */ /* 0x000fe200078208ff */
[----:B------:R-:W-:-:S03]  /*21830*/  IMAD.WIDE.U32 R2, R6, R2, R12 ;  /* 0x0000000206027225 */ /* 0x000fc600078e000c */
[----:B------:R-:W-:Y:S01]  /*21840*/  IADD3 R5, R5, R8, RZ ;  /* 0x0000000805057210 */ /* 0x000fe20007ffe0ff */
[----:B------:R-:W-:Y:S01]  /*21850*/  IMAD R0, R6, R0, R7 ;  /* 0x0000000006007224 */ /* 0x000fe200078e0207 */
[----:B------:R-:W-:Y:S02]  /*21860*/  LEA R27, P0, R2, R16, 0x1 ;  /* 0x00000010021b7211 */ /* 0x000fe400078008ff */
[----:B------:R-:W-:Y:S01]  /*21870*/  LEA.HI.X R15, R4, R19, R5, 0x1, P1 ;  /* 0x00000013040f7211 */ /* 0x000fe200008f0c05 */
[----:B------:R-:W-:-:S05]  /*21880*/  IMAD.IADD R0, R3, 0x1, R0 ;  /* 0x0000000103007824 */ /* 0x000fca00078e0200 */
[----:B------:R-:W-:Y:S01]  /*21890*/  LEA.HI.X R14, R2, R17, R0, 0x1, P0 ;  /* 0x00000011020e7211 */ /* 0x000fe200000f0c00 */
[----:B------:R-:W-:Y:S05]  /*218a0*/  BRA.DIV ~URZ, `(.L_x_2053) ;  /* 0x00003ee27f007947 */ /* 0x000fea000b800000 */
[----:B------:R1:W2:Y:S02]  /*218b0*/  SHFL.IDX PT, R0, R15, RZ, 0x1c1f ;  /* 0x001c1fff0f007589 */ /* 0x0002a400000e0000 */
.L_x_2073:
[----:B------:R-:W-:Y:S05]  /*218c0*/  BRA.DIV ~URZ, `(.L_x_2054) ;  /* 0x00003f427f007947 */ /* 0x000fea000b800000 */
[----:B------:R3:W4:Y:S01]  /*218d0*/  SHFL.IDX PT, R6, R25, RZ, 0x1c1f ;  /* 0x001c1fff19067589 */ /* 0x00072200000e0000 */
[----:B--2---:R-:W-:-:S03]  /*218e0*/  MOV R7, R0 ;  /* 0x0000000000077202 */ /* 0x004fc60000000f00 */
[----:B------:R3:W2:Y:S04]  /*218f0*/  SHFL.IDX PT, R4, R14, RZ, 0x1c1f ;  /* 0x001c1fff0e047589 */ /* 0x0006a800000e0000 */
[----:B------:R3:W1:Y:S02]  /*21900*/  SHFL.IDX PT, R2, R27, RZ, 0x1c1f ;  /* 0x001c1fff1b027589 */ /* 0x00066400000e0000 */
.L_x_2074:
        /* <DEDUP_REMOVED lines=18> */
[C---:B------:R-:W-:Y:S01]  /*21a30*/  IADD3 R9, R59.reuse, 0x20, RZ ;  /* 0x000000203b097810 */ /* 0x040fe20007ffe0ff */
[----:B------:R-:W-:Y:S01]  /*21a40*/  CS2R R22, SRZ ;  /* 0x0000000000167805 */ /* 0x000fe2000001ff00 */
[C---:B------:R-:W-:Y:S01]  /*21a50*/  IADD3 R12, R59.reuse, 0x40, RZ ;  /* 0x000000403b0c7810 */ /* 0x040fe20007ffe0ff */
[----:B------:R-:W-:Y:S01]  /*21a60*/  CS2R R20, SRZ ;  /* 0x0000000000147805 */ /* 0x000fe2000001ff00 */
[-C--:B------:R-:W-:Y:S02]  /*21a70*/  ISETP.GE.AND P2, PT, R59, R31.reuse, PT ;  /* 0x0000001f3b00720c */ /* 0x080fe40003f46270 */
[-C--:B------:R-:W-:Y:S02]  /*21a80*/  ISETP.GE.AND P1, PT, R9, R31.reuse, PT ;  /* 0x0000001f0900720c */ /* 0x080fe40003f26270 */
[----:B------:R-:W-:-:S09]  /*21a90*/  ISETP.GE.AND P0, PT, R12, R31, PT ;  /* 0x0000001f0c00720c */ /* 0x000fd20003f06270 */
[----:B----4-:R-:W-:Y:S02]  /*21aa0*/  @!P2 IMAD.WIDE R4, R59, 0x2, R6 ;  /* 0x000000023b04a825 */ /* 0x010fe400078e0206 */
[----:B------:R-:W-:Y:S02]  /*21ab0*/  @!P1 SHF.R.S32.HI R0, RZ, 0x1f, R9 ;  /* 0x0000001fff009819 */ /* 0x000fe40000011409 */
[----:B------:R-:W-:Y:S01]  /*21ac0*/  @!P0 SHF.R.S32.HI R8, RZ, 0x1f, R12 ;  /* 0x0000001fff088819 */ /* 0x000fe2000001140c */
[----:B------:R2:W5:Y:S01]  /*21ad0*/  @!P2 LD.E.128 R20, [R4.64] ;  /* 0x000000120414a980 */ /* 0x000562000c101d00 */
[----:B------:R-:W-:Y:S01]  /*21ae0*/  @!P1 LEA.HI R0, R0, R9, RZ, 0x3 ;  /* 0x0000000900009211 */ /* 0x000fe200078f18ff */
        /* <DEDUP_REMOVED lines=10> */
[----:B--2---:R-:W-:-:S02]  /*21b90*/  @!P0 LEA.HI R5, R8, R12, RZ, 0x3 ;  /* 0x0000000c08058211 */ /* 0x004fc400078f18ff */
[----:B------:R-:W-:Y:S02]  /*21ba0*/  @!P1 LOP3.LUT R4, R0, 0xfffffff8, RZ, 0xc0, !PT ;  /* 0xfffffff800049812 */ /* 0x000fe400078ec0ff */
[----:B------:R-:W-:-:S03]  /*21bb0*/  @!P0 LOP3.LUT R0, R5, 0xfffffff8, RZ, 0xc0, !PT ;  /* 0xfffffff805008812 */ /* 0x000fc600078ec0ff */
[----:B------:R-:W-:-:S04]  /*21bc0*/  @!P1 IMAD.WIDE R12, R4, 0x2, R6 ;  /* 0x00000002040c9825 */ /* 0x000fc800078e0206 */
[----:B------:R-:W-:Y:S01]  /*21bd0*/  @!P0 IMAD.WIDE R8, R0, 0x2, R6 ;  /* 0x0000000200088825 */ /* 0x000fe200078e0206 */
[----:B------:R2:W5:Y:S03]  /*21be0*/  @!P1 LD.E.128 R36, [R12.64] ;  /* 0x000000120c249980 */ /* 0x000566000c101d00 */
[--C-:B-1----:R-:W-:Y:S01]  /*21bf0*/  @!P1 IMAD.WIDE R6, R4, 0x2, R2.reuse ;  /* 0x0000000204069825 */ /* 0x102fe200078e0202 */
[----:B------:R2:W5:Y:S03]  /*21c00*/  @!P0 LD.E.128 R48, [R8.64] ;  /* 0x0000001208308980 */ /* 0x000566000c101d00 */
[--C-:B------:R-:W-:Y:S01]  /*21c10*/  @!P0 IMAD.WIDE R4, R0, 0x2, R2.reuse ;  /* 0x0000000200048825 */ /* 0x100fe200078e0202 */
[----:B------:R2:W5:Y:S03]  /*21c20*/  @!P1 LD.E.128 R40, [R6.64] ;  /* 0x0000001206289980 */ /* 0x000566000c101d00 */
[----:B------:R-:W-:Y:S01]  /*21c30*/  @!P2 IMAD.WIDE R2, R59, 0x2, R2 ;  /* 0x000000023b02a825 */ /* 0x000fe200078e0202 */
[----:B------:R2:W5:Y:S04]  /*21c40*/  @!P0 LD.E.128 R52, [R4.64] ;  /* 0x0000001204348980 */ /* 0x000568000c101d00 */
[----:B------:R2:W5:Y:S02]  /*21c50*/  @!P2 LD.E.128 R16, [R2.64] ;  /* 0x000000120210a980 */ /* 0x000564000c101d00 */
.L_x_2056:
[----:B------:R-:W-:Y:S05]  /*21c60*/  BSYNC B0 ;  /* 0x0000000000007941 */ /* 0x000fea0003800000 */
.L_x_2055:
[----:B--2--5:R-:W-:Y:S02]  /*21c70*/  IMAD.MOV.U32 R3, RZ, RZ, R51 ;  /* 0x000000ffff037224 */ /* 0x024fe400078e0033 */
[----:B-1----:R-:W-:-:S02]  /*21c80*/  IMAD.MOV.U32 R2, RZ, RZ, R48 ;  /* 0x000000ffff027224 */ /* 0x002fc400078e0030 */
        /* <DEDUP_REMOVED lines=8> */
[----:B------:R-:W-:Y:S02]  /*21d10*/  MOV R4, R38 ;  /* 0x0000002600047202 */ /* 0x000fe40000000f00 */
        /* <DEDUP_REMOVED lines=27> */
[----:B------:R-:W-:-:S04]  /*21ed0*/  MOV R3, R19 ;  /* 0x0000001300037202 */ /* 0x000fc80000000f00 */
[----:B------:R-:W-:Y:S02]  /*21ee0*/  PRMT R57, R3, 0x5410, R4 ;  /* 0x0000541003397816 */ /* 0x000fe40000000004 */
[----:B------:R-:W-:Y:S01]  /*21ef0*/  PRMT R56, R0, 0x5410, R2 ;  /* 0x0000541000387816 */ /* 0x000fe20000000002 */
[----:B------:R-:W-:Y:S05]  /*21f00*/  BRA.DIV ~URZ, `(.L_x_2057) ;  /* 0x00003a727f007947 */ /* 0x000fea000b800000 */
[----:B------:R1:W2:Y:S04]  /*21f10*/  SHFL.IDX PT, R7, R15, 0x1, 0x1c1f ;  /* 0x003c1f000f077f89 */ /* 0x0002a800000e0000 */
[----:B----4-:R1:W4:Y:S04]  /*21f20*/  SHFL.IDX PT, R6, R25, 0x1, 0x1c1f ;  /* 0x003c1f0019067f89 */ /* 0x01032800000e0000 */
[----:B------:R1:W3:Y:S04]  /*21f30*/  SHFL.IDX PT, R0, R14, 0x1, 0x1c1f ;  /* 0x003c1f000e007f89 */ /* 0x0002e800000e0000 */
[----:B------:R1:W1:Y:S02]  /*21f40*/  SHFL.IDX PT, R2, R27, 0x1, 0x1c1f ;  /* 0x003c1f001b027f89 */ /* 0x00026400000e0000 */
.L_x_2075:
[----:B------:R-:W-:Y:S01]  /*21f50*/  IADD3 R3, R44, 0x40, RZ ;  /* 0x000000402c037810 */ /* 0x000fe20007ffe0ff */
[----:B------:R-:W-:Y:S01]  /*21f60*/  BSSY B0, `(.L_x_2058) ;  /* 0x0000032000007945 */ /* 0x000fe20003800000 */
        /* <DEDUP_REMOVED lines=12> */
[----:B---3--:R-:W-:-:S03]  /*22030*/  IMAD.MOV.U32 R3, RZ, RZ, R0 ;  /* 0x000000ffff037224 */ /* 0x008fc600078e0000 */
        /* <DEDUP_REMOVED lines=8> */
[----:B--2-4-:R-:W-:Y:S02]  /*220c0*/  @!P2 IMAD.WIDE R4, R59, 0x2, R6 ;  /* 0x000000023b04a825 */ /* 0x014fe400078e0206 */
        /* <DEDUP_REMOVED lines=27> */
.L_x_2059:
[----:B------:R-:W-:Y:S05]  /*22280*/  BSYNC B0 ;  /* 0x0000000000007941 */ /* 0x000fea0003800000 */
.L_x_2058:
[----:B-12---:R-:W2:Y:S01]  /*22290*/  LDL.64 R2, [R30+0x20] ;  /* 0x000020001e027983 */ /* 0x006ea20000100a00 */
[----:B------:R-:W-:-:S04]  /*222a0*/  DEPBAR.LE SB0, 0x3 ;  /* 0x000080c00000791a */ /* 0x000fc80000000000 */
[----:B------:R-:W3:Y:S01]  /*222b0*/  LDL.64 R4, [R30+0x28] ;  /* 0x000028001e047983 */ /* 0x000ee20000100a00 */
[----:B------:R-:W-:Y:S03]  /*222c0*/  WARPSYNC 0xffffffff ;  /* 0xffffffff00007948 */ /* 0x000fe60003800000 */
[----:B------:R-:W-:Y:S01]  /*222d0*/  BAR.SYNC.DEFER_BLOCKING 0x0 ;  /* 0x0000000000007b1d */ /* 0x000fe20000010000 */
[----:B-----5:R-:W-:-:S05]  /*222e0*/  IMAD.MOV.U32 R0, RZ, RZ, R85 ;  /* 0x000000ffff007224 */ /* 0x020fca00078e0055 */
[----:B--2-4-:R1:W2:Y:S04]  /*222f0*/  LD.E R6, [R2.64] ;  /* 0x0000001202067980 */ /* 0x0142a8000c101900 */
[----:B---3--:R3:W5:Y:S01]  /*22300*/  LD.E.64 R46, [R4.64] ;  /* 0x00000012042e7980 */ /* 0x008762000c101b00 */
[----:B------:R-:W-:Y:S01]  /*22310*/  PRMT R108, R108, 0x5410, R0 ;  /* 0x000054106c6c7816 */ /* 0x000fe20000000000 */
[----:B------:R-:W-:Y:S01]  /*22320*/  IMAD.MOV.U32 R0, RZ, RZ, R69 ;  /* 0x000000ffff007224 */ /* 0x000fe200078e0045 */
[----:B------:R-:W-:Y:S04]  /*22330*/  BSSY B1, `(.L_x_2060) ;  /* 0x0000195000017945 */ /* 0x000fe80003800000 */
[----:B------:R-:W-:-:S02]  /*22340*/  PRMT R100, R100, 0x5410, R0 ;  /* 0x0000541064647816 */ /* 0x000fc40000000000 */
[----:B------:R-:W-:-:S04]  /*22350*/  MOV R0, R65 ;  /* 0x0000004100007202 */ /* 0x000fc80000000f00 */
[----:B------:R-:W-:Y:S01]  /*22360*/  PRMT R96, R96, 0x5410, R0 ;  /* 0x0000541060607816 */ /* 0x000fe20000000000 */
[----:B------:R-:W-:Y:S02]  /*22370*/  IMAD.MOV.U32 R0, RZ, RZ, R81 ;  /* 0x000000ffff007224 */ /* 0x000fe400078e0051 */
[----:B-1----:R-:W-:Y:S02]  /*22380*/  IMAD.MOV.U32 R3, RZ, RZ, R87 ;  /* 0x000000ffff037224 */ /* 0x002fe400078e0057 */
[----:B------:R-:W-:Y:S02]  /*22390*/  IMAD.MOV.U32 R2, RZ, RZ, R84 ;  /* 0x000000ffff027224 */ /* 0x000fe400078e0054 */
[----:B---3--:R-:W-:-:S03]  /*223a0*/  IMAD.MOV.U32 R4, RZ, RZ, R86 ;  /* 0x000000ffff047224 */ /* 0x008fc600078e0056 */
[----:B------:R-:W-:Y:S01]  /*223b0*/  PRMT R109, R2, 0x5410, R3 ;  /* 0x00005410026d7816 */ /* 0x000fe20000000003 */
[----:B------:R-:W-:Y:S01]  /*223c0*/  IMAD.MOV.U32 R3, RZ, RZ, R71 ;  /* 0x000000ffff037224 */ /* 0x000fe200078e0047 */
[----:B------:R-:W-:Y:S02]  /*223d0*/  MOV R2, R68 ;  /* 0x0000004400027202 */ /* 0x000fe40000000f00 */
[----:B------:R-:W-:Y:S01]  /*223e0*/  PRMT R110, R4, 0x7610, R110 ;  /* 0x00007610046e7816 */ /* 0x000fe2000000006e */
[----:B------:R-:W-:Y:S01]  /*223f0*/  IMAD.MOV.U32 R4, RZ, RZ, R70 ;  /* 0x000000ffff047224 */ /* 0x000fe200078e0046 */
[----:B------:R-:W-:Y:S01]  /*22400*/  PRMT R101, R2, 0x5410, R3 ;  /* 0x0000541002657816 */ /* 0x000fe20000000003 */
[----:B------:R-:W-:Y:S02]  /*22410*/  IMAD.MOV.U32 R3, RZ, RZ, R67 ;  /* 0x000000ffff037224 */ /* 0x000fe400078e0043 */
[----:B------:R-:W-:Y:S01]  /*22420*/  IMAD.MOV.U32 R2, RZ, RZ, R64 ;  /* 0x000000ffff027224 */ /* 0x000fe200078e0040 */
[----:B------:R-:W-:Y:S01]  /*22430*/  PRMT R102, R4, 0x7610, R102 ;  /* 0x0000761004667816 */ /* 0x000fe20000000066 */
[----:B------:R-:W-:-:S03]  /*22440*/  IMAD.MOV.U32 R4, RZ, RZ, R66 ;  /* 0x000000ffff047224 */ /* 0x000fc600078e0042 */
[----:B------:R-:W-:Y:S01]  /*22450*/  PRMT R97, R2, 0x5410, R3 ;  /* 0x0000541002617816 */ /* 0x000fe20000000003 */
[----:B------:R-:W-:Y:S01]  /*22460*/  IMAD.MOV.U32 R3, RZ, RZ, R83 ;  /* 0x000000ffff037224 */ /* 0x000fe200078e0053 */
[----:B------:R-:W-:Y:S01]  /*22470*/  PRMT R98, R4, 0x7610, R98 ;  /* 0x0000761004627816 */ /* 0x000fe20000000062 */
[----:B------:R-:W-:Y:S01]  /*22480*/  IMAD.MOV.U32 R4, RZ, RZ, R82 ;  /* 0x000000ffff047224 */ /* 0x000fe200078e0052 */
[----:B------:R-:W-:Y:S01]  /*22490*/  PRMT R102, R102, 0x5410, R0 ;  /* 0x0000541066667816 */ /* 0x000fe20000000000 */
[----:B------:R-:W-:Y:S01]  /*224a0*/  IMAD.MOV.U32 R2, RZ, RZ, R80 ;  /* 0x000000ffff027224 */ /* 0x000fe200078e0050 */
[----:B------:R-:W-:Y:S02]  /*224b0*/  MOV R0, R74 ;  /* 0x0000004a00007202 */ /* 0x000fe40000000f00 */
[----:B------:R-:W-:Y:S02]  /*224c0*/  PRMT R108, R4, 0x7610, R108 ;  /* 0x00007610046c7816 */ /* 0x000fe4000000006c */
[----:B------:R-:W-:Y:S01]  /*224d0*/  PRMT R104, R2, 0x5410, R3 ;  /* 0x0000541002687816 */ /* 0x000fe20000000003 */
[----:B------:R-:W-:Y:S01]  /*224e0*/  IMAD.MOV.U32 R3, RZ, RZ, R75 ;  /* 0x000000ffff037224 */ /* 0x000fe200078e004b */
[----:B------:R-:W-:Y:S01]  /*224f0*/  PRMT R100, R0, 0x7610, R100 ;  /* 0x0000761000647816 */ /* 0x000fe20000000064 */
[----:B------:R-:W-:-:S02]  /*22500*/  IMAD.MOV.U32 R2, RZ, RZ, R72 ;  /* 0x000000ffff027224 */ /* 0x000fc400078e0048 */
[----:B------:R-:W-:-:S03]  /*22510*/  IMAD.MOV.U32 R0, RZ, RZ, R73 ;  /* 0x000000ffff007224 */ /* 0x000fc600078e0049 */
[----:B------:R-:W-:Y:S01]  /*22520*/  PRMT R99, R2, 0x5410, R3 ;  /* 0x0000541002637816 */ /* 0x000fe20000000003 */
[----:B------:R-:W-:Y:S01]  /*22530*/  IMAD.MOV.U32 R2, RZ, RZ, R60 ;  /* 0x000000ffff027224 */ /* 0x000fe200078e003c */
[----:B------:R-:W-:Y:S01]  /*22540*/  PRMT R98, R98, 0x5410, R0 ;  /* 0x0000541062627816 */ /* 0x000fe20000000000 */
[----:B------:R-:W-:Y:S01]  /*22550*/  IMAD.MOV.U32 R0, RZ, RZ, R61 ;  /* 0x000000ffff007224 */ /* 0x000fe200078e003d */
[----:B------:R-:W-:-:S04]  /*22560*/  MOV R3, R63 ;  /* 0x0000003f00037202 */ /* 0x000fc80000000f00 */
[----:B------:R-:W-:Y:S02]  /*22570*/  PRMT R95, R2, 0x5410, R3 ;  /* 0x00005410025f7816 */ /* 0x000fe40000000003 */
[----:B------:R-:W-:Y:S01]  /*22580*/  PRMT R94, R94, 0x5410, R0 ;  /* 0x000054105e5e7816 */ /* 0x000fe20000000000 */
[----:B--2---:R-:W-:-:S05]  /*22590*/  IMAD R4, R6, -0x80, R24 ;  /* 0xffffff8006047824 */ /* 0x004fca00078e0218 */
[----:B------:R-:W-:Y:S01]  /*225a0*/  IMNMX R78, R4, 0x80, PT ;  /* 0x00000080044e7817 */ /* 0x000fe20003800200 */
[----:B------:R-:W-:-:S03]  /*225b0*/  IMAD.MOV.U32 R4, RZ, RZ, R62 ;  /* 0x000000ffff047224 */ /* 0x000fc600078e003e */
[----:B------:R-:W-:Y:S02]  /*225c0*/  ISETP.GE.AND P0, PT, R76, R78, PT ;  /* 0x0000004e4c00720c */ /* 0x000fe40003f06270 */
[----:B------:R-:W-:-:S11]  /*225d0*/  PRMT R96, R4, 0x7610, R96 ;  /* 0x0000761004607816 */ /* 0x000fd60000000060 */
[----:B------:R-:W-:Y:S05]  /*225e0*/  @P0 BRA `(.L_x_2061) ;  /* 0x0000169000000947 */ /* 0x000fea0003800000 */
[----:B------:R-:W-:Y:S01]  /*225f0*/  ISETP.GE.AND P0, PT, R59, R31, PT ;  /* 0x0000001f3b00720c */ /* 0x000fe20003f06270 */
[----:B------:R-:W-:-:S12]  /*22600*/  BSSY B0, `(.L_x_2062) ;  /* 0x0000071000007945 */ /* 0x000fd80003800000 */
[----:B------:R-:W-:Y:S05]  /*22610*/  @P0 BRA `(.L_x_2063) ;  /* 0x000006f000000947 */ /* 0x000fea0003800000 */
[----:B------:R-:W-:Y:S01]  /*22620*/  LEA.HI R4, R31, R45, RZ, 0x1d ;  /* 0x0000002d1f047211 */ /* 0x000fe200078fe8ff */
[----:B------:R-:W-:Y:S01]  /*22630*/  IMAD.SHL.U32 R0, R76, 0x40, RZ ;  /* 0x000000404c007824 */ /* 0x000fe200078e00ff */
[----:B------:R-:W-:Y:S02]  /*22640*/  LEA.HI R2, R103, R58, RZ, 0x5 ;  /* 0x0000003a67027211 */ /* 0x000fe400078f28ff */
[----:B------:R-:W-:Y:S01]  /*22650*/  SHF.R.S32.HI R7, RZ, 0x1f, R4 ;  /* 0x0000001fff077819 */ /* 0x000fe20000011404 */
[----:B------:R-:W-:Y:S01]  /*22660*/  IMAD.SHL.U32 R5, R4, 0x8, RZ ;  /* 0x0000000804057824 */ /* 0x000fe200078e00ff */
[----:B------:R-:W-:Y:S01]  /*22670*/  LOP3.LUT R0, R0, 0x1c0, RZ, 0xc0, !PT ;  /* 0x000001c000007812 */ /* 0x000fe200078ec0ff */
[----:B------:R-:W-:Y:S01]  /*22680*/  IMAD.SHL.U32 R2, R2, 0x10, RZ ;  /* 0x0000001002027824 */ /* 0x000fe200078e00ff */
[----:B------:R-:W-:Y:S02]  /*22690*/  LEA.HI R4, R7, R4, RZ, 0x3 ;  /* 0x0000000407047211 */ /* 0x000fe400078f18ff */
[----:B------:R-:W-:-:S02]  /*226a0*/  LOP3.LUT R6, R0, 0x38, R59, 0xf8, !PT ;  /* 0x0000003800067812 */ /* 0x000fc400078ef83b */
[----:B------:R-:W-:Y:S02]  /*226b0*/  SHF.R.U32.HI R3, RZ, 0x3, R0 ;  /* 0x00000003ff037819 */ /* 0x000fe40000011600 */
[----:B------:R-:W-:Y:S01]  /*226c0*/  LOP3.LUT R5, R0, 0x38, R5, 0xf8, !PT ;  /* 0x0000003800057812 */ /* 0x000fe200078ef805 */
[----:B------:R-:W-:Y:S01]  /*226d0*/  IMAD.SHL.U32 R0, R4, 0x400, RZ ;  /* 0x0000040004007824 */ /* 0x000fe200078e00ff */
[----:B------:R-:W-:-:S04]  /*226e0*/  LOP3.LUT R2, R2, 0xfffffe00, RZ, 0xc0, !PT ;  /* 0xfffffe0002027812 */ /* 0x000fc800078ec0ff */
[----:B------:R-:W-:Y:S02]  /*226f0*/  LOP3.LUT R6, R2, R6, R3, 0xf6, !PT ;  /* 0x0000000602067212 */ /* 0x000fe400078ef603 */
[----:B------:R-:W-:Y:S02]  /*22700*/  LOP3.LUT R3, R5, R3, RZ, 0x3c, !PT ;  /* 0x0000000305037212 */ /* 0x000fe400078e3cff */
[----:B------:R-:W-:Y:S01]  /*22710*/  LOP3.LUT R0, R0, 0xffffe000, RZ, 0xc0, !PT ;  /* 0xffffe00000007812 */ /* 0x000fe200078ec0ff */
[----:B-----5:R-:W-:-:S03]  /*22720*/  IMAD.WIDE.U32 R34, R6, 0x2, R46 ;  /* 0x0000000206227825 */ /* 0x020fc600078e002e */
[----:B------:R-:W-:Y:S02]  /*22730*/  IADD3 R0, R3, R0, R2 ;  /* 0x0000000003007210 */ /* 0x000fe40007ffe002 */
[----:B------:R-:W2:Y:S03]  /*22740*/  LD.E.128 R12, [R34.64] ;  /* 0x00000012220c7980 */ /* 0x000ea6000c101d00 */
[----:B------:R-:W-:-:S05]  /*22750*/  IMAD.WIDE.U32 R32, R0, 0x2, R46 ;  /* 0x0000000200207825 */ /* 0x000fca00078e002e */
[----:B------:R-:W3:Y:S01]  /*22760*/  LD.E.128 R4, [R32.64] ;  /* 0x0000001220047980 */ /* 0x000ee2000c101d00 */
[----:B------:R-:W-:Y:S02]  /*22770*/  SHF.R.U64 R16, R16, 0x10, R17 ;  /* 0x0000001010107819 */ /* 0x000fe40000001211 */
[----:B------:R-:W-:Y:S02]  /*22780*/  SHF.R.U64 R9, R20, 0x10, R21 ;  /* 0x0000001014097819 */ /* 0x000fe40000001215 */
[----:B------:R-:W-:Y:S02]  /*22790*/  SHF.R.U32.HI R3, RZ, 0x10, R17 ;  /* 0x00000010ff037819 */ /* 0x000fe40000011611 */
[----:B------:R-:W-:Y:S02]  /*227a0*/  SHF.R.U64 R20, R22, 0x10, R23 ;  /* 0x0000001016147819 */ /* 0x000fe40000001217 */
[----:B------:R-:W-:Y:S02]  /*227b0*/  SHF.R.U64 R17, R18, 0x10, R19 ;  /* 0x0000001012117819 */ /* 0x000fe40000001213 */
[----:B------:R-:W-:-:S02]  /*227c0*/  PRMT R25, R56, 0x5432, R16 ;  /* 0x0000543238197816 */ /* 0x000fc40000000010 */
[----:B------:R-:W-:Y:S02]  /*227d0*/  PRMT R29, R29, 0x5410, R9 ;  /* 0x000054101d1d7816 */ /* 0x000fe40000000009 */
[----:B------:R-:W-:Y:S02]  /*227e0*/  SHF.R.U32.HI R0, RZ, 0x10, R21 ;  /* 0x00000010ff007819 */ /* 0x000fe40000011615 */
[----:B------:R-:W-:Y:S02]  /*227f0*/  SHF.R.U32.HI R2, RZ, 0x10, R23 ;  /* 0x00000010ff027819 */ /* 0x000fe40000011617 */
[----:B------:R-:W-:Y:S02]  /*22800*/  PRMT R27, R77, 0x5410, R20 ;  /* 0x000054104d1b7816 */ /* 0x000fe40000000014 */
[----:B------:R-:W-:Y:S02]  /*22810*/  PRMT R23, R57, 0x5432, R17 ;  /* 0x0000543239177816 */ /* 0x000fe40000000011 */
[----:B------:R-:W-:-:S02]  /*22820*/  SHF.L.U32 R30, R25, 0x10, RZ ;  /* 0x00000010191e7819 */ /* 0x000fc400000006ff */
[----:B------:R-:W-:Y:S02]  /*22830*/  PRMT R24, R56, 0x5410, R3 ;  /* 0x0000541038187816 */ /* 0x000fe40000000003 */
[C---:B------:R-:W-:Y:S02]  /*22840*/  PRMT R28, R26.reuse, 0x5410, R0 ;  /* 0x000054101a1c7816 */ /* 0x040fe40000000000 */
[----:B------:R-:W-:Y:S02]  /*22850*/  PRMT R26, R26, 0x5432, R2 ;  /* 0x000054321a1a7816 */ /* 0x000fe40000000002 */
[----:B------:R-:W-:Y:S01]  /*22860*/  LOP3.LUT R56, R25, 0xffff0000, RZ, 0xc0, !PT ;  /* 0xffff000019387812 */ /* 0x000fe200078ec0ff */
[----:B------:R-:W-:Y:S01]  /*22870*/  IMAD.U32 R25, R24, 0x10000, RZ ;  /* 0x0001000018197824 */ /* 0x000fe200078e00ff */
[----:B------:R-:W-:-:S04]  /*22880*/  SHF.R.U32.HI R8, RZ, 0x10, R19 ;  /* 0x00000010ff087819 */ /* 0x000fc80000011613 */
        /* <DEDUP_REMOVED lines=11> */
[----:B------:R-:W-:Y:S01]  /*22940*/  IMAD.U32 R15, R29, 0x10000, RZ ;  /* 0x000100001d0f7824 */ /* 0x000fe200078e00ff */
[C---:B------:R-:W-:Y:S01]  /*22950*/  LOP3.LUT R3, R6.reuse, 0xffff0000, RZ, 0xc0, !PT ;  /* 0xffff000006037812 */ /* 0x040fe200078ec0ff */
[----:B------:R-:W-:Y:S01]  /*22960*/  IMAD.U32 R4, R6, 0x10000, RZ ;  /* 0x0001000006047824 */ /* 0x000fe200078e00ff */
[----:B------:R-:W-:Y:S01]  /*22970*/  LOP3.LUT R0, R7, 0xffff0000, RZ, 0xc0, !PT ;  /* 0xffff000007007812 */ /* 0x000fe200078ec0ff */
[----:B------:R-:W-:-:S02]  /*22980*/  FMUL.FTZ R6, R12, R30 ;  /* 0x0000001e0c067220 */ /* 0x000fc40000410000 */
[----:B------:R-:W-:Y:S02]  /*22990*/  IMAD.U32 R2, R7, 0x10000, RZ ;  /* 0x0001000007027824 */ /* 0x000fe400078e00ff */
[-C--:B------:R-:W-:Y:S01]  /*229a0*/  FMUL.FTZ R7, R12, R15.reuse ;  /* 0x0000000f0c077220 */ /* 0x080fe20000410000 */
[----:B------:R-:W-:Y:S01]  /*229b0*/  LOP3.LUT R12, R29, 0xffff0000, RZ, 0xc0, !PT ;  /* 0xffff00001d0c7812 */ /* 0x000fe200078ec0ff */
[----:B------:R-:W-:Y:S02]  /*229c0*/  FFMA.FTZ R44, R22, R15, -R6 ;  /* 0x0000000f162c7223 */ /* 0x000fe40000010806 */
[----:B------:R-:W-:Y:S02]  /*229d0*/  FMUL.FTZ R6, R9, R56 ;  /* 0x0000003809067220 */ /* 0x000fe40000410000 */
[C---:B------:R-:W-:Y:S01]  /*229e0*/  IMAD.U32 R8, R5.reuse, 0x10000, RZ ;  /* 0x0001000005087824 */ /* 0x040fe200078e00ff */
[----:B------:R-:W-:Y:S01]  /*229f0*/  LOP3.LUT R5, R5, 0xffff0000, RZ, 0xc0, !PT ;  /* 0xffff000005057812 */ /* 0x000fe200078ec0ff */
[----:B------:R-:W-:-:S02]  /*22a00*/  IMAD.U32 R15, R28, 0x10000, RZ ;  /* 0x000100001c0f7824 */ /* 0x000fc400078e00ff */
[----:B------:R-:W-:Y:S02]  /*22a10*/  FMUL.FTZ R9, R9, R12 ;  /* 0x0000000c09097220 */ /* 0x000fe40000410000 */
[----:B------:R-:W-:Y:S01]  /*22a20*/  FFMA.FTZ R29, R22, R30, R7 ;  /* 0x0000001e161d7223 */ /* 0x000fe20000010007 */
[----:B------:R-:W-:Y:S01]  /*22a30*/  LOP3.LUT R30, R24, 0xffff0000, RZ, 0xc0, !PT ;  /* 0xffff0000181e7812 */ /* 0x000fe200078ec0ff */
[C---:B------:R-:W-:Y:S02]  /*22a40*/  FFMA.FTZ R12, R21.reuse, R12, -R6 ;  /* 0x0000000c150c7223 */ /* 0x040fe40000010806 */
[C---:B------:R-:W-:Y:S02]  /*22a50*/  FMUL.FTZ R6, R8.reuse, R15 ;  /* 0x0000000f08067220 */ /* 0x040fe40000410000 */
[-C--:B------:R-:W-:Y:S01]  /*22a60*/  FMUL.FTZ R7, R8, R25.reuse ;  /* 0x0000001908077220 */ /* 0x080fe20000410000 */
[----:B------:R-:W-:Y:S01]  /*22a70*/  LOP3.LUT R8, R28, 0xffff0000, RZ, 0xc0, !PT ;  /* 0xffff00001c087812 */ /* 0x000fe200078ec0ff */
[----:B------:R-:W-:Y:S01]  /*22a80*/  FFMA.FTZ R24, R21, R56, R9 ;  /* 0x0000003815187223 */ /* 0x000fe20000010009 */
[----:B------:R-:W-:Y:S01]  /*22a90*/  SHF.L.U32 R9, R27, 0x10, RZ ;  /* 0x000000101b097819 */ /* 0x000fe200000006ff */
[----:B------:R-:W-:Y:S01]  /*22aa0*/  FFMA.FTZ R21, R20, R25, R6 ;  /* 0x0000001914157223 */ /* 0x000fe20000010006 */
[----:B------:R-:W-:Y:S01]  /*22ab0*/  F2FP.BF16.PACK_AB R12, R12, R44 ;  /* 0x0000002c0c0c723e */ /* 0x000fe200000010ff */
[----:B------:R-:W-:-:S02]  /*22ac0*/  FMUL.FTZ R6, R5, R30 ;  /* 0x0000001e05067220 */ /* 0x000fc40000410000 */
[C---:B------:R-:W-:Y:S01]  /*22ad0*/  IMAD.U32 R25, R23.reuse, 0x10000, RZ ;  /* 0x0001000017197824 */ /* 0x040fe200078e00ff */
[----:B------:R-:W-:Y:S01]  /*22ae0*/  LOP3.LUT R23, R23, 0xffff0000, RZ, 0xc0, !PT ;  /* 0xffff000017177812 */ /* 0x000fe200078ec0ff */
[----:B------:R-:W-:Y:S02]  /*22af0*/  FFMA.FTZ R22, R20, R15, -R7 ;  /* 0x0000000f14167223 */ /* 0x000fe40000010807 */
[-C--:B------:R-:W-:Y:S02]  /*22b00*/  FMUL.FTZ R7, R5, R8.reuse ;  /* 0x0000000805077220 */ /* 0x080fe40000410000 */
[----:B------:R-:W-:Y:S02]  /*22b10*/  FFMA.FTZ R20, R18, R8, -R6 ;  /* 0x0000000812147223 */ /* 0x000fe40000010806 */
[C---:B------:R-:W-:Y:S01]  /*22b20*/  IMAD.U32 R28, R19.reuse, 0x10000, RZ ;  /* 0x00010000131c7824 */ /* 0x040fe200078e00ff */
[----:B------:R-:W-:Y:S01]  /*22b30*/  LOP3.LUT R19, R19, 0xffff0000, RZ, 0xc0, !PT ;  /* 0xffff000013137812 */ /* 0x000fe200078ec0ff */
[----:B------:R-:W-:-:S02]  /*22b40*/  IMAD.U32 R8, R26, 0x10000, RZ ;  /* 0x000100001a087824 */ /* 0x000fc400078e00ff */
[C---:B------:R-:W-:Y:S02]  /*22b50*/  FMUL.FTZ R6, R4.reuse, R25 ;  /* 0x0000001904067220 */ /* 0x040fe40000410000 */
[-C--:B------:R-:W-:Y:S02]  /*22b60*/  FMUL.FTZ R5, R4, R9.reuse ;  /* 0x0000000904057220 */ /* 0x080fe40000410000 */
[C---:B------:R-:W-:Y:S02]  /*22b70*/  FMUL.FTZ R4, R2.reuse, R28 ;  /* 0x0000001c02047220 */ /* 0x040fe40000410000 */
[----:B------:R-:W-:Y:S01]  /*22b80*/  FFMA.FTZ R15, R17, R9, -R6 ;  /* 0x00000009110f7223 */ /* 0x000fe20000010806 */
[----:B------:R-:W-:Y:S01]  /*22b90*/  LOP3.LUT R6, R27, 0xffff0000, RZ, 0xc0, !PT ;  /* 0xffff00001b067812 */ /* 0x000fe200078ec0ff */
[----:B------:R-:W-:Y:S02]  /*22ba0*/  FMUL.FTZ R2, R2, R8 ;  /* 0x0000000802027220 */ /* 0x000fe40000410000 */
[----:B------:R-:W-:Y:S01]  /*22bb0*/  FFMA.FTZ R9, R17, R25, R5 ;  /* 0x0000001911097223 */ /* 0x000fe20000010005 */
[----:B------:R-:W-:Y:S01]  /*22bc0*/  LOP3.LUT R17, R26, 0xffff0000, RZ, 0xc0, !PT ;  /* 0xffff00001a117812 */ /* 0x000fe200078ec0ff */
[----:B------:R-:W-:-:S02]  /*22bd0*/  FFMA.FTZ R18, R18, R30, R7 ;  /* 0x0000001e12127223 */ /* 0x000fc40000010007 */
[----:B------:R-:W-:Y:S02]  /*22be0*/  FFMA.FTZ R7, R13, R28, R2 ;  /* 0x0000001c0d077223 */ /* 0x000fe40000010002 */
[C---:B------:R-:W-:Y:S02]  /*22bf0*/  FMUL.FTZ R2, R3.reuse, R23 ;  /* 0x0000001703027220 */ /* 0x040fe40000410000 */
[----:B------:R-:W-:Y:S02]  /*22c00*/  FMUL.FTZ R3, R3, R6 ;  /* 0x0000000603037220 */ /* 0x000fe40000410000 */
[----:B------:R-:W-:Y:S01]  /*22c10*/  FFMA.FTZ R8, R13, R8, -R4 ;  /* 0x000000080d087223 */ /* 0x000fe20000010804 */
[----:B------:R-:W-:Y:S01]  /*22c20*/  F2FP.BF16.PACK_AB R13, R20, R22 ;  /* 0x00000016140d723e */ /* 0x000fe200000010ff */
[C---:B------:R-:W-:Y:S02]  /*22c30*/  FMUL.FTZ R5, R0.reuse, R19 ;  /* 0x0000001300057220 */ /* 0x040fe40000410000 */
[----:B------:R-:W-:-:S02]  /*22c40*/  FMUL.FTZ R4, R0, R17 ;  /* 0x0000001100047220 */ /* 0x000fc40000410000 */
[C---:B------:R-:W-:Y:S02]  /*22c50*/  FFMA.FTZ R6, R16.reuse, R6, -R2 ;  /* 0x0000000610067223 */ /* 0x040fe40000010802 */
[----:B------:R-:W-:Y:S02]  /*22c60*/  FFMA.FTZ R0, R16, R23, R3 ;  /* 0x0000001710007223 */ /* 0x000fe40000010003 */
[----:B------:R-:W-:Y:S01]  /*22c70*/  FFMA.FTZ R3, R14, R17, -R5 ;  /* 0x000000110e037223 */ /* 0x000fe20000010805 */
[----:B------:R-:W-:Y:S01]  /*22c80*/  F2FP.BF16.PACK_AB R5, R18, R21 ;  /* 0x000000151205723e */ /* 0x000fe200000010ff */
[----:B------:R-:W-:Y:S01]  /*22c90*/  FFMA.FTZ R2, R14, R19, R4 ;  /* 0x000000130e027223 */ /* 0x000fe20000010004 */
[----:B------:R-:W-:Y:S02]  /*22ca0*/  F2FP.BF16.PACK_AB R14, R6, R15 ;  /* 0x0000000f060e723e */ /* 0x000fe400000010ff */
[----:B------:R-:W-:Y:S02]  /*22cb0*/  F2FP.BF16.PACK_AB R15, R3, R8 ;  /* 0x00000008030f723e */ /* 0x000fe400000010ff */
[----:B------:R-:W-:-:S02]  /*22cc0*/  F2FP.BF16.PACK_AB R4, R24, R29 ;  /* 0x0000001d1804723e */ /* 0x000fc400000010ff */
[----:B------:R-:W-:Y:S01]  /*22cd0*/  F2FP.BF16.PACK_AB R6, R0, R9 ;  /* 0x000000090006723e */ /* 0x000fe200000010ff */
[----:B------:R1:W-:Y:S01]  /*22ce0*/  ST.E.128 [R34.64], R12 ;  /* 0x0000000c22007985 */ /* 0x0003e2000c101d12 */
[----:B------:R-:W-:-:S05]  /*22cf0*/  F2FP.BF16.PACK_AB R7, R2, R7 ;  /* 0x000000070207723e */ /* 0x000fca00000010ff */
[----:B------:R1:W-:Y:S02]  /*22d00*/  ST.E.128 [R32.64], R4 ;  /* 0x0000000420007985 */ /* 0x0003e4000c101d12 */
.L_x_2063:
[----:B------:R-:W-:Y:S05]  /*22d10*/  BSYNC B0 ;  /* 0x0000000000007941 */ /* 0x000fea0003800000 */
.L_x_2062:
[----:B------:R-:W-:Y:S01]  /*22d20*/  IADD3 R3, R59, 0x20, RZ ;  /* 0x000000203b037810 */ /* 0x000fe20007ffe0ff */
[----:B------:R-:W-:Y:S03]  /*22d30*/  BSSY B0, `(.L_x_2064) ;  /* 0x000007a000007945 */ /* 0x000fe60003800000 */
[----:B------:R-:W-:-:S13]  /*22d40*/  ISETP.GE.AND P0, PT, R3, R31, PT ;  /* 0x0000001f0300720c */ /* 0x000fda0003f06270 */
[----:B------:R-:W-:Y:S05]  /*22d50*/  @P0 BRA `(.L_x_2065) ;  /* 0x0000077000000947 */ /* 0x000fea0003800000 */
[----:B------:R-:W-:Y:S01]  /*22d60*/  SHF.R.S32.HI R0, RZ, 0x1f, R3 ;  /* 0x0000001fff007819 */ /* 0x000fe20000011403 */
[----:B-1----:R-:W-:Y:S01]  /*22d70*/  IMAD.SHL.U32 R4, R76, 0x40, RZ ;  /* 0x000000404c047824 */ /* 0x002fe200078e00ff */
[----:B------:R-:W-:Y:S02]  /*22d80*/  SHF.R.S32.HI R5, RZ, 0x1f, R58 ;  /* 0x0000001fff057819 */ /* 0x000fe4000001143a */
[CC--:B------:R-:W-:Y:S02]  /*22d90*/  LEA.HI R2, R0.reuse, R3.reuse, RZ, 0x3 ;  /* 0x0000000300027211 */ /* 0x0c0fe400078f18ff */
[----:B------:R-:W-:Y:S02]  /*22da0*/  LEA.HI R3, R0, R3, RZ, 0x6 ;  /* 0x0000000300037211 */ /* 0x000fe400078f30ff */
[----:B------:R-:W-:Y:S02]  /*22db0*/  LOP3.LUT R0, R4, 0x1c0, RZ, 0xc0, !PT ;  /* 0x000001c004007812 */ /* 0x000fe400078ec0ff */
[--C-:B------:R-:W-:Y:S01]  /*22dc0*/  SHF.R.S32.HI R4, RZ, 0x3, R2.reuse ;  /* 0x00000003ff047819 */ /* 0x100fe20000011402 */
[----:B------:R-:W-:Y:S01]  /*22dd0*/  IMAD.SHL.U32 R6, R3, 0x80, RZ ;  /* 0x0000008003067824 */ /* 0x000fe200078e00ff */
[----:B------:R-:W-:-:S02]  /*22de0*/  LOP3.LUT R7, R0, 0x38, R2, 0xf8, !PT ;  /* 0x0000003800077812 */ /* 0x000fc400078ef802 */
[----:B------:R-:W-:Y:S02]  /*22df0*/  LEA.HI R2, R31, R4, RZ, 0x1d ;  /* 0x000000041f027211 */ /* 0x000fe400078fe8ff */
[----:B------:R-:W-:Y:S02]  /*22e00*/  LEA.HI R5, R5, R58, RZ, 0x5 ;  /* 0x0000003a05057211 */ /* 0x000fe400078f28ff */
[----:B------:R-:W-:Y:S02]  /*22e10*/  SHF.R.S32.HI R4, RZ, 0x1f, R2 ;  /* 0x0000001fff047819 */ /* 0x000fe40000011402 */
[----:B------:R-:W-:Y:S01]  /*22e20*/  SHF.R.U32.HI R9, RZ, 0x3, R0 ;  /* 0x00000003ff097819 */ /* 0x000fe20000011600 */
[----:B------:R-:W-:Y:S01]  /*22e30*/  IMAD.SHL.U32 R3, R5, 0x10, RZ ;  /* 0x0000001005037824 */ /* 0x000fe200078e00ff */
[----:B------:R-:W-:Y:S01]  /*22e40*/  LOP3.LUT R8, R6, 0xffffe000, RZ, 0xc0, !PT ;  /* 0xffffe00006087812 */ /* 0x000fe200078ec0ff */
[----:B------:R-:W-:Y:S01]  /*22e50*/  IMAD.SHL.U32 R5, R2, 0x8, RZ ;  /* 0x0000000802057824 */ /* 0x000fe200078e00ff */
[----:B------:R-:W-:-:S02]  /*22e60*/  LEA.HI R2, R4, R2, RZ, 0x3 ;  /* 0x0000000204027211 */ /* 0x000fc400078f18ff */
[-C--:B------:R-:W-:Y:S02]  /*22e70*/  LOP3.LUT R6, R7, R9.reuse, RZ, 0x3c, !PT ;  /* 0x0000000907067212 */ /* 0x080fe400078e3cff */
[----:B------:R-:W-:Y:S01]  /*22e80*/  LOP3.LUT R4, R0, 0x38, R5, 0xf8, !PT ;  /* 0x0000003800047812 */ /* 0x000fe200078ef805 */
[----:B------:R-:W-:Y:S01]  /*22e90*/  IMAD.SHL.U32 R0, R2, 0x400, RZ ;  /* 0x0000040002007824 */ /* 0x000fe200078e00ff */
[----:B------:R-:W-:Y:S02]  /*22ea0*/  LOP3.LUT R3, R3, 0xfffffe00, RZ, 0xc0, !PT ;  /* 0xfffffe0003037812 */ /* 0x000fe400078ec0ff */
[----:B------:R-:W-:Y:S02]  /*22eb0*/  LOP3.LUT R2, R4, R9, RZ, 0x3c, !PT ;  /* 0x0000000904027212 */ /* 0x000fe400078e3cff */
[----:B------:R-:W-:Y:S02]  /*22ec0*/  LOP3.LUT R0, R0, 0xffffe000, RZ, 0xc0, !PT ;  /* 0xffffe00000007812 */ /* 0x000fe400078ec0ff */
[----:B------:R-:W-:-:S02]  /*22ed0*/  IADD3 R6, R6, R8, R3 ;  /* 0x0000000806067210 */ /* 0x000fc40007ffe003 */
[----:B------:R-:W-:-:S03]  /*22ee0*/  IADD3 R0, R2, R0, R3 ;  /* 0x0000000002007210 */ /* 0x000fc60007ffe003 */
[----:B-----5:R-:W-:-:S04]  /*22ef0*/  IMAD.WIDE.U32 R34, R6, 0x2, R46 ;  /* 0x0000000206227825 */ /* 0x020fc800078e002e */
[----:B------:R-:W-:Y:S01]  /*22f00*/  IMAD.WIDE.U32 R32, R0, 0x2, R46 ;  /* 0x0000000200207825 */ /* 0x000fe200078e002e */
[----:B------:R-:W2:Y:S04]  /*22f10*/  LD.E.128 R12, [R34.64] ;  /* 0x00000012220c7980 */ /* 0x000ea8000c101d00 */
[----:B------:R-:W3:Y:S01]  /*22f20*/  LD.E.128 R4, [R32.64] ;  /* 0x0000001220047980 */ /* 0x000ee2000c101d00 */
[----:B------:R-:W-:Y:S02]  /*22f30*/  SHF.R.U64 R9, R40, 0x10, R41 ;  /* 0x0000001028097819 */ /* 0x000fe40000001229 */
[----:B------:R-:W-:Y:S02]  /*22f40*/  SHF.R.U64 R0, R36, 0x10, R37 ;  /* 0x0000001024007819 */ /* 0x000fe40000001225 */
[----:B------:R-:W-:-:S02]  /*22f50*/  PRMT R22, R79, 0x5410, R9 ;  /* 0x000054104f167816 */ /* 0x000fc40000000009 */
[----:B------:R-:W-:Y:S02]  /*22f60*/  SHF.R.U32.HI R16, RZ, 0x10, R41 ;  /* 0x00000010ff107819 */ /* 0x000fe40000011629 */
[----:B------:R-:W-:Y:S01]  /*22f70*/  SHF.R.U64 R17, R42, 0x10, R43 ;  /* 0x000000102a117819 */ /* 0x000fe2000000122b */
[----:B------:R-:W-:Y:S01]  /*22f80*/  IMAD.U32 R30, R22, 0x10000, RZ ;  /* 0x00010000161e7824 */ /* 0x000fe200078e00ff */
[----:B------:R-:W-:Y:S02]  /*22f90*/  SHF.R.U64 R3, R38, 0x10, R39 ;  /* 0x0000001026037819 */ /* 0x000fe40000001227 */
[----:B------:R-:W-:Y:S02]  /*22fa0*/  PRMT R29, R89, 0x5410, R0 ;  /* 0x00005410591d7816 */ /* 0x000fe40000000000 */
[----:B------:R-:W-:Y:S02]  /*22fb0*/  PRMT R21, R77, 0x5432, R16 ;  /* 0x000054324d157816 */ /* 0x000fe40000000010 */
[----:B------:R-:W-:-:S02]  /*22fc0*/  PRMT R20, R88, 0x5410, R17 ;  /* 0x0000541058147816 */ /* 0x000fc40000000011 */
[----:B------:R-:W-:Y:S02]  /*22fd0*/  SHF.R.U32.HI R2, RZ, 0x10, R37 ;  /* 0x00000010ff027819 */ /* 0x000fe40000011625 */
[----:B------:R-:W-:Y:S02]  /*22fe0*/  PRMT R27, R90, 0x5410, R3 ;  /* 0x000054105a1b7816 */ /* 0x000fe40000000003 */
[----:B------:R-:W-:Y:S02]  /*22ff0*/  SHF.R.U32.HI R8, RZ, 0x10, R39 ;  /* 0x00000010ff087819 */ /* 0x000fe40000011627 */
[----:B------:R-:W-:Y:S02]  /*23000*/  PRMT R28, R88, 0x5432, R2 ;  /* 0x00005432581c7816 */ /* 0x000fe40000000002 */
[----:B------:R-:W-:Y:S01]  /*23010*/  LOP3.LUT R36, R22, 0xffff0000, RZ, 0xc0, !PT ;  /* 0xffff000016247812 */ /* 0x000fe200078ec0ff */
[----:B------:R-:W-:Y:S01]  /*23020*/  IMAD.U32 R22, R21, 0x10000, RZ ;  /* 0x0001000015167824 */ /* 0x000fe200078e00ff */
[----:B------:R-:W-:-:S02]  /*23030*/  PRMT R26, R89, 0x5432, R8 ;  /* 0x00005432591a7816 */ /* 0x000fc40000000008 */
[----:B------:R-:W-:Y:S02]  /*23040*/  LOP3.LUT R21, R21, 0xffff0000, RZ, 0xc0, !PT ;  /* 0xffff000015157812 */ /* 0x000fe400078ec0ff */
[----:B------:R-:W-:-:S04]  /*23050*/  SHF.R.U32.HI R19, RZ, 0x10, R43 ;  /* 0x00000010ff137819 */ /* 0x000fc8000001162b */
[----:B------:R-:W-:Y:S01]  /*23060*/  PRMT R19, R79, 0x5432, R19 ;  /* 0x000054324f137816 */ /* 0x000fe20000000013 */
[C---:B--2---:R-:W-:Y:S01]  /*23070*/  IMAD.U32 R25, R12.reuse, 0x10000, RZ ;  /* 0x000100000c197824 */ /* 0x044fe200078e00ff */
[----:B------:R-:W-:Y:S01]  /*23080*/  LOP3.LUT R24, R12, 0xffff0000, RZ, 0xc0, !PT ;  /* 0xffff00000c187812 */ /* 0x000fe200078ec0ff */
[C---:B------:R-:W-:Y:S01]  /*23090*/  IMAD.U32 R23, R13.reuse, 0x10000, RZ ;  /* 0x000100000d177824 */ /* 0x040fe200078e00ff */
[----:B------:R-:W-:Y:S01]  /*230a0*/  LOP3.LUT R18, R13, 0xffff0000, RZ, 0xc0, !PT ;  /* 0xffff00000d127812 */ /* 0x000fe200078ec0ff */
[----:B---3--:R-:W-:Y:S01]  /*230b0*/  IMAD.U32 R12, R4, 0x10000, RZ ;  /* 0x00010000040c7824 */ /* 0x008fe200078e00ff */
[C---:B------:R-:W-:Y:S01]  /*230c0*/  LOP3.LUT R16, R14.reuse, 0xffff0000, RZ, 0xc0, !PT ;  /* 0xffff00000e107812 */ /* 0x040fe200078ec0ff */
[----:B------:R-:W-:Y:S01]  /*230d0*/  IMAD.U32 R17, R14, 0x10000, RZ ;  /* 0x000100000e117824 */ /* 0x000fe200078e00ff */
[----:B------:R-:W-:Y:S01]  /*230e0*/  LOP3.LUT R9, R4, 0xffff0000, RZ, 0xc0, !PT ;  /* 0xffff000004097812 */ /* 0x000fe200078ec0ff */
[C---:B------:R-:W-:Y:S01]  /*230f0*/  IMAD.U32 R13, R15.reuse, 0x10000, RZ ;  /* 0x000100000f0d7824 */ /* 0x040fe200078e00ff */
[----:B------:R-:W-:Y:S01]  /*23100*/  LOP3.LUT R14, R15, 0xffff0000, RZ, 0xc0, !PT ;  /* 0xffff00000f0e7812 */ /* 0x000fe200078ec0ff */
[C---:B------:R-:W-:Y:S01]  /*23110*/  IMAD.U32 R4, R6.reuse, 0x10000, RZ ;  /* 0x0001000006047824 */ /* 0x040fe200078e00ff */
[----:B------:R-:W-:Y:S01]  /*23120*/  LOP3.LUT R3, R6, 0xffff0000, RZ, 0xc0, !PT ;  /* 0xffff000006037812 */ /* 0x000fe200078ec0ff */
[----:B------:R-:W-:Y:S01]  /*23130*/  IMAD.U32 R15, R29, 0x10000, RZ ;  /* 0x000100001d0f7824 */ /* 0x000fe200078e00ff */
[----:B------:R-:W-:Y:S01]  /*23140*/  LOP3.LUT R0, R7, 0xffff0000, RZ, 0xc0, !PT ;  /* 0xffff000007007812 */ /* 0x000fe200078ec0ff */
[----:B------:R-:W-:-:S02]  /*23150*/  FMUL.FTZ R6, R12, R30 ;  /* 0x0000001e0c067220 */ /* 0x000fc40000410000 */
[----:B------:R-:W-:Y:S02]  /*23160*/  IMAD.U32 R2, R7, 0x10000, RZ ;  /* 0x0001000007027824 */ /* 0x000fe400078e00ff */
[-C--:B------:R-:W-:Y:S02]  /*23170*/  FMUL.FTZ R7, R12, R15.reuse ;  /* 0x0000000f0c077220 */ /* 0x080fe40000410000 */
[----:B------:R-:W-:Y:S01]  /*23180*/  FFMA.FTZ R37, R25, R15, -R6 ;  /* 0x0000000f19257223 */ /* 0x000fe20000010806 */
[----:B------:R-:W-:Y:S01]  /*23190*/  LOP3.LUT R15, R29, 0xffff0000, RZ, 0xc0, !PT ;  /* 0xffff00001d0f7812 */ /* 0x000fe200078ec0ff */
[C---:B------:R-:W-:Y:S01]  /*231a0*/  IMAD.U32 R8, R5.reuse, 0x10000, RZ ;  /* 0x0001000005087824 */ /* 0x040fe200078e00ff */
[----:B------:R-:W-:Y:S01]  /*231b0*/  LOP3.LUT R5, R5, 0xffff0000, RZ, 0xc0, !PT ;  /* 0xffff000005057812 */ /* 0x000fe200078ec0ff */
[----:B------:R-:W-:Y:S02]  /*231c0*/  FMUL.FTZ R6, R9, R36 ;  /* 0x0000002409067220 */ /* 0x000fe40000410000 */
[----:B------:R-:W-:-:S02]  /*231d0*/  IMAD.U32 R12, R28, 0x10000, RZ ;  /* 0x000100001c0c7824 */ /* 0x000fc400078e00ff */
[----:B------:R-:W-:Y:S02]  /*231e0*/  FFMA.FTZ R30, R25, R30, R7 ;  /* 0x0000001e191e7223 */ /* 0x000fe40000010007 */
[-C--:B------:R-:W-:Y:S02]  /*231f0*/  FMUL.FTZ R9, R9, R15.reuse ;  /* 0x0000000f09097220 */ /* 0x080fe40000410000 */
[----:B------:R-:W-:Y:S02]  /*23200*/  FFMA.FTZ R29, R24, R15, -R6 ;  /* 0x0000000f181d7223 */ /* 0x000fe40000010806 */
[C---:B------:R-:W-:Y:S02]  /*23210*/  FMUL.FTZ R7, R8.reuse, R22 ;  /* 0x0000001608077220 */ /* 0x040fe40000410000 */
[----:B------:R-:W-:Y:S01]  /*23220*/  FMUL.FTZ R6, R8, R12 ;  /* 0x0000000c08067220 */ /* 0x000fe20000410000 */
[----:B------:R-:W-:Y:S01]  /*23230*/  LOP3.LUT R8, R28, 0xffff0000, RZ, 0xc0, !PT ;  /* 0xffff00001c087812 */ /* 0x000fe200078ec0ff */
[----:B------:R-:W-:-:S02]  /*23240*/  FFMA.FTZ R25, R24, R36, R9 ;  /* 0x0000002418197223 */ /* 0x000fc40000010009 */
[C---:B------:R-:W-:Y:S02]  /*23250*/  FFMA.FTZ R24, R23.reuse, R12, -R7 ;  /* 0x0000000c17187223 */ /* 0x040fe40000010807 */
[----:B------:R-:W-:Y:S02]  /*23260*/  FFMA.FTZ R23, R23, R22, R6 ;  /* 0x0000001617177223 */ /* 0x000fe40000010006 */
[----:B------:R-:W-:Y:S02]  /*23270*/  FMUL.FTZ R6, R5, R21 ;  /* 0x0000001505067220 */ /* 0x000fe40000410000 */
[----:B------:R-:W-:Y:S02]  /*23280*/  IMAD.U32 R12, R27, 0x10000, RZ ;  /* 0x000100001b0c7824 */ /* 0x000fe400078e00ff */
[----:B------:R-:W-:Y:S02]  /*23290*/  IMAD.U32 R15, R20, 0x10000, RZ ;  /* 0x00010000140f7824 */ /* 0x000fe400078e00ff */
[----:B------:R-:W-:-:S02]  /*232a0*/  FMUL.FTZ R7, R5, R8 ;  /* 0x0000000805077220 */ /* 0x000fc40000410000 */
[----:B------:R-:W-:Y:S01]  /*232b0*/  FFMA.FTZ R22, R18, R8, -R6 ;  /* 0x0000000812167223 */ /* 0x000fe20000010806 */
[----:B------:R-:W-:Y:S01]  /*232c0*/  LOP3.LUT R8, R26, 0xffff0000, RZ, 0xc0, !PT ;  /* 0xffff00001a087812 */ /* 0x000fe200078ec0ff */
[----:B------:R-:W-:Y:S02]  /*232d0*/  IMAD.U32 R28, R19, 0x10000, RZ ;  /* 0x00010000131c7824 */ /* 0x000fe400078e00ff */
[C---:B------:R-:W-:Y:S02]  /*232e0*/  FMUL.FTZ R6, R4.reuse, R15 ;  /* 0x0000000f04067220 */ /* 0x040fe40000410000 */
[----:B------:R-:W-:Y:S02]  /*232f0*/  FMUL.FTZ R5, R4, R12 ;  /* 0x0000000c04057220 */ /* 0x000fe40000410000 */
[----:B------:R-:W-:Y:S02]  /*23300*/  IMAD.U32 R9, R26, 0x10000, RZ ;  /* 0x000100001a097824 */ /* 0x000fe400078e00ff */
[----:B------:R-:W-:-:S02]  /*23310*/  FFMA.FTZ R21, R18, R21, R7 ;  /* 0x0000001512157223 */ /* 0x000fc40000010007 */
[----:B------:R-:W-:Y:S02]  /*23320*/  FMUL.FTZ R4, R2, R28 ;  /* 0x0000001c02047220 */ /* 0x000fe40000410000 */
[----:B------:R-:W-:Y:S01]  /*23330*/  FFMA.FTZ R18, R17, R12, -R6 ;  /* 0x0000000c11127223 */ /* 0x000fe20000010806 */
[----:B------:R-:W-:Y:S01]  /*23340*/  LOP3.LUT R6, R27, 0xffff0000, RZ, 0xc0, !PT ;  /* 0xffff00001b067812 */ /* 0x000fe200078ec0ff */
[----:B------:R-:W-:Y:S01]  /*23350*/  FFMA.FTZ R15, R17, R15, R5 ;  /* 0x0000000f110f7223 */ /* 0x000fe20000010005 */
[----:B------:R-:W-:Y:S01]  /*23360*/  LOP3.LUT R17, R20, 0xffff0000, RZ, 0xc0, !PT ;  /* 0xffff000014117812 */ /* 0x000fe200078ec0ff */
[-C--:B------:R-:W-:Y:S01]  /*23370*/  FMUL.FTZ R2, R2, R9.reuse ;  /* 0x0000000902027220 */ /* 0x080fe20000410000 */
[----:B------:R-:W-:Y:S01]  /*23380*/  LOP3.LUT R12, R19, 0xffff0000, RZ, 0xc0, !PT ;  /* 0xffff0000130c7812 */ /* 0x000fe200078ec0ff */
[C---:B------:R-:W-:Y:S02]  /*23390*/  FFMA.FTZ R9, R13.reuse, R9, -R4 ;  /* 0x000000090d097223 */ /* 0x040fe40000010804 */
[----:B------:R-:W-:Y:S01]  /*233a0*/  FFMA.FTZ R7, R13, R28, R2 ;  /* 0x0000001c0d077223 */ /* 0x000fe20000010002 */
[----:B------:R-:W-:Y:S01]  /*233b0*/  F2FP.BF16.PACK_AB R13, R22, R24 ;  /* 0x00000018160d723e */ /* 0x000fe200000010ff */
[----:B------:R-:W-:-:S02]  /*233c0*/  FMUL.FTZ R2, R3, R17 ;  /* 0x0000001103027220 */ /* 0x000fc40000410000 */
[----:B------:R-:W-:Y:S02]  /*233d0*/  FMUL.FTZ R3, R3, R6 ;  /* 0x0000000603037220 */ /* 0x000fe40000410000 */
[C---:B------:R-:W-:Y:S02]  /*233e0*/  FMUL.FTZ R5, R0.reuse, R12 ;  /* 0x0000000c00057220 */ /* 0x040fe40000410000 */
[----:B------:R-:W-:Y:S02]  /*233f0*/  FMUL.FTZ R4, R0, R8 ;  /* 0x0000000800047220 */ /* 0x000fe40000410000 */
[C---:B------:R-:W-:Y:S02]  /*23400*/  FFMA.FTZ R6, R16.reuse, R6, -R2 ;  /* 0x0000000610067223 */ /* 0x040fe40000010802 */
        /* <DEDUP_REMOVED lines=8> */
[----:B------:R-:W-:Y:S02]  /*23490*/  F2FP.BF16.PACK_AB R4, R25, R30 ;  /* 0x0000001e1904723e */ /* 0x000fe400000010ff */
[----:B------:R-:W-:Y:S01]  /*234a0*/  F2FP.BF16.PACK_AB R7, R2, R7 ;  /* 0x000000070207723e */ /* 0x000fe200000010ff */
[----:B------:R1:W-:Y:S04]  /*234b0*/  ST.E.128 [R34.64], R12 ;  /* 0x0000000c22007985 */ /* 0x0003e8000c101d12 */
[----:B------:R1:W-:Y:S02]  /*234c0*/  ST.E.128 [R32.64], R4 ;  /* 0x0000000420007985 */ /* 0x0003e4000c101d12 */
.L_x_2065:
[----:B------:R-:W-:Y:S05]  /*234d0*/  BSYNC B0 ;  /* 0x0000000000007941 */ /* 0x000fea0003800000 */
.L_x_2064:
[----:B------:R-:W-:-:S04]  /*234e0*/  IADD3 R2, R59, 0x40, RZ ;  /* 0x000000403b027810 */ /* 0x000fc80007ffe0ff */
[----:B------:R-:W-:-:S13]  /*234f0*/  ISETP.GE.AND P0, PT, R2, R31, PT ;  /* 0x0000001f0200720c */ /* 0x000fda0003f06270 */
[----:B------:R-:W-:Y:S05]  /*23500*/  @P0 BRA `(.L_x_2061) ;  /* 0x0000077000000947 */ /* 0x000fea0003800000 */
[----:B-1----:R-:W-:Y:S01]  /*23510*/  SHF.R.S32.HI R4, RZ, 0x1f, R2 ;  /* 0x0000001fff047819 */ /* 0x002fe20000011402 */
[----:B------:R-:W-:Y:S01]  /*23520*/  IMAD.SHL.U32 R6, R76, 0x40, RZ ;  /* 0x000000404c067824 */ /* 0x000fe200078e00ff */
[----:B------:R-:W-:Y:S02]  /*23530*/  SHF.R.S32.HI R0, RZ, 0x1f, R58 ;  /* 0x0000001fff007819 */ /* 0x000fe4000001143a */
[CC--:B------:R-:W-:Y:S02]  /*23540*/  LEA.HI R3, R4.reuse, R2.reuse, RZ, 0x3 ;  /* 0x0000000204037211 */ /* 0x0c0fe400078f18ff */
[----:B------:R-:W-:Y:S02]  /*23550*/  LEA.HI R2, R4, R2, RZ, 0x6 ;  /* 0x0000000204027211 */ /* 0x000fe400078f30ff */
[----:B------:R-:W-:Y:S02]  /*23560*/  LEA.HI R5, R0, R58, RZ, 0x5 ;  /* 0x0000003a00057211 */ /* 0x000fe400078f28ff */
[----:B------:R-:W-:Y:S01]  /*23570*/  SHF.R.S32.HI R4, RZ, 0x3, R3 ;  /* 0x00000003ff047819 */ /* 0x000fe20000011403 */
[----:B------:R-:W-:Y:S01]  /*23580*/  IMAD.SHL.U32 R7, R2, 0x80, RZ ;  /* 0x0000008002077824 */ /* 0x000fe200078e00ff */
[----:B------:R-:W-:Y:S01]  /*23590*/  LOP3.LUT R0, R6, 0x1c0, RZ, 0xc0, !PT ;  /* 0x000001c006007812 */ /* 0x000fe200078ec0ff */
[----:B------:R-:W-:Y:S01]  /*235a0*/  IMAD.SHL.U32 R6, R5, 0x10, RZ ;  /* 0x0000001005067824 */ /* 0x000fe200078e00ff */
[----:B------:R-:W-:-:S02]  /*235b0*/  LEA.HI R2, R31, R4, RZ, 0x1d ;  /* 0x000000041f027211 */ /* 0x000fc400078fe8ff */
[----:B------:R-:W-:Y:S02]  /*235c0*/  LOP3.LUT R5, R0, 0x38, R3, 0xf8, !PT ;  /* 0x0000003800057812 */ /* 0x000fe400078ef803 */
[----:B------:R-:W-:Y:S02]  /*235d0*/  SHF.R.U32.HI R8, RZ, 0x3, R0 ;  /* 0x00000003ff087819 */ /* 0x000fe40000011600 */
[----:B------:R-:W-:Y:S02]  /*235e0*/  SHF.R.S32.HI R4, RZ, 0x1f, R2 ;  /* 0x0000001fff047819 */ /* 0x000fe40000011402 */
[----:B------:R-:W-:Y:S02]  /*235f0*/  LOP3.LUT R3, R6, 0xfffffe00, RZ, 0xc0, !PT ;  /* 0xfffffe0006037812 */ /* 0x000fe400078ec0ff */
[----:B------:R-:W-:Y:S01]  /*23600*/  LOP3.LUT R6, R5, R8, RZ, 0x3c, !PT ;  /* 0x0000000805067212 */ /* 0x000fe200078e3cff */
[----:B------:R-:W-:Y:S01]  /*23610*/  IMAD.SHL.U32 R5, R2, 0x8, RZ ;  /* 0x0000000802057824 */ /* 0x000fe200078e00ff */
[----:B------:R-:W-:-:S02]  /*23620*/  LEA.HI R2, R4, R2, RZ, 0x3 ;  /* 0x0000000204027211 */ /* 0x000fc400078f18ff */
[----:B------:R-:W-:Y:S02]  /*23630*/  LOP3.LUT R7, R7, 0xffffe000, RZ, 0xc0, !PT ;  /* 0xffffe00007077812 */ /* 0x000fe400078ec0ff */
[----:B------:R-:W-:Y:S01]  /*23640*/  LOP3.LUT R4, R0, 0x38, R5, 0xf8, !PT ;  /* 0x0000003800047812 */ /* 0x000fe200078ef805 */
[----:B------:R-:W-:Y:S01]  /*23650*/  IMAD.SHL.U32 R0, R2, 0x400, RZ ;  /* 0x0000040002007824 */ /* 0x000fe200078e00ff */
[----:B------:R-:W-:Y:S02]  /*23660*/  IADD3 R6, R6, R7, R3 ;  /* 0x0000000706067210 */ /* 0x000fe40007ffe003 */
        /* <DEDUP_REMOVED lines=9> */
[----:B------:R-:W-:Y:S02]  /*23700*/  PRMT R22, R91, 0x5410, R9 ;  /* 0x000054105b167816 */ /* 0x000fe40000000009 */
[----:B------:R-:W-:Y:S02]  /*23710*/  SHF.R.U32.HI R16, RZ, 0x10, R53 ;  /* 0x00000010ff107819 */ /* 0x000fe40000011635 */
[----:B------:R-:W-:Y:S01]  /*23720*/  SHF.R.U64 R17, R54, 0x10, R55 ;  /* 0x0000001036117819 */ /* 0x000fe20000001237 */
[----:B------:R-:W-:Y:S01]  /*23730*/  IMAD.U32 R30, R22, 0x10000, RZ ;  /* 0x00010000161e7824 */ /* 0x000fe200078e00ff */
[----:B------:R-:W-:-:S02]  /*23740*/  SHF.R.U64 R3, R50, 0x10, R51 ;  /* 0x0000001032037819 */ /* 0x000fc40000001233 */
[----:B------:R-:W-:Y:S02]  /*23750*/  PRMT R29, R93, 0x5410, R0 ;  /* 0x000054105d1d7816 */ /* 0x000fe40000000000 */
[----:B------:R-:W-:Y:S02]  /*23760*/  PRMT R21, R90, 0x5432, R16 ;  /* 0x000054325a157816 */ /* 0x000fe40000000010 */
[----:B------:R-:W-:Y:S02]  /*23770*/  PRMT R20, R92, 0x5410, R17 ;  /* 0x000054105c147816 */ /* 0x000fe40000000011 */
[----:B------:R-:W-:Y:S02]  /*23780*/  SHF.R.U32.HI R2, RZ, 0x10, R49 ;  /* 0x00000010ff027819 */ /* 0x000fe40000011631 */
[----:B------:R-:W-:Y:S02]  /*23790*/  PRMT R27, R94, 0x5410, R3 ;  /* 0x000054105e1b7816 */ /* 0x000fe40000000003 */
[----:B------:R-:W-:-:S02]  /*237a0*/  SHF.R.U32.HI R8, RZ, 0x10, R51 ;  /* 0x00000010ff087819 */ /* 0x000fc40000011633 */
[----:B------:R-:W-:Y:S01]  /*237b0*/  LOP3.LUT R36, R22, 0xffff0000, RZ, 0xc0, !PT ;  /* 0xffff000016247812 */ /* 0x000fe200078ec0ff */
[----:B------:R-:W-:Y:S01]  /*237c0*/  IMAD.U32 R22, R21, 0x10000, RZ ;  /* 0x0001000015167824 */ /* 0x000fe200078e00ff */
[----:B------:R-:W-:Y:S02]  /*237d0*/  PRMT R28, R92, 0x5432, R2 ;  /* 0x000054325c1c7816 */ /* 0x000fe40000000002 */
[----:B------:R-:W-:Y:S02]  /*237e0*/  PRMT R26, R93, 0x5432, R8 ;  /* 0x000054325d1a7816 */ /* 0x000fe40000000008 */
[----:B------:R-:W-:Y:S02]  /*237f0*/  LOP3.LUT R21, R21, 0xffff0000, RZ, 0xc0, !PT ;  /* 0xffff000015157812 */ /* 0x000fe400078ec0ff */
        /* <DEDUP_REMOVED lines=26> */
[----:B------:R-:W-:Y:S02]  /*239a0*/  FFMA.FTZ R30, R24, R15, -R6 ;  /* 0x0000000f181e7223 */ /* 0x000fe40000010806 */
[C---:B------:R-:W-:Y:S02]  /*239b0*/  FMUL.FTZ R7, R8.reuse, R22 ;  /* 0x0000001608077220 */ /* 0x040fe40000410000 */
[-C--:B------:R-:W-:Y:S01]  /*239c0*/  FMUL.FTZ R6, R8, R12.reuse ;  /* 0x0000000c08067220 */ /* 0x080fe20000410000 */
[----:B------:R-:W-:Y:S01]  /*239d0*/  LOP3.LUT R8, R28, 0xffff0000, RZ, 0xc0, !PT ;  /* 0xffff00001c087812 */ /* 0x000fe200078ec0ff */
[C---:B------:R-:W-:Y:S02]  /*239e0*/  FFMA.FTZ R25, R23.reuse, R12, -R7 ;  /* 0x0000000c17197223 */ /* 0x040fe40000010807 */
[----:B------:R-:W-:-:S02]  /*239f0*/  FFMA.FTZ R23, R23, R22, R6 ;  /* 0x0000001617177223 */ /* 0x000fc40000010006 */
[----:B------:R-:W-:Y:S02]  /*23a00*/  FMUL.FTZ R9, R9, R15 ;  /* 0x0000000f09097220 */ /* 0x000fe40000410000 */
[----:B------:R-:W-:Y:S02]  /*23a10*/  FMUL.FTZ R6, R5, R21 ;  /* 0x0000001505067220 */ /* 0x000fe40000410000 */
[----:B------:R-:W-:Y:S02]  /*23a20*/  IMAD.U32 R12, R27, 0x10000, RZ ;  /* 0x000100001b0c7824 */ /* 0x000fe400078e00ff */
[----:B------:R-:W-:Y:S02]  /*23a30*/  IMAD.U32 R15, R20, 0x10000, RZ ;  /* 0x00010000140f7824 */ /* 0x000fe400078e00ff */
[----:B------:R-:W-:Y:S02]  /*23a40*/  FFMA.FTZ R29, R24, R36, R9 ;  /* 0x00000024181d7223 */ /* 0x000fe40000010009 */
        /* <DEDUP_REMOVED lines=35> */
.L_x_2061:
[----:B------:R-:W-:Y:S05]  /*23c80*/  BSYNC B1 ;  /* 0x0000000000017941 */ /* 0x000fea0003800000 */
.L_x_2060:
[----:B------:R-:W-:Y:S01]  /*23c90*/  IADD3 R0, R76, 0x40, RZ ;  /* 0x000000404c007810 */ /* 0x000fe20007ffe0ff */
[----:B------:R-:W-:-:S02]  /*23ca0*/  IMAD.MOV.U32 R2, RZ, RZ, R111 ;  /* 0x000000ffff027224 */ /* 0x000fc400078e006f */
[----:B------:R-:W-:Y:S01]  /*23cb0*/  IMAD.MOV.U32 R3, RZ, RZ, 0x0 ;  /* 0x00000000ff037424 */ /* 0x000fe200078e00ff */
[----:B------:R-:W-:-:S13]  /*23cc0*/  ISETP.GE.AND P0, PT, R0, R78, PT ;  /* 0x0000004e0000720c */ /* 0x000fda0003f06270 */
[----:B------:R-:W-:Y:S05]  /*23cd0*/  @P0 RET.REL.NODEC R2 `(_ZN7cutlass13device_kernelIN5flash19enable_sm80_to_sm89INS1_16FlashAttnFwdSm80INS1_25CollectiveMainloopFwdSm80ILi8ELi2ELb0EN4cute5tupleIJNS5_1CILi128EEENS7_ILi64EEENS7_ILi192EEEEEELi192ENS_10bfloat16_tEfNS_4arch4Sm80ELb0ELb1ELb1ELb1ELb0ELb1ELb1ELb1EEENS1_21CollectiveEpilogueFwdINS6_IJS8_SA_S9_EEENS6_IJNS7_ILi1EEESI_SI_EEESC_SE_Li256ELb1ELb1ELb1ELb0EEENS1_36VarlenDynamicPersistentTileSchedulerILi128ELi64ELi256ELi256ELb1ELb1ELb0ELb1ELb0ELb1EEEEEEEEEvNT_6ParamsE) ;  /* 0xfffdc32002000950 */ /* 0x000fea0003c3ffff */
[----:B------:R-:W-:Y:S01]  /*23ce0*/  ISETP.GE.AND P0, PT, R59, R31, PT ;  /* 0x0000001f3b00720c */ /* 0x000fe20003f06270 */
[----:B------:R-:W-:-:S12]  /*23cf0*/  BSSY B0, `(.L_x_2066) ;  /* 0x0000072000007945 */ /* 0x000fd80003800000 */
[----:B------:R-:W-:Y:S05]  /*23d00*/  @P0 BRA `(.L_x_2067) ;  /* 0x0000070000000947 */ /* 0x000fea0003800000 */
[----:B------:R-:W-:Y:S01]  /*23d10*/  SHF.R.S32.HI R3, RZ, 0x1f, R0 ;  /* 0x0000001fff037819 */ /* 0x000fe20000011400 */
[----:B------:R-:W-:Y:S01]  /*23d20*/  IMAD.SHL.U32 R2, R0, 0x40, RZ ;  /* 0x0000004000027824 */ /* 0x000fe200078e00ff */
[----:B-1----:R-:W-:Y:S02]  /*23d30*/  LEA.HI R5, R31, R45, RZ, 0x1d ;  /* 0x0000002d1f057211 */ /* 0x002fe400078fe8ff */
[----:B------:R-:W-:Y:S02]  /*23d40*/  LEA.HI R3, R3, R0, RZ, 0x3 ;  /* 0x0000000003037211 */ /* 0x000fe400078f18ff */
[----:B------:R-:W-:Y:S02]  /*23d50*/  SHF.R.S32.HI R6, RZ, 0x1f, R5 ;  /* 0x0000001fff067819 */ /* 0x000fe40000011405 */
[----:B------:R-:W-:Y:S01]  /*23d60*/  LOP3.LUT R2, R2, 0x1c0, RZ, 0xc0, !PT ;  /* 0x000001c002027812 */ /* 0x000fe200078ec0ff */
[----:B------:R-:W-:Y:S01]  /*23d70*/  IMAD.SHL.U32 R4, R3, 0x40, RZ ;  /* 0x0000004003047824 */ /* 0x000fe200078e00ff */
[----:B------:R-:W-:Y:S01]  /*23d80*/  LEA.HI R6, R6, R5, RZ, 0x3 ;  /* 0x0000000506067211 */ /* 0x000fe200078f18ff */
[----:B------:R-:W-:Y:S01]  /*23d90*/  IMAD.SHL.U32 R5, R5, 0x8, RZ ;  /* 0x0000000805057824 */ /* 0x000fe200078e00ff */
[----:B------:R-:W-:-:S02]  /*23da0*/  LOP3.LUT R7, R2, 0x38, R59, 0xf8, !PT ;  /* 0x0000003802077812 */ /* 0x000fc400078ef83b */
[----:B------:R-:W-:Y:S02]  /*23db0*/  SHF.R.U32.HI R3, RZ, 0x3, R2 ;  /* 0x00000003ff037819 */ /* 0x000fe40000011602 */
[----:B------:R-:W-:Y:S02]  /*23dc0*/  LOP3.LUT R4, R4, 0xfffffe00, RZ, 0xc0, !PT ;  /* 0xfffffe0004047812 */ /* 0x000fe400078ec0ff */
[----:B------:R-:W-:Y:S01]  /*23dd0*/  LOP3.LUT R2, R2, 0x38, R5, 0xf8, !PT ;  /* 0x0000003802027812 */ /* 0x000fe200078ef805 */
[----:B------:R-:W-:Y:S01]  /*23de0*/  IMAD.SHL.U32 R5, R6, 0x400, RZ ;  /* 0x0000040006057824 */ /* 0x000fe200078e00ff */
        /* <DEDUP_REMOVED lines=9> */
[----:B------:R-:W-:Y:S02]  /*23e80*/  SHF.R.U32.HI R19, RZ, 0x10, R63 ;  /* 0x00000010ff137819 */ /* 0x000fe4000001163f */
[----:B------:R-:W-:Y:S02]  /*23e90*/  SHF.R.U64 R2, R64, 0x10, R65 ;  /* 0x0000001040027819 */ /* 0x000fe40000001241 */
[----:B------:R-:W-:Y:S02]  /*23ea0*/  PRMT R23, R95, 0x5410, R16 ;  /* 0x000054105f177816 */ /* 0x000fe40000000010 */
[--C-:B------:R-:W-:Y:S02]  /*23eb0*/  SHF.R.U64 R8, R66, 0x10, R67.reuse ;  /* 0x0000001042087819 */ /* 0x100fe40000001243 */
[----:B------:R-:W-:Y:S01]  /*23ec0*/  SHF.R.U32.HI R9, RZ, 0x10, R67 ;  /* 0x00000010ff097819 */ /* 0x000fe20000011643 */
[----:B------:R-:W-:Y:S01]  /*23ed0*/  IMAD.U32 R36, R23, 0x10000, RZ ;  /* 0x0001000017247824 */ /* 0x000fe200078e00ff */
[----:B------:R-:W-:-:S02]  /*23ee0*/  SHF.R.U32.HI R17, RZ, 0x10, R61 ;  /* 0x00000010ff117819 */ /* 0x000fc4000001163d */
[----:B------:R-:W-:Y:S02]  /*23ef0*/  SHF.R.U64 R18, R62, 0x10, R63 ;  /* 0x000000103e127819 */ /* 0x000fe4000000123f */
[----:B------:R-:W-:Y:S02]  /*23f00*/  PRMT R20, R95, 0x5432, R19 ;  /* 0x000054325f147816 */ /* 0x000fe40000000013 */
[C---:B------:R-:W-:Y:S02]  /*23f10*/  PRMT R30, R97.reuse, 0x5410, R2 ;  /* 0x00005410611e7816 */ /* 0x040fe40000000002 */
[----:B------:R-:W-:Y:S02]  /*23f20*/  PRMT R28, R98, 0x5410, R8 ;  /* 0x00005410621c7816 */ /* 0x000fe40000000008 */
[----:B------:R-:W-:Y:S02]  /*23f30*/  PRMT R27, R97, 0x5432, R9 ;  /* 0x00005432611b7816 */ /* 0x000fe40000000009 */
[----:B------:R-:W-:-:S02]  /*23f40*/  PRMT R22, R94, 0x5432, R17 ;  /* 0x000054325e167816 */ /* 0x000fc40000000011 */
[----:B------:R-:W-:Y:S02]  /*23f50*/  PRMT R21, R96, 0x5410, R18 ;  /* 0x0000541060157816 */ /* 0x000fe40000000012 */
[----:B------:R-:W-:Y:S02]  /*23f60*/  SHF.R.U32.HI R3, RZ, 0x10, R65 ;  /* 0x00000010ff037819 */ /* 0x000fe40000011641 */
[----:B------:R-:W-:Y:S01]  /*23f70*/  LOP3.LUT R37, R23, 0xffff0000, RZ, 0xc0, !PT ;  /* 0xffff000017257812 */ /* 0x000fe200078ec0ff */
        /* <DEDUP_REMOVED lines=23> */
[----:B------:R-:W-:Y:S02]  /*240f0*/  FMUL.FTZ R6, R12, R37 ;  /* 0x000000250c067220 */ /* 0x000fe40000410000 */
[----:B------:R-:W-:Y:S02]  /*24100*/  IMAD.U32 R13, R29, 0x10000, RZ ;  /* 0x000100001d0d7824 */ /* 0x000fe400078e00ff */
[----:B------:R-:W-:-:S02]  /*24110*/  FFMA.FTZ R38, R26, R36, R7 ;  /* 0x000000241a267223 */ /* 0x000fc40000010007 */
[-C--:B------:R-:W-:Y:S02]  /*24120*/  FMUL.FTZ R12, R12, R15.reuse ;  /* 0x0000000f0c0c7220 */ /* 0x080fe40000410000 */
[----:B------:R-:W-:Y:S01]  /*24130*/  FFMA.FTZ R36, R25, R15, -R6 ;  /* 0x0000000f19247223 */ /* 0x000fe20000010806 */
[----:B------:R-:W-:Y:S01]  /*24140*/  LOP3.LUT R15, R22, 0xffff0000, RZ, 0xc0, !PT ;  /* 0xffff0000160f7812 */ /* 0x000fe200078ec0ff */
[C---:B------:R-:W-:Y:S02]  /*24150*/  FMUL.FTZ R7, R9.reuse, R23 ;  /* 0x0000001709077220 */ /* 0x040fe40000410000 */
[-C--:B------:R-:W-:Y:S02]  /*24160*/  FMUL.FTZ R6, R9, R13.reuse ;  /* 0x0000000d09067220 */ /* 0x080fe40000410000 */
[C---:B------:R-:W-:Y:S01]  /*24170*/  FFMA.FTZ R26, R24.reuse, R13, -R7 ;  /* 0x0000000d181a7223 */ /* 0x040fe20000010807 */
[----:B------:R-:W-:Y:S01]  /*24180*/  LOP3.LUT R7, R29, 0xffff0000, RZ, 0xc0, !PT ;  /* 0xffff00001d077812 */ /* 0x000fe200078ec0ff */
[----:B------:R-:W-:-:S02]  /*24190*/  FFMA.FTZ R24, R24, R23, R6 ;  /* 0x0000001718187223 */ /* 0x000fc40000010006 */
[----:B------:R-:W-:Y:S02]  /*241a0*/  FFMA.FTZ R30, R25, R37, R12 ;  /* 0x00000025191e7223 */ /* 0x000fe4000001000c */
[----:B------:R-:W-:Y:S02]  /*241b0*/  FMUL.FTZ R6, R8, R15 ;  /* 0x0000000f08067220 */ /* 0x000fe40000410000 */
[----:B------:R-:W-:Y:S02]  /*241c0*/  IMAD.U32 R12, R28, 0x10000, RZ ;  /* 0x000100001c0c7824 */ /* 0x000fe400078e00ff */
[----:B------:R-:W-:Y:S02]  /*241d0*/  IMAD.U32 R13, R21, 0x10000, RZ ;  /* 0x00010000150d7824 */ /* 0x000fe400078e00ff */
[----:B------:R-:W-:Y:S02]  /*241e0*/  IMAD.U32 R25, R20, 0x10000, RZ ;  /* 0x0001000014197824 */ /* 0x000fe400078e00ff */
[----:B------:R-:W-:-:S02]  /*241f0*/  FMUL.FTZ R8, R8, R7 ;  /* 0x0000000708087220 */ /* 0x000fc40000410000 */
[----:B------:R-:W-:Y:S02]  /*24200*/  FFMA.FTZ R23, R19, R7, -R6 ;  /* 0x0000000713177223 */ /* 0x000fe40000010806 */
[C---:B------:R-:W-:Y:S02]  /*24210*/  FMUL.FTZ R7, R5.reuse, R13 ;  /* 0x0000000d05077220 */ /* 0x040fe40000410000 */
[----:B------:R-:W-:Y:S02]  /*24220*/  FMUL.FTZ R6, R5, R12 ;  /* 0x0000000c05067220 */ /* 0x000fe40000410000 */
[----:B------:R-:W-:Y:S02]  /*24230*/  IMAD.U32 R9, R27, 0x10000, RZ ;  /* 0x000100001b097824 */ /* 0x000fe400078e00ff */
[----:B------:R-:W-:Y:S02]  /*24240*/  FMUL.FTZ R5, R3, R25 ;  /* 0x0000001903057220 */ /* 0x000fe40000410000 */
[----:B------:R-:W-:-:S02]  /*24250*/  FFMA.FTZ R22, R19, R15, R8 ;  /* 0x0000000f13167223 */ /* 0x000fc40000010008 */
[----:B------:R-:W-:Y:S01]  /*24260*/  FFMA.FTZ R19, R18, R12, -R7 ;  /* 0x0000000c12137223 */ /* 0x000fe20000010807 */
[----:B------:R-:W-:Y:S01]  /*24270*/  LOP3.LUT R12, R20, 0xffff0000, RZ, 0xc0, !PT ;  /* 0xffff0000140c7812 */ /* 0x000fe200078ec0ff */
[----:B------:R-:W-:Y:S01]  /*24280*/  FFMA.FTZ R18, R18, R13, R6 ;  /* 0x0000000d12127223 */ /* 0x000fe20000010006 */
[----:B------:R-:W-:Y:S01]  /*24290*/  LOP3.LUT R13, R21, 0xffff0000, RZ, 0xc0, !PT ;  /* 0xffff0000150d7812 */ /* 0x000fe200078ec0ff */
[-C--:B------:R-:W-:Y:S02]  /*242a0*/  FMUL.FTZ R3, R3, R9.reuse ;  /* 0x0000000903037220 */ /* 0x080fe40000410000 */
[----:B------:R-:W-:Y:S01]  /*242b0*/  FFMA.FTZ R15, R16, R9, -R5 ;  /* 0x00000009100f7223 */ /* 0x000fe20000010805 */
[----:B------:R-:W-:Y:S01]  /*242c0*/  LOP3.LUT R9, R28, 0xffff0000, RZ, 0xc0, !PT ;  /* 0xffff00001c097812 */ /* 0x000fe200078ec0ff */
[----:B------:R-:W-:Y:S01]  /*242d0*/  FFMA.FTZ R8, R16, R25, R3 ;  /* 0x0000001910087223 */ /* 0x000fe20000010003 */
[----:B------:R-:W-:Y:S01]  /*242e0*/  LOP3.LUT R5, R27, 0xffff0000, RZ, 0xc0, !PT ;  /* 0xffff00001b057812 */ /* 0x000fe200078ec0ff */
[----:B------:R-:W-:-:S02]  /*242f0*/  FMUL.FTZ R6, R4, R13 ;  /* 0x0000000d04067220 */ /* 0x000fc40000410000 */
[----:B------:R-:W-:Y:S02]  /*24300*/  FMUL.FTZ R3, R4, R9 ;  /* 0x0000000904037220 */ /* 0x000fe40000410000 */
[C---:B------:R-:W-:Y:S02]  /*24310*/  FMUL.FTZ R7, R2.reuse, R12 ;  /* 0x0000000c02077220 */ /* 0x040fe40000410000 */
[----:B------:R-:W-:Y:S02]  /*24320*/  FMUL.FTZ R4, R2, R5 ;  /* 0x0000000502047220 */ /* 0x000fe40000410000 */
[C---:B------:R-:W-:Y:S02]  /*24330*/  FFMA.FTZ R6, R17.reuse, R9, -R6 ;  /* 0x0000000911067223 */ /* 0x040fe40000010806 */
[----:B------:R-:W-:Y:S01]  /*24340*/  FFMA.FTZ R2, R17, R13, R3 ;  /* 0x0000000d11027223 */ /* 0x000fe20000010003 */
[----:B------:R-:W-:Y:S01]  /*24350*/  F2FP.BF16.PACK_AB R13, R23, R26 ;  /* 0x0000001a170d723e */ /* 0x000fe200000010ff */
[----:B------:R-:W-:Y:S01]  /*24360*/  FFMA.FTZ R7, R14, R5, -R7 ;  /* 0x000000050e077223 */ /* 0x000fe20000010807 */
[----:B------:R-:W-:Y:S01]  /*24370*/  F2FP.BF16.PACK_AB R5, R22, R24 ;  /* 0x000000181605723e */ /* 0x000fe200000010ff */
[----:B------:R-:W-:Y:S01]  /*24380*/  FFMA.FTZ R3, R14, R12, R4 ;  /* 0x0000000c0e037223 */ /* 0x000fe20000010004 */
[----:B------:R-:W-:-:S02]  /*24390*/  F2FP.BF16.PACK_AB R12, R36, R39 ;  /* 0x00000027240c723e */ /* 0x000fc400000010ff */
[----:B------:R-:W-:Y:S02]  /*243a0*/  F2FP.BF16.PACK_AB R14, R6, R19 ;  /* 0x00000013060e723e */ /* 0x000fe400000010ff */
[----:B------:R-:W-:Y:S02]  /*243b0*/  F2FP.BF16.PACK_AB R15, R7, R15 ;  /* 0x0000000f070f723e */ /* 0x000fe400000010ff */
[----:B------:R-:W-:Y:S02]  /*243c0*/  F2FP.BF16.PACK_AB R4, R30, R38 ;  /* 0x000000261e04723e */ /* 0x000fe400000010ff */
[----:B------:R-:W-:Y:S01]  /*243d0*/  F2FP.BF16.PACK_AB R6, R2, R18 ;  /* 0x000000120206723e */ /* 0x000fe200000010ff */
[----:B------:R1:W-:Y:S01]  /*243e0*/  ST.E.128 [R34.64], R12 ;  /* 0x0000000c22007985 */ /* 0x0003e2000c101d12 */
[----:B------:R-:W-:-:S05]  /*243f0*/  F2FP.BF16.PACK_AB R7, R3, R8 ;  /* 0x000000080307723e */ /* 0x000fca00000010ff */
[----:B------:R1:W-:Y:S02]  /*24400*/  ST.E.128 [R32.64], R4 ;  /* 0x0000000420007985 */ /* 0x0003e4000c101d12 */
.L_x_2067:
[----:B------:R-:W-:Y:S05]  /*24410*/  BSYNC B0 ;  /* 0x0000000000007941 */ /* 0x000fea0003800000 */
.L_x_2066:
[----:B------:R-:W-:Y:S01]  /*24420*/  IADD3 R2, R59, 0x20, RZ ;  /* 0x000000203b027810 */ /* 0x000fe20007ffe0ff */
[----:B------:R-:W-:Y:S03]  /*24430*/  BSSY B0, `(.L_x_2068) ;  /* 0x000007a000007945 */ /* 0x000fe60003800000 */
[----:B------:R-:W-:-:S13]  /*24440*/  ISETP.GE.AND P0, PT, R2, R31, PT ;  /* 0x0000001f0200720c */ /* 0x000fda0003f06270 */
[----:B------:R-:W-:Y:S05]  /*24450*/  @P0 BRA `(.L_x_2069) ;  /* 0x0000077000000947 */ /* 0x000fea0003800000 */
[----:B-1----:R-:W-:Y:S01]  /*24460*/  SHF.R.S32.HI R4, RZ, 0x1f, R2 ;  /* 0x0000001fff047819 */ /* 0x002fe20000011402 */
[----:B------:R-:W-:Y:S01]  /*24470*/  IMAD.SHL.U32 R5, R0, 0x40, RZ ;  /* 0x0000004000057824 */ /* 0x000fe200078e00ff */
        /* <DEDUP_REMOVED lines=8> */
[----:B------:R-:W-:Y:S02]  /*24500*/  LOP3.LUT R9, R6, 0xffffe000, RZ, 0xc0, !PT ;  /* 0xffffe00006097812 */ /* 0x000fe400078ec0ff */
[----:B------:R-:W-:Y:S01]  /*24510*/  SHF.R.S32.HI R5, RZ, 0x1f, R3 ;  /* 0x0000001fff057819 */ /* 0x000fe20000011403 */
[----:B------:R-:W-:Y:S01]  /*24520*/  IMAD.SHL.U32 R6, R3, 0x8, RZ ;  /* 0x0000000803067824 */ /* 0x000fe200078e00ff */
[----:B------:R-:W-:Y:S02]  /*24530*/  LEA.HI R7, R7, R0, RZ, 0x3 ;  /* 0x0000000007077211 */ /* 0x000fe400078f18ff */
[----:B------:R-:W-:Y:S02]  /*24540*/  LEA.HI R3, R5, R3, RZ, 0x3 ;  /* 0x0000000305037211 */ /* 0x000fe400078f18ff */
[----:B------:R-:W-:Y:S01]  /*24550*/  SHF.R.U32.HI R12, RZ, 0x3, R2 ;  /* 0x00000003ff0c7819 */ /* 0x000fe20000011602 */
[----:B------:R-:W-:Y:S01]  /*24560*/  IMAD.SHL.U32 R4, R7, 0x40, RZ ;  /* 0x0000004007047824 */ /* 0x000fe200078e00ff */
[----:B------:R-:W-:Y:S01]  /*24570*/  LOP3.LUT R5, R2, 0x38, R6, 0xf8, !PT ;  /* 0x0000003802057812 */ /* 0x000fe200078ef806 */
[----:B------:R-:W-:Y:S01]  /*24580*/  IMAD.SHL.U32 R2, R3, 0x400, RZ ;  /* 0x0000040003027824 */ /* 0x000fe200078e00ff */
[----:B------:R-:W-:-:S02]  /*24590*/  LOP3.LUT R7, R8, R12, RZ, 0x3c, !PT ;  /* 0x0000000c08077212 */ /* 0x000fc400078e3cff */
[----:B------:R-:W-:Y:S02]  /*245a0*/  LOP3.LUT R4, R4, 0xfffffe00, RZ, 0xc0, !PT ;  /* 0xfffffe0004047812 */ /* 0x000fe400078ec0ff */
[----:B------:R-:W-:Y:S02]  /*245b0*/  LOP3.LUT R3, R5, R12, RZ, 0x3c, !PT ;  /* 0x0000000c05037212 */ /* 0x000fe400078e3cff */
[----:B------:R-:W-:Y:S02]  /*245c0*/  LOP3.LUT R2, R2, 0xffffe000, RZ, 0xc0, !PT ;  /* 0xffffe00002027812 */ /* 0x000fe400078ec0ff */
[--C-:B------:R-:W-:Y:S02]  /*245d0*/  IADD3 R7, R7, R9, R4.reuse ;  /* 0x0000000907077210 */ /* 0x100fe40007ffe004 */
[----:B------:R-:W-:-:S03]  /*245e0*/  IADD3 R2, R3, R2, R4 ;  /* 0x0000000203027210 */ /* 0x000fc60007ffe004 */
[----:B-----5:R-:W-:-:S04]  /*245f0*/  IMAD.WIDE.U32 R34, R7, 0x2, R46 ;  /* 0x0000000207227825 */ /* 0x020fc800078e002e */
[----:B------:R-:W-:Y:S01]  /*24600*/  IMAD.WIDE.U32 R32, R2, 0x2, R46 ;  /* 0x0000000202207825 */ /* 0x000fe200078e002e */
[----:B------:R-:W2:Y:S04]  /*24610*/  LD.E.128 R12, [R34.64] ;  /* 0x00000012220c7980 */ /* 0x000ea8000c101d00 */
[----:B------:R-:W3:Y:S01]  /*24620*/  LD.E.128 R4, [R32.64] ;  /* 0x0000001220047980 */ /* 0x000ee2000c101d00 */
[----:B------:R-:W-:Y:S02]  /*24630*/  SHF.R.U64 R16, R72, 0x10, R73 ;  /* 0x0000001048107819 */ /* 0x000fe40000001249 */
[----:B------:R-:W-:Y:S02]  /*24640*/  SHF.R.U32.HI R19, RZ, 0x10, R75 ;  /* 0x00000010ff137819 */ /* 0x000fe4000001164b */
[----:B------:R-:W-:-:S02]  /*24650*/  SHF.R.U64 R2, R68, 0x10, R69 ;  /* 0x0000001044027819 */ /* 0x000fc40000001245 */
[----:B------:R-:W-:Y:S02]  /*24660*/  PRMT R23, R99, 0x5410, R16 ;  /* 0x0000541063177816 */ /* 0x000fe40000000010 */
[--C-:B------:R-:W-:Y:S02]  /*24670*/  SHF.R.U64 R8, R70, 0x10, R71.reuse ;  /* 0x0000001046087819 */ /* 0x100fe40000001247 */
[----:B------:R-:W-:Y:S01]  /*24680*/  SHF.R.U32.HI R9, RZ, 0x10, R71 ;  /* 0x00000010ff097819 */ /* 0x000fe20000011647 */
[----:B------:R-:W-:Y:S01]  /*24690*/  IMAD.U32 R36, R23, 0x10000, RZ ;  /* 0x0001000017247824 */ /* 0x000fe200078e00ff */
[----:B------:R-:W-:Y:S02]  /*246a0*/  SHF.R.U32.HI R17, RZ, 0x10, R73 ;  /* 0x00000010ff117819 */ /* 0x000fe40000011649 */
[----:B------:R-:W-:Y:S02]  /*246b0*/  SHF.R.U64 R18, R74, 0x10, R75 ;  /* 0x000000104a127819 */ /* 0x000fe4000000124b */
[----:B------:R-:W-:-:S02]  /*246c0*/  PRMT R20, R99, 0x5432, R19 ;  /* 0x0000543263147816 */ /* 0x000fc40000000013 */
[C---:B------:R-:W-:Y:S02]  /*246d0*/  PRMT R30, R101.reuse, 0x5410, R2 ;  /* 0x00005410651e7816 */ /* 0x040fe40000000002 */
[----:B------:R-:W-:Y:S02]  /*246e0*/  PRMT R28, R102, 0x5410, R8 ;  /* 0x00005410661c7816 */ /* 0x000fe40000000008 */
[----:B------:R-:W-:Y:S02]  /*246f0*/  PRMT R27, R101, 0x5432, R9 ;  /* 0x00005432651b7816 */ /* 0x000fe40000000009 */
[----:B------:R-:W-:Y:S02]  /*24700*/  PRMT R22, R98, 0x5432, R17 ;  /* 0x0000543262167816 */ /* 0x000fe40000000011 */
[----:B------:R-:W-:Y:S02]  /*24710*/  PRMT R21, R100, 0x5410, R18 ;  /* 0x0000541064157816 */ /* 0x000fe40000000012 */
[----:B------:R-:W-:-:S02]  /*24720*/  SHF.R.U32.HI R3, RZ, 0x10, R69 ;  /* 0x00000010ff037819 */ /* 0x000fc40000011645 */
[----:B------:R-:W-:Y:S01]  /*24730*/  LOP3.LUT R37, R23, 0xffff0000, RZ, 0xc0, !PT ;  /* 0xffff000017257812 */ /* 0x000fe200078ec0ff */
[----:B------:R-:W-:Y:S01]  /*24740*/  IMAD.U32 R23, R22, 0x10000, RZ ;  /* 0x0001000016177824 */ /* 0x000fe200078e00ff */
        /* <DEDUP_REMOVED lines=72> */
.L_x_2069:
[----:B------:R-:W-:Y:S05]  /*24bd0*/  BSYNC B0 ;  /* 0x0000000000007941 */ /* 0x000fea0003800000 */
.L_x_2068:
[----:B------:R-:W-:Y:S01]  /*24be0*/  IADD3 R2, R59, 0x40, RZ ;  /* 0x000000403b027810 */ /* 0x000fe20007ffe0ff */
[----:B-1----:R-:W-:Y:S02]  /*24bf0*/  IMAD.MOV.U32 R4, RZ, RZ, R111 ;  /* 0x000000ffff047224 */ /* 0x002fe400078e006f */
[----:B------:R-:W-:Y:S01]  /*24c00*/  IMAD.MOV.U32 R5, RZ, RZ, 0x0 ;  /* 0x00000000ff057424 */ /* 0x000fe200078e00ff */
[----:B------:R-:W-:-:S13]  /*24c10*/  ISETP.GE.AND P0, PT, R2, R31, PT ;  /* 0x0000001f0200720c */ /* 0x000fda0003f06270 */
[----:B------:R-:W-:Y:S05]  /*24c20*/  @P0 RET.REL.NODEC R4 `(_ZN7cutlass13device_kernelIN5flash19enable_sm80_to_sm89INS1_16FlashAttnFwdSm80INS1_25CollectiveMainloopFwdSm80ILi8ELi2ELb0EN4cute5tupleIJNS5_1CILi128EEENS7_ILi64EEENS7_ILi192EEEEEELi192ENS_10bfloat16_tEfNS_4arch4Sm80ELb0ELb1ELb1ELb1ELb0ELb1ELb1ELb1EEENS1_21CollectiveEpilogueFwdINS6_IJS8_SA_S9_EEENS6_IJNS7_ILi1EEESI_SI_EEESC_SE_Li256ELb1ELb1ELb1ELb0EEENS1_36VarlenDynamicPersistentTileSchedulerILi128ELi64ELi256ELi256ELb1ELb1ELb0ELb1ELb0ELb1EEEEEEEEEvNT_6ParamsE) ;  /* 0xfffdb3d004000950 */ /* 0x000fea0003c3ffff */
[----:B------:R-:W-:Y:S01]  /*24c30*/  SHF.R.S32.HI R4, RZ, 0x1f, R2 ;  /* 0x0000001fff047819 */ /* 0x000fe20000011402 */
[----:B------:R-:W-:Y:S01]  /*24c40*/  IMAD.SHL.U32 R5, R0, 0x40, RZ ;  /* 0x0000004000057824 */ /* 0x000fe200078e00ff */
[----:B------:R-:W-:Y:S02]  /*24c50*/  SHF.R.S32.HI R7, RZ, 0x1f, R0 ;  /* 0x0000001fff077819 */ /* 0x000fe40000011400 */
[CC--:B------:R-:W-:Y:S02]  /*24c60*/  LEA.HI R3, R4.reuse, R2.reuse, RZ, 0x3 ;  /* 0x0000000204037211 */ /* 0x0c0fe400078f18ff */
[----:B------:R-:W-:Y:S02]  /*24c70*/  LEA.HI R4, R4, R2, RZ, 0x6 ;  /* 0x0000000204047211 */ /* 0x000fe400078f30ff */
[----:B------:R-:W-:Y:S02]  /*24c80*/  SHF.R.S32.HI R6, RZ, 0x3, R3 ;  /* 0x00000003ff067819 */ /* 0x000fe40000011403 */
[----:B------:R-:W-:Y:S01]  /*24c90*/  LOP3.LUT R2, R5, 0x1c0, RZ, 0xc0, !PT ;  /* 0x000001c005027812 */ /* 0x000fe200078ec0ff */
[----:B------:R-:W-:Y:S01]  /*24ca0*/  IMAD.SHL.U32 R4, R4, 0x80, RZ ;  /* 0x0000008004047824 */ /* 0x000fe200078e00ff */
[----:B------:R-:W-:-:S02]  /*24cb0*/  LEA.HI R5, R7, R0, RZ, 0x3 ;  /* 0x0000000007057211 */ /* 0x000fc400078f18ff */
[----:B------:R-:W-:Y:S02]  /*24cc0*/  LEA.HI R0, R31, R6, RZ, 0x1d ;  /* 0x000000061f007211 */ /* 0x000fe400078fe8ff */
[----:B------:R-:W-:Y:S02]  /*24cd0*/  LOP3.LUT R7, R4, 0xffffe000, RZ, 0xc0, !PT ;  /* 0xffffe00004077812 */ /* 0x000fe400078ec0ff */
[----:B------:R-:W-:Y:S02]  /*24ce0*/  SHF.R.S32.HI R4, RZ, 0x1f, R0 ;  /* 0x0000001fff047819 */ /* 0x000fe40000011400 */
[----:B------:R-:W-:Y:S01]  /*24cf0*/  LOP3.LUT R6, R2, 0x38, R3, 0xf8, !PT ;  /* 0x0000003802067812 */ /* 0x000fe200078ef803 */
[----:B------:R-:W-:Y:S01]  /*24d00*/  IMAD.SHL.U32 R3, R5, 0x40, RZ ;  /* 0x0000004005037824 */ /* 0x000fe200078e00ff */
[----:B------:R-:W-:Y:S01]  /*24d10*/  SHF.R.U32.HI R8, RZ, 0x3, R2 ;  /* 0x00000003ff087819 */ /* 0x000fe20000011602 */
[----:B------:R-:W-:Y:S01]  /*24d20*/  IMAD.SHL.U32 R5, R0, 0x8, RZ ;  /* 0x0000000800057824 */ /* 0x000fe200078e00ff */
[----:B------:R-:W-:-:S02]  /*24d30*/  LEA.HI R0, R4, R0, RZ, 0x3 ;  /* 0x0000000004007211 */ /* 0x000fc400078f18ff */
[----:B------:R-:W-:Y:S02]  /*24d40*/  LOP3.LUT R3, R3, 0xfffffe00, RZ, 0xc0, !PT ;  /* 0xfffffe0003037812 */ /* 0x000fe400078ec0ff */
[----:B------:R-:W-:Y:S01]  /*24d50*/  LOP3.LUT R2, R2, 0x38, R5, 0xf8, !PT ;  /* 0x0000003802027812 */ /* 0x000fe200078ef805 */
[----:B------:R-:W-:Y:S01]  /*24d60*/  IMAD.SHL.U32 R0, R0, 0x400, RZ ;  /* 0x0000040000007824 */ /* 0x000fe200078e00ff */
[-C--:B------:R-:W-:Y:S02]  /*24d70*/  LOP3.LUT R6, R6, R8.reuse, RZ, 0x3c, !PT ;  /* 0x0000000806067212 */ /* 0x080fe400078e3cff */
        /* <DEDUP_REMOVED lines=12> */
[C---:B------:R-:W-:Y:S01]  /*24e40*/  PRMT R29, R109.reuse, 0x5410, R0 ;  /* 0x000054106d1d7816 */ /* 0x040fe20000000000 */
[C---:B------:R-:W-:Y:S01]  /*24e50*/  IMAD.U32 R34, R22.reuse, 0x10000, RZ ;  /* 0x0001000016227824 */ /* 0x040fe200078e00ff */
[----:B------:R-:W-:Y:S02]  /*24e60*/  SHF.R.U32.HI R21, RZ, 0x10, R81 ;  /* 0x00000010ff157819 */ /* 0x000fe40000011651 */
[----:B------:R-:W-:Y:S02]  /*24e70*/  PRMT R26, R109, 0x5432, R8 ;  /* 0x000054326d1a7816 */ /* 0x000fe40000000008 */
[----:B------:R-:W-:Y:S02]  /*24e80*/  SHF.R.U32.HI R2, RZ, 0x10, R85 ;  /* 0x00000010ff027819 */ /* 0x000fe40000011655 */
[----:B------:R-:W-:-:S02]  /*24e90*/  LOP3.LUT R22, R22, 0xffff0000, RZ, 0xc0, !PT ;  /* 0xffff000016167812 */ /* 0x000fc400078ec0ff */
[----:B------:R-:W-:Y:S02]  /*24ea0*/  SHF.R.U64 R3, R86, 0x10, R87 ;  /* 0x0000001056037819 */ /* 0x000fe40000001257 */
[----:B------:R-:W-:Y:S02]  /*24eb0*/  PRMT R21, R102, 0x5432, R21 ;  /* 0x0000543266157816 */ /* 0x000fe40000000015 */
[----:B------:R-:W-:Y:S02]  /*24ec0*/  PRMT R28, R108, 0x5432, R2 ;  /* 0x000054326c1c7816 */ /* 0x000fe40000000002 */
[----:B------:R-:W-:Y:S02]  /*24ed0*/  PRMT R27, R110, 0x5410, R3 ;  /* 0x000054106e1b7816 */ /* 0x000fe40000000003 */
[--C-:B------:R-:W-:Y:S02]  /*24ee0*/  SHF.R.U64 R20, R82, 0x10, R83.reuse ;  /* 0x0000001052147819 */ /* 0x100fe40000001253 */
[----:B------:R-:W-:-:S02]  /*24ef0*/  SHF.R.U32.HI R19, RZ, 0x10, R83 ;  /* 0x00000010ff137819 */ /* 0x000fc40000011653 */
[----:B------:R-:W-:Y:S02]  /*24f00*/  PRMT R20, R108, 0x5410, R20 ;  /* 0x000054106c147816 */ /* 0x000fe40000000014 */
        /* <DEDUP_REMOVED lines=15> */
[----:B------:R-:W-:Y:S01]  /*25000*/  FMUL.FTZ R5, R12, R34 ;  /* 0x000000220c057220 */ /* 0x000fe20000410000 */
[----:B------:R-:W-:Y:S01]  /*25010*/  LOP3.LUT R2, R6, 0xffff0000, RZ, 0xc0, !PT ;  /* 0xffff000006027812 */ /* 0x000fe200078ec0ff */
[----:B------:R-:W-:-:S02]  /*25020*/  FMUL.FTZ R12, R12, R15 ;  /* 0x0000000f0c0c7220 */ /* 0x000fc40000410000 */
[----:B------:R-:W-:Y:S02]  /*25030*/  FFMA.FTZ R35, R25, R15, -R5 ;  /* 0x0000000f19237223 */ /* 0x000fe40000010805 */
[----:B------:R-:W-:Y:S02]  /*25040*/  FMUL.FTZ R5, R9, R22 ;  /* 0x0000001609057220 */ /* 0x000fe40000410000 */
[----:B------:R-:W-:Y:S01]  /*25050*/  IMAD.U32 R3, R6, 0x10000, RZ ;  /* 0x0001000006037824 */ /* 0x000fe200078e00ff */
[----:B------:R-:W-:Y:S01]  /*25060*/  LOP3.LUT R6, R7, 0xffff0000, RZ, 0xc0, !PT ;  /* 0xffff000007067812 */ /* 0x000fe200078ec0ff */
[----:B------:R-:W-:Y:S02]  /*25070*/  IMAD.U32 R15, R21, 0x10000, RZ ;  /* 0x00010000150f7824 */ /* 0x000fe400078e00ff */
[----:B------:R-:W-:Y:S02]  /*25080*/  IMAD.U32 R0, R7, 0x10000, RZ ;  /* 0x0001000007007824 */ /* 0x000fe400078e00ff */
[C---:B------:R-:W-:Y:S01]  /*25090*/  IMAD.U32 R7, R28.reuse, 0x10000, RZ ;  /* 0x000100001c077824 */ /* 0x040fe200078e00ff */
[----:B------:R-:W-:Y:S01]  /*250a0*/  LOP3.LUT R28, R28, 0xffff0000, RZ, 0xc0, !PT ;  /* 0xffff00001c1c7812 */ /* 0x000fe200078ec0ff */
[----:B------:R-:W-:-:S02]  /*250b0*/  FMUL.FTZ R9, R9, R29 ;  /* 0x0000001d09097220 */ /* 0x000fc40000410000 */
[----:B------:R-:W-:Y:S01]  /*250c0*/  FFMA.FTZ R34, R25, R34, R12 ;  /* 0x0000002219227223 */ /* 0x000fe2000001000c */
[----:B------:R-:W-:Y:S01]  /*250d0*/  LOP3.LUT R25, R21, 0xffff0000, RZ, 0xc0, !PT ;  /* 0xffff000015197812 */ /* 0x000fe200078ec0ff */
[----:B------:R-:W-:Y:S02]  /*250e0*/  FFMA.FTZ R29, R24, R29, -R5 ;  /* 0x0000001d181d7223 */ /* 0x000fe40000010805 */
[C---:B------:R-:W-:Y:S02]  /*250f0*/  FMUL.FTZ R5, R8.reuse, R15 ;  /* 0x0000000f08057220 */ /* 0x040fe40000410000 */
[-C--:B------:R-:W-:Y:S02]  /*25100*/  FMUL.FTZ R8, R8, R7.reuse ;  /* 0x0000000708087220 */ /* 0x080fe40000410000 */
[----:B------:R-:W-:Y:S02]  /*25110*/  FFMA.FTZ R21, R23, R7, -R5 ;  /* 0x0000000717157223 */ /* 0x000fe40000010805 */
[----:B------:R-:W-:-:S02]  /*25120*/  FFMA.FTZ R22, R24, R22, R9 ;  /* 0x0000001618167223 */ /* 0x000fc40000010009 */
[----:B------:R-:W-:Y:S02]  /*25130*/  FMUL.FTZ R5, R4, R25 ;  /* 0x0000001904057220 */ /* 0x000fe40000410000 */
[----:B------:R-:W-:Y:S02]  /*25140*/  FFMA.FTZ R23, R23, R15, R8 ;  /* 0x0000000f17177223 */ /* 0x000fe40000010008 */
[C---:B------:R-:W-:Y:S01]  /*25150*/  IMAD.U32 R9, R27.reuse, 0x10000, RZ ;  /* 0x000100001b097824 */ /* 0x040fe200078e00ff */
[----:B------:R-:W-:Y:S01]  /*25160*/  LOP3.LUT R27, R27, 0xffff0000, RZ, 0xc0, !PT ;  /* 0xffff00001b1b7812 */ /* 0x000fe200078ec0ff */
[C---:B------:R-:W-:Y:S01]  /*25170*/  IMAD.U32 R12, R20.reuse, 0x10000, RZ ;  /* 0x00010000140c7824 */ /* 0x040fe200078e00ff */
[----:B------:R-:W-:Y:S01]  /*25180*/  LOP3.LUT R20, R20, 0xffff0000, RZ, 0xc0, !PT ;  /* 0xffff000014147812 */ /* 0x000fe200078ec0ff */
[C---:B------:R-:W-:Y:S01]  /*25190*/  IMAD.U32 R15, R19.reuse, 0x10000, RZ ;  /* 0x00010000130f7824 */ /* 0x040fe200078e00ff */
[----:B------:R-:W-:Y:S01]  /*251a0*/  LOP3.LUT R19, R19, 0xffff0000, RZ, 0xc0, !PT ;  /* 0xffff000013137812 */ /* 0x000fe200078ec0ff */
[----:B------:R-:W-:-:S02]  /*251b0*/  FMUL.FTZ R7, R4, R28 ;  /* 0x0000001c04077220 */ /* 0x000fc40000410000 */
[C---:B------:R-:W-:Y:S01]  /*251c0*/  IMAD.U32 R8, R26.reuse, 0x10000, RZ ;  /* 0x000100001a087824 */ /* 0x040fe200078e00ff */
[----:B------:R-:W-:Y:S01]  /*251d0*/  LOP3.LUT R26, R26, 0xffff0000, RZ, 0xc0, !PT ;  /* 0xffff00001a1a7812 */ /* 0x000fe200078ec0ff */
[----:B------:R-:W-:Y:S02]  /*251e0*/  FFMA.FTZ R28, R18, R28, -R5 ;  /* 0x0000001c121c7223 */ /* 0x000fe40000010805 */
[C---:B------:R-:W-:Y:S02]  /*251f0*/  FMUL.FTZ R5, R3.reuse, R12 ;  /* 0x0000000c03057220 */ /* 0x040fe40000410000 */
[----:B------:R-:W-:Y:S02]  /*25200*/  FMUL.FTZ R4, R3, R9 ;  /* 0x0000000903047220 */ /* 0x000fe40000410000 */
[C---:B------:R-:W-:Y:S02]  /*25210*/  FMUL.FTZ R3, R0.reuse, R15 ;  /* 0x0000000f00037220 */ /* 0x040fe40000410000 */
[----:B------:R-:W-:-:S02]  /*25220*/  FMUL.FTZ R0, R0, R8 ;  /* 0x0000000800007220 */ /* 0x000fc40000410000 */
[C---:B------:R-:W-:Y:S02]  /*25230*/  FFMA.FTZ R8, R13.reuse, R8, -R3 ;  /* 0x000000080d087223 */ /* 0x040fe40000010803 */
[----:B------:R-:W-:Y:S01]  /*25240*/  FFMA.FTZ R3, R13, R15, R0 ;  /* 0x0000000f0d037223 */ /* 0x000fe20000010000 */
[----:B------:R-:W-:Y:S01]  /*25250*/  F2FP.BF16.PACK_AB R13, R28, R21 ;  /* 0x000000151c0d723e */ /* 0x000fe200000010ff */
[----:B------:R-:W-:Y:S02]  /*25260*/  FFMA.FTZ R18, R18, R25, R7 ;  /* 0x0000001912127223 */ /* 0x000fe40000010007 */
[----:B------:R-:W-:Y:S02]  /*25270*/  FMUL.FTZ R0, R2, R20 ;  /* 0x0000001402007220 */ /* 0x000fe40000410000 */
[----:B------:R-:W-:Y:S02]  /*25280*/  FMUL.FTZ R15, R6, R19 ;  /* 0x00000013060f7220 */ /* 0x000fe40000410000 */
[----:B------:R-:W-:-:S02]  /*25290*/  FMUL.FTZ R2, R2, R27 ;  /* 0x0000001b02027220 */ /* 0x000fc40000410000 */
[-C--:B------:R-:W-:Y:S02]  /*252a0*/  FMUL.FTZ R7, R6, R26.reuse ;  /* 0x0000001a06077220 */ /* 0x080fe40000410000 */
[C---:B------:R-:W-:Y:S01]  /*252b0*/  FFMA.FTZ R9, R17.reuse, R9, -R5 ;  /* 0x0000000911097223 */ /* 0x040fe20000010805 */
[----:B------:R-:W-:Y:S01]  /*252c0*/  F2FP.BF16.PACK_AB R5, R18, R23 ;  /* 0x000000171205723e */ /* 0x000fe200000010ff */
[----:B------:R-:W-:Y:S02]  /*252d0*/  FFMA.FTZ R0, R16, R27, -R0 ;  /* 0x0000001b10007223 */ /* 0x000fe40000010800 */
[----:B------:R-:W-:Y:S02]  /*252e0*/  FFMA.FTZ R15, R14, R26, -R15 ;  /* 0x0000001a0e0f7223 */ /* 0x000fe4000001080f */
[----:B------:R-:W-:Y:S01]  /*252f0*/  FFMA.FTZ R17, R17, R12, R4 ;  /* 0x0000000c11117223 */ /* 0x000fe20000010004 */
[----:B------:R-:W-:Y:S01]  /*25300*/  F2FP.BF16.PACK_AB R12, R29, R35 ;  /* 0x000000231d0c723e */ /* 0x000fe200000010ff */
[----:B------:R-:W-:Y:S01]  /*25310*/  FFMA.FTZ R6, R16, R20, R2 ;  /* 0x0000001410067223 */ /* 0x000fe20000010002 */
[----:B------:R-:W-:Y:S01]  /*25320*/  F2FP.BF16.PACK_AB R15, R15, R8 ;  /* 0x000000080f0f723e */ /* 0x000fe200000010ff */
[----:B------:R-:W-:Y:S01]  /*25330*/  FFMA.FTZ R7, R14, R19, R7 ;  /* 0x000000130e077223 */ /* 0x000fe20000010007 */
[----:B------:R-:W-:Y:S01]  /*25340*/  F2FP.BF16.PACK_AB R14, R0, R9 ;  /* 0x00000009000e723e */ /* 0x000fe200000010ff */
[----:B------:R-:W-:Y:S01]  /*25350*/  IMAD.MOV.U32 R2, RZ, RZ, R111 ;  /* 0x000000ffff027224 */ /* 0x000fe200078e006f */
[----:B------:R-:W-:-:S02]  /*25360*/  F2FP.BF16.PACK_AB R4, R22, R34 ;  /* 0x000000221604723e */ /* 0x000fc400000010ff */
[----:B------:R-:W-:Y:S01]  /*25370*/  F2FP.BF16.PACK_AB R6, R6, R17 ;  /* 0x000000110606723e */ /* 0x000fe200000010ff */
[----:B------:R1:W-:Y:S01]  /*25380*/  ST.E.128 [R32.64], R12 ;  /* 0x0000000c20007985 */ /* 0x0003e2000c101d12 */
[----:B------:R-:W-:Y:S01]  /*25390*/  F2FP.BF16.PACK_AB R7, R7, R3 ;  /* 0x000000030707723e */ /* 0x000fe200000010ff */
[----:B------:R-:W-:-:S04]  /*253a0*/  IMAD.MOV.U32 R3, RZ, RZ, 0x0 ;  /* 0x00000000ff037424 */ /* 0x000fc800078e00ff */
[----:B------:R1:W-:Y:S01]  /*253b0*/  ST.E.128 [R30.64], R4 ;  /* 0x000000041e007985 */ /* 0x0003e2000c101d12 */
[----:B------:R-:W-:Y:S05]  /*253c0*/  RET.REL.NODEC R2 `(_ZN7cutlass13device_kernelIN5flash19enable_sm80_to_sm89INS1_16FlashAttnFwdSm80INS1_25CollectiveMainloopFwdSm80ILi8ELi2ELb0EN4cute5tupleIJNS5_1CILi128EEENS7_ILi64EEENS7_ILi192EEEEEELi192ENS_10bfloat16_tEfNS_4arch4Sm80ELb0ELb1ELb1ELb1ELb0ELb1ELb1ELb1EEENS1_21CollectiveEpilogueFwdINS6_IJS8_SA_S9_EEENS6_IJNS7_ILi1EEESI_SI_EEESC_SE_Li256ELb1ELb1ELb1ELb0EEENS1_36VarlenDynamicPersistentTileSchedulerILi128ELi64ELi256ELi256ELb1ELb1ELb0ELb1ELb0ELb1EEEEEEEEEvNT_6ParamsE) ;  /* 0xfffdac3002007950 */ /* 0x000fea0003c3ffff */
.L_x_2022:
[----:B------:R-:W-:Y:S01]  /*253d0*/  IMAD.MOV.U32 R9, RZ, RZ, R46 ;  /* 0x000000ffff097224 */ /* 0x000fe200078e002e */
[----:B------:R-:W-:Y:S01]  /*253e0*/  MOV R3, 0x1c1f ;  /* 0x00001c1f00037802 */ /* 0x000fe20000000f00 */
[----:B------:R-:W-:Y:S01]  /*253f0*/  IMAD.MOV.U32 R5, RZ, RZ, RZ ;  /* 0x000000ffff057224 */ /* 0x000fe200078e00ff */
[----:B------:R-:W-:Y:S02]  /*25400*/  MOV R104, 0xffffffff ;  /* 0xffffffff00687802 */ /* 0x000fe40000000f00 */
[----:B------:R-:W-:Y:S02]  /*25410*/  MOV R2, 0x25430 ;  /* 0x0002543000027802 */ /* 0x000fe40000000f00 */
[----:B------:R-:W-:Y:S05]  /*25420*/  CALL.REL.NOINC `($__internal_39_$__cuda_sm70_shflsync_idx_p) ;  /* 0x0000078000007944 */ /* 0x000fea0003c00000 */
[----:B------:R-:W-:Y:S01]  /*25430*/  MOV R4, R12 ;  /* 0x0000000c00047202 */ /* 0x000fe20000000f00 */
[----:B------:R-:W-:Y:S05]  /*25440*/  BRA `(.L_x_2070) ;  /* 0xffff894000007947 */ /* 0x000fea000383ffff */
.L_x_2023:
[----:B------:R-:W-:Y:S01]  /*25450*/  IMAD.MOV.U32 R9, RZ, RZ, R47 ;  /* 0x000000ffff097224 */ /* 0x000fe200078e002f */
[----:B------:R-:W-:Y:S01]  /*25460*/  MOV R3, 0x1c1f ;  /* 0x00001c1f00037802 */ /* 0x000fe20000000f00 */
[----:B------:R-:W-:Y:S01]  /*25470*/  IMAD.MOV.U32 R5, RZ, RZ, RZ ;  /* 0x000000ffff057224 */ /* 0x000fe200078e00ff */
[----:B------:R-:W-:-:S02]  /*25480*/  MOV R104, 0xffffffff ;  /* 0xffffffff00687802 */ /* 0x000fc40000000f00 */
[----:B------:R-:W-:Y:S02]  /*25490*/  MOV R2, 0x254b0 ;  /* 0x000254b000027802 */ /* 0x000fe40000000f00 */
[----:B-12---:R-:W-:Y:S05]  /*254a0*/  CALL.REL.NOINC `($__internal_39_$__cuda_sm70_shflsync_idx_p) ;  /* 0x0000070000007944 */ /* 0x006fea0003c00000 */
[----:B------:R-:W-:Y:S01]  /*254b0*/  IMAD.MOV.U32 R9, RZ, RZ, R45 ;  /* 0x000000ffff097224 */ /* 0x000fe200078e002d */
[----:B------:R-:W-:Y:S01]  /*254c0*/  MOV R3, 0x1c1f ;  /* 0x00001c1f00037802 */ /* 0x000fe20000000f00 */
[----:B------:R-:W-:Y:S01]  /*254d0*/  IMAD.MOV.U32 R5, RZ, RZ, RZ ;  /* 0x000000ffff057224 */ /* 0x000fe200078e00ff */
[----:B------:R-:W-:Y:S01]  /*254e0*/  MOV R6, R12 ;  /* 0x0000000c00067202 */ /* 0x000fe20000000f00 */
[----:B------:R-:W-:Y:S01]  /*254f0*/  IMAD.MOV.U32 R104, RZ, RZ, -0x1 ;  /* 0xffffffffff687424 */ /* 0x000fe200078e00ff */
[----:B------:R-:W-:Y:S02]  /*25500*/  MOV R7, R4 ;  /* 0x0000000400077202 */ /* 0x000fe40000000f00 */
        /* <DEDUP_REMOVED lines=11> */
.L_x_2026:
[----:B------:R-:W-:Y:S01]  /*255c0*/  IMAD.MOV.U32 R9, RZ, RZ, R46 ;  /* 0x000000ffff097224 */ /* 0x000fe200078e002e */
[----:B------:R-:W-:Y:S01]  /*255d0*/  MOV R3, 0x1c1f ;  /* 0x00001c1f00037802 */ /* 0x000fe20000000f00 */
[----:B------:R-:W-:Y:S01]  /*255e0*/  IMAD.MOV.U32 R5, RZ, RZ, 0x1 ;  /* 0x00000001ff057424 */ /* 0x000fe200078e00ff */
[----:B------:R-:W-:-:S02]  /*255f0*/  MOV R104, 0xffffffff ;  /* 0xffffffff00687802 */ /* 0x000fc40000000f00 */
[----:B------:R-:W-:Y:S02]  /*25600*/  MOV R2, 0x25620 ;  /* 0x0002562000027802 */ /* 0x000fe40000000f00 */
[----:B---34-:R-:W-:Y:S05]  /*25610*/  CALL.REL.NOINC `($__internal_39_$__cuda_sm70_shflsync_idx_p) ;  /* 0x0000059000007944 */ /* 0x018fea0003c00000 */
[----:B------:R-:W-:Y:S01]  /*25620*/  IMAD.MOV.U32 R7, RZ, RZ, R12 ;  /* 0x000000ffff077224 */ /* 0x000fe200078e000c */
[----:B------:R-:W-:Y:S01]  /*25630*/  MOV R9, R47 ;  /* 0x0000002f00097202 */ /* 0x000fe20000000f00 */
[----:B------:R-:W-:Y:S01]  /*25640*/  IMAD.MOV.U32 R5, RZ, RZ, 0x1 ;  /* 0x00000001ff057424 */ /* 0x000fe200078e00ff */
[----:B------:R-:W-:Y:S01]  /*25650*/  MOV R3, 0x1c1f ;  /* 0x00001c1f00037802 */ /* 0x000fe20000000f00 */
[----:B------:R-:W-:Y:S01]  /*25660*/  IMAD.MOV.U32 R104, RZ, RZ, -0x1 ;  /* 0xffffffffff687424 */ /* 0x000fe200078e00ff */
[----:B------:R-:W-:Y:S02]  /*25670*/  MOV R2, 0x25690 ;  /* 0x0002569000027802 */ /* 0x000fe40000000f00 */
[----:B------:R-:W-:Y:S05]  /*25680*/  CALL.REL.NOINC `($__internal_39_$__cuda_sm70_shflsync_idx_p) ;  /* 0x0000052000007944 */ /* 0x000fea0003c00000 */
[----:B------:R-:W-:Y:S01]  /*25690*/  IMAD.MOV.U32 R9, RZ, RZ, R45 ;  /* 0x000000ffff097224 */ /* 0x000fe200078e002d */
[----:B------:R-:W-:Y:S01]  /*256a0*/  MOV R5, 0x1 ;  /* 0x0000000100057802 */ /* 0x000fe20000000f00 */
[----:B------:R-:W-:Y:S01]  /*256b0*/  IMAD.MOV.U32 R3, RZ, RZ, 0x1c1f ;  /* 0x00001c1fff037424 */ /* 0x000fe200078e00ff */
[----:B------:R-:W-:Y:S01]  /*256c0*/  MOV R104, 0xffffffff ;  /* 0xffffffff00687802 */ /* 0x000fe20000000f00 */
[----:B------:R-:W-:Y:S01]  /*256d0*/  IMAD.MOV.U32 R6, RZ, RZ, R12 ;  /* 0x000000ffff067224 */ /* 0x000fe200078e000c */
[----:B------:R-:W-:-:S02]  /*256e0*/  MOV R2, 0x25700 ;  /* 0x0002570000027802 */ /* 0x000fc40000000f00 */
[----:B------:R-:W-:Y:S05]  /*256f0*/  CALL.REL.NOINC `($__internal_39_$__cuda_sm70_shflsync_idx_p) ;  /* 0x000004b000007944 */ /* 0x000fea0003c00000 */
        /* <DEDUP_REMOVED lines=9> */
.L_x_2053:
        /* <DEDUP_REMOVED lines=8> */
.L_x_2054:
[----:B------:R-:W-:Y:S01]  /*25810*/  IMAD.MOV.U32 R9, RZ, RZ, R25 ;  /* 0x000000ffff097224 */ /* 0x000fe200078e0019 */
[----:B------:R-:W-:Y:S01]  /*25820*/  MOV R3, 0x1c1f ;  /* 0x00001c1f00037802 */ /* 0x000fe20000000f00 */
[----:B------:R-:W-:Y:S01]  /*25830*/  IMAD.MOV.U32 R5, RZ, RZ, RZ ;  /* 0x000000ffff057224 */ /* 0x000fe200078e00ff */
[----:B------:R-:W-:Y:S02]  /*25840*/  MOV R104, 0xffffffff ;  /* 0xffffffff00687802 */ /* 0x000fe40000000f00 */
[----:B------:R-:W-:Y:S02]  /*25850*/  MOV R2, 0x25870 ;  /* 0x0002587000027802 */ /* 0x000fe40000000f00 */
[----:B-12---:R-:W-:Y:S05]  /*25860*/  CALL.REL.NOINC `($__internal_39_$__cuda_sm70_shflsync_idx_p) ;  /* 0x0000034000007944 */ /* 0x006fea0003c00000 */
[----:B------:R-:W-:Y:S01]  /*25870*/  IMAD.MOV.U32 R9, RZ, RZ, R14 ;  /* 0x000000ffff097224 */ /* 0x000fe200078e000e */
[----:B------:R-:W-:Y:S01]  /*25880*/  MOV R3, 0x1c1f ;  /* 0x00001c1f00037802 */ /* 0x000fe20000000f00 */
[----:B------:R-:W-:Y:S01]  /*25890*/  IMAD.MOV.U32 R5, RZ, RZ, RZ ;  /* 0x000000ffff057224 */ /* 0x000fe200078e00ff */
[----:B------:R-:W-:Y:S01]  /*258a0*/  MOV R6, R12 ;  /* 0x0000000c00067202 */ /* 0x000fe20000000f00 */
[----:B------:R-:W-:Y:S01]  /*258b0*/  IMAD.MOV.U32 R104, RZ, RZ, -0x1 ;  /* 0xffffffffff687424 */ /* 0x000fe200078e00ff */
[----:B------:R-:W-:-:S02]  /*258c0*/  MOV R7, R0 ;  /* 0x0000000000077202 */ /* 0x000fc40000000f00 */
[----:B------:R-:W-:Y:S02]  /*258d0*/  MOV R2, 0x258f0 ;  /* 0x000258f000027802 */ /* 0x000fe40000000f00 */
[----:B------:R-:W-:Y:S05]  /*258e0*/  CALL.REL.NOINC `($__internal_39_$__cuda_sm70_shflsync_idx_p) ;  /* 0x000002c000007944 */ /* 0x000fea0003c00000 */
[----:B------:R-:W-:Y:S01]  /*258f0*/  IMAD.MOV.U32 R4, RZ, RZ, R12 ;  /* 0x000000ffff047224 */ /* 0x000fe200078e000c */
[----:B------:R-:W-:Y:S01]  /*25900*/  MOV R9, R27 ;  /* 0x0000001b00097202 */ /* 0x000fe20000000f00 */
[----:B------:R-:W-:Y:S01]  /*25910*/  IMAD.MOV.U32 R5, RZ, RZ, RZ ;  /* 0x000000ffff057224 */ /* 0x000fe200078e00ff */
[----:B------:R-:W-:Y:S01]  /*25920*/  MOV R3, 0x1c1f ;  /* 0x00001c1f00037802 */ /* 0x000fe20000000f00 */
[----:B------:R-:W-:Y:S01]  /*25930*/  IMAD.MOV.U32 R104, RZ, RZ, -0x1 ;  /* 0xffffffffff687424 */ /* 0x000fe200078e00ff */
[----:B------:R-:W-:Y:S02]  /*25940*/  MOV R2, 0x25960 ;  /* 0x0002596000027802 */ /* 0x000fe40000000f00 */
[----:B------:R-:W-:Y:S05]  /*25950*/  CALL.REL.NOINC `($__internal_39_$__cuda_sm70_shflsync_idx_p) ;  /* 0x0000025000007944 */ /* 0x000fea0003c00000 */
[----:B------:R-:W-:Y:S01]  /*25960*/  MOV R2, R12 ;  /* 0x0000000c00027202 */ /* 0x000fe20000000f00 */
[----:B------:R-:W-:Y:S05]  /*25970*/  BRA `(.L_x_2074) ;  /* 0xffffbf9000007947 */ /* 0x000fea000383ffff */
.L_x_2057:
[----:B------:R-:W-:Y:S01]  /*25980*/  IMAD.MOV.U32 R9, RZ, RZ, R15 ;  /* 0x000000ffff097224 */ /* 0x000fe200078e000f */
[----:B------:R-:W-:Y:S01]  /*25990*/  MOV R3, 0x1c1f ;  /* 0x00001c1f00037802 */ /* 0x000fe20000000f00 */
[----:B------:R-:W-:Y:S01]  /*259a0*/  IMAD.MOV.U32 R5, RZ, RZ, 0x1 ;  /* 0x00000001ff057424 */ /* 0x000fe200078e00ff */
[----:B------:R-:W-:Y:S02]  /*259b0*/  MOV R104, 0xffffffff ;  /* 0xffffffff00687802 */ /* 0x000fe40000000f00 */
[----:B------:R-:W-:-:S02]  /*259c0*/  MOV R2, 0x259e0 ;  /* 0x000259e000027802 */ /* 0x000fc40000000f00 */
[----:B---34-:R-:W-:Y:S05]  /*259d0*/  CALL.REL.NOINC `($__internal_39_$__cuda_sm70_shflsync_idx_p) ;  /* 0x000001d000007944 */ /* 0x018fea0003c00000 */
[----:B------:R-:W-:Y:S01]  /*259e0*/  IMAD.MOV.U32 R0, RZ, RZ, R12 ;  /* 0x000000ffff007224 */ /* 0x000fe200078e000c */
[----:B------:R-:W-:Y:S01]  /*259f0*/  MOV R9, R25 ;  /* 0x0000001900097202 */ /* 0x000fe20000000f00 */
[----:B------:R-:W-:Y:S01]  /*25a00*/  IMAD.MOV.U32 R5, RZ, RZ, 0x1 ;  /* 0x00000001ff057424 */ /* 0x000fe200078e00ff */
[----:B------:R-:W-:Y:S01]  /*25a10*/  MOV R3, 0x1c1f ;  /* 0x00001c1f00037802 */ /* 0x000fe20000000f00 */
[----:B------:R-:W-:Y:S01]  /*25a20*/  IMAD.MOV.U32 R104, RZ, RZ, -0x1 ;  /* 0xffffffffff687424 */ /* 0x000fe200078e00ff */
[----:B------:R-:W-:-:S02]  /*25a30*/  MOV R2, 0x25a50 ;  /* 0x00025a5000027802 */ /* 0x000fc40000000f00 */
[----:B------:R-:W-:Y:S05]  /*25a40*/  CALL.REL.NOINC `($__internal_39_$__cuda_sm70_shflsync_idx_p) ;  /* 0x0000016000007944 */ /* 0x000fea0003c00000 */
[----:B------:R-:W-:Y:S01]  /*25a50*/  IMAD.MOV.U32 R9, RZ, RZ, R14 ;  /* 0x000000ffff097224 */ /* 0x000fe200078e000e */
[----:B------:R-:W-:Y:S01]  /*25a60*/  MOV R3, 0x1c1f ;  /* 0x00001c1f00037802 */ /* 0x000fe20000000f00 */
[----:B------:R-:W-:Y:S01]  /*25a70*/  IMAD.MOV.U32 R5, RZ, RZ, 0x1 ;  /* 0x00000001ff057424 */ /* 0x000fe200078e00ff */
[----:B------:R-:W-:Y:S01]  /*25a80*/  MOV R6, R12 ;  /* 0x0000000c00067202 */ /* 0x000fe20000000f00 */
[----:B------:R-:W-:Y:S01]  /*25a90*/  IMAD.MOV.U32 R104, RZ, RZ, -0x1 ;  /* 0xffffffffff687424 */ /* 0x000fe200078e00ff */
[----:B------:R-:W-:-:S02]  /*25aa0*/  MOV R7, R0 ;  /* 0x0000000000077202 */ /* 0x000fc40000000f00 */
[----:B------:R-:W-:Y:S02]  /*25ab0*/  MOV R2, 0x25ad0 ;  /* 0x00025ad000027802 */ /* 0x000fe40000000f00 */
[----:B------:R-:W-:Y:S05]  /*25ac0*/  CALL.REL.NOINC `($__internal_39_$__cuda_sm70_shflsync_idx_p) ;  /* 0x000000e000007944 */ /* 0x000fea0003c00000 */
        /* <DEDUP_REMOVED lines=9> */
        .weak           $__internal_38_$__cuda_sm70_shflsync_bfly_p
        .type           $__internal_38_$__cuda_sm70_shflsync_bfly_p,@function
        .size           $__internal_38_$__cuda_sm70_shflsync_bfly_p,($__internal_39_$__cuda_sm70_shflsync_idx_p - $__internal_38_$__cuda_sm70_shflsync_bfly_p)
$__internal_38_$__cuda_sm70_shflsync_bfly_p:
[----:B------:R-:W-:Y:S04]  /*25b60*/  WARPSYNC R5 ;  /* 0x0000000500007348 */ /* 0x000fe80003800000 */
[----:B------:R1:W2:Y:S02]  /*25b70*/  SHFL.BFLY PT, R4, R2, R4, R6 ;  /* 0x0c00000402047389 */ /* 0x0002a400000e0006 */
[----:B-1----:R-:W-:-:S02]  /*25b80*/  MOV R2, R3 ;  /* 0x0000000300027202 */ /* 0x002fc40000000f00 */
[----:B------:R-:W-:-:S04]  /*25b90*/  MOV R3, 0x0 ;  /* 0x0000000000037802 */ /* 0x000fc80000000f00 */
[----:B--2---:R-:W-:Y:S05]  /*25ba0*/  RET.REL.NODEC R2 `(_ZN7cutlass13device_kernelIN5flash19enable_sm80_to_sm89INS1_16FlashAttnFwdSm80INS1_25CollectiveMainloopFwdSm80ILi8ELi2ELb0EN4cute5tupleIJNS5_1CILi128EEENS7_ILi64EEENS7_ILi192EEEEEELi192ENS_10bfloat16_tEfNS_4arch4Sm80ELb0ELb1ELb1ELb1ELb0ELb1ELb1ELb1EEENS1_21CollectiveEpilogueFwdINS6_IJS8_SA_S9_EEENS6_IJNS7_ILi1EEESI_SI_EEESC_SE_Li256ELb1ELb1ELb1ELb0EEENS1_36VarlenDynamicPersistentTileSchedulerILi128ELi64ELi256ELi256ELb1ELb1ELb0ELb1ELb0ELb1EEEEEEEEEvNT_6ParamsE) ;  /* 0xfffda45002007950 */ /* 0x004fea0003c3ffff */
        .weak           $__internal_39_$__cuda_sm70_shflsync_idx_p
        .type           $__internal_39_$__cuda_sm70_shflsync_idx_p,@function
        .size           $__internal_39_$__cuda_sm70_shflsync_idx_p,($__internal_40_$__cuda_sm70_shflsync_up_p - $__internal_39_$__cuda_sm70_shflsync_idx_p)
$__internal_39_$__cuda_sm70_shflsync_idx_p:
[----:B------:R-:W-:Y:S04]  /*25bb0*/  WARPSYNC R104 ;  /* 0x0000006800007348 */ /* 0x000fe80003800000 */
[----:B------:R1:W2:Y:S02]  /*25bc0*/  SHFL.IDX PT, R12, R9, R5, R3 ;  /* 0x00000005090c7389 */ /* 0x0002a400000e0003 */
[----:B-1----:R-:W-:-:S04]  /*25bd0*/  MOV R3, 0x0 ;  /* 0x0000000000037802 */ /* 0x002fc80000000f00 */
[----:B--2---:R-:W-:Y:S05]  /*25be0*/  RET.REL.NODEC R2 `(_ZN7cutlass13device_kernelIN5flash19enable_sm80_to_sm89INS1_16FlashAttnFwdSm80INS1_25CollectiveMainloopFwdSm80ILi8ELi2ELb0EN4cute5tupleIJNS5_1CILi128EEENS7_ILi64EEENS7_ILi192EEEEEELi192ENS_10bfloat16_tEfNS_4arch4Sm80ELb0ELb1ELb1ELb1ELb0ELb1ELb1ELb1EEENS1_21CollectiveEpilogueFwdINS6_IJS8_SA_S9_EEENS6_IJNS7_ILi1EEESI_SI_EEESC_SE_Li256ELb1ELb1ELb1ELb0EEENS1_36VarlenDynamicPersistentTileSchedulerILi128ELi64ELi256ELi256ELb1ELb1ELb0ELb1ELb0ELb1EEEEEEEEEvNT_6ParamsE) ;  /* 0xfffda41002007950 */ /* 0x004fea0003c3ffff */
        .weak           $__internal_40_$__cuda_sm70_shflsync_up_p
        .type           $__internal_40_$__cuda_sm70_shflsync_up_p,@function
        .size           $__internal_40_$__cuda_sm70_shflsync_up_p,($__internal_41_$__cuda_sm70_votesync_ballot - $__internal_40_$__cuda_sm70_shflsync_up_p)
$__internal_40_$__cuda_sm70_shflsync_up_p:
[----:B------:R-:W-:Y:S02]  /*25bf0*/  IMAD.MOV.U32 R4, RZ, RZ, RZ ;  /* 0x000000ffff047224 */ /* 0x000fe400078e00ff */
[----:B------:R-:W-:-:S04]  /*25c00*/  IMAD.MOV.U32 R9, RZ, RZ, -0x1 ;  /* 0xffffffffff097424 */ /* 0x000fc800078e00ff */
[----:B------:R-:W-:Y:S04]  /*25c10*/  WARPSYNC R9 ;  /* 0x0000000900007348 */ /* 0x000fe80003800000 */
[----:B------:R1:W2:Y:S02]  /*25c20*/  SHFL.UP PT, R4, R0, R2, R4 ;  /* 0x0400000200047389 */ /* 0x0002a400000e0004 */
[----:B-1----:R-:W-:Y:S02]  /*25c30*/  MOV R2, R3 ;  /* 0x0000000300027202 */ /* 0x002fe40000000f00 */
[----:B------:R-:W-:-:S04]  /*25c40*/  MOV R3, 0x0 ;  /* 0x0000000000037802 */ /* 0x000fc80000000f00 */
[----:B--2---:R-:W-:Y:S05]  /*25c50*/  RET.REL.NODEC R2 `(_ZN7cutlass13device_kernelIN5flash19enable_sm80_to_sm89INS1_16FlashAttnFwdSm80INS1_25CollectiveMainloopFwdSm80ILi8ELi2ELb0EN4cute5tupleIJNS5_1CILi128EEENS7_ILi64EEENS7_ILi192EEEEEELi192ENS_10bfloat16_tEfNS_4arch4Sm80ELb0ELb1ELb1ELb1ELb0ELb1ELb1ELb1EEENS1_21CollectiveEpilogueFwdINS6_IJS8_SA_S9_EEENS6_IJNS7_ILi1EEESI_SI_EEESC_SE_Li256ELb1ELb1ELb1ELb0EEENS1_36VarlenDynamicPersistentTileSchedulerILi128ELi64ELi256ELi256ELb1ELb1ELb0ELb1ELb0ELb1EEEEEEEEEvNT_6ParamsE) ;  /* 0xfffda3a002007950 */ /* 0x004fea0003c3ffff */
        .weak           $__internal_41_$__cuda_sm70_votesync_ballot
        .type           $__internal_41_$__cuda_sm70_votesync_ballot,@function
        .size           $__internal_41_$__cuda_sm70_votesync_ballot,(.L_x_2519 - $__internal_41_$__cuda_sm70_votesync_ballot)
$__internal_41_$__cuda_sm70_votesync_ballot:
[----:B------:R-:W-:Y:S01]  /*25c60*/  ISETP.NE.U32.AND P0, PT, R0, 0x1, PT ;  /* 0x000000010000780c */ /* 0x000fe20003f05070 */
[----:B------:R-:W-:-:S04]  /*25c70*/  IMAD.MOV.U32 R3, RZ, RZ, -0x1 ;  /* 0xffffffffff037424 */ /* 0x000fc800078e00ff */
[----:B------:R-:W-:Y:S08]  /*25c80*/  WARPSYNC R3 ;  /* 0x0000000300007348 */ /* 0x000ff00003800000 */
[----:B------:R-:W-:-:S04]  /*25c90*/  VOTE.ANY R0, PT, !P0 ;  /* 0x0000000000007806 */ /* 0x000fc800040e0100 */
[----:B------:R-:W-:Y:S01]  /*25ca0*/  LOP3.LUT R0, R0, R3, RZ, 0xc0, !PT ;  /* 0x0000000300007212 */ /* 0x000fe200078ec0ff */
[----:B------:R-:W-:-:S04]  /*25cb0*/  IMAD.MOV.U32 R3, RZ, RZ, 0x0 ;  /* 0x00000000ff037424 */ /* 0x000fc800078e00ff */
[----:B------:R-:W-:Y:S05]  /*25cc0*/  RET.REL.NODEC R2 `(_ZN7cutlass13device_kernelIN5flash19enable_sm80_to_sm89INS1_16FlashAttnFwdSm80INS1_25CollectiveMainloopFwdSm80ILi8ELi2ELb0EN4cute5tupleIJNS5_1CILi128EEENS7_ILi64EEENS7_ILi192EEEEEELi192ENS_10bfloat16_tEfNS_4arch4Sm80ELb0ELb1ELb1ELb1ELb0ELb1ELb1ELb1EEENS1_21CollectiveEpilogueFwdINS6_IJS8_SA_S9_EEENS6_IJNS7_ILi1EEESI_SI_EEESC_SE_Li256ELb1ELb1ELb1ELb0EEENS1_36VarlenDynamicPersistentTileSchedulerILi128ELi64ELi256ELi256ELb1ELb1ELb0ELb1ELb0ELb1EEEEEEEEEvNT_6ParamsE) ;  /* 0xfffda33002007950 */ /* 0x000fea0003c3ffff */
.L_x_2076:
        /* <DEDUP_REMOVED lines=11> */
.L_x_2519:


//--------------------- .text._ZN7cutlass13device_kernelIN5flash19enable_sm80_to_sm89INS1_16FlashAttnFwdSm80INS1_25CollectiveMainloopFwdSm80ILi8ELi2ELb1EN4cute5tupleIJNS5_1CILi128EEENS7_ILi96EEENS7_ILi192EEEEEELi192ENS_10bfloat16_tEfNS_4arch4Sm80ELb1ELb0ELb1ELb0ELb0ELb0ELb1ELb1EEENS1_21CollectiveEpilogueFwdINS6_IJS8_SA_S9_EEENS6_IJNS7_ILi1EEESI_SI_EEESC_SE_Li256ELb0ELb1ELb1ELb0EEENS1_30DynamicPersistentTileSchedulerILi256ELi256ELb1ELb1ELb0EEEEEEEEEvNT_6ParamsE --------------------------
	.section	.text._ZN7cutlass13device_kernelIN5flash19enable_sm80_to_sm89INS1_16FlashAttnFwdSm80INS1_25CollectiveMainloopFwdSm80ILi8ELi2ELb1EN4cute5tupleIJNS5_1CILi128EEENS7_ILi96EEENS7_ILi192EEEEEELi192ENS_10bfloat16_tEfNS_4arch4Sm80ELb1ELb0ELb1ELb0ELb0ELb0ELb1ELb1EEENS1_21CollectiveEpilogueFwdINS6_IJS8_SA_S9_EEENS6_IJNS7_ILi1EEESI_SI_EEESC_SE_Li256ELb0ELb1ELb1ELb0EEENS1_30DynamicPersistentTileSchedulerILi256ELi256ELb1ELb1ELb0EEEEEEEEEvNT_6ParamsE,"ax",@progbits
	.sectioninfo	@"SHI_REGISTERS=255"
	.align	128
.text._ZN7cutlass13device_kernelIN5flash19enable_sm80_to_sm89INS1_16FlashAttnFwdSm80INS1_25CollectiveMainloopFwdSm80ILi8ELi2ELb1EN4cute5tupleIJNS5_1CILi128EEENS7_ILi96EEENS7_ILi192EEEEEELi192ENS_10bfloat16_tEfNS_4arch4Sm80ELb1ELb0ELb1ELb0ELb0ELb0ELb1ELb1EEENS1_21CollectiveEpilogueFwdINS6_IJS8_SA_S9_EEENS6_IJNS7_ILi1EEESI_SI_EEESC_SE_Li256ELb0ELb1ELb1ELb0EEENS1_30DynamicPersistentTileSchedulerILi256ELi256ELb1ELb1ELb0EEEEEEEEEvNT_6ParamsE:
        .type           _ZN7cutlass13device_kernelIN5flash19enable_sm80_to_sm89INS1_16FlashAttnFwdSm80INS1_25CollectiveMainloopFwdSm80ILi8ELi2ELb1EN4cute5tupleIJNS5_1CILi128EEENS7_ILi96EEENS7_ILi192EEEEEELi192ENS_10bfloat16_tEfNS_4arch4Sm80ELb1ELb0ELb1ELb0ELb0ELb0ELb1ELb1EEENS1_21CollectiveEpilogueFwdINS6_IJS8_SA_S9_EEENS6_IJNS7_ILi1EEESI_SI_EEESC_SE_Li256ELb0ELb1ELb1ELb0EEENS1_30DynamicPersistentTileSchedulerILi256ELi256ELb1ELb1ELb0EEEEEEEEEvNT_6ParamsE,@function
        .size           _ZN7cutlass13device_kernelIN5flash19enable_sm80_to_sm89INS1_16FlashAttnFwdSm80INS1_25CollectiveMainloopFwdSm80ILi8ELi2ELb1EN4cute5tupleIJNS5_1CILi128EEENS7_ILi96EEENS7_ILi192EEEEEELi192ENS_10bfloat16_tEfNS_4arch4Sm80ELb1ELb0ELb1ELb0ELb0ELb0ELb1ELb1EEENS1_21CollectiveEpilogueFwdINS6_IJS8_SA_S9_EEENS6_IJNS7_ILi1EEESI_SI_EEESC_SE_Li256ELb0ELb1ELb1ELb0EEENS1_30DynamicPersistentTileSchedulerILi256ELi256ELb1ELb1ELb0EEEEEEEEEvNT_6ParamsE,(.L_x_2525 - _ZN7cutlass13device_kernelIN5flash19enable_sm80_to_sm89INS1_16FlashAttnFwdSm80INS1_25CollectiveMainloopFwdSm80ILi8ELi2ELb1EN4cute5tupleIJNS5_1CILi128EEENS7_ILi96EEENS7_ILi192EEEEEELi192ENS_10bfloat16_tEfNS_4arch4Sm80ELb1ELb0ELb1ELb0ELb0ELb0ELb1ELb1EEENS1_21CollectiveEpilogueFwdINS6_IJS8_SA_S9_EEENS6_IJNS7_ILi1EEESI_SI_EEESC_SE_Li256ELb0ELb1ELb1ELb0EEENS1_30DynamicPersistentTileSchedulerILi256ELi256ELb1ELb1ELb0EEEEEEEEEvNT_6ParamsE)
        .other          _ZN7cutlass13device_kernelIN5flash19enable_sm80_to_sm89INS1_16FlashAttnFwdSm80INS1_25CollectiveMainloopFwdSm80ILi8ELi2ELb1EN4cute5tupleIJNS5_1CILi128EEENS7_ILi96EEENS7_ILi192EEEEEELi192ENS_10bfloat16_tEfNS_4arch4Sm80ELb1ELb0ELb1ELb0ELb0ELb0ELb1ELb1EEENS1_21CollectiveEpilogueFwdINS6_IJS8_SA_S9_EEENS6_IJNS7_ILi1EEESI_SI_EEESC_SE_Li256ELb0ELb1ELb1ELb0EEENS1_30DynamicPersistentTileSchedulerILi256ELi256ELb1ELb1ELb0EEEEEEEEEvNT_6ParamsE,@"STO_CUDA_ENTRY STV_DEFAULT"
_ZN7cutlass13device_kernelIN5flash19enable_sm80_to_sm89INS1_16FlashAttnFwdSm80INS1_25CollectiveMainloopFwdSm80ILi8ELi2ELb1EN4cute5tupleIJNS5_1CILi128EEENS7_ILi96EEENS7_ILi192EEEEEELi192ENS_10bfloat16_tEfNS_4arch4Sm80ELb1ELb0ELb1ELb0ELb0ELb0ELb1ELb1EEENS1_21CollectiveEpilogueFwdINS6_IJS8_SA_S9_EEENS6_IJNS7_ILi1EEESI_SI_EEESC_SE_Li256ELb0ELb1ELb1ELb0EEENS1_30DynamicPersistentTileSchedulerILi256ELi256ELb1ELb1ELb0EEEEEEEEEvNT_6ParamsE:
[----:B------:R-:W-:-:S03]  /*0000*/  MOV R1, c[0x0][0x28] ;  /* 0x00000a0000017a02 */ /* 0x000fc60000000f00 */
[----:B------:R-:W1:Y:S01]  /*0010*/  S2R R18, SR_TID.X ;  /* 0x0000000000127919 */ /* 0x000e620000002100 */
[----:B------:R-:W-:-:S03]  /*0020*/  IADD3 R1, R1, -0x88, RZ ;  /* 0xffffff7801017810 */ /* 0x000fc60007ffe0ff */
[----:B------:R-:W2:Y:S01]  /*0030*/  S2R R14, SR_CTAID.X ;  /* 0x00000000000e7919 */ /* 0x000ea20000002500 */
[----:B-1----:R-:W-:-:S05]  /*0040*/  SHF.R.U32.HI R2, RZ, 0x5, R18 ;  /* 0x00000005ff027819 */ /* 0x002fca0000011612 */
[----:B------:R-:W1:Y:S02]  /*0050*/  SHFL.IDX PT, R0, R2, RZ, 0x1f ;  /* 0x00001fff02007589 */ /* 0x000e6400000e0000 */
[----:B-1----:R-:W-:Y:S02]  /*0060*/  ISETP.GE.AND P0, PT, R0, 0x1, PT ;  /* 0x000000010000780c */ /* 0x002fe40003f06270 */
[----:B------:R1:W-:Y:S11]  /*0070*/  STL [R1+0x80], R0 ;  /* 0x0000800001007387 */ /* 0x0003f60000100800 */
[----:B------:R-:W-:Y:S06]  /*0080*/  @P0 BAR.ARV 0x4, 0x100 ;  /* 0x0104000000000b1d */ /* 0x000fec0000002000 */
[----:B--2---:R-:W-:-:S13]  /*0090*/  ISETP.GE.AND P0, PT, R14, c[0x0][0x538], PT ;  /* 0x00014e000e007a0c */ /* 0x004fda0003f06270 */
[----:B------:R-:W-:Y:S05]  /*00a0*/  @P0 EXIT ;  /* 0x000000000000094d */ /* 0x000fea0003800000 */
[----:B-1----:R-:W-:Y:S01]  /*00b0*/  SHF.R.S32.HI R8, RZ, 0x1f, R18 ;  /* 0x0000001fff087819 */ /* 0x002fe20000011412 */
[----:B------:R-:W-:Y:S01]  /*00c0*/  IMAD.MOV.U32 R212, RZ, RZ, 0x20 ;  /* 0x00000020ffd47424 */ /* 0x000fe200078e00ff */
[----:B------:R-:W-:Y:S02]  /*00d0*/  ULDC.64 UR6, c[0x0][0x118] ;  /* 0x0000460000067ab9 */ /* 0x000fe40000000a00 */
[CC--:B------:R-:W-:Y:S02]  /*00e0*/  LEA.HI R2, R8.reuse, R18.reuse, RZ, 0x4 ;  /* 0x0000001208027211 */ /* 0x0c0fe400078f20ff */
[CC--:B------:R-:W-:Y:S02]  /*00f0*/  LEA.HI R9, R8.reuse, R18.reuse, RZ, 0x3 ;  /* 0x0000001208097211 */ /* 0x0c0fe400078f18ff */
[----:B------:R-:W-:Y:S02]  /*0100*/  SHF.R.S32.HI R3, RZ, 0x4, R2 ;  /* 0x00000004ff037819 */ /* 0x000fe40000011402 */
[----:B------:R-:W-:-:S02]  /*0110*/  LEA.HI R4, R8, R18, RZ, 0x6 ;  /* 0x0000001208047211 */ /* 0x000fc400078f30ff */
[----:B------:R-:W-:Y:S02]  /*0120*/  LEA.HI R0, R2, R3, RZ, 0x1 ;  /* 0x0000000302007211 */ /* 0x000fe400078f08ff */
[----:B------:R-:W-:Y:S01]  /*0130*/  SHF.R.S32.HI R6, RZ, 0x3, R9 ;  /* 0x00000003ff067819 */ /* 0x000fe20000011409 */
[----:B------:R-:W-:Y:S01]  /*0140*/  IMAD.SHL.U32 R4, R4, 0x8, RZ ;  /* 0x0000000804047824 */ /* 0x000fe200078e00ff */
[----:B------:R-:W-:Y:S02]  /*0150*/  LOP3.LUT R0, R0, 0xfffffffe, RZ, 0xc0, !PT ;  /* 0xfffffffe00007812 */ /* 0x000fe400078ec0ff */
[----:B------:R-:W-:-:S03]  /*0160*/  LOP3.LUT R5, R9, 0xfffffff8, RZ, 0xc0, !PT ;  /* 0xfffffff809057812 */ /* 0x000fc600078ec0ff */
[----:B------:R-:W-:Y:S01]  /*0170*/  IMAD.IADD R11, R3, 0x1, -R0 ;  /* 0x00000001030b7824 */ /* 0x000fe200078e0a00 */
[-C--:B------:R-:W-:Y:S01]  /*0180*/  LEA.HI R3, R8, R18.reuse, RZ, 0x2 ;  /* 0x0000001208037211 */ /* 0x080fe200078f10ff */
[----:B------:R-:W-:Y:S01]  /*0190*/  IMAD.IADD R15, R18, 0x1, -R5 ;  /* 0x00000001120f7824 */ /* 0x000fe200078e0a05 */
[----:B------:R-:W-:Y:S01]  /*01a0*/  LOP3.LUT R0, R2, 0xfffffff0, RZ, 0xc0, !PT ;  /* 0xfffffff002007812 */ /* 0x000fe200078ec0ff */
[----:B------:R-:W-:Y:S01]  /*01b0*/  IMAD.SHL.U32 R2, R6, 0x40, RZ ;  /* 0x0000004006027824 */ /* 0x000fe200078e00ff */
[----:B------:R-:W-:Y:S01]  /*01c0*/  LOP3.LUT R3, R3, 0xfffffffc, RZ, 0xc0, !PT ;  /* 0xfffffffc03037812 */ /* 0x000fe200078ec0ff */
[----:B------:R-:W-:Y:S01]  /*01d0*/  IMAD.SHL.U32 R16, R15, 0x8, RZ ;  /* 0x000000080f107824 */ /* 0x000fe200078e00ff */
[----:B------:R-:W-:Y:S01]  /*01e0*/  LOP3.LUT R6, R4, 0x7ffffe00, RZ, 0xc0, !PT ;  /* 0x7ffffe0004067812 */ /* 0x000fe200078ec0ff */
[----:B------:R-:W-:Y:S01]  /*01f0*/  IMAD.IADD R5, R18, 0x1, -R0 ;  /* 0x0000000112057824 */ /* 0x000fe200078e0a00 */
[----:B------:R-:W-:Y:S01]  /*0200*/  LOP3.LUT R0, R2, 0x1c0, RZ, 0xc0, !PT ;  /* 0x000001c002007812 */ /* 0x000fe200078ec0ff */
[----:B------:R-:W-:Y:S01]  /*0210*/  IMAD.IADD R4, R18, 0x1, -R3 ;  /* 0x0000000112047824 */ /* 0x000fe200078e0a03 */
[----:B------:R-:W-:Y:S01]  /*0220*/  LEA.HI R8, R8, R18, RZ, 0x5 ;  /* 0x0000001208087211 */ /* 0x000fe200078f28ff */
[----:B------:R-:W-:Y:S01]  /*0230*/  STL [R1+0x28], R16 ;  /* 0x0000281001007387 */ /* 0x000fe20000100800 */
[----:B------:R-:W-:-:S02]  /*0240*/  SHF.R.S32.HI R7, RZ, 0x1f, R5 ;  /* 0x0000001fff077819 */ /* 0x000fc40000011405 */
[----:B------:R-:W-:Y:S02]  /*0250*/  SHF.R.U32.HI R3, RZ, 0x3, R0 ;  /* 0x00000003ff037819 */ /* 0x000fe40000011600 */
[----:B------:R-:W-:Y:S02]  /*0260*/  LOP3.LUT R2, R0, 0x38, R16, 0xf8, !PT ;  /* 0x0000003800027812 */ /* 0x000fe400078ef810 */
[----:B------:R-:W-:Y:S02]  /*0270*/  LEA.HI R0, R4, R4, RZ, 0x1 ;  /* 0x0000000404007211 */ /* 0x000fe400078f08ff */
[----:B------:R-:W-:Y:S02]  /*0280*/  LEA.HI R10, R7, R5, RZ, 0x3 ;  /* 0x00000005070a7211 */ /* 0x000fe400078f18ff */
[----:B------:R-:W-:Y:S02]  /*0290*/  LOP3.LUT R0, R0, 0x1ffffffe, RZ, 0xc0, !PT ;  /* 0x1ffffffe00007812 */ /* 0x000fe400078ec0ff */
[----:B------:R-:W-:-:S02]  /*02a0*/  LOP3.LUT R13, R6, R2, R3, 0xf6, !PT ;  /* 0x00000002060d7212 */ /* 0x000fc400078ef603 */
[----:B------:R-:W-:Y:S01]  /*02b0*/  SHF.R.S32.HI R216, RZ, 0x5, R8 ;  /* 0x00000005ffd87819 */ /* 0x000fe20000011408 */
[----:B------:R-:W-:Y:S01]  /*02c0*/  IMAD.IADD R12, R4, 0x1, -R0 ;  /* 0x00000001040c7824 */ /* 0x000fe200078e0a00 */
[----:B------:R-:W-:Y:S02]  /*02d0*/  SHF.R.S32.HI R2, RZ, 0x1f, R8 ;  /* 0x0000001fff027819 */ /* 0x000fe40000011408 */
[----:B------:R-:W-:Y:S02]  /*02e0*/  LOP3.LUT R6, R10, 0xfffffff8, RZ, 0xc0, !PT ;  /* 0xfffffff80a067812 */ /* 0x000fe400078ec0ff */
[----:B------:R-:W-:Y:S02]  /*02f0*/  LOP3.LUT R3, R8, 0xffffffe0, RZ, 0xc0, !PT ;  /* 0xffffffe008037812 */ /* 0x000fe400078ec0ff */
[----:B------:R-:W-:Y:S01]  /*0300*/  LEA.HI R0, R2, R216, RZ, 0x3 ;  /* 0x000000d802007211 */ /* 0x000fe200078f18ff */
[----:B------:R-:W-:Y:S02]  /*0310*/  IMAD.IADD R8, R5, 0x1, -R6 ;  /* 0x0000000105087824 */ /* 0x000fe400078e0a06 */
[----:B------:R-:W-:Y:S01]  /*0320*/  IMAD.SHL.U32 R2, R15, 0x40, RZ ;  /* 0x000000400f027824 */ /* 0x000fe200078e00ff */
[----:B------:R-:W-:Y:S01]  /*0330*/  LOP3.LUT R7, R0, 0xffffff8, RZ, 0xc0, !PT ;  /* 0x0ffffff800077812 */ /* 0x000fe200078ec0ff */
[C---:B------:R-:W-:Y:S01]  /*0340*/  IMAD.SHL.U32 R0, R8.reuse, 0x40, RZ ;  /* 0x0000004008007824 */ /* 0x040fe200078e00ff */
[----:B------:R-:W-:Y:S01]  /*0350*/  R2P PR, R8, 0x6 ;  /* 0x0000000608007804 */ /* 0x000fe20000000000 */
[----:B------:R-:W-:Y:S01]  /*0360*/  IMAD.IADD R18, R18, 0x1, -R3 ;  /* 0x0000000112127824 */ /* 0x000fe200078e0a03 */
[----:B------:R-:W-:Y:S01]  /*0370*/  LOP3.LUT R2, R2, 0x1c0, RZ, 0xc0, !PT ;  /* 0x000001c002027812 */ /* 0x000fe200078ec0ff */
[----:B------:R-:W-:Y:S01]  /*0380*/  IMAD.SHL.U32 R3, R11, 0x8, RZ ;  /* 0x000000080b037824 */ /* 0x000fe200078e00ff */
[----:B------:R-:W-:Y:S01]  /*0390*/  LOP3.LUT R0, R0, 0x1c0, RZ, 0xc0, !PT ;  /* 0x000001c000007812 */ /* 0x000fe200078ec0ff */
[----:B------:R-:W-:Y:S01]  /*03a0*/  IMAD.IADD R7, R216, 0x1, -R7 ;  /* 0x00000001d8077824 */ /* 0x000fe200078e0a07 */
[----:B------:R-:W-:-:S02]  /*03b0*/  SHF.R.S32.HI R6, RZ, 0x1f, R18 ;  /* 0x0000001fff067819 */ /* 0x000fc40000011412 */
[----:B------:R-:W-:Y:S02]  /*03c0*/  LOP3.LUT R9, R2, 0x8, R9, 0xf8, !PT ;  /* 0x0000000802097812 */ /* 0x000fe400078ef809 */
[----:B------:R-:W-:Y:S02]  /*03d0*/  SHF.R.U32.HI R4, RZ, 0x3, R2 ;  /* 0x00000003ff047819 */ /* 0x000fe40000011602 */
[----:B------:R-:W-:Y:S01]  /*03e0*/  LOP3.LUT R2, R0, 0x8, R3, 0xf8, !PT ;  /* 0x0000000800027812 */ /* 0x000fe200078ef803 */
[----:B------:R-:W-:Y:S01]  /*03f0*/  IMAD.SHL.U32 R3, R10, 0x40, RZ ;  /* 0x000000400a037824 */ /* 0x000fe200078e00ff */
[----:B------:R-:W-:Y:S02]  /*0400*/  SHF.R.U32.HI R0, RZ, 0x3, R0 ;  /* 0x00000003ff007819 */ /* 0x000fe40000011600 */
[----:B------:R-:W-:Y:S02]  /*0410*/  LEA.HI R6, R6, R18, RZ, 0x2 ;  /* 0x0000001206067211 */ /* 0x000fe400078f10ff */
[----:B------:R-:W-:-:S02]  /*0420*/  LOP3.LUT R0, R2, R0, RZ, 0x3c, !PT ;  /* 0x0000000002007212 */ /* 0x000fc400078e3cff */
[----:B------:R-:W-:Y:S02]  /*0430*/  SHF.R.S32.HI R5, RZ, 0x2, R6 ;  /* 0x00000002ff057819 */ /* 0x000fe40000011406 */
[----:B------:R-:W-:Y:S02]  /*0440*/  LOP3.LUT R0, R0, 0x7ffffe00, R3, 0xf8, !PT ;  /* 0x7ffffe0000007812 */ /* 0x000fe400078ef803 */
[----:B------:R-:W-:Y:S01]  /*0450*/  LOP3.LUT R3, R6, 0x7ffffffc, RZ, 0xc0, !PT ;  /* 0x7ffffffc06037812 */ /* 0x000fe200078ec0ff */
[----:B------:R-:W-:Y:S01]  /*0460*/  IMAD R15, R7, 0x10, R5 ;  /* 0x00000010070f7824 */ /* 0x000fe200078e0205 */
[C---:B------:R-:W-:Y:S01]  /*0470*/  IADD3 R5, R16.reuse, 0x40, RZ ;  /* 0x0000004010057810 */ /* 0x040fe20007ffe0ff */
[----:B------:R-:W-:Y:S01]  /*0480*/  IMAD.SHL.U32 R6, R13, 0x2, RZ ;  /* 0x000000020d067824 */ /* 0x000fe200078e00ff */
[----:B------:R-:W-:Y:S01]  /*0490*/  IADD3 R7, R16, 0x80, RZ ;  /* 0x0000008010077810 */ /* 0x000fe20007ffe0ff */
[----:B------:R-:W-:Y:S01]  /*04a0*/  IMAD.IADD R3, R18, 0x1, -R3 ;  /* 0x0000000112037824 */ /* 0x000fe200078e0a03 */
[----:B------:R-:W-:Y:S01]  /*04b0*/  STL [R1+0x84], R15 ;  /* 0x0000840f01007387 */ /* 0x000fe20000100800 */
[----:B------:R-:W-:-:S02]  /*04c0*/  LOP3.LUT R4, R9, R4, RZ, 0x3c, !PT ;  /* 0x0000000409047212 */ /* 0x000fc400078e3cff */
[----:B------:R-:W-:Y:S01]  /*04d0*/  LEA R214, R0, 0x100, 0x1 ;  /* 0x0000010000d67811 */ /* 0x000fe200078e08ff */
[----:B------:R-:W-:Y:S01]  /*04e0*/  STL [R1+0x6c], R14 ;  /* 0x00006c0e01007387 */ /* 0x000fe20000100800 */
[----:B------:R-:W-:Y:S01]  /*04f0*/  IADD3 R0, R6, 0x12100, RZ ;  /* 0x0001210006007810 */ /* 0x000fe20007ffe0ff */
[----:B------:R-:W-:Y:S01]  /*0500*/  IMAD R2, R11, 0x200, R4 ;  /* 0x000002000b027824 */ /* 0x000fe200078e0204 */
[----:B------:R-:W-:Y:S01]  /*0510*/  SEL R212, R212, 0xffffffe0, !P1 ;  /* 0xffffffe0d4d47807 */ /* 0x000fe20004800000 */
[----:B------:R1:W-:Y:S01]  /*0520*/  STL [R1+0x30], R5 ;  /* 0x0000300501007387 */ /* 0x0003e20000100800 */
[----:B------:R-:W-:Y:S02]  /*0530*/  IMAD.MOV.U32 R4, RZ, RZ, 0x40 ;  /* 0x00000040ff047424 */ /* 0x000fe400078e00ff */
[----:B------:R-:W-:Y:S01]  /*0540*/  LEA R213, R2, 0x12100, 0x1 ;  /* 0x0001210002d57811 */ /* 0x000fe200078e08ff */
[----:B------:R-:W-:Y:S01]  /*0550*/  STL [R1+0x20], R7 ;  /* 0x0000200701007387 */ /* 0x000fe20000100800 */
[----:B------:R-:W-:-:S03]  /*0560*/  IMAD R216, R216, 0x800, R214 ;  /* 0x00000800d8d87824 */ /* 0x000fc600078e02d6 */
[----:B------:R-:W-:Y:S01]  /*0570*/  STL [R1+0x34], R6 ;  /* 0x0000340601007387 */ /* 0x000fe20000100800 */
[----:B------:R-:W-:Y:S02]  /*0580*/  IMAD.IADD R218, R212, 0x1, R216 ;  /* 0x00000001d4da7824 */ /* 0x000fe400078e02d8 */
[----:B-1----:R-:W-:Y:S02]  /*0590*/  IMAD.SHL.U32 R5, R3, 0x2, RZ ;  /* 0x0000000203057824 */ /* 0x002fe400078e00ff */
[----:B------:R-:W-:-:S05]  /*05a0*/  IMAD R3, R12, 0x8, R15 ;  /* 0x000000080c037824 */ /* 0x000fca00078e020f */
[----:B------:R1:W-:Y:S04]  /*05b0*/  STL [R1+0x7c], R3 ;  /* 0x00007c0301007387 */ /* 0x0003e80000100800 */
[----:B------:R-:W-:Y:S01]  /*05c0*/  STL [R1+0x38], R5 ;  /* 0x0000380501007387 */ /* 0x000fe20000100800 */
[----:B-1----:R-:W-:-:S05]  /*05d0*/  IADD3 R3, R6, 0x100, RZ ;  /* 0x0000010006037810 */ /* 0x002fca0007ffe0ff */
[----:B------:R1:W-:Y:S04]  /*05e0*/  STL [R1+0x40], R3 ;  /* 0x0000400301007387 */ /* 0x0003e80000100800 */
[----:B------:R2:W-:Y:S01]  /*05f0*/  STL [R1+0x3c], R0 ;  /* 0x00003c0001007387 */ /* 0x0005e20000100800 */
[----:B-1----:R-:W-:Y:S02]  /*0600*/  IADD3 R3, R5, 0xb8, RZ ;  /* 0x000000b805037810 */ /* 0x002fe40007ffe0ff */
[----:B--2---:R-:W-:-:S03]  /*0610*/  SEL R0, R4, 0xffffffc0, !P2 ;  /* 0xffffffc004007807 */ /* 0x004fc60005000000 */
[----:B------:R1:W-:Y:S01]  /*0620*/  STL [R1+0x74], R3 ;  /* 0x0000740301007387 */ /* 0x0003e20000100800 */
[----:B------:R-:W-:Y:S02]  /*0630*/  IADD3 R4, R5, 0xb0, RZ ;  /* 0x000000b005047810 */ /* 0x000fe40007ffe0ff */
[----:B------:R-:W-:Y:S01]  /*0640*/  SHF.R.S32.HI R2, RZ, 0x1f, R3 ;  /* 0x0000001fff027819 */ /* 0x000fe20000011403 */
[----:B------:R-:W-:Y:S02]  /*0650*/  IMAD.IADD R215, R214, 0x1, R0 ;  /* 0x00000001d6d77824 */ /* 0x000fe400078e0200 */
[----:B------:R1:W-:Y:S01]  /*0660*/  STL [R1+0x70], R4 ;  /* 0x0000700401007387 */ /* 0x0003e20000100800 */
[C---:B------:R-:W-:Y:S02]  /*0670*/  IMAD.IADD R218, R0.reuse, 0x1, R218 ;  /* 0x0000000100da7824 */ /* 0x040fe400078e02da */
[----:B------:R-:W-:Y:S01]  /*0680*/  IMAD.IADD R217, R0, 0x1, R216 ;  /* 0x0000000100d97824 */ /* 0x000fe200078e02d8 */
[----:B------:R1:W-:Y:S04]  /*0690*/  STL [R1+0x78], R2 ;  /* 0x0000780201007387 */ /* 0x0003e80000100800 */
.L_x_2106:
[----:B-1----:R-:W2:Y:S01]  /*06a0*/  LDL R4, [R1+0x6c] ;  /* 0x00006c0001047983 */ /* 0x002ea20000100800 */
        /* <DEDUP_REMOVED lines=8> */
[----:B------:R-:W-:-:S04]  /*0730*/  IMAD.MOV R2, RZ, RZ, -R3 ;  /* 0x000000ffff027224 */ /* 0x000fc800078e0a03 */
        /* <DEDUP_REMOVED lines=9> */
.L_x_2078:
[----:B------:R-:W-:-:S04]  /*07d0*/  MOV R0, c[0x0][0x554] ;  /* 0x0001550000007a02 */ /* 0x000fc80000000f00 */
[----:B------:R-:W-:Y:S02]  /*07e0*/  ISETP.NE.AND P0, PT, R0, 0x1, PT ;  /* 0x000000010000780c */ /* 0x000fe40003f05270 */
[----:B------:R-:W-:-:S11]  /*07f0*/  MOV R0, R2 ;  /* 0x0000000200007202 */ /* 0x000fd60000000f00 */
[----:B------:R-:W-:-:S05]  /*0800*/  @P0 IMAD.HI.U32 R4, R2, c[0x0][0x558], RZ ;  /* 0x0001560002040a27 */ /* 0x000fca00078e00ff */
[----:B------:R-:W-:-:S05]  /*0810*/  @P0 SHF.R.U32.HI R0, RZ, c[0x0][0x55c], R4 ;  /* 0x00015700ff000a19 */ /* 0x000fca0000011604 */
[----:B------:R-:W-:Y:S02]  /*0820*/  IMAD R4, R0, c[0x0][0x554], RZ ;  /* 0x0001550000047a24 */ /* 0x000fe400078e02ff */
.L_x_2079:
[----:B------:R-:W-:Y:S05]  /*0830*/  BSYNC B0 ;  /* 0x0000000000007941 */ /* 0x000fea0003800000 */
.L_x_2077:
        /* <DEDUP_REMOVED lines=28> */
[----:B------:R-:W-:-:S04]  /*0a00*/  IMAD.HI R5, R5, 0x2aaaaaab, RZ ;  /* 0x2aaaaaab05057827 */ /* 0x000fc800078e02ff */
[----:B------:R-:W-:Y:S01]  /*0a10*/  IMAD R0, R3, c[0x0][0x554], R0 ;  /* 0x0001550003007a24 */ /* 0x000fe200078e0200 */
[----:B------:R-:W-:-:S03]  /*0a20*/  SHF.R.U32.HI R3, RZ, 0x1f, R5 ;  /* 0x0000001fff037819 */ /* 0x000fc60000011605 */
[----:B------:R-:W-:Y:S01]  /*0a30*/  @P0 IMAD.HI.U32 R2, R0, c[0x0][0x54c], RZ ;  /* 0x0001530000020a27 */ /* 0x000fe200078e00ff */
[----:B------:R-:W-:-:S03]  /*0a40*/  LEA.HI.SX32 R3, R5, R3, 0x1c ;  /* 0x0000000305037211 */ /* 0x000fc600078fe2ff */
[----:B------:R-:W-:Y:S01]  /*0a50*/  IMAD.MOV.U32 R11, RZ, RZ, R0 ;  /* 0x000000ffff0b7224 */ /* 0x000fe200078e0000 */
[----:B------:R-:W-:Y:S01]  /*0a60*/  @P0 SHF.R.U32.HI R11, RZ, c[0x0][0x550], R2 ;  /* 0x00015400ff0b0a19 */ /* 0x000fe20000011602 */
[----:B------:R-:W-:Y:S01]  /*0a70*/  IMAD.MOV.U32 R2, RZ, RZ, RZ ;  /* 0x000000ffff027224 */ /* 0x000fe200078e00ff */
[----:B------:R-:W-:Y:S02]  /*0a80*/  IMNMX R8, R3, UR4, PT ;  /* 0x0000000403087c17 */ /* 0x000fe4000b800200 */
[----:B------:R-:W-:Y:S01]  /*0a90*/  IADD3 R3, -R11, RZ, RZ ;  /* 0x000000ff0b037210 */ /* 0x000fe20007ffe1ff */
[----:B------:R1:W-:Y:S01]  /*0aa0*/  STL [R1+0x60], R11 ;  /* 0x0000600b01007387 */ /* 0x0003e20000100800 */
[----:B------:R-:W-:-:S03]  /*0ab0*/  ISETP.GE.AND P0, PT, R8, 0x1, PT ;  /* 0x000000010800780c */ /* 0x000fc60003f06270 */
[----:B------:R-:W-:-:S05]  /*0ac0*/  IMAD R12, R3, c[0x0][0x548], R0 ;  /* 0x00015200030c7a24 */ /* 0x000fca00078e0200 */
[----:B------:R1:W-:Y:S05]  /*0ad0*/  STL [R1+0x5c], R12 ;  /* 0x00005c0c01007387 */ /* 0x0003ea0000100800 */
[----:B------:R-:W-:Y:S05]  /*0ae0*/  @!P0 BRA `(.L_x_2081) ;  /* 0x000001f000008947 */ /* 0x000fea0003800000 */
[----:B------:R-:W-:-:S04]  /*0af0*/  SHF.R.U32.HI R0, RZ, 0x10, R10 ;  /* 0x00000010ff007819 */ /* 0x000fc8000001160a */
        /* <DEDUP_REMOVED lines=30> */
.L_x_2081:
[----:B------:R-:W-:Y:S05]  /*0ce0*/  BSYNC B0 ;  /* 0x0000000000007941 */ /* 0x000fea0003800000 */
.L_x_2080:
[----:B------:R-:W-:Y:S01]  /*0cf0*/  LOP3.LUT R0, R10, 0xffff, RZ, 0xc0, !PT ;  /* 0x0000ffff0a007812 */ /* 0x000fe200078ec0ff */
[----:B------:R-:W-:Y:S01]  /*0d00*/  CS2R R16, SRZ ;  /* 0x0000000000107805 */ /* 0x000fe2000001ff00 */
[----:B------:R-:W-:Y:S01]  /*0d10*/  CS2R R98, SRZ ;  /* 0x0000000000627805 */ /* 0x000fe2000001ff00 */
[----:B------:R-:W-:Y:S01]  /*0d20*/  CS2R R96, SRZ ;  /* 0x0000000000607805 */ /* 0x000fe2000001ff00 */
        /* <DEDUP_REMOVED lines=53> */
[----:B--2---:R-:W-:Y:S01]  /*1080*/  ISETP.NE.U32.AND P0, PT, RZ, c[0x0][0x340], PT ;  /* 0x0000d000ff007a0c */ /* 0x004fe20003f05070 */
[----:B------:R-:W2:Y:S04]  /*1090*/  LDL.64 R4, [R1+0x28] ;  /* 0x0000280001047983 */ /* 0x000ea80000100a00 */
[----:B------:R3:W2:Y:S01]  /*10a0*/  LDL.64 R30, [R1+0x28] ;  /* 0x00002800011e7983 */ /* 0x0006a20000100a00 */
[----:B------:R-:W-:-:S03]  /*10b0*/  ISETP.NE.AND.EX P0, PT, RZ, c[0x0][0x344], PT, P0 ;  /* 0x0000d100ff007a0c */ /* 0x000fc60003f05300 */
[----:B------:R-:W4:Y:S04]  /*10c0*/  LDL R28, [R1+0x30] ;  /* 0x00003000011c7983 */ /* 0x000f280000100800 */
[----:B------:R-:W5:Y:S04]  /*10d0*/  LDL R27, [R1+0x20] ;  /* 0x00002000011b7983 */ /* 0x000f680000100800 */
[----:B------:R-:W1:Y:S02]  /*10e0*/  S2R R13, SR_TID.X ;  /* 0x00000000000d7919 */ /* 0x000e640000002100 */
[----:B------:R-:W-:-:S05]  /*10f0*/  @P0 MOV R2, 0x4 ;  /* 0x0000000400020802 */ /* 0x000fca0000000f00 */
[----:B------:R-:W-:-:S05]  /*1100*/  @P0 IMAD.WIDE R2, R11, R2, c[0x0][0x340] ;  /* 0x0000d0000b020625 */ /* 0x000fca00078e0202 */
[----:B------:R3:W4:Y:S01]  /*1110*/  @P0 LDG.E R9, [R2.64] ;  /* 0x0000000602090981 */ /* 0x000722000c1e1900 */
[----:B-1----:R-:W-:-:S04]  /*1120*/  SHF.R.S32.HI R25, RZ, 0x1f, R13 ;  /* 0x0000001fff197819 */ /* 0x002fc8000001140d */
[----:B------:R-:W-:-:S04]  /*1130*/  LEA.HI R25, R25, R13, RZ, 0x3 ;  /* 0x0000000d19197211 */ /* 0x000fc800078f18ff */
[----:B------:R-:W-:-:S04]  /*1140*/  SHF.R.S32.HI R25, RZ, 0x3, R25 ;  /* 0x00000003ff197819 */ /* 0x000fc80000011419 */
[----:B------:R-:W-:-:S05]  /*1150*/  SHF.R.S32.HI R0, RZ, 0x1f, R25 ;  /* 0x0000001fff007819 */ /* 0x000fca0000011419 */
[C---:B---3--:R-:W-:Y:S02]  /*1160*/  IMAD R2, R0.reuse, c[0x0][0x1e0], RZ ;  /* 0x0000780000027a24 */ /* 0x048fe400078e02ff */
[----:B------:R-:W-:Y:S01]  /*1170*/  IMAD R0, R0, c[0x0][0x208], RZ ;  /* 0x0000820000007a24 */ /* 0x000fe200078e02ff */
[----:B------:R-:W-:Y:S01]  /*1180*/  SHF.R.S32.HI R10, RZ, 0x1f, R12 ;  /* 0x0000001fff0a7819 */ /* 0x000fe2000001140c */
[C---:B------:R-:W-:Y:S02]  /*1190*/  IMAD R6, R25.reuse, c[0x0][0x1e4], R2 ;  /* 0x0000790019067a24 */ /* 0x040fe400078e0202 */
[----:B------:R-:W-:Y:S01]  /*11a0*/  IMAD R0, R25, c[0x0][0x20c], R0 ;  /* 0x0000830019007a24 */ /* 0x000fe200078e0200 */
[----:B------:R-:W-:Y:S01]  /*11b0*/  SHF.R.S32.HI R8, RZ, 0x1f, R11 ;  /* 0x0000001fff087819 */ /* 0x000fe2000001140b */
[----:B------:R-:W-:Y:S01]  /*11c0*/  WARPSYNC 0xffffffff ;  /* 0xffffffff00007948 */ /* 0x000fe20003800000 */
[----:B------:R-:W-:Y:S02]  /*11d0*/  IADD3 R192, R212, R216, RZ ;  /* 0x000000d8d4c07210 */ /* 0x000fe40007ffe0ff */
[----:B--2---:R-:W-:-:S04]  /*11e0*/  MOV R30, R4 ;  /* 0x00000004001e7202 */ /* 0x004fc80000000f00 */
[----:B------:R-:W-:-:S05]  /*11f0*/  SHF.R.S32.HI R31, RZ, 0x1f, R30 ;  /* 0x0000001fff1f7819 */ /* 0x000fca000001141e */
[----:B------:R-:W-:-:S04]  /*1200*/  IMAD.WIDE.U32 R4, R25, c[0x0][0x1e0], R30 ;  /* 0x0000780019047a25 */ /* 0x000fc800078e001e */
[----:B------:R-:W-:Y:S01]  /*1210*/  IMAD.WIDE.U32 R2, R25, c[0x0][0x208], R30 ;  /* 0x0000820019027a25 */ /* 0x000fe200078e001e */
[----:B------:R-:W-:-:S03]  /*1220*/  IADD3 R5, R5, R6, RZ ;  /* 0x0000000605057210 */ /* 0x000fc60007ffe0ff */
[----:B------:R-:W-:Y:S02]  /*1230*/  IMAD.IADD R3, R3, 0x1, R0 ;  /* 0x0000000103037824 */ /* 0x000fe400078e0200 */
[C---:B------:R-:W-:Y:S02]  /*1240*/  IMAD R6, R10.reuse, c[0x0][0x1e8], RZ ;  /* 0x00007a000a067a24 */ /* 0x040fe400078e02ff */
[----:B------:R-:W-:Y:S02]  /*1250*/  IMAD R0, R10, c[0x0][0x210], RZ ;  /* 0x000084000a007a24 */ /* 0x000fe400078e02ff */
[C---:B------:R-:W-:Y:S02]  /*1260*/  IMAD R6, R12.reuse, c[0x0][0x1ec], R6 ;  /* 0x00007b000c067a24 */ /* 0x040fe400078e0206 */
[----:B------:R-:W-:-:S04]  /*1270*/  IMAD.WIDE.U32 R4, R12, c[0x0][0x1e8], R4 ;  /* 0x00007a000c047a25 */ /* 0x000fc800078e0004 */
[C---:B------:R-:W-:Y:S02]  /*1280*/  IMAD R0, R12.reuse, c[0x0][0x214], R0 ;  /* 0x000085000c007a24 */ /* 0x040fe400078e0200 */
[----:B------:R-:W-:Y:S01]  /*1290*/  IMAD.WIDE.U32 R2, R12, c[0x0][0x210], R2 ;  /* 0x000084000c027a25 */ /* 0x000fe200078e0002 */
[----:B------:R-:W-:-:S04]  /*12a0*/  IADD3 R7, R5, R6, RZ ;  /* 0x0000000605077210 */ /* 0x000fc80007ffe0ff */
[----:B------:R-:W-:Y:S01]  /*12b0*/  IADD3 R5, R3, R0, RZ ;  /* 0x0000000003057210 */ /* 0x000fe20007ffe0ff */
[----:B------:R-:W-:Y:S01]  /*12c0*/  IMAD.MOV.U32 R6, RZ, RZ, R4 ;  /* 0x000000ffff067224 */ /* 0x000fe200078e0004 */
[----:B----4-:R-:W-:Y:S01]  /*12d0*/  @P0 SHF.R.S32.HI R3, RZ, 0x1f, R9 ;  /* 0x0000001fff030819 */ /* 0x010fe20000011409 */
[----:B------:R-:W-:Y:S01]  /*12e0*/  @!P0 IMAD.MOV.U32 R3, RZ, RZ, R8 ;  /* 0x000000ffff038224 */ /* 0x000fe200078e0008 */
[----:B------:R-:W-:Y:S02]  /*12f0*/  MOV R4, R2 ;  /* 0x0000000200047202 */ /* 0x000fe40000000f00 */
[----:B------:R-:W-:Y:S01]  /*1300*/  @P0 MOV R2, R9 ;  /* 0x0000000900020202 */ /* 0x000fe20000000f00 */
[C---:B------:R-:W-:Y:S01]  /*1310*/  IMAD R0, R3.reuse, c[0x0][0x1f0], RZ ;  /* 0x00007c0003007a24 */ /* 0x040fe200078e02ff */
[----:B------:R-:W-:Y:S01]  /*1320*/  @!P0 MOV R2, R11 ;  /* 0x0000000b00028202 */ /* 0x000fe20000000f00 */
[----:B------:R-:W-:-:S04]  /*1330*/  IMAD R3, R3, c[0x0][0x218], RZ ;  /* 0x0000860003037a24 */ /* 0x000fc800078e02ff */
[----:B------:R-:W-:-:S04]  /*1340*/  IMAD.WIDE.U32 R20, R2, c[0x0][0x1f0], R6 ;  /* 0x00007c0002147a25 */ /* 0x000fc800078e0006 */
[----:B------:R-:W-:-:S04]  /*1350*/  IMAD.WIDE.U32 R22, R2, c[0x0][0x218], R4 ;  /* 0x0000860002167a25 */ /* 0x000fc800078e0004 */
[C---:B------:R-:W-:Y:S02]  /*1360*/  IMAD R0, R2.reuse, c[0x0][0x1f4], R0 ;  /* 0x00007d0002007a24 */ /* 0x040fe400078e0200 */
[----:B------:R-:W-:Y:S01]  /*1370*/  IMAD R2, R2, c[0x0][0x21c], R3 ;  /* 0x0000870002027a24 */ /* 0x000fe200078e0203 */
[----:B------:R1:W-:Y:S02]  /*1380*/  STL [R1+0x2c], R31 ;  /* 0x00002c1f01007387 */ /* 0x0003e40000100800 */
[----:B------:R-:W-:Y:S02]  /*1390*/  IADD3 R24, R21, R0, RZ ;  /* 0x0000000015187210 */ /* 0x000fe40007ffe0ff */
[----:B------:R-:W-:Y:S01]  /*13a0*/  IADD3 R19, R23, R2, RZ ;  /* 0x0000000217137210 */ /* 0x000fe20007ffe0ff */
[----:B------:R1:W-:Y:S04]  /*13b0*/  STL.64 [R1+0x50], R20 ;  /* 0x0000501401007387 */ /* 0x0003e80000100a00 */
[----:B------:R1:W-:Y:S04]  /*13c0*/  STL.64 [R1+0x48], R22 ;  /* 0x0000481601007387 */ /* 0x0003e80000100a00 */
[----:B------:R1:W-:Y:S04]  /*13d0*/  STL [R1+0x44], R19 ;  /* 0x0000441301007387 */ /* 0x0003e80000100800 */
[----:B------:R1:W-:Y:S01]  /*13e0*/  STL [R1+0x58], R24 ;  /* 0x0000581801007387 */ /* 0x0003e20000100800 */
[----:B-----5:R-:W-:-:S02]  /*13f0*/  SHF.R.S32.HI R17, RZ, 0x1f, R27 ;  /* 0x0000001fff117819 */ /* 0x020fc4000001141b */
[----:B------:R-:W-:Y:S02]  /*1400*/  SHF.R.S32.HI R16, RZ, 0x1f, R28 ;  /* 0x0000001fff107819 */ /* 0x000fe4000001141c */
[----:B------:R-:W2:Y:S01]  /*1410*/  LDL R26, [R1+0x34] ;  /* 0x00003400011a7983 */ /* 0x000ea20000100800 */
[----:B------:R-:W-:Y:S01]  /*1420*/  SHF.R.S32.HI R100, RZ, 0x1f, R13 ;  /* 0x0000001fff647819 */ /* 0x000fe2000001140d */
[----:B------:R-:W-:Y:S02]  /*1430*/  IMAD R5, R10, c[0x0][0x1b8], RZ ;  /* 0x00006e000a057a24 */ /* 0x000fe400078e02ff */
[----:B------:R-:W-:Y:S01]  /*1440*/  IMAD.WIDE.U32 R2, R12, c[0x0][0x1b8], RZ ;  /* 0x00006e000c027a25 */ /* 0x000fe200078e00ff */
[----:B------:R-:W-:-:S03]  /*1450*/  LEA.HI R100, R100, R13, RZ, 0x3 ;  /* 0x0000000d64647211 */ /* 0x000fc600078f18ff */
[----:B------:R-:W-:Y:S01]  /*1460*/  IMAD R5, R12, c[0x0][0x1bc], R5 ;  /* 0x00006f000c057a24 */ /* 0x000fe200078e0205 */
[----:B------:R-:W-:Y:S01]  /*1470*/  LOP3.LUT R100, R100, 0xfffffff8, RZ, 0xc0, !PT ;  /* 0xfffffff864647812 */ /* 0x000fe200078ec0ff */
[----:B------:R-:W-:Y:S02]  /*1480*/  IMAD R6, R8, c[0x0][0x1c0], RZ ;  /* 0x0000700008067a24 */ /* 0x000fe400078e02ff */
[----:B------:R-:W-:Y:S02]  /*1490*/  IMAD.IADD R3, R3, 0x1, R5 ;  /* 0x0000000103037824 */ /* 0x000fe400078e0205 */
[----:B------:R-:W-:Y:S02]  /*14a0*/  IMAD.IADD R100, R13, 0x1, -R100 ;  /* 0x000000010d647824 */ /* 0x000fe400078e0a64 */
[----:B------:R-:W-:-:S04]  /*14b0*/  IMAD.WIDE.U32 R2, R11, c[0x0][0x1c0], R2 ;  /* 0x000070000b027a25 */ /* 0x000fc800078e0002 */
[----:B------:R-:W-:-:S04]  /*14c0*/  IMAD R4, R100, 0x20, R25 ;  /* 0x0000002064047824 */ /* 0x000fc800078e0219 */
[----:B------:R-:W-:-:S04]  /*14d0*/  IMAD.IADD R4, R160, 0x1, R4 ;  /* 0x00000001a0047824 */ /* 0x000fc800078e0204 */
[----:B------:R-:W-:-:S04]  /*14e0*/  @P2 IMAD.HI.U32 R7, R4, c[0x0][0x2c8], RZ ;  /* 0x0000b20004072a27 */ /* 0x000fc800078e00ff */
[----:B------:R-:W-:Y:S01]  /*14f0*/  IMAD.MOV.U32 R0, RZ, RZ, R4 ;  /* 0x000000ffff007224 */ /* 0x000fe200078e0004 */
[----:B------:R-:W-:Y:S01]  /*1500*/  @P2 SHF.R.U32.HI R0, RZ, c[0x0][0x2cc], R7 ;  /* 0x0000b300ff002a19 */ /* 0x000fe20000011607 */
[----:B------:R-:W-:-:S03]  /*1510*/  IMAD R7, R11, c[0x0][0x1c4], R6 ;  /* 0x000071000b077a24 */ /* 0x000fc600078e0206 */
[--C-:B------:R-:W-:Y:S01]  /*1520*/  SHF.R.S32.HI R6, RZ, 0x1f, R0.reuse ;  /* 0x0000001fff067819 */ /* 0x100fe20000011400 */
[----:B------:R-:W-:-:S04]  /*1530*/  IMAD.MOV R5, RZ, RZ, -R0 ;  /* 0x000000ffff057224 */ /* 0x000fc800078e0a00 */
[----:B------:R-:W-:Y:S02]  /*1540*/  IMAD R4, R5, c[0x0][0x2c4], R4 ;  /* 0x0000b10005047a24 */ /* 0x000fe400078e0204 */
[----:B------:R-:W-:Y:S02]  /*1550*/  IMAD R5, R6, c[0x0][0x1b0], RZ ;  /* 0x00006c0006057a24 */ /* 0x000fe400078e02ff */
[----:B------:R-:W-:Y:S02]  /*1560*/  IMAD.IADD R3, R3, 0x1, R7 ;  /* 0x0000000103037824 */ /* 0x000fe400078e0207 */
[C---:B------:R-:W-:Y:S01]  /*1570*/  IMAD R6, R0.reuse, c[0x0][0x1b4], R5 ;  /* 0x00006d0000067a24 */ /* 0x040fe200078e0205 */
[----:B------:R-:W-:Y:S01]  /*1580*/  SHF.R.S32.HI R5, RZ, 0x1f, R4 ;  /* 0x0000001fff057819 */ /* 0x000fe20000011404 */
[----:B------:R-:W-:-:S04]  /*1590*/  IMAD.WIDE.U32 R2, R0, c[0x0][0x1b0], R2 ;  /* 0x00006c0000027a25 */ /* 0x000fc800078e0002 */
[----:B------:R-:W-:Y:S02]  /*15a0*/  IMAD R0, R5, c[0x0][0x1a8], RZ ;  /* 0x00006a0005007a24 */ /* 0x000fe400078e02ff */
[----:B------:R-:W-:Y:S02]  /*15b0*/  IMAD.IADD R3, R3, 0x1, R6 ;  /* 0x0000000103037824 */ /* 0x000fe400078e0206 */
[C---:B------:R-:W-:Y:S02]  /*15c0*/  IMAD R0, R4.reuse, c[0x0][0x1ac], R0 ;  /* 0x00006b0004007a24 */ /* 0x040fe400078e0200 */
[----:B------:R-:W-:-:S04]  /*15d0*/  IMAD.WIDE.U32 R2, R4, c[0x0][0x1a8], R2 ;  /* 0x00006a0004027a25 */ /* 0x000fc800078e0002 */
[----:B------:R-:W-:Y:S01]  /*15e0*/  IMAD.IADD R12, R3, 0x1, R0 ;  /* 0x00000001030c7824 */ /* 0x000fe200078e0200 */
[----:B------:R-:W-:-:S04]  /*15f0*/  LEA R0, P0, R2, c[0x0][0x160], 0x1 ;  /* 0x0000580002007a11 */ /* 0x000fc800078008ff */
[----:B------:R-:W-:Y:S02]  /*1600*/  LEA.HI.X R12, R2, c[0x0][0x164], R12, 0x1, P0 ;  /* 0x00005900020c7a11 */ /* 0x000fe400000f0c0c */
[----:B------:R-:W3:Y:S04]  /*1610*/  SHFL.IDX PT, R2, R0, RZ, 0x181f ;  /* 0x00181fff00027589 */ /* 0x000ee800000e0000 */
[----:B------:R-:W4:Y:S01]  /*1620*/  SHFL.IDX PT, R3, R12, RZ, 0x181f ;  /* 0x00181fff0c037589 */ /* 0x000f2200000e0000 */
[----:B------:R-:W-:Y:S02]  /*1630*/  IMAD R18, R18, c[0x0][0x168], RZ ;  /* 0x00005a0012127a24 */ /* 0x000fe400078e02ff */
[----:B------:R-:W-:Y:S01]  /*1640*/  IMAD.IADD R11, R25, 0x1, R160 ;  /* 0x00000001190b7824 */ /* 0x000fe200078e02a0 */
[----:B------:R-:W5:Y:S04]  /*1650*/  SHFL.IDX PT, R6, R0, 0x1, 0x181f ;  /* 0x00381f0000067f89 */ /* 0x000f6800000e0000 */
[----:B------:R-:W-:-:S02]  /*1660*/  ISETP.GE.AND P5, PT, R11, R18, PT ;  /* 0x000000120b00720c */ /* 0x000fc40003fa6270 */
[----:B------:R-:W-:Y:S01]  /*1670*/  ISETP.GE.AND P6, PT, R30, c[0x0][0x198], PT ;  /* 0x000066001e007a0c */ /* 0x000fe20003fc6270 */
[----:B------:R-:W1:Y:S01]  /*1680*/  SHFL.IDX PT, R7, R12, 0x1, 0x181f ;  /* 0x00381f000c077f89 */ /* 0x000e6200000e0000 */
[----:B------:R-:W-:Y:S02]  /*1690*/  IADD3 R9, R11, 0x20, RZ ;  /* 0x000000200b097810 */ /* 0x000fe40007ffe0ff */
[----:B------:R-:W-:Y:S02]  /*16a0*/  ISETP.GE.AND P3, PT, R28, c[0x0][0x198], PT ;  /* 0x000066001c007a0c */ /* 0x000fe40003f66270 */
[----:B------:R-:W-:Y:S01]  /*16b0*/  ISETP.GE.AND P1, PT, R27, c[0x0][0x198], PT ;  /* 0x000066001b007a0c */ /* 0x000fe20003f26270 */
[----:B------:R-:W-:Y:S01]  /*16c0*/  BAR.SYNC.DEFER_BLOCKING 0x0 ;  /* 0x0000000000007b1d */ /* 0x000fe20000010000 */
[----:B------:R-:W-:-:S03]  /*16d0*/  ISETP.GE.AND P4, PT, R9, R18, PT ;  /* 0x000000120900720c */ /* 0x000fc60003f86270 */
[----:B---3--:R-:W-:Y:S01]  /*16e0*/  @!P5 LEA R8, P0, R28, R2, 0x1 ;  /* 0x000000021c08d211 */ /* 0x008fe200078008ff */
[----:B----4-:R-:W-:-:S03]  /*16f0*/  @!P5 IMAD.WIDE R4, R30, 0x2, R2 ;  /* 0x000000021e04d825 */ /* 0x010fc600078e0202 */
[----:B------:R-:W-:Y:S02]  /*1700*/  @!P5 LEA.HI.X R9, R28, R3, R16, 0x1, P0 ;  /* 0x000000031c09d211 */ /* 0x000fe400000f0c10 */
[----:B------:R-:W-:-:S04]  /*1710*/  @!P5 LEA R2, P0, R27, R2, 0x1 ;  /* 0x000000021b02d211 */ /* 0x000fc800078008ff */
[----:B------:R-:W-:Y:S02]  /*1720*/  @!P5 LEA.HI.X R3, R27, R3, R17, 0x1, P0 ;  /* 0x000000031b03d211 */ /* 0x000fe400000f0c11 */
[----:B-----5:R-:W-:Y:S02]  /*1730*/  @!P4 LEA R10, P0, R28, R6, 0x1 ;  /* 0x000000061c0ac211 */ /* 0x020fe400078008ff */
[----:B------:R-:W-:Y:S01]  /*1740*/  IADD3 R13, R11, 0x60, RZ ;  /* 0x000000600b0d7810 */ /* 0x000fe20007ffe0ff */
[----:B-1----:R-:W-:-:S04]  /*1750*/  @!P4 IMAD.WIDE R14, R30, 0x2, R6 ;  /* 0x000000021e0ec825 */ /* 0x002fc800078e0206 */
[----:B------:R-:W-:-:S04]  /*1760*/  IMAD.MOV.U32 R120, RZ, RZ, -0x60 ;  /* 0xffffffa0ff787424 */ /* 0x000fc800078e00ff */
[----:B------:R-:W-:Y:S02]  /*1770*/  IMAD R120, R222, R120, 0x60 ;  /* 0x00000060de787424 */ /* 0x000fe400078e0278 */
[----:B------:R-:W-:Y:S02]  /*1780*/  IMAD.MOV.U32 R21, RZ, RZ, R24 ;  /* 0x000000ffff157224 */ /* 0x000fe400078e0018 */
[----:B------:R-:W-:Y:S01]  /*1790*/  IMAD.MOV.U32 R24, RZ, RZ, c[0x0][0x208] ;  /* 0x00008200ff187624 */ /* 0x000fe200078e00ff */
[----:B------:R-:W-:Y:S01]  /*17a0*/  @!PT LDS RZ, [RZ] ;  /* 0x00000000fffff984 */ /* 0x000fe20000000800 */
[----:B------:R-:W-:Y:S01]  /*17b0*/  @!PT LDS RZ, [RZ] ;  /* 0x00000000fffff984 */ /* 0x000fe20000000800 */
[----:B------:R-:W-:Y:S01]  /*17c0*/  @!PT LDS RZ, [RZ] ;  /* 0x00000000fffff984 */ /* 0x000fe20000000800 */
[----:B--2---:R1:W-:Y:S04]  /*17d0*/  @!P5 LDGSTS.E.BYPASS.LTC128B.128 [R26+0x100], [R4.64], !P6 ;  /* 0x00100000041adfae */ /* 0x0043e8000f101d46 */
[----:B------:R2:W-:Y:S04]  /*17e0*/  @!P5 LDGSTS.E.BYPASS.LTC128B.128 [R26+0x4100], [R8.64], !P3 ;  /* 0x04100000081adfae */ /* 0x0005e8000d901d46 */
[----:B------:R3:W-:Y:S04]  /*17f0*/  @!P5 LDGSTS.E.BYPASS.LTC128B.128 [R26+0x8100], [R2.64], !P1 ;  /* 0x08100000021adfae */ /* 0x0007e8000c901d46 */
[----:B------:R4:W-:Y:S04]  /*1800*/  @!P4 LDGSTS.E.BYPASS.LTC128B.128 [R26+0x1100], [R14.64], !P6 ;  /* 0x011000000e1acfae */ /* 0x0009e8000f101d46 */
[----:B-1----:R-:W1:Y:S04]  /*1810*/  SHFL.IDX PT, R4, R0, 0x2, 0x181f ;  /* 0x00581f0000047f89 */ /* 0x002e6800000e0000 */
[----:B------:R-:W5:Y:S01]  /*1820*/  SHFL.IDX PT, R5, R12, 0x2, 0x181f ;  /* 0x00581f000c057f89 */ /* 0x000f6200000e0000 */
[----:B--2---:R-:W-:-:S03]  /*1830*/  IADD3 R8, R11, 0x40, RZ ;  /* 0x000000400b087810 */ /* 0x004fc60007ffe0ff */
[----:B---3--:R-:W2:Y:S01]  /*1840*/  SHFL.IDX PT, R2, R0, 0x3, 0x181f ;  /* 0x00781f0000027f89 */ /* 0x008ea200000e0000 */
[----:B------:R-:W-:Y:S02]  /*1850*/  ISETP.GE.AND P5, PT, R8, R18, PT ;  /* 0x000000120800720c */ /* 0x000fe40003fa6270 */
[----:B------:R-:W-:Y:S01]  /*1860*/  @!P4 LEA.HI.X R11, R28, R7, R16, 0x1, P0 ;  /* 0x000000071c0bc211 */ /* 0x000fe200000f0c10 */
[----:B------:R3:W1:Y:S01]  /*1870*/  SHFL.IDX PT, R3, R12, 0x3, 0x181f ;  /* 0x00781f000c037f89 */ /* 0x00066200000e0000 */
[----:B------:R-:W-:-:S03]  /*1880*/  @!P4 LEA R8, P0, R27, R6, 0x1 ;  /* 0x000000061b08c211 */ /* 0x000fc600078008ff */
[----:B------:R1:W-:Y:S01]  /*1890*/  @!P4 LDGSTS.E.BYPASS.LTC128B.128 [R26+0x5100], [R10.64], !P3 ;  /* 0x051000000a1acfae */ /* 0x0003e2000d901d46 */
[----:B------:R-:W-:Y:S02]  /*18a0*/  @!P4 LEA.HI.X R9, R27, R7, R17, 0x1, P0 ;  /* 0x000000071b09c211 */ /* 0x000fe400000f0c11 */
[----:B------:R-:W-:-:S03]  /*18b0*/  ISETP.GE.AND P0, PT, R13, R18, PT ;  /* 0x000000120d00720c */ /* 0x000fc60003f06270 */
[----:B------:R2:W-:Y:S01]  /*18c0*/  @!P4 LDGSTS.E.BYPASS.LTC128B.128 [R26+0x9100], [R8.64], !P1 ;  /* 0x09100000081acfae */ /* 0x0005e2000c901d46 */
[----:B------:R-:W-:Y:S02]  /*18d0*/  IADD3 R18, R222, -0x1, RZ ;  /* 0xffffffffde127810 */ /* 0x000fe40007ffe0ff */
[----:B-1----:R-:W-:-:S04]  /*18e0*/  @!P5 LEA R10, P4, R28, R4, 0x1 ;  /* 0x000000041c0ad211 */ /* 0x002fc800078808ff */
[----:B-----5:R-:W-:Y:S02]  /*18f0*/  @!P5 LEA.HI.X R11, R28, R5, R16, 0x1, P4 ;  /* 0x000000051c0bd211 */ /* 0x020fe400020f0c10 */
[----:B--2---:R-:W-:Y:S01]  /*1900*/  @!P5 LEA R8, P4, R27, R4, 0x1 ;  /* 0x000000041b08d211 */ /* 0x004fe200078808ff */
[----:B---3--:R-:W-:-:S03]  /*1910*/  @!P5 IMAD.WIDE R12, R30, 0x2, R4 ;  /* 0x000000021e0cd825 */ /* 0x008fc600078e0204 */
[C---:B------:R-:W-:Y:S02]  /*1920*/  @!P5 LEA.HI.X R9, R27.reuse, R5, R17, 0x1, P4 ;  /* 0x000000051b09d211 */ /* 0x040fe400020f0c11 */
[CC--:B------:R-:W-:Y:S01]  /*1930*/  @!P0 LEA R6, P4, R28.reuse, R2.reuse, 0x1 ;  /* 0x000000021c068211 */ /* 0x0c0fe200078808ff */
[----:B------:R1:W-:Y:S03]  /*1940*/  @!P5 LDGSTS.E.BYPASS.LTC128B.128 [R26+0x2100], [R12.64], !P6 ;  /* 0x021000000c1adfae */ /* 0x0003e6000f101d46 */
[----:B------:R-:W-:Y:S01]  /*1950*/  @!P0 LEA.HI.X R7, R28, R3, R16, 0x1, P4 ;  /* 0x000000031c078211 */ /* 0x000fe200020f0c10 */
[----:B------:R2:W-:Y:S01]  /*1960*/  @!P5 LDGSTS.E.BYPASS.LTC128B.128 [R26+0x6100], [R10.64], !P3 ;  /* 0x061000000a1adfae */ /* 0x0005e2000d901d46 */
[----:B------:R-:W-:-:S03]  /*1970*/  @!P0 LEA R4, P4, R27, R2, 0x1 ;  /* 0x000000021b048211 */ /* 0x000fc600078808ff */
[----:B------:R3:W-:Y:S01]  /*1980*/  @!P5 LDGSTS.E.BYPASS.LTC128B.128 [R26+0xa100], [R8.64], !P1 ;  /* 0x0a100000081adfae */ /* 0x0007e2000c901d46 */
[----:B------:R-:W-:Y:S01]  /*1990*/  @!P0 LEA.HI.X R5, R27, R3, R17, 0x1, P4 ;  /* 0x000000031b058211 */ /* 0x000fe200020f0c11 */
[----:B------:R-:W-:-:S05]  /*19a0*/  @!P0 IMAD.WIDE R2, R30, 0x2, R2 ;  /* 0x000000021e028825 */ /* 0x000fca00078e0202 */
[----:B------:R5:W-:Y:S01]  /*19b0*/  @!P0 LDGSTS.E.BYPASS.LTC128B.128 [R26+0x3100], [R2.64], !P6 ;  /* 0x03100000021a8fae */ /* 0x000be2000f101d46 */
[----:B------:R-:W-:-:S03]  /*19c0*/  IMAD.MOV.U32 R16, RZ, RZ, c[0x0][0x1e0] ;  /* 0x00007800ff107624 */ /* 0x000fc600078e00ff */
[----:B------:R1:W-:Y:S04]  /*19d0*/  @!P0 LDGSTS.E.BYPASS.LTC128B.128 [R26+0x7100], [R6.64], !P3 ;  /* 0x07100000061a8fae */ /* 0x0003e8000d901d46 */
[----:B------:R1:W-:Y:S01]  /*19e0*/  @!P0 LDGSTS.E.BYPASS.LTC128B.128 [R26+0xb100], [R4.64], !P1 ;  /* 0x0b100000041a8fae */ /* 0x0003e2000c901d46 */
[----:B--2---:R-:W-:Y:S02]  /*19f0*/  SHF.R.S32.HI R10, RZ, 0x1f, R18 ;  /* 0x0000001fff0a7819 */ /* 0x004fe40000011412 */
[----:B---3--:R-:W-:-:S03]  /*1a00*/  IADD3 R8, R120, c[0x0][0x1d0], -R25 ;  /* 0x0000740078087a10 */ /* 0x008fc60007ffe819 */
[----:B------:R-:W-:Y:S01]  /*1a10*/  IMAD R0, R10, c[0x0][0x1e0], RZ ;  /* 0x000078000a007a24 */ /* 0x000fe200078e02ff */
[----:B------:R-:W0:Y:S01]  /*1a20*/  LDGDEPBAR ;  /* 0x00000000000079af */ /* 0x000e220000000000 */
[----:B------:R-:W-:Y:S02]  /*1a30*/  ISETP.GE.AND P6, PT, R8, 0x21, PT ;  /* 0x000000210800780c */ /* 0x000fe40003fc6270 */
[C---:B------:R-:W-:Y:S02]  /*1a40*/  IMAD R0, R18.reuse, c[0x0][0x1e4], R0 ;  /* 0x0000790012007a24 */ /* 0x040fe400078e0200 */
[----:B-----5:R-:W-:Y:S01]  /*1a50*/  IMAD.WIDE.U32 R2, R18, c[0x0][0x1e0], RZ ;  /* 0x0000780012027a25 */ /* 0x020fe200078e00ff */
[----:B------:R-:W-:-:S03]  /*1a60*/  ISETP.GE.AND P4, PT, R8, 0x1, PT ;  /* 0x000000010800780c */ /* 0x000fc60003f86270 */
[----:B------:R-:W-:Y:S02]  /*1a70*/  IMAD.IADD R0, R3, 0x1, R0 ;  /* 0x0000000103007824 */ /* 0x000fe400078e0200 */
[----:B------:R-:W-:-:S04]  /*1a80*/  IMAD.WIDE.U32 R2, R2, 0x60, R20 ;  /* 0x0000006002027825 */ /* 0x000fc800078e0014 */
[----:B------:R-:W-:Y:S01]  /*1a90*/  IMAD R0, R0, 0x60, RZ ;  /* 0x0000006000007824 */ /* 0x000fe200078e02ff */
[----:B------:R-:W-:Y:S01]  /*1aa0*/  ISETP.GE.AND P5, PT, R8, 0x41, PT ;  /* 0x000000410800780c */ /* 0x000fe20003fa6270 */
[----:B------:R-:W-:Y:S02]  /*1ab0*/  IMAD.MOV.U32 R9, RZ, RZ, c[0x0][0x1e4] ;  /* 0x00007900ff097624 */ /* 0x000fe400078e00ff */
[----:B------:R-:W-:Y:S01]  /*1ac0*/  IMAD.IADD R0, R3, 0x1, R0 ;  /* 0x0000000103007824 */ /* 0x000fe200078e0200 */
[----:B------:R-:W-:Y:S02]  /*1ad0*/  @P6 LEA R3, P0, R16, R2, 0x5 ;  /* 0x0000000210036211 */ /* 0x000fe400078028ff */
[----:B-1----:R-:W-:Y:S02]  /*1ae0*/  @P4 LEA R6, P1, R2, c[0x0][0x1c8], 0x1 ;  /* 0x0000720002064a11 */ /* 0x002fe400078208ff */
[----:B------:R-:W-:Y:S02]  /*1af0*/  @P4 ISETP.GE.AND P3, PT, R30, c[0x0][0x1d4], PT ;  /* 0x000075001e004a0c */ /* 0x000fe40003f66270 */
[----:B------:R-:W-:-:S02]  /*1b00*/  @P6 LEA.HI.X R5, R16, R0, R9, 0x5, P0 ;  /* 0x0000000010056211 */ /* 0x000fc400000f2c09 */
[----:B------:R-:W-:Y:S01]  /*1b10*/  @P4 ISETP.GE.AND P0, PT, R28, c[0x0][0x1d4], PT ;  /* 0x000075001c004a0c */ /* 0x000fe20003f06270 */
[----:B------:R-:W-:Y:S01]  /*1b20*/  IMAD.WIDE.U32 R12, R16, 0x40, RZ ;  /* 0x00000040100c7825 */ /* 0x000fe200078e00ff */
[----:B------:R-:W-:Y:S02]  /*1b30*/  @P4 LEA.HI.X R7, R2, c[0x0][0x1cc], R0, 0x1, P1 ;  /* 0x0000730002074a11 */ /* 0x000fe400008f0c00 */
[----:B------:R-:W-:-:S04]  /*1b40*/  @P6 LEA R4, P1, R3, c[0x0][0x1c8], 0x1 ;  /* 0x0000720003046a11 */ /* 0x000fc800078208ff */
[----:B------:R-:W-:Y:S01]  /*1b50*/  @P6 LEA.HI.X R5, R3, c[0x0][0x1cc], R5, 0x1, P1 ;  /* 0x0000730003056a11 */ /* 0x000fe200008f0c05 */
[----:B------:R1:W-:Y:S01]  /*1b60*/  @P4 LDGSTS.E.BYPASS.LTC128B.128 [R26+0x12100], [R6.64], !P3 ;  /* 0x12100000061a4fae */ /* 0x0003e2000d901d46 */
[----:B------:R-:W-:Y:S01]  /*1b70*/  @P5 IADD3 R3, P1, R2, R12, RZ ;  /* 0x0000000c02035210 */ /* 0x000fe20007f3e0ff */
[----:B------:R-:W-:Y:S02]  /*1b80*/  IMAD.SHL.U32 R2, R9, 0x40, RZ ;  /* 0x0000004009027824 */ /* 0x000fe400078e00ff */
[----:B------:R1:W-:Y:S03]  /*1b90*/  @P4 LDGSTS.E.BYPASS.LTC128B.128 [R26+0x15100], [R6.64+0x80], !P0 ;  /* 0x15100080061a4fae */ /* 0x0003e6000c101d46 */
[----:B------:R-:W-:Y:S02]  /*1ba0*/  @P5 IADD3.X R0, R0, R13, R2, P1, !PT ;  /* 0x0000000d00005210 */ /* 0x000fe40000ffe402 */
[----:B------:R-:W-:-:S02]  /*1bb0*/  @P5 LEA R2, P0, R3, c[0x0][0x1c8], 0x1 ;  /* 0x0000720003025a11 */ /* 0x000fc400078008ff */
[----:B------:R-:W-:Y:S02]  /*1bc0*/  @P4 ISETP.GE.AND P3, PT, R27, c[0x0][0x1d4], PT ;  /* 0x000075001b004a0c */ /* 0x000fe40003f66270 */
[----:B------:R-:W-:Y:S02]  /*1bd0*/  @P6 ISETP.GE.AND P1, PT, R30, c[0x0][0x1d4], PT ;  /* 0x000075001e006a0c */ /* 0x000fe40003f26270 */
[----:B------:R-:W-:Y:S02]  /*1be0*/  @P5 LEA.HI.X R3, R3, c[0x0][0x1cc], R0, 0x1, P0 ;  /* 0x0000730003035a11 */ /* 0x000fe400000f0c00 */
[----:B------:R-:W-:-:S07]  /*1bf0*/  @P6 ISETP.GE.AND P0, PT, R28, c[0x0][0x1d4], PT ;  /* 0x000075001c006a0c */ /* 0x000fce0003f06270 */
[----:B------:R1:W-:Y:S01]  /*1c00*/  @P4 LDGSTS.E.BYPASS.LTC128B.128 [R26+0x18100], [R6.64+0x100], !P3 ;  /* 0x18100100061a4fae */ /* 0x0003e2000d901d46 */
[----:B------:R-:W-:Y:S02]  /*1c10*/  @P6 ISETP.GE.AND P4, PT, R27, c[0x0][0x1d4], PT ;  /* 0x000075001b006a0c */ /* 0x000fe40003f86270 */
[----:B------:R-:W-:Y:S01]  /*1c20*/  @P5 ISETP.GE.AND P3, PT, R30, c[0x0][0x1d4], PT ;  /* 0x000075001e005a0c */ /* 0x000fe20003f66270 */
[----:B------:R2:W-:Y:S01]  /*1c30*/  @P6 LDGSTS.E.BYPASS.LTC128B.128 [R26+0x13100], [R4.64], !P1 ;  /* 0x13100000041a6fae */ /* 0x0005e2000c901d46 */
[----:B------:R-:W-:-:S03]  /*1c40*/  @P5 ISETP.GE.AND P1, PT, R28, c[0x0][0x1d4], PT ;  /* 0x000075001c005a0c */ /* 0x000fc60003f26270 */
[----:B------:R2:W-:Y:S01]  /*1c50*/  @P6 LDGSTS.E.BYPASS.LTC128B.128 [R26+0x16100], [R4.64+0x80], !P0 ;  /* 0x16100080041a6fae */ /* 0x0005e2000c101d46 */
[----:B------:R-:W-:-:S05]  /*1c60*/  @P5 ISETP.GE.AND P0, PT, R27, c[0x0][0x1d4], PT ;  /* 0x000075001b005a0c */ /* 0x000fca0003f06270 */
[----:B------:R2:W-:Y:S04]  /*1c70*/  @P6 LDGSTS.E.BYPASS.LTC128B.128 [R26+0x19100], [R4.64+0x100], !P4 ;  /* 0x19100100041a6fae */ /* 0x0005e8000e101d46 */
[----:B------:R3:W-:Y:S04]  /*1c80*/  @P5 LDGSTS.E.BYPASS.LTC128B.128 [R26+0x14100], [R2.64], !P3 ;  /* 0x14100000021a5fae */ /* 0x0007e8000d901d46 */
[----:B------:R3:W-:Y:S04]  /*1c90*/  @P5 LDGSTS.E.BYPASS.LTC128B.128 [R26+0x17100], [R2.64+0x80], !P1 ;  /* 0x17100080021a5fae */ /* 0x0007e8000c901d46 */
[----:B------:R3:W-:Y:S04]  /*1ca0*/  @P5 LDGSTS.E.BYPASS.LTC128B.128 [R26+0x1a100], [R2.64+0x100], !P0 ;  /* 0x1a100100021a5fae */ /* 0x0007e8000c101d46 */
[----:B------:R-:W0:Y:S01]  /*1cb0*/  LDGDEPBAR ;  /* 0x00000000000079af */ /* 0x000e220000000000 */
[----:B------:R-:W-:-:S02]  /*1cc0*/  IMAD R0, R10, c[0x0][0x208], RZ ;  /* 0x000082000a007a24 */ /* 0x000fc400078e02ff */
[----:B-1----:R-:W-:-:S04]  /*1cd0*/  IMAD.WIDE.U32 R6, R18, c[0x0][0x208], RZ ;  /* 0x0000820012067a25 */ /* 0x002fc800078e00ff */
[----:B------:R-:W-:Y:S02]  /*1ce0*/  IMAD R0, R18, c[0x0][0x20c], R0 ;  /* 0x0000830012007a24 */ /* 0x000fe400078e0200 */
[----:B----4-:R-:W-:Y:S01]  /*1cf0*/  IMAD.MOV.U32 R14, RZ, RZ, R22 ;  /* 0x000000ffff0e7224 */ /* 0x010fe200078e0016 */
[----:B------:R-:W-:-:S04]  /*1d00*/  DEPBAR.LE SB0, 0x1 ;  /* 0x000080400000791a */ /* 0x000fc80000000000 */
[----:B------:R-:W-:Y:S01]  /*1d10*/  BAR.SYNC.DEFER_BLOCKING 0x0 ;  /* 0x0000000000007b1d */ /* 0x000fe20000010000 */
[----:B------:R-:W-:Y:S02]  /*1d20*/  IMAD.IADD R0, R7, 0x1, R0 ;  /* 0x0000000107007824 */ /* 0x000fe400078e0200 */
[----:B------:R-:W-:Y:S02]  /*1d30*/  IMAD.MOV.U32 R15, RZ, RZ, R19 ;  /* 0x000000ffff0f7224 */ /* 0x000fe400078e0013 */
[----:B------:R-:W-:Y:S02]  /*1d40*/  IMAD R0, R0, 0x60, RZ ;  /* 0x0000006000007824 */ /* 0x000fe400078e02ff */
[----:B--2---:R-:W-:-:S04]  /*1d50*/  IMAD.WIDE.U32 R4, R6, 0x60, R14 ;  /* 0x0000006006047825 */ /* 0x004fc800078e000e */
[----:B------:R-:W-:Y:S01]  /*1d60*/  IMAD.IADD R0, R5, 0x1, R0 ;  /* 0x0000000105007824 */ /* 0x000fe200078e0200 */
[----:B---3--:R-:W-:Y:S01]  /*1d70*/  LEA R2, P0, R4, c[0x0][0x1f8], 0x1 ;  /* 0x00007e0004027a11 */ /* 0x008fe200078008ff */
[----:B------:R-:W-:Y:S02]  /*1d80*/  IMAD.MOV.U32 R10, RZ, RZ, 0x6 ;  /* 0x00000006ff0a7424 */ /* 0x000fe400078e00ff */
[----:B------:R-:W-:Y:S01]  /*1d90*/  IMAD.SHL.U32 R25, R24, 0x40, RZ ;  /* 0x0000004018197824 */ /* 0x000fe200078e00ff */
[----:B------:R-:W-:Y:S02]  /*1da0*/  LEA.HI.X R3, R4, c[0x0][0x1fc], R0, 0x1, P0 ;  /* 0x00007f0004037a11 */ /* 0x000fe400000f0c00 */
[----:B------:R-:W-:Y:S02]  /*1db0*/  SHF.L.U64.HI R24, R24, R10, c[0x0][0x20c] ;  /* 0x0000830018187619 */ /* 0x000fe4000001020a */
[----:B------:R-:W-:Y:S01]  /*1dc0*/  IADD3 R12, P3, P1, R25, 0x80, R2 ;  /* 0x00000080190c7810 */ /* 0x000fe2000797e002 */
[----:B------:R1:W2:Y:S04]  /*1dd0*/  LDSM.16.M88.4 R156, [R192] ;  /* 0x00000000c09c783b */ /* 0x0002a80000000200 */
[----:B------:R1:W3:Y:S04]  /*1de0*/  LDSM.16.M88.4 R176, [R192+0x4000] ;  /* 0x00400000c0b0783b */ /* 0x0002e80000000200 */
[----:B------:R-:W4:Y:S04]  /*1df0*/  LDSM.16.M88.4 R192, [R192+0x8000] ;  /* 0x00800000c0c0783b */ /* 0x000f280000000200 */
[----:B------:R1:W1:Y:S04]  /*1e00*/  LDSM.16.M88.4 R152, [R216] ;  /* 0x00000000d898783b */ /* 0x0002680000000200 */
[----:B------:R1:W1:Y:S04]  /*1e10*/  LDSM.16.M88.4 R164, [R217] ;  /* 0x00000000d9a4783b */ /* 0x0002680000000200 */
[----:B------:R1:W1:Y:S04]  /*1e20*/  LDSM.16.M88.4 R168, [R218] ;  /* 0x00000000daa8783b */ /* 0x0002680000000200 */
[----:B------:R1:W1:Y:S04]  /*1e30*/  LDSM.16.M88.4 R172, [R216+0x4000] ;  /* 0x00400000d8ac783b */ /* 0x0002680000000200 */
[----:B------:R1:W1:Y:S04]  /*1e40*/  LDSM.16.M88.4 R180, [R217+0x4000] ;  /* 0x00400000d9b4783b */ /* 0x0002680000000200 */
[----:B------:R1:W1:Y:S04]  /*1e50*/  LDSM.16.M88.4 R184, [R218+0x4000] ;  /* 0x00400000dab8783b */ /* 0x0002680000000200 */
[----:B------:R1:W1:Y:S04]  /*1e60*/  LDSM.16.M88.4 R188, [R216+0x8000] ;  /* 0x00800000d8bc783b */ /* 0x0002680000000200 */
[----:B------:R1:W1:Y:S04]  /*1e70*/  LDSM.16.M88.4 R196, [R217+0x8000] ;  /* 0x00800000d9c4783b */ /* 0x0002680000000200 */
[----:B------:R1:W1:Y:S01]  /*1e80*/  LDSM.16.M88.4 R200, [R218+0x8000] ;  /* 0x00800000dac8783b */ /* 0x0002620000000200 */
[----:B------:R-:W-:-:S03]  /*1e90*/  IADD3.X R13, R24, RZ, R3, P3, P1 ;  /* 0x000000ff180d7210 */ /* 0x000fc60001fe2403 */
[----:B------:R-:W-:Y:S01]  /*1ea0*/  BAR.SYNC.DEFER_BLOCKING 0x0 ;  /* 0x0000000000007b1d */ /* 0x000fe20000010000 */
[C---:B------:R-:W-:Y:S02]  /*1eb0*/  IADD3 R10, P3, P1, R25.reuse, 0x100, R2 ;  /* 0x00000100190a7810 */ /* 0x040fe4000797e002 */
[----:B------:R-:W-:Y:S02]  /*1ec0*/  ISETP.GE.AND P6, PT, R30, c[0x0][0x1d4], PT ;  /* 0x000075001e007a0c */ /* 0x000fe40003fc6270 */
[----:B------:R-:W-:Y:S02]  /*1ed0*/  ISETP.GE.AND P5, PT, R28, c[0x0][0x1d4], PT ;  /* 0x000075001c007a0c */ /* 0x000fe40003fa6270 */
[----:B------:R-:W-:Y:S02]  /*1ee0*/  IADD3 R4, P0, R25, R2, RZ ;  /* 0x0000000219047210 */ /* 0x000fe40007f1e0ff */
[----:B------:R-:W-:Y:S02]  /*1ef0*/  IADD3.X R11, R24, RZ, R3, P3, P1 ;  /* 0x000000ff180b7210 */ /* 0x000fe40001fe2403 */
[----:B------:R-:W-:-:S02]  /*1f00*/  ISETP.LT.OR P3, PT, R8, 0x1, P6 ;  /* 0x000000010800780c */ /* 0x000fc40003761670 */
[----:B------:R-:W-:Y:S01]  /*1f10*/  ISETP.LT.OR P1, PT, R8, 0x1, P5 ;  /* 0x000000010800780c */ /* 0x000fe20002f21670 */
[----:B------:R-:W-:Y:S01]  /*1f20*/  IMAD.X R5, R24, 0x1, R3, P0 ;  /* 0x0000000118057824 */ /* 0x000fe200000e0603 */
[----:B------:R-:W-:Y:S02]  /*1f30*/  IADD3 R6, P0, R4, R25, RZ ;  /* 0x0000001904067210 */ /* 0x000fe40007f1e0ff */
[----:B------:R-:W-:-:S03]  /*1f40*/  ISETP.GE.AND P4, PT, R27, c[0x0][0x1d4], PT ;  /* 0x000075001b007a0c */ /* 0x000fc60003f86270 */
[----:B------:R-:W-:Y:S01]  /*1f50*/  IMAD.X R7, R5, 0x1, R24, P0 ;  /* 0x0000000105077824 */ /* 0x000fe200000e0618 */
[----:B------:R-:W-:-:S03]  /*1f60*/  ISETP.LT.OR P0, PT, R8, 0x1, P4 ;  /* 0x000000010800780c */ /* 0x000fc60002701670 */
[----:B------:R-:W-:Y:S01]  /*1f70*/  @!PT LDS RZ, [RZ] ;  /* 0x00000000fffff984 */ /* 0x000fe20000000800 */
[----:B------:R-:W-:Y:S01]  /*1f80*/  @!PT LDS RZ, [RZ] ;  /* 0x00000000fffff984 */ /* 0x000fe20000000800 */
[----:B------:R-:W-:Y:S01]  /*1f90*/  @!PT LDS RZ, [RZ] ;  /* 0x00000000fffff984 */ /* 0x000fe20000000800 */
[----:B------:R1:W-:Y:S01]  /*1fa0*/  LDGSTS.E.BYPASS.LTC128B.128 [R26+0x100], [R2.64], !P3 ;  /* 0x00100000021a7fae */ /* 0x0003e2000d901d46 */
[----:B------:R-:W-:-:S03]  /*1fb0*/  ISETP.LT.OR P3, PT, R8, 0x21, P6 ;  /* 0x000000210800780c */ /* 0x000fc60003761670 */
[----:B------:R1:W-:Y:S01]  /*1fc0*/  LDGSTS.E.BYPASS.LTC128B.128 [R26+0x3100], [R2.64+0x80], !P1 ;  /* 0x03100080021a7fae */ /* 0x0003e2000c901d46 */
[C---:B------:R-:W-:Y:S02]  /*1fd0*/  ISETP.LT.OR P1, PT, R8.reuse, 0x21, P5 ;  /* 0x000000210800780c */ /* 0x040fe40002f21670 */
[C---:B------:R-:W-:Y:S01]  /*1fe0*/  ISETP.LT.OR P6, PT, R8.reuse, 0x41, P6 ;  /* 0x000000410800780c */ /* 0x040fe200037c1670 */
[----:B------:R1:W-:Y:S01]  /*1ff0*/  STL.64 [R1], R20 ;  /* 0x0000001401007387 */ /* 0x0003e20000100a00 */
[----:B------:R-:W-:-:S03]  /*2000*/  ISETP.LT.OR P5, PT, R8, 0x41, P5 ;  /* 0x000000410800780c */ /* 0x000fc60002fa1670 */
[----:B------:R1:W-:Y:S01]  /*2010*/  LDGSTS.E.BYPASS.LTC128B.128 [R26+0x6100], [R2.64+0x100], !P0 ;  /* 0x06100100021a7fae */ /* 0x0003e2000c101d46 */
[C---:B------:R-:W-:Y:S02]  /*2020*/  ISETP.LT.OR P0, PT, R8.reuse, 0x21, P4 ;  /* 0x000000210800780c */ /* 0x040fe40002701670 */
[----:B------:R-:W-:Y:S01]  /*2030*/  ISETP.LT.OR P4, PT, R8, 0x41, P4 ;  /* 0x000000410800780c */ /* 0x000fe20002781670 */
[----:B------:R1:W-:Y:S04]  /*2040*/  LDGSTS.E.BYPASS.LTC128B.128 [R26+0x1100], [R4.64], !P3 ;  /* 0x01100000041a7fae */ /* 0x0003e8000d901d46 */
[----:B------:R1:W-:Y:S01]  /*2050*/  LDGSTS.E.BYPASS.LTC128B.128 [R26+0x4100], [R12.64], !P1 ;  /* 0x041000000c1a7fae */ /* 0x0003e2000c901d46 */
[----:B------:R-:W-:Y:S01]  /*2060*/  ISETP.GT.AND P1, PT, R18, R223, PT ;  /* 0x000000df1200720c */ /* 0x000fe20003f24270 */
[----:B------:R-:W-:Y:S04]  /*2070*/  BSSY B0, `(.L_x_2083) ;  /* 0x0000028000007945 */ /* 0x000fe80003800000 */
[----:B------:R1:W-:Y:S04]  /*2080*/  LDGSTS.E.BYPASS.LTC128B.128 [R26+0x7100], [R10.64], !P0 ;  /* 0x071000000a1a7fae */ /* 0x0003e8000c101d46 */
[----:B------:R1:W-:Y:S04]  /*2090*/  LDGSTS.E.BYPASS.LTC128B.128 [R26+0x2100], [R6.64], !P6 ;  /* 0x02100000061a7fae */ /* 0x0003e8000f101d46 */
[----:B------:R1:W-:Y:S04]  /*20a0*/  LDGSTS.E.BYPASS.LTC128B.128 [R26+0x5100], [R6.64+0x80], !P5 ;  /* 0x05100080061a7fae */ /* 0x0003e8000e901d46 */
[----:B------:R1:W-:Y:S04]  /*20b0*/  LDGSTS.E.BYPASS.LTC128B.128 [R26+0x8100], [R6.64+0x100], !P4 ;  /* 0x08100100061a7fae */ /* 0x0003e8000e101d46 */
[----:B------:R-:W0:Y:S01]  /*20c0*/  LDGDEPBAR ;  /* 0x00000000000079af */ /* 0x000e220000000000 */
[----:B------:R-:W-:Y:S05]  /*20d0*/  @!P1 BRA `(.L_x_2084) ;  /* 0x0000021000009947 */ /* 0x000fea0003800000 */
[----:B--234-:R-:W-:Y:S01]  /*20e0*/  IADD3 R0, R222, -0x2, RZ ;  /* 0xfffffffede007810 */ /* 0x01cfe20007ffe0ff */
[C---:B-1----:R-:W-:Y:S01]  /*20f0*/  IMAD.SHL.U32 R6, R16.reuse, 0x40, RZ ;  /* 0x0000004010067824 */ /* 0x042fe200078e00ff */
[----:B------:R-:W-:-:S02]  /*2100*/  SHF.L.U64.HI R7, R16, 0x6, R9 ;  /* 0x0000000610077819 */ /* 0x000fc40000010209 */
[----:B------:R-:W-:Y:S01]  /*2110*/  SHF.R.S32.HI R2, RZ, 0x1f, R0 ;  /* 0x0000001fff027819 */ /* 0x000fe20000011400 */
[----:B------:R-:W-:Y:S01]  /*2120*/  IMAD.WIDE.U32 R4, R0, c[0x0][0x1e0], RZ ;  /* 0x0000780000047a25 */ /* 0x000fe200078e00ff */
[----:B------:R-:W-:-:S03]  /*2130*/  ISETP.GE.AND P4, PT, R30, c[0x0][0x1d4], PT ;  /* 0x000075001e007a0c */ /* 0x000fc60003f86270 */
        /* <DEDUP_REMOVED lines=9> */
[----:B------:R-:W-:Y:S02]  /*21d0*/  ISETP.GE.AND P3, PT, R28, c[0x0][0x1d4], PT ;  /* 0x000075001c007a0c */ /* 0x000fe40003f66270 */
[--C-:B------:R-:W-:Y:S01]  /*21e0*/  IADD3.X R11, R7, RZ, R3.reuse, P5, P0 ;  /* 0x000000ff070b7210 */ /* 0x100fe20002fe0403 */
[----:B------:R1:W-:Y:S01]  /*21f0*/  LDGSTS.E.BYPASS.LTC128B.128 [R26+0x1b100], [R2.64], !P4 ;  /* 0x1b100000021a7fae */ /* 0x0003e2000e101d46 */
[----:B------:R-:W-:Y:S02]  /*2200*/  IADD3 R8, P6, P5, R6, 0x100, R2 ;  /* 0x0000010006087810 */ /* 0x000fe40007dde002 */
[----:B------:R-:W-:Y:S02]  /*2210*/  ISETP.GE.AND P0, PT, R27, c[0x0][0x1d4], PT ;  /* 0x000075001b007a0c */ /* 0x000fe40003f06270 */
[----:B------:R-:W-:-:S02]  /*2220*/  IADD3.X R9, R7, RZ, R3, P6, P5 ;  /* 0x000000ff07097210 */ /* 0x000fc400037ea403 */
[----:B------:R-:W-:-:S03]  /*2230*/  IADD3 R4, P6, R6, R2, RZ ;  /* 0x0000000206047210 */ /* 0x000fc60007fde0ff */
[----:B------:R1:W-:Y:S01]  /*2240*/  LDGSTS.E.BYPASS.LTC128B.128 [R26+0x1e100], [R2.64+0x80], !P3 ;  /* 0x1e100080021a7fae */ /* 0x0003e2000d901d46 */
[----:B------:R-:W-:Y:S01]  /*2250*/  IADD3 R6, P5, R4, R6, RZ ;  /* 0x0000000604067210 */ /* 0x000fe20007fbe0ff */
[----:B------:R-:W-:-:S04]  /*2260*/  IMAD.X R5, R7, 0x1, R3, P6 ;  /* 0x0000000107057824 */ /* 0x000fc800030e0603 */
        /* <DEDUP_REMOVED lines=8> */
.L_x_2084:
[----:B--234-:R-:W-:Y:S05]  /*22f0*/  BSYNC B0 ;  /* 0x0000000000007941 */ /* 0x01cfea0003800000 */
.L_x_2083:
[----:B------:R-:W0:Y:S01]  /*2300*/  LDGDEPBAR ;  /* 0x00000000000079af */ /* 0x000e220000000000 */
[----:B------:R-:W-:Y:S01]  /*2310*/  IMAD.MOV.U32 R211, RZ, RZ, 0x20 ;  /* 0x00000020ffd37424 */ /* 0x000fe200078e00ff */
[----:B------:R-:W-:Y:S01]  /*2320*/  LOP3.LUT P0, RZ, R100, 0x2, RZ, 0xc0, !PT ;  /* 0x0000000264ff7812 */ /* 0x000fe2000780c0ff */
[----:B------:R-:W-:Y:S03]  /*2330*/  BSSY B0, `(.L_x_2085) ;  /* 0x0000034000007945 */ /* 0x000fe60003800000 */
[----:B------:R-:W-:-:S05]  /*2340*/  SEL R211, R211, 0xffffffe0, !P0 ;  /* 0xffffffe0d3d37807 */ /* 0x000fca0004000000 */
[----:B-1----:R-:W-:Y:S01]  /*2350*/  IMAD.IADD R3, R213, 0x1, R211 ;  /* 0x00000001d5037824 */ /* 0x002fe200078e02d3 */
[----:B------:R-:W-:-:S04]  /*2360*/  DEPBAR.LE SB0, 0x2 ;  /* 0x000080800000791a */ /* 0x000fc80000000000 */
[----:B------:R-:W-:Y:S06]  /*2370*/  BAR.SYNC.DEFER_BLOCKING 0x0 ;  /* 0x0000000000007b1d */ /* 0x000fec0000010000 */
[----:B------:R1:W2:Y:S04]  /*2380*/  LDSM.16.M88.4 R16, [R213] ;  /* 0x00000000d510783b */ /* 0x0002a80000000200 */
[----:B------:R1:W3:Y:S04]  /*2390*/  LDSM.16.M88.4 R20, [R213+0x800] ;  /* 0x00080000d514783b */ /* 0x0002e80000000200 */
[----:B------:R1:W4:Y:S04]  /*23a0*/  LDSM.16.M88.4 R36, [R213+0x1000] ;  /* 0x00100000d524783b */ /* 0x0003280000000200 */
[----:B------:R1:W1:Y:S04]  /*23b0*/  LDSM.16.M88.4 R40, [R213+0x1800] ;  /* 0x00180000d528783b */ /* 0x0002680000000200 */
[----:B------:R1:W1:Y:S04]  /*23c0*/  LDSM.16.M88.4 R80, [R213+0x2000] ;  /* 0x00200000d550783b */ /* 0x0002680000000200 */
[----:B------:R1:W1:Y:S04]  /*23d0*/  LDSM.16.M88.4 R84, [R213+0x2800] ;  /* 0x00280000d554783b */ /* 0x0002680000000200 */
[----:B------:R1:W1:Y:S04]  /*23e0*/  LDSM.16.M88.4 R56, [R3] ;  /* 0x000000000338783b */ /* 0x0002680000000200 */
[----:B------:R1:W1:Y:S04]  /*23f0*/  LDSM.16.M88.4 R52, [R3+0x800] ;  /* 0x000800000334783b */ /* 0x0002680000000200 */
[----:B------:R1:W1:Y:S04]  /*2400*/  LDSM.16.M88.4 R48, [R3+0x1000] ;  /* 0x001000000330783b */ /* 0x0002680000000200 */
[----:B------:R1:W1:Y:S04]  /*2410*/  LDSM.16.M88.4 R44, [R3+0x1800] ;  /* 0x00180000032c783b */ /* 0x0002680000000200 */
[----:B------:R1:W1:Y:S04]  /*2420*/  LDSM.16.M88.4 R112, [R3+0x2000] ;  /* 0x002000000370783b */ /* 0x0002680000000200 */
[----:B------:R1:W1:Y:S01]  /*2430*/  LDSM.16.M88.4 R116, [R3+0x2800] ;  /* 0x002800000374783b */ /* 0x0002620000000200 */
[----:B------:R-:W-:Y:S05]  /*2440*/  @!P1 BRA `(.L_x_2086) ;  /* 0x0000022000009947 */ /* 0x000fea0003800000 */
[----:B--23--:R-:W-:Y:S02]  /*2450*/  IADD3 R0, R222, -0x2, RZ ;  /* 0xfffffffede007810 */ /* 0x00cfe40007ffe0ff */
[----:B------:R-:W-:-:S02]  /*2460*/  ISETP.GE.AND P3, PT, R30, c[0x0][0x1d4], PT ;  /* 0x000075001e007a0c */ /* 0x000fc40003f66270 */
[----:B------:R-:W-:Y:S01]  /*2470*/  SHF.R.S32.HI R2, RZ, 0x1f, R0 ;  /* 0x0000001fff027819 */ /* 0x000fe20000011400 */
[----:B------:R-:W-:Y:S01]  /*2480*/  IMAD.WIDE.U32 R6, R0, c[0x0][0x208], RZ ;  /* 0x0000820000067a25 */ /* 0x000fe200078e00ff */
[----:B------:R-:W-:Y:S02]  /*2490*/  ISETP.GE.AND P1, PT, R28, c[0x0][0x1d4], PT ;  /* 0x000075001c007a0c */ /* 0x000fe40003f26270 */
[----:B------:R-:W-:Y:S01]  /*24a0*/  ISETP.GE.AND P0, PT, R27, c[0x0][0x1d4], PT ;  /* 0x000075001b007a0c */ /* 0x000fe20003f06270 */
        /* <DEDUP_REMOVED lines=9> */
[-C--:B------:R-:W-:Y:S02]  /*2540*/  IADD3 R6, P4, R4, R25.reuse, RZ ;  /* 0x0000001904067210 */ /* 0x080fe40007f9e0ff */
[--C-:B------:R-:W-:Y:S01]  /*2550*/  IADD3.X R13, R24, RZ, R5.reuse, P6, P5 ;  /* 0x000000ff180d7210 */ /* 0x100fe200037ea405 */
[----:B------:R-:W-:Y:S01]  /*2560*/  @!PT LDS RZ, [RZ] ;  /* 0x00000000fffff984 */ /* 0x000fe20000000800 */
[----:B------:R-:W-:Y:S01]  /*2570*/  @!PT LDS RZ, [RZ] ;  /* 0x00000000fffff984 */ /* 0x000fe20000000800 */
[----:B------:R-:W-:Y:S01]  /*2580*/  @!PT LDS RZ, [RZ] ;  /* 0x00000000fffff984 */ /* 0x000fe20000000800 */
[----:B------:R2:W-:Y:S01]  /*2590*/  LDGSTS.E.BYPASS.LTC128B.128 [R26+0x9100], [R4.64], !P3 ;  /* 0x09100000041a7fae */ /* 0x0005e2000d901d46 */
[----:B------:R-:W-:Y:S01]  /*25a0*/  IADD3 R10, P6, P5, R25, 0x100, R4 ;  /* 0x00000100190a7810 */ /* 0x000fe20007dde004 */
[----:B------:R-:W-:Y:S01]  /*25b0*/  IMAD.X R7, R5, 0x1, R24, P4 ;  /* 0x0000000105077824 */ /* 0x000fe200020e0618 */
        /* <DEDUP_REMOVED lines=11> */
.L_x_2086:
[----:B--23--:R-:W-:Y:S05]  /*2670*/  BSYNC B0 ;  /* 0x0000000000007941 */ /* 0x00cfea0003800000 */
.L_x_2085:
[C---:B-1----:R-:W-:Y:S01]  /*2680*/  HMMA.16816.F32.BF16 R4, R152.reuse, R42, RZ ;  /* 0x0000002a9804723c */ /* 0x042fe200000418ff */
[----:B------:R-:W-:Y:S01]  /*2690*/  IMAD.MOV.U32 R0, RZ, RZ, 0x40 ;  /* 0x00000040ff007424 */ /* 0x000fe200078e00ff */
[----:B------:R-:W-:Y:S01]  /*26a0*/  LOP3.LUT P0, RZ, R100, 0x4, RZ, 0xc0, !PT ;  /* 0x0000000464ff7812 */ /* 0x000fe2000780c0ff */
[----:B------:R-:W2:Y:S05]  /*26b0*/  LDL R122, [R1+0x7c] ;  /* 0x00007c00017a7983 */ /* 0x000eaa0000100800 */
[C---:B------:R-:W-:Y:S08]  /*26c0*/  HMMA.16816.F32.BF16 R32, R152.reuse, R16, RZ ;  /* 0x000000109820723c */ /* 0x040ff000000418ff */
[C---:B------:R-:W-:Y:S01]  /*26d0*/  HMMA.16816.F32.BF16 R24, R152.reuse, R20, RZ ;  /* 0x000000149818723c */ /* 0x040fe200000418ff */
[----:B------:R-:W3:Y:S04]  /*26e0*/  LDL R121, [R1+0x38] ;  /* 0x0000380001797983 */ /* 0x000ee80000100800 */
[----:B------:R-:W0:Y:S03]  /*26f0*/  LDGDEPBAR ;  /* 0x00000000000079af */ /* 0x000e260000000000 */
[----:B------:R-:W-:Y:S01]  /*2700*/  HMMA.16816.F32.BF16 R20, R152, R22, RZ ;  /* 0x000000169814723c */ /* 0x000fe200000418ff */
[----:B------:R-:W-:-:S07]  /*2710*/  SEL R210, R0, 0xffffffc0, !P0 ;  /* 0xffffffc000d27807 */ /* 0x000fce0004000000 */
[----:B------:R-:W-:Y:S01]  /*2720*/  HMMA.16816.F32.BF16 R28, R152, R18, RZ ;  /* 0x00000012981c723c */ /* 0x000fe200000418ff */
[----:B------:R-:W-:-:S07]  /*2730*/  IMAD.IADD R2, R213, 0x1, R210 ;  /* 0x00000001d5027824 */ /* 0x000fce00078e02d2 */
[C---:B----4-:R-:W-:Y:S08]  /*2740*/  HMMA.16816.F32.BF16 R16, R152.reuse, R36, RZ ;  /* 0x000000249810723c */ /* 0x050ff000000418ff */
[C---:B------:R-:W-:Y:S08]  /*2750*/  HMMA.16816.F32.BF16 R12, R152.reuse, R38, RZ ;  /* 0x00000026980c723c */ /* 0x040ff000000418ff */
[----:B------:R-:W-:Y:S08]  /*2760*/  HMMA.16816.F32.BF16 R8, R152, R40, RZ ;  /* 0x000000289808723c */ /* 0x000ff000000418ff */
[C---:B------:R-:W-:Y:S01]  /*2770*/  HMMA.16816.F32.BF16 R60, R156.reuse, R46, R4 ;  /* 0x0000002e9c3c723c */ /* 0x040fe20000041804 */
[----:B------:R-:W1:Y:S07]  /*2780*/  LDSM.16.M88.4 R4, [R2] ;  /* 0x000000000204783b */ /* 0x000e6e0000000200 */
[C---:B------:R-:W-:Y:S01]  /*2790*/  HMMA.16816.F32.BF16 R96, R156.reuse, R56, R32 ;  /* 0x000000389c60723c */ /* 0x040fe20000041820 */
[----:B------:R-:W4:Y:S07]  /*27a0*/  LDSM.16.M88.4 R32, [R2+0x800] ;  /* 0x000800000220783b */ /* 0x000f2e0000000200 */
[C---:B------:R-:W-:Y:S08]  /*27b0*/  HMMA.16816.F32.BF16 R88, R156.reuse, R52, R24 ;  /* 0x000000349c58723c */ /* 0x040ff00000041818 */
[----:B------:R-:W-:Y:S01]  /*27c0*/  HMMA.16816.F32.BF16 R76, R156, R54, R20 ;  /* 0x000000369c4c723c */ /* 0x000fe20000041814 */
[----:B------:R-:W5:Y:S01]  /*27d0*/  LDSM.16.M88.4 R52, [R2+0x1800] ;  /* 0x001800000234783b */ /* 0x000f620000000200 */
[----:B------:R-:W-:-:S03]  /*27e0*/  IADD3 R0, R210, R213, R211 ;  /* 0x000000d5d2007210 */ /* 0x000fc60007ffe0d3 */
[----:B------:R-:W1:Y:S03]  /*27f0*/  LDSM.16.M88.4 R40, [R2+0x1000] ;  /* 0x001000000228783b */ /* 0x000e660000000200 */
[C---:B------:R-:W-:Y:S01]  /*2800*/  HMMA.16816.F32.BF16 R72, R156.reuse, R48, R16 ;  /* 0x000000309c48723c */ /* 0x040fe20000041810 */
[----:B------:R-:W-:Y:S04]  /*2810*/  LDSM.16.M88.4 R100, [R0] ;  /* 0x000000000064783b */ /* 0x000fe80000000200 */
[----:B------:R-:W-:Y:S03]  /*2820*/  LDSM.16.M88.4 R104, [R0+0x800] ;  /* 0x000800000068783b */ /* 0x000fe60000000200 */
[C---:B------:R-:W-:Y:S01]  /*2830*/  HMMA.16816.F32.BF16 R68, R156.reuse, R50, R12 ;  /* 0x000000329c44723c */ /* 0x040fe2000004180c */
[----:B------:R-:W-:Y:S07]  /*2840*/  LDSM.16.M88.4 R108, [R0+0x1000] ;  /* 0x00100000006c783b */ /* 0x000fee0000000200 */
[----:B------:R-:W-:Y:S08]  /*2850*/  HMMA.16816.F32.BF16 R64, R156, R44, R8 ;  /* 0x0000002c9c40723c */ /* 0x000ff00000041808 */
[C---:B------:R-:W-:Y:S08]  /*2860*/  HMMA.16816.F32.BF16 R20, R152.reuse, R80, RZ ;  /* 0x000000509814723c */ /* 0x040ff000000418ff */
[C---:B------:R-:W-:Y:S01]  /*2870*/  HMMA.16816.F32.BF16 R16, R152.reuse, R82, RZ ;  /* 0x000000529810723c */ /* 0x040fe200000418ff */
[----:B------:R-:W1:Y:S07]  /*2880*/  LDSM.16.M88.4 R80, [R2+0x2000] ;  /* 0x002000000250783b */ /* 0x000e6e0000000200 */
[C---:B------:R-:W-:Y:S08]  /*2890*/  HMMA.16816.F32.BF16 R12, R152.reuse, R84, RZ ;  /* 0x00000054980c723c */ /* 0x040ff000000418ff */
[----:B------:R-:W-:Y:S01]  /*28a0*/  HMMA.16816.F32.BF16 R8, R152, R86, RZ ;  /* 0x000000569808723c */ /* 0x000fe200000418ff */
[----:B------:R-:W1:Y:S07]  /*28b0*/  LDSM.16.M88.4 R84, [R2+0x2800] ;  /* 0x002800000254783b */ /* 0x000e6e0000000200 */
[C---:B------:R-:W-:Y:S08]  /*28c0*/  HMMA.16816.F32.BF16 R92, R156.reuse, R58, R28 ;  /* 0x0000003a9c5c723c */ /* 0x040ff0000004181c */
[C---:B------:R-:W-:Y:S08]  /*28d0*/  HMMA.16816.F32.BF16 R56, R156.reuse, R112, R20 ;  /* 0x000000709c38723c */ /* 0x040ff00000041814 */
[C---:B------:R-:W-:Y:S01]  /*28e0*/  HMMA.16816.F32.BF16 R48, R156.reuse, R114, R16 ;  /* 0x000000729c30723c */ /* 0x040fe20000041810 */
[----:B------:R-:W2:Y:S07]  /*28f0*/  LDSM.16.M88.4 R112, [R0+0x1800] ;  /* 0x001800000070783b */ /* 0x000eae0000000200 */
[C---:B------:R-:W-:Y:S08]  /*2900*/  HMMA.16816.F32.BF16 R44, R156.reuse, R116, R12 ;  /* 0x000000749c2c723c */ /* 0x040ff0000004180c */
[----:B------:R-:W-:Y:S08]  /*2910*/  HMMA.16816.F32.BF16 R36, R156, R118, R8 ;  /* 0x000000769c24723c */ /* 0x000ff00000041808 */
[C---:B-1----:R-:W-:Y:S01]  /*2920*/  HMMA.16816.F32.BF16 R28, R164.reuse, R4, R96 ;  /* 0x00000004a41c723c */ /* 0x042fe20000041860 */
[----:B------:R-:W-:Y:S07]  /*2930*/  LDSM.16.M88.4 R96, [R2+0x4000] ;  /* 0x004000000260783b */ /* 0x000fee0000000200 */
[C---:B------:R-:W-:Y:S01]  /*2940*/  HMMA.16816.F32.BF16 R24, R164.reuse, R6, R92 ;  /* 0x00000006a418723c */ /* 0x040fe2000004185c */
[----:B------:R-:W-:Y:S07]  /*2950*/  LDSM.16.M88.4 R92, [R3+0x4000] ;  /* 0x00400000035c783b */ /* 0x000fee0000000200 */
[C---:B----4-:R-:W-:Y:S01]  /*2960*/  HMMA.16816.F32.BF16 R20, R164.reuse, R32, R88 ;  /* 0x00000020a414723c */ /* 0x050fe20000041858 */
[----:B------:R-:W-:Y:S07]  /*2970*/  LDSM.16.M88.4 R88, [R0+0x2800] ;  /* 0x002800000058783b */ /* 0x000fee0000000200 */
[C---:B------:R-:W-:Y:S08]  /*2980*/  HMMA.16816.F32.BF16 R16, R164.reuse, R34, R76 ;  /* 0x00000022a410723c */ /* 0x040ff0000004184c */
[C---:B-----5:R-:W-:Y:S08]  /*2990*/  HMMA.16816.F32.BF16 R4, R164.reuse, R52, R64 ;  /* 0x00000034a404723c */ /* 0x060ff00000041840 */
[C---:B------:R-:W-:Y:S01]  /*29a0*/  HMMA.16816.F32.BF16 R32, R164.reuse, R54, R60 ;  /* 0x00000036a420723c */ /* 0x040fe2000004183c */
[----:B------:R-:W1:Y:S07]  /*29b0*/  LDSM.16.M88.4 R52, [R0+0x2000] ;  /* 0x002000000034783b */ /* 0x000e6e0000000200 */
[C---:B------:R-:W-:Y:S08]  /*29c0*/  HMMA.16816.F32.BF16 R12, R164.reuse, R40, R72 ;  /* 0x00000028a40c723c */ /* 0x040ff00000041848 */
[C---:B------:R-:W-:Y:S08]  /*29d0*/  HMMA.16816.F32.BF16 R8, R164.reuse, R42, R68 ;  /* 0x0000002aa408723c */ /* 0x040ff00000041844 */
[C---:B------:R-:W-:Y:S08]  /*29e0*/  HMMA.16816.F32.BF16 R40, R164.reuse, R80, R56 ;  /* 0x00000050a428723c */ /* 0x040ff00000041838 */
[C---:B------:R-:W-:Y:S01]  /*29f0*/  HMMA.16816.F32.BF16 R48, R164.reuse, R82, R48 ;  /* 0x00000052a430723c */ /* 0x040fe20000041830 */
[----:B------:R-:W-:Y:S07]  /*2a00*/  LDSM.16.M88.4 R80, [R3+0x3800] ;  /* 0x003800000350783b */ /* 0x000fee0000000200 */
[C---:B------:R-:W-:Y:S08]  /*2a10*/  HMMA.16816.F32.BF16 R68, R164.reuse, R84, R44 ;  /* 0x00000054a444723c */ /* 0x040ff0000004182c */
[----:B------:R-:W-:Y:S08]  /*2a20*/  HMMA.16816.F32.BF16 R84, R164, R86, R36 ;  /* 0x00000056a454723c */ /* 0x000ff00000041824 */
[C---:B------:R-:W-:Y:S01]  /*2a30*/  HMMA.16816.F32.BF16 R76, R168.reuse, R100, R28 ;  /* 0x00000064a84c723c */ /* 0x040fe2000004181c */
[----:B------:R-:W4:Y:S07]  /*2a40*/  LDSM.16.M88.4 R28, [R213+0x3000] ;  /* 0x00300000d51c783b */ /* 0x000f2e0000000200 */
[C---:B------:R-:W-:Y:S01]  /*2a50*/  HMMA.16816.F32.BF16 R72, R168.reuse, R102, R24 ;  /* 0x00000066a848723c */ /* 0x040fe20000041818 */
[----:B------:R-:W5:Y:S04]  /*2a60*/  LDSM.16.M88.4 R24, [R213+0x3800] ;  /* 0x00380000d518783b */ /* 0x000f680000000200 */
[----:B------:R-:W-:Y:S03]  /*2a70*/  LDSM.16.M88.4 R100, [R3+0x4800] ;  /* 0x004800000364783b */ /* 0x000fe60000000200 */
[C---:B------:R-:W-:Y:S01]  /*2a80*/  HMMA.16816.F32.BF16 R64, R168.reuse, R104, R20 ;  /* 0x00000068a840723c */ /* 0x040fe20000041814 */
[----:B------:R-:W3:Y:S07]  /*2a90*/  LDSM.16.M88.4 R20, [R213+0x4000] ;  /* 0x00400000d514783b */ /* 0x000eee0000000200 */
[C---:B------:R-:W-:Y:S08]  /*2aa0*/  HMMA.16816.F32.BF16 R56, R168.reuse, R108, R12 ;  /* 0x0000006ca838723c */ /* 0x040ff0000004180c */
[C---:B------:R-:W-:Y:S01]  /*2ab0*/  HMMA.16816.F32.BF16 R44, R168.reuse, R110, R8 ;  /* 0x0000006ea82c723c */ /* 0x040fe20000041808 */
[----:B------:R-:W-:Y:S07]  /*2ac0*/  LDSM.16.M88.4 R108, [R3+0x5000] ;  /* 0x00500000036c783b */ /* 0x000fee0000000200 */
[C---:B--2---:R-:W-:Y:S08]  /*2ad0*/  HMMA.16816.F32.BF16 R12, R168.reuse, R112, R4 ;  /* 0x00000070a80c723c */ /* 0x044ff00000041804 */
[C---:B------:R-:W-:Y:S01]  /*2ae0*/  HMMA.16816.F32.BF16 R8, R168.reuse, R114, R32 ;  /* 0x00000072a808723c */ /* 0x040fe20000041820 */
[----:B------:R-:W2:Y:S04]  /*2af0*/  LDSM.16.M88.4 R32, [R213+0x5000] ;  /* 0x00500000d520783b */ /* 0x000ea80000000200 */
[----:B------:R-:W-:Y:S03]  /*2b00*/  LDSM.16.M88.4 R112, [R3+0x5800] ;  /* 0x005800000370783b */ /* 0x000fe60000000200 */
[C---:B-1----:R-:W-:Y:S08]  /*2b10*/  HMMA.16816.F32.BF16 R4, R168.reuse, R52, R40 ;  /* 0x00000034a804723c */ /* 0x042ff00000041828 */
[C---:B------:R-:W-:Y:S01]  /*2b20*/  HMMA.16816.F32.BF16 R36, R168.reuse, R54, R48 ;  /* 0x00000036a824723c */ /* 0x040fe20000041830 */
[----:B------:R-:W-:Y:S07]  /*2b30*/  LDSM.16.M88.4 R48, [R213+0x5800] ;  /* 0x00580000d530783b */ /* 0x000fee0000000200 */
[C---:B------:R-:W-:Y:S01]  /*2b40*/  HMMA.16816.F32.BF16 R60, R168.reuse, R106, R16 ;  /* 0x0000006aa83c723c */ /* 0x040fe20000041810 */
[----:B------:R-:W-:Y:S04]  /*2b50*/  LDSM.16.M88.4 R16, [R213+0x4800] ;  /* 0x00480000d510783b */ /* 0x000fe80000000200 */
[----:B------:R-:W-:Y:S03]  /*2b60*/  LDSM.16.M88.4 R104, [R2+0x4800] ;  /* 0x004800000268783b */ /* 0x000fe60000000200 */
[----:B------:R-:W-:Y:S01]  /*2b70*/  HMMA.16816.F32.BF16 R52, R168, R90, R84 ;  /* 0x0000005aa834723c */ /* 0x000fe20000041854 */
[----:B------:R-:W1:Y:S07]  /*2b80*/  LDSM.16.M88.4 R84, [R3+0x3000] ;  /* 0x003000000354783b */ /* 0x000e6e0000000200 */
[C---:B----4-:R-:W-:Y:S08]  /*2b90*/  HMMA.16816.F32.BF16 R76, R172.reuse, R28, R76 ;  /* 0x0000001cac4c723c */ /* 0x050ff0000004184c */
[----:B------:R-:W-:Y:S08]  /*2ba0*/  HMMA.16816.F32.BF16 R28, R172, R30, R72 ;  /* 0x0000001eac1c723c */ /* 0x000ff00000041848 */
[----:B------:R-:W-:Y:S01]  /*2bb0*/  HMMA.16816.F32.BF16 R40, R168, R88, R68 ;  /* 0x00000058a828723c */ /* 0x000fe20000041844 */
[----:B------:R-:W-:Y:S07]  /*2bc0*/  LDSM.16.M88.4 R88, [R2+0x3800] ;  /* 0x003800000258783b */ /* 0x000fee0000000200 */
[C---:B-----5:R-:W-:Y:S08]  /*2bd0*/  HMMA.16816.F32.BF16 R72, R172.reuse, R24, R64 ;  /* 0x00000018ac48723c */ /* 0x060ff00000041840 */
[C---:B---3--:R-:W-:Y:S08]  /*2be0*/  HMMA.16816.F32.BF16 R64, R172.reuse, R20, R56 ;  /* 0x00000014ac40723c */ /* 0x048ff00000041838 */
[C---:B------:R-:W-:Y:S01]  /*2bf0*/  HMMA.16816.F32.BF16 R68, R172.reuse, R26, R60 ;  /* 0x0000001aac44723c */ /* 0x040fe2000004183c */
[----:B------:R-:W3:Y:S07]  /*2c00*/  LDSM.16.M88.4 R24, [R2+0x3000] ;  /* 0x003000000218783b */ /* 0x000eee0000000200 */
[C---:B------:R-:W-:Y:S08]  /*2c10*/  HMMA.16816.F32.BF16 R44, R172.reuse, R22, R44 ;  /* 0x00000016ac2c723c */ /* 0x040ff0000004182c */
[----:B--2---:R-:W-:Y:S08]  /*2c20*/  HMMA.16816.F32.BF16 R20, R172, R32, R4 ;  /* 0x00000020ac14723c */ /* 0x004ff00000041804 */
[----:B-1----:R-:W-:Y:S01]  /*2c30*/  HMMA.16816.F32.BF16 R4, R176, R84, R76 ;  /* 0x00000054b004723c */ /* 0x002fe2000004184c */
[----:B------:R-:W-:Y:S07]  /*2c40*/  LDSM.16.M88.4 R76, [R2+0x5800] ;  /* 0x00580000024c783b */ /* 0x000fee0000000200 */
[C---:B------:R-:W-:Y:S08]  /*2c50*/  HMMA.16816.F32.BF16 R60, R172.reuse, R16, R12 ;  /* 0x00000010ac3c723c */ /* 0x040ff0000004180c */
[C---:B------:R-:W-:Y:S08]  /*2c60*/  HMMA.16816.F32.BF16 R56, R172.reuse, R18, R8 ;  /* 0x00000012ac38723c */ /* 0x040ff00000041808 */
[C---:B------:R-:W-:Y:S08]  /*2c70*/  HMMA.16816.F32.BF16 R16, R172.reuse, R34, R36 ;  /* 0x00000022ac10723c */ /* 0x040ff00000041824 */
[----:B------:R-:W-:Y:S08]  /*2c80*/  HMMA.16816.F32.BF16 R12, R172, R48, R40 ;  /* 0x00000030ac0c723c */ /* 0x000ff00000041828 */
[C---:B------:R-:W-:Y:S01]  /*2c90*/  HMMA.16816.F32.BF16 R28, R176.reuse, R86, R28 ;  /* 0x00000056b01c723c */ /* 0x040fe2000004181c */
[----:B------:R-:W-:Y:S07]  /*2ca0*/  LDSM.16.M88.4 R84, [R0+0x3800] ;  /* 0x003800000054783b */ /* 0x000fee0000000200 */
[C---:B------:R-:W-:Y:S08]  /*2cb0*/  HMMA.16816.F32.BF16 R40, R176.reuse, R92, R64 ;  /* 0x0000005cb028723c */ /* 0x040ff00000041840 */
[C---:B------:R-:W-:Y:S08]  /*2cc0*/  HMMA.16816.F32.BF16 R32, R176.reuse, R80, R72 ;  /* 0x00000050b020723c */ /* 0x040ff00000041848 */
[C---:B------:R-:W-:Y:S01]  /*2cd0*/  HMMA.16816.F32.BF16 R36, R176.reuse, R82, R68 ;  /* 0x00000052b024723c */ /* 0x040fe20000041844 */
[----:B------:R-:W1:Y:S07]  /*2ce0*/  LDSM.16.M88.4 R80, [R0+0x3000] ;  /* 0x003000000050783b */ /* 0x000e6e0000000200 */
[----:B------:R-:W-:Y:S01]  /*2cf0*/  HMMA.16816.F32.BF16 R44, R176, R94, R44 ;  /* 0x0000005eb02c723c */ /* 0x000fe2000004182c */
[----:B------:R-:W2:Y:S07]  /*2d00*/  LDSM.16.M88.4 R92, [R0+0x4000] ;  /* 0x00400000005c783b */ /* 0x000eae0000000200 */
[----:B------:R-:W-:Y:S08]  /*2d10*/  HMMA.16816.F32.BF16 R8, R172, R50, R52 ;  /* 0x00000032ac08723c */ /* 0x000ff00000041834 */
[----:B------:R-:W-:Y:S08]  /*2d20*/  HMMA.16816.F32.BF16 R72, R176, R108, R20 ;  /* 0x0000006cb048723c */ /* 0x000ff00000041814 */
[----:B---3--:R-:W-:Y:S08]  /*2d30*/  HMMA.16816.F32.BF16 R20, R180, R24, R4 ;  /* 0x00000018b414723c */ /* 0x008ff00000041804 */
[C---:B------:R-:W-:Y:S01]  /*2d40*/  HMMA.16816.F32.BF16 R52, R176.reuse, R102, R56 ;  /* 0x00000066b034723c */ /* 0x040fe20000041838 */
[----:B------:R-:W3:Y:S07]  /*2d50*/  LDSM.16.M88.4 R56, [R2+0x5000] ;  /* 0x005000000238783b */ /* 0x000eee0000000200 */
[----:B------:R-:W-:Y:S08]  /*2d60*/  HMMA.16816.F32.BF16 R68, R176, R110, R16 ;  /* 0x0000006eb044723c */ /* 0x000ff00000041810 */
[C---:B------:R-:W-:Y:S08]  /*2d70*/  HMMA.16816.F32.BF16 R16, R180.reuse, R26, R28 ;  /* 0x0000001ab410723c */ /* 0x040ff0000004181c */
[----:B------:R-:W-:Y:S01]  /*2d80*/  HMMA.16816.F32.BF16 R4, R180, R96, R40 ;  /* 0x00000060b404723c */ /* 0x000fe20000041828 */
[----:B------:R-:W4:Y:S07]  /*2d90*/  LDSM.16.M88.4 R40, [R213+0x6000] ;  /* 0x00600000d528783b */ /* 0x000f2e0000000200 */
[C---:B------:R-:W-:Y:S08]  /*2da0*/  HMMA.16816.F32.BF16 R48, R176.reuse, R100, R60 ;  /* 0x00000064b030723c */ /* 0x040ff0000004183c */
[C---:B------:R-:W-:Y:S08]  /*2db0*/  HMMA.16816.F32.BF16 R64, R176.reuse, R112, R12 ;  /* 0x00000070b040723c */ /* 0x040ff0000004180c */
[----:B------:R-:W-:Y:S08]  /*2dc0*/  HMMA.16816.F32.BF16 R60, R176, R114, R8 ;  /* 0x00000072b03c723c */ /* 0x000ff00000041808 */
[C---:B------:R-:W-:Y:S08]  /*2dd0*/  HMMA.16816.F32.BF16 R12, R180.reuse, R88, R32 ;  /* 0x00000058b40c723c */ /* 0x040ff00000041820 */
[----:B------:R-:W-:Y:S01]  /*2de0*/  HMMA.16816.F32.BF16 R8, R180, R90, R36 ;  /* 0x0000005ab408723c */ /* 0x000fe20000041824 */
[----:B------:R-:W5:Y:S07]  /*2df0*/  LDSM.16.M88.4 R36, [R0+0x4800] ;  /* 0x004800000024783b */ /* 0x000f6e0000000200 */
[C---:B-1----:R-:W-:Y:S08]  /*2e00*/  HMMA.16816.F32.BF16 R20, R184.reuse, R80, R20 ;  /* 0x00000050b814723c */ /* 0x042ff00000041814 */
[C---:B------:R-:W-:Y:S01]  /*2e10*/  HMMA.16816.F32.BF16 R32, R184.reuse, R82, R16 ;  /* 0x00000052b820723c */ /* 0x040fe20000041810 */
[----:B------:R-:W-:Y:S07]  /*2e20*/  LDSM.16.M88.4 R16, [R0+0x5800] ;  /* 0x005800000010783b */ /* 0x000fee0000000200 */
[----:B--2---:R-:W-:Y:S01]  /*2e30*/  HMMA.16816.F32.BF16 R80, R184, R92, R4 ;  /* 0x0000005cb850723c */ /* 0x004fe20000041804 */
[----:B------:R-:W1:Y:S07]  /*2e40*/  LDSM.16.M88.4 R4, [R0+0x5000] ;  /* 0x005000000004783b */ /* 0x000e6e0000000200 */
[C---:B------:R-:W-:Y:S08]  /*2e50*/  HMMA.16816.F32.BF16 R88, R180.reuse, R78, R60 ;  /* 0x0000004eb458723c */ /* 0x040ff0000004183c */
[----:B------:R-:W-:Y:S08]  /*2e60*/  HMMA.16816.F32.BF16 R28, R180, R104, R48 ;  /* 0x00000068b41c723c */ /* 0x000ff00000041830 */
[----:B------:R-:W-:Y:S01]  /*2e70*/  HMMA.16816.F32.BF16 R60, R184, R84, R12 ;  /* 0x00000054b83c723c */ /* 0x000fe2000004180c */
[----:B------:R-:W2:Y:S07]  /*2e80*/  LDSM.16.M88.4 R12, [R3+0x6000] ;  /* 0x00600000030c783b */ /* 0x000eae0000000200 */
[C---:B------:R-:W-:Y:S08]  /*2e90*/  HMMA.16816.F32.BF16 R24, R180.reuse, R98, R44 ;  /* 0x00000062b418723c */ /* 0x040ff0000004182c */
[C---:B---3--:R-:W-:Y:S08]  /*2ea0*/  HMMA.16816.F32.BF16 R48, R180.reuse, R56, R72 ;  /* 0x00000038b430723c */ /* 0x048ff00000041848 */
[C---:B------:R-:W-:Y:S08]  /*2eb0*/  HMMA.16816.F32.BF16 R44, R180.reuse, R58, R68 ;  /* 0x0000003ab42c723c */ /* 0x040ff00000041844 */
[----:B------:R-:W-:Y:S08]  /*2ec0*/  HMMA.16816.F32.BF16 R56, R180, R76, R64 ;  /* 0x0000004cb438723c */ /* 0x000ff00000041840 */
[----:B------:R-:W-:Y:S08]  /*2ed0*/  HMMA.16816.F32.BF16 R64, R184, R86, R8 ;  /* 0x00000056b840723c */ /* 0x000ff00000041808 */
[----:B----4-:R-:W-:Y:S01]  /*2ee0*/  HMMA.16816.F32.BF16 R8, R188, R40, R20 ;  /* 0x00000028bc08723c */ /* 0x010fe20000041814 */
[----:B------:R-:W3:Y:S07]  /*2ef0*/  LDSM.16.M88.4 R20, [R213+0x6800] ;  /* 0x00680000d514783b */ /* 0x000eee0000000200 */
[----:B------:R-:W-:Y:S08]  /*2f00*/  HMMA.16816.F32.BF16 R52, R180, R106, R52 ;  /* 0x0000006ab434723c */ /* 0x000ff00000041834 */
[C---:B-----5:R-:W-:Y:S01]  /*2f10*/  HMMA.16816.F32.BF16 R68, R184.reuse, R36, R28 ;  /* 0x00000024b844723c */ /* 0x060fe2000004181c */
[----:B------:R-:W4:Y:S07]  /*2f20*/  LDSM.16.M88.4 R28, [R2+0x6000] ;  /* 0x00600000021c783b */ /* 0x000f2e0000000200 */
[C---:B------:R-:W-:Y:S01]  /*2f30*/  HMMA.16816.F32.BF16 R76, R184.reuse, R94, R24 ;  /* 0x0000005eb84c723c */ /* 0x040fe20000041818 */
[----:B------:R-:W-:Y:S07]  /*2f40*/  LDSM.16.M88.4 R24, [R213+0x7000] ;  /* 0x00700000d518783b */ /* 0x000fee0000000200 */
[C---:B-1----:R-:W-:Y:S01]  /*2f50*/  HMMA.16816.F32.BF16 R72, R184.reuse, R4, R48 ;  /* 0x00000004b848723c */ /* 0x042fe20000041830 */
[----:B------:R-:W-:Y:S07]  /*2f60*/  LDSM.16.M88.4 R48, [R213+0x8000] ;  /* 0x00800000d530783b */ /* 0x000fee0000000200 */
[----:B------:R-:W-:Y:S08]  /*2f70*/  HMMA.16816.F32.BF16 R92, R184, R6, R44 ;  /* 0x00000006b85c723c */ /* 0x000ff0000004182c */
[----:B------:R-:W-:Y:S01]  /*2f80*/  HMMA.16816.F32.BF16 R4, R188, R42, R32 ;  /* 0x0000002abc04723c */ /* 0x000fe20000041820 */
[----:B------:R-:W1:Y:S04]  /*2f90*/  LDSM.16.M88.4 R32, [R3+0x6800] ;  /* 0x006800000320783b */ /* 0x000e680000000200 */
[----:B------:R-:W-:Y:S03]  /*2fa0*/  LDSM.16.M88.4 R40, [R2+0x6800] ;  /* 0x006800000228783b */ /* 0x000fe60000000200 */
[----:B------:R-:W-:Y:S01]  /*2fb0*/  HMMA.16816.F32.BF16 R52, R184, R38, R52 ;  /* 0x00000026b834723c */ /* 0x000fe20000041834 */
[----:B------:R-:W5:Y:S07]  /*2fc0*/  LDSM.16.M88.4 R36, [R213+0x7800] ;  /* 0x00780000d524783b */ /* 0x000f6e0000000200 */
[----:B--2---:R-:W-:Y:S08]  /*2fd0*/  HMMA.16816.F32.BF16 R8, R192, R12, R8 ;  /* 0x0000000cc008723c */ /* 0x004ff00000041808 */
[C---:B------:R-:W-:Y:S01]  /*2fe0*/  HMMA.16816.F32.BF16 R96, R184.reuse, R16, R56 ;  /* 0x00000010b860723c */ /* 0x040fe20000041838 */
[----:B------:R-:W2:Y:S07]  /*2ff0*/  LDSM.16.M88.4 R56, [R0+0x6000] ;  /* 0x006000000038783b */ /* 0x000eae0000000200 */
[----:B------:R-:W-:Y:S08]  /*3000*/  HMMA.16816.F32.BF16 R88, R184, R18, R88 ;  /* 0x00000012b858723c */ /* 0x000ff00000041858 */
[----:B---3--:R-:W-:Y:S01]  /*3010*/  HMMA.16816.F32.BF16 R16, R188, R20, R60 ;  /* 0x00000014bc10723c */ /* 0x008fe2000004183c */
[----:B------:R-:W-:Y:S07]  /*3020*/  LDSM.16.M88.4 R60, [R213+0x8800] ;  /* 0x00880000d53c783b */ /* 0x000fee0000000200 */
[----:B------:R-:W-:Y:S08]  /*3030*/  HMMA.16816.F32.BF16 R4, R192, R14, R4 ;  /* 0x0000000ec004723c */ /* 0x000ff00000041804 */
[----:B----4-:R-:W-:Y:S08]  /*3040*/  HMMA.16816.F32.BF16 R8, R196, R28, R8 ;  /* 0x0000001cc408723c */ /* 0x010ff00000041808 */
[----:B------:R-:W-:Y:S08]  /*3050*/  HMMA.16816.F32.BF16 R12, R188, R22, R64 ;  /* 0x00000016bc0c723c */ /* 0x000ff00000041840 */
[----:B-1----:R-:W-:Y:S08]  /*3060*/  HMMA.16816.F32.BF16 R16, R192, R32, R16 ;  /* 0x00000020c010723c */ /* 0x002ff00000041810 */
[C---:B------:R-:W-:Y:S08]  /*3070*/  HMMA.16816.F32.BF16 R64, R188.reuse, R26, R76 ;  /* 0x0000001abc40723c */ /* 0x040ff0000004184c */
[----:B-----5:R-:W-:Y:S01]  /*3080*/  HMMA.16816.F32.BF16 R76, R188, R38, R52 ;  /* 0x00000026bc4c723c */ /* 0x020fe20000041834 */
[----:B------:R-:W1:Y:S07]  /*3090*/  LDSM.16.M88.4 R52, [R0+0x6800] ;  /* 0x006800000034783b */ /* 0x000e6e0000000200 */
[----:B------:R-:W-:Y:S01]  /*30a0*/  HMMA.16816.F32.BF16 R4, R196, R30, R4 ;  /* 0x0000001ec404723c */ /* 0x000fe20000041804 */
[----:B------:R-:W3:Y:S07]  /*30b0*/  LDSM.16.M88.4 R28, [R3+0x7000] ;  /* 0x00700000031c783b */ /* 0x000eee0000000200 */
[----:B--2---:R-:W-:Y:S08]  /*30c0*/  HMMA.16816.F32.BF16 R20, R200, R56, R8 ;  /* 0x00000038c814723c */ /* 0x004ff00000041808 */
[----:B------:R-:W-:Y:S01]  /*30d0*/  HMMA.16816.F32.BF16 R8, R192, R34, R12 ;  /* 0x00000022c008723c */ /* 0x000fe2000004180c */
[----:B------:R-:W-:Y:S07]  /*30e0*/  LDSM.16.M88.4 R32, [R3+0x8800] ;  /* 0x008800000320783b */ /* 0x000fee0000000200 */
[----:B------:R-:W-:Y:S08]  /*30f0*/  HMMA.16816.F32.BF16 R16, R196, R40, R16 ;  /* 0x00000028c410723c */ /* 0x000ff00000041810 */
[----:B------:R-:W-:Y:S08]  /*3100*/  HMMA.16816.F32.BF16 R4, R200, R58, R4 ;  /* 0x0000003ac804723c */ /* 0x000ff00000041804 */
[C---:B------:R-:W-:Y:S01]  /*3110*/  HMMA.16816.F32.BF16 R84, R188.reuse, R36, R68 ;  /* 0x00000024bc54723c */ /* 0x040fe20000041844 */
[----:B------:R-:W2:Y:S07]  /*3120*/  LDSM.16.M88.4 R36, [R3+0x7800] ;  /* 0x007800000324783b */ /* 0x000eae0000000200 */
[----:B------:R-:W-:Y:S01]  /*3130*/  HMMA.16816.F32.BF16 R44, R188, R24, R80 ;  /* 0x00000018bc2c723c */ /* 0x000fe20000041850 */
[----:B------:R-:W4:Y:S01]  /*3140*/  LDSM.16.M88.4 R24, [R2+0x7000] ;  /* 0x007000000218783b */ /* 0x000f220000000200 */
[----:B------:R-:W-:-:S02]  /*3150*/  FMUL.FTZ R12, R20, c[0x0][0x320] ;  /* 0x0000c800140c7a20 */ /* 0x000fc40000410000 */
[----:B------:R-:W-:Y:S01]  /*3160*/  FMUL.FTZ R22, R22, c[0x0][0x320] ;  /* 0x0000c80016167a20 */ /* 0x000fe20000410000 */
[----:B------:R-:W-:Y:S03]  /*3170*/  LDSM.16.M88.4 R56, [R0+0x7800] ;  /* 0x007800000038783b */ /* 0x000fe60000000200 */
[----:B------:R-:W-:Y:S08]  /*3180*/  HMMA.16816.F32.BF16 R8, R196, R42, R8 ;  /* 0x0000002ac408723c */ /* 0x000ff00000041808 */
[----:B-1----:R-:W-:Y:S01]  /*3190*/  HMMA.16816.F32.BF16 R16, R200, R52, R16 ;  /* 0x00000034c810723c */ /* 0x002fe20000041810 */
[----:B------:R-:W-:-:S02]  /*31a0*/  FMUL.FTZ R4, R4, c[0x0][0x320] ;  /* 0x0000c80004047a20 */ /* 0x000fc40000410000 */
[----:B------:R-:W-:Y:S02]  /*31b0*/  FMUL.FTZ R5, R5, c[0x0][0x320] ;  /* 0x0000c80005057a20 */ /* 0x000fe40000410000 */
[----:B------:R-:W-:Y:S02]  /*31c0*/  FMUL.FTZ R6, R6, c[0x0][0x320] ;  /* 0x0000c80006067a20 */ /* 0x000fe40000410000 */
[----:B------:R-:W-:Y:S01]  /*31d0*/  FMUL.FTZ R7, R7, c[0x0][0x320] ;  /* 0x0000c80007077a20 */ /* 0x000fe20000410000 */
[C---:B------:R-:W-:Y:S01]  /*31e0*/  HMMA.16816.F32.BF16 R80, R188.reuse, R48, R72 ;  /* 0x00000030bc50723c */ /* 0x040fe20000041848 */
[----:B------:R1:W-:Y:S01]  /*31f0*/  MUFU.TANH R100, R12 ;  /* 0x0000000c00647308 */ /* 0x0003e20000002400 */
[----:B------:R-:W-:Y:S01]  /*3200*/  FMUL.FTZ R23, R23, c[0x0][0x320] ;  /* 0x0000c80017177a20 */ /* 0x000fe20000410000 */
[----:B------:R-:W-:Y:S05]  /*3210*/  LDSM.16.M88.4 R40, [R3+0x8000] ;  /* 0x008000000328783b */ /* 0x000fea0000000200 */
[C---:B------:R-:W-:Y:S01]  /*3220*/  HMMA.16816.F32.BF16 R72, R188.reuse, R50, R92 ;  /* 0x00000032bc48723c */ /* 0x040fe2000004185c */
[----:B------:R-:W-:Y:S07]  /*3230*/  MUFU.TANH R94, R4 ;  /* 0x00000004005e7308 */ /* 0x000fee0000002400 */
[----:B------:R-:W-:Y:S01]  /*3240*/  HMMA.16816.F32.BF16 R68, R188, R60, R96 ;  /* 0x0000003cbc44723c */ /* 0x000fe20000041860 */
[----:B------:R-:W-:Y:S01]  /*3250*/  MUFU.TANH R93, R5 ;  /* 0x00000005005d7308 */ /* 0x000fe20000002400 */
[----:B-1----:R-:W-:-:S07]  /*3260*/  FMUL.FTZ R12, R21, c[0x0][0x320] ;  /* 0x0000c800150c7a20 */ /* 0x002fce0000410000 */
[----:B------:R-:W-:Y:S08]  /*3270*/  MUFU.TANH R97, R6 ;  /* 0x0000000600617308 */ /* 0x000ff00000002400 */
[----:B------:R1:W-:Y:S08]  /*3280*/  MUFU.TANH R96, R7 ;  /* 0x0000000700607308 */ /* 0x0003f00000002400 */
[----:B------:R3:W-:Y:S01]  /*3290*/  MUFU.TANH R95, R12 ;  /* 0x0000000c005f7308 */ /* 0x0007e20000002400 */
[----:B-1----:R-:W-:Y:S01]  /*32a0*/  HMMA.16816.F32.BF16 R4, R200, R54, R8 ;  /* 0x00000036c804723c */ /* 0x002fe20000041808 */
[----:B------:R-:W1:Y:S06]  /*32b0*/  LDSM.16.M88.4 R52, [R2+0x7800] ;  /* 0x007800000234783b */ /* 0x000e6c0000000200 */
[----:B------:R-:W-:Y:S01]  /*32c0*/  FMUL.FTZ R8, R16, c[0x0][0x320] ;  /* 0x0000c80010087a20 */ /* 0x000fe20000410000 */
[----:B---3--:R-:W-:Y:S01]  /*32d0*/  HMMA.16816.F32.BF16 R12, R192, R28, R44 ;  /* 0x0000001cc00c723c */ /* 0x008fe2000004182c */
[----:B------:R-:W-:Y:S01]  /*32e0*/  MUFU.TANH R102, R22 ;  /* 0x0000001600667308 */ /* 0x000fe20000002400 */
[----:B------:R-:W3:Y:S07]  /*32f0*/  LDSM.16.M88.4 R44, [R0+0x7000] ;  /* 0x00700000002c783b */ /* 0x000eee0000000200 */
[----:B------:R5:W1:Y:S01]  /*3300*/  MUFU.TANH R92, R8 ;  /* 0x00000008005c7308 */ /* 0x000a620000002400 */
[----:B------:R-:W-:Y:S07]  /*3310*/  HMMA.16816.F32.BF16 R60, R188, R62, R88 ;  /* 0x0000003ebc3c723c */ /* 0x000fee0000041858 */
[----:B------:R1:W-:Y:S01]  /*3320*/  MUFU.TANH R101, R23 ;  /* 0x0000001700657308 */ /* 0x0003e20000002400 */
[----:B-----5:R-:W-:-:S07]  /*3330*/  FMUL.FTZ R8, R17, c[0x0][0x320] ;  /* 0x0000c80011087a20 */ /* 0x020fce0000410000 */
[----:B------:R2:W5:Y:S01]  /*3340*/  MUFU.TANH R88, R8 ;  /* 0x0000000800587308 */ /* 0x0005620000002400 */
[C---:B-1----:R-:W-:Y:S08]  /*3350*/  HMMA.16816.F32.BF16 R20, R192.reuse, R30, R64 ;  /* 0x0000001ec014723c */ /* 0x042ff00000041840 */
[----:B--2---:R-:W-:Y:S01]  /*3360*/  HMMA.16816.F32.BF16 R8, R192, R36, R84 ;  /* 0x00000024c008723c */ /* 0x004fe20000041854 */
[----:B------:R-:W-:-:S07]  /*3370*/  FMUL.FTZ R18, R18, c[0x0][0x320] ;  /* 0x0000c80012127a20 */ /* 0x000fce0000410000 */
[C---:B----4-:R-:W-:Y:S01]  /*3380*/  HMMA.16816.F32.BF16 R12, R196.reuse, R24, R12 ;  /* 0x00000018c40c723c */ /* 0x050fe2000004180c */
[----:B------:R-:W-:Y:S01]  /*3390*/  FMUL.FTZ R19, R19, c[0x0][0x320] ;  /* 0x0000c80013137a20 */ /* 0x000fe20000410000 */
[----:B------:R-:W-:Y:S06]  /*33a0*/  MUFU.TANH R85, R18 ;  /* 0x0000001200557308 */ /* 0x000fec0000002400 */
[----:B------:R-:W-:Y:S02]  /*33b0*/  HMMA.16816.F32.BF16 R20, R196, R26, R20 ;  /* 0x0000001ac414723c */ /* 0x000fe40000041814 */
[----:B------:R1:W-:Y:S06]  /*33c0*/  MUFU.TANH R84, R19 ;  /* 0x0000001300547308 */ /* 0x0003ec0000002400 */
[----:B------:R-:W-:Y:S08]  /*33d0*/  HMMA.16816.F32.BF16 R28, R192, R38, R76 ;  /* 0x00000026c01c723c */ /* 0x000ff0000004184c */
[----:B-1----:R-:W-:Y:S01]  /*33e0*/  HMMA.16816.F32.BF16 R16, R196, R52, R8 ;  /* 0x00000034c410723c */ /* 0x002fe20000041808 */
[----:B------:R-:W1:Y:S01]  /*33f0*/  LDSM.16.M88.4 R8, [R2+0x8000] ;  /* 0x008000000208783b */ /* 0x000e620000000200 */
[----:B------:R-:W-:-:S06]  /*3400*/  FMUL.FTZ R3, R4, c[0x0][0x320] ;  /* 0x0000c80004037a20 */ /* 0x000fcc0000410000 */
[----:B---3--:R-:W-:Y:S01]  /*3410*/  HMMA.16816.F32.BF16 R24, R200, R44, R12 ;  /* 0x0000002cc818723c */ /* 0x008fe2000004180c */
[----:B------:R2:W-:Y:S07]  /*3420*/  MUFU.TANH R67, R3 ;  /* 0x0000000300437308 */ /* 0x0005ee0000002400 */
[----:B------:R-:W-:Y:S08]  /*3430*/  HMMA.16816.F32.BF16 R48, R192, R40, R80 ;  /* 0x00000028c030723c */ /* 0x000ff00000041850 */
[----:B------:R-:W-:Y:S01]  /*3440*/  HMMA.16816.F32.BF16 R12, R200, R46, R20 ;  /* 0x0000002ec80c723c */ /* 0x000fe20000041814 */
[----:B--2---:R-:W-:Y:S01]  /*3450*/  FMUL.FTZ R3, R5, c[0x0][0x320] ;  /* 0x0000c80005037a20 */ /* 0x004fe20000410000 */
[----:B------:R-:W-:Y:S06]  /*3460*/  LDSM.16.M88.4 R44, [R0+0x8800] ;  /* 0x00880000002c783b */ /* 0x000fec0000000200 */
[C---:B------:R-:W-:Y:S01]  /*3470*/  HMMA.16816.F32.BF16 R20, R192.reuse, R32, R68 ;  /* 0x00000020c014723c */ /* 0x040fe20000041844 */
[----:B------:R2:W-:Y:S07]  /*3480*/  MUFU.TANH R66, R3 ;  /* 0x0000000300427308 */ /* 0x0005ee0000002400 */
[----:B------:R-:W-:Y:S08]  /*3490*/  HMMA.16816.F32.BF16 R36, R192, R34, R60 ;  /* 0x00000022c024723c */ /* 0x000ff0000004183c */
[----:B------:R-:W-:Y:S01]  /*34a0*/  HMMA.16816.F32.BF16 R32, R200, R56, R16 ;  /* 0x00000038c820723c */ /* 0x000fe20000041810 */
[----:B--2---:R-:W-:-:S07]  /*34b0*/  FMUL.FTZ R3, R6, c[0x0][0x320] ;  /* 0x0000c80006037a20 */ /* 0x004fce0000410000 */
[----:B------:R-:W-:Y:S01]  /*34c0*/  HMMA.16816.F32.BF16 R16, R196, R54, R28 ;  /* 0x00000036c410723c */ /* 0x000fe2000004181c */
[----:B------:R2:W-:Y:S01]  /*34d0*/  LDSM.16.M88.4 R28, [R0+0x8000] ;  /* 0x00800000001c783b */ /* 0x0005e20000000200 */
[----:B------:R3:W-:Y:S01]  /*34e0*/  MUFU.TANH R77, R3 ;  /* 0x00000003004d7308 */ /* 0x0007e20000002400 */
[----:B------:R-:W-:Y:S02]  /*34f0*/  FMUL.FTZ R25, R25, c[0x0][0x320] ;  /* 0x0000c80019197a20 */ /* 0x000fe40000410000 */
[----:B------:R-:W-:Y:S02]  /*3500*/  FMUL.FTZ R26, R26, c[0x0][0x320] ;  /* 0x0000c8001a1a7a20 */ /* 0x000fe40000410000 */
[----:B------:R-:W-:-:S03]  /*3510*/  FMUL.FTZ R27, R27, c[0x0][0x320] ;  /* 0x0000c8001b1b7a20 */ /* 0x000fc60000410000 */
[----:B------:R-:W-:Y:S01]  /*3520*/  MUFU.TANH R64, R25 ;  /* 0x0000001900407308 */ /* 0x000fe20000002400 */
[----:B---3--:R-:W-:Y:S02]  /*3530*/  FMUL.FTZ R3, R7, c[0x0][0x320] ;  /* 0x0000c80007037a20 */ /* 0x008fe40000410000 */
[----:B------:R-:W-:Y:S01]  /*3540*/  HMMA.16816.F32.BF16 R4, R192, R42, R72 ;  /* 0x0000002ac004723c */ /* 0x000fe20000041848 */
[----:B------:R3:W4:Y:S04]  /*3550*/  LDSM.16.M88.4 R40, [R2+0x8800] ;  /* 0x008800000228783b */ /* 0x0007280000000200 */
[----:B------:R1:W-:Y:S01]  /*3560*/  MUFU.TANH R76, R3 ;  /* 0x00000003004c7308 */ /* 0x0003e20000002400 */
[----:B------:R-:W-:-:S05]  /*3570*/  IMAD.IADD R122, R122, 0x1, R160 ;  /* 0x000000017a7a7824 */ /* 0x000fca00078e02a0 */
[----:B------:R-:W-:Y:S01]  /*3580*/  HMMA.16816.F32.BF16 R16, R200, R58, R16 ;  /* 0x0000003ac810723c */ /* 0x000fe20000041810 */
[----:B--2---:R-:W-:Y:S01]  /*3590*/  IADD3 R0, R120, c[0x0][0x1d0], RZ ;  /* 0x0000740078007a10 */ /* 0x004fe20007ffe0ff */
[----:B------:R-:W-:Y:S01]  /*35a0*/  MUFU.TANH R70, R26 ;  /* 0x0000001a00467308 */ /* 0x000fe20000002400 */
[----:B------:R-:W-:Y:S01]  /*35b0*/  FMUL.FTZ R12, R12, c[0x0][0x320] ;  /* 0x0000c8000c0c7a20 */ /* 0x000fe20000410000 */
[----:B------:R-:W-:-:S04]  /*35c0*/  DEPBAR.LE SB0, 0x2 ;  /* 0x000080800000791a */ /* 0x000fc80000000000 */
[----:B------:R-:W-:Y:S01]  /*35d0*/  FMUL.FTZ R13, R13, c[0x0][0x320] ;  /* 0x0000c8000d0d7a20 */ /* 0x000fe20000410000 */
[----:B------:R-:W-:Y:S01]  /*35e0*/  BAR.SYNC.DEFER_BLOCKING 0x0 ;  /* 0x0000000000007b1d */ /* 0x000fe20000010000 */
[----:B-1----:R-:W-:-:S05]  /*35f0*/  FMUL.FTZ R3, R24, c[0x0][0x320] ;  /* 0x0000c80018037a20 */ /* 0x002fca0000410000 */
[----:B------:R1:W-:Y:S01]  /*3600*/  MUFU.TANH R60, R27 ;  /* 0x0000001b003c7308 */ /* 0x0003e20000002400 */
[----:B---3--:R-:W-:-:S07]  /*3610*/  IMAD.MOV.U32 R2, RZ, RZ, R122 ;  /* 0x000000ffff027224 */ /* 0x008fce00078e007a */
[----:B------:R2:W-:Y:S01]  /*3620*/  MUFU.TANH R65, R3 ;  /* 0x0000000300417308 */ /* 0x0005e20000002400 */
[C---:B-1----:R-:W-:Y:S08]  /*3630*/  HMMA.16816.F32.BF16 R24, R196.reuse, R8, R48 ;  /* 0x00000008c418723c */ /* 0x042ff00000041830 */
[----:B----4-:R-:W-:Y:S01]  /*3640*/  HMMA.16816.F32.BF16 R20, R196, R40, R20 ;  /* 0x00000028c414723c */ /* 0x010fe20000041814 */
[----:B--2---:R-:W-:Y:S01]  /*3650*/  @P2 IMAD.HI.U32 R3, R122, c[0x0][0x2c8], RZ ;  /* 0x0000b2007a032a27 */ /* 0x004fe200078e00ff */
[----:B------:R-:W1:Y:S01]  /*3660*/  MUFU.TANH R53, R12 ;  /* 0x0000000c00357308 */ /* 0x000e620000002400 */
[----:B------:R-:W-:Y:S03]  /*3670*/  LDSM.16.MT88.4 R104, [R215+0x800] ;  /* 0x00080000d768783b */ /* 0x000fe60000004200 */
[----:B------:R-:W-:-:S02]  /*3680*/  @P2 SHF.R.U32.HI R2, RZ, c[0x0][0x2cc], R3 ;  /* 0x0000b300ff022a19 */ /* 0x000fc40000011603 */
[----:B------:R-:W-:Y:S03]  /*3690*/  HMMA.16816.F32.BF16 R8, R196, R10, R4 ;  /* 0x0000000ac408723c */ /* 0x000fe60000041804 */
[----:B------:R-:W2:Y:S04]  /*36a0*/  SHFL.IDX PT, R4, R2, RZ, 0x1c1f ;  /* 0x001c1fff02047589 */ /* 0x000ea800000e0000 */
[----:B------:R3:W4:Y:S01]  /*36b0*/  SHFL.IDX PT, R3, R2, 0x1, 0x1c1f ;  /* 0x003c1f0002037f89 */ /* 0x00072200000e0000 */
[----:B------:R-:W-:Y:S01]  /*36c0*/  HMMA.16816.F32.BF16 R24, R200, R28, R24 ;  /* 0x0000001cc818723c */ /* 0x000fe20000041818 */
[----:B------:R-:W-:Y:S01]  /*36d0*/  FMUL.FTZ R16, R16, c[0x0][0x320] ;  /* 0x0000c80010107a20 */ /* 0x000fe20000410000 */
[----:B------:R-:W1:Y:S01]  /*36e0*/  MUFU.TANH R52, R13 ;  /* 0x0000000d00347308 */ /* 0x000e620000002400 */
[----:B------:R-:W-:Y:S01]  /*36f0*/  FMUL.FTZ R32, R32, c[0x0][0x320] ;  /* 0x0000c80020207a20 */ /* 0x000fe20000410000 */
[----:B---3--:R-:W-:-:S04]  /*3700*/  IADD3 R2, -R121, 0x1, R0 ;  /* 0x0000000179027810 */ /* 0x008fc80007ffe100 */
[----:B------:R-:W-:Y:S01]  /*3710*/  IADD3 R2, R2, -c[0x0][0x168], RZ ;  /* 0x80005a0002027a10 */ /* 0x000fe20007ffe0ff */
[----:B------:R-:W-:-:S04]  /*3720*/  IMAD.IADD R0, R0, 0x1, -R121 ;  /* 0x0000000100007824 */ /* 0x000fc800078e0a79 */
[C---:B--2---:R-:W-:Y:S02]  /*3730*/  IMAD.IADD R4, R2.reuse, 0x1, R4 ;  /* 0x0000000102047824 */ /* 0x044fe400078e0204 */
[----:B----4-:R-:W-:-:S03]  /*3740*/  IMAD.IADD R3, R2, 0x1, R3 ;  /* 0x0000000102037824 */ /* 0x010fc600078e0203 */
[C---:B------:R-:W-:Y:S02]  /*3750*/  IMNMX R2, R0.reuse, R4, PT ;  /* 0x0000000400027217 */ /* 0x040fe40003800200 */
[----:B------:R-:W-:-:S04]  /*3760*/  IMNMX R0, R0, R3, PT ;  /* 0x0000000300007217 */ /* 0x000fc80003800200 */
[----:B------:R-:W-:Y:S01]  /*3770*/  FMUL.FTZ R3, R24, c[0x0][0x320] ;  /* 0x0000c80018037a20 */ /* 0x000fe20000410000 */
[----:B------:R2:W-:Y:S01]  /*3780*/  MUFU.TANH R28, R16 ;  /* 0x00000010001c7308 */ /* 0x0005e20000002400 */
[----:B------:R-:W-:Y:S02]  /*3790*/  FMUL.FTZ R33, R33, c[0x0][0x320] ;  /* 0x0000c80021217a20 */ /* 0x000fe40000410000 */
[----:B------:R-:W-:Y:S01]  /*37a0*/  FMUL.FTZ R17, R17, c[0x0][0x320] ;  /* 0x0000c80011117a20 */ /* 0x000fe20000410000 */
[----:B------:R-:W-:-:S04]  /*37b0*/  ISETP.GT.AND P6, PT, R2, 0x10, PT ;  /* 0x000000100200780c */ /* 0x000fc80003fc4270 */
[----:B------:R-:W3:Y:S01]  /*37c0*/  MUFU.TANH R3, R3 ;  /* 0x0000000300037308 */ /* 0x000ee20000002400 */
[----:B------:R-:W-:Y:S02]  /*37d0*/  FMUL.FTZ R14, R14, c[0x0][0x320] ;  /* 0x0000c8000e0e7a20 */ /* 0x000fe40000410000 */
[----:B--2---:R-:W-:-:S05]  /*37e0*/  FMUL.FTZ R16, R25, c[0x0][0x320] ;  /* 0x0000c80019107a20 */ /* 0x004fca0000410000 */
[----:B------:R-:W2:Y:S01]  /*37f0*/  MUFU.TANH R32, R32 ;  /* 0x0000002000207308 */ /* 0x000ea20000002400 */
[----:B------:R-:W-:Y:S01]  /*3800*/  FMUL.FTZ R15, R15, c[0x0][0x320] ;  /* 0x0000c8000f0f7a20 */ /* 0x000fe20000410000 */
[----:B------:R-:W-:Y:S01]  /*3810*/  HMMA.16816.F32.BF16 R4, R200, R44, R20 ;  /* 0x0000002cc804723c */ /* 0x000fe20000041814 */
[C---:B------:R-:W-:Y:S02]  /*3820*/  ISETP.GT.AND P0, PT, R2.reuse, RZ, PT ;  /* 0x000000ff0200720c */ /* 0x040fe40003f04270 */
[----:B------:R-:W-:-:S03]  /*3830*/  ISETP.GT.AND P4, PT, R2, 0x1, PT ;  /* 0x000000010200780c */ /* 0x000fc60003f84270 */
[----:B------:R-:W4:Y:S01]  /*3840*/  MUFU.TANH R33, R33 ;  /* 0x0000002100217308 */ /* 0x000f220000002400 */
[C---:B------:R-:W-:Y:S02]  /*3850*/  ISETP.GT.AND P3, PT, R2.reuse, 0x8, PT ;  /* 0x000000080200780c */ /* 0x040fe40003f64270 */
[C---:B------:R-:W-:Y:S02]  /*3860*/  ISETP.GT.AND P1, PT, R2.reuse, 0x9, PT ;  /* 0x000000090200780c */ /* 0x040fe40003f24270 */
[----:B------:R-:W-:-:S03]  /*3870*/  ISETP.GT.AND P5, PT, R2, 0x11, PT ;  /* 0x000000110200780c */ /* 0x000fc60003fa4270 */
[----:B------:R-:W1:Y:S01]  /*3880*/  MUFU.TANH R17, R17 ;  /* 0x0000001100117308 */ /* 0x000e620000002400 */
[----:B------:R-:W-:Y:S01]  /*3890*/  FSEL R20, R92, -INF , P6 ;  /* 0xff8000005c147808 */ /* 0x000fe20003000000 */
[----:B------:R-:W-:Y:S01]  /*38a0*/  HMMA.16816.F32.BF16 R8, R200, R30, R8 ;  /* 0x0000001ec808723c */ /* 0x000fe20000041808 */
[----:B------:R-:W-:-:S05]  /*38b0*/  ISETP.GT.AND P6, PT, R2, 0x28, PT ;  /* 0x000000280200780c */ /* 0x000fca0003fc4270 */
[----:B------:R-:W1:Y:S01]  /*38c0*/  MUFU.TANH R16, R16 ;  /* 0x0000001000107308 */ /* 0x000e620000002400 */
[----:B------:R-:W-:Y:S02]  /*38d0*/  FSEL R12, R100, -INF , P0 ;  /* 0xff800000640c7808 */ /* 0x000fe40000000000 */
[----:B------:R-:W-:Y:S02]  /*38e0*/  FSEL R13, R95, -INF , P4 ;  /* 0xff8000005f0d7808 */ /* 0x000fe40002000000 */
[----:B-----5:R-:W-:-:S03]  /*38f0*/  FSEL R21, R88, -INF , P5 ;  /* 0xff80000058157808 */ /* 0x020fc60002800000 */
[----:B------:R5:W-:Y:S01]  /*3900*/  MUFU.TANH R54, R14 ;  /* 0x0000000e00367308 */ /* 0x000be20000002400 */
[C---:B------:R-:W-:Y:S02]  /*3910*/  ISETP.GT.AND P0, PT, R2.reuse, 0x18, PT ;  /* 0x000000180200780c */ /* 0x040fe40003f04270 */
[C---:B------:R-:W-:Y:S02]  /*3920*/  ISETP.GT.AND P4, PT, R2.reuse, 0x19, PT ;  /* 0x000000190200780c */ /* 0x040fe40003f84270 */
[----:B------:R-:W-:-:S03]  /*3930*/  ISETP.GT.AND P5, PT, R2, 0x29, PT ;  /* 0x000000290200780c */ /* 0x000fc60003fa4270 */
[----:B------:R2:W-:Y:S01]  /*3940*/  MUFU.TANH R55, R15 ;  /* 0x0000000f00377308 */ /* 0x0005e20000002400 */
[----:B-1----:R-:W-:Y:S02]  /*3950*/  FSEL R58, R53, -INF , P6 ;  /* 0xff800000353a7808 */ /* 0x002fe40003000000 */
[----:B------:R-:W-:Y:S02]  /*3960*/  ISETP.GT.AND P6, PT, R2, 0x40, PT ;  /* 0x000000400200780c */ /* 0x000fe40003fc4270 */
[----:B-----5:R-:W-:Y:S02]  /*3970*/  FSEL R14, R94, -INF , P3 ;  /* 0xff8000005e0e7808 */ /* 0x020fe40001800000 */
[C---:B------:R-:W-:Y:S02]  /*3980*/  ISETP.GT.AND P3, PT, R2.reuse, 0x20, PT ;  /* 0x000000200200780c */ /* 0x040fe40003f64270 */
[----:B--2---:R-:W-:Y:S02]  /*3990*/  FSEL R15, R93, -INF , P1 ;  /* 0xff8000005d0f7808 */ /* 0x004fe40000800000 */
[----:B------:R-:W-:-:S02]  /*39a0*/  ISETP.GT.AND P1, PT, R2, 0x21, PT ;  /* 0x000000210200780c */ /* 0x000fc40003f24270 */
[----:B------:R-:W-:Y:S02]  /*39b0*/  FSEL R22, R67, -INF , P0 ;  /* 0xff80000043167808 */ /* 0x000fe40000000000 */
[----:B------:R-:W-:Y:S02]  /*39c0*/  FSEL R23, R66, -INF , P4 ;  /* 0xff80000042177808 */ /* 0x000fe40002000000 */
[----:B------:R-:W-:Y:S02]  /*39d0*/  FSEL R57, R65, -INF , P3 ;  /* 0xff80000041397808 */ /* 0x000fe40001800000 */
[----:B------:R-:W-:Y:S02]  /*39e0*/  FSEL R56, R64, -INF , P1 ;  /* 0xff80000040387808 */ /* 0x000fe40000800000 */
[----:B------:R-:W-:Y:S02]  /*39f0*/  FSEL R59, R52, -INF , P5 ;  /* 0xff800000343b7808 */ /* 0x000fe40002800000 */
[----:B------:R-:W-:-:S02]  /*3a00*/  ISETP.GT.AND P0, PT, R2, 0x30, PT ;  /* 0x000000300200780c */ /* 0x000fc40003f04270 */
[C---:B------:R-:W-:Y:S02]  /*3a10*/  ISETP.GT.AND P4, PT, R2.reuse, 0x31, PT ;  /* 0x000000310200780c */ /* 0x040fe40003f84270 */
[C---:B------:R-:W-:Y:S02]  /*3a20*/  ISETP.GT.AND P3, PT, R2.reuse, 0x38, PT ;  /* 0x000000380200780c */ /* 0x040fe40003f64270 */
[C---:B------:R-:W-:Y:S02]  /*3a30*/  ISETP.GT.AND P1, PT, R2.reuse, 0x39, PT ;  /* 0x000000390200780c */ /* 0x040fe40003f24270 */
[----:B------:R-:W-:Y:S02]  /*3a40*/  ISETP.GT.AND P5, PT, R2, 0x41, PT ;  /* 0x000000410200780c */ /* 0x000fe40003fa4270 */
[----:B---3--:R-:W-:Y:S02]  /*3a50*/  FSEL R90, R3, -INF , P6 ;  /* 0xff800000035a7808 */ /* 0x008fe40003000000 */
[----:B------:R-:W-:-:S02]  /*3a60*/  FMNMX.FTZ R3, R12, R13, !PT ;  /* 0x0000000d0c037209 */ /* 0x000fc40007810000 */
[----:B------:R-:W-:Y:S02]  /*3a70*/  FSEL R68, R32, -INF , P0 ;  /* 0xff80000020447808 */ /* 0x000fe40000000000 */
[----:B----4-:R-:W-:Y:S02]  /*3a80*/  FSEL R69, R33, -INF , P4 ;  /* 0xff80000021457808 */ /* 0x010fe40002000000 */
[----:B------:R-:W-:Y:S02]  /*3a90*/  FSEL R87, R28, -INF , P3 ;  /* 0xff8000001c577808 */ /* 0x000fe40001800000 */
[----:B------:R-:W-:Y:S02]  /*3aa0*/  FSEL R86, R17, -INF , P1 ;  /* 0xff80000011567808 */ /* 0x000fe40000800000 */
[----:B------:R-:W-:Y:S02]  /*3ab0*/  FSEL R103, R16, -INF , P5 ;  /* 0xff80000010677808 */ /* 0x000fe40002800000 */
[----:B------:R-:W-:-:S02]  /*3ac0*/  ISETP.GT.AND P0, PT, R2, 0x48, PT ;  /* 0x000000480200780c */ /* 0x000fc40003f04270 */
[C---:B------:R-:W-:Y:S02]  /*3ad0*/  ISETP.GT.AND P4, PT, R2.reuse, 0x49, PT ;  /* 0x000000490200780c */ /* 0x040fe40003f84270 */
[C---:B------:R-:W-:Y:S02]  /*3ae0*/  ISETP.GT.AND P3, PT, R2.reuse, 0x50, PT ;  /* 0x000000500200780c */ /* 0x040fe40003f64270 */
[C---:B------:R-:W-:Y:S02]  /*3af0*/  ISETP.GT.AND P1, PT, R2.reuse, 0x51, PT ;  /* 0x000000510200780c */ /* 0x040fe40003f24270 */
[C---:B------:R-:W-:Y:S02]  /*3b00*/  ISETP.GT.AND P6, PT, R2.reuse, 0x58, PT ;  /* 0x000000580200780c */ /* 0x040fe40003fc4270 */
[----:B------:R-:W-:Y:S02]  /*3b10*/  ISETP.GT.AND P5, PT, R2, 0x59, PT ;  /* 0x000000590200780c */ /* 0x000fe40003fa4270 */
[----:B------:R-:W-:-:S04]  /*3b20*/  FMNMX.FTZ R2, R14, R3, !PT ;  /* 0x000000030e027209 */ /* 0x000fc80007810000 */
[----:B------:R-:W-:Y:S01]  /*3b30*/  FMNMX.FTZ R2, R15, R2, !PT ;  /* 0x000000020f027209 */ /* 0x000fe20007810000 */
[----:B------:R-:W-:-:S03]  /*3b40*/  FMUL.FTZ R8, R8, c[0x0][0x320] ;  /* 0x0000c80008087a20 */ /* 0x000fc60000410000 */
[----:B------:R-:W-:Y:S01]  /*3b50*/  FMNMX.FTZ R2, R20, R2, !PT ;  /* 0x0000000214027209 */ /* 0x000fe20007810000 */
[----:B------:R-:W-:Y:S01]  /*3b60*/  FMUL.FTZ R9, R9, c[0x0][0x320] ;  /* 0x0000c80009097a20 */ /* 0x000fe20000410000 */
[----:B------:R-:W-:Y:S02]  /*3b70*/  HMMA.16816.F32.BF16 R36, R196, R42, R36 ;  /* 0x0000002ac424723c */ /* 0x000fe40000041824 */
[----:B------:R-:W-:Y:S01]  /*3b80*/  FMNMX.FTZ R2, R21, R2, !PT ;  /* 0x0000000215027209 */ /* 0x000fe20007810000 */
[----:B------:R-:W-:Y:S01]  /*3b90*/  FMUL.FTZ R4, R4, c[0x0][0x320] ;  /* 0x0000c80004047a20 */ /* 0x000fe20000410000 */
[----:B------:R-:W1:Y:S02]  /*3ba0*/  MUFU.TANH R8, R8 ;  /* 0x0000000800087308 */ /* 0x000e640000002400 */
[----:B------:R-:W-:Y:S01]  /*3bb0*/  FMNMX.FTZ R2, R22, R2, !PT ;  /* 0x0000000216027209 */ /* 0x000fe20007810000 */
[----:B------:R-:W-:-:S05]  /*3bc0*/  FMUL.FTZ R3, R5, c[0x0][0x320] ;  /* 0x0000c80005037a20 */ /* 0x000fca0000410000 */
[----:B------:R-:W2:Y:S01]  /*3bd0*/  MUFU.TANH R9, R9 ;  /* 0x0000000900097308 */ /* 0x000ea20000002400 */
[----:B------:R-:W-:-:S07]  /*3be0*/  FMNMX.FTZ R2, R23, R2, !PT ;  /* 0x0000000217027209 */ /* 0x000fce0007810000 */
[----:B------:R-:W3:Y:S01]  /*3bf0*/  MUFU.TANH R4, R4 ;  /* 0x0000000400047308 */ /* 0x000ee20000002400 */
[----:B------:R-:W-:-:S07]  /*3c00*/  FMNMX.FTZ R2, R57, R2, !PT ;  /* 0x0000000239027209 */ /* 0x000fce0007810000 */
[----:B------:R-:W4:Y:S01]  /*3c10*/  MUFU.TANH R3, R3 ;  /* 0x0000000300037308 */ /* 0x000f220000002400 */
[----:B------:R-:W-:Y:S02]  /*3c20*/  FMNMX.FTZ R2, R56, R2, !PT ;  /* 0x0000000238027209 */ /* 0x000fe40007810000 */
[----:B-1----:R-:W-:Y:S02]  /*3c30*/  FSEL R91, R8, -INF , P0 ;  /* 0xff800000085b7808 */ /* 0x002fe40000000000 */
[----:B--2---:R-:W-:Y:S02]  /*3c40*/  FSEL R92, R9, -INF , P4 ;  /* 0xff800000095c7808 */ /* 0x004fe40002000000 */
[----:B------:R-:W-:Y:S02]  /*3c50*/  FMNMX.FTZ R2, R58, R2, !PT ;  /* 0x000000023a027209 */ /* 0x000fe40007810000 */
[C---:B------:R-:W-:Y:S02]  /*3c60*/  ISETP.GT.AND P0, PT, R0.reuse, RZ, PT ;  /* 0x000000ff0000720c */ /* 0x040fe40003f04270 */
[----:B------:R-:W-:Y:S01]  /*3c70*/  ISETP.GT.AND P4, PT, R0, 0x1, PT ;  /* 0x000000010000780c */ /* 0x000fe20003f84270 */
[----:B------:R-:W-:Y:S01]  /*3c80*/  HMMA.16816.F32.BF16 R28, R200, R46, R36 ;  /* 0x0000002ec81c723c */ /* 0x000fe20000041824 */
[----:B------:R-:W-:Y:S01]  /*3c90*/  FMUL.FTZ R24, R6, c[0x0][0x320] ;  /* 0x0000c80006187a20 */ /* 0x000fe20000410000 */
[----:B---3--:R-:W-:Y:S01]  /*3ca0*/  FSEL R111, R4, -INF , P3 ;  /* 0xff800000046f7808 */ /* 0x008fe20001800000 */
[----:B------:R-:W-:Y:S01]  /*3cb0*/  FMUL.FTZ R19, R19, c[0x0][0x320] ;  /* 0x0000c80013137a20 */ /* 0x000fe20000410000 */
[----:B------:R-:W-:Y:S01]  /*3cc0*/  FMNMX.FTZ R2, R59, R2, !PT ;  /* 0x000000023b027209 */ /* 0x000fe20007810000 */
[----:B------:R-:W-:Y:S01]  /*3cd0*/  FMUL.FTZ R18, R18, c[0x0][0x320] ;  /* 0x0000c80012127a20 */ /* 0x000fe20000410000 */
[----:B------:R-:W-:Y:S01]  /*3ce0*/  ISETP.GT.AND P3, PT, R0, 0x8, PT ;  /* 0x000000080000780c */ /* 0x000fe20003f64270 */
[----:B------:R-:W-:Y:S01]  /*3cf0*/  FMUL.FTZ R34, R34, c[0x0][0x320] ;  /* 0x0000c80022227a20 */ /* 0x000fe20000410000 */
[----:B------:R-:W-:Y:S01]  /*3d00*/  FSEL R4, R102, -INF , P0 ;  /* 0xff80000066047808 */ /* 0x000fe20000000000 */
[----:B------:R-:W-:Y:S01]  /*3d10*/  FMUL.FTZ R25, R7, c[0x0][0x320] ;  /* 0x0000c80007197a20 */ /* 0x000fe20000410000 */
[----:B------:R-:W-:Y:S01]  /*3d20*/  FSEL R6, R101, -INF , P4 ;  /* 0xff80000065067808 */ /* 0x000fe20002000000 */
[----:B------:R-:W-:Y:S01]  /*3d30*/  FMUL.FTZ R35, R35, c[0x0][0x320] ;  /* 0x0000c80023237a20 */ /* 0x000fe20000410000 */
[----:B----4-:R-:W-:Y:S01]  /*3d40*/  FSEL R110, R3, -INF , P1 ;  /* 0xff800000036e7808 */ /* 0x010fe20000800000 */
[----:B------:R-:W-:Y:S01]  /*3d50*/  FMUL.FTZ R26, R26, c[0x0][0x320] ;  /* 0x0000c8001a1a7a20 */ /* 0x000fe20000410000 */
[----:B------:R-:W-:Y:S01]  /*3d60*/  FMNMX.FTZ R2, R68, R2, !PT ;  /* 0x0000000244027209 */ /* 0x000fe20007810000 */
[----:B------:R-:W-:Y:S01]  /*3d70*/  FMUL.FTZ R27, R27, c[0x0][0x320] ;  /* 0x0000c8001b1b7a20 */ /* 0x000fe20000410000 */
[----:B------:R-:W-:Y:S01]  /*3d80*/  ISETP.GT.AND P1, PT, R0, 0x9, PT ;  /* 0x000000090000780c */ /* 0x000fe20003f24270 */
[----:B------:R-:W-:Y:S01]  /*3d90*/  FMUL.FTZ R10, R10, c[0x0][0x320] ;  /* 0x0000c8000a0a7a20 */ /* 0x000fe20000410000 */
[----:B------:R-:W-:Y:S01]  /*3da0*/  FSEL R5, R97, -INF , P3 ;  /* 0xff80000061057808 */ /* 0x000fe20001800000 */
[----:B------:R-:W-:Y:S01]  /*3db0*/  FMUL.FTZ R11, R11, c[0x0][0x320] ;  /* 0x0000c8000b0b7a20 */ /* 0x000fe20000410000 */
[----:B------:R-:W-:Y:S01]  /*3dc0*/  FMNMX.FTZ R3, R4, R6, !PT ;  /* 0x0000000604037209 */ /* 0x000fe20007810000 */
[----:B------:R-:W-:Y:S01]  /*3dd0*/  LDSM.16.MT88.4 R44, [R214] ;  /* 0x00000000d62c783b */ /* 0x000fe20000004200 */
[----:B------:R-:W-:-:S02]  /*3de0*/  FMNMX.FTZ R2, R69, R2, !PT ;  /* 0x0000000245027209 */ /* 0x000fc40007810000 */
[----:B------:R-:W-:Y:S01]  /*3df0*/  ISETP.GT.AND P0, PT, R0, 0x10, PT ;  /* 0x000000100000780c */ /* 0x000fe20003f04270 */
[----:B------:R-:W-:Y:S01]  /*3e00*/  LDSM.16.MT88.4 R36, [R214+0x800] ;  /* 0x00080000d624783b */ /* 0x000fe20000004200 */
[----:B------:R-:W-:Y:S02]  /*3e10*/  FSEL R17, R96, -INF , P1 ;  /* 0xff80000060117808 */ /* 0x000fe40000800000 */
[----:B------:R-:W-:Y:S01]  /*3e20*/  FMNMX.FTZ R3, R5, R3, !PT ;  /* 0x0000000305037209 */ /* 0x000fe20007810000 */
[----:B------:R1:W-:Y:S01]  /*3e30*/  MUFU.TANH R63, R19 ;  /* 0x00000013003f7308 */ /* 0x0003e20000002400 */
[----:B------:R-:W-:Y:S01]  /*3e40*/  FMNMX.FTZ R101, R87, R2, !PT ;  /* 0x0000000257657209 */ /* 0x000fe20007810000 */
[----:B------:R-:W-:Y:S01]  /*3e50*/  FMUL.FTZ R28, R28, c[0x0][0x320] ;  /* 0x0000c8001c1c7a20 */ /* 0x000fe20000410000 */
[----:B------:R-:W-:Y:S01]  /*3e60*/  ISETP.GT.AND P4, PT, R0, 0x11, PT ;  /* 0x000000110000780c */ /* 0x000fe20003f84270 */
[----:B------:R-:W-:Y:S01]  /*3e70*/  FMUL.FTZ R29, R29, c[0x0][0x320] ;  /* 0x0000c8001d1d7a20 */ /* 0x000fe20000410000 */
[----:B------:R-:W-:Y:S01]  /*3e80*/  FMNMX.FTZ R2, R17, R3, !PT ;  /* 0x0000000311027209 */ /* 0x000fe20007810000 */
[----:B------:R-:W-:Y:S01]  /*3e90*/  FMUL.FTZ R30, R30, c[0x0][0x320] ;  /* 0x0000c8001e1e7a20 */ /* 0x000fe20000410000 */
[----:B------:R-:W-:Y:S01]  /*3ea0*/  ISETP.GT.AND P3, PT, R0, 0x18, PT ;  /* 0x000000180000780c */ /* 0x000fe20003f64270 */
[----:B------:R2:W-:Y:S01]  /*3eb0*/  MUFU.TANH R62, R18 ;  /* 0x00000012003e7308 */ /* 0x0005e20000002400 */
[----:B------:R-:W-:Y:S01]  /*3ec0*/  FSEL R16, R84, -INF , P4 ;  /* 0xff80000054107808 */ /* 0x000fe20002000000 */
[----:B------:R-:W-:Y:S01]  /*3ed0*/  FMUL.FTZ R8, R31, c[0x0][0x320] ;  /* 0x0000c8001f087a20 */ /* 0x000fe20000410000 */
[----:B------:R-:W-:Y:S01]  /*3ee0*/  ISETP.GT.AND P1, PT, R0, 0x19, PT ;  /* 0x000000190000780c */ /* 0x000fe20003f24270 */
[----:B------:R-:W-:Y:S01]  /*3ef0*/  LDSM.16.MT88.4 R96, [R215] ;  /* 0x00000000d760783b */ /* 0x000fe20000004200 */
[----:B-1----:R-:W-:-:S04]  /*3f00*/  FSEL R19, R85, -INF , P0 ;  /* 0xff80000055137808 */ /* 0x002fc80000000000 */
[----:B------:R-:W-:Y:S02]  /*3f10*/  FMNMX.FTZ R2, R19, R2, !PT ;  /* 0x0000000213027209 */ /* 0x000fe40007810000 */
[----:B------:R-:W-:Y:S02]  /*3f20*/  FMNMX.FTZ R101, R86, R101, !PT ;  /* 0x0000006556657209 */ /* 0x000fe40007810000 */
[----:B--2---:R-:W-:Y:S02]  /*3f30*/  FSEL R18, R77, -INF , P3 ;  /* 0xff8000004d127808 */ /* 0x004fe40001800000 */
[----:B------:R-:W-:Y:S02]  /*3f40*/  FMNMX.FTZ R2, R16, R2, !PT ;  /* 0x0000000210027209 */ /* 0x000fe40007810000 */
[----:B------:R-:W-:Y:S02]  /*3f50*/  ISETP.GT.AND P0, PT, R0, 0x20, PT ;  /* 0x000000200000780c */ /* 0x000fe40003f04270 */
[----:B------:R-:W-:-:S02]  /*3f60*/  FMNMX.FTZ R101, R90, R101, !PT ;  /* 0x000000655a657209 */ /* 0x000fc40007810000 */
[----:B------:R-:W-:Y:S02]  /*3f70*/  FSEL R7, R76, -INF , P1 ;  /* 0xff8000004c077808 */ /* 0x000fe40000800000 */
[----:B------:R-:W-:Y:S01]  /*3f80*/  FMNMX.FTZ R2, R18, R2, !PT ;  /* 0x0000000212027209 */ /* 0x000fe20007810000 */
[----:B------:R-:W-:Y:S01]  /*3f90*/  MUFU.TANH R34, R34 ;  /* 0x0000002200227308 */ /* 0x000fe20000002400 */
[----:B------:R-:W-:Y:S02]  /*3fa0*/  ISETP.GT.AND P4, PT, R0, 0x21, PT ;  /* 0x000000210000780c */ /* 0x000fe40003f84270 */
[----:B------:R-:W-:Y:S02]  /*3fb0*/  FMNMX.FTZ R101, R103, R101, !PT ;  /* 0x0000006567657209 */ /* 0x000fe40007810000 */
[----:B------:R-:W-:Y:S02]  /*3fc0*/  FSEL R53, R70, -INF , P0 ;  /* 0xff80000046357808 */ /* 0x000fe40000000000 */
[----:B------:R-:W-:Y:S01]  /*3fd0*/  FMNMX.FTZ R2, R7, R2, !PT ;  /* 0x0000000207027209 */ /* 0x000fe20007810000 */
[----:B------:R-:W1:Y:S01]  /*3fe0*/  MUFU.TANH R28, R28 ;  /* 0x0000001c001c7308 */ /* 0x000e620000002400 */
[----:B------:R-:W-:-:S02]  /*3ff0*/  ISETP.GT.AND P3, PT, R0, 0x28, PT ;  /* 0x000000280000780c */ /* 0x000fc40003f64270 */
[----:B------:R-:W-:Y:S02]  /*4000*/  FMNMX.FTZ R101, R91, R101, !PT ;  /* 0x000000655b657209 */ /* 0x000fe40007810000 */
[----:B------:R-:W-:Y:S02]  /*4010*/  FSEL R52, R60, -INF , P4 ;  /* 0xff8000003c347808 */ /* 0x000fe40002000000 */
[----:B------:R-:W-:Y:S01]  /*4020*/  FMNMX.FTZ R2, R53, R2, !PT ;  /* 0x0000000235027209 */ /* 0x000fe20007810000 */
[----:B------:R-:W-:Y:S01]  /*4030*/  MUFU.TANH R35, R35 ;  /* 0x0000002300237308 */ /* 0x000fe20000002400 */
[----:B------:R-:W-:Y:S02]  /*4040*/  ISETP.GT.AND P1, PT, R0, 0x29, PT ;  /* 0x000000290000780c */ /* 0x000fe40003f24270 */
[----:B------:R-:W-:-:S05]  /*4050*/  FMNMX.FTZ R101, R92, R101, !PT ;  /* 0x000000655c657209 */ /* 0x000fca0007810000 */
[----:B------:R-:W2:Y:S01]  /*4060*/  MUFU.TANH R29, R29 ;  /* 0x0000001d001d7308 */ /* 0x000ea20000002400 */
[----:B------:R-:W-:Y:S02]  /*4070*/  FSEL R54, R54, -INF , P3 ;  /* 0xff80000036367808 */ /* 0x000fe40001800000 */
[----:B------:R-:W-:Y:S02]  /*4080*/  FMNMX.FTZ R2, R52, R2, !PT ;  /* 0x0000000234027209 */ /* 0x000fe40007810000 */
[----:B------:R-:W-:Y:S02]  /*4090*/  ISETP.GT.AND P0, PT, R0, 0x30, PT ;  /* 0x000000300000780c */ /* 0x000fe40003f04270 */
[----:B------:R-:W-:Y:S02]  /*40a0*/  FMNMX.FTZ R101, R111, R101, !PT ;  /* 0x000000656f657209 */ /* 0x000fe40007810000 */
[----:B------:R-:W-:Y:S02]  /*40b0*/  FSEL R55, R55, -INF , P1 ;  /* 0xff80000037377808 */ /* 0x000fe40000800000 */
[----:B------:R-:W-:Y:S01]  /*40c0*/  FMNMX.FTZ R2, R54, R2, !PT ;  /* 0x0000000236027209 */ /* 0x000fe20007810000 */
[----:B------:R-:W3:Y:S01]  /*40d0*/  MUFU.TANH R26, R26 ;  /* 0x0000001a001a7308 */ /* 0x000ee20000002400 */
[----:B-1----:R-:W-:-:S02]  /*40e0*/  FSEL R108, R28, -INF , P6 ;  /* 0xff8000001c6c7808 */ /* 0x002fc40003000000 */
[----:B------:R-:W-:Y:S02]  /*40f0*/  FMNMX.FTZ R101, R110, R101, !PT ;  /* 0x000000656e657209 */ /* 0x000fe40007810000 */
[----:B------:R-:W-:Y:S02]  /*4100*/  ISETP.GT.AND P1, PT, R0, 0x31, PT ;  /* 0x000000310000780c */ /* 0x000fe40003f24270 */
[----:B------:R-:W-:Y:S02]  /*4110*/  FSEL R60, R34, -INF , P0 ;  /* 0xff800000223c7808 */ /* 0x000fe40000000000 */
[----:B------:R-:W-:Y:S01]  /*4120*/  FMNMX.FTZ R2, R55, R2, !PT ;  /* 0x0000000237027209 */ /* 0x000fe20007810000 */
[----:B------:R-:W1:Y:S01]  /*4130*/  MUFU.TANH R27, R27 ;  /* 0x0000001b001b7308 */ /* 0x000e620000002400 */
[----:B--2---:R-:W-:Y:S02]  /*4140*/  FSEL R109, R29, -INF , P5 ;  /* 0xff8000001d6d7808 */ /* 0x004fe40002800000 */
[----:B------:R-:W-:-:S02]  /*4150*/  FMNMX.FTZ R101, R108, R101, !PT ;  /* 0x000000656c657209 */ /* 0x000fc40007810000 */
[----:B------:R-:W-:Y:S02]  /*4160*/  ISETP.GT.AND P0, PT, R0, 0x38, PT ;  /* 0x000000380000780c */ /* 0x000fe40003f04270 */
[----:B------:R-:W-:Y:S02]  /*4170*/  FSEL R61, R35, -INF , P1 ;  /* 0xff800000233d7808 */ /* 0x000fe40000800000 */
[----:B------:R-:W-:Y:S01]  /*4180*/  FMNMX.FTZ R2, R60, R2, !PT ;  /* 0x000000023c027209 */ /* 0x000fe20007810000 */
[----:B------:R-:W2:Y:S01]  /*4190*/  MUFU.TANH R88, R10 ;  /* 0x0000000a00587308 */ /* 0x000ea20000002400 */
[----:B------:R-:W-:Y:S02]  /*41a0*/  FMNMX.FTZ R101, R109, R101, !PT ;  /* 0x000000656d657209 */ /* 0x000fe40007810000 */
[----:B------:R-:W-:Y:S02]  /*41b0*/  ISETP.GT.AND P1, PT, R0, 0x39, PT ;  /* 0x000000390000780c */ /* 0x000fe40003f24270 */
[----:B------:R-:W-:-:S02]  /*41c0*/  FSEL R62, R62, -INF , P0 ;  /* 0xff8000003e3e7808 */ /* 0x000fc40000000000 */
[----:B------:R-:W-:Y:S01]  /*41d0*/  FMNMX.FTZ R2, R61, R2, !PT ;  /* 0x000000023d027209 */ /* 0x000fe20007810000 */
[----:B------:R-:W4:Y:S01]  /*41e0*/  MUFU.TANH R11, R11 ;  /* 0x0000000b000b7308 */ /* 0x000f220000002400 */
[----:B------:R-:W-:Y:S01]  /*41f0*/  ISETP.GT.AND P0, PT, R0, 0x40, PT ;  /* 0x000000400000780c */ /* 0x000fe20003f04270 */
[----:B------:R-:W5:Y:S01]  /*4200*/  SHFL.BFLY PT, R3, R101, 0x2, 0x1f ;  /* 0x0c401f0065037f89 */ /* 0x000f6200000e0000 */
[----:B------:R-:W-:Y:S02]  /*4210*/  FSEL R63, R63, -INF , P1 ;  /* 0xff8000003f3f7808 */ /* 0x000fe40000800000 */
[----:B------:R-:W-:Y:S02]  /*4220*/  FMNMX.FTZ R2, R62, R2, !PT ;  /* 0x000000023e027209 */ /* 0x000fe40007810000 */
[----:B------:R-:W-:Y:S01]  /*4230*/  ISETP.GT.AND P1, PT, R0, 0x41, PT ;  /* 0x000000410000780c */ /* 0x000fe20003f24270 */
[----:B------:R-:W4:Y:S01]  /*4240*/  MUFU.TANH R10, R24 ;  /* 0x00000018000a7308 */ /* 0x000f220000002400 */
[----:B---3--:R-:W-:-:S02]  /*4250*/  FSEL R84, R26, -INF , P0 ;  /* 0xff8000001a547808 */ /* 0x008fc40000000000 */
[----:B------:R-:W-:Y:S02]  /*4260*/  FMNMX.FTZ R2, R63, R2, !PT ;  /* 0x000000023f027209 */ /* 0x000fe40007810000 */
[----:B------:R-:W-:Y:S02]  /*4270*/  ISETP.GT.AND P0, PT, R0, 0x48, PT ;  /* 0x000000480000780c */ /* 0x000fe40003f04270 */
[----:B-1----:R-:W-:Y:S01]  /*4280*/  FSEL R85, R27, -INF , P1 ;  /* 0xff8000001b557808 */ /* 0x002fe20000800000 */
[----:B------:R-:W1:Y:S01]  /*4290*/  MUFU.TANH R9, R25 ;  /* 0x0000001900097308 */ /* 0x000e620000002400 */
[----:B------:R-:W-:Y:S02]  /*42a0*/  FMNMX.FTZ R2, R84, R2, !PT ;  /* 0x0000000254027209 */ /* 0x000fe40007810000 */
[----:B------:R-:W-:Y:S02]  /*42b0*/  ISETP.GT.AND P1, PT, R0, 0x49, PT ;  /* 0x000000490000780c */ /* 0x000fe40003f24270 */
[----:B--2---:R-:W-:-:S02]  /*42c0*/  FSEL R88, R88, -INF , P0 ;  /* 0xff80000058587808 */ /* 0x004fc40000000000 */
[----:B------:R-:W-:Y:S01]  /*42d0*/  FMNMX.FTZ R2, R85, R2, !PT ;  /* 0x0000000255027209 */ /* 0x000fe20007810000 */
[----:B------:R-:W2:Y:S01]  /*42e0*/  MUFU.TANH R30, R30 ;  /* 0x0000001e001e7308 */ /* 0x000ea20000002400 */
[----:B------:R-:W-:Y:S02]  /*42f0*/  ISETP.GT.AND P0, PT, R0, 0x50, PT ;  /* 0x000000500000780c */ /* 0x000fe40003f04270 */
[----:B----4-:R-:W-:Y:S02]  /*4300*/  FSEL R89, R11, -INF , P1 ;  /* 0xff8000000b597808 */ /* 0x010fe40000800000 */
[----:B------:R-:W-:-:S03]  /*4310*/  FMNMX.FTZ R2, R88, R2, !PT ;  /* 0x0000000258027209 */ /* 0x000fc60007810000 */
[----:B------:R-:W3:Y:S01]  /*4320*/  MUFU.TANH R8, R8 ;  /* 0x0000000800087308 */ /* 0x000ee20000002400 */
[----:B------:R-:W-:Y:S02]  /*4330*/  ISETP.GT.AND P1, PT, R0, 0x51, PT ;  /* 0x000000510000780c */ /* 0x000fe40003f24270 */
[----:B------:R-:W-:Y:S02]  /*4340*/  FSEL R93, R10, -INF , P0 ;  /* 0xff8000000a5d7808 */ /* 0x000fe40000000000 */
[----:B------:R-:W-:Y:S02]  /*4350*/  FMNMX.FTZ R100, R89, R2, !PT ;  /* 0x0000000259647209 */ /* 0x000fe40007810000 */
[----:B------:R-:W-:Y:S02]  /*4360*/  ISETP.GT.AND P0, PT, R0, 0x58, PT ;  /* 0x000000580000780c */ /* 0x000fe40003f04270 */
[----:B-1----:R-:W-:Y:S02]  /*4370*/  FSEL R94, R9, -INF , P1 ;  /* 0xff800000095e7808 */ /* 0x002fe40000800000 */
[----:B------:R-:W-:-:S02]  /*4380*/  FMNMX.FTZ R100, R93, R100, !PT ;  /* 0x000000645d647209 */ /* 0x000fc40007810000 */
[----:B-----5:R-:W-:Y:S02]  /*4390*/  FMNMX.FTZ R101, R101, R3, !PT ;  /* 0x0000000365657209 */ /* 0x020fe40007810000 */
[----:B------:R-:W-:Y:S02]  /*43a0*/  ISETP.GT.AND P1, PT, R0, 0x59, PT ;  /* 0x000000590000780c */ /* 0x000fe40003f24270 */
[----:B--2---:R-:W-:Y:S02]  /*43b0*/  FSEL R102, R30, -INF , P0 ;  /* 0xff8000001e667808 */ /* 0x004fe40000000000 */
[----:B------:R-:W-:Y:S01]  /*43c0*/  FMNMX.FTZ R100, R94, R100, !PT ;  /* 0x000000645e647209 */ /* 0x000fe20007810000 */
[----:B------:R-:W1:Y:S01]  /*43d0*/  SHFL.BFLY PT, R2, R101, 0x1, 0x1f ;  /* 0x0c201f0065027f89 */ /* 0x000e6200000e0000 */
[----:B---3--:R-:W-:Y:S02]  /*43e0*/  FSEL R95, R8, -INF , P1 ;  /* 0xff800000085f7808 */ /* 0x008fe40000800000 */
        /* <DEDUP_REMOVED lines=12> */
[----:B------:R2:W3:Y:S02]  /*44b0*/  MUFU.EX2 R151, R0 ;  /* 0x0000000000977308 */ /* 0x0004e40000000800 */
[----:B--2---:R-:W-:-:S06]  /*44c0*/  FFMA.FTZ R0, R14, c[0x0][0x2d0], -R2 ;  /* 0x0000b4000e007a23 */ /* 0x004fcc0000010802 */
[----:B------:R2:W-:Y:S01]  /*44d0*/  MUFU.EX2 R204, R0 ;  /* 0x0000000000cc7308 */ /* 0x0005e20000000800 */
[----:B-1----:R-:W-:Y:S01]  /*44e0*/  FMNMX.FTZ R100, R100, R3, !PT ;  /* 0x0000000364647209 */ /* 0x002fe20007810000 */
[--C-:B------:R-:W-:Y:S02]  /*44f0*/  FFMA.FTZ R3, R22, c[0x0][0x2d0], -R2.reuse ;  /* 0x0000b40016037a23 */ /* 0x100fe40000010802 */
[----:B--2---:R-:W-:-:S04]  /*4500*/  FFMA.FTZ R0, R15, c[0x0][0x2d0], -R2 ;  /* 0x0000b4000f007a23 */ /* 0x004fc80000010802 */
[----:B------:R1:W2:Y:S01]  /*4510*/  MUFU.EX2 R163, R0 ;  /* 0x0000000000a37308 */ /* 0x0002a20000000800 */
[----:B------:R-:W-:Y:S01]  /*4520*/  FSETP.NEU.FTZ.AND P0, PT, R100, -INF , PT ;  /* 0xff8000006400780b */ /* 0x000fe20003f1d000 */
[----:B-1----:R-:W-:-:S06]  /*4530*/  FFMA.FTZ R0, R20, c[0x0][0x2d0], -R2 ;  /* 0x0000b40014007a23 */ /* 0x002fcc0000010802 */
[----:B------:R1:W-:Y:S08]  /*4540*/  MUFU.EX2 R206, R0 ;  /* 0x0000000000ce7308 */ /* 0x0003f00000000800 */
[----:B------:R4:W-:Y:S01]  /*4550*/  MUFU.EX2 R220, R3 ;  /* 0x0000000300dc7308 */ /* 0x0009e20000000800 */
[----:B-1----:R-:W-:-:S07]  /*4560*/  FFMA.FTZ R0, R21, c[0x0][0x2d0], -R2 ;  /* 0x0000b40015007a23 */ /* 0x002fce0000010802 */
[----:B------:R1:W-:Y:S01]  /*4570*/  MUFU.EX2 R209, R0 ;  /* 0x0000000000d17308 */ /* 0x0003e20000000800 */
[----:B----4-:R-:W-:-:S07]  /*4580*/  FFMA.FTZ R3, R23, c[0x0][0x2d0], -R2 ;  /* 0x0000b40017037a23 */ /* 0x010fce0000010802 */
[----:B------:R4:W-:Y:S01]  /*4590*/  MUFU.EX2 R221, R3 ;  /* 0x0000000300dd7308 */ /* 0x0009e20000000800 */
[----:B-1----:R-:W-:-:S05]  /*45a0*/  FMUL.FTZ R0, R100, c[0x0][0x2d0] ;  /* 0x0000b40064007a20 */ /* 0x002fca0000410000 */
[----:B------:R-:W-:Y:S01]  /*45b0*/  FSEL R0, R0, RZ, P0 ;  /* 0x000000ff00007208 */ /* 0x000fe20000000000 */
[----:B----4-:R-:W-:-:S04]  /*45c0*/  IMAD.IADD R3, R214, 0x1, R212 ;  /* 0x00000001d6037824 */ /* 0x010fc800078e02d4 */
[----:B------:R-:W-:Y:S01]  /*45d0*/  FFMA.FTZ R4, R4, c[0x0][0x2d0], -R0 ;  /* 0x0000b40004047a23 */ /* 0x000fe20000010800 */
[----:B------:R-:W-:Y:S03]  /*45e0*/  LDSM.16.MT88.4 R12, [R3+0x3000] ;  /* 0x00300000030c783b */ /* 0x000fe60000004200 */
[----:B------:R1:W-:Y:S01]  /*45f0*/  MUFU.EX2 R150, R4 ;  /* 0x0000000400967308 */ /* 0x0003e20000000800 */
[----:B------:R-:W4:Y:S04]  /*4600*/  LDSM.16.MT88.4 R8, [R3] ;  /* 0x000000000308783b */ /* 0x000f280000004200 */
[----:B------:R-:W-:Y:S04]  /*4610*/  LDSM.16.MT88.4 R32, [R3+0x3800] ;  /* 0x003800000320783b */ /* 0x000fe80000004200 */
[----:B------:R-:W5:Y:S01]  /*4620*/  LDSM.16.MT88.4 R28, [R3+0x800] ;  /* 0x00080000031c783b */ /* 0x000f620000004200 */
[----:B---3--:R-:W-:-:S02]  /*4630*/  F2FP.BF16.PACK_AB R20, R151, R161 ;  /* 0x000000a19714723e */ /* 0x008fc400000010ff */
[----:B--2---:R-:W-:Y:S01]  /*4640*/  F2FP.BF16.PACK_AB R22, R163, R204 ;  /* 0x000000cca316723e */ /* 0x004fe200000010ff */
[----:B------:R-:W2:Y:S01]  /*4650*/  LDSM.16.MT88.4 R40, [R3+0x6000] ;  /* 0x006000000328783b */ /* 0x000ea20000004200 */
[----:B-1----:R-:W-:-:S03]  /*4660*/  FFMA.FTZ R4, R6, c[0x0][0x2d0], -R0 ;  /* 0x0000b40006047a23 */ /* 0x002fc60000010800 */
[----:B------:R-:W1:Y:S01]  /*4670*/  LDSM.16.MT88.4 R48, [R3+0x6800] ;  /* 0x006800000330783b */ /* 0x000e620000004200 */
[----:B------:R3:W1:Y:S03]  /*4680*/  MUFU.EX2 R149, R4 ;  /* 0x0000000400957308 */ /* 0x0006660000000800 */
[----:B------:R1:W-:Y:S04]  /*4690*/  STL [R1+0x1c], R122 ;  /* 0x00001c7a01007387 */ /* 0x0003e80000100800 */
[----:B------:R-:W-:Y:S04]  /*46a0*/  LDSM.16.MT88.4 R116, [R3+0x2800] ;  /* 0x002800000374783b */ /* 0x000fe80000004200 */
[----:B------:R-:W-:Y:S01]  /*46b0*/  LDSM.16.MT88.4 R128, [R3+0x5800] ;  /* 0x005800000380783b */ /* 0x000fe20000004200 */
[----:B---3--:R-:W-:-:S04]  /*46c0*/  FFMA.FTZ R4, R5, c[0x0][0x2d0], -R0 ;  /* 0x0000b40005047a23 */ /* 0x008fc80000010800 */
[----:B------:R3:W-:Y:S02]  /*46d0*/  MUFU.EX2 R148, R4 ;  /* 0x0000000400947308 */ /* 0x0007e40000000800 */
[----:B---3--:R-:W-:-:S06]  /*46e0*/  FFMA.FTZ R4, R17, c[0x0][0x2d0], -R0 ;  /* 0x0000b40011047a23 */ /* 0x008fcc0000010800 */
[----:B------:R3:W2:Y:S01]  /*46f0*/  MUFU.EX2 R160, R4 ;  /* 0x0000000400a07308 */ /* 0x0006a20000000800 */
[----:B-1----:R-:W-:Y:S01]  /*4700*/  F2FP.BF16.PACK_AB R21, R149, R150 ;  /* 0x000000969515723e */ /* 0x002fe200000010ff */
[----:B---3--:R-:W-:-:S06]  /*4710*/  FFMA.FTZ R4, R19, c[0x0][0x2d0], -R0 ;  /* 0x0000b40013047a23 */ /* 0x008fcc0000010800 */
[----:B------:R1:W-:Y:S01]  /*4720*/  MUFU.EX2 R162, R4 ;  /* 0x0000000400a27308 */ /* 0x0003e20000000800 */
[----:B--2---:R-:W-:Y:S01]  /*4730*/  F2FP.BF16.PACK_AB R23, R160, R148 ;  /* 0x00000094a017723e */ /* 0x004fe200000010ff */
[----:B-1----:R-:W-:-:S06]  /*4740*/  FFMA.FTZ R4, R16, c[0x0][0x2d0], -R0 ;  /* 0x0000b40010047a23 */ /* 0x002fcc0000010800 */
[----:B------:R1:W2:Y:S01]  /*4750*/  MUFU.EX2 R207, R4 ;  /* 0x0000000400cf7308 */ /* 0x0002a20000000800 */
[----:B----4-:R-:W-:Y:S01]  /*4760*/  HMMA.16816.F32.BF16 R24, R20, R8, RZ ;  /* 0x000000081418723c */ /* 0x010fe200000418ff */
[----:B-1----:R-:W-:-:S06]  /*4770*/  FFMA.FTZ R4, R18, c[0x0][0x2d0], -R0 ;  /* 0x0000b40012047a23 */ /* 0x002fcc0000010800 */
[----:B------:R1:W-:Y:S01]  /*4780*/  MUFU.EX2 R208, R4 ;  /* 0x0000000400d07308 */ /* 0x0003e20000000800 */
[----:B------:R-:W-:Y:S01]  /*4790*/  HMMA.16816.F32.BF16 R8, R20, R10, RZ ;  /* 0x0000000a1408723c */ /* 0x000fe200000418ff */
[----:B-1----:R-:W-:-:S06]  /*47a0*/  FFMA.FTZ R4, R7, c[0x0][0x2d0], -R0 ;  /* 0x0000b40007047a23 */ /* 0x002fcc0000010800 */
[----:B------:R1:W3:Y:S02]  /*47b0*/  MUFU.EX2 R219, R4 ;  /* 0x0000000400db7308 */ /* 0x0002e40000000800 */
[C---:B-1----:R-:W-:Y:S01]  /*47c0*/  HMMA.16816.F32.BF16 R4, R20.reuse, R12, RZ ;  /* 0x0000000c1404723c */ /* 0x042fe200000418ff */
[----:B------:R-:W-:Y:S02]  /*47d0*/  F2FP.BF16.PACK_AB R16, R209, R206 ;  /* 0x000000ced110723e */ /* 0x000fe400000010ff */
[----:B--2---:R-:W-:Y:S02]  /*47e0*/  F2FP.BF16.PACK_AB R17, R207, R162 ;  /* 0x000000a2cf11723e */ /* 0x004fe400000010ff */
[----:B------:R-:W-:Y:S02]  /*47f0*/  F2FP.BF16.PACK_AB R18, R221, R220 ;  /* 0x000000dcdd12723e */ /* 0x000fe400000010ff */
[----:B---3--:R-:W-:Y:S01]  /*4800*/  F2FP.BF16.PACK_AB R19, R219, R208 ;  /* 0x000000d0db13723e */ /* 0x008fe200000010ff */
[----:B------:R-:W-:Y:S08]  /*4810*/  HMMA.16816.F32.BF16 R12, R20, R14, RZ ;  /* 0x0000000e140c723c */ /* 0x000ff000000418ff */
[C---:B-----5:R-:W-:Y:S08]  /*4820*/  HMMA.16816.F32.BF16 R76, R16.reuse, R30, R8 ;  /* 0x0000001e104c723c */ /* 0x060ff00000041808 */
[----:B------:R-:W-:Y:S01]  /*4830*/  HMMA.16816.F32.BF16 R72, R16, R32, R4 ;  /* 0x000000201048723c */ /* 0x000fe20000041804 */
[----:B------:R-:W-:-:S06]  /*4840*/  FFMA.FTZ R8, R57, c[0x0][0x2d0], -R2 ;  /* 0x0000b40039087a23 */ /* 0x000fcc0000010802 */
[--C-:B------:R-:W-:Y:S01]  /*4850*/  FFMA.FTZ R4, R56, c[0x0][0x2d0], -R2.reuse ;  /* 0x0000b40038047a23 */ /* 0x100fe20000010802 */
[----:B------:R-:W-:Y:S03]  /*4860*/  HMMA.16816.F32.BF16 R80, R16, R28, R24 ;  /* 0x0000001c1050723c */ /* 0x000fe60000041818 */
[----:B------:R1:W-:Y:S05]  /*4870*/  MUFU.EX2 R113, R4 ;  /* 0x0000000400717308 */ /* 0x0003ea0000000800 */
[----:B------:R-:W-:Y:S03]  /*4880*/  HMMA.16816.F32.BF16 R24, R20, R40, RZ ;  /* 0x000000281418723c */ /* 0x000fe600000418ff */
[----:B------:R2:W-:Y:S01]  /*4890*/  MUFU.EX2 R205, R8 ;  /* 0x0000000800cd7308 */ /* 0x0005e20000000800 */
[----:B-1----:R-:W-:-:S07]  /*48a0*/  FFMA.FTZ R4, R58, c[0x0][0x2d0], -R2 ;  /* 0x0000b4003a047a23 */ /* 0x002fce0000010802 */
[----:B------:R1:W-:Y:S01]  /*48b0*/  MUFU.EX2 R125, R4 ;  /* 0x00000004007d7308 */ /* 0x0003e20000000800 */
[----:B--2---:R-:W-:Y:S01]  /*48c0*/  HMMA.16816.F32.BF16 R8, R20, R42, RZ ;  /* 0x0000002a1408723c */ /* 0x004fe200000418ff */
[----:B-1----:R-:W-:-:S06]  /*48d0*/  FFMA.FTZ R4, R59, c[0x0][0x2d0], -R2 ;  /* 0x0000b4003b047a23 */ /* 0x002fcc0000010802 */
[----:B------:R1:W-:Y:S02]  /*48e0*/  MUFU.EX2 R123, R4 ;  /* 0x00000004007b7308 */ /* 0x0003e40000000800 */
[----:B-1----:R-:W-:-:S06]  /*48f0*/  FFMA.FTZ R4, R68, c[0x0][0x2d0], -R2 ;  /* 0x0000b40044047a23 */ /* 0x002fcc0000010802 */
[----:B------:R1:W-:Y:S01]  /*4900*/  MUFU.EX2 R121, R4 ;  /* 0x0000000400797308 */ /* 0x0003e20000000800 */
[----:B------:R-:W-:Y:S01]  /*4910*/  HMMA.16816.F32.BF16 R64, R16, R34, R12 ;  /* 0x000000221040723c */ /* 0x000fe2000004180c */
[----:B------:R-:W2:Y:S01]  /*4920*/  LDSM.16.MT88.4 R32, [R3+0x1000] ;  /* 0x001000000320783b */ /* 0x000ea20000004200 */
[----:B-1----:R-:W-:-:S05]  /*4930*/  FFMA.FTZ R4, R69, c[0x0][0x2d0], -R2 ;  /* 0x0000b40045047a23 */ /* 0x002fca0000010802 */
[----:B------:R1:W-:Y:S01]  /*4940*/  MUFU.EX2 R120, R4 ;  /* 0x0000000400787308 */ /* 0x0003e20000000800 */
[----:B------:R-:W-:Y:S01]  /*4950*/  HMMA.16816.F32.BF16 R56, R16, R48, R24 ;  /* 0x000000301038723c */ /* 0x000fe20000041818 */
[----:B------:R-:W3:Y:S01]  /*4960*/  LDSM.16.MT88.4 R24, [R3+0x4000] ;  /* 0x004000000318783b */ /* 0x000ee20000004200 */
[----:B-1----:R-:W-:-:S05]  /*4970*/  FFMA.FTZ R4, R53, c[0x0][0x2d0], -R0 ;  /* 0x0000b40035047a23 */ /* 0x002fca0000010800 */
[----:B------:R1:W4:Y:S01]  /*4980*/  MUFU.EX2 R115, R4 ;  /* 0x0000000400737308 */ /* 0x0003220000000800 */
[----:B------:R-:W-:Y:S01]  /*4990*/  HMMA.16816.F32.BF16 R68, R16, R50, R8 ;  /* 0x000000321044723c */ /* 0x000fe20000041808 */
[----:B------:R-:W5:Y:S07]  /*49a0*/  LDSM.16.MT88.4 R48, [R3+0x7000] ;  /* 0x007000000330783b */ /* 0x000f6e0000004200 */
[----:B------:R-:W-:Y:S01]  /*49b0*/  HMMA.16816.F32.BF16 R8, R20, R96, RZ ;  /* 0x000000601408723c */ /* 0x000fe200000418ff */
[----:B-1----:R-:W-:-:S04]  /*49c0*/  FFMA.FTZ R4, R52, c[0x0][0x2d0], -R0 ;  /* 0x0000b40034047a23 */ /* 0x002fc80000010800 */
[----:B------:R1:W1:Y:S03]  /*49d0*/  MUFU.EX2 R112, R4 ;  /* 0x0000000400707308 */ /* 0x0002660000000800 */
[----:B------:R-:W-:Y:S01]  /*49e0*/  HMMA.16816.F32.BF16 R12, R20, R44, RZ ;  /* 0x0000002c140c723c */ /* 0x000fe200000418ff */
[----:B-1----:R-:W-:-:S04]  /*49f0*/  FFMA.FTZ R4, R54, c[0x0][0x2d0], -R0 ;  /* 0x0000b40036047a23 */ /* 0x002fc80000010800 */
[----:B------:R1:W-:Y:S03]  /*4a00*/  MUFU.EX2 R124, R4 ;  /* 0x00000004007c7308 */ /* 0x0003e60000000800 */
[----:B------:R-:W-:Y:S01]  /*4a10*/  HMMA.16816.F32.BF16 R28, R20, R46, RZ ;  /* 0x0000002e141c723c */ /* 0x000fe200000418ff */
[----:B-1----:R-:W-:-:S04]  /*4a20*/  FFMA.FTZ R4, R55, c[0x0][0x2d0], -R0 ;  /* 0x0000b40037047a23 */ /* 0x002fc80000010800 */
[----:B------:R1:W1:Y:S03]  /*4a30*/  MUFU.EX2 R122, R4 ;  /* 0x00000004007a7308 */ /* 0x0002660000000800 */
[----:B------:R-:W-:Y:S01]  /*4a40*/  HMMA.16816.F32.BF16 R228, R16, R104, R8 ;  /* 0x0000006810e4723c */ /* 0x000fe20000041808 */
[----:B-1----:R-:W-:-:S04]  /*4a50*/  FFMA.FTZ R4, R87, c[0x0][0x2d0], -R2 ;  /* 0x0000b40057047a23 */ /* 0x002fc80000010802 */
[----:B------:R1:W1:Y:S02]  /*4a60*/  MUFU.EX2 R114, R4 ;  /* 0x0000000400727308 */ /* 0x0002640000000800 */
[----:B----4-:R-:W-:Y:S01]  /*4a70*/  IMAD.MOV.U32 R104, RZ, RZ, R115 ;  /* 0x000000ffff687224 */ /* 0x010fe200078e0073 */
[----:B------:R-:W-:Y:S01]  /*4a80*/  HMMA.16816.F32.BF16 R232, R16, R36, R12 ;  /* 0x0000002410e8723c */ /* 0x000fe2000004180c */
[----:B-1----:R-:W-:-:S04]  /*4a90*/  FFMA.FTZ R4, R86, c[0x0][0x2d0], -R2 ;  /* 0x0000b40056047a23 */ /* 0x002fc80000010802 */
[----:B------:R1:W-:Y:S02]  /*4aa0*/  MUFU.EX2 R86, R4 ;  /* 0x0000000400567308 */ /* 0x0003e40000000800 */
[----:B------:R-:W-:Y:S02]  /*4ab0*/  F2FP.BF16.PACK_AB R12, R113, R205 ;  /* 0x000000cd710c723e */ /* 0x000fe400000010ff */
[----:B------:R-:W-:Y:S02]  /*4ac0*/  F2FP.BF16.PACK_AB R13, R112, R104 ;  /* 0x00000068700d723e */ /* 0x000fe400000010ff */
[----:B------:R-:W-:Y:S01]  /*4ad0*/  F2FP.BF16.PACK_AB R14, R123, R125 ;  /* 0x0000007d7b0e723e */ /* 0x000fe200000010ff */
[----:B-1----:R-:W-:-:S04]  /*4ae0*/  FFMA.FTZ R4, R90, c[0x0][0x2d0], -R2 ;  /* 0x0000b4005a047a23 */ /* 0x002fc80000010802 */
[----:B------:R1:W-:Y:S01]  /*4af0*/  MUFU.EX2 R252, R4 ;  /* 0x0000000400fc7308 */ /* 0x0003e20000000800 */
[----:B------:R-:W-:Y:S01]  /*4b00*/  F2FP.BF16.PACK_AB R15, R122, R124 ;  /* 0x0000007c7a0f723e */ /* 0x000fe200000010ff */
[----:B------:R-:W-:Y:S01]  /*4b10*/  HMMA.16816.F32.BF16 R224, R16, R38, R28 ;  /* 0x0000002610e0723c */ /* 0x000fe2000004181c */
[----:B------:R-:W-:Y:S01]  /*4b20*/  LDSM.16.MT88.4 R36, [R3+0x1800] ;  /* 0x001800000324783b */ /* 0x000fe20000004200 */
[----:B-1----:R-:W-:-:S04]  /*4b30*/  FFMA.FTZ R4, R60, c[0x0][0x2d0], -R0 ;  /* 0x0000b4003c047a23 */ /* 0x002fc80000010800 */
[----:B------:R1:W-:Y:S02]  /*4b40*/  MUFU.EX2 R251, R4 ;  /* 0x0000000400fb7308 */ /* 0x0003e40000000800 */
[C---:B--2---:R-:W-:Y:S01]  /*4b50*/  HMMA.16816.F32.BF16 R44, R12.reuse, R32, R80 ;  /* 0x000000200c2c723c */ /* 0x044fe20000041850 */
[----:B------:R-:W-:Y:S01]  /*4b60*/  IMAD.MOV.U32 R105, RZ, RZ, R114 ;  /* 0x000000ffff697224 */ /* 0x000fe200078e0072 */
[----:B------:R-:W-:Y:S01]  /*4b70*/  F2FP.BF16.PACK_AB R8, R120, R121 ;  /* 0x000000797808723e */ /* 0x000fe200000010ff */
[----:B------:R-:W-:Y:S05]  /*4b80*/  LDSM.16.MT88.4 R80, [R3+0x8800] ;  /* 0x008800000350783b */ /* 0x000fea0000004200 */
[----:B------:R-:W-:Y:S01]  /*4b90*/  HMMA.16816.F32.BF16 R40, R12, R34, R76 ;  /* 0x000000220c28723c */ /* 0x000fe2000004184c */
[----:B-1----:R-:W-:-:S04]  /*4ba0*/  FFMA.FTZ R4, R61, c[0x0][0x2d0], -R0 ;  /* 0x0000b4003d047a23 */ /* 0x002fc80000010800 */
[----:B------:R1:W2:Y:S03]  /*4bb0*/  MUFU.EX2 R250, R4 ;  /* 0x0000000400fa7308 */ /* 0x0002a60000000800 */
[C---:B---3--:R-:W-:Y:S08]  /*4bc0*/  HMMA.16816.F32.BF16 R32, R12.reuse, R24, R72 ;  /* 0x000000180c20723c */ /* 0x048ff00000041848 */
[----:B------:R-:W-:Y:S01]  /*4bd0*/  HMMA.16816.F32.BF16 R28, R12, R26, R64 ;  /* 0x0000001a0c1c723c */ /* 0x000fe20000041840 */
[----:B------:R-:W3:Y:S04]  /*4be0*/  LDSM.16.MT88.4 R24, [R3+0x4800] ;  /* 0x004800000318783b */ /* 0x000ee80000004200 */
[----:B------:R-:W4:Y:S01]  /*4bf0*/  LDSM.16.MT88.4 R64, [R3+0x7800] ;  /* 0x007800000340783b */ /* 0x000f220000004200 */
[----:B-1----:R-:W-:-:S04]  /*4c00*/  FFMA.FTZ R4, R62, c[0x0][0x2d0], -R0 ;  /* 0x0000b4003e047a23 */ /* 0x002fc80000010800 */
[----:B------:R1:W-:Y:S02]  /*4c10*/  MUFU.EX2 R249, R4 ;  /* 0x0000000400f97308 */ /* 0x0003e40000000800 */
[----:B-1----:R-:W-:-:S06]  /*4c20*/  FFMA.FTZ R4, R63, c[0x0][0x2d0], -R0 ;  /* 0x0000b4003f047a23 */ /* 0x002fcc0000010800 */
[----:B------:R1:W1:Y:S02]  /*4c30*/  MUFU.EX2 R248, R4 ;  /* 0x0000000400f87308 */ /* 0x0002640000000800 */
[----:B-1----:R-:W-:-:S06]  /*4c40*/  FFMA.FTZ R4, R103, c[0x0][0x2d0], -R2 ;  /* 0x0000b40067047a23 */ /* 0x002fcc0000010802 */
[----:B------:R1:W-:Y:S01]  /*4c50*/  MUFU.EX2 R247, R4 ;  /* 0x0000000400f77308 */ /* 0x0003e20000000800 */
[----:B-----5:R-:W-:Y:S01]  /*4c60*/  HMMA.16816.F32.BF16 R52, R12, R48, R56 ;  /* 0x000000300c34723c */ /* 0x020fe20000041838 */
[----:B------:R-:W5:Y:S01]  /*4c70*/  LDSM.16.MT88.4 R56, [R3+0x2000] ;  /* 0x002000000338783b */ /* 0x000f620000004200 */
[----:B-1----:R-:W-:-:S05]  /*4c80*/  FFMA.FTZ R4, R91, c[0x0][0x2d0], -R2 ;  /* 0x0000b4005b047a23 */ /* 0x002fca0000010802 */
[----:B------:R1:W-:Y:S02]  /*4c90*/  MUFU.EX2 R245, R4 ;  /* 0x0000000400f57308 */ /* 0x0003e40000000800 */
[----:B-1----:R-:W-:-:S06]  /*4ca0*/  FFMA.FTZ R4, R92, c[0x0][0x2d0], -R2 ;  /* 0x0000b4005c047a23 */ /* 0x002fcc0000010802 */
[----:B------:R1:W-:Y:S01]  /*4cb0*/  MUFU.EX2 R246, R4 ;  /* 0x0000000400f67308 */ /* 0x0003e20000000800 */
[----:B--2---:R-:W-:Y:S02]  /*4cc0*/  F2FP.BF16.PACK_AB R9, R250, R251 ;  /* 0x000000fbfa09723e */ /* 0x004fe400000010ff */
[----:B------:R-:W-:Y:S01]  /*4cd0*/  F2FP.BF16.PACK_AB R10, R86, R105 ;  /* 0x00000069560a723e */ /* 0x000fe200000010ff */
[----:B-1----:R-:W-:-:S04]  /*4ce0*/  FFMA.FTZ R4, R84, c[0x0][0x2d0], -R0 ;  /* 0x0000b40054047a23 */ /* 0x002fc80000010800 */
[----:B------:R1:W-:Y:S01]  /*4cf0*/  MUFU.EX2 R244, R4 ;  /* 0x0000000400f47308 */ /* 0x0003e20000000800 */
[----:B------:R-:W-:Y:S01]  /*4d00*/  F2FP.BF16.PACK_AB R11, R248, R249 ;  /* 0x000000f9f80b723e */ /* 0x000fe200000010ff */
[----:B------:R-:W-:Y:S01]  /*4d10*/  HMMA.16816.F32.BF16 R68, R12, R50, R68 ;  /* 0x000000320c44723c */ /* 0x000fe20000041844 */
[----:B-1----:R-:W-:-:S05]  /*4d20*/  FFMA.FTZ R4, R85, c[0x0][0x2d0], -R0 ;  /* 0x0000b40055047a23 */ /* 0x002fca0000010800 */
[----:B------:R1:W2:Y:S02]  /*4d30*/  MUFU.EX2 R243, R4 ;  /* 0x0000000400f37308 */ /* 0x0002a40000000800 */
[----:B---3--:R-:W-:Y:S01]  /*4d40*/  HMMA.16816.F32.BF16 R48, R8, R24, R32 ;  /* 0x000000180830723c */ /* 0x008fe20000041820 */
[----:B-1----:R-:W-:-:S05]  /*4d50*/  FFMA.FTZ R4, R88, c[0x0][0x2d0], -R0 ;  /* 0x0000b40058047a23 */ /* 0x002fca0000010800 */
[----:B------:R1:W-:Y:S02]  /*4d60*/  MUFU.EX2 R242, R4 ;  /* 0x0000000400f27308 */ /* 0x0003e40000000800 */
[----:B------:R-:W-:Y:S01]  /*4d70*/  HMMA.16816.F32.BF16 R32, R8, R26, R28 ;  /* 0x0000001a0820723c */ /* 0x000fe2000004181c */
[----:B------:R-:W3:Y:S01]  /*4d80*/  LDSM.16.MT88.4 R28, [R3+0x5000] ;  /* 0x00500000031c783b */ /* 0x000ee20000004200 */
[----:B------:R-:W-:-:S06]  /*4d90*/  FFMA.FTZ R24, R108, c[0x0][0x2d0], -R2 ;  /* 0x0000b4006c187a23 */ /* 0x000fcc0000010802 */
[----:B------:R-:W-:Y:S01]  /*4da0*/  HMMA.16816.F32.BF16 R72, R8, R36, R44 ;  /* 0x000000240848723c */ /* 0x000fe2000004182c */
[----:B-1----:R-:W-:-:S07]  /*4db0*/  FFMA.FTZ R4, R89, c[0x0][0x2d0], -R0 ;  /* 0x0000b40059047a23 */ /* 0x002fce0000010800 */
[----:B------:R-:W-:Y:S01]  /*4dc0*/  HMMA.16816.F32.BF16 R60, R8, R38, R40 ;  /* 0x00000026083c723c */ /* 0x000fe20000041828 */
[----:B------:R-:W1:Y:S01]  /*4dd0*/  LDSM.16.MT88.4 R40, [R3+0x8000] ;  /* 0x008000000328783b */ /* 0x000e620000004200 */
[----:B------:R2:W1:Y:S02]  /*4de0*/  MUFU.EX2 R241, R4 ;  /* 0x0000000400f17308 */ /* 0x0004640000000800 */
[----:B--2---:R-:W-:-:S06]  /*4df0*/  FFMA.FTZ R4, R111, c[0x0][0x2d0], -R2 ;  /* 0x0000b4006f047a23 */ /* 0x004fcc0000010802 */
[----:B------:R2:W-:Y:S01]  /*4e00*/  MUFU.EX2 R240, R4 ;  /* 0x0000000400f07308 */ /* 0x0005e20000000800 */
[----:B----4-:R-:W-:Y:S01]  /*4e10*/  HMMA.16816.F32.BF16 R44, R8, R66, R68 ;  /* 0x00000042082c723c */ /* 0x010fe20000041844 */
[----:B------:R-:W-:Y:S01]  /*4e20*/  F2FP.BF16.PACK_AB R5, R243, R244 ;  /* 0x000000f4f305723e */ /* 0x000fe200000010ff */
[--C-:B--2---:R-:W-:Y:S02]  /*4e30*/  FFMA.FTZ R4, R110, c[0x0][0x2d0], -R2.reuse ;  /* 0x0000b4006e047a23 */ /* 0x104fe40000010802 */
[----:B------:R-:W-:-:S04]  /*4e40*/  FFMA.FTZ R2, R109, c[0x0][0x2d0], -R2 ;  /* 0x0000b4006d027a23 */ /* 0x000fc80000010802 */
[----:B------:R2:W-:Y:S01]  /*4e50*/  MUFU.EX2 R237, R2 ;  /* 0x0000000200ed7308 */ /* 0x0005e20000000800 */
[----:B------:R-:W-:Y:S01]  /*4e60*/  F2FP.BF16.PACK_AB R6, R246, R245 ;  /* 0x000000f5f606723e */ /* 0x000fe200000010ff */
[----:B------:R-:W-:Y:S01]  /*4e70*/  IMAD.MOV.U32 R68, RZ, RZ, R223 ;  /* 0x000000ffff447224 */ /* 0x000fe200078e00df */
[----:B-1----:R-:W-:-:S05]  /*4e80*/  F2FP.BF16.PACK_AB R7, R241, R242 ;  /* 0x000000f2f107723e */ /* 0x002fca00000010ff */
[----:B------:R1:W4:Y:S01]  /*4e90*/  MUFU.EX2 R239, R4 ;  /* 0x0000000400ef7308 */ /* 0x0003220000000800 */
[----:B--2---:R-:W-:-:S07]  /*4ea0*/  FFMA.FTZ R2, R93, c[0x0][0x2d0], -R0 ;  /* 0x0000b4005d027a23 */ /* 0x004fce0000010800 */
[----:B------:R2:W-:Y:S01]  /*4eb0*/  MUFU.EX2 R236, R2 ;  /* 0x0000000200ec7308 */ /* 0x0005e20000000800 */
[----:B-1----:R-:W-:Y:S01]  /*4ec0*/  F2FP.BF16.PACK_AB R4, R247, R252 ;  /* 0x000000fcf704723e */ /* 0x002fe200000010ff */
[----:B------:R-:W-:Y:S06]  /*4ed0*/  HMMA.16816.F32.BF16 R36, R8, R64, R52 ;  /* 0x000000400824723c */ /* 0x000fec0000041834 */
[----:B------:R-:W-:Y:S01]  /*4ee0*/  MUFU.EX2 R238, R24 ;  /* 0x0000001800ee7308 */ /* 0x000fe20000000800 */
[----:B----4-:R-:W-:Y:S01]  /*4ef0*/  F2FP.BF16.PACK_AB R96, R239, R240 ;  /* 0x000000f0ef60723e */ /* 0x010fe200000010ff */
[----:B------:R-:W-:Y:S01]  /*4f00*/  IMAD.MOV.U32 R70, RZ, RZ, R113 ;  /* 0x000000ffff467224 */ /* 0x000fe200078e0071 */
[----:B------:R-:W-:Y:S01]  /*4f10*/  LDSM.16.MT88.4 R52, [R214+0x3800] ;  /* 0x00380000d634783b */ /* 0x000fe20000004200 */
[----:B--2---:R-:W-:-:S04]  /*4f20*/  FFMA.FTZ R2, R94, c[0x0][0x2d0], -R0 ;  /* 0x0000b4005e027a23 */ /* 0x004fc80000010800 */
[----:B------:R1:W2:Y:S01]  /*4f30*/  MUFU.EX2 R223, R2 ;  /* 0x0000000200df7308 */ /* 0x0002a20000000800 */
[C---:B-----5:R-:W-:Y:S08]  /*4f40*/  HMMA.16816.F32.BF16 R72, R4.reuse, R56, R72 ;  /* 0x000000380448723c */ /* 0x060ff00000041848 */
[----:B------:R-:W-:Y:S01]  /*4f50*/  HMMA.16816.F32.BF16 R60, R4, R58, R60 ;  /* 0x0000003a043c723c */ /* 0x000fe2000004183c */
[----:B------:R-:W4:Y:S01]  /*4f60*/  LDSM.16.MT88.4 R56, [R214+0x3000] ;  /* 0x00300000d638783b */ /* 0x000f220000004200 */
[----:B-1----:R-:W-:-:S02]  /*4f70*/  FFMA.FTZ R2, R102, c[0x0][0x2d0], -R0 ;  /* 0x0000b40066027a23 */ /* 0x002fc40000010800 */
[----:B------:R-:W-:Y:S02]  /*4f80*/  FFMA.FTZ R0, R95, c[0x0][0x2d0], -R0 ;  /* 0x0000b4005f007a23 */ /* 0x000fe40000010800 */
[----:B------:R1:W-:Y:S08]  /*4f90*/  MUFU.EX2 R103, R2 ;  /* 0x0000000200677308 */ /* 0x0003f00000000800 */
[----:B------:R-:W5:Y:S01]  /*4fa0*/  MUFU.EX2 R102, R0 ;  /* 0x0000000000667308 */ /* 0x000f620000000800 */
[----:B---3--:R-:W-:Y:S01]  /*4fb0*/  HMMA.16816.F32.BF16 R48, R4, R28, R48 ;  /* 0x0000001c0430723c */ /* 0x008fe20000041830 */
[----:B--2---:R-:W-:Y:S01]  /*4fc0*/  F2FP.BF16.PACK_AB R97, R223, R236 ;  /* 0x000000ecdf61723e */ /* 0x004fe200000010ff */
[----:B-1----:R-:W-:-:S06]  /*4fd0*/  IMAD.IADD R2, R212, 0x1, R215 ;  /* 0x00000001d4027824 */ /* 0x002fcc00078e02d7 */
[----:B------:R-:W-:Y:S01]  /*4fe0*/  HMMA.16816.F32.BF16 R32, R4, R30, R32 ;  /* 0x0000001e0420723c */ /* 0x000fe20000041820 */
[----:B------:R-:W1:Y:S07]  /*4ff0*/  LDSM.16.MT88.4 R28, [R2] ;  /* 0x00000000021c783b */ /* 0x000e6e0000004200 */
[----:B------:R-:W-:Y:S01]  /*5000*/  HMMA.16816.F32.BF16 R24, R20, R98, RZ ;  /* 0x000000621418723c */ /* 0x000fe200000418ff */
[----:B------:R-:W-:Y:S01]  /*5010*/  IMAD.MOV.U32 R69, RZ, RZ, R112 ;  /* 0x000000ffff457224 */ /* 0x000fe200078e0070 */
[----:B------:R-:W-:Y:S05]  /*5020*/  LDSM.16.MT88.4 R64, [R2+0x800] ;  /* 0x000800000240783b */ /* 0x000fea0000004200 */
[----:B------:R-:W-:-:S02]  /*5030*/  F2FP.BF16.PACK_AB R98, R237, R238 ;  /* 0x000000eeed62723e */ /* 0x000fc400000010ff */
[----:B-----5:R-:W-:Y:S01]  /*5040*/  F2FP.BF16.PACK_AB R99, R102, R103 ;  /* 0x000000676663723e */ /* 0x020fe200000010ff */
[----:B------:R-:W-:Y:S08]  /*5050*/  HMMA.16816.F32.BF16 R36, R4, R40, R36 ;  /* 0x000000280424723c */ /* 0x000ff00000041824 */
[----:B------:R-:W-:Y:S08]  /*5060*/  HMMA.16816.F32.BF16 R112, R96, R116, R72 ;  /* 0x000000746070723c */ /* 0x000ff00000041848 */
[----:B------:R-:W-:Y:S08]  /*5070*/  HMMA.16816.F32.BF16 R44, R4, R42, R44 ;  /* 0x0000002a042c723c */ /* 0x000ff0000004182c */
[C---:B------:R-:W-:Y:S01]  /*5080*/  HMMA.16816.F32.BF16 R116, R96.reuse, R118, R60 ;  /* 0x000000766074723c */ /* 0x040fe2000004183c */
[----:B------:R-:W2:Y:S07]  /*5090*/  LDSM.16.MT88.4 R60, [R215+0x3000] ;  /* 0x00300000d73c783b */ /* 0x000eae0000004200 */
[C---:B------:R-:W-:Y:S01]  /*50a0*/  HMMA.16816.F32.BF16 R132, R96.reuse, R128, R48 ;  /* 0x000000806084723c */ /* 0x040fe20000041830 */
[----:B------:R-:W-:Y:S07]  /*50b0*/  LDSM.16.MT88.4 R48, [R2+0x3000] ;  /* 0x003000000230783b */ /* 0x000fee0000004200 */
[C---:B------:R-:W-:Y:S08]  /*50c0*/  HMMA.16816.F32.BF16 R76, R96.reuse, R80, R36 ;  /* 0x00000050604c723c */ /* 0x040ff00000041824 */
[C---:B------:R-:W-:Y:S08]  /*50d0*/  HMMA.16816.F32.BF16 R128, R96.reuse, R130, R32 ;  /* 0x000000826080723c */ /* 0x040ff00000041820 */
[----:B------:R-:W-:Y:S01]  /*50e0*/  HMMA.16816.F32.BF16 R80, R96, R82, R44 ;  /* 0x000000526050723c */ /* 0x000fe2000004182c */
[----:B------:R-:W3:Y:S07]  /*50f0*/  LDSM.16.MT88.4 R44, [R215+0x3800] ;  /* 0x00380000d72c783b */ /* 0x000eee0000004200 */
[----:B----4-:R-:W-:Y:S08]  /*5100*/  HMMA.16816.F32.BF16 R32, R20, R58, RZ ;  /* 0x0000003a1420723c */ /* 0x010ff000000418ff */
[----:B------:R-:W-:Y:S08]  /*5110*/  HMMA.16816.F32.BF16 R144, R16, R106, R24 ;  /* 0x0000006a1090723c */ /* 0x000ff00000041818 */
[C---:B-1----:R-:W-:Y:S08]  /*5120*/  HMMA.16816.F32.BF16 R24, R20.reuse, R28, RZ ;  /* 0x0000001c1418723c */ /* 0x042ff000000418ff */
[C---:B------:R-:W-:Y:S08]  /*5130*/  HMMA.16816.F32.BF16 R40, R20.reuse, R30, RZ ;  /* 0x0000001e1428723c */ /* 0x040ff000000418ff */
[C---:B--2---:R-:W-:Y:S08]  /*5140*/  HMMA.16816.F32.BF16 R28, R20.reuse, R60, RZ ;  /* 0x0000003c141c723c */ /* 0x044ff000000418ff */
[----:B------:R-:W-:Y:S08]  /*5150*/  HMMA.16816.F32.BF16 R36, R20, R56, RZ ;  /* 0x000000381424723c */ /* 0x000ff000000418ff */
[C---:B------:R-:W-:Y:S01]  /*5160*/  HMMA.16816.F32.BF16 R56, R16.reuse, R54, R32 ;  /* 0x000000361038723c */ /* 0x040fe20000041820 */
[----:B------:R-:W1:Y:S07]  /*5170*/  LDSM.16.MT88.4 R32, [R2+0x3800] ;  /* 0x003800000220783b */ /* 0x000e6e0000004200 */
[----:B------:R-:W-:Y:S01]  /*5180*/  HMMA.16816.F32.BF16 R140, R16, R64, R24 ;  /* 0x00000040108c723c */ /* 0x000fe20000041818 */
[----:B------:R-:W-:-:S07]  /*5190*/  IMAD.MOV.U32 R75, RZ, RZ, R125 ;  /* 0x000000ffff4b7224 */ /* 0x000fce00078e007d */
[----:B------:R-:W-:Y:S01]  /*51a0*/  HMMA.16816.F32.BF16 R24, R20, R62, RZ ;  /* 0x0000003e1418723c */ /* 0x000fe200000418ff */
[----:B------:R-:W-:-:S07]  /*51b0*/  IMAD.MOV.U32 R74, RZ, RZ, R124 ;  /* 0x000000ffff4a7224 */ /* 0x000fce00078e007c */
[C---:B---3--:R-:W-:Y:S08]  /*51c0*/  HMMA.16816.F32.BF16 R124, R16.reuse, R44, R28 ;  /* 0x0000002c107c723c */ /* 0x048ff0000004181c */
[----:B------:R-:W-:Y:S01]  /*51d0*/  HMMA.16816.F32.BF16 R136, R16, R52, R36 ;  /* 0x000000341088723c */ /* 0x000fe20000041824 */
[----:B------:R-:W2:Y:S07]  /*51e0*/  LDSM.16.MT88.4 R36, [R214+0x6000] ;  /* 0x00600000d624783b */ /* 0x000eae0000004200 */
[----:B------:R-:W-:Y:S08]  /*51f0*/  HMMA.16816.F32.BF16 R28, R20, R48, RZ ;  /* 0x00000030141c723c */ /* 0x000ff000000418ff */
[C---:B------:R-:W-:Y:S08]  /*5200*/  HMMA.16816.F32.BF16 R64, R16.reuse, R66, R40 ;  /* 0x000000421040723c */ /* 0x040ff00000041828 */
[----:B------:R-:W-:Y:S01]  /*5210*/  HMMA.16816.F32.BF16 R40, R16, R46, R24 ;  /* 0x0000002e1028723c */ /* 0x000fe20000041818 */
[----:B------:R-:W-:-:S07]  /*5220*/  IMAD.MOV.U32 R90, RZ, RZ, R123 ;  /* 0x000000ffff5a7224 */ /* 0x000fce00078e007b */
[----:B------:R-:W-:Y:S01]  /*5230*/  HMMA.16816.F32.BF16 R24, R20, R50, RZ ;  /* 0x000000321418723c */ /* 0x000fe200000418ff */
[----:B------:R-:W-:Y:S02]  /*5240*/  IMAD.MOV.U32 R91, RZ, RZ, R122 ;  /* 0x000000ffff5b7224 */ /* 0x000fe400078e007a */
[----:B------:R-:W-:Y:S02]  /*5250*/  IMAD.MOV.U32 R92, RZ, RZ, R121 ;  /* 0x000000ffff5c7224 */ /* 0x000fe400078e0079 */
[----:B------:R-:W-:-:S03]  /*5260*/  IMAD.MOV.U32 R88, RZ, RZ, R120 ;  /* 0x000000ffff587224 */ /* 0x000fc600078e0078 */
[C---:B-1----:R-:W-:Y:S01]  /*5270*/  HMMA.16816.F32.BF16 R120, R16.reuse, R32, R28 ;  /* 0x000000201078723c */ /* 0x042fe2000004181c */
[----:B------:R-:W1:Y:S01]  /*5280*/  LDSM.16.MT88.4 R28, [R214+0x6800] ;  /* 0x00680000d61c783b */ /* 0x000e620000004200 */
[----:B------:R-:W-:Y:S11]  /*5290*/  IMAD.MOV.U32 R89, RZ, RZ, R86 ;  /* 0x000000ffff597224 */ /* 0x000ff600078e0056 */
[----:B------:R-:W-:Y:S03]  /*52a0*/  @!UPT UIADD3 URZ, URZ, URZ, URZ ;  /* 0x0000003f3f3ff290 */ /* 0x000fe6000fffe03f */
[----:B------:R-:W-:Y:S01]  /*52b0*/  HMMA.16816.F32.BF16 R84, R16, R34, R24 ;  /* 0x000000221054723c */ /* 0x000fe20000041818 */
[----:B------:R-:W3:Y:S07]  /*52c0*/  LDSM.16.MT88.4 R32, [R215+0x6000] ;  /* 0x00600000d720783b */ /* 0x000eee0000004200 */
[----:B--2---:R-:W-:Y:S01]  /*52d0*/  HMMA.16816.F32.BF16 R24, R20, R36, RZ ;  /* 0x000000241418723c */ /* 0x004fe200000418ff */
[----:B------:R-:W-:-:S04]  /*52e0*/  FADD.FTZ R0, R161, R151 ;  /* 0x00000097a1007221 */ /* 0x000fc80000010000 */
[----:B------:R-:W-:Y:S11]  /*52f0*/  FADD.FTZ R0, R204, R0 ;  /* 0x00000000cc007221 */ /* 0x000ff60000010000 */
[----:B------:R-:W-:Y:S08]  /*5300*/  @!UPT UIADD3 URZ, URZ, URZ, URZ ;  /* 0x0000003f3f3ff290 */ /* 0x000ff0000fffe03f */
[----:B-1----:R-:W-:Y:S08]  /*5310*/  HMMA.16816.F32.BF16 R108, R16, R28, R24 ;  /* 0x0000001c106c723c */ /* 0x002ff00000041818 */
[----:B------:R-:W-:Y:S01]  /*5320*/  HMMA.16816.F32.BF16 R24, R20, R38, RZ ;  /* 0x000000261418723c */ /* 0x000fe200000418ff */
[----:B------:R-:W-:Y:S02]  /*5330*/  FADD.FTZ R0, R163, R0 ;  /* 0x00000000a3007221 */ /* 0x000fe40000010000 */
[----:B------:R-:W-:-:S02]  /*5340*/  IMAD.MOV.U32 R71, RZ, RZ, R104 ;  /* 0x000000ffff477224 */ /* 0x000fc400078e0068 */
[----:B------:R-:W-:Y:S11]  /*5350*/  IMAD.MOV.U32 R163, RZ, RZ, R105 ;  /* 0x000000ffffa37224 */ /* 0x000ff600078e0069 */
[----:B------:R-:W-:Y:S08]  /*5360*/  @!UPT UIADD3 URZ, URZ, URZ, URZ ;  /* 0x0000003f3f3ff290 */ /* 0x000ff0000fffe03f */
[----:B------:R-:W-:Y:S01]  /*5370*/  HMMA.16816.F32.BF16 R104, R16, R30, R24 ;  /* 0x0000001e1068723c */ /* 0x000fe20000041818 */
[----:B------:R-:W1:Y:S07]  /*5380*/  LDSM.16.MT88.4 R28, [R215+0x6800] ;  /* 0x00680000d71c783b */ /* 0x000e6e0000004200 */
[----:B---3--:R-:W-:Y:S01]  /*5390*/  HMMA.16816.F32.BF16 R24, R20, R32, RZ ;  /* 0x000000201418723c */ /* 0x008fe200000418ff */
[----:B------:R-:W-:Y:S02]  /*53a0*/  FADD.FTZ R0, R206, R0 ;  /* 0x00000000ce007221 */ /* 0x000fe40000010000 */
[----:B------:R-:W-:-:S02]  /*53b0*/  IMAD.MOV.U32 R206, RZ, RZ, R92 ;  /* 0x000000ffffce7224 */ /* 0x000fc400078e005c */
[----:B------:R-:W-:-:S04]  /*53c0*/  FADD.FTZ R3, R150, R149 ;  /* 0x0000009596037221 */ /* 0x000fc80000010000 */
[----:B------:R-:W-:-:S04]  /*53d0*/  FADD.FTZ R3, R148, R3 ;  /* 0x0000000394037221 */ /* 0x000fc80000010000 */
[----:B------:R-:W-:-:S11]  /*53e0*/  FADD.FTZ R3, R160, R3 ;  /* 0x00000003a0037221 */ /* 0x000fd60000010000 */
[----:B-1----:R-:W-:Y:S08]  /*53f0*/  HMMA.16816.F32.BF16 R92, R16, R28, R24 ;  /* 0x0000001c105c723c */ /* 0x002ff00000041818 */
[----:B------:R-:W-:Y:S01]  /*5400*/  HMMA.16816.F32.BF16 R24, R20, R34, RZ ;  /* 0x000000221418723c */ /* 0x000fe200000418ff */
[----:B------:R-:W-:Y:S02]  /*5410*/  FADD.FTZ R3, R162, R3 ;  /* 0x00000003a2037221 */ /* 0x000fe40000010000 */
[----:B------:R-:W-:-:S02]  /*5420*/  FADD.FTZ R0, R209, R0 ;  /* 0x00000000d1007221 */ /* 0x000fc40000010000 */
[----:B------:R-:W-:Y:S02]  /*5430*/  IMAD.MOV.U32 R204, RZ, RZ, R89 ;  /* 0x000000ffffcc7224 */ /* 0x000fe400078e0059 */
[----:B------:R-:W-:Y:S02]  /*5440*/  IMAD.MOV.U32 R160, RZ, RZ, R88 ;  /* 0x000000ffffa07224 */ /* 0x000fe400078e0058 */
[----:B------:R-:W-:Y:S02]  /*5450*/  IMAD.MOV.U32 R162, RZ, RZ, R91 ;  /* 0x000000ffffa27224 */ /* 0x000fe400078e005b */
[----:B------:R-:W-:Y:S11]  /*5460*/  IMAD.MOV.U32 R209, RZ, RZ, R90 ;  /* 0x000000ffffd17224 */ /* 0x000ff600078e005a */
[----:B------:R-:W-:Y:S02]  /*5470*/  @!UPT UIADD3 URZ, URZ, URZ, URZ ;  /* 0x0000003f3f3ff290 */ /* 0x000fe4000fffe03f */
[----:B------:R-:W-:Y:S01]  /*5480*/  HMMA.16816.F32.BF16 R88, R16, R30, R24 ;  /* 0x0000001e1058723c */ /* 0x000fe20000041818 */
[----:B------:R-:W1:Y:S07]  /*5490*/  LDSM.16.MT88.4 R24, [R2+0x6000] ;  /* 0x006000000218783b */ /* 0x000e6e0000004200 */
[C---:B-1----:R-:W-:Y:S08]  /*54a0*/  HMMA.16816.F32.BF16 R28, R20.reuse, R24, RZ ;  /* 0x00000018141c723c */ /* 0x042ff000000418ff */
[----:B------:R-:W-:Y:S01]  /*54b0*/  HMMA.16816.F32.BF16 R20, R20, R26, RZ ;  /* 0x0000001a1414723c */ /* 0x000fe200000418ff */
[----:B------:R-:W1:Y:S01]  /*54c0*/  LDSM.16.MT88.4 R24, [R2+0x6800] ;  /* 0x006800000218783b */ /* 0x000e620000004200 */
[----:B------:R-:W-:-:S02]  /*54d0*/  FADD.FTZ R3, R207, R3 ;  /* 0x00000003cf037221 */ /* 0x000fc40000010000 */
[----:B------:R-:W-:Y:S02]  /*54e0*/  FADD.FTZ R0, R220, R0 ;  /* 0x00000000dc007221 */ /* 0x000fe40000010000 */
[----:B------:R-:W-:Y:S02]  /*54f0*/  IMAD.MOV.U32 R207, RZ, RZ, R74 ;  /* 0x000000ffffcf7224 */ /* 0x000fe400078e004a */
[----:B------:R-:W-:-:S08]  /*5500*/  IMAD.MOV.U32 R220, RZ, RZ, R75 ;  /* 0x000000ffffdc7224 */ /* 0x000fd000078e004b */
[C---:B-1----:R-:W-:Y:S08]  /*5510*/  HMMA.16816.F32.BF16 R72, R16.reuse, R24, R28 ;  /* 0x000000181048723c */ /* 0x042ff0000004181c */
[----:B------:R-:W-:Y:S01]  /*5520*/  HMMA.16816.F32.BF16 R28, R16, R26, R20 ;  /* 0x0000001a101c723c */ /* 0x000fe20000041814 */
[----:B------:R-:W1:Y:S01]  /*5530*/  LDSM.16.MT88.4 R16, [R214+0x1000] ;  /* 0x00100000d610783b */ /* 0x000e620000004200 */
[----:B------:R-:W-:-:S02]  /*5540*/  FADD.FTZ R3, R208, R3 ;  /* 0x00000003d0037221 */ /* 0x000fc40000010000 */
[----:B------:R-:W-:Y:S01]  /*5550*/  FADD.FTZ R0, R221, R0 ;  /* 0x00000000dd007221 */ /* 0x000fe20000010000 */
[----:B------:R-:W2:Y:S01]  /*5560*/  LDSM.16.MT88.4 R20, [R215+0x1000] ;  /* 0x00100000d714783b */ /* 0x000ea20000004200 */
[----:B------:R-:W-:Y:S02]  /*5570*/  FADD.FTZ R3, R219, R3 ;  /* 0x00000003db037221 */ /* 0x000fe40000010000 */
[----:B------:R-:W-:Y:S02]  /*5580*/  IMAD.MOV.U32 R161, RZ, RZ, R68 ;  /* 0x000000ffffa17224 */ /* 0x000fe400078e0044 */
[----:B------:R-:W-:Y:S02]  /*5590*/  IMAD.MOV.U32 R208, RZ, RZ, R69 ;  /* 0x000000ffffd07224 */ /* 0x000fe400078e0045 */
[----:B------:R-:W-:Y:S02]  /*55a0*/  IMAD.MOV.U32 R221, RZ, RZ, R70 ;  /* 0x000000ffffdd7224 */ /* 0x000fe400078e0046 */
[----:B------:R-:W-:-:S02]  /*55b0*/  IMAD.MOV.U32 R219, RZ, RZ, R71 ;  /* 0x000000ffffdb7224 */ /* 0x000fc400078e0047 */
        /* <DEDUP_REMOVED lines=25> */
[----:B------:R-:W-:Y:S01]  /*5750*/  HMMA.16816.F32.BF16 R72, R12, R18, R28 ;  /* 0x000000120c48723c */ /* 0x000fe2000004181c */
[----:B------:R-:W1:Y:S04]  /*5760*/  LDSM.16.MT88.4 R16, [R215+0x1800] ;  /* 0x00180000d710783b */ /* 0x000e680000004200 */
[----:B------:R-:W3:Y:S03]  /*5770*/  LDSM.16.MT88.4 R12, [R2+0x1800] ;  /* 0x00180000020c783b */ /* 0x000ee60000004200 */
        /* <DEDUP_REMOVED lines=18> */
[C---:B--2---:R-:W-:Y:S01]  /*58a0*/  HMMA.16816.F32.BF16 R32, R8.reuse, R20, R144 ;  /* 0x000000140820723c */ /* 0x044fe20000041890 */
[----:B------:R-:W-:Y:S01]  /*58b0*/  FADD.FTZ R205, R205, R0 ;  /* 0x00000000cdcd7221 */ /* 0x000fe20000010000 */
[----:B------:R-:W-:Y:S06]  /*58c0*/  LDSM.16.MT88.4 R144, [R2+0x2800] ;  /* 0x002800000290783b */ /* 0x000fec0000004200 */
[C---:B------:R-:W-:Y:S01]  /*58d0*/  HMMA.16816.F32.BF16 R28, R8.reuse, R22, R140 ;  /* 0x00000016081c723c */ /* 0x040fe2000004188c */
[----:B------:R-:W-:Y:S07]  /*58e0*/  LDSM.16.MT88.4 R20, [R214+0x2000] ;  /* 0x00200000d614783b */ /* 0x000fee0000004200 */
[C---:B-1----:R-:W-:Y:S08]  /*58f0*/  HMMA.16816.F32.BF16 R108, R8.reuse, R16, R108 ;  /* 0x00000010086c723c */ /* 0x042ff0000004186c */
[C---:B------:R-:W-:Y:S01]  /*5900*/  HMMA.16816.F32.BF16 R24, R8.reuse, R18, R104 ;  /* 0x000000120818723c */ /* 0x040fe20000041868 */
[----:B------:R-:W-:Y:S07]  /*5910*/  LDSM.16.MT88.4 R16, [R215+0x2000] ;  /* 0x00200000d710783b */ /* 0x000fee0000004200 */
[C---:B---3--:R-:W-:Y:S08]  /*5920*/  HMMA.16816.F32.BF16 R88, R8.reuse, R12, R88 ;  /* 0x0000000c0858723c */ /* 0x048ff00000041858 */
[----:B------:R-:W-:Y:S01]  /*5930*/  HMMA.16816.F32.BF16 R40, R8, R14, R72 ;  /* 0x0000000e0828723c */ /* 0x000fe20000041848 */
[----:B------:R-:W1:Y:S04]  /*5940*/  LDSM.16.MT88.4 R12, [R2+0x2000] ;  /* 0x00200000020c783b */ /* 0x000e680000004200 */
[----:B------:R-:W2:Y:S03]  /*5950*/  LDSM.16.MT88.4 R8, [R214+0x5000] ;  /* 0x00500000d608783b */ /* 0x000ea60000004200 */
[C---:B-1----:R-:W-:Y:S08]  /*5960*/  HMMA.16816.F32.BF16 R148, R4.reuse, R12, R148 ;  /* 0x0000000c0494723c */ /* 0x042ff00000041894 */
[C---:B------:R-:W-:Y:S01]  /*5970*/  HMMA.16816.F32.BF16 R72, R4.reuse, R14, R68 ;  /* 0x0000000e0448723c */ /* 0x040fe20000041844 */
[----:B------:R-:W1:Y:S07]  /*5980*/  LDSM.16.MT88.4 R12, [R214+0x8000] ;  /* 0x00800000d60c783b */ /* 0x000e6e0000004200 */
[C---:B--2---:R-:W-:Y:S01]  /*5990*/  HMMA.16816.F32.BF16 R140, R4.reuse, R8, R64 ;  /* 0x00000008048c723c */ /* 0x044fe20000041840 */
[----:B------:R-:W-:Y:S01]  /*59a0*/  FADD.FTZ R0, R219, R3 ;  /* 0x00000003db007221 */ /* 0x000fe20000010000 */
[----:B------:R-:W-:Y:S06]  /*59b0*/  LDSM.16.MT88.4 R64, [R2+0x5800] ;  /* 0x005800000240783b */ /* 0x000fec0000004200 */
[C---:B------:R-:W-:Y:S01]  /*59c0*/  HMMA.16816.F32.BF16 R68, R4.reuse, R10, R56 ;  /* 0x0000000a0444723c */ /* 0x040fe20000041838 */
[----:B------:R-:W2:Y:S07]  /*59d0*/  LDSM.16.MT88.4 R8, [R215+0x8000] ;  /* 0x00800000d708783b */ /* 0x000eae0000004200 */
[C---:B------:R-:W-:Y:S08]  /*59e0*/  HMMA.16816.F32.BF16 R104, R4.reuse, R20, R136 ;  /* 0x000000140468723c */ /* 0x040ff00000041888 */
[C---:B------:R-:W-:Y:S01]  /*59f0*/  HMMA.16816.F32.BF16 R36, R4.reuse, R22, R92 ;  /* 0x000000160424723c */ /* 0x040fe2000004185c */
[----:B------:R-:W3:Y:S07]  /*5a00*/  LDSM.16.MT88.4 R20, [R215+0x5000] ;  /* 0x00500000d714783b */ /* 0x000eee0000004200 */
[C---:B------:R-:W-:Y:S08]  /*5a10*/  HMMA.16816.F32.BF16 R120, R4.reuse, R16, R120 ;  /* 0x000000100478723c */ /* 0x040ff00000041878 */
[C---:B-1----:R-:W-:Y:S08]  /*5a20*/  HMMA.16816.F32.BF16 R32, R4.reuse, R12, R32 ;  /* 0x0000000c0420723c */ /* 0x042ff00000041820 */
[C---:B------:R-:W-:Y:S08]  /*5a30*/  HMMA.16816.F32.BF16 R28, R4.reuse, R14, R28 ;  /* 0x0000000e041c723c */ /* 0x040ff0000004181c */
[----:B------:R-:W-:Y:S01]  /*5a40*/  HMMA.16816.F32.BF16 R52, R4, R18, R52 ;  /* 0x000000120434723c */ /* 0x000fe20000041834 */
[----:B------:R-:W1:Y:S01]  /*5a50*/  LDSM.16.MT88.4 R16, [R2+0x5000] ;  /* 0x005000000210783b */ /* 0x000e620000004200 */
[----:B------:R-:W-:-:S03]  /*5a60*/  FADD.FTZ R0, R208, R0 ;  /* 0x00000000d0007221 */ /* 0x000fc60000010000 */
[----:B------:R-:W-:Y:S03]  /*5a70*/  LDSM.16.MT88.4 R136, [R214+0x5800] ;  /* 0x00580000d688783b */ /* 0x000fe60000004200 */
[C---:B--2---:R-:W-:Y:S01]  /*5a80*/  HMMA.16816.F32.BF16 R12, R4.reuse, R8, R108 ;  /* 0x00000008040c723c */ /* 0x044fe2000004186c */
[----:B------:R-:W-:Y:S07]  /*5a90*/  LDSM.16.MT88.4 R56, [R215+0x5800] ;  /* 0x00580000d738783b */ /* 0x000fee0000004200 */
[C---:B------:R-:W-:Y:S01]  /*5aa0*/  HMMA.16816.F32.BF16 R24, R4.reuse, R10, R24 ;  /* 0x0000000a0418723c */ /* 0x040fe20000041818 */
[----:B------:R-:W2:Y:S07]  /*5ab0*/  LDSM.16.MT88.4 R8, [R2+0x8000] ;  /* 0x008000000208783b */ /* 0x000eae0000004200 */
[C---:B---3--:R-:W-:Y:S01]  /*5ac0*/  HMMA.16816.F32.BF16 R84, R4.reuse, R20, R124 ;  /* 0x000000140454723c */ /* 0x048fe2000004187c */
[----:B------:R-:W-:Y:S01]  /*5ad0*/  FADD.FTZ R0, R207, R0 ;  /* 0x00000000cf007221 */ /* 0x000fe20000010000 */
[----:B------:R-:W3:Y:S06]  /*5ae0*/  LDSM.16.MT88.4 R124, [R215+0x2800] ;  /* 0x00280000d77c783b */ /* 0x000eec0000004200 */
[C---:B------:R-:W-:Y:S08]  /*5af0*/  HMMA.16816.F32.BF16 R60, R4.reuse, R22, R60 ;  /* 0x00000016043c723c */ /* 0x040ff0000004183c */
[C---:B-1----:R-:W-:Y:S08]  /*5b00*/  HMMA.16816.F32.BF16 R48, R4.reuse, R16, R48 ;  /* 0x000000100430723c */ /* 0x042ff00000041830 */
[C---:B------:R-:W-:Y:S01]  /*5b10*/  HMMA.16816.F32.BF16 R44, R4.reuse, R18, R44 ;  /* 0x00000012042c723c */ /* 0x040fe2000004182c */
[----:B------:R-:W1:Y:S07]  /*5b20*/  LDSM.16.MT88.4 R108, [R214+0x2800] ;  /* 0x00280000d66c783b */ /* 0x000e6e0000004200 */
[C---:B--2---:R-:W-:Y:S08]  /*5b30*/  HMMA.16816.F32.BF16 R92, R4.reuse, R8, R88 ;  /* 0x00000008045c723c */ /* 0x044ff00000041858 */
[----:B------:R-:W-:Y:S01]  /*5b40*/  HMMA.16816.F32.BF16 R40, R4, R10, R40 ;  /* 0x0000000a0428723c */ /* 0x000fe20000041828 */
[----:B------:R2:W-:Y:S01]  /*5b50*/  LDSM.16.MT88.4 R4, [R2+0x8800] ;  /* 0x008800000204783b */ /* 0x0005e20000004200 */
[----:B------:R-:W-:-:S03]  /*5b60*/  FADD.FTZ R0, R162, R0 ;  /* 0x00000000a2007221 */ /* 0x000fc60000010000 */
[----:B------:R-:W-:Y:S01]  /*5b70*/  LDSM.16.MT88.4 R88, [R215+0x8800] ;  /* 0x00880000d758783b */ /* 0x000fe20000004200 */
[----:B------:R-:W-:Y:S02]  /*5b80*/  FADD.FTZ R0, R251, R0 ;  /* 0x00000000fb007221 */ /* 0x000fe40000010000 */
[----:B--2---:R-:W-:-:S04]  /*5b90*/  FADD.FTZ R2, R221, R205 ;  /* 0x000000cddd027221 */ /* 0x004fc80000010000 */
[----:B------:R-:W-:-:S04]  /*5ba0*/  FADD.FTZ R2, R220, R2 ;  /* 0x00000002dc027221 */ /* 0x000fc80000010000 */
[----:B------:R-:W-:-:S04]  /*5bb0*/  FADD.FTZ R2, R209, R2 ;  /* 0x00000002d1027221 */ /* 0x000fc80000010000 */
[----:B------:R-:W-:Y:S02]  /*5bc0*/  FADD.FTZ R2, R206, R2 ;  /* 0x00000002ce027221 */ /* 0x000fe40000010000 */
[----:B------:R-:W-:Y:S02]  /*5bd0*/  FADD.FTZ R0, R250, R0 ;  /* 0x00000000fa007221 */ /* 0x000fe40000010000 */
[----:B------:R-:W-:Y:S02]  /*5be0*/  FADD.FTZ R2, R160, R2 ;  /* 0x00000002a0027221 */ /* 0x000fe40000010000 */
[----:B------:R-:W-:Y:S02]  /*5bf0*/  FADD.FTZ R0, R249, R0 ;  /* 0x00000000f9007221 */ /* 0x000fe40000010000 */
[----:B------:R-:W-:Y:S02]  /*5c00*/  FADD.FTZ R2, R163, R2 ;  /* 0x00000002a3027221 */ /* 0x000fe40000010000 */
[----:B------:R-:W-:-:S02]  /*5c10*/  FADD.FTZ R0, R248, R0 ;  /* 0x00000000f8007221 */ /* 0x000fc40000010000 */
[----:B------:R-:W-:Y:S02]  /*5c20*/  FADD.FTZ R2, R204, R2 ;  /* 0x00000002cc027221 */ /* 0x000fe40000010000 */
[----:B------:R-:W-:Y:S02]  /*5c30*/  FADD.FTZ R0, R244, R0 ;  /* 0x00000000f4007221 */ /* 0x000fe40000010000 */
[----:B------:R-:W-:Y:S02]  /*5c40*/  FADD.FTZ R2, R252, R2 ;  /* 0x00000002fc027221 */ /* 0x000fe40000010000 */
[----:B------:R-:W-:Y:S02]  /*5c50*/  FADD.FTZ R0, R243, R0 ;  /* 0x00000000f3007221 */ /* 0x000fe40000010000 */
[----:B------:R-:W-:Y:S01]  /*5c60*/  FADD.FTZ R2, R247, R2 ;  /* 0x00000002f7027221 */ /* 0x000fe20000010000 */
[----:B------:R-:W-:Y:S01]  /*5c70*/  HMMA.16816.F32.BF16 R148, R96, R144, R148 ;  /* 0x000000906094723c */ /* 0x000fe20000041894 */
[----:B------:R-:W-:-:S02]  /*5c80*/  FADD.FTZ R0, R242, R0 ;  /* 0x00000000f2007221 */ /* 0x000fc40000010000 */
[----:B------:R-:W-:-:S05]  /*5c90*/  FADD.FTZ R2, R245, R2 ;  /* 0x00000002f5027221 */ /* 0x000fca0000010000 */
[----:B------:R-:W-:Y:S01]  /*5ca0*/  HMMA.16816.F32.BF16 R144, R96, R146, R72 ;  /* 0x000000926090723c */ /* 0x000fe20000041848 */
[----:B------:R-:W2:Y:S01]  /*5cb0*/  LDSM.16.MT88.4 R72, [R214+0x8800] ;  /* 0x00880000d648783b */ /* 0x000ea20000004200 */
        /* <DEDUP_REMOVED lines=10> */
[----:B------:R-:W-:-:S04]  /*5d60*/  IADD3 R0, R222, -0x3, RZ ;  /* 0xfffffffdde007810 */ /* 0x000fc80007ffe0ff */
[----:B------:R4:W-:Y:S04]  /*5d70*/  STL [R1+0x10], R2 ;  /* 0x0000100201007387 */ /* 0x0009e80000100800 */
[----:B------:R4:W-:Y:S01]  /*5d80*/  STL [R1+0x8], R3 ;  /* 0x0000080301007387 */ /* 0x0009e20000100800 */
[----:B------:R-:W-:Y:S01]  /*5d90*/  ISETP.GE.AND P0, PT, R0, R161, PT ;  /* 0x000000a10000720c */ /* 0x000fe20003f06270 */
[C---:B---3--:R-:W-:Y:S01]  /*5da0*/  HMMA.16816.F32.BF16 R120, R96.reuse, R124, R120 ;  /* 0x0000007c6078723c */ /* 0x048fe20000041878 */
[----:B------:R-:W-:Y:S07]  /*5db0*/  BSSY B0, `(.L_x_2087) ;  /* 0x000003c000007945 */ /* 0x000fee0003800000 */
        /* <DEDUP_REMOVED lines=17> */
[----:B----4-:R-:W2:Y:S04]  /*5ed0*/  LDL.LU.64 R220, [R1] ;  /* 0x0000000001dc7983 */ /* 0x010ea80000300a00 */
[----:B------:R-:W3:Y:S04]  /*5ee0*/  LDL.64 R206, [R1+0x28] ;  /* 0x0000280001ce7983 */ /* 0x000ee80000100a00 */
[----:B------:R-:W4:Y:S04]  /*5ef0*/  LDL R160, [R1+0x30] ;  /* 0x0000300001a07983 */ /* 0x000f280000100800 */
[----:B------:R-:W5:Y:S04]  /*5f00*/  LDL R163, [R1+0x20] ;  /* 0x0000200001a37983 */ /* 0x000f680000100800 */
[----:B------:R-:W5:Y:S01]  /*5f10*/  LDL R204, [R1+0x34] ;  /* 0x0000340001cc7983 */ /* 0x000f620000100800 */
[----:B------:R-:W-:Y:S01]  /*5f20*/  SHF.R.S32.HI R2, RZ, 0x1f, R0 ;  /* 0x0000001fff027819 */ /* 0x000fe20000011400 */
[----:B------:R-:W-:-:S04]  /*5f30*/  IMAD.WIDE.U32 R4, R0, c[0x0][0x1e0], RZ ;  /* 0x0000780000047a25 */ /* 0x000fc800078e00ff */
[----:B------:R-:W-:Y:S02]  /*5f40*/  IMAD R2, R2, c[0x0][0x1e0], RZ ;  /* 0x0000780002027a24 */ /* 0x000fe400078e02ff */
[----:B------:R-:W-:Y:S02]  /*5f50*/  IMAD.MOV.U32 R162, RZ, RZ, c[0x0][0x1e0] ;  /* 0x00007800ffa27624 */ /* 0x000fe400078e00ff */
[----:B------:R-:W-:Y:S02]  /*5f60*/  IMAD R0, R0, c[0x0][0x1e4], R2 ;  /* 0x0000790000007a24 */ /* 0x000fe400078e0202 */
[----:B------:R-:W-:Y:S02]  /*5f70*/  IMAD.MOV.U32 R209, RZ, RZ, 0x6 ;  /* 0x00000006ffd17424 */ /* 0x000fe400078e00ff */
[----:B------:R-:W-:Y:S02]  /*5f80*/  IMAD.IADD R0, R5, 0x1, R0 ;  /* 0x0000000105007824 */ /* 0x000fe400078e0200 */
[C---:B------:R-:W-:Y:S01]  /*5f90*/  IMAD.SHL.U32 R6, R162.reuse, 0x40, RZ ;  /* 0x00000040a2067824 */ /* 0x040fe200078e00ff */
[----:B------:R-:W-:Y:S01]  /*5fa0*/  SHF.L.U64.HI R7, R162, R209, c[0x0][0x1e4] ;  /* 0x00007900a2077619 */ /* 0x000fe200000102d1 */
[----:B------:R-:W-:-:S02]  /*5fb0*/  IMAD R0, R0, 0x60, RZ ;  /* 0x0000006000007824 */ /* 0x000fc400078e02ff */
[----:B--2---:R-:W-:-:S04]  /*5fc0*/  IMAD.WIDE.U32 R4, R4, 0x60, R220 ;  /* 0x0000006004047825 */ /* 0x004fc800078e00dc */
[----:B------:R-:W-:Y:S01]  /*5fd0*/  IMAD.IADD R0, R5, 0x1, R0 ;  /* 0x0000000105007824 */ /* 0x000fe200078e0200 */
[----:B------:R-:W-:Y:S02]  /*5fe0*/  LEA R2, P4, R4, c[0x0][0x1c8], 0x1 ;  /* 0x0000720004027a11 */ /* 0x000fe400078808ff */
[----:B---3--:R-:W-:Y:S02]  /*5ff0*/  ISETP.GE.AND P3, PT, R206, c[0x0][0x1d4], PT ;  /* 0x00007500ce007a0c */ /* 0x008fe40003f66270 */
[----:B----4-:R-:W-:Y:S02]  /*6000*/  ISETP.GE.AND P1, PT, R160, c[0x0][0x1d4], PT ;  /* 0x00007500a0007a0c */ /* 0x010fe40003f26270 */
[----:B------:R-:W-:Y:S02]  /*6010*/  LEA.HI.X R3, R4, c[0x0][0x1cc], R0, 0x1, P4 ;  /* 0x0000730004037a11 */ /* 0x000fe400020f0c00 */
[----:B-----5:R-:W-:Y:S02]  /*6020*/  ISETP.GE.AND P0, PT, R163, c[0x0][0x1d4], PT ;  /* 0x00007500a3007a0c */ /* 0x020fe40003f06270 */
[----:B------:R-:W-:-:S02]  /*6030*/  IADD3 R10, P6, P5, R6, 0x80, R2 ;  /* 0x00000080060a7810 */ /* 0x000fc40007dde002 */
[-C--:B------:R-:W-:Y:S02]  /*6040*/  IADD3 R4, P4, R2, R6.reuse, RZ ;  /* 0x0000000602047210 */ /* 0x080fe40007f9e0ff */
        /* <DEDUP_REMOVED lines=18> */
.L_x_2088:
[----:B----4-:R-:W-:Y:S05]  /*6170*/  BSYNC B0 ;  /* 0x0000000000007941 */ /* 0x010fea0003800000 */
.L_x_2087:
[----:B------:R-:W2:Y:S01]  /*6180*/  LDL R0, [R1+0x68] ;  /* 0x0000680001007983 */ /* 0x000ea20000100800 */
[----:B-1----:R-:W-:Y:S01]  /*6190*/  IMAD.MOV.U32 R3, RZ, RZ, c[0x0][0x168] ;  /* 0x00005a00ff037624 */ /* 0x002fe200078e00ff */
[----:B------:R-:W-:Y:S01]  /*61a0*/  IADD3 R232, R222, -0x2, RZ ;  /* 0xfffffffedee87810 */ /* 0x000fe20007ffe0ff */
[----:B------:R-:W-:Y:S01]  /*61b0*/  IMAD.MOV.U32 R209, RZ, RZ, 0x1 ;  /* 0x00000001ffd17424 */ /* 0x000fe200078e00ff */
[----:B------:R-:W0:Y:S01]  /*61c0*/  LDGDEPBAR ;  /* 0x00000000000079af */ /* 0x000e220000000000 */
[----:B--2---:R-:W-:-:S05]  /*61d0*/  @P2 IMAD.HI.U32 R2, R0, c[0x0][0x2c8], RZ ;  /* 0x0000b20000022a27 */ /* 0x004fca00078e00ff */
[----:B------:R-:W-:-:S04]  /*61e0*/  @P2 SHF.R.U32.HI R0, RZ, c[0x0][0x2cc], R2 ;  /* 0x0000b300ff002a19 */ /* 0x000fc80000011602 */
[----:B------:R-:W-:-:S05]  /*61f0*/  IADD3 R0, R0, c[0x0][0x1d0], -R3 ;  /* 0x0000740000007a10 */ /* 0x000fca0007ffe803 */
[----:B------:R-:W-:-:S05]  /*6200*/  IMAD.HI R0, R0, 0x2aaaaaab, RZ ;  /* 0x2aaaaaab00007827 */ /* 0x000fca00078e02ff */
[----:B------:R-:W-:-:S04]  /*6210*/  SHF.R.U32.HI R2, RZ, 0x1f, R0 ;  /* 0x0000001fff027819 */ /* 0x000fc80000011600 */
[----:B------:R-:W-:-:S04]  /*6220*/  LEA.HI.SX32 R0, R0, R2, 0x1c ;  /* 0x0000000200007211 */ /* 0x000fc800078fe2ff */
[----:B------:R-:W-:-:S04]  /*6230*/  IMNMX R3, R161, R0, !PT ;  /* 0x00000000a1037217 */ /* 0x000fc80007800200 */
[----:B------:R-:W-:Y:S01]  /*6240*/  ISETP.GE.AND P0, PT, R232, R3, PT ;  /* 0x00000003e800720c */ /* 0x000fe20003f06270 */
[----:B------:R1:W-:Y:S04]  /*6250*/  STL [R1+0x14], R3 ;  /* 0x0000140301007387 */ /* 0x0003e80000100800 */
[----:B------:R1:W-:Y:S08]  /*6260*/  STL [R1+0x4], RZ ;  /* 0x000004ff01007387 */ /* 0x0003f00000100800 */
[----:B------:R-:W-:Y:S05]  /*6270*/  @!P0 BRA `(.L_x_2089) ;  /* 0x0000495000008947 */ /* 0x000fea0003800000 */
[----:B------:R-:W2:Y:S01]  /*6280*/  LDL R4, [R1+0x1c] ;  /* 0x00001c0001047983 */ /* 0x000ea20000100800 */
[----:B-1----:R-:W-:-:S02]  /*6290*/  MOV R3, R100 ;  /* 0x0000006400037202 */ /* 0x002fc40000000f00 */
[----:B------:R-:W-:Y:S01]  /*62a0*/  MOV R2, R101 ;  /* 0x0000006500027202 */ /* 0x000fe20000000f00 */
[----:B------:R1:W-:Y:S01]  /*62b0*/  STL [R1], R232 ;  /* 0x000000e801007387 */ /* 0x0003e20000100800 */
[----:B------:R-:W-:-:S03]  /*62c0*/  MOV R209, 0x1 ;  /* 0x0000000100d17802 */ /* 0x000fc60000000f00 */
[----:B------:R1:W-:Y:S01]  /*62d0*/  STL [R1+0x4], RZ ;  /* 0x000004ff01007387 */ /* 0x0003e20000100800 */
[----:B--2---:R-:W-:-:S05]  /*62e0*/  @P2 IMAD.HI.U32 R0, R4, c[0x0][0x2c8], RZ ;  /* 0x0000b20004002a27 */ /* 0x004fca00078e00ff */
[----:B------:R-:W-:-:S05]  /*62f0*/  @P2 SHF.R.U32.HI R0, RZ, c[0x0][0x2cc], R0 ;  /* 0x0000b300ff002a19 */ /* 0x000fca0000011600 */
[----:B------:R1:W-:Y:S02]  /*6300*/  @P2 STL [R1+0x18], R0 ;  /* 0x0000180001002387 */ /* 0x0003e40000100800 */
.L_x_2090:
[----:B------:R-:W2:Y:S01]  /*6310*/  LDL.64 R224, [R1+0x48] ;  /* 0x0000480001e07983 */ /* 0x000ea20000100a00 */
[----:B------:R-:W-:Y:S04]  /*6320*/  DEPBAR.LE SB0, 0x2 ;  /* 0x000080800000791a */ /* 0x000fe80000000000 */
[----:B------:R-:W-:Y:S01]  /*6330*/  WARPSYNC 0xffffffff ;  /* 0xffffffff00007948 */ /* 0x000fe20003800000 */
[----:B------:R-:W3:Y:S01]  /*6340*/  LDL.64 R220, [R1+0x28] ;  /* 0x0000280001dc7983 */ /* 0x000ee20000100a00 */
[----:B------:R-:W-:Y:S05]  /*6350*/  IMAD R208, R209, 0x9000, RZ ;  /* 0x00009000d1d07824 */ /* 0x000fea00078e02ff */
[----:B------:R-:W4:Y:S01]  /*6360*/  LDL R206, [R1+0x44] ;  /* 0x0000440001ce7983 */ /* 0x000f220000100800 */
[----:B-1----:R-:W-:Y:S03]  /*6370*/  IADD3 R0, R213, R208, RZ ;  /* 0x000000d0d5007210 */ /* 0x002fe60007ffe0ff */
[----:B------:R-:W5:Y:S01]  /*6380*/  LDL R205, [R1+0x40] ;  /* 0x0000400001cd7983 */ /* 0x000f620000100800 */
[----:B------:R-:W-:Y:S03]  /*6390*/  IADD3 R204, R211, R0, RZ ;  /* 0x00000000d3cc7210 */ /* 0x000fe60007ffe0ff */
[----:B------:R-:W2:Y:S04]  /*63a0*/  LDL R233, [R1+0x20] ;  /* 0x0000200001e97983 */ /* 0x000ea80000100800 */
[----:B------:R-:W2:Y:S04]  /*63b0*/  LDL R231, [R1+0xc] ;  /* 0x00000c0001e77983 */ /* 0x000ea80000100800 */
[----:B------:R-:W2:Y:S04]  /*63c0*/  LDL R222, [R1+0x30] ;  /* 0x0000300001de7983 */ /* 0x000ea80000100800 */
[----:B------:R-:W5:Y:S04]  /*63d0*/  LDL.LU R219, [R1+0x4] ;  /* 0x0000040001db7983 */ /* 0x000f680000300800 */
[----:B------:R-:W2:Y:S04]  /*63e0*/  LDL.LU R207, [R1] ;  /* 0x0000000001cf7983 */ /* 0x000ea80000300800 */
[----:B------:R-:W-:Y:S08]  /*63f0*/  BAR.SYNC.DEFER_BLOCKING 0x0 ;  /* 0x0000000000007b1d */ /* 0x000ff00000010000 */
[----:B------:R-:W1:Y:S08]  /*6400*/  LDSM.16.M88.4 R8, [R0] ;  /* 0x000000000008783b */ /* 0x000e700000000200 */
[----:B------:R-:W1:Y:S08]  /*6410*/  LDSM.16.M88.4 R16, [R0+0x800] ;  /* 0x000800000010783b */ /* 0x000e700000000200 */
[----:B------:R-:W1:Y:S08]  /*6420*/  LDSM.16.M88.4 R24, [R0+0x1000] ;  /* 0x001000000018783b */ /* 0x000e700000000200 */
[----:B------:R-:W1:Y:S08]  /*6430*/  LDSM.16.M88.4 R32, [R0+0x1800] ;  /* 0x001800000020783b */ /* 0x000e700000000200 */
[----:B------:R-:W1:Y:S02]  /*6440*/  LDSM.16.M88.4 R40, [R0+0x2000] ;  /* 0x002000000028783b */ /* 0x000e640000000200 */
[C---:B-1----:R-:W-:Y:S06]  /*6450*/  HMMA.16816.F32.BF16 R4, R152.reuse, R8, RZ ;  /* 0x000000089804723c */ /* 0x042fec00000418ff */
[----:B------:R-:W1:Y:S02]  /*6460*/  LDSM.16.M88.4 R48, [R0+0x2800] ;  /* 0x002800000030783b */ /* 0x000e640000000200 */
[C---:B------:R-:W-:Y:S06]  /*6470*/  HMMA.16816.F32.BF16 R8, R152.reuse, R10, RZ ;  /* 0x0000000a9808723c */ /* 0x040fec00000418ff */
[----:B------:R-:W1:Y:S02]  /*6480*/  LDSM.16.M88.4 R100, [R204] ;  /* 0x00000000cc64783b */ /* 0x000e640000000200 */
[C---:B------:R-:W-:Y:S06]  /*6490*/  HMMA.16816.F32.BF16 R12, R152.reuse, R16, RZ ;  /* 0x00000010980c723c */ /* 0x040fec00000418ff */
[----:B------:R-:W1:Y:S02]  /*64a0*/  LDSM.16.M88.4 R160, [R204+0x800] ;  /* 0x00080000cca0783b */ /* 0x000e640000000200 */
[C---:B------:R-:W-:Y:S06]  /*64b0*/  HMMA.16816.F32.BF16 R16, R152.reuse, R18, RZ ;  /* 0x000000129810723c */ /* 0x040fec00000418ff */
[----:B------:R-:W5:Y:S04]  /*64c0*/  LDL R228, [R1+0x18] ;  /* 0x0000180001e47983 */ /* 0x000f680000100800 */
[----:B------:R-:W5:Y:S01]  /*64d0*/  LDL R223, [R1+0x38] ;  /* 0x0000380001df7983 */ /* 0x000f620000100800 */
[C---:B------:R-:W-:Y:S08]  /*64e0*/  HMMA.16816.F32.BF16 R20, R152.reuse, R24, RZ ;  /* 0x000000189814723c */ /* 0x040ff000000418ff */
[C---:B------:R-:W-:Y:S08]  /*64f0*/  HMMA.16816.F32.BF16 R24, R152.reuse, R26, RZ ;  /* 0x0000001a9818723c */ /* 0x040ff000000418ff */
[C---:B------:R-:W-:Y:S08]  /*6500*/  HMMA.16816.F32.BF16 R28, R152.reuse, R32, RZ ;  /* 0x00000020981c723c */ /* 0x040ff000000418ff */
[C---:B------:R-:W-:Y:S08]  /*6510*/  HMMA.16816.F32.BF16 R32, R152.reuse, R34, RZ ;  /* 0x000000229820723c */ /* 0x040ff000000418ff */
[C---:B------:R-:W-:Y:S08]  /*6520*/  HMMA.16816.F32.BF16 R36, R152.reuse, R40, RZ ;  /* 0x000000289824723c */ /* 0x040ff000000418ff */
[C---:B------:R-:W-:Y:S08]  /*6530*/  HMMA.16816.F32.BF16 R40, R152.reuse, R42, RZ ;  /* 0x0000002a9828723c */ /* 0x040ff000000418ff */
[C---:B-1----:R-:W-:Y:S08]  /*6540*/  HMMA.16816.F32.BF16 R44, R152.reuse, R48, RZ ;  /* 0x00000030982c723c */ /* 0x042ff000000418ff */
[----:B------:R-:W-:Y:S08]  /*6550*/  HMMA.16816.F32.BF16 R48, R152, R50, RZ ;  /* 0x000000329830723c */ /* 0x000ff000000418ff */
[C---:B------:R-:W-:Y:S08]  /*6560*/  HMMA.16816.F32.BF16 R4, R156.reuse, R100, R4 ;  /* 0x000000649c04723c */ /* 0x040ff00000041804 */
[C---:B------:R-:W-:Y:S01]  /*6570*/  HMMA.16816.F32.BF16 R8, R156.reuse, R102, R8 ;  /* 0x000000669c08723c */ /* 0x040fe20000041808 */
[----:B------:R-:W1:Y:S07]  /*6580*/  LDSM.16.M88.4 R100, [R204+0x1000] ;  /* 0x00100000cc64783b */ /* 0x000e6e0000000200 */
[C---:B------:R-:W-:Y:S08]  /*6590*/  HMMA.16816.F32.BF16 R12, R156.reuse, R160, R12 ;  /* 0x000000a09c0c723c */ /* 0x040ff0000004180c */
[C---:B------:R-:W-:Y:S01]  /*65a0*/  HMMA.16816.F32.BF16 R16, R156.reuse, R162, R16 ;  /* 0x000000a29c10723c */ /* 0x040fe20000041810 */
[----:B------:R-:W1:Y:S07]  /*65b0*/  LDSM.16.M88.4 R160, [R204+0x1800] ;  /* 0x00180000cca0783b */ /* 0x000e6e0000000200 */
[C---:B-1----:R-:W-:Y:S08]  /*65c0*/  HMMA.16816.F32.BF16 R20, R156.reuse, R100, R20 ;  /* 0x000000649c14723c */ /* 0x042ff00000041814 */
[C---:B------:R-:W-:Y:S01]  /*65d0*/  HMMA.16816.F32.BF16 R24, R156.reuse, R102, R24 ;  /* 0x000000669c18723c */ /* 0x040fe20000041818 */
[----:B------:R-:W1:Y:S07]  /*65e0*/  LDSM.16.M88.4 R100, [R204+0x2000] ;  /* 0x00200000cc64783b */ /* 0x000e6e0000000200 */
[C---:B------:R-:W-:Y:S08]  /*65f0*/  HMMA.16816.F32.BF16 R28, R156.reuse, R160, R28 ;  /* 0x000000a09c1c723c */ /* 0x040ff0000004181c */
[C---:B------:R-:W-:Y:S01]  /*6600*/  HMMA.16816.F32.BF16 R32, R156.reuse, R162, R32 ;  /* 0x000000a29c20723c */ /* 0x040fe20000041820 */
[----:B------:R-:W3:Y:S07]  /*6610*/  LDSM.16.M88.4 R160, [R204+0x2800] ;  /* 0x00280000cca0783b */ /* 0x000eee0000000200 */
[C---:B-1----:R-:W-:Y:S08]  /*6620*/  HMMA.16816.F32.BF16 R36, R156.reuse, R100, R36 ;  /* 0x000000649c24723c */ /* 0x042ff00000041824 */
[C---:B------:R-:W-:Y:S08]  /*6630*/  HMMA.16816.F32.BF16 R40, R156.reuse, R102, R40 ;  /* 0x000000669c28723c */ /* 0x040ff00000041828 */
[C---:B---3--:R-:W-:Y:S07]  /*6640*/  HMMA.16816.F32.BF16 R44, R156.reuse, R160, R44 ;  /* 0x000000a09c2c723c */ /* 0x048fee000004182c */
[----:B------:R-:W-:Y:S01]  /*6650*/  IMAD.IADD R160, R210, 0x1, R0 ;  /* 0x00000001d2a07824 */ /* 0x000fe200078e0200 */
[----:B------:R-:W-:Y:S03]  /*6660*/  HMMA.16816.F32.BF16 R48, R156, R162, R48 ;  /* 0x000000a29c30723c */ /* 0x000fe60000041830 */
[----:B--2---:R-:W-:Y:S02]  /*6670*/  ISETP.GE.AND P5, PT, R231, R207, PT ;  /* 0x000000cfe700720c */ /* 0x004fe40003fa6270 */
[----:B------:R-:W-:Y:S11]  /*6680*/  IADD3 R232, R207, -0x1, RZ ;  /* 0xffffffffcfe87810 */ /* 0x000ff60007ffe0ff */
[----:B------:R-:W-:Y:S01]  /*6690*/  @!P5 SHF.R.S32.HI R102, RZ, 0x1f, R232 ;  /* 0x0000001fff66d819 */ /* 0x000fe200000114e8 */
[----:B------:R-:W-:Y:S01]  /*66a0*/  @!P5 IMAD.WIDE.U32 R100, R232, c[0x0][0x208], RZ ;  /* 0x00008200e864da25 */ /* 0x000fe200078e00ff */
[----:B----4-:R-:W-:Y:S02]  /*66b0*/  @!P5 MOV R103, R206 ;  /* 0x000000ce0067d202 */ /* 0x010fe40000000f00 */
[----:B------:R-:W-:Y:S01]  /*66c0*/  @!P5 ISETP.GE.AND P3, PT, R220, c[0x0][0x1d4], PT ;  /* 0x00007500dc00da0c */ /* 0x000fe20003f66270 */
[----:B------:R-:W-:Y:S01]  /*66d0*/  @!P5 IMAD R102, R102, c[0x0][0x208], RZ ;  /* 0x000082006666da24 */ /* 0x000fe200078e02ff */
[----:B------:R-:W-:Y:S01]  /*66e0*/  @!P5 ISETP.GE.AND P1, PT, R222, c[0x0][0x1d4], PT ;  /* 0x00007500de00da0c */ /* 0x000fe20003f26270 */
[----:B-----5:R-:W-:Y:S01]  /*66f0*/  @!P5 IMAD R161, R219, 0x9000, R205 ;  /* 0x00009000dba1d824 */ /* 0x020fe200078e02cd */
[----:B------:R-:W-:Y:S01]  /*6700*/  @!P5 ISETP.GE.AND P0, PT, R233, c[0x0][0x1d4], PT ;  /* 0x00007500e900da0c */ /* 0x000fe20003f06270 */
[----:B------:R-:W-:Y:S01]  /*6710*/  @!P5 IMAD R102, R232, c[0x0][0x20c], R102 ;  /* 0x00008300e866da24 */ /* 0x000fe200078e0266 */
[----:B------:R-:W-:Y:S02]  /*6720*/  @!P5 MOV R162, c[0x0][0x208] ;  /* 0x0000820000a2da02 */ /* 0x000fe40000000f00 */
[----:B------:R-:W-:Y:S01]  /*6730*/  IADD3 R205, R211, R0, R210 ;  /* 0x00000000d3cd7210 */ /* 0x000fe20007ffe0d2 */
[----:B------:R-:W-:Y:S01]  /*6740*/  @!P5 IMAD.IADD R101, R101, 0x1, R102 ;  /* 0x000000016565d824 */ /* 0x000fe200078e0266 */
[----:B------:R-:W-:Y:S03]  /*6750*/  @!P5 MOV R102, R224 ;  /* 0x000000e00066d202 */ /* 0x000fe60000000f00 */
[----:B------:R-:W-:Y:S02]  /*6760*/  @!P5 IMAD R101, R101, 0x60, RZ ;  /* 0x000000606565d824 */ /* 0x000fe400078e02ff */
[----:B------:R-:W-:Y:S04]  /*6770*/  @!P5 IMAD.WIDE.U32 R102, R100, 0x60, R102 ;  /* 0x000000606466d825 */ /* 0x000fe800078e0066 */
[----:B------:R-:W-:Y:S01]  /*6780*/  @!P5 IMAD.IADD R101, R103, 0x1, R101 ;  /* 0x000000016765d824 */ /* 0x000fe200078e0265 */
[C---:B------:R-:W-:Y:S04]  /*6790*/  @!P5 LEA R100, P4, R102.reuse, c[0x0][0x1f8], 0x1 ;  /* 0x00007e006664da11 */ /* 0x040fe800078808ff */
[----:B------:R-:W-:Y:S02]  /*67a0*/  @!P5 LEA.HI.X R101, R102, c[0x0][0x1fc], R101, 0x1, P4 ;  /* 0x00007f006665da11 */ /* 0x000fe400020f0c65 */
[----:B------:R-:W-:Y:S03]  /*67b0*/  @!P5 MOV R102, 0x6 ;  /* 0x000000060066d802 */ /* 0x000fe60000000f00 */
[----:B------:R-:W-:Y:S01]  /*67c0*/  @!PT LDS RZ, [RZ] ;  /* 0x00000000fffff984 */ /* 0x000fe20000000800 */
[----:B------:R-:W-:Y:S01]  /*67d0*/  @!PT LDS RZ, [RZ] ;  /* 0x00000000fffff984 */ /* 0x000fe20000000800 */
[----:B------:R-:W-:Y:S01]  /*67e0*/  @!PT LDS RZ, [RZ] ;  /* 0x00000000fffff984 */ /* 0x000fe20000000800 */
[----:B------:R1:W-:Y:S01]  /*67f0*/  @!P5 LDGSTS.E.BYPASS.LTC128B.128 [R161], [R100.64], !P3 ;  /* 0x0000000064a1dfae */ /* 0x0003e2000d901d46 */
[C---:B------:R-:W-:Y:S01]  /*6800*/  @!P5 SHF.L.U64.HI R102, R162.reuse, R102, c[0x0][0x20c] ;  /* 0x00008300a266d619 */ /* 0x040fe20000010266 */
[----:B------:R-:W-:Y:S06]  /*6810*/  @!P5 IMAD.SHL.U32 R162, R162, 0x40, RZ ;  /* 0x00000040a2a2d824 */ /* 0x000fec00078e00ff */
[----:B------:R1:W-:Y:S08]  /*6820*/  @!P5 LDGSTS.E.BYPASS.LTC128B.128 [R161+0x3000], [R100.64+0x80], !P1 ;  /* 0x0300008064a1dfae */ /* 0x0003f0000c901d46 */
[----:B------:R1:W-:Y:S02]  /*6830*/  @!P5 LDGSTS.E.BYPASS.LTC128B.128 [R161+0x6000], [R100.64+0x100], !P0 ;  /* 0x0600010064a1dfae */ /* 0x0003e4000c101d46 */
[----:B-1----:R-:W-:Y:S04]  /*6840*/  @!P5 IADD3 R100, P4, R162, R100, RZ ;  /* 0x00000064a264d210 */ /* 0x002fe80007f9e0ff */
[----:B------:R-:W-:Y:S02]  /*6850*/  @!P5 IADD3.X R101, R102, R101, RZ, P4, !PT ;  /* 0x000000656665d210 */ /* 0x000fe400027fe4ff */
[----:B------:R-:W-:Y:S03]  /*6860*/  @!P5 IADD3 R162, P4, R162, R100, RZ ;  /* 0x00000064a2a2d210 */ /* 0x000fe60007f9e0ff */
[----:B------:R1:W-:Y:S01]  /*6870*/  @!P5 LDGSTS.E.BYPASS.LTC128B.128 [R161+0x1000], [R100.64], !P3 ;  /* 0x0100000064a1dfae */ /* 0x0003e2000d901d46 */
[----:B------:R-:W-:Y:S07]  /*6880*/  @!P5 IADD3.X R163, R102, R101, RZ, P4, !PT ;  /* 0x0000006566a3d210 */ /* 0x000fee00027fe4ff */
[----:B------:R1:W-:Y:S08]  /*6890*/  @!P5 LDGSTS.E.BYPASS.LTC128B.128 [R161+0x4000], [R100.64+0x80], !P1 ;  /* 0x0400008064a1dfae */ /* 0x0003f0000c901d46 */
[----:B------:R1:W-:Y:S08]  /*68a0*/  @!P5 LDGSTS.E.BYPASS.LTC128B.128 [R161+0x7000], [R100.64+0x100], !P0 ;  /* 0x0700010064a1dfae */ /* 0x0003f0000c101d46 */
[----:B------:R2:W-:Y:S08]  /*68b0*/  @!P5 LDGSTS.E.BYPASS.LTC128B.128 [R161+0x2000], [R162.64], !P3 ;  /* 0x02000000a2a1dfae */ /* 0x0005f0000d901d46 */
[----:B------:R2:W-:Y:S08]  /*68c0*/  @!P5 LDGSTS.E.BYPASS.LTC128B.128 [R161+0x5000], [R162.64+0x80], !P1 ;  /* 0x05000080a2a1dfae */ /* 0x0005f0000c901d46 */
[----:B------:R2:W-:Y:S08]  /*68d0*/  @!P5 LDGSTS.E.BYPASS.LTC128B.128 [R161+0x8000], [R162.64+0x100], !P0 ;  /* 0x08000100a2a1dfae */ /* 0x0005f0000c101d46 */
[----:B-1----:R-:W1:Y:S08]  /*68e0*/  LDSM.16.M88.4 R100, [R160] ;  /* 0x00000000a064783b */ /* 0x002e700000000200 */
[----:B------:R-:W0:Y:S01]  /*68f0*/  LDGDEPBAR ;  /* 0x00000000000079af */ /* 0x000e220000000000 */
[----:B--2---:R-:W-:Y:S01]  /*6900*/  IADD3 R161, R210, R204, RZ ;  /* 0x000000ccd2a17210 */ /* 0x004fe20007ffe0ff */
        /* <DEDUP_REMOVED lines=122> */
[----:B------:R1:W2:Y:S08]  /*70b0*/  LDSM.16.M88.4 R100, [R0+0x8800] ;  /* 0x008800000064783b */ /* 0x0002b00000000200 */
[----:B-1----:R1:W3:Y:S01]  /*70c0*/  LDL R0, [R1+0x1c] ;  /* 0x00001c0001007983 */ /* 0x0022e20000100800 */
[C---:B--2---:R-:W-:Y:S08]  /*70d0*/  HMMA.16816.F32.BF16 R44, R188.reuse, R100, R44 ;  /* 0x00000064bc2c723c */ /* 0x044ff0000004182c */
[----:B------:R-:W-:Y:S01]  /*70e0*/  HMMA.16816.F32.BF16 R48, R188, R102, R48 ;  /* 0x00000066bc30723c */ /* 0x000fe20000041830 */
        /* <DEDUP_REMOVED lines=15> */
[----:B------:R-:W2:Y:S03]  /*71e0*/  LDSM.16.M88.4 R100, [R204+0x8800] ;  /* 0x00880000cc64783b */ /* 0x000ea60000000200 */
[----:B---3--:R-:W-:Y:S04]  /*71f0*/  @P2 MOV R0, R228 ;  /* 0x000000e400002202 */ /* 0x008fe80000000f00 */
        /* <DEDUP_REMOVED lines=17> */
[----:B------:R-:W2:Y:S08]  /*7310*/  LDSM.16.M88.4 R100, [R160+0x8800] ;  /* 0x00880000a064783b */ /* 0x000eb00000000200 */
[----:B------:R-:W3:Y:S01]  /*7320*/  LDSM.16.M88.4 R160, [R161+0x6000] ;  /* 0x00600000a1a0783b */ /* 0x000ee20000000200 */
[C---:B--2---:R-:W-:Y:S08]  /*7330*/  HMMA.16816.F32.BF16 R44, R196.reuse, R100, R44 ;  /* 0x00000064c42c723c */ /* 0x044ff0000004182c */
[----:B------:R-:W-:Y:S01]  /*7340*/  HMMA.16816.F32.BF16 R48, R196, R102, R48 ;  /* 0x00000066c430723c */ /* 0x000fe20000041830 */
[----:B------:R-:W2:Y:S07]  /*7350*/  LDSM.16.M88.4 R100, [R205+0x6800] ;  /* 0x00680000cd64783b */ /* 0x000eae0000000200 */
[C---:B---3--:R-:W-:Y:S08]  /*7360*/  HMMA.16816.F32.BF16 R4, R200.reuse, R160, R4 ;  /* 0x000000a0c804723c */ /* 0x048ff00000041804 */
[C---:B------:R-:W-:Y:S11]  /*7370*/  HMMA.16816.F32.BF16 R8, R200.reuse, R162, R8 ;  /* 0x000000a2c808723c */ /* 0x040ff60000041808 */
[----:B------:R-:W-:Y:S05]  /*7380*/  @!UPT UIADD3 URZ, URZ, URZ, URZ ;  /* 0x0000003f3f3ff290 */ /* 0x000fea000fffe03f */
[----:B------:R-:W-:Y:S02]  /*7390*/  FMUL.FTZ R4, R4, c[0x0][0x320] ;  /* 0x0000c80004047a20 */ /* 0x000fe40000410000 */
[----:B------:R-:W-:Y:S02]  /*73a0*/  FMUL.FTZ R5, R5, c[0x0][0x320] ;  /* 0x0000c80005057a20 */ /* 0x000fe40000410000 */
[----:B------:R-:W-:Y:S01]  /*73b0*/  FMUL.FTZ R6, R6, c[0x0][0x320] ;  /* 0x0000c80006067a20 */ /* 0x000fe20000410000 */
[----:B------:R-:W-:Y:S01]  /*73c0*/  MUFU.TANH R206, R4 ;  /* 0x0000000400ce7308 */ /* 0x000fe20000002400 */
[----:B------:R-:W-:Y:S02]  /*73d0*/  FMUL.FTZ R7, R7, c[0x0][0x320] ;  /* 0x0000c80007077a20 */ /* 0x000fe40000410000 */
[----:B------:R-:W-:Y:S01]  /*73e0*/  FMUL.FTZ R8, R8, c[0x0][0x320] ;  /* 0x0000c80008087a20 */ /* 0x000fe20000410000 */
[C---:B--2---:R-:W-:Y:S03]  /*73f0*/  HMMA.16816.F32.BF16 R12, R200.reuse, R100, R12 ;  /* 0x00000064c80c723c */ /* 0x044fe6000004180c */
[----:B------:R-:W-:Y:S02]  /*7400*/  FMUL.FTZ R9, R9, c[0x0][0x320] ;  /* 0x0000c80009097a20 */ /* 0x000fe40000410000 */
[----:B------:R-:W-:Y:S01]  /*7410*/  FMUL.FTZ R10, R10, c[0x0][0x320] ;  /* 0x0000c8000a0a7a20 */ /* 0x000fe20000410000 */
[----:B------:R-:W-:Y:S01]  /*7420*/  MUFU.TANH R204, R5 ;  /* 0x0000000500cc7308 */ /* 0x000fe20000002400 */
[----:B------:R-:W-:Y:S01]  /*7430*/  FMUL.FTZ R11, R11, c[0x0][0x320] ;  /* 0x0000c8000b0b7a20 */ /* 0x000fe20000410000 */
[C---:B------:R-:W-:Y:S08]  /*7440*/  HMMA.16816.F32.BF16 R16, R200.reuse, R102, R16 ;  /* 0x00000066c810723c */ /* 0x040ff00000041810 */
[----:B------:R-:W2:Y:S08]  /*7450*/  MUFU.TANH R163, R6 ;  /* 0x0000000600a37308 */ /* 0x000eb00000002400 */
[----:B------:R-:W-:Y:S02]  /*7460*/  FMUL.FTZ R12, R12, c[0x0][0x320] ;  /* 0x0000c8000c0c7a20 */ /* 0x000fe40000410000 */
[----:B------:R3:W-:Y:S01]  /*7470*/  MUFU.TANH R162, R7 ;  /* 0x0000000700a27308 */ /* 0x0007e20000002400 */
[----:B------:R-:W-:Y:S02]  /*7480*/  FMUL.FTZ R14, R14, c[0x0][0x320] ;  /* 0x0000c8000e0e7a20 */ /* 0x000fe40000410000 */
[----:B------:R-:W-:Y:S02]  /*7490*/  FMUL.FTZ R13, R13, c[0x0][0x320] ;  /* 0x0000c8000d0d7a20 */ /* 0x000fe40000410000 */
[----:B------:R-:W-:Y:S02]  /*74a0*/  FMUL.FTZ R15, R15, c[0x0][0x320] ;  /* 0x0000c8000f0f7a20 */ /* 0x000fe40000410000 */
[----:B------:R-:W-:Y:S02]  /*74b0*/  FMUL.FTZ R17, R17, c[0x0][0x320] ;  /* 0x0000c80011117a20 */ /* 0x000fe40000410000 */
[----:B------:R-:W-:Y:S01]  /*74c0*/  FMUL.FTZ R18, R18, c[0x0][0x320] ;  /* 0x0000c80012127a20 */ /* 0x000fe20000410000 */
[----:B------:R-:W-:Y:S01]  /*74d0*/  MUFU.TANH R161, R8 ;  /* 0x0000000800a17308 */ /* 0x000fe20000002400 */
[----:B------:R-:W-:Y:S02]  /*74e0*/  FMUL.FTZ R19, R19, c[0x0][0x320] ;  /* 0x0000c80013137a20 */ /* 0x000fe40000410000 */
[----:B------:R-:W-:Y:S07]  /*74f0*/  FMUL.FTZ R16, R16, c[0x0][0x320] ;  /* 0x0000c80010107a20 */ /* 0x000fee0000410000 */
[----:B------:R-:W-:Y:S01]  /*7500*/  MUFU.TANH R160, R9 ;  /* 0x0000000900a07308 */ /* 0x000fe20000002400 */
[----:B---3--:R-:W3:Y:S09]  /*7510*/  LDSM.16.M88.4 R4, [R205+0x7000] ;  /* 0x00700000cd04783b */ /* 0x008ef20000000200 */
[----:B------:R-:W-:Y:S10]  /*7520*/  MUFU.TANH R101, R10 ;  /* 0x0000000a00657308 */ /* 0x000ff40000002400 */
[----:B------:R4:W-:Y:S10]  /*7530*/  MUFU.TANH R100, R11 ;  /* 0x0000000b00647308 */ /* 0x0009f40000002400 */
[----:B------:R-:W5:Y:S10]  /*7540*/  MUFU.TANH R12, R12 ;  /* 0x0000000c000c7308 */ /* 0x000f740000002400 */
[----:B------:R-:W1:Y:S01]  /*7550*/  MUFU.TANH R225, R14 ;  /* 0x0000000e00e17308 */ /* 0x000e620000002400 */
[C---:B---3--:R-:W-:Y:S01]  /*7560*/  HMMA.16816.F32.BF16 R20, R200.reuse, R4, R20 ;  /* 0x00000004c814723c */ /* 0x048fe20000041814 */
[----:B----4-:R-:W3:Y:S08]  /*7570*/  LDSM.16.M88.4 R8, [R205+0x7800] ;  /* 0x00780000cd08783b */ /* 0x010ef00000000200 */
[----:B------:R4:W-:Y:S01]  /*7580*/  MUFU.TANH R224, R13 ;  /* 0x0000000d00e07308 */ /* 0x0009e20000002400 */
[C---:B------:R-:W-:Y:S01]  /*7590*/  HMMA.16816.F32.BF16 R24, R200.reuse, R6, R24 ;  /* 0x00000006c818723c */ /* 0x040fe20000041818 */
[----:B------:R-:W1:Y:S08]  /*75a0*/  LDSM.16.M88.4 R4, [R205+0x8000] ;  /* 0x00800000cd04783b */ /* 0x000e700000000200 */
[----:B------:R1:W1:Y:S05]  /*75b0*/  MUFU.TANH R226, R15 ;  /* 0x0000000f00e27308 */ /* 0x00026a0000002400 */
[----:B------:R-:W-:Y:S05]  /*75c0*/  FMUL.FTZ R22, R22, c[0x0][0x320] ;  /* 0x0000c80016167a20 */ /* 0x000fea0000410000 */
[----:B------:R-:W1:Y:S01]  /*75d0*/  MUFU.TANH R17, R17 ;  /* 0x0000001100117308 */ /* 0x000e620000002400 */
[----:B------:R-:W-:Y:S02]  /*75e0*/  FMUL.FTZ R23, R23, c[0x0][0x320] ;  /* 0x0000c80017177a20 */ /* 0x000fe40000410000 */
[----:B------:R-:W-:Y:S02]  /*75f0*/  FMUL.FTZ R20, R20, c[0x0][0x320] ;  /* 0x0000c80014147a20 */ /* 0x000fe40000410000 */
[----:B------:R-:W-:Y:S02]  /*7600*/  FMUL.FTZ R21, R21, c[0x0][0x320] ;  /* 0x0000c80015157a20 */ /* 0x000fe40000410000 */
[----:B------:R-:W-:Y:S02]  /*7610*/  FMUL.FTZ R24, R24, c[0x0][0x320] ;  /* 0x0000c80018187a20 */ /* 0x000fe40000410000 */
[----:B------:R-:W-:Y:S01]  /*7620*/  FMUL.FTZ R25, R25, c[0x0][0x320] ;  /* 0x0000c80019197a20 */ /* 0x000fe20000410000 */
[----:B------:R-:W-:Y:S01]  /*7630*/  MUFU.TANH R22, R22 ;  /* 0x0000001600167308 */ /* 0x000fe20000002400 */
[----:B------:R-:W-:Y:S02]  /*7640*/  FMUL.FTZ R26, R26, c[0x0][0x320] ;  /* 0x0000c8001a1a7a20 */ /* 0x000fe40000410000 */
[----:B------:R-:W-:Y:S01]  /*7650*/  FMUL.FTZ R27, R27, c[0x0][0x320] ;  /* 0x0000c8001b1b7a20 */ /* 0x000fe20000410000 */
[C---:B---3--:R-:W-:Y:S06]  /*7660*/  HMMA.16816.F32.BF16 R28, R200.reuse, R8, R28 ;  /* 0x00000008c81c723c */ /* 0x048fec000004181c */
[----:B------:R-:W-:Y:S02]  /*7670*/  MUFU.TANH R23, R23 ;  /* 0x0000001700177308 */ /* 0x000fe40000002400 */
[C---:B------:R-:W-:Y:S01]  /*7680*/  HMMA.16816.F32.BF16 R32, R200.reuse, R10, R32 ;  /* 0x0000000ac820723c */ /* 0x040fe20000041820 */
[----:B------:R-:W3:Y:S01]  /*7690*/  LDSM.16.M88.4 R8, [R205+0x8800] ;  /* 0x00880000cd08783b */ /* 0x000ee20000000200 */
[----:B------:R-:W-:Y:S06]  /*76a0*/  DEPBAR.LE SB0, 0x2 ;  /* 0x000080800000791a */ /* 0x000fec0000000000 */
[----:B------:R-:W-:Y:S01]  /*76b0*/  MUFU.TANH R20, R20 ;  /* 0x0000001400147308 */ /* 0x000fe20000002400 */
[C---:B-1----:R-:W-:Y:S01]  /*76c0*/  HMMA.16816.F32.BF16 R36, R200.reuse, R4, R36 ;  /* 0x00000004c824723c */ /* 0x042fe20000041824 */
[----:B------:R-:W1:Y:S07]  /*76d0*/  SHFL.IDX PT, R4, R0, RZ, 0x1c1f ;  /* 0x001c1fff00047589 */ /* 0x000e6e00000e0000 */
[C---:B------:R-:W-:Y:S01]  /*76e0*/  HMMA.16816.F32.BF16 R40, R200.reuse, R6, R40 ;  /* 0x00000006c828723c */ /* 0x040fe20000041828 */
[----:B------:R1:W2:Y:S01]  /*76f0*/  SHFL.IDX PT, R5, R0, 0x1, 0x1c1f ;  /* 0x003c1f0000057f89 */ /* 0x0002a200000e0000 */
[----:B------:R-:W-:Y:S02]  /*7700*/  MUFU.TANH R21, R21 ;  /* 0x0000001500157308 */ /* 0x000fe40000002400 */
[----:B------:R-:W-:Y:S02]  /*7710*/  FMUL.FTZ R29, R29, c[0x0][0x320] ;  /* 0x0000c8001d1d7a20 */ /* 0x000fe40000410000 */
[----:B------:R-:W-:Y:S02]  /*7720*/  FMUL.FTZ R30, R30, c[0x0][0x320] ;  /* 0x0000c8001e1e7a20 */ /* 0x000fe40000410000 */
[----:B------:R-:W-:Y:S04]  /*7730*/  FMUL.FTZ R32, R32, c[0x0][0x320] ;  /* 0x0000c80020207a20 */ /* 0x000fe80000410000 */
[----:B------:R-:W-:Y:S01]  /*7740*/  MUFU.TANH R30, R30 ;  /* 0x0000001e001e7308 */ /* 0x000fe20000002400 */
[----:B------:R-:W-:Y:S01]  /*7750*/  BAR.SYNC.DEFER_BLOCKING 0x0 ;  /* 0x0000000000007b1d */ /* 0x000fe20000010000 */
[----:B------:R-:W-:Y:S02]  /*7760*/  FMUL.FTZ R33, R33, c[0x0][0x320] ;  /* 0x0000c80021217a20 */ /* 0x000fe40000410000 */
[----:B------:R-:W-:Y:S02]  /*7770*/  FMUL.FTZ R37, R37, c[0x0][0x320] ;  /* 0x0000c80025257a20 */ /* 0x000fe40000410000 */
[----:B------:R-:W-:Y:S02]  /*7780*/  FMUL.FTZ R28, R28, c[0x0][0x320] ;  /* 0x0000c8001c1c7a20 */ /* 0x000fe40000410000 */
[----:B------:R-:W-:Y:S02]  /*7790*/  FMUL.FTZ R34, R34, c[0x0][0x320] ;  /* 0x0000c80022227a20 */ /* 0x000fe40000410000 */
[----:B------:R-:W-:Y:S02]  /*77a0*/  FMUL.FTZ R36, R36, c[0x0][0x320] ;  /* 0x0000c80024247a20 */ /* 0x000fe40000410000 */
[----:B-1----:R-:W-:Y:S01]  /*77b0*/  IMAD R0, R207, -0x60, RZ ;  /* 0xffffffa0cf007824 */ /* 0x002fe200078e02ff */
[C---:B---3--:R-:W-:Y:S03]  /*77c0*/  HMMA.16816.F32.BF16 R44, R200.reuse, R8, R44 ;  /* 0x00000008c82c723c */ /* 0x048fe6000004182c */
[----:B------:R-:W-:Y:S01]  /*77d0*/  FMUL.FTZ R43, R43, c[0x0][0x320] ;  /* 0x0000c8002b2b7a20 */ /* 0x000fe20000410000 */
[----:B------:R-:W-:Y:S01]  /*77e0*/  IADD3 R0, -R223, 0x1, R0 ;  /* 0x00000001df007810 */ /* 0x000fe20007ffe100 */
[----:B------:R-:W-:Y:S02]  /*77f0*/  FMUL.FTZ R41, R41, c[0x0][0x320] ;  /* 0x0000c80029297a20 */ /* 0x000fe40000410000 */
[----:B----4-:R-:W-:Y:S01]  /*7800*/  FMUL.FTZ R13, R38, c[0x0][0x320] ;  /* 0x0000c800260d7a20 */ /* 0x010fe20000410000 */
[----:B------:R-:W-:Y:S04]  /*7810*/  HMMA.16816.F32.BF16 R48, R200, R10, R48 ;  /* 0x0000000ac830723c */ /* 0x000fe80000041830 */
[----:B------:R-:W-:Y:S01]  /*7820*/  IADD3 R0, R0, c[0x0][0x1d0], RZ ;  /* 0x0000740000007a10 */ /* 0x000fe20007ffe0ff */
[----:B------:R-:W1:Y:S01]  /*7830*/  MUFU.TANH R18, R18 ;  /* 0x0000001200127308 */ /* 0x000e620000002400 */
[----:B------:R-:W-:Y:S01]  /*7840*/  FMUL.FTZ R35, R35, c[0x0][0x320] ;  /* 0x0000c80023237a20 */ /* 0x000fe20000410000 */
[----:B------:R-:W-:Y:S01]  /*7850*/  MOV R38, R232 ;  /* 0x000000e800267202 */ /* 0x000fe20000000f00 */
[----:B------:R-:W-:Y:S01]  /*7860*/  FMUL.FTZ R31, R31, c[0x0][0x320] ;  /* 0x0000c8001f1f7a20 */ /* 0x000fe20000410000 */
[----:B------:R-:W-:Y:S03]  /*7870*/  IADD3 R0, R0, -c[0x0][0x168], RZ ;  /* 0x80005a0000007a10 */ /* 0x000fe60007ffe0ff */
[----:B------:R-:W-:Y:S01]  /*7880*/  FMUL.FTZ R15, R39, c[0x0][0x320] ;  /* 0x0000c800270f7a20 */ /* 0x000fe20000410000 */
[----:B------:R-:W-:Y:S01]  /*7890*/  MOV R39, R231 ;  /* 0x000000e700277202 */ /* 0x000fe20000000f00 */
[C---:B------:R-:W-:Y:S01]  /*78a0*/  IMAD.IADD R4, R0.reuse, 0x1, R4 ;  /* 0x0000000100047824 */ /* 0x040fe200078e0204 */
[----:B--2---:R-:W-:Y:S01]  /*78b0*/  IADD3 R0, R0, R5, RZ ;  /* 0x0000000500007210 */ /* 0x004fe20007ffe0ff */
[----:B------:R2:W3:Y:S01]  /*78c0*/  MUFU.TANH R227, R16 ;  /* 0x0000001000e37308 */ /* 0x0004e20000002400 */
[----:B------:R-:W-:Y:S02]  /*78d0*/  FMUL.FTZ R40, R40, c[0x0][0x320] ;  /* 0x0000c80028287a20 */ /* 0x000fe40000410000 */
[----:B------:R-:W-:Y:S01]  /*78e0*/  ISETP.GT.AND P1, PT, R0, RZ, PT ;  /* 0x000000ff0000720c */ /* 0x000fe20003f24270 */
[----:B------:R-:W-:Y:S01]  /*78f0*/  FMUL.FTZ R42, R42, c[0x0][0x320] ;  /* 0x0000c8002a2a7a20 */ /* 0x000fe20000410000 */
[----:B------:R-:W-:Y:S01]  /*7900*/  ISETP.GT.AND P4, PT, R4, RZ, PT ;  /* 0x000000ff0400720c */ /* 0x000fe20003f84270 */
[----:B------:R-:W-:Y:S01]  /*7910*/  FMUL.FTZ R44, R44, c[0x0][0x320] ;  /* 0x0000c8002c2c7a20 */ /* 0x000fe20000410000 */
[----:B------:R-:W-:Y:S01]  /*7920*/  FSEL R7, R163, -INF , P1 ;  /* 0xff800000a3077808 */ /* 0x000fe20000800000 */
[----:B------:R-:W-:Y:S01]  /*7930*/  FMUL.FTZ R45, R45, c[0x0][0x320] ;  /* 0x0000c8002d2d7a20 */ /* 0x000fe20000410000 */
[----:B------:R-:W-:Y:S01]  /*7940*/  ISETP.GT.AND P1, PT, R4, 0x10, PT ;  /* 0x000000100400780c */ /* 0x000fe20003f24270 */
[----:B------:R-:W4:Y:S01]  /*7950*/  MUFU.TANH R19, R19 ;  /* 0x0000001300137308 */ /* 0x000f220000002400 */
[----:B------:R-:W-:Y:S01]  /*7960*/  ISETP.GT.AND P0, PT, R0, 0x1, PT ;  /* 0x000000010000780c */ /* 0x000fe20003f04270 */
[----:B------:R-:W-:Y:S01]  /*7970*/  FMUL.FTZ R48, R48, c[0x0][0x320] ;  /* 0x0000c80030307a20 */ /* 0x000fe20000410000 */
[----:B------:R-:W-:Y:S01]  /*7980*/  FSEL R6, R206, -INF , P4 ;  /* 0xff800000ce067808 */ /* 0x000fe20002000000 */
[----:B------:R-:W-:Y:S01]  /*7990*/  FMUL.FTZ R46, R46, c[0x0][0x320] ;  /* 0x0000c8002e2e7a20 */ /* 0x000fe20000410000 */
[----:B------:R-:W-:Y:S01]  /*79a0*/  ISETP.GT.AND P3, PT, R4, 0x1, PT ;  /* 0x000000010400780c */ /* 0x000fe20003f64270 */
[----:B------:R-:W-:Y:S01]  /*79b0*/  FMUL.FTZ R49, R49, c[0x0][0x320] ;  /* 0x0000c80031317a20 */ /* 0x000fe20000410000 */
[----:B-----5:R-:W-:Y:S01]  /*79c0*/  FSEL R223, R12, -INF , P1 ;  /* 0xff8000000cdf7808 */ /* 0x020fe20000800000 */
[----:B------:R-:W-:Y:S01]  /*79d0*/  IMAD.MOV.U32 R163, RZ, RZ, R222 ;  /* 0x000000ffffa37224 */ /* 0x000fe200078e00de */
[----:B------:R-:W-:Y:S01]  /*79e0*/  FMNMX.FTZ R12, R7, R3, !PT ;  /* 0x00000003070c7209 */ /* 0x000fe20007810000 */
[----:B------:R-:W5:Y:S01]  /*79f0*/  MUFU.TANH R29, R29 ;  /* 0x0000001d001d7308 */ /* 0x000f620000002400 */
[----:B------:R-:W-:Y:S02]  /*7a00*/  ISETP.GT.AND P4, PT, R0, 0x8, PT ;  /* 0x000000080000780c */ /* 0x000fe40003f84270 */
[----:B------:R-:W-:Y:S01]  /*7a10*/  FSEL R8, R162, -INF , P0 ;  /* 0xff800000a2087808 */ /* 0x000fe20000000000 */
[----:B--2---:R-:W-:Y:S01]  /*7a20*/  FMUL.FTZ R16, R47, c[0x0][0x320] ;  /* 0x0000c8002f107a20 */ /* 0x004fe20000410000 */
[----:B------:R-:W-:Y:S02]  /*7a30*/  FSEL R5, R204, -INF , P3 ;  /* 0xff800000cc057808 */ /* 0x000fe40001800000 */
[----:B------:R-:W-:Y:S01]  /*7a40*/  ISETP.GT.AND P3, PT, R0, 0x9, PT ;  /* 0x000000090000780c */ /* 0x000fe20003f64270 */
[----:B------:R-:W2:Y:S01]  /*7a50*/  LDL.LU R204, [R1+0x8] ;  /* 0x0000080001cc7983 */ /* 0x000ea20000300800 */
[----:B------:R-:W-:Y:S01]  /*7a60*/  FSEL R11, R101, -INF , P4 ;  /* 0xff800000650b7808 */ /* 0x000fe20002000000 */
[----:B------:R-:W-:Y:S01]  /*7a70*/  MUFU.TANH R24, R24 ;  /* 0x0000001800187308 */ /* 0x000fe20000002400 */
[----:B------:R-:W-:Y:S02]  /*7a80*/  ISETP.GT.AND P6, PT, R4, 0x8, PT ;  /* 0x000000080400780c */ /* 0x000fe40003fc4270 */
[----:B------:R-:W-:Y:S02]  /*7a90*/  FMNMX.FTZ R12, R8, R12, !PT ;  /* 0x0000000c080c7209 */ /* 0x000fe40007810000 */
[----:B------:R-:W-:Y:S02]  /*7aa0*/  FSEL R14, R100, -INF , P3 ;  /* 0xff800000640e7808 */ /* 0x000fe40001800000 */
[----:B------:R-:W-:Y:S02]  /*7ab0*/  FSEL R9, R161, -INF , P6 ;  /* 0xff800000a1097808 */ /* 0x000fe40003000000 */
[----:B------:R-:W-:Y:S01]  /*7ac0*/  FMNMX.FTZ R12, R11, R12, !PT ;  /* 0x0000000c0b0c7209 */ /* 0x000fe20007810000 */
[----:B------:R-:W1:Y:S01]  /*7ad0*/  MUFU.TANH R25, R25 ;  /* 0x0000001900197308 */ /* 0x000e620000002400 */
[----:B------:R-:W-:Y:S02]  /*7ae0*/  ISETP.GT.AND P5, PT, R4, 0x9, PT ;  /* 0x000000090400780c */ /* 0x000fe40003fa4270 */
[----:B------:R-:W-:Y:S02]  /*7af0*/  ISETP.GT.AND P6, PT, R0, 0x10, PT ;  /* 0x000000100000780c */ /* 0x000fe40003fc4270 */
[----:B------:R-:W-:Y:S02]  /*7b00*/  FMNMX.FTZ R12, R14, R12, !PT ;  /* 0x0000000c0e0c7209 */ /* 0x000fe40007810000 */
[----:B------:R-:W-:Y:S02]  /*7b10*/  FSEL R10, R160, -INF , P5 ;  /* 0xff800000a00a7808 */ /* 0x000fe40002800000 */
[----:B------:R-:W-:Y:S01]  /*7b20*/  ISETP.GT.AND P5, PT, R0, 0x11, PT ;  /* 0x000000110000780c */ /* 0x000fe20003fa4270 */
[----:B------:R-:W3:Y:S01]  /*7b30*/  MUFU.TANH R26, R26 ;  /* 0x0000001a001a7308 */ /* 0x000ee20000002400 */
[----:B------:R-:W-:Y:S02]  /*7b40*/  FSEL R225, R225, -INF , P6 ;  /* 0xff800000e1e17808 */ /* 0x000fe40003000000 */
[----:B------:R-:W-:Y:S02]  /*7b50*/  FSEL R226, R226, -INF , P5 ;  /* 0xff800000e2e27808 */ /* 0x000fe40002800000 */
[C---:B------:R-:W-:Y:S02]  /*7b60*/  ISETP.GT.AND P0, PT, R4.reuse, 0x11, PT ;  /* 0x000000110400780c */ /* 0x040fe40003f04270 */
[----:B------:R-:W-:Y:S02]  /*7b70*/  ISETP.GT.AND P3, PT, R4, 0x19, PT ;  /* 0x000000190400780c */ /* 0x000fe40003f64270 */
[----:B------:R-:W-:Y:S01]  /*7b80*/  FMNMX.FTZ R12, R225, R12, !PT ;  /* 0x0000000ce10c7209 */ /* 0x000fe20007810000 */
[----:B------:R-:W5:Y:S01]  /*7b90*/  MUFU.TANH R27, R27 ;  /* 0x0000001b001b7308 */ /* 0x000f620000002400 */
[----:B------:R-:W-:Y:S02]  /*7ba0*/  ISETP.GT.AND P1, PT, R0, 0x18, PT ;  /* 0x000000180000780c */ /* 0x000fe40003f24270 */
[----:B------:R-:W-:Y:S02]  /*7bb0*/  FSEL R224, R224, -INF , P0 ;  /* 0xff800000e0e07808 */ /* 0x000fe40000000000 */
[----:B------:R-:W-:Y:S02]  /*7bc0*/  FSEL R228, R17, -INF , P3 ;  /* 0xff80000011e47808 */ /* 0x000fe40001800000 */
[----:B------:R-:W-:Y:S02]  /*7bd0*/  FMNMX.FTZ R12, R226, R12, !PT ;  /* 0x0000000ce20c7209 */ /* 0x000fe40007810000 */
[----:B------:R-:W-:Y:S01]  /*7be0*/  ISETP.GT.AND P3, PT, R0, 0x21, PT ;  /* 0x000000210000780c */ /* 0x000fe20003f64270 */
[----:B------:R-:W5:Y:S01]  /*7bf0*/  MUFU.TANH R35, R35 ;  /* 0x0000002300237308 */ /* 0x000f620000002400 */
[----:B-1----:R-:W-:Y:S02]  /*7c00*/  FSEL R229, R18, -INF , P1 ;  /* 0xff80000012e57808 */ /* 0x002fe40000800000 */
[----:B------:R-:W-:Y:S02]  /*7c10*/  ISETP.GT.AND P4, PT, R4, 0x18, PT ;  /* 0x000000180400780c */ /* 0x000fe40003f84270 */
[C---:B------:R-:W-:Y:S02]  /*7c20*/  ISETP.GT.AND P0, PT, R0.reuse, 0x19, PT ;  /* 0x000000190000780c */ /* 0x040fe40003f04270 */
[----:B------:R-:W-:Y:S02]  /*7c30*/  FSEL R242, R23, -INF , P3 ;  /* 0xff80000017f27808 */ /* 0x000fe40001800000 */
[----:B---3--:R-:W-:Y:S01]  /*7c40*/  FSEL R227, R227, -INF , P4 ;  /* 0xff800000e3e37808 */ /* 0x008fe20002000000 */
[----:B------:R-:W1:Y:S01]  /*7c50*/  MUFU.TANH R32, R32 ;  /* 0x0000002000207308 */ /* 0x000e620000002400 */
[----:B------:R-:W-:Y:S02]  /*7c60*/  ISETP.GT.AND P4, PT, R0, 0x20, PT ;  /* 0x000000200000780c */ /* 0x000fe40003f84270 */
[----:B----4-:R-:W-:Y:S02]  /*7c70*/  FSEL R230, R19, -INF , P0 ;  /* 0xff80000013e67808 */ /* 0x010fe40000000000 */
[C---:B------:R-:W-:Y:S02]  /*7c80*/  ISETP.GT.AND P3, PT, R4.reuse, 0x31, PT ;  /* 0x000000310400780c */ /* 0x040fe40003f64270 */
[----:B------:R-:W-:Y:S02]  /*7c90*/  FMNMX.FTZ R12, R229, R12, !PT ;  /* 0x0000000ce50c7209 */ /* 0x000fe40007810000 */
[C---:B------:R-:W-:Y:S01]  /*7ca0*/  ISETP.GT.AND P6, PT, R4.reuse, 0x20, PT ;  /* 0x000000200400780c */ /* 0x040fe20003fc4270 */
[----:B------:R-:W3:Y:S01]  /*7cb0*/  MUFU.TANH R33, R33 ;  /* 0x0000002100217308 */ /* 0x000ee20000002400 */
[----:B------:R-:W-:Y:S02]  /*7cc0*/  ISETP.GT.AND P5, PT, R4, 0x21, PT ;  /* 0x000000210400780c */ /* 0x000fe40003fa4270 */
[----:B------:R-:W-:Y:S01]  /*7cd0*/  FSEL R243, R22, -INF , P4 ;  /* 0xff80000016f37808 */ /* 0x000fe20002000000 */
[----:B------:R-:W-:Y:S01]  /*7ce0*/  IMAD.MOV.U32 R22, RZ, RZ, R207 ;  /* 0x000000ffff167224 */ /* 0x000fe200078e00cf */
[----:B-----5:R-:W-:Y:S02]  /*7cf0*/  FSEL R251, R29, -INF , P3 ;  /* 0xff8000001dfb7808 */ /* 0x020fe40001800000 */
[----:B------:R-:W-:Y:S02]  /*7d00*/  ISETP.GT.AND P0, PT, R4, 0x29, PT ;  /* 0x000000290400780c */ /* 0x000fe40003f04270 */
[----:B------:R-:W-:Y:S01]  /*7d10*/  FSEL R239, R20, -INF , P6 ;  /* 0xff80000014ef7808 */ /* 0x000fe20003000000 */
[----:B------:R-:W4:Y:S01]  /*7d20*/  MUFU.TANH R28, R28 ;  /* 0x0000001c001c7308 */ /* 0x000f220000002400 */
[C---:B------:R-:W-:Y:S02]  /*7d30*/  ISETP.GT.AND P6, PT, R0.reuse, 0x28, PT ;  /* 0x000000280000780c */ /* 0x040fe40003fc4270 */
[----:B------:R-:W-:Y:S02]  /*7d40*/  FSEL R241, R21, -INF , P5 ;  /* 0xff80000015f17808 */ /* 0x000fe40002800000 */
[----:B------:R-:W-:Y:S02]  /*7d50*/  ISETP.GT.AND P5, PT, R0, 0x29, PT ;  /* 0x000000290000780c */ /* 0x000fe40003fa4270 */
[----:B------:R-:W-:Y:S02]  /*7d60*/  FMNMX.FTZ R12, R230, R12, !PT ;  /* 0x0000000ce60c7209 */ /* 0x000fe40007810000 */
[----:B------:R-:W-:Y:S01]  /*7d70*/  ISETP.GT.AND P3, PT, R0, 0x39, PT ;  /* 0x000000390000780c */ /* 0x000fe20003f64270 */
[----:B------:R-:W5:Y:S01]  /*7d80*/  MUFU.TANH R41, R41 ;  /* 0x0000002900297308 */ /* 0x000f620000002400 */
[----:B------:R-:W-:Y:S02]  /*7d90*/  ISETP.GT.AND P1, PT, R4, 0x28, PT ;  /* 0x000000280400780c */ /* 0x000fe40003f24270 */
[----:B------:R-:W-:Y:S02]  /*7da0*/  FSEL R246, R25, -INF , P0 ;  /* 0xff80000019f67808 */ /* 0x000fe40000000000 */
[----:B------:R-:W-:Y:S02]  /*7db0*/  FSEL R247, R26, -INF , P6 ;  /* 0xff8000001af77808 */ /* 0x000fe40003000000 */
[C---:B------:R-:W-:Y:S02]  /*7dc0*/  ISETP.GT.AND P6, PT, R4.reuse, 0x38, PT ;  /* 0x000000380400780c */ /* 0x040fe40003fc4270 */
[----:B------:R-:W-:Y:S01]  /*7dd0*/  FMNMX.FTZ R12, R243, R12, !PT ;  /* 0x0000000cf30c7209 */ /* 0x000fe20007810000 */
[----:B------:R-:W5:Y:S01]  /*7de0*/  MUFU.TANH R31, R31 ;  /* 0x0000001f001f7308 */ /* 0x000f620000002400 */
[----:B------:R-:W-:Y:S02]  /*7df0*/  FSEL R250, R27, -INF , P5 ;  /* 0xff8000001bfa7808 */ /* 0x000fe40002800000 */
[C---:B------:R-:W-:Y:S02]  /*7e00*/  ISETP.GT.AND P5, PT, R4.reuse, 0x39, PT ;  /* 0x000000390400780c */ /* 0x040fe40003fa4270 */
[----:B------:R-:W-:Y:S02]  /*7e10*/  ISETP.GT.AND P4, PT, R4, 0x30, PT ;  /* 0x000000300400780c */ /* 0x000fe40003f84270 */
[----:B------:R-:W-:Y:S02]  /*7e20*/  FSEL R245, R24, -INF , P1 ;  /* 0xff80000018f57808 */ /* 0x000fe40000800000 */
[C---:B------:R-:W-:Y:S01]  /*7e30*/  ISETP.GT.AND P1, PT, R0.reuse, 0x30, PT ;  /* 0x000000300000780c */ /* 0x040fe20003f24270 */
[----:B------:R-:W-:Y:S01]  /*7e40*/  MUFU.TANH R43, R43 ;  /* 0x0000002b002b7308 */ /* 0x000fe20000002400 */
[----:B------:R-:W-:Y:S02]  /*7e50*/  ISETP.GT.AND P0, PT, R0, 0x31, PT ;  /* 0x000000310000780c */ /* 0x000fe40003f04270 */
[----:B------:R-:W-:Y:S02]  /*7e60*/  FSEL R35, R35, -INF , P3 ;  /* 0xff80000023237808 */ /* 0x000fe40001800000 */
[----:B------:R-:W-:Y:S02]  /*7e70*/  ISETP.GT.AND P3, PT, R4, 0x49, PT ;  /* 0x000000490400780c */ /* 0x000fe40003f64270 */
[----:B-1----:R-:W-:Y:S02]  /*7e80*/  FSEL R249, R32, -INF , P6 ;  /* 0xff80000020f97808 */ /* 0x002fe40003000000 */
[----:B---3--:R-:W-:Y:S01]  /*7e90*/  FSEL R248, R33, -INF , P5 ;  /* 0xff80000021f87808 */ /* 0x008fe20002800000 */
[----:B------:R-:W1:Y:S01]  /*7ea0*/  MUFU.TANH R37, R37 ;  /* 0x0000002500257308 */ /* 0x000e620000002400 */
[----:B------:R-:W-:Y:S02]  /*7eb0*/  FSEL R30, R30, -INF , P1 ;  /* 0xff8000001e1e7808 */ /* 0x000fe40000800000 */
[----:B----4-:R-:W-:Y:S02]  /*7ec0*/  FSEL R252, R28, -INF , P4 ;  /* 0xff8000001cfc7808 */ /* 0x010fe40002000000 */
[----:B------:R-:W-:Y:S02]  /*7ed0*/  FMNMX.FTZ R12, R242, R12, !PT ;  /* 0x0000000cf20c7209 */ /* 0x000fe40007810000 */
[----:B-----5:R-:W-:Y:S02]  /*7ee0*/  FSEL R237, R41, -INF , P3 ;  /* 0xff80000029ed7808 */ /* 0x020fe40001800000 */
[----:B------:R-:W-:Y:S01]  /*7ef0*/  ISETP.GT.AND P3, PT, R0, 0x49, PT ;  /* 0x000000490000780c */ /* 0x000fe20003f64270 */
[----:B------:R-:W3:Y:S01]  /*7f00*/  MUFU.TANH R34, R34 ;  /* 0x0000002200227308 */ /* 0x000ee20000002400 */
[----:B------:R-:W-:Y:S02]  /*7f10*/  FSEL R31, R31, -INF , P0 ;  /* 0xff8000001f1f7808 */ /* 0x000fe40000000000 */
[----:B------:R-:W-:Y:S02]  /*7f20*/  ISETP.GT.AND P0, PT, R4, 0x41, PT ;  /* 0x000000410400780c */ /* 0x000fe40003f04270 */
[C---:B------:R-:W-:Y:S02]  /*7f30*/  ISETP.GT.AND P6, PT, R0.reuse, 0x40, PT ;  /* 0x000000400000780c */ /* 0x040fe40003fc4270 */
[C---:B------:R-:W-:Y:S02]  /*7f40*/  ISETP.GT.AND P5, PT, R0.reuse, 0x41, PT ;  /* 0x000000410000780c */ /* 0x040fe40003fa4270 */
[----:B------:R-:W-:Y:S01]  /*7f50*/  ISETP.GT.AND P4, PT, R0, 0x38, PT ;  /* 0x000000380000780c */ /* 0x000fe20003f84270 */
[----:B------:R-:W4:Y:S01]  /*7f60*/  MUFU.TANH R36, R36 ;  /* 0x0000002400247308 */ /* 0x000f220000002400 */
[----:B------:R-:W-:Y:S02]  /*7f70*/  ISETP.GT.AND P1, PT, R4, 0x40, PT ;  /* 0x000000400400780c */ /* 0x000fe40003f24270 */
[----:B------:R-:W-:Y:S02]  /*7f80*/  FMNMX.FTZ R101, R6, R2, !PT ;  /* 0x0000000206657209 */ /* 0x000fe40007810000 */
[----:B-1----:R-:W-:Y:S02]  /*7f90*/  FSEL R240, R37, -INF , P0 ;  /* 0xff80000025f07808 */ /* 0x002fe40000000000 */
[----:B------:R-:W-:Y:S02]  /*7fa0*/  ISETP.GT.AND P0, PT, R4, 0x51, PT ;  /* 0x000000510400780c */ /* 0x000fe40003f04270 */
[----:B------:R-:W-:Y:S01]  /*7fb0*/  FMNMX.FTZ R101, R5, R101, !PT ;  /* 0x0000006505657209 */ /* 0x000fe20007810000 */
[----:B------:R-:W1:Y:S01]  /*7fc0*/  MUFU.TANH R15, R15 ;  /* 0x0000000f000f7308 */ /* 0x000e620000002400 */
[----:B------:R-:W-:Y:S02]  /*7fd0*/  MOV R162, R219 ;  /* 0x000000db00a27202 */ /* 0x000fe40000000f00 */
[----:B------:R-:W-:Y:S02]  /*7fe0*/  FMNMX.FTZ R101, R9, R101, !PT ;  /* 0x0000006509657209 */ /* 0x000fe40007810000 */
[----:B---3--:R-:W-:Y:S02]  /*7ff0*/  FSEL R47, R34, -INF , P4 ;  /* 0xff800000222f7808 */ /* 0x008fe40002000000 */
[----:B------:R-:W-:Y:S02]  /*8000*/  ISETP.GT.AND P4, PT, R4, 0x48, PT ;  /* 0x000000480400780c */ /* 0x000fe40003f84270 */
[----:B------:R-:W-:Y:S01]  /*8010*/  FMNMX.FTZ R101, R10, R101, !PT ;  /* 0x000000650a657209 */ /* 0x000fe20007810000 */
[----:B------:R-:W3:Y:S01]  /*8020*/  MUFU.TANH R13, R13 ;  /* 0x0000000d000d7308 */ /* 0x000ee20000002400 */
[----:B------:R-:W-:Y:S02]  /*8030*/  MOV R18, R220 ;  /* 0x000000dc00127202 */ /* 0x000fe40000000f00 */
[----:B------:R-:W-:Y:S02]  /*8040*/  FMNMX.FTZ R101, R223, R101, !PT ;  /* 0x00000065df657209 */ /* 0x000fe40007810000 */
[----:B----4-:R-:W-:Y:S02]  /*8050*/  FSEL R244, R36, -INF , P1 ;  /* 0xff80000024f47808 */ /* 0x010fe40000800000 */
[----:B------:R-:W-:Y:S02]  /*8060*/  ISETP.GT.AND P1, PT, R4, 0x50, PT ;  /* 0x000000500400780c */ /* 0x000fe40003f24270 */
[----:B------:R-:W-:Y:S01]  /*8070*/  FMNMX.FTZ R101, R224, R101, !PT ;  /* 0x00000065e0657209 */ /* 0x000fe20007810000 */
[----:B------:R-:W4:Y:S01]  /*8080*/  MUFU.TANH R40, R40 ;  /* 0x0000002800287308 */ /* 0x000f220000002400 */
[----:B------:R-:W-:Y:S02]  /*8090*/  MOV R19, R221 ;  /* 0x000000dd00137202 */ /* 0x000fe40000000f00 */
[----:B------:R-:W-:Y:S02]  /*80a0*/  FMNMX.FTZ R101, R227, R101, !PT ;  /* 0x00000065e3657209 */ /* 0x000fe40007810000 */
[----:B-1----:R-:W-:Y:S02]  /*80b0*/  FSEL R103, R15, -INF , P5 ;  /* 0xff8000000f677808 */ /* 0x002fe40002800000 */
[----:B------:R-:W-:Y:S02]  /*80c0*/  ISETP.GT.AND P5, PT, R4, 0x59, PT ;  /* 0x000000590400780c */ /* 0x000fe40003fa4270 */
[----:B------:R-:W-:Y:S01]  /*80d0*/  FMNMX.FTZ R101, R228, R101, !PT ;  /* 0x00000065e4657209 */ /* 0x000fe20007810000 */
[----:B------:R-:W1:Y:S03]  /*80e0*/  MUFU.TANH R42, R42 ;  /* 0x0000002a002a7308 */ /* 0x000e660000002400 */
[----:B------:R-:W-:Y:S02]  /*80f0*/  FMNMX.FTZ R101, R239, R101, !PT ;  /* 0x00000065ef657209 */ /* 0x000fe40007810000 */
[----:B---3--:R-:W-:Y:S01]  /*8100*/  FSEL R102, R13, -INF , P6 ;  /* 0xff8000000d667808 */ /* 0x008fe20003000000 */
[----:B------:R-:W-:Y:S01]  /*8110*/  FMUL.FTZ R13, R51, c[0x0][0x320] ;  /* 0x0000c800330d7a20 */ /* 0x000fe20000410000 */
[----:B------:R-:W-:Y:S02]  /*8120*/  ISETP.GT.AND P6, PT, R4, 0x58, PT ;  /* 0x000000580400780c */ /* 0x000fe40003fc4270 */
[----:B------:R-:W-:Y:S01]  /*8130*/  FMNMX.FTZ R4, R247, R12, !PT ;  /* 0x0000000cf7047209 */ /* 0x000fe20007810000 */
[----:B------:R-:W-:Y:S01]  /*8140*/  FMUL.FTZ R12, R50, c[0x0][0x320] ;  /* 0x0000c800320c7a20 */ /* 0x000fe20000410000 */
[----:B------:R-:W-:Y:S01]  /*8150*/  MOV R50, R30 ;  /* 0x0000001e00327202 */ /* 0x000fe20000000f00 */
[----:B------:R-:W3:Y:S01]  /*8160*/  MUFU.TANH R44, R44 ;  /* 0x0000002c002c7308 */ /* 0x000ee20000002400 */
[----:B------:R-:W-:Y:S01]  /*8170*/  FSEL R30, R43, -INF , P3 ;  /* 0xff8000002b1e7808 */ /* 0x000fe20001800000 */
[----:B------:R-:W-:Y:S01]  /*8180*/  IMAD.MOV.U32 R51, RZ, RZ, R102 ;  /* 0x000000ffff337224 */ /* 0x000fe200078e0066 */
[----:B------:R-:W5:Y:S01]  /*8190*/  LDL.LU R43, [R1+0x10] ;  /* 0x00001000012b7983 */ /* 0x000f620000300800 */
[----:B------:R-:W-:Y:S02]  /*81a0*/  FMNMX.FTZ R101, R241, R101, !PT ;  /* 0x00000065f1657209 */ /* 0x000fe40007810000 */
[----:B------:R-:W-:Y:S02]  /*81b0*/  FMNMX.FTZ R4, R250, R4, !PT ;  /* 0x00000004fa047209 */ /* 0x000fe40007810000 */
[----:B------:R-:W-:Y:S02]  /*81c0*/  FMNMX.FTZ R101, R245, R101, !PT ;  /* 0x00000065f5657209 */ /* 0x000fe40007810000 */
[----:B------:R-:W-:Y:S01]  /*81d0*/  FMNMX.FTZ R4, R50, R4, !PT ;  /* 0x0000000432047209 */ /* 0x000fe20007810000 */
[----:B------:R-:W3:Y:S01]  /*81e0*/  MUFU.TANH R45, R45 ;  /* 0x0000002d002d7308 */ /* 0x000ee20000002400 */
[----:B------:R-:W-:Y:S02]  /*81f0*/  FMNMX.FTZ R101, R246, R101, !PT ;  /* 0x00000065f6657209 */ /* 0x000fe40007810000 */
[----:B------:R-:W-:Y:S02]  /*8200*/  FMNMX.FTZ R4, R31, R4, !PT ;  /* 0x000000041f047209 */ /* 0x000fe40007810000 */
[----:B------:R-:W-:Y:S02]  /*8210*/  FMNMX.FTZ R101, R252, R101, !PT ;  /* 0x00000065fc657209 */ /* 0x000fe40007810000 */
[----:B------:R-:W-:Y:S02]  /*8220*/  FMNMX.FTZ R4, R47, R4, !PT ;  /* 0x000000042f047209 */ /* 0x000fe40007810000 */
[----:B------:R-:W-:Y:S01]  /*8230*/  FMNMX.FTZ R101, R251, R101, !PT ;  /* 0x00000065fb657209 */ /* 0x000fe20007810000 */
[----:B------:R-:W3:Y:S01]  /*8240*/  MUFU.TANH R48, R48 ;  /* 0x0000003000307308 */ /* 0x000ee20000002400 */
[----:B----4-:R-:W-:Y:S02]  /*8250*/  FSEL R238, R40, -INF , P4 ;  /* 0xff80000028ee7808 */ /* 0x010fe40002000000 */
[----:B------:R-:W-:Y:S02]  /*8260*/  FMNMX.FTZ R101, R249, R101, !PT ;  /* 0x00000065f9657209 */ /* 0x000fe40007810000 */
[----:B------:R-:W-:Y:S02]  /*8270*/  FMNMX.FTZ R4, R35, R4, !PT ;  /* 0x0000000423047209 */ /* 0x000fe40007810000 */
[----:B------:R-:W-:Y:S02]  /*8280*/  FMNMX.FTZ R101, R248, R101, !PT ;  /* 0x00000065f8657209 */ /* 0x000fe40007810000 */
[----:B------:R-:W-:Y:S01]  /*8290*/  ISETP.GT.AND P4, PT, R0, 0x48, PT ;  /* 0x000000480000780c */ /* 0x000fe20003f84270 */
[----:B------:R-:W4:Y:S01]  /*82a0*/  MUFU.TANH R46, R46 ;  /* 0x0000002e002e7308 */ /* 0x000f220000002400 */
[----:B------:R-:W-:Y:S02]  /*82b0*/  FMNMX.FTZ R101, R244, R101, !PT ;  /* 0x00000065f4657209 */ /* 0x000fe40007810000 */
[----:B-1----:R-:W-:Y:S02]  /*82c0*/  FSEL R34, R42, -INF , P4 ;  /* 0xff8000002a227808 */ /* 0x002fe40002000000 */
[----:B------:R-:W-:Y:S02]  /*82d0*/  FMNMX.FTZ R101, R240, R101, !PT ;  /* 0x00000065f0657209 */ /* 0x000fe40007810000 */
[----:B------:R-:W-:Y:S02]  /*82e0*/  FMNMX.FTZ R4, R51, R4, !PT ;  /* 0x0000000433047209 */ /* 0x000fe40007810000 */
[----:B------:R-:W-:Y:S01]  /*82f0*/  FMNMX.FTZ R101, R238, R101, !PT ;  /* 0x00000065ee657209 */ /* 0x000fe20007810000 */
[----:B------:R-:W1:Y:S01]  /*8300*/  MUFU.TANH R49, R49 ;  /* 0x0000003100317308 */ /* 0x000e620000002400 */
[----:B------:R-:W-:Y:S02]  /*8310*/  MOV R42, R103 ;  /* 0x00000067002a7202 */ /* 0x000fe40000000f00 */
[----:B---3--:R-:W-:Y:S02]  /*8320*/  FSEL R236, R44, -INF , P1 ;  /* 0xff8000002cec7808 */ /* 0x008fe40000800000 */
[----:B------:R-:W-:Y:S02]  /*8330*/  FMNMX.FTZ R101, R237, R101, !PT ;  /* 0x00000065ed657209 */ /* 0x000fe40007810000 */
[----:B------:R-:W-:Y:S02]  /*8340*/  FMNMX.FTZ R4, R42, R4, !PT ;  /* 0x000000042a047209 */ /* 0x000fe40007810000 */
[----:B------:R-:W-:Y:S01]  /*8350*/  FMNMX.FTZ R101, R236, R101, !PT ;  /* 0x00000065ec657209 */ /* 0x000fe20007810000 */
[----:B------:R-:W3:Y:S01]  /*8360*/  MUFU.TANH R16, R16 ;  /* 0x0000001000107308 */ /* 0x000ee20000002400 */
[----:B------:R-:W-:Y:S02]  /*8370*/  FSEL R235, R45, -INF , P0 ;  /* 0xff8000002deb7808 */ /* 0x000fe40000000000 */
[----:B------:R-:W-:Y:S02]  /*8380*/  FMNMX.FTZ R4, R34, R4, !PT ;  /* 0x0000000422047209 */ /* 0x000fe40007810000 */
[----:B------:R-:W-:Y:S02]  /*8390*/  ISETP.GT.AND P1, PT, R0, 0x50, PT ;  /* 0x000000500000780c */ /* 0x000fe40003f24270 */
[----:B------:R-:W-:Y:S02]  /*83a0*/  FSEL R234, R48, -INF , P6 ;  /* 0xff80000030ea7808 */ /* 0x000fe40003000000 */
[----:B------:R-:W-:Y:S01]  /*83b0*/  FMNMX.FTZ R101, R235, R101, !PT ;  /* 0x00000065eb657209 */ /* 0x000fe20007810000 */
[----:B------:R-:W3:Y:S01]  /*83c0*/  MUFU.TANH R12, R12 ;  /* 0x0000000c000c7308 */ /* 0x000ee20000002400 */
[----:B----4-:R-:W-:Y:S02]  /*83d0*/  FSEL R27, R46, -INF , P1 ;  /* 0xff8000002e1b7808 */ /* 0x010fe40000800000 */
[----:B------:R-:W-:Y:S02]  /*83e0*/  FMNMX.FTZ R4, R30, R4, !PT ;  /* 0x000000041e047209 */ /* 0x000fe40007810000 */
[----:B------:R-:W-:Y:S02]  /*83f0*/  ISETP.GT.AND P0, PT, R0, 0x51, PT ;  /* 0x000000510000780c */ /* 0x000fe40003f04270 */
[----:B------:R-:W-:Y:S02]  /*8400*/  MOV R102, R233 ;  /* 0x000000e900667202 */ /* 0x000fe40000000f00 */
[----:B-1----:R-:W-:Y:S01]  /*8410*/  FSEL R233, R49, -INF , P5 ;  /* 0xff80000031e97808 */ /* 0x002fe20002800000 */
[----:B------:R-:W1:Y:S01]  /*8420*/  MUFU.TANH R13, R13 ;  /* 0x0000000d000d7308 */ /* 0x000e620000002400 */
[----:B------:R-:W-:Y:S02]  /*8430*/  FMNMX.FTZ R101, R234, R101, !PT ;  /* 0x00000065ea657209 */ /* 0x000fe40007810000 */
[----:B------:R-:W-:Y:S02]  /*8440*/  ISETP.GT.AND P1, PT, R0, 0x58, PT ;  /* 0x000000580000780c */ /* 0x000fe40003f24270 */
[----:B---3--:R-:W-:Y:S02]  /*8450*/  FSEL R26, R16, -INF , P0 ;  /* 0xff800000101a7808 */ /* 0x008fe40000000000 */
[----:B------:R-:W-:Y:S02]  /*8460*/  FMNMX.FTZ R4, R27, R4, !PT ;  /* 0x000000041b047209 */ /* 0x000fe40007810000 */
[----:B------:R-:W-:Y:S02]  /*8470*/  ISETP.GT.AND P0, PT, R0, 0x59, PT ;  /* 0x000000590000780c */ /* 0x000fe40003f04270 */
[----:B------:R-:W-:Y:S02]  /*8480*/  FMNMX.FTZ R0, R26, R4, !PT ;  /* 0x000000041a007209 */ /* 0x000fe40007810000 */
[----:B------:R-:W-:Y:S02]  /*8490*/  FMNMX.FTZ R101, R233, R101, !PT ;  /* 0x00000065e9657209 */ /* 0x000fe40007810000 */
[----:B------:R-:W-:Y:S02]  /*84a0*/  FSEL R23, R12, -INF , P1 ;  /* 0xff8000000c177808 */ /* 0x000fe40000800000 */
[----:B------:R-:W-:Y:S01]  /*84b0*/  MOV R46, R42 ;  /* 0x0000002a002e7202 */ /* 0x000fe20000000f00 */
[----:B------:R-:W3:Y:S01]  /*84c0*/  SHFL.BFLY PT, R12, R101, 0x2, 0x1f ;  /* 0x0c401f00650c7f89 */ /* 0x000ee200000e0000 */
[----:B------:R-:W-:Y:S02]  /*84d0*/  FMNMX.FTZ R0, R23, R0, !PT ;  /* 0x0000000017007209 */ /* 0x000fe40007810000 */
[----:B-1----:R-:W-:Y:S04]  /*84e0*/  FSEL R15, R13, -INF , P0 ;  /* 0xff8000000d0f7808 */ /* 0x002fe80000000000 */
[----:B------:R-:W-:Y:S05]  /*84f0*/  FMNMX.FTZ R0, R15, R0, !PT ;  /* 0x000000000f007209 */ /* 0x000fea0007810000 */
[----:B------:R-:W1:Y:S01]  /*8500*/  SHFL.BFLY PT, R4, R0, 0x2, 0x1f ;  /* 0x0c401f0000047f89 */ /* 0x000e6200000e0000 */
[----:B---3--:R-:W-:Y:S07]  /*8510*/  FMNMX.FTZ R101, R101, R12, !PT ;  /* 0x0000000c65657209 */ /* 0x008fee0007810000 */
[----:B------:R-:W3:Y:S01]  /*8520*/  SHFL.BFLY PT, R12, R101, 0x1, 0x1f ;  /* 0x0c201f00650c7f89 */ /* 0x000ee200000e0000 */
[----:B-1----:R-:W-:Y:S07]  /*8530*/  FMNMX.FTZ R0, R0, R4, !PT ;  /* 0x0000000400007209 */ /* 0x002fee0007810000 */
[----:B------:R-:W1:Y:S01]  /*8540*/  SHFL.BFLY PT, R100, R0, 0x1, 0x1f ;  /* 0x0c201f0000647f89 */ /* 0x000e6200000e0000 */
[----:B---3--:R-:W-:Y:S04]  /*8550*/  FMNMX.FTZ R101, R101, R12, !PT ;  /* 0x0000000c65657209 */ /* 0x008fe80007810000 */
[C---:B------:R-:W-:Y:S01]  /*8560*/  FSETP.NEU.FTZ.AND P1, PT, R101.reuse, -INF , PT ;  /* 0xff8000006500780b */ /* 0x040fe20003f3d000 */
[----:B------:R-:W-:Y:S05]  /*8570*/  FMUL.FTZ R103, R101, c[0x0][0x2d0] ;  /* 0x0000b40065677a20 */ /* 0x000fea0000410000 */
[----:B------:R-:W-:Y:S02]  /*8580*/  FSEL R103, R103, RZ, P1 ;  /* 0x000000ff67677208 */ /* 0x000fe40000800000 */
[----:B-1----:R-:W-:Y:S03]  /*8590*/  FMNMX.FTZ R100, R0, R100, !PT ;  /* 0x0000006400647209 */ /* 0x002fe60007810000 */
[--C-:B------:R-:W-:Y:S01]  /*85a0*/  FFMA.FTZ R160, R6, c[0x0][0x2d0], -R103.reuse ;  /* 0x0000b40006a07a23 */ /* 0x100fe20000010867 */
[----:B------:R-:W-:Y:S01]  /*85b0*/  FSEL R0, R101, RZ, P1 ;  /* 0x000000ff65007208 */ /* 0x000fe20000800000 */
[--C-:B------:R-:W-:Y:S01]  /*85c0*/  FFMA.FTZ R5, R5, c[0x0][0x2d0], -R103.reuse ;  /* 0x0000b40005057a23 */ /* 0x100fe20000010867 */
[C---:B------:R-:W-:Y:S01]  /*85d0*/  FSETP.NEU.FTZ.AND P0, PT, R100.reuse, -INF , PT ;  /* 0xff8000006400780b */ /* 0x040fe20003f1d000 */
[----:B------:R-:W-:Y:S02]  /*85e0*/  FMUL.FTZ R219, R100, c[0x0][0x2d0] ;  /* 0x0000b40064db7a20 */ /* 0x000fe40000410000 */
[----:B------:R-:W-:Y:S01]  /*85f0*/  FADD.FTZ R0, -R0, R2 ;  /* 0x0000000200007221 */ /* 0x000fe20000010100 */
[----:B------:R-:W-:Y:S01]  /*8600*/  MUFU.EX2 R160, R160 ;  /* 0x000000a000a07308 */ /* 0x000fe20000000800 */
[--C-:B------:R-:W-:Y:S01]  /*8610*/  FFMA.FTZ R9, R9, c[0x0][0x2d0], -R103.reuse ;  /* 0x0000b40009097a23 */ /* 0x100fe20000010867 */
[----:B------:R-:W-:Y:S01]  /*8620*/  FSEL R219, R219, RZ, P0 ;  /* 0x000000ffdbdb7208 */ /* 0x000fe20000000000 */
[----:B------:R-:W-:Y:S02]  /*8630*/  FMUL.FTZ R0, R0, c[0x0][0x2d0] ;  /* 0x0000b40000007a20 */ /* 0x000fe40000410000 */
[----:B------:R-:W-:Y:S02]  /*8640*/  FFMA.FTZ R10, R10, c[0x0][0x2d0], -R103 ;  /* 0x0000b4000a0a7a23 */ /* 0x000fe40000010867 */
[--C-:B------:R-:W-:Y:S02]  /*8650*/  FFMA.FTZ R8, R8, c[0x0][0x2d0], -R219.reuse ;  /* 0x0000b40008087a23 */ /* 0x100fe400000108db */
[--C-:B------:R-:W-:Y:S01]  /*8660*/  FFMA.FTZ R161, R7, c[0x0][0x2d0], -R219.reuse ;  /* 0x0000b40007a17a23 */ /* 0x100fe200000108db */
[----:B------:R1:W3:Y:S01]  /*8670*/  MUFU.EX2 R2, R0 ;  /* 0x0000000000027308 */ /* 0x0002e20000000800 */
[----:B------:R-:W-:Y:S09]  /*8680*/  FFMA.FTZ R11, R11, c[0x0][0x2d0], -R219 ;  /* 0x0000b4000b0b7a23 */ /* 0x000ff200000108db */
[----:B------:R4:W2:Y:S10]  /*8690*/  MUFU.EX2 R222, R5 ;  /* 0x0000000500de7308 */ /* 0x0008b40000000800 */
[----:B------:R2:W-:Y:S01]  /*86a0*/  MUFU.EX2 R221, R8 ;  /* 0x0000000800dd7308 */ /* 0x0005e20000000800 */
[----:B-1----:R-:W-:Y:S01]  /*86b0*/  FSEL R0, R100, RZ, P0 ;  /* 0x000000ff64007208 */ /* 0x002fe20000000000 */
[C---:B---3--:R-:W-:Y:S02]  /*86c0*/  FMUL.FTZ R4, R2.reuse, R104 ;  /* 0x0000006802047220 */ /* 0x048fe40000410000 */
[----:B------:R-:W-:Y:S01]  /*86d0*/  FMUL.FTZ R12, R2, R112 ;  /* 0x00000070020c7220 */ /* 0x000fe20000410000 */
[----:B------:R-:W-:Y:S01]  /*86e0*/  MOV R112, R27 ;  /* 0x0000001b00707202 */ /* 0x000fe20000000f00 */
[----:B------:R-:W-:Y:S04]  /*86f0*/  FADD.FTZ R0, -R0, R3 ;  /* 0x0000000300007221 */ /* 0x000fe80000010100 */
[----:B------:R1:W-:Y:S01]  /*8700*/  MUFU.EX2 R220, R9 ;  /* 0x0000000900dc7308 */ /* 0x0003e20000000800 */
[----:B------:R-:W-:Y:S02]  /*8710*/  FMUL.FTZ R13, R2, R113 ;  /* 0x00000071020d7220 */ /* 0x000fe40000410000 */
[----:B------:R-:W-:Y:S02]  /*8720*/  FMUL.FTZ R0, R0, c[0x0][0x2d0] ;  /* 0x0000b40000007a20 */ /* 0x000fe40000410000 */
[C---:B----4-:R-:W-:Y:S01]  /*8730*/  FMUL.FTZ R5, R2.reuse, R105 ;  /* 0x0000006902057220 */ /* 0x050fe20000410000 */
[----:B------:R-:W-:Y:S01]  /*8740*/  MOV R105, R30 ;  /* 0x0000001e00697202 */ /* 0x000fe20000000f00 */
[C---:B------:R-:W-:Y:S02]  /*8750*/  FMUL.FTZ R16, R2.reuse, R116 ;  /* 0x0000007402107220 */ /* 0x040fe40000410000 */
[C---:B--2---:R-:W-:Y:S01]  /*8760*/  FFMA.FTZ R116, R2.reuse, R204, R160 ;  /* 0x000000cc02747223 */ /* 0x044fe200000100a0 */
[----:B------:R-:W-:Y:S01]  /*8770*/  MUFU.EX2 R161, R161 ;  /* 0x000000a100a17308 */ /* 0x000fe20000000800 */
[----:B------:R-:W-:Y:S01]  /*8780*/  FMUL.FTZ R17, R2, R117 ;  /* 0x0000007502117220 */ /* 0x000fe20000410000 */
[----:B------:R-:W-:Y:S01]  /*8790*/  F2FP.BF16.PACK_AB R160, R222, R160 ;  /* 0x000000a0dea0723e */ /* 0x000fe200000010ff */
[C---:B------:R-:W-:Y:S01]  /*87a0*/  FMUL.FTZ R20, R2.reuse, R120 ;  /* 0x0000007802147220 */ /* 0x040fe20000410000 */
[----:B------:R-:W-:Y:S01]  /*87b0*/  MOV R117, R26 ;  /* 0x0000001a00757202 */ /* 0x000fe20000000f00 */
[C---:B------:R-:W-:Y:S02]  /*87c0*/  FMUL.FTZ R8, R2.reuse, R108 ;  /* 0x0000006c02087220 */ /* 0x040fe40000410000 */
[C---:B------:R-:W-:Y:S01]  /*87d0*/  FMUL.FTZ R21, R2.reuse, R121 ;  /* 0x0000007902157220 */ /* 0x040fe20000410000 */
[----:B------:R-:W-:Y:S01]  /*87e0*/  MOV R121, R38 ;  /* 0x0000002600797202 */ /* 0x000fe20000000f00 */
[C---:B------:R-:W-:Y:S01]  /*87f0*/  FMUL.FTZ R24, R2.reuse, R124 ;  /* 0x0000007c02187220 */ /* 0x040fe20000410000 */
[----:B------:R-:W-:Y:S01]  /*8800*/  MUFU.EX2 R0, R0 ;  /* 0x0000000000007308 */ /* 0x000fe20000000800 */
[C---:B------:R-:W-:Y:S01]  /*8810*/  FMUL.FTZ R25, R2.reuse, R125 ;  /* 0x0000007d02197220 */ /* 0x040fe20000410000 */
[----:B------:R-:W-:Y:S01]  /*8820*/  MOV R125, R15 ;  /* 0x0000000f007d7202 */ /* 0x000fe20000000f00 */
[C---:B------:R-:W-:Y:S01]  /*8830*/  FMUL.FTZ R28, R2.reuse, R148 ;  /* 0x00000094021c7220 */ /* 0x040fe20000410000 */
[----:B------:R-:W-:Y:S01]  /*8840*/  MOV R148, R102 ;  /* 0x0000006600947202 */ /* 0x000fe20000000f00 */
[C---:B-1----:R-:W-:Y:S01]  /*8850*/  FMUL.FTZ R9, R2.reuse, R109 ;  /* 0x0000006d02097220 */ /* 0x042fe20000410000 */
[----:B------:R-:W-:Y:S01]  /*8860*/  MOV R109, R39 ;  /* 0x00000027006d7202 */ /* 0x000fe20000000f00 */
[C---:B------:R-:W-:Y:S01]  /*8870*/  FMUL.FTZ R29, R2.reuse, R149 ;  /* 0x00000095021d7220 */ /* 0x040fe20000410000 */
[----:B------:R-:W-:Y:S01]  /*8880*/  MOV R149, R163 ;  /* 0x000000a300957202 */ /* 0x000fe20000000f00 */
[C---:B------:R-:W-:Y:S01]  /*8890*/  FMUL.FTZ R32, R2.reuse, R144 ;  /* 0x0000009002207220 */ /* 0x040fe20000410000 */
[----:B------:R-:W1:Y:S01]  /*88a0*/  MUFU.EX2 R232, R10 ;  /* 0x0000000a00e87308 */ /* 0x000e620000000800 */
        /* <DEDUP_REMOVED lines=9> */
[----:B------:R2:W-:Y:S01]  /*8940*/  MUFU.EX2 R231, R11 ;  /* 0x0000000b00e77308 */ /* 0x0005e20000000800 */
        /* <DEDUP_REMOVED lines=8> */
[C---:B------:R-:W-:Y:S02]  /*89d0*/  FMUL.FTZ R52, R2.reuse, R52 ;  /* 0x0000003402347220 */ /* 0x040fe40000410000 */
[C---:B------:R-:W-:Y:S02]  /*89e0*/  FMUL.FTZ R53, R2.reuse, R53 ;  /* 0x0000003502357220 */ /* 0x040fe40000410000 */
[----:B------:R-:W-:Y:S01]  /*89f0*/  FMUL.FTZ R56, R2, R56 ;  /* 0x0000003802387220 */ /* 0x000fe20000410000 */
[----:B-1----:R-:W-:Y:S01]  /*8a00*/  F2FP.BF16.PACK_AB R162, R232, R220 ;  /* 0x000000dce8a2723e */ /* 0x002fe200000010ff */
        /* <DEDUP_REMOVED lines=21> */
[----:B------:R-:W-:Y:S01]  /*8b60*/  IADD3 R2, R214, R208, RZ ;  /* 0x000000d0d6027210 */ /* 0x000fe20007ffe0ff */
[----:B------:R-:W-:Y:S02]  /*8b70*/  FFMA.FTZ R3, R14, c[0x0][0x2d0], -R219 ;  /* 0x0000b4000e037a23 */ /* 0x000fe400000108db */
[----:B------:R-:W-:Y:S02]  /*8b80*/  IMAD.MOV.U32 R104, RZ, RZ, R34 ;  /* 0x000000ffff687224 */ /* 0x000fe400078e0022 */
[----:B------:R-:W1:Y:S01]  /*8b90*/  LDSM.16.MT88.4 R204, [R2] ;  /* 0x0000000002cc783b */ /* 0x000e620000004200 */
[----:B------:R-:W3:Y:S01]  /*8ba0*/  MUFU.EX2 R124, R3 ;  /* 0x00000003007c7308 */ /* 0x000ee20000000800 */
[----:B------:R-:W-:Y:S01]  /*8bb0*/  IMAD.IADD R102, R212, 0x1, R2 ;  /* 0x00000001d4667824 */ /* 0x000fe200078e0202 */
[----:B------:R-:W-:Y:S01]  /*8bc0*/  MOV R125, R104 ;  /* 0x00000068007d7202 */ /* 0x000fe20000000f00 */
[C---:B-----5:R-:W-:Y:S01]  /*8bd0*/  FFMA.FTZ R113, R0.reuse, R43, R161 ;  /* 0x0000002b00717223 */ /* 0x060fe200000100a1 */
[C---:B------:R-:W-:Y:S01]  /*8be0*/  F2FP.BF16.PACK_AB R161, R221.reuse, R161 ;  /* 0x000000a1dda1723e */ /* 0x040fe200000010ff */
[C---:B------:R-:W-:Y:S02]  /*8bf0*/  FMUL.FTZ R6, R0.reuse, R106 ;  /* 0x0000006a00067220 */ /* 0x040fe40000410000 */
[C---:B------:R-:W-:Y:S02]  /*8c00*/  FMUL.FTZ R7, R0.reuse, R107 ;  /* 0x0000006b00077220 */ /* 0x040fe40000410000 */
[C---:B------:R-:W-:Y:S01]  /*8c10*/  FMUL.FTZ R43, R0.reuse, R139 ;  /* 0x0000008b002b7220 */ /* 0x040fe20000410000 */
[----:B------:R-:W-:Y:S01]  /*8c20*/  MOV R139, R136 ;  /* 0x00000088008b7202 */ /* 0x000fe20000000f00 */
[C---:B------:R-:W-:Y:S01]  /*8c30*/  FMUL.FTZ R10, R0.reuse, R110 ;  /* 0x0000006e000a7220 */ /* 0x040fe20000410000 */
[----:B------:R-:W-:Y:S01]  /*8c40*/  MOV R136, R105 ;  /* 0x0000006900887202 */ /* 0x000fe20000000f00 */
[C---:B--2---:R-:W-:Y:S01]  /*8c50*/  FMUL.FTZ R11, R0.reuse, R111 ;  /* 0x0000006f000b7220 */ /* 0x044fe20000410000 */
[----:B------:R-:W2:Y:S01]  /*8c60*/  LDSM.16.MT88.4 R104, [R102] ;  /* 0x000000006668783b */ /* 0x000ea20000004200 */
[C---:B------:R-:W-:Y:S02]  /*8c70*/  FMUL.FTZ R14, R0.reuse, R114 ;  /* 0x00000072000e7220 */ /* 0x040fe40000410000 */
[C---:B------:R-:W-:Y:S02]  /*8c80*/  FMUL.FTZ R15, R0.reuse, R115 ;  /* 0x00000073000f7220 */ /* 0x040fe40000410000 */
[----:B------:R-:W-:Y:S02]  /*8c90*/  IMAD.MOV.U32 R120, RZ, RZ, R23 ;  /* 0x000000ffff787224 */ /* 0x000fe400078e0017 */
[----:B------:R-:W-:Y:S02]  /*8ca0*/  IMAD.MOV.U32 R144, RZ, RZ, R18 ;  /* 0x000000ffff907224 */ /* 0x000fe400078e0012 */
[----:B------:R-:W-:Y:S01]  /*8cb0*/  FMUL.FTZ R18, R0, R118 ;  /* 0x0000007600127220 */ /* 0x000fe20000410000 */
[----:B---3--:R-:W-:Y:S01]  /*8cc0*/  F2FP.BF16.PACK_AB R163, R124, R231 ;  /* 0x000000e77ca3723e */ /* 0x008fe200000010ff */
[----:B------:R-:W-:Y:S01]  /*8cd0*/  FADD.FTZ R221, R221, R113 ;  /* 0x00000071dddd7221 */ /* 0x000fe20000010000 */
[----:B------:R-:W-:Y:S01]  /*8ce0*/  MOV R133, R120 ;  /* 0x0000007800857202 */ /* 0x000fe20000000f00 */
[--C-:B------:R-:W-:Y:S02]  /*8cf0*/  FFMA.FTZ R118, R249, c[0x0][0x2d0], -R103.reuse ;  /* 0x0000b400f9767a23 */ /* 0x100fe40000010867 */
[----:B------:R-:W-:Y:S02]  /*8d00*/  FMUL.FTZ R19, R0, R119 ;  /* 0x0000007700137220 */ /* 0x000fe40000410000 */
[----:B------:R-:W-:Y:S02]  /*8d10*/  FFMA.FTZ R119, R248, c[0x0][0x2d0], -R103 ;  /* 0x0000b400f8777a23 */ /* 0x000fe40000010867 */
[----:B------:R-:W3:Y:S01]  /*8d20*/  LDL.64 R248, [R1+0x50] ;  /* 0x0000500001f87983 */ /* 0x000ee20000100a00 */
[----:B------:R-:W-:Y:S02]  /*8d30*/  IMAD.MOV.U32 R108, RZ, RZ, R31 ;  /* 0x000000ffff6c7224 */ /* 0x000fe400078e001f */
[C---:B------:R-:W-:Y:S02]  /*8d40*/  FMUL.FTZ R22, R0.reuse, R122 ;  /* 0x0000007a00167220 */ /* 0x040fe40000410000 */
[C---:B------:R-:W-:Y:S01]  /*8d50*/  FMUL.FTZ R23, R0.reuse, R123 ;  /* 0x0000007b00177220 */ /* 0x040fe20000410000 */
[C---:B-1----:R-:W-:Y:S05]  /*8d60*/  HMMA.16816.F32.BF16 R4, R160.reuse, R204, R4 ;  /* 0x000000cca004723c */ /* 0x042fea0000041804 */
[C---:B------:R-:W-:Y:S01]  /*8d70*/  FMUL.FTZ R26, R0.reuse, R126 ;  /* 0x0000007e001a7220 */ /* 0x040fe20000410000 */
[----:B------:R-:W-:Y:S01]  /*8d80*/  MOV R123, R125 ;  /* 0x0000007d007b7202 */ /* 0x000fe20000000f00 */
[----:B------:R-:W-:Y:S01]  /*8d90*/  FMUL.FTZ R27, R0, R127 ;  /* 0x0000007f001b7220 */ /* 0x000fe20000410000 */
[C---:B------:R-:W-:Y:S04]  /*8da0*/  HMMA.16816.F32.BF16 R8, R160.reuse, R206, R8 ;  /* 0x000000cea008723c */ /* 0x040fe80000041808 */
[----:B------:R-:W-:Y:S01]  /*8db0*/  FFMA.FTZ R123, R123, c[0x0][0x2d0], -R219 ;  /* 0x0000b4007b7b7a23 */ /* 0x000fe200000108db */
[----:B------:R-:W-:Y:S01]  /*8dc0*/  MOV R204, R108 ;  /* 0x0000006c00cc7202 */ /* 0x000fe20000000f00 */
[----:B------:R-:W-:Y:S01]  /*8dd0*/  FFMA.FTZ R108, R224, c[0x0][0x2d0], -R103 ;  /* 0x0000b400e06c7a23 */ /* 0x000fe20000010867 */
[----:B------:R-:W-:Y:S01]  /*8de0*/  MOV R206, R137 ;  /* 0x0000008900ce7202 */ /* 0x000fe20000000f00 */
[C---:B--2---:R-:W-:Y:S02]  /*8df0*/  HMMA.16816.F32.BF16 R12, R160.reuse, R104, R12 ;  /* 0x00000068a00c723c */ /* 0x044fe4000004180c */
[----:B------:R-:W-:Y:S02]  /*8e00*/  MUFU.EX2 R126, R108 ;  /* 0x0000006c007e7308 */ /* 0x000fe40000000800 */
[C---:B------:R-:W-:Y:S01]  /*8e10*/  FMUL.FTZ R30, R0.reuse, R150 ;  /* 0x00000096001e7220 */ /* 0x040fe20000410000 */
[----:B------:R-:W-:Y:S01]  /*8e20*/  MOV R205, R140 ;  /* 0x0000008c00cd7202 */ /* 0x000fe20000000f00 */
[C---:B------:R-:W-:Y:S01]  /*8e30*/  FMUL.FTZ R31, R0.reuse, R151 ;  /* 0x00000097001f7220 */ /* 0x040fe20000410000 */
[----:B------:R-:W-:Y:S01]  /*8e40*/  MOV R151, R128 ;  /* 0x0000008000977202 */ /* 0x000fe20000000f00 */
[C---:B------:R-:W-:Y:S04]  /*8e50*/  HMMA.16816.F32.BF16 R16, R160.reuse, R106, R16 ;  /* 0x0000006aa010723c */ /* 0x040fe80000041810 */
[C---:B------:R-:W-:Y:S02]  /*8e60*/  FMUL.FTZ R34, R0.reuse, R146 ;  /* 0x0000009200227220 */ /* 0x040fe40000410000 */
[C---:B------:R-:W-:Y:S01]  /*8e70*/  FMUL.FTZ R35, R0.reuse, R147 ;  /* 0x0000009300237220 */ /* 0x040fe20000410000 */
[----:B------:R-:W-:Y:S01]  /*8e80*/  MOV R147, R136 ;  /* 0x0000008800937202 */ /* 0x000fe20000000f00 */
[C---:B------:R-:W-:Y:S04]  /*8e90*/  FMUL.FTZ R38, R0.reuse, R142 ;  /* 0x0000008e00267220 */ /* 0x040fe80000410000 */
[C---:B------:R-:W-:Y:S02]  /*8ea0*/  FMUL.FTZ R39, R0.reuse, R143 ;  /* 0x0000008f00277220 */ /* 0x040fe40000410000 */
[C---:B------:R-:W-:Y:S02]  /*8eb0*/  FMUL.FTZ R42, R0.reuse, R138 ;  /* 0x0000008a002a7220 */ /* 0x040fe40000410000 */
[----:B------:R-:W-:Y:S01]  /*8ec0*/  IMAD.MOV.U32 R132, RZ, RZ, R117 ;  /* 0x000000ffff847224 */ /* 0x000fe200078e0075 */
[----:B------:R-:W-:Y:S01]  /*8ed0*/  MOV R117, R51 ;  /* 0x0000003300757202 */ /* 0x000fe20000000f00 */
        /* <DEDUP_REMOVED lines=28> */
[----:B------:R-:W-:Y:S02]  /*90a0*/  IMAD.MOV.U32 R120, RZ, RZ, R46 ;  /* 0x000000ffff787224 */ /* 0x000fe400078e002e */
[----:B------:R-:W-:Y:S02]  /*90b0*/  FMUL.FTZ R46, R0, R134 ;  /* 0x00000086002e7220 */ /* 0x000fe40000410000 */
[----:B------:R-:W-:Y:S01]  /*90c0*/  IMAD.IADD R0, R215, 0x1, R208 ;  /* 0x00000001d7007824 */ /* 0x000fe200078e02d0 */
[----:B------:R-:W-:Y:S01]  /*90d0*/  MOV R208, R129 ;  /* 0x0000008100d07202 */ /* 0x000fe20000000f00 */
[----:B------:R-:W-:Y:S01]  /*90e0*/  IMAD.MOV.U32 R140, RZ, RZ, R144 ;  /* 0x000000ffff8c7224 */ /* 0x000fe200078e0090 */
[----:B------:R-:W-:Y:S01]  /*90f0*/  MOV R144, R148 ;  /* 0x0000009400907202 */ /* 0x000fe20000000f00 */
[----:B------:R-:W-:Y:S01]  /*9100*/  IMAD.MOV.U32 R142, RZ, RZ, R120 ;  /* 0x000000ffff8e7224 */ /* 0x000fe200078e0078 */
[----:B------:R-:W1:Y:S01]  /*9110*/  LDSM.16.MT88.4 R104, [R0] ;  /* 0x000000000068783b */ /* 0x000e620000004200 */
[----:B------:R-:W-:Y:S01]  /*9120*/  IADD3 R3, R212, R0, RZ ;  /* 0x00000000d4037210 */ /* 0x000fe20007ffe0ff */
[----:B------:R-:W-:Y:S01]  /*9130*/  IMAD.MOV.U32 R146, RZ, RZ, R132 ;  /* 0x000000ffff927224 */ /* 0x000fe200078e0084 */
[----:B------:R-:W-:Y:S01]  /*9140*/  MOV R148, R109 ;  /* 0x0000006d00947202 */ /* 0x000fe20000000f00 */
[--C-:B------:R-:W-:Y:S01]  /*9150*/  FFMA.FTZ R109, R223, c[0x0][0x2d0], -R103.reuse ;  /* 0x0000b400df6d7a23 */ /* 0x100fe20000010867 */
[----:B------:R-:W-:Y:S01]  /*9160*/  MOV R129, R141 ;  /* 0x0000008d00817202 */ /* 0x000fe20000000f00 */
[----:B------:R-:W-:Y:S01]  /*9170*/  FFMA.FTZ R117, R252, c[0x0][0x2d0], -R103 ;  /* 0x0000b400fc757a23 */ /* 0x000fe20000010867 */
[----:B------:R-:W-:Y:S01]  /*9180*/  MOV R141, R145 ;  /* 0x00000091008d7202 */ /* 0x000fe20000000f00 */
[----:B------:R-:W-:Y:S01]  /*9190*/  IMAD.MOV.U32 R224, RZ, RZ, R204 ;  /* 0x000000ffffe07224 */ /* 0x000fe200078e00cc */
[----:B------:R-:W-:Y:S01]  /*91a0*/  MOV R145, R149 ;  /* 0x0000009500917202 */ /* 0x000fe20000000f00 */
[----:B------:R-:W-:Y:S01]  /*91b0*/  IMAD.MOV.U32 R149, RZ, RZ, R121 ;  /* 0x000000ffff957224 */ /* 0x000fe200078e0079 */
[----:B------:R-:W-:Y:S01]  /*91c0*/  MOV R150, R129 ;  /* 0x0000008100967202 */ /* 0x000fe20000000f00 */
[----:B------:R2:W-:Y:S01]  /*91d0*/  MUFU.EX2 R121, R109 ;  /* 0x0000006d00797308 */ /* 0x0005e20000000800 */
[----:B------:R-:W-:Y:S01]  /*91e0*/  MOV R204, R133 ;  /* 0x0000008500cc7202 */ /* 0x000fe20000000f00 */
[--C-:B------:R-:W-:Y:S02]  /*91f0*/  FFMA.FTZ R207, R235, c[0x0][0x2d0], -R103.reuse ;  /* 0x0000b400ebcf7a23 */ /* 0x100fe40000010867 */
[----:B------:R-:W-:Y:S02]  /*9200*/  FFMA.FTZ R223, R244, c[0x0][0x2d0], -R103 ;  /* 0x0000b400f4df7a23 */ /* 0x000fe40000010867 */
[--C-:B------:R-:W-:Y:S02]  /*9210*/  FFMA.FTZ R206, R206, c[0x0][0x2d0], -R219.reuse ;  /* 0x0000b400cece7a23 */ /* 0x100fe400000108db */
[--C-:B------:R-:W-:Y:S02]  /*9220*/  FFMA.FTZ R204, R204, c[0x0][0x2d0], -R219.reuse ;  /* 0x0000b400cccc7a23 */ /* 0x100fe400000108db */
[----:B------:R-:W-:Y:S10]  /*9230*/  MUFU.EX2 R223, R223 ;  /* 0x000000df00df7308 */ /* 0x000ff40000000800 */
[----:B------:R-:W-:Y:S01]  /*9240*/  MUFU.EX2 R207, R207 ;  /* 0x000000cf00cf7308 */ /* 0x000fe20000000800 */
[----:B--2---:R-:W-:Y:S01]  /*9250*/  LDSM.16.MT88.4 R108, [R2+0x800] ;  /* 0x00080000026c783b */ /* 0x004fe20000004200 */
[C---:B-1----:R-:W-:Y:S08]  /*9260*/  HMMA.16816.F32.BF16 R20, R160.reuse, R104, R20 ;  /* 0x00000068a014723c */ /* 0x042ff00000041814 */
[----:B------:R-:W-:Y:S01]  /*9270*/  MUFU.EX2 R206, R206 ;  /* 0x000000ce00ce7308 */ /* 0x000fe20000000800 */
[C---:B------:R-:W-:Y:S01]  /*9280*/  HMMA.16816.F32.BF16 R24, R160.reuse, R106, R24 ;  /* 0x0000006aa018723c */ /* 0x040fe20000041818 */
[----:B------:R-:W1:Y:S08]  /*9290*/  LDSM.16.MT88.4 R104, [R3] ;  /* 0x000000000368783b */ /* 0x000e700000004200 */
[----:B------:R-:W-:Y:S01]  /*92a0*/  MUFU.EX2 R204, R204 ;  /* 0x000000cc00cc7308 */ /* 0x000fe20000000800 */
        /* <DEDUP_REMOVED lines=28> */
[----:B------:R-:W-:Y:S01]  /*9470*/  MOV R225, R112 ;  /* 0x0000007000e17202 */ /* 0x000fe20000000f00 */
[----:B------:R-:W-:Y:S02]  /*9480*/  FFMA.FTZ R112, R229, c[0x0][0x2d0], -R219 ;  /* 0x0000b400e5707a23 */ /* 0x000fe400000108db */
[----:B------:R-:W-:Y:S06]  /*9490*/  FFMA.FTZ R229, R237, c[0x0][0x2d0], -R103 ;  /* 0x0000b400ede57a23 */ /* 0x000fec0000010867 */
[----:B------:R2:W-:Y:S10]  /*94a0*/  MUFU.EX2 R127, R112 ;  /* 0x00000070007f7308 */ /* 0x0005f40000000800 */
[----:B------:R-:W-:Y:S01]  /*94b0*/  MUFU.EX2 R237, R119 ;  /* 0x0000007700ed7308 */ /* 0x000fe20000000800 */
[----:B-1----:R-:W-:Y:S09]  /*94c0*/  FFMA.FTZ R104, R226, c[0x0][0x2d0], -R219 ;  /* 0x0000b400e2687a23 */ /* 0x002ff200000108db */
[----:B------:R1:W4:Y:S01]  /*94d0*/  MUFU.EX2 R128, R104 ;  /* 0x0000006800807308 */ /* 0x0003220000000800 */
[--C-:B--2---:R-:W-:Y:S01]  /*94e0*/  FFMA.FTZ R112, R239, c[0x0][0x2d0], -R103.reuse ;  /* 0x0000b400ef707a23 */ /* 0x104fe20000010867 */
[----:B------:R-:W-:Y:S08]  /*94f0*/  MOV R239, R149 ;  /* 0x0000009500ef7202 */ /* 0x000ff00000000f00 */
[----:B------:R2:W-:Y:S10]  /*9500*/  MUFU.EX2 R132, R112 ;  /* 0x0000007000847308 */ /* 0x0005f40000000800 */
[----:B------:R-:W-:Y:S01]  /*9510*/  MUFU.EX2 R226, R123 ;  /* 0x0000007b00e27308 */ /* 0x000fe20000000800 */
[--C-:B-1----:R-:W-:Y:S01]  /*9520*/  FFMA.FTZ R104, R227, c[0x0][0x2d0], -R103.reuse ;  /* 0x0000b400e3687a23 */ /* 0x102fe20000010867 */
[----:B----4-:R-:W-:Y:S08]  /*9530*/  F2FP.BF16.PACK_AB R105, R128, R125 ;  /* 0x0000007d8069723e */ /* 0x010ff000000010ff */
[----:B------:R1:W-:Y:S01]  /*9540*/  MUFU.EX2 R134, R104 ;  /* 0x0000006800867308 */ /* 0x0003e20000000800 */
[--C-:B--2---:R-:W-:Y:S01]  /*9550*/  FFMA.FTZ R112, R241, c[0x0][0x2d0], -R103.reuse ;  /* 0x0000b400f1707a23 */ /* 0x104fe20000010867 */
[----:B------:R-:W-:Y:S08]  /*9560*/  MOV R241, R150 ;  /* 0x0000009600f17202 */ /* 0x000ff00000000f00 */
[----:B------:R2:W-:Y:S10]  /*9570*/  MUFU.EX2 R136, R112 ;  /* 0x0000007000887308 */ /* 0x0005f40000000800 */
[----:B------:R-:W-:Y:S01]  /*9580*/  MUFU.EX2 R229, R229 ;  /* 0x000000e500e57308 */ /* 0x000fe20000000800 */
[--C-:B-1----:R-:W-:Y:S02]  /*9590*/  FFMA.FTZ R104, R228, c[0x0][0x2d0], -R103.reuse ;  /* 0x0000b400e4687a23 */ /* 0x102fe40000010867 */
[----:B------:R-:W-:Y:S02]  /*95a0*/  FFMA.FTZ R228, R240, c[0x0][0x2d0], -R103 ;  /* 0x0000b400f0e47a23 */ /* 0x000fe40000010867 */
[----:B------:R-:W2:Y:S05]  /*95b0*/  LDL R240, [R1+0x58] ;  /* 0x0000580001f07983 */ /* 0x000eaa0000100800 */
[----:B------:R1:W5:Y:S01]  /*95c0*/  MUFU.EX2 R137, R104 ;  /* 0x0000006800897308 */ /* 0x0003620000000800 */
[--C-:B--2---:R-:W-:Y:S02]  /*95d0*/  FFMA.FTZ R112, R243, c[0x0][0x2d0], -R219.reuse ;  /* 0x0000b400f3707a23 */ /* 0x104fe400000108db */
[----:B------:R-:W-:Y:S07]  /*95e0*/  IMAD.MOV.U32 R243, RZ, RZ, R144 ;  /* 0x000000fffff37224 */ /* 0x000fee00078e0090 */
[----:B------:R2:W-:Y:S10]  /*95f0*/  MUFU.EX2 R133, R112 ;  /* 0x0000007000857308 */ /* 0x0005f40000000800 */
[----:B------:R-:W-:Y:S01]  /*9600*/  MUFU.EX2 R228, R228 ;  /* 0x000000e400e47308 */ /* 0x000fe20000000800 */
[----:B-1----:R-:W-:Y:S01]  /*9610*/  FFMA.FTZ R104, R230, c[0x0][0x2d0], -R219 ;  /* 0x0000b400e6687a23 */ /* 0x002fe200000108db */
[----:B-----5:R-:W-:Y:S01]  /*9620*/  F2FP.BF16.PACK_AB R106, R137, R134 ;  /* 0x00000086896a723e */ /* 0x020fe200000010ff */
[----:B------:R-:W-:Y:S07]  /*9630*/  FFMA.FTZ R230, R238, c[0x0][0x2d0], -R103 ;  /* 0x0000b400eee67a23 */ /* 0x000fee0000010867 */
[----:B------:R1:W5:Y:S01]  /*9640*/  MUFU.EX2 R130, R104 ;  /* 0x0000006800827308 */ /* 0x0003620000000800 */
[----:B--2---:R-:W-:Y:S01]  /*9650*/  FFMA.FTZ R112, R242, c[0x0][0x2d0], -R219 ;  /* 0x0000b400f2707a23 */ /* 0x004fe200000108db */
[----:B------:R-:W-:Y:S08]  /*9660*/  MOV R242, R145 ;  /* 0x0000009100f27202 */ /* 0x000ff00000000f00 */
[----:B------:R2:W-:Y:S10]  /*9670*/  MUFU.EX2 R135, R112 ;  /* 0x0000007000877308 */ /* 0x0005f40000000800 */
[----:B------:R-:W-:Y:S01]  /*9680*/  MUFU.EX2 R238, R118 ;  /* 0x0000007600ee7308 */ /* 0x000fe20000000800 */
[----:B-1----:R-:W-:Y:S01]  /*9690*/  FADD.FTZ R104, R222, R116 ;  /* 0x00000074de687221 */ /* 0x002fe20000010000 */
[----:B-----5:R-:W-:Y:S01]  /*96a0*/  F2FP.BF16.PACK_AB R107, R130, R127 ;  /* 0x0000007f826b723e */ /* 0x020fe200000010ff */
[--C-:B------:R-:W-:Y:S02]  /*96b0*/  FFMA.FTZ R116, R251, c[0x0][0x2d0], -R103.reuse ;  /* 0x0000b400fb747a23 */ /* 0x100fe40000010867 */
[----:B------:R-:W-:Y:S01]  /*96c0*/  FADD.FTZ R120, R220, R104 ;  /* 0x00000068dc787221 */ /* 0x000fe20000010000 */
[----:B------:R-:W-:Y:S01]  /*96d0*/  F2FP.BF16.PACK_AB R104, R126, R121 ;  /* 0x000000797e68723e */ /* 0x000fe200000010ff */
[--C-:B------:R-:W-:Y:S03]  /*96e0*/  FFMA.FTZ R220, R234, c[0x0][0x2d0], -R103.reuse ;  /* 0x0000b400eadc7a23 */ /* 0x100fe60000010867 */
[----:B------:R-:W-:Y:S01]  /*96f0*/  MUFU.EX2 R230, R230 ;  /* 0x000000e600e67308 */ /* 0x000fe20000000800 */
[----:B------:R-:W-:Y:S02]  /*9700*/  FADD.FTZ R120, R232, R120 ;  /* 0x00000078e8787221 */ /* 0x000fe40000010000 */
[----:B--2---:R-:W-:Y:S01]  /*9710*/  FFMA.FTZ R112, R245, c[0x0][0x2d0], -R103 ;  /* 0x0000b400f5707a23 */ /* 0x004fe20000010867 */
[C---:B------:R-:W-:Y:S06]  /*9720*/  HMMA.16816.F32.BF16 R4, R104.reuse, R108, R4 ;  /* 0x0000006c6804723c */ /* 0x040fec0000041804 */
[----:B------:R1:W-:Y:S01]  /*9730*/  MUFU.EX2 R138, R112 ;  /* 0x00000070008a7308 */ /* 0x0003e20000000800 */
[----:B------:R-:W-:Y:S01]  /*9740*/  IMAD.MOV.U32 R245, RZ, RZ, R205 ;  /* 0x000000fffff57224 */ /* 0x000fe200078e00cd */
[C---:B------:R-:W-:Y:S01]  /*9750*/  HMMA.16816.F32.BF16 R8, R104.reuse, R110, R8 ;  /* 0x0000006e6808723c */ /* 0x040fe20000041808 */
[----:B------:R-:W2:Y:S03]  /*9760*/  LDSM.16.MT88.4 R108, [R102+0x800] ;  /* 0x00080000666c783b */ /* 0x000ea60000004200 */
[----:B------:R-:W-:Y:S04]  /*9770*/  ISETP.GE.AND P4, PT, R245, 0x1, PT ;  /* 0x00000001f500780c */ /* 0x000fe80003f86270 */
[----:B------:R-:W-:Y:S10]  /*9780*/  MUFU.EX2 R232, R117 ;  /* 0x0000007500e87308 */ /* 0x000ff40000000800 */
[----:B------:R-:W-:Y:S01]  /*9790*/  MUFU.EX2 R220, R220 ;  /* 0x000000dc00dc7308 */ /* 0x000fe20000000800 */
[----:B-1----:R-:W-:Y:S01]  /*97a0*/  FFMA.FTZ R112, R246, c[0x0][0x2d0], -R103 ;  /* 0x0000b400f6707a23 */ /* 0x002fe20000010867 */
[----:B------:R-:W-:Y:S08]  /*97b0*/  MOV R246, R140 ;  /* 0x0000008c00f67202 */ /* 0x000ff00000000f00 */
[----:B------:R1:W5:Y:S01]  /*97c0*/  MUFU.EX2 R222, R112 ;  /* 0x0000007000de7308 */ /* 0x0003620000000800 */
[C---:B--2---:R-:W-:Y:S08]  /*97d0*/  HMMA.16816.F32.BF16 R12, R104.reuse, R108, R12 ;  /* 0x0000006c680c723c */ /* 0x044ff0000004180c */
[C---:B------:R-:W-:Y:S01]  /*97e0*/  HMMA.16816.F32.BF16 R16, R104.reuse, R110, R16 ;  /* 0x0000006e6810723c */ /* 0x040fe20000041810 */
[----:B------:R-:W2:Y:S08]  /*97f0*/  LDSM.16.MT88.4 R108, [R0+0x800] ;  /* 0x00080000006c783b */ /* 0x000eb00000004200 */
[----:B-1----:R-:W-:Y:S01]  /*9800*/  LDSM.16.MT88.4 R112, [R102+0x1000] ;  /* 0x001000006670783b */ /* 0x002fe20000004200 */
        /* <DEDUP_REMOVED lines=31> */
[----:B------:R-:W-:Y:S03]  /*9a00*/  MOV R247, R141 ;  /* 0x0000008d00f77202 */ /* 0x000fe60000000f00 */
[----:B------:R-:W-:Y:S01]  /*9a10*/  FFMA.FTZ R105, R250, c[0x0][0x2d0], -R219 ;  /* 0x0000b400fa697a23 */ /* 0x000fe200000108db */
[----:B-----5:R-:W-:Y:S01]  /*9a20*/  F2FP.BF16.PACK_AB R106, R222, R138 ;  /* 0x0000008ade6a723e */ /* 0x020fe200000010ff */
[----:B------:R-:W-:Y:S03]  /*9a30*/  FADD.FTZ R104, R231, R221 ;  /* 0x000000dde7687221 */ /* 0x000fe60000010000 */
[--C-:B------:R-:W-:Y:S01]  /*9a40*/  FFMA.FTZ R221, R236, c[0x0][0x2d0], -R103.reuse ;  /* 0x0000b400ecdd7a23 */ /* 0x100fe20000010867 */
[----:B------:R-:W2:Y:S01]  /*9a50*/  MUFU.EX2 R129, R105 ;  /* 0x0000006900817308 */ /* 0x000ea20000000800 */
[----:B------:R-:W-:Y:S01]  /*9a60*/  FADD.FTZ R122, R124, R104 ;  /* 0x000000687c7a7221 */ /* 0x000fe20000010000 */
[----:B------:R-:W-:Y:S01]  /*9a70*/  F2FP.BF16.PACK_AB R104, R136, R132 ;  /* 0x000000848868723e */ /* 0x000fe200000010ff */
[----:B------:R-:W-:Y:S01]  /*9a80*/  FFMA.FTZ R103, R233, c[0x0][0x2d0], -R103 ;  /* 0x0000b400e9677a23 */ /* 0x000fe20000010867 */
[----:B------:R-:W-:Y:S01]  /*9a90*/  MOV R250, R148 ;  /* 0x0000009400fa7202 */ /* 0x000fe20000000f00 */
[----:B------:R-:W-:Y:S02]  /*9aa0*/  FADD.FTZ R122, R125, R122 ;  /* 0x0000007a7d7a7221 */ /* 0x000fe40000010000 */
[--C-:B------:R-:W-:Y:S03]  /*9ab0*/  FFMA.FTZ R124, R147, c[0x0][0x2d0], -R219.reuse ;  /* 0x0000b400937c7a23 */ /* 0x100fe600000108db */
[----:B------:R5:W-:Y:S01]  /*9ac0*/  MUFU.EX2 R236, R116 ;  /* 0x0000007400ec7308 */ /* 0x000be20000000800 */
[----:B-1----:R-:W1:Y:S09]  /*9ad0*/  LDSM.16.MT88.4 R108, [R2+0x1000] ;  /* 0x00100000026c783b */ /* 0x002e720000004200 */
[----:B------:R-:W3:Y:S01]  /*9ae0*/  MUFU.EX2 R205, R103 ;  /* 0x0000006700cd7308 */ /* 0x000ee20000000800 */
[----:B--2---:R-:W-:Y:S02]  /*9af0*/  F2FP.BF16.PACK_AB R107, R129, R131 ;  /* 0x00000083816b723e */ /* 0x004fe400000010ff */
[----:B------:R-:W-:Y:S07]  /*9b00*/  F2FP.BF16.PACK_AB R105, R135, R133 ;  /* 0x000000858769723e */ /* 0x000fee00000010ff */
[----:B------:R-:W2:Y:S01]  /*9b10*/  MUFU.EX2 R221, R221 ;  /* 0x000000dd00dd7308 */ /* 0x000ea20000000800 */
[----:B-----5:R-:W-:Y:S01]  /*9b20*/  LDSM.16.MT88.4 R116, [R0+0x1800] ;  /* 0x001800000074783b */ /* 0x020fe20000004200 */
[----:B---3--:R-:W-:Y:S01]  /*9b30*/  F2FP.BF16.PACK_AB R162, R205, R220 ;  /* 0x000000dccda2723e */ /* 0x008fe200000010ff */
        /* <DEDUP_REMOVED lines=31> */
[C---:B-1----:R-:W-:Y:S07]  /*9d30*/  HMMA.16816.F32.BF16 R84, R104.reuse, R108, R84 ;  /* 0x0000006c6854723c */ /* 0x042fee0000041854 */
[--C-:B------:R-:W-:Y:S01]  /*9d40*/  FFMA.FTZ R108, R225, c[0x0][0x2d0], -R219.reuse ;  /* 0x0000b400e16c7a23 */ /* 0x100fe200000108db */
[C---:B------:R-:W-:Y:S03]  /*9d50*/  HMMA.16816.F32.BF16 R88, R104.reuse, R110, R88 ;  /* 0x0000006e6858723c */ /* 0x040fe60000041858 */
[----:B------:R1:W-:Y:S05]  /*9d60*/  MUFU.EX2 R231, R108 ;  /* 0x0000006c00e77308 */ /* 0x0003ea0000000800 */
[C---:B--2---:R-:W-:Y:S08]  /*9d70*/  HMMA.16816.F32.BF16 R92, R104.reuse, R112, R92 ;  /* 0x00000070685c723c */ /* 0x044ff0000004185c */
[----:B------:R-:W-:Y:S01]  /*9d80*/  HMMA.16816.F32.BF16 R96, R104, R114, R96 ;  /* 0x000000726860723c */ /* 0x000fe20000041860 */
[----:B------:R-:W-:Y:S06]  /*9d90*/  LDSM.16.MT88.4 R112, [R102+0x1800] ;  /* 0x001800006670783b */ /* 0x000fec0000004200 */
[--C-:B------:R-:W-:Y:S01]  /*9da0*/  FFMA.FTZ R104, R139, c[0x0][0x2d0], -R219.reuse ;  /* 0x0000b4008b687a23 */ /* 0x100fe200000108db */
[----:B------:R-:W-:Y:S03]  /*9db0*/  F2FP.BF16.PACK_AB R106, R237, R238 ;  /* 0x000000eeed6a723e */ /* 0x000fe600000010ff */
[----:B------:R2:W-:Y:S01]  /*9dc0*/  MUFU.EX2 R233, R104 ;  /* 0x0000006800e97308 */ /* 0x0005e20000000800 */
[--C-:B-1----:R-:W-:Y:S09]  /*9dd0*/  FFMA.FTZ R108, R224, c[0x0][0x2d0], -R219.reuse ;  /* 0x0000b400e06c7a23 */ /* 0x102ff200000108db */
[----:B------:R-:W1:Y:S10]  /*9de0*/  MUFU.EX2 R235, R108 ;  /* 0x0000006c00eb7308 */ /* 0x000e740000000800 */
[----:B------:R-:W-:Y:S01]  /*9df0*/  MUFU.EX2 R224, R124 ;  /* 0x0000007c00e07308 */ /* 0x000fe20000000800 */
[----:B--2---:R-:W-:Y:S02]  /*9e00*/  FADD.FTZ R104, R121, R120 ;  /* 0x0000007879687221 */ /* 0x004fe40000010000 */
[--C-:B------:R-:W-:Y:S02]  /*9e10*/  FFMA.FTZ R120, R142, c[0x0][0x2d0], -R219.reuse ;  /* 0x0000b4008e787a23 */ /* 0x100fe400000108db */
[----:B------:R-:W-:Y:S01]  /*9e20*/  FADD.FTZ R125, R126, R104 ;  /* 0x000000687e7d7221 */ /* 0x000fe20000010000 */
[----:B------:R-:W-:Y:S04]  /*9e30*/  F2FP.BF16.PACK_AB R104, R236, R232 ;  /* 0x000000e8ec68723e */ /* 0x000fe800000010ff */
[----:B------:R2:W-:Y:S01]  /*9e40*/  MUFU.EX2 R227, R120 ;  /* 0x0000007800e37308 */ /* 0x0005e20000000800 */
[----:B------:R-:W-:Y:S02]  /*9e50*/  FFMA.FTZ R121, R143, c[0x0][0x2d0], -R219 ;  /* 0x0000b4008f797a23 */ /* 0x000fe400000108db */
[----:B------:R-:W-:Y:S01]  /*9e60*/  FADD.FTZ R125, R134, R125 ;  /* 0x0000007d867d7221 */ /* 0x000fe20000010000 */
[----:B-1----:R-:W-:Y:S01]  /*9e70*/  F2FP.BF16.PACK_AB R105, R235, R231 ;  /* 0x000000e7eb69723e */ /* 0x002fe200000010ff */
[--C-:B------:R-:W-:Y:S02]  /*9e80*/  FFMA.FTZ R108, R208, c[0x0][0x2d0], -R219.reuse ;  /* 0x0000b400d06c7a23 */ /* 0x100fe400000108db */
[----:B------:R-:W-:Y:S02]  /*9e90*/  FFMA.FTZ R208, R146, c[0x0][0x2d0], -R219 ;  /* 0x0000b40092d07a23 */ /* 0x000fe400000108db */
[----:B------:R-:W-:Y:S01]  /*9ea0*/  LDSM.16.MT88.4 R144, [R3+0x2800] ;  /* 0x002800000390783b */ /* 0x000fe20000004200 */
[----:B------:R1:W3:Y:S01]  /*9eb0*/  MUFU.EX2 R234, R108 ;  /* 0x0000006c00ea7308 */ /* 0x0002e20000000800 */
[----:B------:R-:W-:Y:S02]  /*9ec0*/  FADD.FTZ R125, R137, R125 ;  /* 0x0000007d897d7221 */ /* 0x000fe40000010000 */
[----:B------:R-:W-:Y:S07]  /*9ed0*/  FFMA.FTZ R219, R151, c[0x0][0x2d0], -R219 ;  /* 0x0000b40097db7a23 */ /* 0x000fee00000108db */
[----:B------:R5:W-:Y:S01]  /*9ee0*/  MUFU.EX2 R225, R121 ;  /* 0x0000007900e17308 */ /* 0x000be20000000800 */
[----:B--2---:R-:W-:Y:S04]  /*9ef0*/  FADD.FTZ R120, R128, R122 ;  /* 0x0000007a80787221 */ /* 0x004fe80000010000 */
[----:B------:R-:W-:Y:S05]  /*9f00*/  FADD.FTZ R124, R127, R120 ;  /* 0x000000787f7c7221 */ /* 0x000fea0000010000 */
[----:B------:R-:W2:Y:S01]  /*9f10*/  MUFU.EX2 R219, R219 ;  /* 0x000000db00db7308 */ /* 0x000ea20000000800 */
[----:B------:R-:W-:Y:S01]  /*9f20*/  FADD.FTZ R124, R130, R124 ;  /* 0x0000007c827c7221 */ /* 0x000fe20000010000 */
[----:B-1----:R-:W1:Y:S01]  /*9f30*/  LDSM.16.MT88.4 R108, [R2+0x1800] ;  /* 0x00180000026c783b */ /* 0x002e620000004200 */
[----:B---3--:R-:W-:Y:S02]  /*9f40*/  F2FP.BF16.PACK_AB R107, R233, R234 ;  /* 0x000000eae96b723e */ /* 0x008fe400000010ff */
[----:B------:R-:W-:Y:S04]  /*9f50*/  FADD.FTZ R103, R133, R124 ;  /* 0x0000007c85677221 */ /* 0x000fe80000010000 */
[----:B------:R-:W-:Y:S01]  /*9f60*/  FADD.FTZ R103, R135, R103 ;  /* 0x0000006787677221 */ /* 0x000fe20000010000 */
[----:B------:R-:W3:Y:S01]  /*9f70*/  MUFU.EX2 R208, R208 ;  /* 0x000000d000d07308 */ /* 0x000ee20000000800 */
[----:B-----5:R-:W-:Y:S02]  /*9f80*/  LDSM.16.MT88.4 R120, [R0+0x2000] ;  /* 0x002000000078783b */ /* 0x020fe40000004200 */
[----:B------:R-:W-:Y:S04]  /*9f90*/  FADD.FTZ R103, R131, R103 ;  /* 0x0000006783677221 */ /* 0x000fe80000010000 */
[----:B------:R-:W-:Y:S02]  /*9fa0*/  FADD.FTZ R103, R129, R103 ;  /* 0x0000006781677221 */ /* 0x000fe40000010000 */
[----:B------:R-:W-:Y:S01]  /*9fb0*/  LDSM.16.MT88.4 R128, [R102+0x5800] ;  /* 0x005800006680783b */ /* 0x000fe20000004200 */
[----:B--2---:R-:W-:Y:S02]  /*9fc0*/  F2FP.BF16.PACK_AB R163, R219, R204 ;  /* 0x000000ccdba3723e */ /* 0x004fe400000010ff */
[----:B---3--:R-:W-:Y:S01]  /*9fd0*/  F2FP.BF16.PACK_AB R161, R208, R206 ;  /* 0x000000ced0a1723e */ /* 0x008fe200000010ff */
[C---:B-1----:R-:W-:Y:S08]  /*9fe0*/  HMMA.16816.F32.BF16 R4, R104.reuse, R108, R4 ;  /* 0x0000006c6804723c */ /* 0x042ff00000041804 */
        /* <DEDUP_REMOVED lines=33> */
[----:B------:R-:W-:Y:S01]  /*a200*/  HMMA.16816.F32.BF16 R96, R104, R118, R96 ;  /* 0x000000766860723c */ /* 0x000fe20000041860 */
[----:B------:R-:W3:Y:S06]  /*a210*/  LDSM.16.MT88.4 R116, [R3+0x2000] ;  /* 0x002000000374783b */ /* 0x000eec0000004200 */
[----:B------:R-:W-:Y:S02]  /*a220*/  F2FP.BF16.PACK_AB R104, R228, R223 ;  /* 0x000000dfe468723e */ /* 0x000fe400000010ff */
[----:B------:R-:W-:Y:S03]  /*a230*/  F2FP.BF16.PACK_AB R105, R227, R225 ;  /* 0x000000e1e369723e */ /* 0x000fe600000010ff */
[----:B------:R-:W-:Y:S02]  /*a240*/  F2FP.BF16.PACK_AB R106, R229, R230 ;  /* 0x000000e6e56a723e */ /* 0x000fe400000010ff */
[----:B------:R-:W-:Y:S07]  /*a250*/  F2FP.BF16.PACK_AB R107, R224, R226 ;  /* 0x000000e2e06b723e */ /* 0x000fee00000010ff */
        /* <DEDUP_REMOVED lines=8> */
[----:B------:R-:W5:Y:S07]  /*a2e0*/  LDSM.16.MT88.4 R120, [R0+0x5000] ;  /* 0x005000000078783b */ /* 0x000f6e0000004200 */
        /* <DEDUP_REMOVED lines=9> */
[C---:B-----5:R-:W-:Y:S08]  /*a380*/  HMMA.16816.F32.BF16 R52, R104.reuse, R120, R52 ;  /* 0x000000786834723c */ /* 0x060ff00000041834 */
        /* <DEDUP_REMOVED lines=8> */
[C---:B--2---:R-:W-:Y:S07]  /*a410*/  HMMA.16816.F32.BF16 R76, R104.reuse, R112, R76 ;  /* 0x00000070684c723c */ /* 0x044fee000004184c */
[----:B------:R-:W-:Y:S01]  /*a420*/  FADD.FTZ R112, R132, R125 ;  /* 0x0000007d84707221 */ /* 0x000fe20000010000 */
[C---:B------:R-:W-:Y:S01]  /*a430*/  HMMA.16816.F32.BF16 R80, R104.reuse, R114, R80 ;  /* 0x000000726850723c */ /* 0x040fe20000041850 */
[----:B------:R-:W-:Y:S03]  /*a440*/  LDSM.16.MT88.4 R124, [R0+0x2800] ;  /* 0x00280000007c783b */ /* 0x000fe60000004200 */
[----:B------:R-:W-:Y:S04]  /*a450*/  FADD.FTZ R112, R136, R112 ;  /* 0x0000007088707221 */ /* 0x000fe80000010000 */
[C---:B-----5:R-:W-:Y:S04]  /*a460*/  HMMA.16816.F32.BF16 R84, R104.reuse, R120, R84 ;  /* 0x000000786854723c */ /* 0x060fe80000041854 */
[----:B------:R-:W-:Y:S02]  /*a470*/  FADD.FTZ R112, R138, R112 ;  /* 0x000000708a707221 */ /* 0x000fe40000010000 */
[----:B------:R-:W-:Y:S02]  /*a480*/  LDSM.16.MT88.4 R136, [R2+0x5800] ;  /* 0x005800000288783b */ /* 0x000fe40000004200 */
[C---:B------:R-:W-:Y:S04]  /*a490*/  HMMA.16816.F32.BF16 R88, R104.reuse, R122, R88 ;  /* 0x0000007a6858723c */ /* 0x040fe80000041858 */
[----:B------:R-:W-:Y:S02]  /*a4a0*/  FADD.FTZ R222, R222, R112 ;  /* 0x00000070dede7221 */ /* 0x000fe40000010000 */
[----:B------:R-:W2:Y:S02]  /*a4b0*/  LDSM.16.MT88.4 R120, [R102+0x2800] ;  /* 0x002800006678783b */ /* 0x000ea40000004200 */
[C---:B---3--:R-:W-:Y:S08]  /*a4c0*/  HMMA.16816.F32.BF16 R92, R104.reuse, R116, R92 ;  /* 0x00000074685c723c */ /* 0x048ff0000004185c */
[----:B------:R-:W-:Y:S08]  /*a4d0*/  HMMA.16816.F32.BF16 R96, R104, R118, R96 ;  /* 0x000000766860723c */ /* 0x000ff00000041860 */
[C---:B-1----:R-:W-:Y:S01]  /*a4e0*/  HMMA.16816.F32.BF16 R104, R160.reuse, R108, R4 ;  /* 0x0000006ca068723c */ /* 0x042fe20000041804 */
[----:B------:R-:W1:Y:S07]  /*a4f0*/  LDSM.16.MT88.4 R4, [R0+0x5800] ;  /* 0x005800000004783b */ /* 0x000e6e0000004200 */
[C---:B------:R-:W-:Y:S01]  /*a500*/  HMMA.16816.F32.BF16 R108, R160.reuse, R110, R8 ;  /* 0x0000006ea06c723c */ /* 0x040fe20000041808 */
[----:B------:R-:W3:Y:S07]  /*a510*/  LDSM.16.MT88.4 R8, [R3+0x5800] ;  /* 0x005800000308783b */ /* 0x000eee0000004200 */
[C---:B--2---:R-:W-:Y:S01]  /*a520*/  HMMA.16816.F32.BF16 R112, R160.reuse, R120, R12 ;  /* 0x00000078a070723c */ /* 0x044fe2000004180c */
[----:B------:R2:W5:Y:S07]  /*a530*/  LDSM.16.MT88.4 R12, [R2+0x8800] ;  /* 0x00880000020c783b */ /* 0x00056e0000004200 */
[C---:B------:R-:W-:Y:S01]  /*a540*/  HMMA.16816.F32.BF16 R116, R160.reuse, R122, R16 ;  /* 0x0000007aa074723c */ /* 0x040fe20000041810 */
[----:B------:R-:W1:Y:S07]  /*a550*/  LDSM.16.MT88.4 R16, [R102+0x8800] ;  /* 0x008800006610783b */ /* 0x000e6e0000004200 */
[C---:B------:R-:W-:Y:S01]  /*a560*/  HMMA.16816.F32.BF16 R120, R160.reuse, R124, R20 ;  /* 0x0000007ca078723c */ /* 0x040fe20000041814 */
[----:B------:R-:W4:Y:S07]  /*a570*/  LDL R21, [R1+0x3c] ;  /* 0x00003c0001157983 */ /* 0x000f2e0000100800 */
[C---:B------:R-:W-:Y:S04]  /*a580*/  HMMA.16816.F32.BF16 R124, R160.reuse, R126, R24 ;  /* 0x0000007ea07c723c */ /* 0x040fe80000041818 */
[----:B--2---:R-:W-:Y:S04]  /*a590*/  IADD3 R2, R241, -0x2, RZ ;  /* 0xfffffffef1027810 */ /* 0x004fe80007ffe0ff */
[C---:B------:R-:W-:Y:S03]  /*a5a0*/  HMMA.16816.F32.BF16 R148, R160.reuse, R144, R28 ;  /* 0x00000090a094723c */ /* 0x040fe6000004181c */
[----:B------:R-:W-:Y:S05]  /*a5b0*/  ISETP.GE.AND P6, PT, R2, R250, PT ;  /* 0x000000fa0200720c */ /* 0x000fea0003fc6270 */
[C---:B------:R-:W-:Y:S08]  /*a5c0*/  HMMA.16816.F32.BF16 R144, R160.reuse, R146, R32 ;  /* 0x00000092a090723c */ /* 0x040ff00000041820 */
[C---:B------:R-:W-:Y:S03]  /*a5d0*/  HMMA.16816.F32.BF16 R140, R160.reuse, R136, R36 ;  /* 0x00000088a08c723c */ /* 0x040fe60000041824 */
[----:B------:R-:W-:Y:S02]  /*a5e0*/  @P6 ISETP.GE.AND P3, PT, R246, c[0x0][0x1d4], PT ;  /* 0x00007500f6006a0c */ /* 0x000fe40003f66270 */
[----:B------:R-:W-:Y:S03]  /*a5f0*/  @P6 ISETP.GE.AND P1, PT, R242, c[0x0][0x1d4], PT ;  /* 0x00007500f2006a0c */ /* 0x000fe60003f26270 */
[C---:B------:R-:W-:Y:S08]  /*a600*/  HMMA.16816.F32.BF16 R136, R160.reuse, R138, R40 ;  /* 0x0000008aa088723c */ /* 0x040ff00000041828 */
[C---:B------:R-:W-:Y:S08]  /*a610*/  HMMA.16816.F32.BF16 R132, R160.reuse, R128, R44 ;  /* 0x00000080a084723c */ /* 0x040ff0000004182c */
[C---:B------:R-:W-:Y:S08]  /*a620*/  HMMA.16816.F32.BF16 R128, R160.reuse, R130, R48 ;  /* 0x00000082a080723c */ /* 0x040ff00000041830 */
[C---:B-1----:R-:W-:Y:S07]  /*a630*/  HMMA.16816.F32.BF16 R52, R160.reuse, R4, R52 ;  /* 0x00000004a034723c */ /* 0x042fee0000041834 */
[----:B------:R-:W-:Y:S01]  /*a640*/  @P6 SHF.R.S32.HI R4, RZ, 0x1f, R2 ;  /* 0x0000001fff046819 */ /* 0x000fe20000011402 */
[C---:B------:R-:W-:Y:S08]  /*a650*/  HMMA.16816.F32.BF16 R56, R160.reuse, R6, R56 ;  /* 0x00000006a038723c */ /* 0x040ff00000041838 */
[C---:B---3--:R-:W-:Y:S07]  /*a660*/  HMMA.16816.F32.BF16 R60, R160.reuse, R8, R60 ;  /* 0x00000008a03c723c */ /* 0x048fee000004183c */
[----:B------:R-:W-:Y:S01]  /*a670*/  @P6 IMAD R8, R4, c[0x0][0x1e0], RZ ;  /* 0x0000780004086a24 */ /* 0x000fe200078e02ff */
[C---:B------:R-:W-:Y:S01]  /*a680*/  HMMA.16816.F32.BF16 R64, R160.reuse, R10, R64 ;  /* 0x0000000aa040723c */ /* 0x040fe20000041840 */
[----:B------:R1:W2:Y:S07]  /*a690*/  LDSM.16.MT88.4 R4, [R0+0x8800] ;  /* 0x008800000004783b */ /* 0x0002ae0000004200 */
[C---:B-----5:R-:W-:Y:S08]  /*a6a0*/  HMMA.16816.F32.BF16 R68, R160.reuse, R12, R68 ;  /* 0x0000000ca044723c */ /* 0x060ff00000041844 */
[C---:B------:R-:W-:Y:S07]  /*a6b0*/  HMMA.16816.F32.BF16 R72, R160.reuse, R14, R72 ;  /* 0x0000000ea048723c */ /* 0x040fee0000041848 */
[----:B------:R-:W-:Y:S01]  /*a6c0*/  @P6 MOV R15, R240 ;  /* 0x000000f0000f6202 */ /* 0x000fe20000000f00 */
[C---:B-1----:R-:W-:Y:S01]  /*a6d0*/  @P6 IMAD R0, R2.reuse, c[0x0][0x1e4], R8 ;  /* 0x0000790002006a24 */ /* 0x042fe200078e0208 */
[C---:B------:R-:W-:Y:S03]  /*a6e0*/  HMMA.16816.F32.BF16 R76, R160.reuse, R16, R76 ;  /* 0x00000010a04c723c */ /* 0x040fe6000004184c */
[----:B------:R-:W-:Y:S04]  /*a6f0*/  @P6 IMAD.WIDE.U32 R8, R2, c[0x0][0x1e0], RZ ;  /* 0x0000780002086a25 */ /* 0x000fe800078e00ff */
[----:B------:R-:W-:Y:S01]  /*a700*/  @P6 IMAD.MOV.U32 R14, RZ, RZ, R248 ;  /* 0x000000ffff0e6224 */ /* 0x000fe200078e00f8 */
[----:B------:R-:W-:Y:S01]  /*a710*/  @P6 IADD3 R0, R9, R0, RZ ;  /* 0x0000000009006210 */ /* 0x000fe20007ffe0ff */
[----:B------:R-:W-:Y:S01]  /*a720*/  FADD.FTZ R9, R232, R222 ;  /* 0x000000dee8097221 */ /* 0x000fe20000010000 */
[C---:B------:R-:W-:Y:S03]  /*a730*/  HMMA.16816.F32.BF16 R80, R160.reuse, R18, R80 ;  /* 0x00000012a050723c */ /* 0x040fe60000041850 */
[----:B------:R-:W-:Y:S04]  /*a740*/  @P6 IMAD.WIDE.U32 R14, R8, 0x60, R14 ;  /* 0x00000060080e6825 */ /* 0x000fe800078e000e */
[----:B------:R-:W-:Y:S01]  /*a750*/  @P6 IMAD R0, R0, 0x60, RZ ;  /* 0x0000006000006824 */ /* 0x000fe200078e02ff */
[----:B------:R-:W-:Y:S01]  /*a760*/  @P6 LEA R12, P0, R14, c[0x0][0x1c8], 0x1 ;  /* 0x000072000e0c6a11 */ /* 0x000fe200078008ff */
[----:B------:R-:W-:Y:S01]  /*a770*/  FADD.FTZ R13, R236, R9 ;  /* 0x00000009ec0d7221 */ /* 0x000fe20000010000 */
[C---:B--2---:R-:W-:Y:S01]  /*a780*/  HMMA.16816.F32.BF16 R84, R160.reuse, R4, R84 ;  /* 0x00000004a054723c */ /* 0x044fe20000041854 */
[----:B------:R1:W2:Y:S02]  /*a790*/  LDSM.16.MT88.4 R8, [R3+0x8800] ;  /* 0x008800000308783b */ /* 0x0002a40000004200 */
[----:B------:R-:W-:Y:S02]  /*a7a0*/  FADD.FTZ R2, R231, R103 ;  /* 0x00000067e7027221 */ /* 0x000fe40000010000 */
[----:B------:R-:W-:Y:S02]  /*a7b0*/  IMAD.MOV.U32 R232, RZ, RZ, R239 ;  /* 0x000000ffffe87224 */ /* 0x000fe400078e00ef */
[----:B------:R-:W-:Y:S01]  /*a7c0*/  FADD.FTZ R20, R235, R2 ;  /* 0x00000002eb147221 */ /* 0x000fe20000010000 */
[----:B------:R-:W-:Y:S01]  /*a7d0*/  @P6 IADD3 R2, R15, R0, RZ ;  /* 0x000000000f026210 */ /* 0x000fe20007ffe0ff */
[----:B------:R-:W-:Y:S01]  /*a7e0*/  FADD.FTZ R0, R238, R13 ;  /* 0x0000000dee007221 */ /* 0x000fe20000010000 */
[C---:B------:R-:W-:Y:S02]  /*a7f0*/  HMMA.16816.F32.BF16 R88, R160.reuse, R6, R88 ;  /* 0x00000006a058723c */ /* 0x040fe40000041858 */
[----:B------:R-:W-:Y:S01]  /*a800*/  @P6 IMAD.MOV.U32 R15, RZ, RZ, 0x6 ;  /* 0x00000006ff0f6424 */ /* 0x000fe200078e00ff */
[----:B------:R-:W-:Y:S01]  /*a810*/  @P6 LEA.HI.X R13, R14, c[0x0][0x1cc], R2, 0x1, P0 ;  /* 0x000073000e0d6a11 */ /* 0x000fe200000f0c02 */
[----:B------:R-:W-:Y:S01]  /*a820*/  FADD.FTZ R14, R237, R0 ;  /* 0x00000000ed0e7221 */ /* 0x000fe20000010000 */
[----:B------:R-:W-:Y:S01]  /*a830*/  IADD3 R0, R245, 0x1, RZ ;  /* 0x00000001f5007810 */ /* 0x000fe20007ffe0ff */
[----:B------:R-:W-:Y:S01]  /*a840*/  FADD.FTZ R2, R234, R20 ;  /* 0x00000014ea027221 */ /* 0x000fe20000010000 */
[----:B------:R-:W-:Y:S01]  /*a850*/  @P6 ISETP.GE.AND P0, PT, R243, c[0x0][0x1d4], PT ;  /* 0x00007500f3006a0c */ /* 0x000fe20003f06270 */
[----:B------:R-:W-:Y:S01]  /*a860*/  FADD.FTZ R16, R223, R14 ;  /* 0x0000000edf107221 */ /* 0x000fe20000010000 */
[----:B------:R-:W-:Y:S03]  /*a870*/  SEL R0, R0, RZ, !P4 ;  /* 0x000000ff00007207 */ /* 0x000fe60006000000 */
[----:B------:R-:W-:Y:S02]  /*a880*/  FADD.FTZ R2, R233, R2 ;  /* 0x00000002e9027221 */ /* 0x000fe40000010000 */
[----:B------:R4:W-:Y:S01]  /*a890*/  STL [R1+0x4], R0 ;  /* 0x0000040001007387 */ /* 0x0009e20000100800 */
[----:B------:R-:W-:Y:S01]  /*a8a0*/  FADD.FTZ R5, R228, R16 ;  /* 0x00000010e4057221 */ /* 0x000fe20000010000 */
[----:B-1----:R-:W-:Y:S02]  /*a8b0*/  @P6 MOV R3, c[0x0][0x1e0] ;  /* 0x0000780000036a02 */ /* 0x002fe40000000f00 */
[----:B------:R-:W3:Y:S02]  /*a8c0*/  LDL R17, [R1+0x14] ;  /* 0x0000140001117983 */ /* 0x000ee40000100800 */
[----:B------:R-:W-:Y:S01]  /*a8d0*/  @P6 SHF.L.U64.HI R14, R3, R15, c[0x0][0x1e4] ;  /* 0x00007900030e6619 */ /* 0x000fe2000001020f */
[----:B------:R-:W-:Y:S01]  /*a8e0*/  FADD.FTZ R15, R225, R2 ;  /* 0x00000002e10f7221 */ /* 0x000fe20000010000 */
[----:B------:R-:W-:Y:S03]  /*a8f0*/  @P6 SHF.L.U32 R3, R3, 0x6, RZ ;  /* 0x0000000603036819 */ /* 0x000fe600000006ff */
[----:B------:R-:W-:Y:S01]  /*a900*/  FADD.FTZ R15, R227, R15 ;  /* 0x0000000fe30f7221 */ /* 0x000fe20000010000 */
[C---:B------:R-:W-:Y:S03]  /*a910*/  @P6 IADD3 R2, P5, R3.reuse, R12, RZ ;  /* 0x0000000c03026210 */ /* 0x040fe60007fbe0ff */
[----:B------:R-:W-:Y:S01]  /*a920*/  FADD.FTZ R6, R226, R15 ;  /* 0x0000000fe2067221 */ /* 0x000fe20000010000 */
[----:B------:R-:W-:Y:S01]  /*a930*/  @P6 IADD3 R4, P4, R3, R2, RZ ;  /* 0x0000000203046210 */ /* 0x000fe20007f9e0ff */
[C---:B--2---:R-:W-:Y:S03]  /*a940*/  HMMA.16816.F32.BF16 R92, R160.reuse, R8, R92 ;  /* 0x00000008a05c723c */ /* 0x044fe6000004185c */
[----:B------:R-:W-:Y:S05]  /*a950*/  @P6 IADD3.X R3, R14, R13, RZ, P5, !PT ;  /* 0x0000000d0e036210 */ /* 0x000fea0002ffe4ff */
[----:B------:R-:W-:Y:S04]  /*a960*/  HMMA.16816.F32.BF16 R96, R160, R10, R96 ;  /* 0x0000000aa060723c */ /* 0x000fe80000041860 */
[----:B----4-:R-:W-:Y:S05]  /*a970*/  @P6 IMAD R0, R0, 0x9000, R21 ;  /* 0x0000900000006824 */ /* 0x010fea00078e0215 */
[----:B------:R-:W-:Y:S01]  /*a980*/  @!PT LDS RZ, [RZ] ;  /* 0x00000000fffff984 */ /* 0x000fe20000000800 */
[----:B------:R-:W-:Y:S01]  /*a990*/  @!PT LDS RZ, [RZ] ;  /* 0x00000000fffff984 */ /* 0x000fe20000000800 */
[----:B------:R-:W-:Y:S01]  /*a9a0*/  @!PT LDS RZ, [RZ] ;  /* 0x00000000fffff984 */ /* 0x000fe20000000800 */
[----:B------:R1:W-:Y:S08]  /*a9b0*/  @P6 LDGSTS.E.BYPASS.LTC128B.128 [R0], [R12.64], !P3 ;  /* 0x000000000c006fae */ /* 0x0003f0000d901d46 */
[----:B------:R1:W-:Y:S08]  /*a9c0*/  @P6 LDGSTS.E.BYPASS.LTC128B.128 [R0+0x3000], [R12.64+0x80], !P1 ;  /* 0x030000800c006fae */ /* 0x0003f0000c901d46 */
[----:B------:R1:W-:Y:S08]  /*a9d0*/  @P6 LDGSTS.E.BYPASS.LTC128B.128 [R0+0x6000], [R12.64+0x100], !P0 ;  /* 0x060001000c006fae */ /* 0x0003f0000c101d46 */
[----:B------:R2:W-:Y:S08]  /*a9e0*/  @P6 LDGSTS.E.BYPASS.LTC128B.128 [R0+0x1000], [R2.64], !P3 ;  /* 0x0100000002006fae */ /* 0x0005f0000d901d46 */
[----:B------:R2:W-:Y:S08]  /*a9f0*/  @P6 LDGSTS.E.BYPASS.LTC128B.128 [R0+0x4000], [R2.64+0x80], !P1 ;  /* 0x0400008002006fae */ /* 0x0005f0000c901d46 */
[----:B------:R2:W-:Y:S01]  /*aa00*/  @P6 LDGSTS.E.BYPASS.LTC128B.128 [R0+0x7000], [R2.64+0x100], !P0 ;  /* 0x0700010002006fae */ /* 0x0005e2000c101d46 */
[----:B-1----:R-:W-:Y:S01]  /*aa10*/  FADD.FTZ R12, R230, R5 ;  /* 0x00000005e60c7221 */ /* 0x002fe20000010000 */
[----:B------:R-:W-:Y:S06]  /*aa20*/  @P6 IADD3.X R5, R14, R3, RZ, P4, !PT ;  /* 0x000000030e056210 */ /* 0x000fec00027fe4ff */
[----:B------:R1:W-:Y:S08]  /*aa30*/  @P6 LDGSTS.E.BYPASS.LTC128B.128 [R0+0x2000], [R4.64], !P3 ;  /* 0x0200000004006fae */ /* 0x0003f0000d901d46 */
[----:B------:R1:W-:Y:S01]  /*aa40*/  @P6 LDGSTS.E.BYPASS.LTC128B.128 [R0+0x5000], [R4.64+0x80], !P1 ;  /* 0x0500008004006fae */ /* 0x0003e2000c901d46 */
[C---:B------:R-:W-:Y:S02]  /*aa50*/  ISETP.GE.AND P1, PT, R209.reuse, 0x1, PT ;  /* 0x00000001d100780c */ /* 0x040fe40003f26270 */
[----:B------:R-:W-:Y:S04]  /*aa60*/  IADD3 R209, R209, 0x1, RZ ;  /* 0x00000001d1d17810 */ /* 0x000fe80007ffe0ff */
[----:B------:R-:W-:Y:S01]  /*aa70*/  SEL R209, R209, RZ, !P1 ;  /* 0x000000ffd1d17207 */ /* 0x000fe20004800000 */
[----:B------:R1:W-:Y:S01]  /*aa80*/  @P6 LDGSTS.E.BYPASS.LTC128B.128 [R0+0x8000], [R4.64+0x100], !P0 ;  /* 0x0800010004006fae */ /* 0x0003e2000c101d46 */
[----:B--2---:R-:W-:Y:S02]  /*aa90*/  FADD.FTZ R3, R229, R12 ;  /* 0x0000000ce5037221 */ /* 0x004fe40000010000 */
[----:B------:R-:W-:Y:S02]  /*aaa0*/  FADD.FTZ R2, R224, R6 ;  /* 0x00000006e0027221 */ /* 0x000fe40000010000 */
[----:B------:R-:W-:Y:S03]  /*aab0*/  FADD.FTZ R3, R221, R3 ;  /* 0x00000003dd037221 */ /* 0x000fe60000010000 */
        /* <DEDUP_REMOVED lines=8> */
[----:B------:R-:W-:Y:S03]  /*ab40*/  FADD.FTZ R0, R219, R0 ;  /* 0x00000000db007221 */ /* 0x000fe60000010000 */
[----:B------:R1:W-:Y:S04]  /*ab50*/  STL [R1+0x8], R2 ;  /* 0x0000080201007387 */ /* 0x0003e80000100800 */
[----:B------:R2:W-:Y:S01]  /*ab60*/  STL [R1+0x10], R0 ;  /* 0x0000100001007387 */ /* 0x0005e20000100800 */
[----:B-1----:R-:W-:Y:S02]  /*ab70*/  MOV R2, R101 ;  /* 0x0000006500027202 */ /* 0x002fe40000000f00 */
[----:B--2---:R-:W-:Y:S05]  /*ab80*/  MOV R0, R239 ;  /* 0x000000ef00007202 */ /* 0x004fea0000000f00 */
[----:B------:R1:W-:Y:S01]  /*ab90*/  STL [R1], R0 ;  /* 0x0000000001007387 */ /* 0x0003e20000100800 */
[----:B---3--:R-:W-:Y:S11]  /*aba0*/  ISETP.GT.AND P0, PT, R241, R17, PT ;  /* 0x00000011f100720c */ /* 0x008ff60003f04270 */
[----:B------:R-:W-:Y:S02]  /*abb0*/  @!UPT UIADD3 URZ, URZ, URZ, URZ ;  /* 0x0000003f3f3ff290 */ /* 0x000fe4000fffe03f */
[----:B-1----:R-:W-:-:S05]  /*abc0*/  @P0 BRA `(.L_x_2090) ;  /* 0xffffb74000000947 */ /* 0x002fca000383ffff */
.L_x_2089:
[----:B------:R-:W2:Y:S02]  /*abd0*/  LDL R0, [R1+0xc] ;  /* 0x00000c0001007983 */ /* 0x000ea40000100800 */
[----:B--2---:R-:W-:-:S13]  /*abe0*/  ISETP.GE.AND P0, PT, R232, R0, PT ;  /* 0x00000000e800720c */ /* 0x004fda0003f06270 */
[----:B------:R-:W-:Y:S05]  /*abf0*/  @!P0 BRA `(.L_x_2091) ;  /* 0x0000408000008947 */ /* 0x000fea0003800000 */
[----:B-1----:R-:W-:Y:S02]  /*ac00*/  MOV R3, R100 ;  /* 0x0000006400037202 */ /* 0x002fe40000000f00 */
[----:B------:R-:W-:Y:S02]  /*ac10*/  MOV R0, R101 ;  /* 0x0000006500007202 */ /* 0x000fe40000000f00 */
.L_x_2092:
[----:B------:R-:W2:Y:S01]  /*ac20*/  LDL.64 R220, [R1+0x48] ;  /* 0x0000480001dc7983 */ /* 0x000ea20000100a00 */
[----:B------:R-:W-:Y:S04]  /*ac30*/  DEPBAR.LE SB0, 0x2 ;  /* 0x000080800000791a */ /* 0x000fe80000000000 */
[----:B------:R-:W-:Y:S01]  /*ac40*/  WARPSYNC 0xffffffff ;  /* 0xffffffff00007948 */ /* 0x000fe20003800000 */
[----:B------:R-:W3:Y:S01]  /*ac50*/  LDL R219, [R1+0x44] ;  /* 0x0000440001db7983 */ /* 0x000ee20000100800 */
[----:B------:R-:W-:Y:S01]  /*ac60*/  IMAD R208, R209, 0x9000, RZ ;  /* 0x00009000d1d07824 */ /* 0x000fe200078e02ff */
[----:B------:R-:W-:Y:S02]  /*ac70*/  IADD3 R223, R232, -0x1, RZ ;  /* 0xffffffffe8df7810 */ /* 0x000fe40007ffe0ff */
[----:B------:R-:W4:Y:S02]  /*ac80*/  LDL R206, [R1+0x40] ;  /* 0x0000400001ce7983 */ /* 0x000f240000100800 */
[----:B------:R-:W-:Y:S02]  /*ac90*/  IADD3 R2, R213, R208, RZ ;  /* 0x000000d0d5027210 */ /* 0x000fe40007ffe0ff */
[----:B------:R-:W4:Y:S02]  /*aca0*/  LDL.LU R236, [R1+0x4] ;  /* 0x0000040001ec7983 */ /* 0x000f240000300800 */
[----:B------:R-:W-:Y:S02]  /*acb0*/  IADD3 R204, R211, R2, RZ ;  /* 0x00000002d3cc7210 */ /* 0x000fe40007ffe0ff */
[----:B------:R-:W5:Y:S04]  /*acc0*/  LDL R222, [R1+0xc] ;  /* 0x00000c0001de7983 */ /* 0x000f680000100800 */
[----:B------:R-:W2:Y:S06]  /*acd0*/  LDL.64 R234, [R1+0x28] ;  /* 0x0000280001ea7983 */ /* 0x000eac0000100a00 */
[----:B------:R-:W2:Y:S04]  /*ace0*/  LDL R233, [R1+0x30] ;  /* 0x0000300001e97983 */ /* 0x000ea80000100800 */
[----:B------:R-:W2:Y:S04]  /*acf0*/  LDL R225, [R1+0x20] ;  /* 0x0000200001e17983 */ /* 0x000ea80000100800 */
        /* <DEDUP_REMOVED lines=12> */
[C---:B------:R-:W-:Y:S08]  /*adc0*/  HMMA.16816.F32.BF16 R16, R152.reuse, R18, RZ ;  /* 0x000000129810723c */ /* 0x040ff000000418ff */
        /* <DEDUP_REMOVED lines=22> */
[C---:B---3--:R-:W-:Y:S08]  /*af30*/  HMMA.16816.F32.BF16 R44, R156.reuse, R160, R44 ;  /* 0x000000a09c2c723c */ /* 0x048ff0000004182c */
[----:B------:R-:W-:Y:S03]  /*af40*/  HMMA.16816.F32.BF16 R48, R156, R162, R48 ;  /* 0x000000a29c30723c */ /* 0x000fe60000041830 */
[----:B-----5:R-:W-:Y:S11]  /*af50*/  ISETP.GE.AND P5, PT, R222, R232, PT ;  /* 0x000000e8de00720c */ /* 0x020ff60003fa6270 */
[----:B------:R-:W-:Y:S02]  /*af60*/  @!UPT UIADD3 URZ, URZ, URZ, URZ ;  /* 0x0000003f3f3ff290 */ /* 0x000fe4000fffe03f */
[----:B------:R-:W-:Y:S01]  /*af70*/  @!P5 SHF.R.S32.HI R205, RZ, 0x1f, R223 ;  /* 0x0000001fffcdd819 */ /* 0x000fe200000114df */
[----:B------:R-:W-:Y:S01]  /*af80*/  @!P5 IMAD.WIDE.U32 R100, R223, c[0x0][0x208], RZ ;  /* 0x00008200df64da25 */ /* 0x000fe200078e00ff */
[----:B------:R-:W-:Y:S02]  /*af90*/  @!P5 MOV R103, R219 ;  /* 0x000000db0067d202 */ /* 0x000fe40000000f00 */
[----:B--2---:R-:W-:Y:S01]  /*afa0*/  @!P5 ISETP.GE.AND P2, PT, R234, c[0x0][0x1d4], PT ;  /* 0x00007500ea00da0c */ /* 0x004fe20003f46270 */
[----:B------:R-:W-:Y:S01]  /*afb0*/  @!P5 IMAD R205, R205, c[0x0][0x208], RZ ;  /* 0x00008200cdcdda24 */ /* 0x000fe200078e02ff */
[----:B------:R-:W-:Y:S01]  /*afc0*/  @!P5 ISETP.GE.AND P1, PT, R233, c[0x0][0x1d4], PT ;  /* 0x00007500e900da0c */ /* 0x000fe20003f26270 */
[----:B----4-:R-:W-:Y:S01]  /*afd0*/  @!P5 IMAD R219, R236, 0x9000, R206 ;  /* 0x00009000ecdbd824 */ /* 0x010fe200078e02ce */
[----:B------:R-:W-:Y:S01]  /*afe0*/  @!P5 ISETP.GE.AND P0, PT, R225, c[0x0][0x1d4], PT ;  /* 0x00007500e100da0c */ /* 0x000fe20003f06270 */
[----:B------:R-:W-:Y:S01]  /*aff0*/  @!P5 IMAD R102, R223, c[0x0][0x20c], R205 ;  /* 0x00008300df66da24 */ /* 0x000fe200078e02cd */
[----:B------:R-:W-:Y:S04]  /*b000*/  IADD3 R205, R210, R2, RZ ;  /* 0x00000002d2cd7210 */ /* 0x000fe80007ffe0ff */
[----:B------:R-:W-:Y:S02]  /*b010*/  @!P5 IADD3 R101, R101, R102, RZ ;  /* 0x000000666565d210 */ /* 0x000fe40007ffe0ff */
[----:B------:R-:W-:Y:S03]  /*b020*/  @!P5 MOV R102, R220 ;  /* 0x000000dc0066d202 */ /* 0x000fe60000000f00 */
[----:B------:R-:W-:Y:S02]  /*b030*/  @!P5 IMAD R101, R101, 0x60, RZ ;  /* 0x000000606565d824 */ /* 0x000fe400078e02ff */
[----:B------:R-:W-:Y:S05]  /*b040*/  @!P5 IMAD.WIDE.U32 R102, R100, 0x60, R102 ;  /* 0x000000606466d825 */ /* 0x000fea00078e0066 */
[C---:B------:R-:W-:Y:S02]  /*b050*/  @!P5 LEA R100, P3, R102.reuse, c[0x0][0x1f8], 0x1 ;  /* 0x00007e006664da11 */ /* 0x040fe400078608ff */
[----:B------:R-:W-:Y:S02]  /*b060*/  @!P5 IADD3 R101, R103, R101, RZ ;  /* 0x000000656765d210 */ /* 0x000fe40007ffe0ff */
[----:B------:R-:W-:Y:S02]  /*b070*/  @!P5 MOV R103, 0x6 ;  /* 0x000000060067d802 */ /* 0x000fe40000000f00 */
[----:B------:R-:W-:Y:S02]  /*b080*/  @!P5 LEA.HI.X R101, R102, c[0x0][0x1fc], R101, 0x1, P3 ;  /* 0x00007f006665da11 */ /* 0x000fe400018f0c65 */
[----:B------:R-:W-:Y:S03]  /*b090*/  @!P5 MOV R102, c[0x0][0x208] ;  /* 0x000082000066da02 */ /* 0x000fe60000000f00 */
[----:B------:R-:W-:Y:S01]  /*b0a0*/  @!PT LDS RZ, [RZ] ;  /* 0x00000000fffff984 */ /* 0x000fe20000000800 */
[----:B------:R-:W-:Y:S01]  /*b0b0*/  @!PT LDS RZ, [RZ] ;  /* 0x00000000fffff984 */ /* 0x000fe20000000800 */
[----:B------:R-:W-:Y:S01]  /*b0c0*/  @!PT LDS RZ, [RZ] ;  /* 0x00000000fffff984 */ /* 0x000fe20000000800 */
[----:B------:R1:W-:Y:S01]  /*b0d0*/  @!P5 LDGSTS.E.BYPASS.LTC128B.128 [R219], [R100.64], !P2 ;  /* 0x0000000064dbdfae */ /* 0x0003e2000d101d46 */
[----:B------:R-:W-:Y:S04]  /*b0e0*/  @!P5 SHF.L.U32 R220, R102, 0x6, RZ ;  /* 0x0000000666dcd819 */ /* 0x000fe800000006ff */
[C---:B------:R-:W-:Y:S03]  /*b0f0*/  @!P5 IADD3 R206, P4, R220.reuse, R100, RZ ;  /* 0x00000064dcced210 */ /* 0x040fe60007f9e0ff */
[----:B------:R1:W-:Y:S01]  /*b100*/  @!P5 LDGSTS.E.BYPASS.LTC128B.128 [R219+0x3000], [R100.64+0x80], !P1 ;  /* 0x0300008064dbdfae */ /* 0x0003e2000c901d46 */
[----:B------:R-:W-:Y:S07]  /*b110*/  @!P5 IADD3 R220, P3, R220, R206, RZ ;  /* 0x000000cedcdcd210 */ /* 0x000fee0007f7e0ff */
[----:B------:R1:W-:Y:S02]  /*b120*/  @!P5 LDGSTS.E.BYPASS.LTC128B.128 [R219+0x6000], [R100.64+0x100], !P0 ;  /* 0x0600010064dbdfae */ /* 0x0003e4000c101d46 */
[----:B-1----:R-:W-:Y:S04]  /*b130*/  @!P5 SHF.L.U64.HI R100, R102, R103, c[0x0][0x20c] ;  /* 0x000083006664d619 */ /* 0x002fe80000010267 */
[C---:B------:R-:W-:Y:S04]  /*b140*/  @!P5 IADD3.X R207, R100.reuse, R101, RZ, P4, !PT ;  /* 0x0000006564cfd210 */ /* 0x040fe800027fe4ff */
[----:B------:R-:W-:Y:S01]  /*b150*/  @!P5 IADD3.X R221, R100, R207, RZ, P3, !PT ;  /* 0x000000cf64ddd210 */ /* 0x000fe20001ffe4ff */
[----:B------:R1:W-:Y:S08]  /*b160*/  @!P5 LDGSTS.E.BYPASS.LTC128B.128 [R219+0x1000], [R206.64], !P2 ;  /* 0x01000000cedbdfae */ /* 0x0003f0000d101d46 */
[----:B------:R1:W-:Y:S08]  /*b170*/  @!P5 LDGSTS.E.BYPASS.LTC128B.128 [R219+0x4000], [R206.64+0x80], !P1 ;  /* 0x04000080cedbdfae */ /* 0x0003f0000c901d46 */
[----:B------:R1:W-:Y:S08]  /*b180*/  @!P5 LDGSTS.E.BYPASS.LTC128B.128 [R219+0x7000], [R206.64+0x100], !P0 ;  /* 0x07000100cedbdfae */ /* 0x0003f0000c101d46 */
[----:B------:R2:W-:Y:S08]  /*b190*/  @!P5 LDGSTS.E.BYPASS.LTC128B.128 [R219+0x2000], [R220.64], !P2 ;  /* 0x02000000dcdbdfae */ /* 0x0005f0000d101d46 */
[----:B------:R2:W-:Y:S08]  /*b1a0*/  @!P5 LDGSTS.E.BYPASS.LTC128B.128 [R219+0x5000], [R220.64+0x80], !P1 ;  /* 0x05000080dcdbdfae */ /* 0x0005f0000c901d46 */
[----:B------:R2:W-:Y:S01]  /*b1b0*/  @!P5 LDGSTS.E.BYPASS.LTC128B.128 [R219+0x8000], [R220.64+0x100], !P0 ;  /* 0x08000100dcdbdfae */ /* 0x0005e2000c101d46 */
[----:B-1----:R-:W-:Y:S02]  /*b1c0*/  IADD3 R207, R210, R204, RZ ;  /* 0x000000ccd2cf7210 */ /* 0x002fe40007ffe0ff */
[----:B------:R-:W-:Y:S05]  /*b1d0*/  IADD3 R206, R211, R2, R210 ;  /* 0x00000002d3ce7210 */ /* 0x000fea0007ffe0d2 */
[----:B------:R-:W1:Y:S08]  /*b1e0*/  LDSM.16.M88.4 R100, [R205] ;  /* 0x00000000cd64783b */ /* 0x000e700000000200 */
[----:B------:R-:W3:Y:S08]  /*b1f0*/  LDSM.16.M88.4 R160, [R205+0x800] ;  /* 0x00080000cda0783b */ /* 0x000ef00000000200 */
[----:B------:R-:W0:Y:S01]  /*b200*/  LDGDEPBAR ;  /* 0x00000000000079af */ /* 0x000e220000000000 */
[C---:B-1----:R-:W-:Y:S08]  /*b210*/  HMMA.16816.F32.BF16 R4, R164.reuse, R100, R4 ;  /* 0x00000064a404723c */ /* 0x042ff00000041804 */
[C---:B------:R-:W-:Y:S01]  /*b220*/  HMMA.16816.F32.BF16 R8, R164.reuse, R102, R8 ;  /* 0x00000066a408723c */ /* 0x040fe20000041808 */
[----:B------:R-:W1:Y:S07]  /*b230*/  LDSM.16.M88.4 R100, [R205+0x1000] ;  /* 0x00100000cd64783b */ /* 0x000e6e0000000200 */
[C---:B---3--:R-:W-:Y:S08]  /*b240*/  HMMA.16816.F32.BF16 R12, R164.reuse, R160, R12 ;  /* 0x000000a0a40c723c */ /* 0x048ff0000004180c */
[C---:B------:R-:W-:Y:S01]  /*b250*/  HMMA.16816.F32.BF16 R16, R164.reuse, R162, R16 ;  /* 0x000000a2a410723c */ /* 0x040fe20000041810 */
[----:B------:R-:W3:Y:S07]  /*b260*/  LDSM.16.M88.4 R160, [R205+0x1800] ;  /* 0x00180000cda0783b */ /* 0x000eee0000000200 */
        /* <DEDUP_REMOVED lines=8> */
[----:B------:R-:W1:Y:S07]  /*b2f0*/  LDSM.16.M88.4 R100, [R207] ;  /* 0x00000000cf64783b */ /* 0x000e6e0000000200 */
[C---:B---3--:R-:W-:Y:S08]  /*b300*/  HMMA.16816.F32.BF16 R44, R164.reuse, R160, R44 ;  /* 0x000000a0a42c723c */ /* 0x048ff0000004182c */
[----:B------:R-:W-:Y:S01]  /*b310*/  HMMA.16816.F32.BF16 R48, R164, R162, R48 ;  /* 0x000000a2a430723c */ /* 0x000fe20000041830 */
        /* <DEDUP_REMOVED lines=72> */
[----:B------:R-:W-:Y:S07]  /*b7a0*/  LDSM.16.M88.4 R160, [R2+0x8800] ;  /* 0x0088000002a0783b */ /* 0x000fee0000000200 */
        /* <DEDUP_REMOVED lines=33> */
[C---:B------:R-:W-:Y:S08]  /*b9c0*/  HMMA.16816.F32.BF16 R44, R188.reuse, R160, R44 ;  /* 0x000000a0bc2c723c */ /* 0x040ff0000004182c */
        /* <DEDUP_REMOVED lines=39> */
[C---:B------:R-:W-:Y:S08]  /*bc40*/  HMMA.16816.F32.BF16 R8, R200.reuse, R102, R8 ;  /* 0x00000066c808723c */ /* 0x040ff00000041808 */
[C---:B---3--:R-:W-:Y:S08]  /*bc50*/  HMMA.16816.F32.BF16 R12, R200.reuse, R160, R12 ;  /* 0x000000a0c80c723c */ /* 0x048ff0000004180c */
[C---:B------:R-:W-:Y:S01]  /*bc60*/  HMMA.16816.F32.BF16 R16, R200.reuse, R162, R16 ;  /* 0x000000a2c810723c */ /* 0x040fe20000041810 */
[----:B------:R-:W3:Y:S03]  /*bc70*/  LDL.LU R163, [R1+0x8] ;  /* 0x0000080001a37983 */ /* 0x000ee60000300800 */
[----:B------:R-:W-:Y:S02]  /*bc80*/  FMUL.FTZ R4, R4, c[0x0][0x320] ;  /* 0x0000c80004047a20 */ /* 0x000fe40000410000 */
[----:B------:R-:W-:Y:S02]  /*bc90*/  FMUL.FTZ R5, R5, c[0x0][0x320] ;  /* 0x0000c80005057a20 */ /* 0x000fe40000410000 */
[----:B------:R-:W-:Y:S01]  /*bca0*/  FMUL.FTZ R6, R6, c[0x0][0x320] ;  /* 0x0000c80006067a20 */ /* 0x000fe20000410000 */
[----:B--2---:R-:W1:Y:S03]  /*bcb0*/  MUFU.TANH R219, R4 ;  /* 0x0000000400db7308 */ /* 0x004e660000002400 */
        /* <DEDUP_REMOVED lines=13> */
[----:B-1----:R-:W-:Y:S01]  /*bd90*/  FMNMX.FTZ R2, R219, R0, !PT ;  /* 0x00000000db027209 */ /* 0x002fe20007810000 */
[----:B------:R-:W-:Y:S02]  /*bda0*/  FMUL.FTZ R14, R14, c[0x0][0x320] ;  /* 0x0000c8000e0e7a20 */ /* 0x000fe40000410000 */
[----:B------:R-:W-:Y:S03]  /*bdb0*/  FMUL.FTZ R15, R15, c[0x0][0x320] ;  /* 0x0000c8000f0f7a20 */ /* 0x000fe60000410000 */
[----:B------:R1:W-:Y:S01]  /*bdc0*/  MUFU.TANH R220, R7 ;  /* 0x0000000700dc7308 */ /* 0x0003e20000002400 */
[----:B--2---:R-:W-:Y:S09]  /*bdd0*/  FMNMX.FTZ R2, R207, R2, !PT ;  /* 0x00000002cf027209 */ /* 0x004ff20007810000 */
[----:B------:R-:W2:Y:S10]  /*bde0*/  MUFU.TANH R205, R8 ;  /* 0x0000000800cd7308 */ /* 0x000eb40000002400 */
[----:B------:R-:W4:Y:S01]  /*bdf0*/  MUFU.TANH R102, R9 ;  /* 0x0000000900667308 */ /* 0x000f220000002400 */
[----:B-1----:R-:W1:Y:S09]  /*be00*/  LDSM.16.M88.4 R4, [R206+0x7000] ;  /* 0x00700000ce04783b */ /* 0x002e720000000200 */
[----:B------:R-:W-:Y:S01]  /*be10*/  MUFU.TANH R103, R10 ;  /* 0x0000000a00677308 */ /* 0x000fe20000002400 */
[----:B--2---:R-:W-:Y:S09]  /*be20*/  FMNMX.FTZ R2, R205, R2, !PT ;  /* 0x00000002cd027209 */ /* 0x004ff20007810000 */
[----:B------:R2:W-:Y:S01]  /*be30*/  MUFU.TANH R204, R11 ;  /* 0x0000000b00cc7308 */ /* 0x0005e20000002400 */
[----:B----4-:R-:W-:Y:S09]  /*be40*/  FMNMX.FTZ R101, R102, R2, !PT ;  /* 0x0000000266657209 */ /* 0x010ff20007810000 */
[----:B------:R-:W4:Y:S10]  /*be50*/  MUFU.TANH R227, R12 ;  /* 0x0000000c00e37308 */ /* 0x000f340000002400 */
[----:B------:R-:W5:Y:S01]  /*be60*/  MUFU.TANH R226, R13 ;  /* 0x0000000d00e27308 */ /* 0x000f620000002400 */
[C---:B-1----:R-:W-:Y:S01]  /*be70*/  HMMA.16816.F32.BF16 R20, R200.reuse, R4, R20 ;  /* 0x00000004c814723c */ /* 0x042fe20000041814 */
[----:B--2---:R-:W1:Y:S08]  /*be80*/  LDSM.16.M88.4 R8, [R206+0x7800] ;  /* 0x00780000ce08783b */ /* 0x004e700000000200 */
[----:B------:R-:W-:Y:S01]  /*be90*/  MUFU.TANH R229, R14 ;  /* 0x0000000e00e57308 */ /* 0x000fe20000002400 */
[C---:B------:R-:W-:Y:S01]  /*bea0*/  HMMA.16816.F32.BF16 R24, R200.reuse, R6, R24 ;  /* 0x00000006c818723c */ /* 0x040fe20000041818 */
[----:B------:R-:W2:Y:S02]  /*beb0*/  LDSM.16.M88.4 R4, [R206+0x8000] ;  /* 0x00800000ce04783b */ /* 0x000ea40000000200 */
[----:B----4-:R-:W-:Y:S06]  /*bec0*/  FMNMX.FTZ R101, R227, R101, !PT ;  /* 0x00000065e3657209 */ /* 0x010fec0007810000 */
[----:B------:R-:W-:Y:S03]  /*bed0*/  MUFU.TANH R230, R15 ;  /* 0x0000000f00e67308 */ /* 0x000fe60000002400 */
[----:B-----5:R-:W-:Y:S02]  /*bee0*/  FMNMX.FTZ R101, R226, R101, !PT ;  /* 0x00000065e2657209 */ /* 0x020fe40007810000 */
        /* <DEDUP_REMOVED lines=8> */
[----:B------:R4:W-:Y:S01]  /*bf70*/  MUFU.TANH R237, R20 ;  /* 0x0000001400ed7308 */ /* 0x0009e20000002400 */
[----:B------:R-:W-:Y:S01]  /*bf80*/  FMUL.FTZ R27, R27, c[0x0][0x320] ;  /* 0x0000c8001b1b7a20 */ /* 0x000fe20000410000 */
[C---:B-1----:R-:W-:Y:S08]  /*bf90*/  HMMA.16816.F32.BF16 R28, R200.reuse, R8, R28 ;  /* 0x00000008c81c723c */ /* 0x042ff0000004181c */
[----:B------:R1:W-:Y:S01]  /*bfa0*/  MUFU.TANH R239, R22 ;  /* 0x0000001600ef7308 */ /* 0x0003e20000002400 */
[C---:B------:R-:W-:Y:S01]  /*bfb0*/  HMMA.16816.F32.BF16 R32, R200.reuse, R10, R32 ;  /* 0x0000000ac820723c */ /* 0x040fe20000041820 */
[----:B------:R-:W5:Y:S01]  /*bfc0*/  LDSM.16.M88.4 R8, [R206+0x8800] ;  /* 0x00880000ce08783b */ /* 0x000f620000000200 */
[----:B------:R-:W-:Y:S06]  /*bfd0*/  DEPBAR.LE SB0, 0x2 ;  /* 0x000080800000791a */ /* 0x000fec0000000000 */
[C---:B--2---:R-:W-:Y:S01]  /*bfe0*/  HMMA.16816.F32.BF16 R36, R200.reuse, R4, R36 ;  /* 0x00000004c824723c */ /* 0x044fe20000041824 */
[----:B------:R-:W2:Y:S01]  /*bff0*/  MUFU.TANH R224, R16 ;  /* 0x0000001000e07308 */ /* 0x000ea20000002400 */
[----:B------:R-:W-:Y:S03]  /*c000*/  BAR.SYNC.DEFER_BLOCKING 0x0 ;  /* 0x0000000000007b1d */ /* 0x000fe60000010000 */
[----:B----4-:R-:W-:Y:S02]  /*c010*/  MOV R20, R236 ;  /* 0x000000ec00147202 */ /* 0x010fe40000000f00 */
[----:B------:R-:W-:Y:S01]  /*c020*/  FMNMX.FTZ R4, R221, R3, !PT ;  /* 0x00000003dd047209 */ /* 0x000fe20007810000 */
[C---:B------:R-:W-:Y:S04]  /*c030*/  HMMA.16816.F32.BF16 R40, R200.reuse, R6, R40 ;  /* 0x00000006c828723c */ /* 0x040fe80000041828 */
[----:B------:R-:W-:Y:S01]  /*c040*/  FMUL.FTZ R28, R28, c[0x0][0x320] ;  /* 0x0000c8001c1c7a20 */ /* 0x000fe20000410000 */
[----:B------:R-:W-:Y:S01]  /*c050*/  FMNMX.FTZ R4, R220, R4, !PT ;  /* 0x00000004dc047209 */ /* 0x000fe20007810000 */
[----:B------:R-:W-:Y:S01]  /*c060*/  FMUL.FTZ R29, R29, c[0x0][0x320] ;  /* 0x0000c8001d1d7a20 */ /* 0x000fe20000410000 */
[----:B-1----:R-:W-:Y:S01]  /*c070*/  MOV R22, R234 ;  /* 0x000000ea00167202 */ /* 0x002fe20000000f00 */
[----:B------:R-:W-:Y:S01]  /*c080*/  FMUL.FTZ R30, R30, c[0x0][0x320] ;  /* 0x0000c8001e1e7a20 */ /* 0x000fe20000410000 */
[----:B------:R-:W-:Y:S03]  /*c090*/  FMNMX.FTZ R2, R103, R4, !PT ;  /* 0x0000000467027209 */ /* 0x000fe60007810000 */
[----:B------:R-:W-:Y:S01]  /*c0a0*/  FMUL.FTZ R31, R31, c[0x0][0x320] ;  /* 0x0000c8001f1f7a20 */ /* 0x000fe20000410000 */
[----:B------:R-:W-:Y:S01]  /*c0b0*/  FMNMX.FTZ R2, R204, R2, !PT ;  /* 0x00000002cc027209 */ /* 0x000fe20007810000 */
[----:B------:R-:W-:Y:S02]  /*c0c0*/  FMUL.FTZ R32, R32, c[0x0][0x320] ;  /* 0x0000c80020207a20 */ /* 0x000fe40000410000 */
[----:B------:R-:W-:Y:S01]  /*c0d0*/  FMUL.FTZ R33, R33, c[0x0][0x320] ;  /* 0x0000c80021217a20 */ /* 0x000fe20000410000 */
[----:B--2---:R-:W-:Y:S01]  /*c0e0*/  FMNMX.FTZ R101, R224, R101, !PT ;  /* 0x00000065e0657209 */ /* 0x004fe20007810000 */
[----:B------:R1:W-:Y:S01]  /*c0f0*/  MUFU.TANH R236, R21 ;  /* 0x0000001500ec7308 */ /* 0x0003e20000002400 */
[----:B------:R-:W-:Y:S01]  /*c100*/  FMNMX.FTZ R2, R229, R2, !PT ;  /* 0x00000002e5027209 */ /* 0x000fe20007810000 */
[----:B------:R-:W-:Y:S02]  /*c110*/  FMUL.FTZ R36, R36, c[0x0][0x320] ;  /* 0x0000c80024247a20 */ /* 0x000fe40000410000 */
[----:B------:R-:W-:Y:S01]  /*c120*/  FMUL.FTZ R37, R37, c[0x0][0x320] ;  /* 0x0000c80025257a20 */ /* 0x000fe20000410000 */
[----:B------:R-:W-:Y:S01]  /*c130*/  FMNMX.FTZ R2, R230, R2, !PT ;  /* 0x00000002e6027209 */ /* 0x000fe20007810000 */
[----:B------:R-:W-:Y:S01]  /*c140*/  FMUL.FTZ R43, R43, c[0x0][0x320] ;  /* 0x0000c8002b2b7a20 */ /* 0x000fe20000410000 */
[C---:B-----5:R-:W-:Y:S03]  /*c150*/  HMMA.16816.F32.BF16 R44, R200.reuse, R8, R44 ;  /* 0x00000008c82c723c */ /* 0x060fe6000004182c */
[----:B------:R-:W2:Y:S01]  /*c160*/  MUFU.TANH R223, R17 ;  /* 0x0000001100df7308 */ /* 0x000ea20000002400 */
[----:B------:R-:W-:Y:S02]  /*c170*/  FMUL.FTZ R40, R40, c[0x0][0x320] ;  /* 0x0000c80028287a20 */ /* 0x000fe40000410000 */
[----:B------:R-:W-:Y:S02]  /*c180*/  FMUL.FTZ R41, R41, c[0x0][0x320] ;  /* 0x0000c80029297a20 */ /* 0x000fe40000410000 */
[----:B------:R-:W-:Y:S04]  /*c190*/  HMMA.16816.F32.BF16 R48, R200, R10, R48 ;  /* 0x0000000ac830723c */ /* 0x000fe80000041830 */
[----:B------:R-:W-:Y:S01]  /*c1a0*/  FMUL.FTZ R34, R34, c[0x0][0x320] ;  /* 0x0000c80022227a20 */ /* 0x000fe20000410000 */
[----:B------:R4:W-:Y:S01]  /*c1b0*/  MUFU.TANH R238, R23 ;  /* 0x0000001700ee7308 */ /* 0x0009e20000002400 */
[----:B------:R-:W-:Y:S02]  /*c1c0*/  FMUL.FTZ R35, R35, c[0x0][0x320] ;  /* 0x0000c80023237a20 */ /* 0x000fe40000410000 */
[----:B------:R-:W-:Y:S01]  /*c1d0*/  FMUL.FTZ R38, R38, c[0x0][0x320] ;  /* 0x0000c80026267a20 */ /* 0x000fe20000410000 */
[----:B-1----:R-:W-:Y:S03]  /*c1e0*/  MOV R21, R233 ;  /* 0x000000e900157202 */ /* 0x002fe60000000f00 */
[----:B------:R-:W-:Y:S02]  /*c1f0*/  FMUL.FTZ R39, R39, c[0x0][0x320] ;  /* 0x0000c80027277a20 */ /* 0x000fe40000410000 */
[----:B------:R-:W-:Y:S01]  /*c200*/  FMUL.FTZ R42, R42, c[0x0][0x320] ;  /* 0x0000c8002a2a7a20 */ /* 0x000fe20000410000 */
[----:B------:R-:W1:Y:S01]  /*c210*/  MUFU.TANH R234, R24 ;  /* 0x0000001800ea7308 */ /* 0x000e620000002400 */
[----:B------:R-:W-:Y:S02]  /*c220*/  FMUL.FTZ R44, R44, c[0x0][0x320] ;  /* 0x0000c8002c2c7a20 */ /* 0x000fe40000410000 */
[----:B------:R-:W-:Y:S01]  /*c230*/  FMUL.FTZ R45, R45, c[0x0][0x320] ;  /* 0x0000c8002d2d7a20 */ /* 0x000fe20000410000 */
[----:B--2---:R-:W-:Y:S01]  /*c240*/  FMNMX.FTZ R101, R223, R101, !PT ;  /* 0x00000065df657209 */ /* 0x004fe20007810000 */
[----:B------:R-:W-:Y:S02]  /*c250*/  FMUL.FTZ R46, R46, c[0x0][0x320] ;  /* 0x0000c8002e2e7a20 */ /* 0x000fe40000410000 */
[----:B------:R-:W-:Y:S01]  /*c260*/  FMUL.FTZ R47, R47, c[0x0][0x320] ;  /* 0x0000c8002f2f7a20 */ /* 0x000fe20000410000 */
[----:B------:R-:W-:Y:S01]  /*c270*/  FMNMX.FTZ R101, R237, R101, !PT ;  /* 0x00000065ed657209 */ /* 0x000fe20007810000 */
[----:B------:R-:W-:Y:S01]  /*c280*/  FMUL.FTZ R48, R48, c[0x0][0x320] ;  /* 0x0000c80030307a20 */ /* 0x000fe20000410000 */
[----:B------:R-:W2:Y:S01]  /*c290*/  MUFU.TANH R233, R25 ;  /* 0x0000001900e97308 */ /* 0x000ea20000002400 */
[----:B------:R-:W-:Y:S01]  /*c2a0*/  FMUL.FTZ R49, R49, c[0x0][0x320] ;  /* 0x0000c80031317a20 */ /* 0x000fe20000410000 */
[----:B------:R-:W-:Y:S01]  /*c2b0*/  FMNMX.FTZ R101, R236, R101, !PT ;  /* 0x00000065ec657209 */ /* 0x000fe20007810000 */
[----:B------:R-:W-:Y:S01]  /*c2c0*/  FMUL.FTZ R50, R50, c[0x0][0x320] ;  /* 0x0000c80032327a20 */ /* 0x000fe20000410000 */
[----:B----4-:R-:W-:Y:S01]  /*c2d0*/  MOV R23, R235 ;  /* 0x000000eb00177202 */ /* 0x010fe20000000f00 */
[----:B------:R-:W-:Y:S05]  /*c2e0*/  FMUL.FTZ R51, R51, c[0x0][0x320] ;  /* 0x0000c80033337a20 */ /* 0x000fea0000410000 */
[----:B------:R-:W4:Y:S01]  /*c2f0*/  MUFU.TANH R19, R28 ;  /* 0x0000001c00137308 */ /* 0x000f220000002400 */
[----:B-1----:R-:W-:Y:S09]  /*c300*/  FMNMX.FTZ R101, R234, R101, !PT ;  /* 0x00000065ea657209 */ /* 0x002ff20007810000 */
[----:B------:R-:W1:Y:S01]  /*c310*/  MUFU.TANH R228, R18 ;  /* 0x0000001200e47308 */ /* 0x000e620000002400 */
[----:B--2---:R-:W-:Y:S09]  /*c320*/  FMNMX.FTZ R101, R233, R101, !PT ;  /* 0x00000065e9657209 */ /* 0x004ff20007810000 */
[----:B------:R-:W2:Y:S01]  /*c330*/  MUFU.TANH R18, R29 ;  /* 0x0000001d00127308 */ /* 0x000ea20000002400 */
[----:B----4-:R-:W-:Y:S02]  /*c340*/  FMNMX.FTZ R101, R19, R101, !PT ;  /* 0x0000006513657209 */ /* 0x010fe40007810000 */
[----:B------:R-:W-:Y:S07]  /*c350*/  MOV R28, R225 ;  /* 0x000000e1001c7202 */ /* 0x000fee0000000f00 */
[----:B------:R-:W4:Y:S01]  /*c360*/  MUFU.TANH R250, R32 ;  /* 0x0000002000fa7308 */ /* 0x000f220000002400 */
[----:B-1----:R-:W-:Y:S04]  /*c370*/  FMNMX.FTZ R2, R228, R2, !PT ;  /* 0x00000002e4027209 */ /* 0x002fe80007810000 */
[----:B------:R-:W-:Y:S05]  /*c380*/  FMNMX.FTZ R2, R231, R2, !PT ;  /* 0x00000002e7027209 */ /* 0x000fea0007810000 */
[----:B------:R-:W1:Y:S01]  /*c390*/  MUFU.TANH R241, R33 ;  /* 0x0000002100f17308 */ /* 0x000e620000002400 */
[----:B------:R-:W-:Y:S02]  /*c3a0*/  FMNMX.FTZ R2, R239, R2, !PT ;  /* 0x00000002ef027209 */ /* 0x000fe40007810000 */
[----:B--2---:R-:W-:Y:S02]  /*c3b0*/  FMNMX.FTZ R101, R18, R101, !PT ;  /* 0x0000006512657209 */ /* 0x004fe40007810000 */
[----:B------:R-:W-:Y:S02]  /*c3c0*/  FMNMX.FTZ R2, R238, R2, !PT ;  /* 0x00000002ee027209 */ /* 0x000fe40007810000 */
[----:B------:R-:W-:Y:S03]  /*c3d0*/  MOV R29, R222 ;  /* 0x000000de001d7202 */ /* 0x000fe60000000f00 */
        /* <DEDUP_REMOVED lines=27> */
[----:B-1----:R-:W-:Y:S05]  /*c590*/  FMNMX.FTZ R101, R246, R101, !PT ;  /* 0x00000065f6657209 */ /* 0x002fea0007810000 */
[----:B------:R-:W1:Y:S04]  /*c5a0*/  SHFL.BFLY PT, R5, R101, 0x2, 0x1f ;  /* 0x0c401f0065057f89 */ /* 0x000e6800000e0000 */
[----:B------:R-:W5:Y:S01]  /*c5b0*/  MUFU.TANH R16, R38 ;  /* 0x0000002600107308 */ /* 0x000f620000002400 */
[----:B--2---:R-:W-:Y:S09]  /*c5c0*/  FMNMX.FTZ R2, R242, R2, !PT ;  /* 0x00000002f2027209 */ /* 0x004ff20007810000 */
[----:B------:R-:W2:Y:S01]  /*c5d0*/  MUFU.TANH R24, R39 ;  /* 0x0000002700187308 */ /* 0x000ea20000002400 */
[----:B----4-:R-:W-:Y:S09]  /*c5e0*/  FMNMX.FTZ R2, R17, R2, !PT ;  /* 0x0000000211027209 */ /* 0x010ff20007810000 */
[----:B------:R-:W4:Y:S01]  /*c5f0*/  MUFU.TANH R25, R42 ;  /* 0x0000002a00197308 */ /* 0x000f220000002400 */
[----:B-1----:R-:W-:Y:S02]  /*c600*/  FMNMX.FTZ R101, R101, R5, !PT ;  /* 0x0000000565657209 */ /* 0x002fe40007810000 */
[----:B-----5:R-:W-:Y:S03]  /*c610*/  FMNMX.FTZ R2, R16, R2, !PT ;  /* 0x0000000210027209 */ /* 0x020fe60007810000 */
[----:B------:R-:W1:Y:S04]  /*c620*/  SHFL.BFLY PT, R5, R101, 0x1, 0x1f ;  /* 0x0c201f0065057f89 */ /* 0x000e6800000e0000 */
[----:B------:R-:W5:Y:S01]  /*c630*/  MUFU.TANH R206, R43 ;  /* 0x0000002b00ce7308 */ /* 0x000f620000002400 */
[----:B--2---:R-:W-:Y:S09]  /*c640*/  FMNMX.FTZ R2, R24, R2, !PT ;  /* 0x0000000218027209 */ /* 0x004ff20007810000 */
[----:B------:R-:W2:Y:S01]  /*c650*/  MUFU.TANH R35, R46 ;  /* 0x0000002e00237308 */ /* 0x000ea20000002400 */
[----:B----4-:R-:W-:Y:S09]  /*c660*/  FMNMX.FTZ R2, R25, R2, !PT ;  /* 0x0000000219027209 */ /* 0x010ff20007810000 */
[----:B------:R-:W4:Y:S01]  /*c670*/  MUFU.TANH R38, R47 ;  /* 0x0000002f00267308 */ /* 0x000f220000002400 */
[----:B-1----:R-:W-:Y:S02]  /*c680*/  FMNMX.FTZ R101, R101, R5, !PT ;  /* 0x0000000565657209 */ /* 0x002fe40007810000 */
[----:B-----5:R-:W-:Y:S02]  /*c690*/  FMNMX.FTZ R2, R206, R2, !PT ;  /* 0x00000002ce027209 */ /* 0x020fe40007810000 */
[----:B------:R-:W-:Y:S01]  /*c6a0*/  MOV R43, R29 ;  /* 0x0000001d002b7202 */ /* 0x000fe20000000f00 */
[C---:B------:R-:W-:Y:S02]  /*c6b0*/  FMUL.FTZ R160, R101.reuse, c[0x0][0x2d0] ;  /* 0x0000b40065a07a20 */ /* 0x040fe40000410000 */
[----:B------:R-:W-:Y:S02]  /*c6c0*/  FADD.FTZ R0, -R101, R0 ;  /* 0x0000000065007221 */ /* 0x000fe40000010100 */
[----:B------:R-:W1:Y:S02]  /*c6d0*/  MUFU.TANH R39, R50 ;  /* 0x0000003200277308 */ /* 0x000e640000002400 */
[----:B------:R-:W-:Y:S01]  /*c6e0*/  FMUL.FTZ R0, R0, c[0x0][0x2d0] ;  /* 0x0000b40000007a20 */ /* 0x000fe20000410000 */
[----:B--2---:R-:W-:Y:S02]  /*c6f0*/  FMNMX.FTZ R2, R35, R2, !PT ;  /* 0x0000000223027209 */ /* 0x004fe40007810000 */
[----:B------:R-:W-:Y:S05]  /*c700*/  MOV R46, R28 ;  /* 0x0000001c002e7202 */ /* 0x000fea0000000f00 */
[----:B------:R-:W2:Y:S01]  /*c710*/  MUFU.TANH R42, R51 ;  /* 0x00000033002a7308 */ /* 0x000ea20000002400 */
[----:B----4-:R-:W-:Y:S02]  /*c720*/  FMNMX.FTZ R2, R38, R2, !PT ;  /* 0x0000000226027209 */ /* 0x010fe40007810000 */
[----:B------:R-:W-:Y:S02]  /*c730*/  MOV R47, R21 ;  /* 0x00000015002f7202 */ /* 0x000fe40000000f00 */
[----:B-1----:R-:W-:Y:S02]  /*c740*/  FMNMX.FTZ R2, R39, R2, !PT ;  /* 0x0000000227027209 */ /* 0x002fe40007810000 */
[----:B------:R-:W-:Y:S02]  /*c750*/  MOV R50, R22 ;  /* 0x0000001600327202 */ /* 0x000fe40000000f00 */
[----:B--2---:R-:W-:Y:S02]  /*c760*/  FMNMX.FTZ R2, R42, R2, !PT ;  /* 0x000000022a027209 */ /* 0x004fe40007810000 */
[----:B------:R-:W-:Y:S03]  /*c770*/  MOV R51, R23 ;  /* 0x0000001700337202 */ /* 0x000fe60000000f00 */
[----:B------:R-:W1:Y:S02]  /*c780*/  SHFL.BFLY PT, R4, R2, 0x2, 0x1f ;  /* 0x0c401f0002047f89 */ /* 0x000e6400000e0000 */
[----:B-1----:R-:W-:Y:S01]  /*c790*/  FMNMX.FTZ R2, R2, R4, !PT ;  /* 0x0000000402027209 */ /* 0x002fe20007810000 */
[--C-:B------:R-:W-:Y:S04]  /*c7a0*/  FFMA.FTZ R4, R207, c[0x0][0x2d0], -R160.reuse ;  /* 0x0000b400cf047a23 */ /* 0x100fe800000108a0 */
[----:B------:R1:W-:Y:S01]  /*c7b0*/  MUFU.EX2 R207, R4 ;  /* 0x0000000400cf7308 */ /* 0x0003e20000000800 */
[----:B------:R-:W2:Y:S01]  /*c7c0*/  SHFL.BFLY PT, R100, R2, 0x1, 0x1f ;  /* 0x0c201f0002647f89 */ /* 0x000ea200000e0000 */
[--C-:B-1----:R-:W-:Y:S01]  /*c7d0*/  FFMA.FTZ R4, R205, c[0x0][0x2d0], -R160.reuse ;  /* 0x0000b400cd047a23 */ /* 0x102fe200000108a0 */
[----:B--2---:R-:W-:Y:S07]  /*c7e0*/  FMNMX.FTZ R100, R2, R100, !PT ;  /* 0x0000006402647209 */ /* 0x004fee0007810000 */
[----:B------:R1:W2:Y:S01]  /*c7f0*/  MUFU.EX2 R2, R0 ;  /* 0x0000000000027308 */ /* 0x0002a20000000800 */
[----:B------:R-:W-:Y:S01]  /*c800*/  MOV R205, R20 ;  /* 0x0000001400cd7202 */ /* 0x000fe20000000f00 */
[C---:B------:R-:W-:Y:S08]  /*c810*/  FMUL.FTZ R161, R100.reuse, c[0x0][0x2d0] ;  /* 0x0000b40064a17a20 */ /* 0x040ff00000410000 */
[----:B------:R4:W-:Y:S01]  /*c820*/  MUFU.EX2 R222, R4 ;  /* 0x0000000400de7308 */ /* 0x0009e20000000800 */
[----:B-1----:R-:W-:Y:S02]  /*c830*/  FADD.FTZ R0, -R100, R3 ;  /* 0x0000000364007221 */ /* 0x002fe40000010100 */
[--C-:B------:R-:W-:Y:S02]  /*c840*/  FFMA.FTZ R3, R219, c[0x0][0x2d0], -R160.reuse ;  /* 0x0000b400db037a23 */ /* 0x100fe400000108a0 */
[----:B------:R-:W-:Y:S02]  /*c850*/  FMUL.FTZ R0, R0, c[0x0][0x2d0] ;  /* 0x0000b40000007a20 */ /* 0x000fe40000410000 */
[C---:B--2---:R-:W-:Y:S03]  /*c860*/  FMUL.FTZ R5, R2.reuse, R105 ;  /* 0x0000006902057220 */ /* 0x044fe60000410000 */
[----:B------:R-:W3:Y:S01]  /*c870*/  MUFU.EX2 R3, R3 ;  /* 0x0000000300037308 */ /* 0x000ee20000000800 */
[----:B------:R-:W-:Y:S02]  /*c880*/  FMUL.FTZ R8, R2, R108 ;  /* 0x0000006c02087220 */ /* 0x000fe40000410000 */
[--C-:B----4-:R-:W-:Y:S01]  /*c890*/  FFMA.FTZ R4, R102, c[0x0][0x2d0], -R160.reuse ;  /* 0x0000b40066047a23 */ /* 0x110fe200000108a0 */
[----:B------:R-:W-:Y:S01]  /*c8a0*/  IADD3 R102, R214, R208, RZ ;  /* 0x000000d0d6667210 */ /* 0x000fe20007ffe0ff */
[C---:B------:R-:W-:Y:S02]  /*c8b0*/  FMUL.FTZ R9, R2.reuse, R109 ;  /* 0x0000006d02097220 */ /* 0x040fe40000410000 */
[C---:B------:R-:W-:Y:S01]  /*c8c0*/  FMUL.FTZ R32, R2.reuse, R144 ;  /* 0x0000009002207220 */ /* 0x040fe20000410000 */
[----:B------:R-:W-:Y:S01]  /*c8d0*/  MOV R144, R50 ;  /* 0x0000003200907202 */ /* 0x000fe20000000f00 */
[----:B------:R-:W1:Y:S01]  /*c8e0*/  LDSM.16.MT88.4 R12, [R102] ;  /* 0x00000000660c783b */ /* 0x000e620000004200 */
        /* <DEDUP_REMOVED lines=10> */
[----:B------:R-:W4:Y:S01]  /*c990*/  MUFU.EX2 R0, R0 ;  /* 0x0000000000007308 */ /* 0x000f220000000800 */
[----:B------:R-:W-:Y:S01]  /*c9a0*/  MOV R137, R38 ;  /* 0x0000002600897202 */ /* 0x000fe20000000f00 */
[C---:B------:R-:W-:Y:S01]  /*c9b0*/  FMUL.FTZ R40, R2.reuse, R136 ;  /* 0x0000008802287220 */ /* 0x040fe20000410000 */
[----:B------:R-:W-:Y:S01]  /*c9c0*/  MOV R136, R42 ;  /* 0x0000002a00887202 */ /* 0x000fe20000000f00 */
[C---:B---3--:R-:W-:Y:S02]  /*c9d0*/  FFMA.FTZ R163, R2.reuse, R163, R3 ;  /* 0x000000a302a37223 */ /* 0x048fe40000010003 */
[C---:B------:R-:W-:Y:S02]  /*c9e0*/  FMUL.FTZ R45, R2.reuse, R133 ;  /* 0x00000085022d7220 */ /* 0x040fe40000410000 */
[C---:B------:R-:W-:Y:S02]  /*c9f0*/  FMUL.FTZ R48, R2.reuse, R128 ;  /* 0x0000008002307220 */ /* 0x040fe40000410000 */
[C---:B------:R-:W-:Y:S02]  /*ca00*/  FMUL.FTZ R49, R2.reuse, R129 ;  /* 0x0000008102317220 */ /* 0x040fe40000410000 */
[C---:B------:R-:W-:Y:S02]  /*ca10*/  FMUL.FTZ R52, R2.reuse, R52 ;  /* 0x0000003402347220 */ /* 0x040fe40000410000 */
[--C-:B--2---:R-:W-:Y:S01]  /*ca20*/  FFMA.FTZ R4, R221, c[0x0][0x2d0], -R161.reuse ;  /* 0x0000b400dd047a23 */ /* 0x104fe200000108a1 */
[----:B------:R-:W-:Y:S01]  /*ca30*/  MOV R221, R16 ;  /* 0x0000001000dd7202 */ /* 0x000fe20000000f00 */
[C---:B------:R-:W-:Y:S01]  /*ca40*/  FMUL.FTZ R16, R2.reuse, R116 ;  /* 0x0000007402107220 */ /* 0x040fe20000410000 */
[----:B------:R-:W-:Y:S01]  /*ca50*/  MOV R116, R17 ;  /* 0x0000001100747202 */ /* 0x000fe20000000f00 */
[----:B------:R2:W-:Y:S01]  /*ca60*/  MUFU.EX2 R162, R4 ;  /* 0x0000000400a27308 */ /* 0x0005e20000000800 */
[C---:B------:R-:W-:Y:S01]  /*ca70*/  FMUL.FTZ R17, R2.reuse, R117 ;  /* 0x0000007502117220 */ /* 0x040fe20000410000 */
[----:B------:R-:W-:Y:S01]  /*ca80*/  MOV R117, R18 ;  /* 0x0000001200757202 */ /* 0x000fe20000000f00 */
[C---:B------:R-:W-:Y:S01]  /*ca90*/  FMUL.FTZ R53, R2.reuse, R53 ;  /* 0x0000003502357220 */ /* 0x040fe20000410000 */
[----:B------:R-:W-:Y:S01]  /*caa0*/  MOV R133, R116 ;  /* 0x0000007400857202 */ /* 0x000fe20000000f00 */
[----:B------:R-:W-:Y:S02]  /*cab0*/  FMUL.FTZ R56, R2, R56 ;  /* 0x0000003802387220 */ /* 0x000fe40000410000 */
[C---:B----4-:R-:W-:Y:S02]  /*cac0*/  FMUL.FTZ R7, R0.reuse, R107 ;  /* 0x0000006b00077220 */ /* 0x050fe40000410000 */
[C---:B------:R-:W-:Y:S01]  /*cad0*/  FMUL.FTZ R6, R0.reuse, R106 ;  /* 0x0000006a00067220 */ /* 0x040fe20000410000 */
[----:B------:R-:W-:Y:S01]  /*cae0*/  F2FP.BF16.PACK_AB R106, R225, R222 ;  /* 0x000000dee16a723e */ /* 0x000fe200000010ff */
[C---:B------:R-:W-:Y:S02]  /*caf0*/  FMUL.FTZ R10, R0.reuse, R110 ;  /* 0x0000006e000a7220 */ /* 0x040fe40000410000 */
[C---:B------:R-:W-:Y:S02]  /*cb00*/  FMUL.FTZ R11, R0.reuse, R111 ;  /* 0x0000006f000b7220 */ /* 0x040fe40000410000 */
[C---:B------:R-:W-:Y:S01]  /*cb10*/  FMUL.FTZ R18, R0.reuse, R118 ;  /* 0x0000007600127220 */ /* 0x040fe20000410000 */
[----:B------:R-:W-:Y:S01]  /*cb20*/  MOV R118, R19 ;  /* 0x0000001300767202 */ /* 0x000fe20000000f00 */
[C---:B------:R-:W-:Y:S02]  /*cb30*/  FMUL.FTZ R19, R0.reuse, R119 ;  /* 0x0000007700137220 */ /* 0x040fe40000410000 */
[C---:B------:R-:W-:Y:S02]  /*cb40*/  FMUL.FTZ R35, R0.reuse, R147 ;  /* 0x0000009300237220 */ /* 0x040fe40000410000 */
[C---:B------:R-:W-:Y:S01]  /*cb50*/  FMUL.FTZ R34, R0.reuse, R146 ;  /* 0x0000009200227220 */ /* 0x040fe20000410000 */
[----:B------:R-:W-:Y:S01]  /*cb60*/  MOV R146, R118 ;  /* 0x0000007600927202 */ /* 0x000fe20000000f00 */
[----:B------:R-:W-:Y:S02]  /*cb70*/  FMUL.FTZ R38, R0, R142 ;  /* 0x0000008e00267220 */ /* 0x000fe40000410000 */
[--C-:B--2---:R-:W-:Y:S02]  /*cb80*/  FFMA.FTZ R4, R220, c[0x0][0x2d0], -R161.reuse ;  /* 0x0000b400dc047a23 */ /* 0x104fe400000108a1 */
[C---:B------:R-:W-:Y:S02]  /*cb90*/  FMUL.FTZ R42, R0.reuse, R138 ;  /* 0x0000008a002a7220 */ /* 0x040fe40000410000 */
[----:B------:R-:W2:Y:S01]  /*cba0*/  MUFU.EX2 R219, R4 ;  /* 0x0000000400db7308 */ /* 0x000ea20000000800 */
[C---:B------:R-:W-:Y:S02]  /*cbb0*/  FMUL.FTZ R43, R0.reuse, R139 ;  /* 0x0000008b002b7220 */ /* 0x040fe40000410000 */
        /* <DEDUP_REMOVED lines=10> */
[C---:B------:R-:W-:Y:S01]  /*cc60*/  FMUL.FTZ R62, R0.reuse, R62 ;  /* 0x0000003e003e7220 */ /* 0x040fe20000410000 */
[----:B--2---:R-:W-:Y:S01]  /*cc70*/  F2FP.BF16.PACK_AB R105, R219, R162 ;  /* 0x000000a2db69723e */ /* 0x004fe200000010ff */
[--C-:B------:R-:W-:Y:S02]  /*cc80*/  FFMA.FTZ R4, R103, c[0x0][0x2d0], -R161.reuse ;  /* 0x0000b40067047a23 */ /* 0x100fe400000108a1 */
[----:B------:R-:W-:Y:S02]  /*cc90*/  FMUL.FTZ R63, R0, R63 ;  /* 0x0000003f003f7220 */ /* 0x000fe40000410000 */
[----:B------:R2:W-:Y:S01]  /*cca0*/  MUFU.EX2 R220, R4 ;  /* 0x0000000400dc7308 */ /* 0x0005e20000000800 */
[C---:B------:R-:W-:Y:S02]  /*ccb0*/  FMUL.FTZ R64, R2.reuse, R64 ;  /* 0x0000004002407220 */ /* 0x040fe40000410000 */
[----:B------:R-:W-:Y:S02]  /*ccc0*/  FMUL.FTZ R65, R2, R65 ;  /* 0x0000004102417220 */ /* 0x000fe40000410000 */
        /* <DEDUP_REMOVED lines=10> */
[--C-:B--2---:R-:W-:Y:S01]  /*cd70*/  FFMA.FTZ R4, R204, c[0x0][0x2d0], -R161.reuse ;  /* 0x0000b400cc047a23 */ /* 0x104fe200000108a1 */
[----:B------:R-:W-:Y:S01]  /*cd80*/  IADD3 R204, R212, R102, RZ ;  /* 0x00000066d4cc7210 */ /* 0x000fe20007ffe0ff */
[C---:B------:R-:W-:Y:S02]  /*cd90*/  FMUL.FTZ R84, R2.reuse, R84 ;  /* 0x0000005402547220 */ /* 0x040fe40000410000 */
[----:B------:R-:W2:Y:S01]  /*cda0*/  MUFU.EX2 R245, R4 ;  /* 0x0000000400f57308 */ /* 0x000ea20000000800 */
[C---:B------:R-:W-:Y:S01]  /*cdb0*/  FMUL.FTZ R85, R2.reuse, R85 ;  /* 0x0000005502557220 */ /* 0x040fe20000410000 */
[----:B------:R-:W3:Y:S01]  /*cdc0*/  LDSM.16.MT88.4 R20, [R204] ;  /* 0x00000000cc14783b */ /* 0x000ee20000004200 */
[C---:B------:R-:W-:Y:S02]  /*cdd0*/  FMUL.FTZ R88, R2.reuse, R88 ;  /* 0x0000005802587220 */ /* 0x040fe40000410000 */
        /* <DEDUP_REMOVED lines=8> */
[C---:B------:R-:W-:Y:S02]  /*ce60*/  FMUL.FTZ R75, R0.reuse, R75 ;  /* 0x0000004b004b7220 */ /* 0x040fe40000410000 */
[----:B------:R-:W-:Y:S01]  /*ce70*/  FMUL.FTZ R78, R0, R78 ;  /* 0x0000004e004e7220 */ /* 0x000fe20000410000 */
[----:B--2---:R-:W-:Y:S01]  /*ce80*/  F2FP.BF16.PACK_AB R107, R245, R220 ;  /* 0x000000dcf56b723e */ /* 0x004fe200000010ff */
[----:B------:R-:W-:Y:S01]  /*ce90*/  FMUL.FTZ R4, R2, R104 ;  /* 0x0000006802047220 */ /* 0x000fe20000410000 */
[----:B------:R-:W-:Y:S01]  /*cea0*/  F2FP.BF16.PACK_AB R104, R207, R3 ;  /* 0x00000003cf68723e */ /* 0x000fe200000010ff */
[C---:B------:R-:W-:Y:S01]  /*ceb0*/  FMUL.FTZ R79, R0.reuse, R79 ;  /* 0x0000004f004f7220 */ /* 0x040fe20000410000 */
[----:B------:R-:W-:Y:S01]  /*cec0*/  IADD3 R3, R215, R208, RZ ;  /* 0x000000d0d7037210 */ /* 0x000fe20007ffe0ff */
[C---:B------:R-:W-:Y:S01]  /*ced0*/  FMUL.FTZ R82, R0.reuse, R82 ;  /* 0x0000005200527220 */ /* 0x040fe20000410000 */
[----:B------:R-:W-:Y:S01]  /*cee0*/  MOV R208, R39 ;  /* 0x0000002700d07202 */ /* 0x000fe20000000f00 */
[----:B------:R-:W-:Y:S01]  /*cef0*/  FMUL.FTZ R39, R0, R143 ;  /* 0x0000008f00277220 */ /* 0x000fe20000410000 */
[----:B------:R-:W-:Y:S01]  /*cf00*/  IADD3 R103, R212, R3, RZ ;  /* 0x00000003d4677210 */ /* 0x000fe20007ffe0ff */
[C---:B-1----:R-:W-:Y:S01]  /*cf10*/  HMMA.16816.F32.BF16 R4, R104.reuse, R12, R4 ;  /* 0x0000000c6804723c */ /* 0x042fe20000041804 */
[----:B------:R-:W1:Y:S04]  /*cf20*/  LDSM.16.MT88.4 R28, [R3] ;  /* 0x00000000031c783b */ /* 0x000e680000004200 */
[----:B------:R-:W-:Y:S02]  /*cf30*/  FMUL.FTZ R83, R0, R83 ;  /* 0x0000005300537220 */ /* 0x000fe40000410000 */
[C---:B------:R-:W-:Y:S01]  /*cf40*/  FMUL.FTZ R13, R2.reuse, R113 ;  /* 0x00000071020d7220 */ /* 0x040fe20000410000 */
[C---:B------:R-:W-:Y:S01]  /*cf50*/  HMMA.16816.F32.BF16 R8, R104.reuse, R14, R8 ;  /* 0x0000000e6808723c */ /* 0x040fe20000041808 */
[----:B------:R-:W2:Y:S03]  /*cf60*/  LDSM.16.MT88.4 R108, [R103] ;  /* 0x00000000676c783b */ /* 0x000ea60000004200 */
[----:B------:R-:W-:Y:S01]  /*cf70*/  FMUL.FTZ R12, R2, R112 ;  /* 0x00000070020c7220 */ /* 0x000fe20000410000 */
[----:B------:R-:W-:Y:S01]  /*cf80*/  MOV R113, R26 ;  /* 0x0000001a00717202 */ /* 0x000fe20000000f00 */
[C---:B------:R-:W-:Y:S01]  /*cf90*/  FMUL.FTZ R26, R0.reuse, R126 ;  /* 0x0000007e001a7220 */ /* 0x040fe20000410000 */
[----:B------:R-:W-:Y:S01]  /*cfa0*/  MOV R112, R27 ;  /* 0x0000001b00707202 */ /* 0x000fe20000000f00 */
[C---:B------:R-:W-:Y:S01]  /*cfb0*/  FMUL.FTZ R14, R0.reuse, R114 ;  /* 0x00000072000e7220 */ /* 0x040fe20000410000 */
[----:B------:R-:W-:Y:S03]  /*cfc0*/  MOV R114, R25 ;  /* 0x0000001900727202 */ /* 0x000fe60000000f00 */
[----:B------:R-:W-:Y:S01]  /*cfd0*/  FMUL.FTZ R15, R0, R115 ;  /* 0x00000073000f7220 */ /* 0x000fe20000410000 */
[----:B------:R-:W-:Y:S01]  /*cfe0*/  MOV R119, R113 ;  /* 0x0000007100777202 */ /* 0x000fe20000000f00 */
[C---:B------:R-:W-:Y:S01]  /*cff0*/  FMUL.FTZ R25, R2.reuse, R125 ;  /* 0x0000007d02197220 */ /* 0x040fe20000410000 */
[----:B------:R-:W4:Y:S01]  /*d000*/  LDL.LU R113, [R1+0x10] ;  /* 0x0000100001717983 */ /* 0x000f220000300800 */
[----:B------:R-:W-:Y:S01]  /*d010*/  MOV R115, R24 ;  /* 0x0000001800737202 */ /* 0x000fe20000000f00 */
[----:B------:R-:W-:Y:S01]  /*d020*/  FMUL.FTZ R24, R2, R124 ;  /* 0x0000007c02187220 */ /* 0x000fe20000410000 */
[----:B------:R-:W-:Y:S01]  /*d030*/  MOV R118, R112 ;  /* 0x0000007000767202 */ /* 0x000fe20000000f00 */
[C---:B---3--:R-:W-:Y:S03]  /*d040*/  HMMA.16816.F32.BF16 R12, R104.reuse, R20, R12 ;  /* 0x00000014680c723c */ /* 0x048fe6000004180c */
[--C-:B------:R-:W-:Y:S01]  /*d050*/  FFMA.FTZ R119, R119, c[0x0][0x2d0], -R160.reuse ;  /* 0x0000b40077777a23 */ /* 0x100fe200000108a0 */
[----:B------:R-:W-:Y:S01]  /*d060*/  MOV R116, R115 ;  /* 0x0000007300747202 */ /* 0x000fe20000000f00 */
[--C-:B------:R-:W-:Y:S01]  /*d070*/  FFMA.FTZ R118, R118, c[0x0][0x2d0], -R160.reuse ;  /* 0x0000b40076767a23 */ /* 0x100fe200000108a0 */
[----:B------:R-:W-:Y:S01]  /*d080*/  MOV R115, R243 ;  /* 0x000000f300737202 */ /* 0x000fe20000000f00 */
[C---:B------:R-:W-:Y:S01]  /*d090*/  FMUL.FTZ R21, R2.reuse, R121 ;  /* 0x0000007902157220 */ /* 0x040fe20000410000 */
[C---:B------:R-:W-:Y:S04]  /*d0a0*/  HMMA.16816.F32.BF16 R16, R104.reuse, R22, R16 ;  /* 0x000000166810723c */ /* 0x040fe80000041810 */
[----:B------:R-:W-:Y:S01]  /*d0b0*/  FMUL.FTZ R20, R2, R120 ;  /* 0x0000007802147220 */ /* 0x000fe20000410000 */
[----:B------:R-:W-:Y:S01]  /*d0c0*/  MOV R120, R206 ;  /* 0x000000ce00787202 */ /* 0x000fe20000000f00 */
[C---:B------:R-:W-:Y:S02]  /*d0d0*/  FMUL.FTZ R27, R0.reuse, R127 ;  /* 0x0000007f001b7220 */ /* 0x040fe40000410000 */
[C---:B------:R-:W-:Y:S04]  /*d0e0*/  FMUL.FTZ R22, R0.reuse, R122 ;  /* 0x0000007a00167220 */ /* 0x040fe80000410000 */
[C---:B------:R-:W-:Y:S02]  /*d0f0*/  FMUL.FTZ R23, R0.reuse, R123 ;  /* 0x0000007b00177220 */ /* 0x040fe40000410000 */
[C---:B------:R-:W-:Y:S02]  /*d100*/  FMUL.FTZ R86, R0.reuse, R86 ;  /* 0x0000005600567220 */ /* 0x040fe40000410000 */
[C---:B------:R-:W-:Y:S02]  /*d110*/  FMUL.FTZ R87, R0.reuse, R87 ;  /* 0x0000005700577220 */ /* 0x040fe40000410000 */
[C---:B------:R-:W-:Y:S01]  /*d120*/  FMUL.FTZ R90, R0.reuse, R90 ;  /* 0x0000005a005a7220 */ /* 0x040fe20000410000 */
[C---:B-1----:R-:W-:Y:S03]  /*d130*/  HMMA.16816.F32.BF16 R20, R104.reuse, R28, R20 ;  /* 0x0000001c6814723c */ /* 0x042fe60000041814 */
[C---:B------:R-:W-:Y:S02]  /*d140*/  FMUL.FTZ R91, R0.reuse, R91 ;  /* 0x0000005b005b7220 */ /* 0x040fe40000410000 */
[----:B------:R-:W-:Y:S02]  /*d150*/  FMUL.FTZ R94, R0, R94 ;  /* 0x0000005e005e7220 */ /* 0x000fe40000410000 */
[C---:B------:R-:W-:Y:S01]  /*d160*/  FMUL.FTZ R28, R2.reuse, R148 ;  /* 0x00000094021c7220 */ /* 0x040fe20000410000 */
[C---:B------:R-:W-:Y:S04]  /*d170*/  HMMA.16816.F32.BF16 R24, R104.reuse, R30, R24 ;  /* 0x0000001e6818723c */ /* 0x040fe80000041818 */
[----:B------:R-:W-:Y:S01]  /*d180*/  FMUL.FTZ R29, R2, R149 ;  /* 0x00000095021d7220 */ /* 0x000fe20000410000 */
[----:B------:R-:W-:Y:S01]  /*d190*/  MOV R149, R47 ;  /* 0x0000002f00957202 */ /* 0x000fe20000000f00 */
[C---:B------:R-:W-:Y:S01]  /*d1a0*/  FMUL.FTZ R47, R0.reuse, R135 ;  /* 0x00000087002f7220 */ /* 0x040fe20000410000 */
[----:B------:R-:W-:Y:S01]  /*d1b0*/  MOV R148, R205 ;  /* 0x000000cd00947202 */ /* 0x000fe20000000f00 */
[C---:B------:R-:W-:Y:S01]  /*d1c0*/  FMUL.FTZ R30, R0.reuse, R150 ;  /* 0x00000096001e7220 */ /* 0x040fe20000410000 */
[----:B------:R-:W-:Y:S03]  /*d1d0*/  MOV R150, R244 ;  /* 0x000000f400967202 */ /* 0x000fe60000000f00 */
[C---:B------:R-:W-:Y:S01]  /*d1e0*/  FMUL.FTZ R31, R0.reuse, R151 ;  /* 0x00000097001f7220 */ /* 0x040fe20000410000 */
[----:B------:R-:W-:Y:S01]  /*d1f0*/  MOV R151, R117 ;  /* 0x0000007500977202 */ /* 0x000fe20000000f00 */
[--C-:B------:R-:W-:Y:S01]  /*d200*/  FFMA.FTZ R2, R227, c[0x0][0x2d0], -R160.reuse ;  /* 0x0000b400e3027a23 */ /* 0x100fe200000108a0 */
[----:B------:R-:W-:Y:S01]  /*d210*/  MOV R117, R114 ;  /* 0x0000007200757202 */ /* 0x000fe20000000f00 */
[C---:B------:R-:W-:Y:S01]  /*d220*/  FMUL.FTZ R95, R0.reuse, R95 ;  /* 0x0000005f005f7220 */ /* 0x040fe20000410000 */
[----:B------:R-:W-:Y:S01]  /*d230*/  MOV R114, R242 ;  /* 0x000000f200727202 */ /* 0x000fe20000000f00 */
[----:B------:R1:W-:Y:S01]  /*d240*/  MUFU.EX2 R121, R2 ;  /* 0x0000000200797308 */ /* 0x0003e20000000800 */
[C---:B--2---:R-:W-:Y:S03]  /*d250*/  HMMA.16816.F32.BF16 R28, R104.reuse, R108, R28 ;  /* 0x0000006c681c723c */ /* 0x044fe6000004181c */
[C---:B------:R-:W-:Y:S02]  /*d260*/  FMUL.FTZ R98, R0.reuse, R98 ;  /* 0x0000006200627220 */ /* 0x040fe40000410000 */
[----:B------:R-:W-:Y:S02]  /*d270*/  FMUL.FTZ R99, R0, R99 ;  /* 0x0000006300637220 */ /* 0x000fe40000410000 */
[--C-:B------:R-:W-:Y:S01]  /*d280*/  FFMA.FTZ R112, R230, c[0x0][0x2d0], -R161.reuse ;  /* 0x0000b400e6707a23 */ /* 0x100fe200000108a1 */
[C---:B------:R-:W-:Y:S01]  /*d290*/  HMMA.16816.F32.BF16 R32, R104.reuse, R110, R32 ;  /* 0x0000006e6820723c */ /* 0x040fe20000041820 */
[----:B------:R-:W2:Y:S02]  /*d2a0*/  LDSM.16.MT88.4 R108, [R102+0x3000] ;  /* 0x00300000666c783b */ /* 0x000ea40000004200 */
[----:B------:R3:W-:Y:S01]  /*d2b0*/  MUFU.EX2 R124, R112 ;  /* 0x00000070007c7308 */ /* 0x0007e20000000800 */
[--C-:B------:R-:W-:Y:S09]  /*d2c0*/  FFMA.FTZ R208, R208, c[0x0][0x2d0], -R161.reuse ;  /* 0x0000b400d0d07a23 */ /* 0x100ff200000108a1 */
[----:B------:R-:W-:Y:S01]  /*d2d0*/  MUFU.EX2 R208, R208 ;  /* 0x000000d000d07308 */ /* 0x000fe20000000800 */
[--C-:B-1----:R-:W-:Y:S09]  /*d2e0*/  FFMA.FTZ R2, R226, c[0x0][0x2d0], -R160.reuse ;  /* 0x0000b400e2027a23 */ /* 0x102ff200000108a0 */
[----:B------:R1:W5:Y:S01]  /*d2f0*/  MUFU.EX2 R123, R2 ;  /* 0x00000002007b7308 */ /* 0x0003620000000800 */
[--C-:B---3--:R-:W-:Y:S09]  /*d300*/  FFMA.FTZ R112, R235, c[0x0][0x2d0], -R161.reuse ;  /* 0x0000b400eb707a23 */ /* 0x108ff200000108a1 */
[----:B------:R3:W-:Y:S01]  /*d310*/  MUFU.EX2 R242, R112 ;  /* 0x0000007000f27308 */ /* 0x0007e20000000800 */
[C---:B--2---:R-:W-:Y:S03]  /*d320*/  HMMA.16816.F32.BF16 R36, R104.reuse, R108, R36 ;  /* 0x0000006c6824723c */ /* 0x044fe60000041824 */
[--C-:B-1----:R-:W-:Y:S05]  /*d330*/  FFMA.FTZ R2, R224, c[0x0][0x2d0], -R160.reuse ;  /* 0x0000b400e0027a23 */ /* 0x102fea00000108a0 */
[C---:B------:R-:W-:Y:S01]  /*d340*/  HMMA.16816.F32.BF16 R40, R104.reuse, R110, R40 ;  /* 0x0000006e6828723c */ /* 0x040fe20000041828 */
[----:B------:R-:W1:Y:S01]  /*d350*/  LDSM.16.MT88.4 R108, [R204+0x3000] ;  /* 0x00300000cc6c783b */ /* 0x000e620000004200 */
[----:B------:R2:W-:Y:S02]  /*d360*/  MUFU.EX2 R126, R2 ;  /* 0x00000002007e7308 */ /* 0x0005e40000000800 */
[--C-:B------:R-:W-:Y:S01]  /*d370*/  FFMA.FTZ R224, R249, c[0x0][0x2d0], -R160.reuse ;  /* 0x0000b400f9e07a23 */ /* 0x100fe200000108a0 */
[----:B------:R-:W-:Y:S01]  /*d380*/  MOV R249, R145 ;  /* 0x0000009100f97202 */ /* 0x000fe20000000f00 */
[--C-:B---3--:R-:W-:Y:S06]  /*d390*/  FFMA.FTZ R112, R114, c[0x0][0x2d0], -R161.reuse ;  /* 0x0000b40072707a23 */ /* 0x108fec00000108a1 */
[----:B------:R-:W-:Y:S01]  /*d3a0*/  MUFU.EX2 R224, R224 ;  /* 0x000000e000e07308 */ /* 0x000fe20000000800 */
[--C-:B--2---:R-:W-:Y:S02]  /*d3b0*/  FFMA.FTZ R2, R223, c[0x0][0x2d0], -R160.reuse ;  /* 0x0000b400df027a23 */ /* 0x104fe400000108a0 */
[--C-:B------:R-:W-:Y:S01]  /*d3c0*/  FFMA.FTZ R223, R247, c[0x0][0x2d0], -R160.reuse ;  /* 0x0000b400f7df7a23 */ /* 0x100fe200000108a0 */
[----:B------:R-:W-:Y:S06]  /*d3d0*/  MOV R247, R148 ;  /* 0x0000009400f77202 */ /* 0x000fec0000000f00 */
[----:B------:R2:W3:Y:S01]  /*d3e0*/  MUFU.EX2 R131, R2 ;  /* 0x0000000200837308 */ /* 0x0004e20000000800 */
[----:B------:R-:W-:Y:S09]  /*d3f0*/  ISETP.GE.AND P3, PT, R247, 0x1, PT ;  /* 0x00000001f700780c */ /* 0x000ff20003f66270 */
[----:B------:R-:W-:Y:S01]  /*d400*/  MUFU.EX2 R223, R223 ;  /* 0x000000df00df7308 */ /* 0x000fe20000000800 */
[C---:B-1----:R-:W-:Y:S08]  /*d410*/  HMMA.16816.F32.BF16 R44, R104.reuse, R108, R44 ;  /* 0x0000006c682c723c */ /* 0x042ff0000004182c */
[C---:B------:R-:W-:Y:S01]  /*d420*/  HMMA.16816.F32.BF16 R48, R104.reuse, R110, R48 ;  /* 0x0000006e6830723c */ /* 0x040fe20000041830 */
[----:B------:R-:W1:Y:S03]  /*d430*/  LDSM.16.MT88.4 R108, [R3+0x3000] ;  /* 0x00300000036c783b */ /* 0x000e660000004200 */
[--C-:B--2---:R-:W-:Y:S02]  /*d440*/  FFMA.FTZ R2, R229, c[0x0][0x2d0], -R161.reuse ;  /* 0x0000b400e5027a23 */ /* 0x104fe400000108a1 */
[----:B------:R-:W-:Y:S10]  /*d450*/  MUFU.EX2 R229, R119 ;  /* 0x0000007700e57308 */ /* 0x000ff40000000800 */
[----:B------:R2:W1:Y:S02]  /*d460*/  MUFU.EX2 R122, R2 ;  /* 0x00000002007a7308 */ /* 0x0004640000000800 */
[C---:B-1----:R-:W-:Y:S03]  /*d470*/  HMMA.16816.F32.BF16 R52, R104.reuse, R108, R52 ;  /* 0x0000006c6834723c */ /* 0x042fe60000041834 */
[--C-:B--2---:R-:W-:Y:S05]  /*d480*/  FFMA.FTZ R2, R228, c[0x0][0x2d0], -R161.reuse ;  /* 0x0000b400e4027a23 */ /* 0x104fea00000108a1 */
[----:B------:R1:W-:Y:S01]  /*d490*/  MUFU.EX2 R127, R2 ;  /* 0x00000002007f7308 */ /* 0x0003e20000000800 */
[C---:B------:R-:W-:Y:S01]  /*d4a0*/  HMMA.16816.F32.BF16 R56, R104.reuse, R110, R56 ;  /* 0x0000006e6838723c */ /* 0x040fe20000041838 */
[----:B------:R-:W2:Y:S02]  /*d4b0*/  LDSM.16.MT88.4 R108, [R103+0x3000] ;  /* 0x00300000676c783b */ /* 0x000ea40000004200 */
[----:B-1----:R-:W-:Y:S06]  /*d4c0*/  FFMA.FTZ R2, R231, c[0x0][0x2d0], -R161 ;  /* 0x0000b400e7027a23 */ /* 0x002fec00000108a1 */
[----:B------:R-:W-:Y:S10]  /*d4d0*/  MUFU.EX2 R231, R118 ;  /* 0x0000007600e77308 */ /* 0x000ff40000000800 */
[----:B------:R1:W1:Y:S01]  /*d4e0*/  MUFU.EX2 R130, R2 ;  /* 0x0000000200827308 */ /* 0x0002620000000800 */
[C---:B--2---:R-:W-:Y:S08]  /*d4f0*/  HMMA.16816.F32.BF16 R60, R104.reuse, R108, R60 ;  /* 0x0000006c683c723c */ /* 0x044ff0000004183c */
[C---:B------:R-:W-:Y:S01]  /*d500*/  HMMA.16816.F32.BF16 R64, R104.reuse, R110, R64 ;  /* 0x0000006e6840723c */ /* 0x040fe20000041840 */
[----:B------:R-:W2:Y:S03]  /*d510*/  LDSM.16.MT88.4 R108, [R102+0x6000] ;  /* 0x00600000666c783b */ /* 0x000ea60000004200 */
[----:B-1----:R-:W-:Y:S02]  /*d520*/  FFMA.FTZ R2, R237, c[0x0][0x2d0], -R160 ;  /* 0x0000b400ed027a23 */ /* 0x002fe400000108a0 */
[----:B------:R-:W-:Y:S10]  /*d530*/  MUFU.EX2 R237, R112 ;  /* 0x0000007000ed7308 */ /* 0x000ff40000000800 */
[----:B------:R1:W1:Y:S01]  /*d540*/  MUFU.EX2 R125, R2 ;  /* 0x00000002007d7308 */ /* 0x0002620000000800 */
[----:B----4-:R-:W-:Y:S02]  /*d550*/  FFMA.FTZ R113, R0, R113, R162 ;  /* 0x0000007100717223 */ /* 0x010fe400000100a2 */
[----:B------:R-:W-:Y:S01]  /*d560*/  FADD.FTZ R0, R207, R163 ;  /* 0x000000a3cf007221 */ /* 0x000fe20000010000 */
[C---:B--2---:R-:W-:Y:S03]  /*d570*/  HMMA.16816.F32.BF16 R68, R104.reuse, R108, R68 ;  /* 0x0000006c6844723c */ /* 0x044fe60000041844 */
[----:B------:R-:W-:Y:S02]  /*d580*/  FADD.FTZ R0, R222, R0 ;  /* 0x00000000de007221 */ /* 0x000fe40000010000 */
[--C-:B------:R-:W-:Y:S02]  /*d590*/  FFMA.FTZ R222, R137, c[0x0][0x2d0], -R161.reuse ;  /* 0x0000b40089de7a23 */ /* 0x100fe400000108a1 */
[--C-:B-1----:R-:W-:Y:S01]  /*d5a0*/  FFMA.FTZ R2, R236, c[0x0][0x2d0], -R160.reuse ;  /* 0x0000b400ec027a23 */ /* 0x102fe200000108a0 */
[C---:B------:R-:W-:Y:S01]  /*d5b0*/  HMMA.16816.F32.BF16 R72, R104.reuse, R110, R72 ;  /* 0x0000006e6848723c */ /* 0x040fe20000041848 */
[----:B------:R-:W1:Y:S02]  /*d5c0*/  LDSM.16.MT88.4 R108, [R204+0x6000] ;  /* 0x00600000cc6c783b */ /* 0x000e640000004200 */
[----:B------:R2:W4:Y:S10]  /*d5d0*/  MUFU.EX2 R129, R2 ;  /* 0x0000000200817308 */ /* 0x0005340000000800 */
[----:B------:R-:W-:Y:S01]  /*d5e0*/  MUFU.EX2 R222, R222 ;  /* 0x000000de00de7308 */ /* 0x000fe20000000800 */
[--C-:B--2---:R-:W-:Y:S09]  /*d5f0*/  FFMA.FTZ R2, R234, c[0x0][0x2d0], -R160.reuse ;  /* 0x0000b400ea027a23 */ /* 0x104ff200000108a0 */
[----:B------:R2:W-:Y:S01]  /*d600*/  MUFU.EX2 R205, R2 ;  /* 0x0000000200cd7308 */ /* 0x0005e20000000800 */
[C---:B-1----:R-:W-:Y:S08]  /*d610*/  HMMA.16816.F32.BF16 R76, R104.reuse, R108, R76 ;  /* 0x0000006c684c723c */ /* 0x042ff0000004184c */
[C---:B------:R-:W-:Y:S01]  /*d620*/  HMMA.16816.F32.BF16 R80, R104.reuse, R110, R80 ;  /* 0x0000006e6850723c */ /* 0x040fe20000041850 */
[----:B------:R-:W1:Y:S03]  /*d630*/  LDSM.16.MT88.4 R108, [R3+0x6000] ;  /* 0x00600000036c783b */ /* 0x000e660000004200 */
[--C-:B--2---:R-:W-:Y:S04]  /*d640*/  FFMA.FTZ R2, R233, c[0x0][0x2d0], -R160.reuse ;  /* 0x0000b400e9027a23 */ /* 0x104fe800000108a0 */
[----:B------:R2:W-:Y:S04]  /*d650*/  MUFU.EX2 R244, R2 ;  /* 0x0000000200f47308 */ /* 0x0005e80000000800 */
[--C-:B--2---:R-:W-:Y:S06]  /*d660*/  FFMA.FTZ R2, R239, c[0x0][0x2d0], -R161.reuse ;  /* 0x0000b400ef027a23 */ /* 0x104fec00000108a1 */
[----:B------:R2:W2:Y:S01]  /*d670*/  MUFU.EX2 R128, R2 ;  /* 0x0000000200807308 */ /* 0x0004a20000000800 */
[C---:B-1----:R-:W-:Y:S08]  /*d680*/  HMMA.16816.F32.BF16 R84, R104.reuse, R108, R84 ;  /* 0x0000006c6854723c */ /* 0x042ff00000041854 */
[C---:B------:R-:W-:Y:S01]  /*d690*/  HMMA.16816.F32.BF16 R88, R104.reuse, R110, R88 ;  /* 0x0000006e6858723c */ /* 0x040fe20000041858 */
[----:B------:R-:W1:Y:S03]  /*d6a0*/  LDSM.16.MT88.4 R108, [R103+0x6000] ;  /* 0x00600000676c783b */ /* 0x000e660000004200 */
[--C-:B--2---:R-:W-:Y:S04]  /*d6b0*/  FFMA.FTZ R2, R238, c[0x0][0x2d0], -R161.reuse ;  /* 0x0000b400ee027a23 */ /* 0x104fe800000108a1 */
[----:B------:R2:W1:Y:S02]  /*d6c0*/  MUFU.EX2 R206, R2 ;  /* 0x0000000200ce7308 */ /* 0x0004640000000800 */
[C---:B-1----:R-:W-:Y:S03]  /*d6d0*/  HMMA.16816.F32.BF16 R92, R104.reuse, R108, R92 ;  /* 0x0000006c685c723c */ /* 0x042fe6000004185c */
[--C-:B--2---:R-:W-:Y:S05]  /*d6e0*/  FFMA.FTZ R2, R240, c[0x0][0x2d0], -R161.reuse ;  /* 0x0000b400f0027a23 */ /* 0x104fea00000108a1 */
[----:B------:R1:W2:Y:S01]  /*d6f0*/  MUFU.EX2 R243, R2 ;  /* 0x0000000200f37308 */ /* 0x0002a20000000800 */
[----:B------:R-:W-:Y:S01]  /*d700*/  HMMA.16816.F32.BF16 R96, R104, R110, R96 ;  /* 0x0000006e6860723c */ /* 0x000fe20000041860 */
[----:B------:R-:W2:Y:S06]  /*d710*/  LDSM.16.MT88.4 R108, [R102+0x800] ;  /* 0x00080000666c783b */ /* 0x000eac0000004200 */
[----:B-----5:R-:W-:Y:S02]  /*d720*/  F2FP.BF16.PACK_AB R104, R123, R121 ;  /* 0x000000797b68723e */ /* 0x020fe400000010ff */
[----:B---3--:R-:W-:Y:S03]  /*d730*/  F2FP.BF16.PACK_AB R106, R131, R126 ;  /* 0x0000007e836a723e */ /* 0x008fe600000010ff */
[----:B------:R-:W-:Y:S02]  /*d740*/  F2FP.BF16.PACK_AB R105, R124, R122 ;  /* 0x0000007a7c69723e */ /* 0x000fe400000010ff */
[----:B------:R-:W-:Y:S01]  /*d750*/  F2FP.BF16.PACK_AB R107, R130, R127 ;  /* 0x0000007f826b723e */ /* 0x000fe200000010ff */
[--C-:B-1----:R-:W-:Y:S01]  /*d760*/  FFMA.FTZ R2, R146, c[0x0][0x2d0], -R160.reuse ;  /* 0x0000b40092027a23 */ /* 0x102fe200000108a0 */
[----:B------:R-:W-:Y:S01]  /*d770*/  MOV R146, R221 ;  /* 0x000000dd00927202 */ /* 0x000fe20000000f00 */
[--C-:B------:R-:W-:Y:S01]  /*d780*/  FFMA.FTZ R221, R248, c[0x0][0x2d0], -R160.reuse ;  /* 0x0000b400f8dd7a23 */ /* 0x100fe200000108a0 */
[----:B------:R-:W-:Y:S01]  /*d790*/  MOV R248, R144 ;  /* 0x0000009000f87202 */ /* 0x000fe20000000f00 */
[----:B------:R1:W-:Y:S10]  /*d7a0*/  MUFU.EX2 R234, R2 ;  /* 0x0000000200ea7308 */ /* 0x0003f40000000800 */
[----:B------:R-:W-:Y:S01]  /*d7b0*/  MUFU.EX2 R221, R221 ;  /* 0x000000dd00dd7308 */ /* 0x000fe20000000800 */
[C---:B--2---:R-:W-:Y:S08]  /*d7c0*/  HMMA.16816.F32.BF16 R4, R104.reuse, R108, R4 ;  /* 0x0000006c6804723c */ /* 0x044ff00000041804 */
[C---:B------:R-:W-:Y:S01]  /*d7d0*/  HMMA.16816.F32.BF16 R8, R104.reuse, R110, R8 ;  /* 0x0000006e6808723c */ /* 0x040fe20000041808 */
[----:B------:R-:W2:Y:S03]  /*d7e0*/  LDSM.16.MT88.4 R108, [R204+0x800] ;  /* 0x00080000cc6c783b */ /* 0x000ea60000004200 */
[----:B-1----:R-:W-:Y:S01]  /*d7f0*/  FFMA.FTZ R2, R151, c[0x0][0x2d0], -R160 ;  /* 0x0000b40097027a23 */ /* 0x002fe200000108a0 */
[----:B------:R-:W-:Y:S01]  /*d800*/  MOV R151, R116 ;  /* 0x0000007400977202 */ /* 0x000fe20000000f00 */
[----:B------:R-:W-:Y:S02]  /*d810*/  FADD.FTZ R116, R225, R0 ;  /* 0x00000000e1747221 */ /* 0x000fe40000010000 */
[--C-:B------:R-:W-:Y:S01]  /*d820*/  FFMA.FTZ R0, R146, c[0x0][0x2d0], -R161.reuse ;  /* 0x0000b40092007a23 */ /* 0x100fe200000108a1 */
[----:B------:R1:W3:Y:S01]  /*d830*/  MUFU.EX2 R236, R2 ;  /* 0x0000000200ec7308 */ /* 0x0002e20000000800 */
[----:B------:R-:W-:Y:S09]  /*d840*/  LDSM.16.MT88.4 R144, [R103+0x2800] ;  /* 0x002800006790783b */ /* 0x000ff20000004200 */
[----:B------:R5:W-:Y:S01]  /*d850*/  MUFU.EX2 R227, R0 ;  /* 0x0000000000e37308 */ /* 0x000be20000000800 */
[--C-:B-1----:R-:W-:Y:S01]  /*d860*/  FFMA.FTZ R2, R250, c[0x0][0x2d0], -R160.reuse ;  /* 0x0000b400fa027a23 */ /* 0x102fe200000108a0 */
[----:B------:R-:W-:Y:S08]  /*d870*/  MOV R250, R140 ;  /* 0x0000008c00fa7202 */ /* 0x000ff00000000f00 */
[----:B------:R1:W-:Y:S01]  /*d880*/  MUFU.EX2 R240, R2 ;  /* 0x0000000200f07308 */ /* 0x0003e20000000800 */
[C---:B--2---:R-:W-:Y:S03]  /*d890*/  HMMA.16816.F32.BF16 R12, R104.reuse, R108, R12 ;  /* 0x0000006c680c723c */ /* 0x044fe6000004180c */
[--C-:B-----5:R-:W-:Y:S06]  /*d8a0*/  FFMA.FTZ R0, R151, c[0x0][0x2d0], -R161.reuse ;  /* 0x0000b40097007a23 */ /* 0x120fec00000108a1 */
[----:B------:R2:W-:Y:S01]  /*d8b0*/  MUFU.EX2 R228, R0 ;  /* 0x0000000000e47308 */ /* 0x0005e20000000800 */
[C---:B------:R-:W-:Y:S01]  /*d8c0*/  HMMA.16816.F32.BF16 R16, R104.reuse, R110, R16 ;  /* 0x0000006e6810723c */ /* 0x040fe20000041810 */
[----:B------:R-:W5:Y:S02]  /*d8d0*/  LDSM.16.MT88.4 R108, [R3+0x800] ;  /* 0x00080000036c783b */ /* 0x000f640000004200 */
[----:B-1----:R-:W-:Y:S06]  /*d8e0*/  FFMA.FTZ R2, R241, c[0x0][0x2d0], -R160 ;  /* 0x0000b400f1027a23 */ /* 0x002fec00000108a0 */
[----:B------:R1:W1:Y:S03]  /*d8f0*/  MUFU.EX2 R241, R2 ;  /* 0x0000000200f17308 */ /* 0x0002660000000800 */
[----:B--2---:R-:W-:Y:S04]  /*d900*/  FADD.FTZ R0, R121, R116 ;  /* 0x0000007479007221 */ /* 0x004fe80000010000 */
[----:B------:R-:W-:Y:S04]  /*d910*/  FADD.FTZ R0, R123, R0 ;  /* 0x000000007b007221 */ /* 0x000fe80000010000 */
[----:B------:R-:W-:Y:S04]  /*d920*/  FADD.FTZ R0, R126, R0 ;  /* 0x000000007e007221 */ /* 0x000fe80000010000 */
[----:B------:R-:W-:Y:S04]  /*d930*/  FADD.FTZ R0, R131, R0 ;  /* 0x0000000083007221 */ /* 0x000fe80000010000 */
[----:B------:R-:W-:Y:S01]  /*d940*/  FADD.FTZ R0, R125, R0 ;  /* 0x000000007d007221 */ /* 0x000fe20000010000 */
[C---:B-----5:R-:W-:Y:S03]  /*d950*/  HMMA.16816.F32.BF16 R20, R104.reuse, R108, R20 ;  /* 0x0000006c6814723c */ /* 0x060fe60000041814 */
[----:B----4-:R-:W-:Y:S02]  /*d960*/  FADD.FTZ R0, R129, R0 ;  /* 0x0000000081007221 */ /* 0x010fe40000010000 */
[--C-:B-1----:R-:W-:Y:S01]  /*d970*/  FFMA.FTZ R2, R150, c[0x0][0x2d0], -R161.reuse ;  /* 0x0000b40096027a23 */ /* 0x102fe200000108a1 */
[----:B------:R-:W-:Y:S01]  /*d980*/  MOV R150, R117 ;  /* 0x0000007500967202 */ /* 0x000fe20000000f00 */
[----:B------:R-:W-:Y:S01]  /*d990*/  FFMA.FTZ R117, R252, c[0x0][0x2d0], -R160 ;  /* 0x0000b400fc757a23 */ /* 0x000fe200000108a0 */
[C---:B------:R-:W-:Y:S01]  /*d9a0*/  HMMA.16816.F32.BF16 R24, R104.reuse, R110, R24 ;  /* 0x0000006e6818723c */ /* 0x040fe20000041818 */
[----:B------:R-:W1:Y:S01]  /*d9b0*/  LDSM.16.MT88.4 R108, [R103+0x800] ;  /* 0x00080000676c783b */ /* 0x000e620000004200 */
[----:B------:R2:W-:Y:S02]  /*d9c0*/  MUFU.EX2 R235, R2 ;  /* 0x0000000200eb7308 */ /* 0x0005e40000000800 */
[----:B------:R-:W-:Y:S08]  /*d9d0*/  MOV R252, R141 ;  /* 0x0000008d00fc7202 */ /* 0x000ff00000000f00 */
[----:B------:R4:W-:Y:S01]  /*d9e0*/  MUFU.EX2 R233, R117 ;  /* 0x0000007500e97308 */ /* 0x0009e20000000800 */
[----:B--2---:R-:W-:Y:S09]  /*d9f0*/  FFMA.FTZ R2, R115, c[0x0][0x2d0], -R161 ;  /* 0x0000b40073027a23 */ /* 0x004ff200000108a1 */
[----:B------:R2:W5:Y:S01]  /*da00*/  MUFU.EX2 R238, R2 ;  /* 0x0000000200ee7308 */ /* 0x0005620000000800 */
[----:B----4-:R-:W-:Y:S01]  /*da10*/  LDSM.16.MT88.4 R116, [R102+0x2000] ;  /* 0x002000006674783b */ /* 0x010fe20000004200 */
[C---:B-1----:R-:W-:Y:S08]  /*da20*/  HMMA.16816.F32.BF16 R28, R104.reuse, R108, R28 ;  /* 0x0000006c681c723c */ /* 0x042ff0000004181c */
[C---:B------:R-:W-:Y:S01]  /*da30*/  HMMA.16816.F32.BF16 R32, R104.reuse, R110, R32 ;  /* 0x0000006e6820723c */ /* 0x040fe20000041820 */
[----:B------:R-:W1:Y:S03]  /*da40*/  LDSM.16.MT88.4 R108, [R102+0x3800] ;  /* 0x00380000666c783b */ /* 0x000e660000004200 */
[----:B--2---:R-:W-:Y:S05]  /*da50*/  FADD.FTZ R2, R219, R113 ;  /* 0x00000071db027221 */ /* 0x004fea0000010000 */
[----:B------:R-:W-:Y:S03]  /*da60*/  LDSM.16.MT88.4 R112, [R102+0x1800] ;  /* 0x001800006670783b */ /* 0x000fe60000004200 */
[----:B------:R-:W-:Y:S02]  /*da70*/  FADD.FTZ R2, R220, R2 ;  /* 0x00000002dc027221 */ /* 0x000fe40000010000 */
[--C-:B------:R-:W-:Y:S02]  /*da80*/  FFMA.FTZ R220, R132, c[0x0][0x2d0], -R161.reuse ;  /* 0x0000b40084dc7a23 */ /* 0x100fe400000108a1 */
[----:B------:R-:W-:Y:S02]  /*da90*/  FADD.FTZ R2, R245, R2 ;  /* 0x00000002f5027221 */ /* 0x000fe40000010000 */
[----:B------:R-:W2:Y:S02]  /*daa0*/  LDL R245, [R1+0x58] ;  /* 0x0000580001f57983 */ /* 0x000ea40000100800 */
[----:B------:R-:W-:Y:S01]  /*dab0*/  FADD.FTZ R2, R122, R2 ;  /* 0x000000027a027221 */ /* 0x000fe20000010000 */
[----:B------:R-:W-:Y:S03]  /*dac0*/  MUFU.EX2 R220, R220 ;  /* 0x000000dc00dc7308 */ /* 0x000fe60000000800 */
[----:B------:R-:W-:Y:S04]  /*dad0*/  FADD.FTZ R2, R124, R2 ;  /* 0x000000027c027221 */ /* 0x000fe80000010000 */
[----:B------:R-:W-:Y:S04]  /*dae0*/  FADD.FTZ R2, R127, R2 ;  /* 0x000000027f027221 */ /* 0x000fe80000010000 */
[----:B------:R-:W-:Y:S04]  /*daf0*/  FADD.FTZ R2, R130, R2 ;  /* 0x0000000282027221 */ /* 0x000fe80000010000 */
[----:B------:R-:W-:Y:S01]  /*db00*/  FADD.FTZ R2, R128, R2 ;  /* 0x0000000280027221 */ /* 0x000fe20000010000 */
        /* <DEDUP_REMOVED lines=25> */
[----:B------:R-:W-:Y:S01]  /*dca0*/  F2FP.BF16.PACK_AB R105, R206, R128 ;  /* 0x00000080ce69723e */ /* 0x000fe200000010ff */
[----:B------:R-:W-:Y:S02]  /*dcb0*/  LDSM.16.MT88.4 R124, [R3+0x2800] ;  /* 0x00280000037c783b */ /* 0x000fe40000004200 */
[----:B------:R-:W-:Y:S01]  /*dcc0*/  F2FP.BF16.PACK_AB R106, R244, R205 ;  /* 0x000000cdf46a723e */ /* 0x000fe200000010ff */
[----:B------:R-:W-:Y:S01]  /*dcd0*/  FADD.FTZ R205, R205, R0 ;  /* 0x00000000cdcd7221 */ /* 0x000fe20000010000 */
[----:B------:R-:W-:Y:S01]  /*dce0*/  F2FP.BF16.PACK_AB R107, R243, R242 ;  /* 0x000000f2f36b723e */ /* 0x000fe200000010ff */
[----:B------:R-:W-:Y:S01]  /*dcf0*/  FADD.FTZ R206, R206, R2 ;  /* 0x00000002cece7221 */ /* 0x000fe20000010000 */
[----:B------:R-:W-:Y:S02]  /*dd00*/  IADD3 R0, R232, -0x2, RZ ;  /* 0xfffffffee8007810 */ /* 0x000fe40007ffe0ff */
[----:B------:R-:W-:Y:S02]  /*dd10*/  LDSM.16.MT88.4 R128, [R204+0x5800] ;  /* 0x00580000cc80783b */ /* 0x000fe40000004200 */
[----:B------:R-:W-:Y:S11]  /*dd20*/  ISETP.GE.AND P5, PT, R0, R252, PT ;  /* 0x000000fc0000720c */ /* 0x000ff60003fa6270 */
[----:B------:R-:W-:Y:S02]  /*dd30*/  @!UPT UIADD3 URZ, URZ, URZ, URZ ;  /* 0x0000003f3f3ff290 */ /* 0x000fe4000fffe03f */
[----:B------:R-:W-:Y:S02]  /*dd40*/  @P5 ISETP.GE.AND P2, PT, R248, c[0x0][0x1d4], PT ;  /* 0x00007500f8005a0c */ /* 0x000fe40003f46270 */
[----:B------:R-:W-:Y:S05]  /*dd50*/  @P5 SHF.R.S32.HI R2, RZ, 0x1f, R0 ;  /* 0x0000001fff025819 */ /* 0x000fea0000011400 */
[----:B------:R-:W-:Y:S01]  /*dd60*/  @P5 IMAD R2, R2, c[0x0][0x1e0], RZ ;  /* 0x0000780002025a24 */ /* 0x000fe200078e02ff */
[C---:B-1----:R-:W-:Y:S03]  /*dd70*/  HMMA.16816.F32.BF16 R4, R104.reuse, R108, R4 ;  /* 0x0000006c6804723c */ /* 0x042fe60000041804 */
        /* <DEDUP_REMOVED lines=36> */
[----:B------:R1:W4:Y:S01]  /*dfc0*/  MUFU.EX2 R239, R108 ;  /* 0x0000006c00ef7308 */ /* 0x0003220000000800 */
[----:B------:R-:W-:Y:S01]  /*dfd0*/  MOV R133, R120 ;  /* 0x0000007800857202 */ /* 0x000fe20000000f00 */
[--C-:B------:R-:W-:Y:S01]  /*dfe0*/  FFMA.FTZ R120, R251, c[0x0][0x2d0], -R160.reuse ;  /* 0x0000b400fb787a23 */ /* 0x100fe200000108a0 */
[----:B------:R-:W-:Y:S01]  /*dff0*/  MOV R251, R149 ;  /* 0x0000009500fb7202 */ /* 0x000fe20000000f00 */
[----:B------:R-:W-:Y:S01]  /*e000*/  FFMA.FTZ R160, R246, c[0x0][0x2d0], -R160 ;  /* 0x0000b400f6a07a23 */ /* 0x000fe200000108a0 */
[----:B---3--:R-:W-:Y:S01]  /*e010*/  F2FP.BF16.PACK_AB R104, R236, R234 ;  /* 0x000000eaec68723e */ /* 0x008fe200000010ff */
[----:B------:R-:W3:Y:S01]  /*e020*/  LDL R246, [R1+0x3c] ;  /* 0x00003c0001f67983 */ /* 0x000ee20000100800 */
[----:B------:R-:W-:Y:S02]  /*e030*/  @P5 ISETP.GE.AND P1, PT, R251, c[0x0][0x1d4], PT ;  /* 0x00007500fb005a0c */ /* 0x000fe40003f26270 */
[----:B------:R-:W-:Y:S01]  /*e040*/  F2FP.BF16.PACK_AB R106, R241, R240 ;  /* 0x000000f0f16a723e */ /* 0x000fe200000010ff */
[----:B------:R2:W-:Y:S01]  /*e050*/  MUFU.EX2 R230, R120 ;  /* 0x0000007800e67308 */ /* 0x0005e20000000800 */
[----:B-----5:R-:W-:Y:S09]  /*e060*/  F2FP.BF16.PACK_AB R105, R238, R235 ;  /* 0x000000ebee69723e */ /* 0x020ff200000010ff */
[----:B------:R5:W5:Y:S01]  /*e070*/  MUFU.EX2 R219, R160 ;  /* 0x000000a000db7308 */ /* 0x000b620000000800 */
[----:B-1----:R-:W1:Y:S01]  /*e080*/  LDSM.16.MT88.4 R108, [R204+0x1800] ;  /* 0x00180000cc6c783b */ /* 0x002e620000004200 */
[----:B----4-:R-:W-:Y:S07]  /*e090*/  F2FP.BF16.PACK_AB R107, R239, R237 ;  /* 0x000000edef6b723e */ /* 0x010fee00000010ff */
[C---:B------:R-:W-:Y:S03]  /*e0a0*/  HMMA.16816.F32.BF16 R4, R104.reuse, R112, R4 ;  /* 0x000000706804723c */ /* 0x040fe60000041804 */
[--C-:B--2---:R-:W-:Y:S04]  /*e0b0*/  FFMA.FTZ R120, R133, c[0x0][0x2d0], -R161.reuse ;  /* 0x0000b40085787a23 */ /* 0x104fe800000108a1 */
[----:B------:R2:W-:Y:S01]  /*e0c0*/  MUFU.EX2 R225, R120 ;  /* 0x0000007800e17308 */ /* 0x0005e20000000800 */
[C---:B------:R-:W-:Y:S01]  /*e0d0*/  HMMA.16816.F32.BF16 R8, R104.reuse, R114, R8 ;  /* 0x000000726808723c */ /* 0x040fe20000041808 */
[----:B------:R-:W4:Y:S03]  /*e0e0*/  LDSM.16.MT88.4 R112, [R3+0x1800] ;  /* 0x001800000370783b */ /* 0x000f260000004200 */
[----:B-----5:R-:W-:Y:S02]  /*e0f0*/  F2FP.BF16.PACK_AB R160, R221, R224 ;  /* 0x000000e0dda0723e */ /* 0x020fe400000010ff */
[----:B------:R-:W-:Y:S03]  /*e100*/  F2FP.BF16.PACK_AB R162, R219, R223 ;  /* 0x000000dfdba2723e */ /* 0x000fe600000010ff */
[----:B--2---:R-:W-:Y:S01]  /*e110*/  LDSM.16.MT88.4 R120, [R3+0x2000] ;  /* 0x002000000378783b */ /* 0x004fe20000004200 */
[C---:B-1----:R-:W-:Y:S08]  /*e120*/  HMMA.16816.F32.BF16 R12, R104.reuse, R108, R12 ;  /* 0x0000006c680c723c */ /* 0x042ff0000004180c */
[C---:B------:R-:W-:Y:S01]  /*e130*/  HMMA.16816.F32.BF16 R16, R104.reuse, R110, R16 ;  /* 0x0000006e6810723c */ /* 0x040fe20000041810 */
[----:B------:R-:W1:Y:S07]  /*e140*/  LDSM.16.MT88.4 R108, [R103+0x1800] ;  /* 0x00180000676c783b */ /* 0x000e6e0000004200 */
[C---:B----4-:R-:W-:Y:S08]  /*e150*/  HMMA.16816.F32.BF16 R20, R104.reuse, R112, R20 ;  /* 0x000000706814723c */ /* 0x050ff00000041814 */
        /* <DEDUP_REMOVED lines=24> */
[--C-:B------:R-:W-:Y:S01]  /*e2e0*/  FFMA.FTZ R112, R150, c[0x0][0x2d0], -R161.reuse ;  /* 0x0000b40096707a23 */ /* 0x100fe200000108a1 */
[C---:B------:R-:W-:Y:S03]  /*e2f0*/  HMMA.16816.F32.BF16 R88, R104.reuse, R114, R88 ;  /* 0x000000726858723c */ /* 0x040fe60000041858 */
[----:B------:R2:W4:Y:S01]  /*e300*/  MUFU.EX2 R226, R112 ;  /* 0x0000007000e27308 */ /* 0x0005220000000800 */
[----:B------:R-:W-:Y:S02]  /*e310*/  FFMA.FTZ R161, R136, c[0x0][0x2d0], -R161 ;  /* 0x0000b40088a17a23 */ /* 0x000fe400000108a1 */
[----:B------:R-:W-:Y:S07]  /*e320*/  LDSM.16.MT88.4 R136, [R102+0x5800] ;  /* 0x005800006688783b */ /* 0x000fee0000004200 */
[----:B------:R5:W3:Y:S01]  /*e330*/  MUFU.EX2 R207, R161 ;  /* 0x000000a100cf7308 */ /* 0x000ae20000000800 */
[C---:B-1----:R-:W-:Y:S01]  /*e340*/  HMMA.16816.F32.BF16 R92, R104.reuse, R108, R92 ;  /* 0x0000006c685c723c */ /* 0x042fe2000004185c */
[----:B--2---:R-:W1:Y:S07]  /*e350*/  LDSM.16.MT88.4 R112, [R204+0x2000] ;  /* 0x00200000cc70783b */ /* 0x004e6e0000004200 */
[----:B------:R-:W-:Y:S01]  /*e360*/  HMMA.16816.F32.BF16 R96, R104, R110, R96 ;  /* 0x0000006e6860723c */ /* 0x000fe20000041860 */
[----:B------:R-:W2:Y:S03]  /*e370*/  LDSM.16.MT88.4 R108, [R103+0x2000] ;  /* 0x00200000676c783b */ /* 0x000ea60000004200 */
[----:B-----5:R-:W-:Y:S03]  /*e380*/  F2FP.BF16.PACK_AB R161, R222, R220 ;  /* 0x000000dcdea1723e */ /* 0x020fe600000010ff */
[----:B------:R-:W-:Y:S02]  /*e390*/  F2FP.BF16.PACK_AB R104, R231, R229 ;  /* 0x000000e5e768723e */ /* 0x000fe400000010ff */
[----:B------:R-:W-:Y:S03]  /*e3a0*/  F2FP.BF16.PACK_AB R106, R230, R233 ;  /* 0x000000e9e66a723e */ /* 0x000fe600000010ff */
[----:B------:R-:W-:Y:S02]  /*e3b0*/  F2FP.BF16.PACK_AB R105, R228, R227 ;  /* 0x000000e3e469723e */ /* 0x000fe400000010ff */
[----:B----4-:R-:W-:Y:S02]  /*e3c0*/  F2FP.BF16.PACK_AB R107, R225, R226 ;  /* 0x000000e2e16b723e */ /* 0x010fe400000010ff */
[----:B---3--:R-:W-:Y:S05]  /*e3d0*/  F2FP.BF16.PACK_AB R163, R207, R208 ;  /* 0x000000d0cfa3723e */ /* 0x008fea00000010ff */
[C---:B------:R-:W-:Y:S08]  /*e3e0*/  HMMA.16816.F32.BF16 R4, R104.reuse, R116, R4 ;  /* 0x000000746804723c */ /* 0x040ff00000041804 */
[C---:B------:R-:W-:Y:S01]  /*e3f0*/  HMMA.16816.F32.BF16 R8, R104.reuse, R118, R8 ;  /* 0x000000766808723c */ /* 0x040fe20000041808 */
[----:B------:R-:W3:Y:S07]  /*e400*/  LDSM.16.MT88.4 R116, [R102+0x5000] ;  /* 0x005000006674783b */ /* 0x000eee0000004200 */
[C---:B-1----:R-:W-:Y:S08]  /*e410*/  HMMA.16816.F32.BF16 R12, R104.reuse, R112, R12 ;  /* 0x00000070680c723c */ /* 0x042ff0000004180c */
[C---:B------:R-:W-:Y:S01]  /*e420*/  HMMA.16816.F32.BF16 R16, R104.reuse, R114, R16 ;  /* 0x000000726810723c */ /* 0x040fe20000041810 */
[----:B------:R-:W1:Y:S07]  /*e430*/  LDSM.16.MT88.4 R112, [R204+0x5000] ;  /* 0x00500000cc70783b */ /* 0x000e6e0000004200 */
[C---:B------:R-:W-:Y:S08]  /*e440*/  HMMA.16816.F32.BF16 R20, R104.reuse, R120, R20 ;  /* 0x000000786814723c */ /* 0x040ff00000041814 */
[C---:B------:R-:W-:Y:S01]  /*e450*/  HMMA.16816.F32.BF16 R24, R104.reuse, R122, R24 ;  /* 0x0000007a6818723c */ /* 0x040fe20000041818 */
[----:B------:R-:W4:Y:S07]  /*e460*/  LDSM.16.MT88.4 R120, [R3+0x5000] ;  /* 0x005000000378783b */ /* 0x000f2e0000004200 */
        /* <DEDUP_REMOVED lines=9> */
[C---:B----4-:R-:W-:Y:S08]  /*e500*/  HMMA.16816.F32.BF16 R52, R104.reuse, R120, R52 ;  /* 0x000000786834723c */ /* 0x050ff00000041834 */
[C---:B------:R-:W-:Y:S01]  /*e510*/  HMMA.16816.F32.BF16 R56, R104.reuse, R122, R56 ;  /* 0x0000007a6838723c */ /* 0x040fe20000041838 */
[----:B------:R-:W4:Y:S07]  /*e520*/  LDSM.16.MT88.4 R120, [R3+0x8000] ;  /* 0x008000000378783b */ /* 0x000f2e0000004200 */
[C---:B--2---:R-:W-:Y:S08]  /*e530*/  HMMA.16816.F32.BF16 R60, R104.reuse, R108, R60 ;  /* 0x0000006c683c723c */ /* 0x044ff0000004183c */
[C---:B------:R-:W-:Y:S01]  /*e540*/  HMMA.16816.F32.BF16 R64, R104.reuse, R110, R64 ;  /* 0x0000006e6840723c */ /* 0x040fe20000041840 */
[----:B------:R-:W2:Y:S07]  /*e550*/  LDSM.16.MT88.4 R108, [R103+0x8000] ;  /* 0x00800000676c783b */ /* 0x000eae0000004200 */
[C---:B---3--:R-:W-:Y:S08]  /*e560*/  HMMA.16816.F32.BF16 R68, R104.reuse, R116, R68 ;  /* 0x000000746844723c */ /* 0x048ff00000041844 */
[C---:B------:R-:W-:Y:S01]  /*e570*/  HMMA.16816.F32.BF16 R72, R104.reuse, R118, R72 ;  /* 0x000000766848723c */ /* 0x040fe20000041848 */
[----:B------:R-:W-:Y:S07]  /*e580*/  LDSM.16.MT88.4 R116, [R204+0x2800] ;  /* 0x00280000cc74783b */ /* 0x000fee0000004200 */
[C---:B-1----:R-:W-:Y:S08]  /*e590*/  HMMA.16816.F32.BF16 R76, R104.reuse, R112, R76 ;  /* 0x00000070684c723c */ /* 0x042ff0000004184c */
[C---:B------:R-:W-:Y:S01]  /*e5a0*/  HMMA.16816.F32.BF16 R80, R104.reuse, R114, R80 ;  /* 0x000000726850723c */ /* 0x040fe20000041850 */
[----:B------:R-:W1:Y:S07]  /*e5b0*/  LDSM.16.MT88.4 R112, [R102+0x2800] ;  /* 0x002800006670783b */ /* 0x000e6e0000004200 */
[C---:B----4-:R-:W-:Y:S08]  /*e5c0*/  HMMA.16816.F32.BF16 R84, R104.reuse, R120, R84 ;  /* 0x000000786854723c */ /* 0x050ff00000041854 */
[C---:B------:R-:W-:Y:S08]  /*e5d0*/  HMMA.16816.F32.BF16 R88, R104.reuse, R122, R88 ;  /* 0x0000007a6858723c */ /* 0x040ff00000041858 */
        /* <DEDUP_REMOVED lines=11> */
[----:B------:R-:W5:Y:S07]  /*e690*/  LDL.64 R22, [R1+0x50] ;  /* 0x0000500001167983 */ /* 0x000f6e0000100a00 */
        /* <DEDUP_REMOVED lines=9> */
[----:B------:R1:W4:Y:S07]  /*e730*/  LDSM.16.MT88.4 R4, [R3+0x8800] ;  /* 0x008800000304783b */ /* 0x00032e0000004200 */
[C---:B--2---:R-:W-:Y:S07]  /*e740*/  HMMA.16816.F32.BF16 R60, R160.reuse, R8, R60 ;  /* 0x00000008a03c723c */ /* 0x044fee000004183c */
[----:B------:R-:W-:Y:S01]  /*e750*/  @P5 IMAD.WIDE.U32 R8, R0, c[0x0][0x1e0], RZ ;  /* 0x0000780000085a25 */ /* 0x000fe200078e00ff */
[C---:B------:R-:W-:Y:S04]  /*e760*/  HMMA.16816.F32.BF16 R64, R160.reuse, R10, R64 ;  /* 0x0000000aa040723c */ /* 0x040fe80000041840 */
[----:B------:R-:W-:Y:S03]  /*e770*/  @P5 IADD3 R0, R9, R2, RZ ;  /* 0x0000000209005210 */ /* 0x000fe60007ffe0ff */
[----:B------:R-:W-:Y:S01]  /*e780*/  FADD.FTZ R10, R242, R206 ;  /* 0x000000cef20a7221 */ /* 0x000fe20000010000 */
[C---:B---3--:R-:W-:Y:S04]  /*e790*/  HMMA.16816.F32.BF16 R68, R160.reuse, R12, R68 ;  /* 0x0000000ca044723c */ /* 0x048fe80000041844 */
[----:B-1----:R-:W-:Y:S02]  /*e7a0*/  FADD.FTZ R3, R244, R205 ;  /* 0x000000cdf4037221 */ /* 0x002fe40000010000 */
[----:B------:R-:W-:Y:S02]  /*e7b0*/  FADD.FTZ R10, R243, R10 ;  /* 0x0000000af30a7221 */ /* 0x000fe40000010000 */
[----:B------:R-:W-:Y:S01]  /*e7c0*/  FADD.FTZ R9, R234, R3 ;  /* 0x00000003ea097221 */ /* 0x000fe20000010000 */
[----:B------:R-:W-:Y:S01]  /*e7d0*/  @P5 MOV R3, R245 ;  /* 0x000000f500035202 */ /* 0x000fe20000000f00 */
[C---:B------:R-:W-:Y:S03]  /*e7e0*/  HMMA.16816.F32.BF16 R72, R160.reuse, R14, R72 ;  /* 0x0000000ea048723c */ /* 0x040fe60000041848 */
[----:B------:R-:W-:Y:S02]  /*e7f0*/  @P5 IMAD R0, R0, 0x60, RZ ;  /* 0x0000006000005824 */ /* 0x000fe400078e02ff */
[----:B------:R-:W-:Y:S02]  /*e800*/  FADD.FTZ R13, R235, R10 ;  /* 0x0000000aeb0d7221 */ /* 0x000fe40000010000 */
[----:B------:R-:W-:Y:S01]  /*e810*/  FADD.FTZ R14, R236, R9 ;  /* 0x00000009ec0e7221 */ /* 0x000fe20000010000 */
[C---:B----4-:R-:W-:Y:S01]  /*e820*/  HMMA.16816.F32.BF16 R76, R160.reuse, R16, R76 ;  /* 0x00000010a04c723c */ /* 0x050fe2000004184c */
[----:B------:R-:W-:Y:S07]  /*e830*/  @P5 MOV R15, 0x6 ;  /* 0x00000006000f5802 */ /* 0x000fee0000000f00 */
[C---:B------:R-:W-:Y:S08]  /*e840*/  HMMA.16816.F32.BF16 R80, R160.reuse, R18, R80 ;  /* 0x00000012a050723c */ /* 0x040ff00000041850 */
[C---:B------:R-:W-:Y:S08]  /*e850*/  HMMA.16816.F32.BF16 R84, R160.reuse, R4, R84 ;  /* 0x00000004a054723c */ /* 0x040ff00000041854 */
[C---:B------:R-:W-:Y:S04]  /*e860*/  HMMA.16816.F32.BF16 R88, R160.reuse, R6, R88 ;  /* 0x00000006a058723c */ /* 0x040fe80000041858 */
[----:B-----5:R-:W-:Y:S05]  /*e870*/  @P5 MOV R2, R22 ;  /* 0x0000001600025202 */ /* 0x020fea0000000f00 */
[----:B------:R-:W-:Y:S02]  /*e880*/  @P5 IMAD.WIDE.U32 R2, R8, 0x60, R2 ;  /* 0x0000006008025825 */ /* 0x000fe400078e0002 */
[----:B------:R-:W1:Y:S03]  /*e890*/  LDSM.16.MT88.4 R8, [R103+0x8800] ;  /* 0x008800006708783b */ /* 0x000e660000004200 */
[----:B------:R-:W-:Y:S02]  /*e8a0*/  @P5 LEA R12, P0, R2, c[0x0][0x1c8], 0x1 ;  /* 0x00007200020c5a11 */ /* 0x000fe400078008ff */
[----:B------:R-:W-:Y:S01]  /*e8b0*/  @P5 IADD3 R3, R3, R0, RZ ;  /* 0x0000000003035210 */ /* 0x000fe20007ffe0ff */
[----:B------:R-:W-:Y:S03]  /*e8c0*/  FADD.FTZ R0, R238, R13 ;  /* 0x0000000dee007221 */ /* 0x000fe60000010000 */
[----:B------:R-:W-:Y:S01]  /*e8d0*/  @P5 LEA.HI.X R13, R2, c[0x0][0x1cc], R3, 0x1, P0 ;  /* 0x00007300020d5a11 */ /* 0x000fe200000f0c03 */
[----:B------:R-:W-:Y:S01]  /*e8e0*/  FADD.FTZ R2, R240, R14 ;  /* 0x0000000ef0027221 */ /* 0x000fe20000010000 */
[----:B------:R-:W-:Y:S01]  /*e8f0*/  @P5 ISETP.GE.AND P0, PT, R250, c[0x0][0x1d4], PT ;  /* 0x00007500fa005a0c */ /* 0x000fe20003f06270 */
[----:B------:R-:W-:Y:S01]  /*e900*/  FADD.FTZ R14, R237, R0 ;  /* 0x00000000ed0e7221 */ /* 0x000fe20000010000 */
[----:B------:R-:W-:Y:S01]  /*e910*/  IADD3 R0, R247, 0x1, RZ ;  /* 0x00000001f7007810 */ /* 0x000fe20007ffe0ff */
[----:B------:R-:W-:Y:S01]  /*e920*/  FADD.FTZ R2, R241, R2 ;  /* 0x00000002f1027221 */ /* 0x000fe20000010000 */
[----:B------:R-:W-:Y:S01]  /*e930*/  @P5 MOV R3, c[0x0][0x1e0] ;  /* 0x0000780000035a02 */ /* 0x000fe20000000f00 */
[----:B------:R-:W-:Y:S01]  /*e940*/  FADD.FTZ R16, R239, R14 ;  /* 0x0000000eef107221 */ /* 0x000fe20000010000 */
[----:B------:R-:W-:Y:S02]  /*e950*/  SEL R0, R0, RZ, !P3 ;  /* 0x000000ff00007207 */ /* 0x000fe40005800000 */
[----:B------:R-:W-:Y:S01]  /*e960*/  @P5 SHF.L.U64.HI R14, R3, R15, c[0x0][0x1e4] ;  /* 0x00007900030e5619 */ /* 0x000fe2000001020f */
[----:B------:R-:W-:Y:S01]  /*e970*/  FADD.FTZ R15, R229, R2 ;  /* 0x00000002e50f7221 */ /* 0x000fe20000010000 */
[----:B------:R-:W-:Y:S01]  /*e980*/  @P5 SHF.L.U32 R3, R3, 0x6, RZ ;  /* 0x0000000603035819 */ /* 0x000fe200000006ff */
[----:B------:R2:W-:Y:S01]  /*e990*/  STL [R1+0x4], R0 ;  /* 0x0000040001007387 */ /* 0x0005e20000100800 */
[----:B------:R-:W-:Y:S01]  /*e9a0*/  FADD.FTZ R5, R227, R16 ;  /* 0x00000010e3057221 */ /* 0x000fe20000010000 */
[----:B------:R-:W-:Y:S01]  /*e9b0*/  IADD3 R250, R232, -0x1, RZ ;  /* 0xffffffffe8fa7810 */ /* 0x000fe20007ffe0ff */
[----:B------:R-:W-:Y:S01]  /*e9c0*/  FADD.FTZ R15, R231, R15 ;  /* 0x0000000fe70f7221 */ /* 0x000fe20000010000 */
[----:B------:R-:W-:Y:S03]  /*e9d0*/  @P5 IADD3 R2, P4, R3, R12, RZ ;  /* 0x0000000c03025210 */ /* 0x000fe60007f9e0ff */
[----:B------:R-:W-:Y:S01]  /*e9e0*/  FADD.FTZ R6, R233, R15 ;  /* 0x0000000fe9067221 */ /* 0x000fe20000010000 */
[----:B------:R-:W-:Y:S02]  /*e9f0*/  @P5 IADD3 R4, P3, R3, R2, RZ ;  /* 0x0000000203045210 */ /* 0x000fe40007f7e0ff */
[----:B------:R-:W-:Y:S01]  /*ea00*/  @P5 IADD3.X R3, R14, R13, RZ, P4, !PT ;  /* 0x0000000d0e035210 */ /* 0x000fe200027fe4ff */
[C---:B-1----:R-:W-:Y:S03]  /*ea10*/  HMMA.16816.F32.BF16 R92, R160.reuse, R8, R92 ;  /* 0x00000008a05c723c */ /* 0x042fe6000004185c */
[----:B--2---:R-:W-:Y:S05]  /*ea20*/  @P5 IMAD R0, R0, 0x9000, R246 ;  /* 0x0000900000005824 */ /* 0x004fea00078e02f6 */
[----:B------:R-:W-:Y:S01]  /*ea30*/  HMMA.16816.F32.BF16 R96, R160, R10, R96 ;  /* 0x0000000aa060723c */ /* 0x000fe20000041860 */
        /* <DEDUP_REMOVED lines=17> */
[----:B------:R-:W-:Y:S01]  /*eb50*/  ISETP.GE.AND P0, PT, R252, R232, PT ;  /* 0x000000e8fc00720c */ /* 0x000fe20003f06270 */
[----:B--2---:R-:W-:Y:S01]  /*eb60*/  FADD.FTZ R3, R226, R12 ;  /* 0x0000000ce2037221 */ /* 0x004fe20000010000 */
[----:B------:R-:W-:Y:S01]  /*eb70*/  MOV R232, R250 ;  /* 0x000000fa00e87202 */ /* 0x000fe20000000f00 */
[----:B------:R-:W-:Y:S04]  /*eb80*/  FADD.FTZ R2, R230, R6 ;  /* 0x00000006e6027221 */ /* 0x000fe80000010000 */
[----:B------:R-:W-:Y:S01]  /*eb90*/  FADD.FTZ R2, R224, R2 ;  /* 0x00000002e0027221 */ /* 0x000fe20000010000 */
[----:B------:R-:W0:Y:S03]  /*eba0*/  LDGDEPBAR ;  /* 0x00000000000079af */ /* 0x000e260000000000 */
[----:B------:R-:W-:Y:S04]  /*ebb0*/  FADD.FTZ R2, R221, R2 ;  /* 0x00000002dd027221 */ /* 0x000fe80000010000 */
[----:B------:R-:W-:Y:S04]  /*ebc0*/  FADD.FTZ R2, R223, R2 ;  /* 0x00000002df027221 */ /* 0x000fe80000010000 */
[----:B------:R-:W-:Y:S05]  /*ebd0*/  FADD.FTZ R2, R219, R2 ;  /* 0x00000002db027221 */ /* 0x000fea0000010000 */
[----:B------:R-:W-:Y:S01]  /*ebe0*/  STL [R1+0x8], R2 ;  /* 0x0000080201007387 */ /* 0x000fe20000100800 */
[----:B-1----:R-:W-:Y:S01]  /*ebf0*/  FADD.FTZ R0, R225, R3 ;  /* 0x00000003e1007221 */ /* 0x002fe20000010000 */
[----:B------:R-:W-:Y:S03]  /*ec00*/  MOV R3, R100 ;  /* 0x0000006400037202 */ /* 0x000fe60000000f00 */
[----:B------:R-:W-:Y:S04]  /*ec10*/  FADD.FTZ R0, R220, R0 ;  /* 0x00000000dc007221 */ /* 0x000fe80000010000 */
[----:B------:R-:W-:Y:S04]  /*ec20*/  FADD.FTZ R0, R222, R0 ;  /* 0x00000000de007221 */ /* 0x000fe80000010000 */
[----:B------:R-:W-:Y:S04]  /*ec30*/  FADD.FTZ R0, R208, R0 ;  /* 0x00000000d0007221 */ /* 0x000fe80000010000 */
[----:B------:R-:W-:Y:S05]  /*ec40*/  FADD.FTZ R0, R207, R0 ;  /* 0x00000000cf007221 */ /* 0x000fea0000010000 */
[----:B------:R1:W-:Y:S02]  /*ec50*/  STL [R1+0x10], R0 ;  /* 0x0000100001007387 */ /* 0x0003e40000100800 */
[----:B-1----:R-:W-:Y:S01]  /*ec60*/  MOV R0, R101 ;  /* 0x0000006500007202 */ /* 0x002fe20000000f00 */
[----:B------:R-:W-:-:S05]  /*ec70*/  @!P0 BRA `(.L_x_2092) ;  /* 0xffffbfa000008947 */ /* 0x000fca000383ffff */
.L_x_2091:
[----:B------:R-:W-:Y:S02]  /*ec80*/  MOV R7, 0x1f ;  /* 0x0000001f00077802 */ /* 0x000fe40000000f00 */
[----:B------:R-:W-:Y:S01]  /*ec90*/  MOV R6, 0xffffffff ;  /* 0xffffffff00067802 */ /* 0x000fe20000000f00 */
[----:B------:R-:W-:Y:S05]  /*eca0*/  BRA.DIV ~URZ, `(.L_x_2093) ;  /* 0x000023527f007947 */ /* 0x000fea000b800000 */
[----:B------:R-:W2:Y:S04]  /*ecb0*/  LDL R2, [R1+0x8] ;  /* 0x0000080001027983 */ /* 0x000ea80000100800 */
[----:B--2---:R2:W3:Y:S02]  /*ecc0*/  SHFL.BFLY PT, R0, R2, 0x2, 0x1f ;  /* 0x0c401f0002007f89 */ /* 0x0044e400000e0000 */
.L_x_2107:
[----:B--2---:R-:W2:Y:S02]  /*ecd0*/  LDL.LU R2, [R1+0x8] ;  /* 0x0000080001027983 */ /* 0x004ea40000300800 */
[----:B--23--:R-:W-:Y:S01]  /*ece0*/  FADD.FTZ R0, R0, R2 ;  /* 0x0000000200007221 */ /* 0x00cfe20000010000 */
[----:B------:R-:W-:Y:S05]  /*ecf0*/  BRA.DIV ~URZ, `(.L_x_2094) ;  /* 0x000023627f007947 */ /* 0x000fea000b800000 */
[----:B------:R-:W2:Y:S04]  /*ed00*/  LDL.LU R5, [R1+0x10] ;  /* 0x0000100001057983 */ /* 0x000ea80000300800 */
[----:B------:R-:W3:Y:S02]  /*ed10*/  SHFL.BFLY PT, R2, R0, 0x1, 0x1f ;  /* 0x0c201f0000027f89 */ /* 0x000ee400000e0000 */
[----:B---3--:R-:W-:-:S02]  /*ed20*/  FADD.FTZ R0, R0, R2 ;  /* 0x0000000200007221 */ /* 0x008fc40000010000 */
[----:B--2---:R-:W2:Y:S02]  /*ed30*/  SHFL.BFLY PT, R4, R5, 0x2, 0x1f ;  /* 0x0c401f0005047f89 */ /* 0x004ea400000e0000 */
[----:B--2---:R-:W-:-:S05]  /*ed40*/  FADD.FTZ R4, R4, R5 ;  /* 0x0000000504047221 */ /* 0x004fca0000010000 */
[----:B-1----:R1:W2:Y:S02]  /*ed50*/  SHFL.BFLY PT, R3, R4, 0x1, 0x1f ;  /* 0x0c201f0004037f89 */ /* 0x0022a400000e0000 */
.L_x_2108:
        /* <DEDUP_REMOVED lines=117> */
.L_x_2082:
        /* <DEDUP_REMOVED lines=19> */
.L_x_2096:
[----:B--2---:R-:W-:Y:S05]  /*f5e0*/  BSYNC B0 ;  /* 0x0000000000007941 */ /* 0x004fea0003800000 */
.L_x_2095:
        /* <DEDUP_REMOVED lines=15> */
[----:B-1----:R-:W-:Y:S05]  /*f6e0*/  CALL.REL.NOINC `($__internal_43_$__cuda_sm70_shflsync_idx_p) ;  /* 0x00001b1000007944 */ /* 0x002fea0003c00000 */
.L_x_2099:
[----:B------:R-:W3:Y:S04]  /*f6f0*/  LDL R7, [R1+0x7c] ;  /* 0x00007c0001077983 */ /* 0x000ee80000100800 */
[----:B------:R-:W4:Y:S04]  /*f700*/  LDL.LU R6, [R1+0x5c] ;  /* 0x00005c0001067983 */ /* 0x000f280000300800 */
[----:B-12---:R-:W2:Y:S04]  /*f710*/  LDL.LU R12, [R1+0x60] ;  /* 0x00006000010c7983 */ /* 0x006ea80000300800 */
[----:B------:R-:W2:Y:S04]  /*f720*/  LDL.LU R18, [R1+0x64] ;  /* 0x0000640001127983 */ /* 0x000ea80000300800 */
[----:B------:R-:W3:Y:S01]  /*f730*/  LDL.LU R20, [R1+0x68] ;  /* 0x0000680001147983 */ /* 0x000ee20000300800 */
[----:B------:R-:W-:-:S03]  /*f740*/  IMAD.MOV.U32 R5, RZ, RZ, 0x1 ;  /* 0x00000001ff057424 */ /* 0x000fc600078e00ff */
[----:B------:R-:W3:Y:S02]  /*f750*/  LDL R19, [R1+0x84] ;  /* 0x0000840001137983 */ /* 0x000ee40000100800 */
[----:B------:R-:W-:Y:S02]  /*f760*/  ISETP.NE.AND P1, PT, R5, c[0x0][0x4e8], PT ;  /* 0x00013a0005007a0c */ /* 0x000fe40003f25270 */
[----:B------:R-:W3:Y:S04]  /*f770*/  LDL R157, [R1+0x38] ;  /* 0x00003800019d7983 */ /* 0x000ee80000100800 */
[----:B------:R-:W3:Y:S04]  /*f780*/  LDL R156, [R1+0x70] ;  /* 0x00007000019c7983 */ /* 0x000ee80000100800 */
[----:B------:R1:W5:Y:S04]  /*f790*/  LDL R155, [R1+0x78] ;  /* 0x00007800019b7983 */ /* 0x0003680000100800 */
[----:B------:R1:W5:Y:S04]  /*f7a0*/  LDL R154, [R1+0x74] ;  /* 0x00007400019a7983 */ /* 0x0003680000100800 */
[----:B------:R-:W1:Y:S01]  /*f7b0*/  S2R R21, SR_TID.X ;  /* 0x0000000000157919 */ /* 0x000e620000002100 */
[----:B------:R-:W-:-:S02]  /*f7c0*/  ULDC UR5, c[0x0][0x4e8] ;  /* 0x00013a0000057ab9 */ /* 0x000fc40000000800 */
[----:B------:R-:W-:Y:S02]  /*f7d0*/  ULDC UR4, c[0x0][0x388] ;  /* 0x0000e20000047ab9 */ /* 0x000fe40000000800 */
[----:B------:R-:W-:Y:S01]  /*f7e0*/  UIMAD UR4, UR5, UR4, URZ ;  /* 0x00000004050472a4 */ /* 0x000fe2000f8e023f */
[----:B------:R-:W-:Y:S01]  /*f7f0*/  BSSY B0, `(.L_x_2100) ;  /* 0x00000db000007945 */ /* 0x000fe20003800000 */
[----:B----4-:R-:W-:Y:S01]  /*f800*/  SHF.R.S32.HI R0, RZ, 0x1f, R6 ;  /* 0x0000001fff007819 */ /* 0x010fe20000011406 */
[----:B------:R-:W-:-:S04]  /*f810*/  IMAD.WIDE.U32 R2, R6, c[0x0][0x4d0], RZ ;  /* 0x0001340006027a25 */ /* 0x000fc800078e00ff */
[C---:B------:R-:W-:Y:S02]  /*f820*/  IMAD R4, R0.reuse, c[0x0][0x4d0], RZ ;  /* 0x0001340000047a24 */ /* 0x040fe400078e02ff */
[----:B------:R-:W-:Y:S01]  /*f830*/  IMAD R5, R0, c[0x0][0x438], RZ ;  /* 0x00010e0000057a24 */ /* 0x000fe200078e02ff */
[----:B--2---:R-:W-:Y:S01]  /*f840*/  SHF.R.S32.HI R0, RZ, 0x1f, R12 ;  /* 0x0000001fff007819 */ /* 0x004fe2000001140c */
[C---:B------:R-:W-:Y:S01]  /*f850*/  IMAD R4, R6.reuse, c[0x0][0x4d4], R4 ;  /* 0x0001350006047a24 */ /* 0x040fe200078e0204 */
[----:B------:R-:W-:Y:S01]  /*f860*/  SHF.R.S32.HI R11, RZ, 0x1f, R18 ;  /* 0x0000001fff0b7819 */ /* 0x000fe20000011412 */
[----:B------:R-:W-:Y:S02]  /*f870*/  IMAD R8, R6, c[0x0][0x43c], R5 ;  /* 0x00010f0006087a24 */ /* 0x000fe400078e0205 */
[----:B---3--:R-:W-:Y:S02]  /*f880*/  IMAD.IADD R7, R7, 0x1, R20 ;  /* 0x0000000107077824 */ /* 0x008fe400078e0214 */
[----:B------:R-:W-:-:S02]  /*f890*/  IMAD.IADD R3, R3, 0x1, R4 ;  /* 0x0000000103037824 */ /* 0x000fc400078e0204 */
[----:B------:R-:W-:-:S04]  /*f8a0*/  @P1 IMAD.HI.U32 R10, R7, c[0x0][0x4ec], RZ ;  /* 0x00013b00070a1a27 */ /* 0x000fc800078e00ff */
[----:B------:R-:W-:Y:S02]  /*f8b0*/  IMAD R9, R0, c[0x0][0x4d8], RZ ;  /* 0x0001360000097a24 */ /* 0x000fe400078e02ff */
[----:B------:R-:W-:-:S04]  /*f8c0*/  IMAD.WIDE.U32 R4, R6, c[0x0][0x438], RZ ;  /* 0x00010e0006047a25 */ /* 0x000fc800078e00ff */
[----:B------:R-:W-:Y:S01]  /*f8d0*/  IMAD.MOV.U32 R6, RZ, RZ, R7 ;  /* 0x000000ffff067224 */ /* 0x000fe200078e0007 */
[----:B------:R-:W-:Y:S01]  /*f8e0*/  @P1 SHF.R.U32.HI R6, RZ, c[0x0][0x4f0], R10 ;  /* 0x00013c00ff061a19 */ /* 0x000fe2000001160a */
[C---:B------:R-:W-:Y:S02]  /*f8f0*/  IMAD R9, R12.reuse, c[0x0][0x4dc], R9 ;  /* 0x000137000c097a24 */ /* 0x040fe400078e0209 */
[----:B------:R-:W-:-:S04]  /*f900*/  IMAD.WIDE.U32 R2, R12, c[0x0][0x4d8], R2 ;  /* 0x000136000c027a25 */ /* 0x000fc800078e0002 */
[----:B------:R-:W-:Y:S02]  /*f910*/  IMAD.IADD R5, R5, 0x1, R8 ;  /* 0x0000000105057824 */ /* 0x000fe400078e0208 */
[----:B------:R-:W-:Y:S02]  /*f920*/  IMAD R0, R0, c[0x0][0x440], RZ ;  /* 0x0001100000007a24 */ /* 0x000fe400078e02ff */
[----:B------:R-:W-:Y:S02]  /*f930*/  IMAD.IADD R3, R3, 0x1, R9 ;  /* 0x0000000103037824 */ /* 0x000fe400078e0209 */
[----:B------:R-:W-:Y:S02]  /*f940*/  IMAD.MOV R10, RZ, RZ, -R6 ;  /* 0x000000ffff0a7224 */ /* 0x000fe400078e0a06 */
[C---:B------:R-:W-:Y:S02]  /*f950*/  IMAD R15, R12.reuse, c[0x0][0x444], R0 ;  /* 0x000111000c0f7a24 */ /* 0x040fe400078e0200 */
[----:B------:R-:W-:-:S04]  /*f960*/  IMAD.WIDE.U32 R8, R12, c[0x0][0x440], R4 ;  /* 0x000110000c087a25 */ /* 0x000fc800078e0004 */
[----:B------:R-:W-:Y:S02]  /*f970*/  IMAD R12, R11, c[0x0][0x4e0], RZ ;  /* 0x000138000b0c7a24 */ /* 0x000fe400078e02ff */
[----:B------:R-:W-:Y:S02]  /*f980*/  IMAD R10, R10, c[0x0][0x4e8], R7 ;  /* 0x00013a000a0a7a24 */ /* 0x000fe400078e0207 */
[C---:B------:R-:W-:Y:S01]  /*f990*/  IMAD.WIDE.U32 R4, R18.reuse, c[0x0][0x4e0], R2 ;  /* 0x0001380012047a25 */ /* 0x040fe200078e0002 */
[----:B------:R-:W-:Y:S02]  /*f9a0*/  SHF.R.S32.HI R13, RZ, 0x1f, R6 ;  /* 0x0000001fff0d7819 */ /* 0x000fe40000011406 */
[----:B------:R-:W-:Y:S01]  /*f9b0*/  SHF.R.S32.HI R14, RZ, 0x1f, R10 ;  /* 0x0000001fff0e7819 */ /* 0x000fe2000001140a */
[----:B------:R-:W-:Y:S01]  /*f9c0*/  IMAD R12, R18, c[0x0][0x4e4], R12 ;  /* 0x00013900120c7a24 */ /* 0x000fe200078e020c */
[----:B------:R-:W-:Y:S01]  /*f9d0*/  IADD3 R4, P0, R6, R4, RZ ;  /* 0x0000000406047210 */ /* 0x000fe20007f1e0ff */
[----:B------:R-:W-:-:S03]  /*f9e0*/  @P1 IMAD.HI.U32 R2, R7, c[0x0][0x4ec], RZ ;  /* 0x00013b0007021a27 */ /* 0x000fc600078e00ff */
[----:B------:R-:W-:Y:S01]  /*f9f0*/  IADD3.X R5, R13, R5, R12, P0, !PT ;  /* 0x000000050d057210 */ /* 0x000fe200007fe40c */
[----:B------:R-:W-:Y:S01]  /*fa00*/  IMAD.MOV.U32 R0, RZ, RZ, R7 ;  /* 0x000000ffff007224 */ /* 0x000fe200078e0007 */
[----:B------:R-:W-:Y:S01]  /*fa10*/  @P1 SHF.R.U32.HI R0, RZ, c[0x0][0x4f0], R2 ;  /* 0x00013c00ff001a19 */ /* 0x000fe20000011602 */
[----:B------:R-:W-:Y:S02]  /*fa20*/  IMAD R6, R14, c[0x0][0x4c8], RZ ;  /* 0x000132000e067a24 */ /* 0x000fe400078e02ff */
[----:B------:R-:W-:Y:S02]  /*fa30*/  IMAD.IADD R3, R9, 0x1, R15 ;  /* 0x0000000109037824 */ /* 0x000fe400078e020f */
[----:B------:R-:W-:Y:S02]  /*fa40*/  IMAD R11, R11, c[0x0][0x448], RZ ;  /* 0x000112000b0b7a24 */ /* 0x000fe400078e02ff */
[----:B------:R-:W-:Y:S02]  /*fa50*/  IMAD.MOV.U32 R2, RZ, RZ, R8 ;  /* 0x000000ffff027224 */ /* 0x000fe400078e0008 */
[----:B------:R-:W-:-:S02]  /*fa60*/  IMAD R6, R10, c[0x0][0x4cc], R6 ;  /* 0x000133000a067a24 */ /* 0x000fc400078e0206 */
[----:B------:R-:W-:Y:S01]  /*fa70*/  IMAD.WIDE.U32 R4, R10, c[0x0][0x4c8], R4 ;  /* 0x000132000a047a25 */ /* 0x000fe200078e0004 */
[----:B------:R-:W-:-:S03]  /*fa80*/  SHF.R.S32.HI R10, RZ, 0x1f, R0 ;  /* 0x0000001fff0a7819 */ /* 0x000fc60000011400 */
[C---:B------:R-:W-:Y:S02]  /*fa90*/  IMAD R11, R18.reuse, c[0x0][0x44c], R11 ;  /* 0x00011300120b7a24 */ /* 0x040fe400078e020b */
[----:B------:R-:W-:Y:S01]  /*faa0*/  IMAD.WIDE.U32 R2, R18, c[0x0][0x448], R2 ;  /* 0x0001120012027a25 */ /* 0x000fe200078e0002 */
[----:B-1----:R-:W-:Y:S02]  /*fab0*/  SHF.R.S32.HI R18, RZ, 0x1f, R21 ;  /* 0x0000001fff127819 */ /* 0x002fe40000011415 */
[----:B------:R-:W-:Y:S01]  /*fac0*/  LEA R8, P0, R4, c[0x0][0x4a8], 0x2 ;  /* 0x00012a0004087a11 */ /* 0x000fe200078010ff */
[----:B------:R-:W-:Y:S01]  /*fad0*/  IMAD.IADD R5, R5, 0x1, R6 ;  /* 0x0000000105057824 */ /* 0x000fe200078e0206 */
[----:B------:R-:W-:Y:S01]  /*fae0*/  LEA.HI R18, R18, R21, RZ, 0x5 ;  /* 0x0000001512127211 */ /* 0x000fe200078f28ff */
[----:B------:R-:W-:Y:S02]  /*faf0*/  IMAD.MOV R9, RZ, RZ, -R0 ;  /* 0x000000ffff097224 */ /* 0x000fe400078e0a00 */
[----:B------:R-:W-:Y:S01]  /*fb00*/  IMAD R6, R10, c[0x0][0x430], RZ ;  /* 0x00010c000a067a24 */ /* 0x000fe200078e02ff */
[----:B------:R-:W-:Y:S01]  /*fb10*/  LEA.HI.X R5, R4, c[0x0][0x4ac], R5, 0x2, P0 ;  /* 0x00012b0004057a11 */ /* 0x000fe200000f1405 */
[----:B------:R-:W-:Y:S01]  /*fb20*/  IMAD R9, R9, c[0x0][0x4e8], R7 ;  /* 0x00013a0009097a24 */ /* 0x000fe200078e0207 */
[----:B------:R-:W-:Y:S01]  /*fb30*/  LOP3.LUT R18, R18, 0xffffffe0, RZ, 0xc0, !PT ;  /* 0xffffffe012127812 */ /* 0x000fe200078ec0ff */
[----:B------:R-:W-:-:S02]  /*fb40*/  IMAD.IADD R3, R3, 0x1, R11 ;  /* 0x0000000103037824 */ /* 0x000fc400078e020b */
[C---:B------:R-:W-:Y:S01]  /*fb50*/  IMAD R10, R0.reuse, c[0x0][0x434], R6 ;  /* 0x00010d00000a7a24 */ /* 0x040fe200078e0206 */
[----:B------:R-:W-:Y:S01]  /*fb60*/  SHFL.IDX PT, R7, R5, RZ, 0x1c1f ;  /* 0x001c1fff05077589 */ /* 0x000fe200000e0000 */
[----:B------:R-:W-:-:S03]  /*fb70*/  IMAD.WIDE.U32 R2, R0, c[0x0][0x430], R2 ;  /* 0x00010c0000027a25 */ /* 0x000fc600078e0002 */
[----:B------:R-:W1:Y:S01]  /*fb80*/  SHFL.IDX PT, R6, R8, RZ, 0x1c1f ;  /* 0x001c1fff08067589 */ /* 0x000e6200000e0000 */
[----:B------:R-:W-:-:S03]  /*fb90*/  IMAD.IADD R18, R21, 0x1, -R18 ;  /* 0x0000000115127824 */ /* 0x000fc600078e0a12 */
[----:B------:R2:W-:Y:S01]  /*fba0*/  SHFL.IDX PT, R4, R8, 0x1, 0x1c1f ;  /* 0x003c1f0008047f89 */ /* 0x0005e200000e0000 */
[----:B------:R-:W-:-:S03]  /*fbb0*/  IMAD.IADD R0, R19, 0x1, R20 ;  /* 0x0000000113007824 */ /* 0x000fc600078e0214 */
[----:B------:R-:W3:Y:S01]  /*fbc0*/  SHFL.IDX PT, R5, R5, 0x1, 0x1c1f ;  /* 0x003c1f0005057f89 */ /* 0x000ee200000e0000 */
[----:B------:R-:W-:Y:S01]  /*fbd0*/  IMAD.IADD R3, R3, 0x1, R10 ;  /* 0x0000000103037824 */ /* 0x000fe200078e020a */
[----:B------:R-:W-:-:S04]  /*fbe0*/  LOP3.LUT P3, RZ, R18, 0x3, RZ, 0xc0, !PT ;  /* 0x0000000312ff7812 */ /* 0x000fc8000786c0ff */
[----:B------:R-:W-:Y:S01]  /*fbf0*/  ISETP.GE.OR P4, PT, R0, UR4, P3 ;  /* 0x0000000400007c0c */ /* 0x000fe20009f86670 */
[----:B------:R-:W-:Y:S01]  /*fc00*/  IMAD.WIDE.U32 R2, R9, c[0x0][0x428], R2 ;  /* 0x00010a0009027a25 */ /* 0x000fe200078e0002 */
[----:B--2---:R-:W-:-:S05]  /*fc10*/  SHF.R.S32.HI R8, RZ, 0x1f, R9 ;  /* 0x0000001fff087819 */ /* 0x004fca0000011409 */
[----:B------:R-:W-:Y:S01]  /*fc20*/  IMAD R10, R8, c[0x0][0x428], RZ ;  /* 0x00010a00080a7a24 */ /* 0x000fe200078e02ff */
[----:B------:R-:W-:-:S03]  /*fc30*/  IADD3 R8, R0, 0x8, RZ ;  /* 0x0000000800087810 */ /* 0x000fc60007ffe0ff */
[----:B------:R-:W-:Y:S01]  /*fc40*/  IMAD R10, R9, c[0x0][0x42c], R10 ;  /* 0x00010b00090a7a24 */ /* 0x000fe200078e020a */
[----:B------:R-:W-:Y:S02]  /*fc50*/  ISETP.GE.OR P3, PT, R8, UR4, P3 ;  /* 0x0000000408007c0c */ /* 0x000fe40009f66670 */
[----:B------:R-:W-:Y:S01]  /*fc60*/  ISETP.GE.AND P1, PT, R0, UR4, PT ;  /* 0x0000000400007c0c */ /* 0x000fe2000bf26270 */
[----:B------:R-:W-:Y:S01]  /*fc70*/  IMAD.IADD R3, R3, 0x1, R10 ;  /* 0x0000000103037824 */ /* 0x000fe200078e020a */
[C---:B------:R-:W-:Y:S01]  /*fc80*/  LEA R35, P2, R2.reuse, c[0x0][0x400], 0x2 ;  /* 0x0001000002237a11 */ /* 0x040fe200078410ff */
[----:B-1----:R1:W-:Y:S03]  /*fc90*/  @!P4 ST.E [R6.64], R17 ;  /* 0x000000110600c985 */ /* 0x0023e6000c101906 */
[----:B------:R-:W-:Y:S02]  /*fca0*/  LEA.HI.X R30, R2, c[0x0][0x404], R3, 0x2, P2 ;  /* 0x00010100021e7a11 */ /* 0x000fe400010f1403 */
[C---:B------:R-:W-:Y:S01]  /*fcb0*/  IADD3 R10, R157.reuse, 0x8, RZ ;  /* 0x000000089d0a7810 */ /* 0x040fe20007ffe0ff */
[----:B------:R-:W2:Y:S01]  /*fcc0*/  SHFL.IDX PT, R2, R35, RZ, 0x1c1f ;  /* 0x001c1fff23027589 */ /* 0x000ea200000e0000 */
[----:B------:R-:W-:-:S02]  /*fcd0*/  IADD3 R0, R157, 0x10, RZ ;  /* 0x000000109d007810 */ /* 0x000fc40007ffe0ff */
[C---:B------:R-:W-:Y:S01]  /*fce0*/  IADD3 R11, R157.reuse, 0x18, RZ ;  /* 0x000000189d0b7810 */ /* 0x040fe20007ffe0ff */
[----:B---3--:R3:W-:Y:S01]  /*fcf0*/  @!P3 ST.E [R4.64], R16 ;  /* 0x000000100400b985 */ /* 0x0087e2000c101906 */
[C---:B------:R-:W-:Y:S02]  /*fd00*/  IADD3 R12, R157.reuse, 0x20, RZ ;  /* 0x000000209d0c7810 */ /* 0x040fe40007ffe0ff */
[C---:B------:R-:W-:Y:S01]  /*fd10*/  IADD3 R13, R157.reuse, 0x28, RZ ;  /* 0x000000289d0d7810 */ /* 0x040fe20007ffe0ff */
[----:B------:R4:W2:Y:S01]  /*fd20*/  SHFL.IDX PT, R3, R30, RZ, 0x1c1f ;  /* 0x001c1fff1e037589 */ /* 0x0008a200000e0000 */
[C---:B------:R-:W-:Y:S02]  /*fd30*/  IADD3 R14, R157.reuse, 0x30, RZ ;  /* 0x000000309d0e7810 */ /* 0x040fe40007ffe0ff */
[C---:B------:R-:W-:Y:S02]  /*fd40*/  IADD3 R15, R157.reuse, 0x38, RZ ;  /* 0x000000389d0f7810 */ /* 0x040fe40007ffe0ff */
[----:B------:R-:W-:-:S02]  /*fd50*/  IADD3 R18, R157, 0x48, RZ ;  /* 0x000000489d127810 */ /* 0x000fc40007ffe0ff */
[C---:B------:R-:W-:Y:S02]  /*fd60*/  IADD3 R19, R157.reuse, 0x58, RZ ;  /* 0x000000589d137810 */ /* 0x040fe40007ffe0ff */
[C---:B------:R-:W-:Y:S02]  /*fd70*/  IADD3 R20, R157.reuse, 0x60, RZ ;  /* 0x000000609d147810 */ /* 0x040fe40007ffe0ff */
[C---:B------:R-:W-:Y:S02]  /*fd80*/  IADD3 R21, R157.reuse, 0x68, RZ ;  /* 0x000000689d157810 */ /* 0x040fe40007ffe0ff */
[C---:B-1----:R-:W-:Y:S02]  /*fd90*/  IADD3 R17, R157.reuse, 0x50, RZ ;  /* 0x000000509d117810 */ /* 0x042fe40007ffe0ff */
[C---:B------:R-:W-:Y:S02]  /*fda0*/  IADD3 R22, R157.reuse, 0x70, RZ ;  /* 0x000000709d167810 */ /* 0x040fe40007ffe0ff */
[----:B------:R-:W-:-:S02]  /*fdb0*/  IADD3 R23, R157, 0x78, RZ ;  /* 0x000000789d177810 */ /* 0x000fc40007ffe0ff */
[C---:B------:R-:W-:Y:S02]  /*fdc0*/  IADD3 R24, R157.reuse, 0x80, RZ ;  /* 0x000000809d187810 */ /* 0x040fe40007ffe0ff */
[C---:B------:R-:W-:Y:S02]  /*fdd0*/  IADD3 R26, R157.reuse, 0x88, RZ ;  /* 0x000000889d1a7810 */ /* 0x040fe40007ffe0ff */
[C---:B---3--:R-:W-:Y:S02]  /*fde0*/  IADD3 R16, R157.reuse, 0x40, RZ ;  /* 0x000000409d107810 */ /* 0x048fe40007ffe0ff */
[C---:B------:R-:W-:Y:S02]  /*fdf0*/  IADD3 R25, R157.reuse, 0x90, RZ ;  /* 0x000000909d197810 */ /* 0x040fe40007ffe0ff */
[C---:B------:R-:W-:Y:S02]  /*fe00*/  IADD3 R27, R157.reuse, 0x98, RZ ;  /* 0x000000989d1b7810 */ /* 0x040fe40007ffe0ff */
[----:B------:R-:W-:-:S02]  /*fe10*/  IADD3 R28, R157, 0xa0, RZ ;  /* 0x000000a09d1c7810 */ /* 0x000fc40007ffe0ff */
[----:B------:R-:W-:Y:S02]  /*fe20*/  IADD3 R29, R157, 0xa8, RZ ;  /* 0x000000a89d1d7810 */ /* 0x000fe40007ffe0ff */
[----:B------:R-:W-:Y:S02]  /*fe30*/  ISETP.GE.AND P0, PT, R8, UR4, PT ;  /* 0x0000000408007c0c */ /* 0x000fe4000bf06270 */
        /* <DEDUP_REMOVED lines=23> */
[----:B--2-4-:R-:W-:Y:S02]  /*ffb0*/  ISETP.GE.AND P5, PT, R157, c[0x0][0x3c8], PT ;  /* 0x0000f2009d007a0c */ /* 0x014fe40003fa6270 */
[----:B------:R-:W-:-:S02]  /*ffc0*/  ISETP.GE.AND P1, PT, R10, c[0x0][0x3c8], PT ;  /* 0x0000f2000a007a0c */ /* 0x000fc40003f26270 */
[----:B------:R-:W-:Y:S02]  /*ffd0*/  ISETP.GE.AND P4, PT, R0, c[0x0][0x3c8], PT ;  /* 0x0000f20000007a0c */ /* 0x000fe40003f86270 */
        /* <DEDUP_REMOVED lines=80> */
[----:B-----5:R-:W-:-:S02]  /*104e0*/  ISETP.GE.AND P2, PT, R154, c[0x0][0x3c8], PT ;  /* 0x0000f2009a007a0c */ /* 0x020fc40003f46270 */
        /* <DEDUP_REMOVED lines=11> */
.L_x_2101:
[----:B--2-4-:R-:W-:Y:S05]  /*105a0*/  BSYNC B0 ;  /* 0x0000000000007941 */ /* 0x014fea0003800000 */
.L_x_2100:
[----:B---3--:R1:W2:Y:S04]  /*105b0*/  SHFL.IDX PT, R3, R30, 0x1, 0x1c1f ;  /* 0x003c1f001e037f89 */ /* 0x0082a800000e0000 */
[----:B------:R1:W3:Y:S01]  /*105c0*/  SHFL.IDX PT, R2, R35, 0x1, 0x1c1f ;  /* 0x003c1f0023027f89 */ /* 0x0002e200000e0000 */
[----:B------:R-:W-:Y:S05]  /*105d0*/  @P0 BRA `(.L_x_2102) ;  /* 0x000008d000000947 */ /* 0x000fea0003800000 */
[----:B------:R-:W-:Y:S02]  /*105e0*/  ISETP.GE.AND P4, PT, R10, c[0x0][0x3c8], PT ;  /* 0x0000f2000a007a0c */ /* 0x000fe40003f86270 */
[----:B------:R-:W-:Y:S02]  /*105f0*/  ISETP.GE.AND P0, PT, R157, c[0x0][0x3c8], PT ;  /* 0x0000f2009d007a0c */ /* 0x000fe40003f06270 */
[----:B------:R-:W-:Y:S02]  /*10600*/  ISETP.GE.AND P3, PT, R0, c[0x0][0x3c8], PT ;  /* 0x0000f20000007a0c */ /* 0x000fe40003f66270 */
[----:B------:R-:W-:-:S07]  /*10610*/  ISETP.GE.AND P2, PT, R11, c[0x0][0x3c8], PT ;  /* 0x0000f2000b007a0c */ /* 0x000fce0003f46270 */
[CC--:B---3--:R-:W-:Y:S02]  /*10620*/  @!P4 LEA R4, P1, R10.reuse, R2.reuse, 0x2 ;  /* 0x000000020a04c211 */ /* 0x0c8fe400078210ff */
[----:B--2---:R-:W-:Y:S02]  /*10630*/  @!P0 IMAD.WIDE R6, R157, 0x4, R2 ;  /* 0x000000049d068825 */ /* 0x004fe400078e0202 */
[-C--:B------:R-:W-:Y:S02]  /*10640*/  @!P4 LEA.HI.X R5, R10, R3.reuse, R32, 0x2, P1 ;  /* 0x000000030a05c211 */ /* 0x080fe400008f1420 */
[----:B------:R-:W-:Y:S01]  /*10650*/  ISETP.GE.AND P1, PT, R12, c[0x0][0x3c8], PT ;  /* 0x0000f2000c007a0c */ /* 0x000fe20003f26270 */
[----:B------:R2:W-:Y:S01]  /*10660*/  @!P0 ST.E.64 [R6.64], R106 ;  /* 0x0000006a06008985 */ /* 0x0005e2000c101b06 */
[C---:B------:R-:W-:Y:S02]  /*10670*/  @!P3 LEA R8, P5, R0.reuse, R2, 0x2 ;  /* 0x000000020008b211 */ /* 0x040fe400078a10ff */
[----:B------:R-:W-:Y:S01]  /*10680*/  ISETP.GE.AND P0, PT, R13, c[0x0][0x3c8], PT ;  /* 0x0000f2000d007a0c */ /* 0x000fe20003f06270 */
[----:B------:R3:W-:Y:S01]  /*10690*/  @!P4 ST.E.64 [R4.64], R110 ;  /* 0x0000006e0400c985 */ /* 0x0007e2000c101b06 */
[----:B------:R-:W-:-:S02]  /*106a0*/  @!P3 LEA.HI.X R9, R0, R3, R31, 0x2, P5 ;  /* 0x000000030009b211 */ /* 0x000fc400028f141f */
[C---:B------:R-:W-:Y:S02]  /*106b0*/  @!P2 LEA R10, P5, R11.reuse, R2, 0x2 ;  /* 0x000000020b0aa211 */ /* 0x040fe400078a10ff */
[----:B------:R-:W-:Y:S01]  /*106c0*/  ISETP.GE.AND P4, PT, R14, c[0x0][0x3c8], PT ;  /* 0x0000f2000e007a0c */ /* 0x000fe20003f86270 */
[----:B------:R4:W-:Y:S01]  /*106d0*/  @!P3 ST.E.64 [R8.64], R114 ;  /* 0x000000720800b985 */ /* 0x0009e2000c101b06 */
[----:B------:R-:W-:Y:S02]  /*106e0*/  @!P2 LEA.HI.X R11, R11, R3, R33, 0x2, P5 ;  /* 0x000000030b0ba211 */ /* 0x000fe400028f1421 */
[----:B------:R-:W-:-:S03]  /*106f0*/  ISETP.GE.AND P3, PT, R15, c[0x0][0x3c8], PT ;  /* 0x0000f2000f007a0c */ /* 0x000fc60003f66270 */
[----:B------:R-:W-:Y:S01]  /*10700*/  @!P2 ST.E.64 [R10.64], R118 ;  /* 0x000000760a00a985 */ /* 0x000fe2000c101b06 */
[----:B------:R-:W-:Y:S02]  /*10710*/  ISETP.GE.AND P2, PT, R16, c[0x0][0x3c8], PT ;  /* 0x0000f20010007a0c */ /* 0x000fe40003f46270 */
[----:B--2---:R-:W-:-:S04]  /*10720*/  @!P1 LEA R6, P5, R12, R2, 0x2 ;  /* 0x000000020c069211 */ /* 0x004fc800078a10ff */
[----:B------:R-:W-:Y:S02]  /*10730*/  @!P1 LEA.HI.X R7, R12, R3, R34, 0x2, P5 ;  /* 0x000000030c079211 */ /* 0x000fe400028f1422 */
[----:B---3--:R-:W-:-:S03]  /*10740*/  @!P0 LEA R4, P5, R13, R2, 0x2 ;  /* 0x000000020d048211 */ /* 0x008fc600078a10ff */
[----:B------:R-:W-:Y:S01]  /*10750*/  @!P1 ST.E.64 [R6.64], R122 ;  /* 0x0000007a06009985 */ /* 0x000fe2000c101b06 */
[-C--:B------:R-:W-:Y:S02]  /*10760*/  @!P0 LEA.HI.X R5, R13, R3.reuse, R36, 0x2, P5 ;  /* 0x000000030d058211 */ /* 0x080fe400028f1424 */
[----:B----4-:R-:W-:Y:S02]  /*10770*/  @!P4 LEA R8, P5, R14, R2, 0x2 ;  /* 0x000000020e08c211 */ /* 0x010fe400078a10ff */
[----:B------:R-:W-:Y:S01]  /*10780*/  ISETP.GE.AND P1, PT, R18, c[0x0][0x3c8], PT ;  /* 0x0000f20012007a0c */ /* 0x000fe20003f26270 */
[----:B------:R2:W-:Y:S01]  /*10790*/  @!P0 ST.E.64 [R4.64], R126 ;  /* 0x0000007e04008985 */ /* 0x0005e2000c101b06 */
[----:B------:R-:W-:Y:S02]  /*107a0*/  @!P4 LEA.HI.X R9, R14, R3, R37, 0x2, P5 ;  /* 0x000000030e09c211 */ /* 0x000fe400028f1425 */
[----:B------:R-:W-:-:S03]  /*107b0*/  ISETP.GE.AND P0, PT, R17, c[0x0][0x3c8], PT ;  /* 0x0000f20011007a0c */ /* 0x000fc60003f06270 */
        /* <DEDUP_REMOVED lines=11> */
[----:B------:R-:W-:-:S04]  /*10870*/  @!P4 LEA R10, P5, R19, R2, 0x2 ;  /* 0x00000002130ac211 */ /* 0x000fc800078a10ff */
[----:B------:R-:W-:Y:S02]  /*10880*/  @!P4 LEA.HI.X R11, R19, R3, R42, 0x2, P5 ;  /* 0x00000003130bc211 */ /* 0x000fe400028f142a */
[----:B--2---:R-:W-:-:S04]  /*10890*/  @!P1 LEA R4, P3, R18, R2, 0x2 ;  /* 0x0000000212049211 */ /* 0x004fc800078610ff */
[----:B------:R-:W-:Y:S02]  /*108a0*/  @!P1 LEA.HI.X R5, R18, R3, R41, 0x2, P3 ;  /* 0x0000000312059211 */ /* 0x000fe400018f1429 */
[----:B------:R-:W-:-:S03]  /*108b0*/  ISETP.GE.AND P3, PT, R20, c[0x0][0x3c8], PT ;  /* 0x0000f20014007a0c */ /* 0x000fc60003f66270 */
[----:B------:R2:W-:Y:S01]  /*108c0*/  @!P1 ST.E.64 [R4.64], R138 ;  /* 0x0000008a04009985 */ /* 0x0005e2000c101b06 */
[----:B------:R-:W-:-:S03]  /*108d0*/  ISETP.GE.AND P1, PT, R22, c[0x0][0x3c8], PT ;  /* 0x0000f20016007a0c */ /* 0x000fc60003f26270 */
[----:B------:R4:W-:Y:S01]  /*108e0*/  @!P0 ST.E.64 [R8.64], R134 ;  /* 0x0000008608008985 */ /* 0x0009e2000c101b06 */
[----:B------:R-:W-:-:S03]  /*108f0*/  ISETP.GE.AND P0, PT, R23, c[0x0][0x3c8], PT ;  /* 0x0000f20017007a0c */ /* 0x000fc60003f06270 */
[----:B------:R-:W-:Y:S01]  /*10900*/  @!P4 ST.E.64 [R10.64], R130 ;  /* 0x000000820a00c985 */ /* 0x000fe2000c101b06 */
[----:B------:R-:W-:Y:S02]  /*10910*/  ISETP.GE.AND P4, PT, R24, c[0x0][0x3c8], PT ;  /* 0x0000f20018007a0c */ /* 0x000fe40003f86270 */
[----:B---3--:R-:W-:-:S04]  /*10920*/  @!P3 LEA R6, P5, R20, R2, 0x2 ;  /* 0x000000021406b211 */ /* 0x008fc800078a10ff */
[----:B------:R-:W-:-:S05]  /*10930*/  @!P3 LEA.HI.X R7, R20, R3, R43, 0x2, P5 ;  /* 0x000000031407b211 */ /* 0x000fca00028f142b */
[----:B------:R-:W-:Y:S01]  /*10940*/  @!P3 ST.E.64 [R6.64], R54 ;  /* 0x000000360600b985 */ /* 0x000fe2000c101b06 */
[----:B------:R-:W-:Y:S02]  /*10950*/  ISETP.GE.AND P3, PT, R26, c[0x0][0x3c8], PT ;  /* 0x0000f2001a007a0c */ /* 0x000fe40003f66270 */
[----:B--2---:R-:W-:-:S04]  /*10960*/  @!P2 LEA R4, P5, R21, R2, 0x2 ;  /* 0x000000021504a211 */ /* 0x004fc800078a10ff */
[----:B------:R-:W-:Y:S02]  /*10970*/  @!P2 LEA.HI.X R5, R21, R3, R44, 0x2, P5 ;  /* 0x000000031505a211 */ /* 0x000fe400028f142c */
[----:B----4-:R-:W-:-:S03]  /*10980*/  @!P1 LEA R8, P5, R22, R2, 0x2 ;  /* 0x0000000216089211 */ /* 0x010fc600078a10ff */
[----:B------:R2:W-:Y:S01]  /*10990*/  @!P2 ST.E.64 [R4.64], R58 ;  /* 0x0000003a0400a985 */ /* 0x0005e2000c101b06 */
[----:B------:R-:W-:Y:S02]  /*109a0*/  @!P1 LEA.HI.X R9, R22, R3, R45, 0x2, P5 ;  /* 0x0000000316099211 */ /* 0x000fe400028f142d */
[----:B------:R-:W-:-:S03]  /*109b0*/  ISETP.GE.AND P2, PT, R25, c[0x0][0x3c8], PT ;  /* 0x0000f20019007a0c */ /* 0x000fc60003f46270 */
[----:B------:R-:W-:Y:S01]  /*109c0*/  @!P1 ST.E.64 [R8.64], R62 ;  /* 0x0000003e08009985 */ /* 0x000fe2000c101b06 */
[----:B------:R-:W-:Y:S02]  /*109d0*/  ISETP.GE.AND P1, PT, R27, c[0x0][0x3c8], PT ;  /* 0x0000f2001b007a0c */ /* 0x000fe40003f26270 */
[----:B--2---:R-:W-:-:S04]  /*109e0*/  @!P0 LEA R4, P5, R23, R2, 0x2 ;  /* 0x0000000217048211 */ /* 0x004fc800078a10ff */
[----:B------:R-:W-:Y:S02]  /*109f0*/  @!P0 LEA.HI.X R5, R23, R3, R46, 0x2, P5 ;  /* 0x0000000317058211 */ /* 0x000fe400028f142e */
[----:B------:R-:W-:-:S03]  /*10a00*/  @!P4 LEA R6, P5, R24, R2, 0x2 ;  /* 0x000000021806c211 */ /* 0x000fc600078a10ff */
[----:B------:R2:W-:Y:S01]  /*10a10*/  @!P0 ST.E.64 [R4.64], R66 ;  /* 0x0000004204008985 */ /* 0x0005e2000c101b06 */
[----:B------:R-:W-:Y:S02]  /*10a20*/  @!P4 LEA.HI.X R7, R24, R3, R47, 0x2, P5 ;  /* 0x000000031807c211 */ /* 0x000fe400028f142f */
[----:B------:R-:W-:-:S03]  /*10a30*/  @!P2 LEA R12, P5, R25, R2, 0x2 ;  /* 0x00000002190ca211 */ /* 0x000fc600078a10ff */
        /* <DEDUP_REMOVED lines=10> */
[----:B------:R4:W-:Y:S04]  /*10ae0*/  @!P2 ST.E.64 [R12.64], R78 ;  /* 0x0000004e0c00a985 */ /* 0x0009e8000c101b06 */
[----:B------:R4:W-:Y:S02]  /*10af0*/  @!P1 ST.E.64 [R10.64], R82 ;  /* 0x000000520a009985 */ /* 0x0009e4000c101b06 */
[----:B------:R-:W-:-:S04]  /*10b00*/  @!P0 LEA R8, P5, R28, R2, 0x2 ;  /* 0x000000021c088211 */ /* 0x000fc800078a10ff */
[----:B------:R-:W-:Y:S02]  /*10b10*/  @!P0 LEA.HI.X R9, R28, R3, R51, 0x2, P5 ;  /* 0x000000031c098211 */ /* 0x000fe400028f1433 */
[----:B---3--:R-:W-:-:S03]  /*10b20*/  @!P4 LEA R6, P5, R29, R2, 0x2 ;  /* 0x000000021d06c211 */ /* 0x008fc600078a10ff */
[----:B------:R4:W-:Y:S01]  /*10b30*/  @!P0 ST.E.64 [R8.64], R86 ;  /* 0x0000005608008985 */ /* 0x0009e2000c101b06 */
[----:B------:R-:W-:Y:S02]  /*10b40*/  @!P4 LEA.HI.X R7, R29, R3, R53, 0x2, P5 ;  /* 0x000000031d07c211 */ /* 0x000fe400028f1435 */
[----:B-----5:R-:W-:-:S03]  /*10b50*/  ISETP.GE.AND P0, PT, R154, c[0x0][0x3c8], PT ;  /* 0x0000f2009a007a0c */ /* 0x020fc60003f06270 */
[----:B------:R4:W-:Y:S01]  /*10b60*/  @!P4 ST.E.64 [R6.64], R90 ;  /* 0x0000005a0600c985 */ /* 0x0009e2000c101b06 */
[----:B--2---:R-:W-:-:S04]  /*10b70*/  @!P3 LEA R4, P2, R156, R2, 0x2 ;  /* 0x000000029c04b211 */ /* 0x004fc800078410ff */
[----:B------:R-:W-:-:S05]  /*10b80*/  @!P3 LEA.HI.X R5, R156, R3, R52, 0x2, P2 ;  /* 0x000000039c05b211 */ /* 0x000fca00010f1434 */
[----:B------:R4:W-:Y:S01]  /*10b90*/  @!P3 ST.E.64 [R4.64], R94 ;  /* 0x0000005e0400b985 */ /* 0x0009e2000c101b06 */
[----:B------:R-:W-:Y:S05]  /*10ba0*/  @P0 BRA `(.L_x_2102) ;  /* 0x0000030000000947 */ /* 0x000fea0003800000 */
[----:B------:R-:W-:-:S04]  /*10bb0*/  LEA R2, P0, R154, R2, 0x2 ;  /* 0x000000029a027211 */ /* 0x000fc800078010ff */
[----:B------:R-:W-:-:S05]  /*10bc0*/  LEA.HI.X R3, R154, R3, R155, 0x2, P0 ;  /* 0x000000039a037211 */ /* 0x000fca00000f149b */
[----:B------:R2:W-:Y:S01]  /*10bd0*/  ST.E.64 [R2.64], R98 ;  /* 0x0000006202007985 */ /* 0x0005e2000c101b06 */
[----:B------:R-:W-:Y:S05]  /*10be0*/  BRA `(.L_x_2102) ;  /* 0x000002c000007947 */ /* 0x000fea0003800000 */
.L_x_2098:
        /* <DEDUP_REMOVED lines=26> */
[----:B------:R-:W-:-:S05]  /*10d90*/  IMAD.WIDE.U32 R2, R9, c[0x0][0x4d8], R2 ;  /* 0x0001360009027a25 */ /* 0x000fca00078e0002 */
[----:B------:R-:W-:Y:S01]  /*10da0*/  IADD3 R3, R3, R6, RZ ;  /* 0x0000000603037210 */ /* 0x000fe20007ffe0ff */
[----:B------:R-:W-:Y:S02]  /*10db0*/  IMAD R6, R4, c[0x0][0x4e0], RZ ;  /* 0x0001380004067a24 */ /* 0x000fe400078e02ff */
[----:B------:R-:W-:Y:S01]  /*10dc0*/  IMAD R4, R5, c[0x0][0x4e8], R7 ;  /* 0x00013a0005047a24 */ /* 0x000fe200078e0207 */
[----:B------:R-:W-:Y:S01]  /*10dd0*/  SHF.R.S32.HI R7, RZ, 0x1f, R0 ;  /* 0x0000001fff077819 */ /* 0x000fe20000011400 */
[----:B------:R-:W-:-:S03]  /*10de0*/  IMAD.WIDE.U32 R2, R8, c[0x0][0x4e0], R2 ;  /* 0x0001380008027a25 */ /* 0x000fc600078e0002 */
[----:B------:R-:W-:Y:S01]  /*10df0*/  SHF.R.S32.HI R5, RZ, 0x1f, R4 ;  /* 0x0000001fff057819 */ /* 0x000fe20000011404 */
[----:B------:R-:W-:Y:S01]  /*10e00*/  IMAD R6, R8, c[0x0][0x4e4], R6 ;  /* 0x0001390008067a24 */ /* 0x000fe200078e0206 */
        /* <DEDUP_REMOVED lines=9> */
[----:B------:R2:W-:Y:S02]  /*10ea0*/  STG.E [R4.64], R0 ;  /* 0x0000000004007986 */ /* 0x0005e4000c101906 */
.L_x_2102:
[----:B------:R-:W-:Y:S05]  /*10eb0*/  BSYNC B1 ;  /* 0x0000000000017941 */ /* 0x000fea0003800000 */
.L_x_2097:
[----:B--2---:R-:W2:Y:S02]  /*10ec0*/  LDL R0, [R1+0x80] ;  /* 0x0000800001007983 */ /* 0x004ea40000100800 */
[----:B--2---:R-:W-:-:S13]  /*10ed0*/  ISETP.NE.AND P0, PT, R0, RZ, PT ;  /* 0x000000ff0000720c */ /* 0x004fda0003f05270 */
[----:B------:R-:W-:Y:S01]  /*10ee0*/  @P0 WARPSYNC 0xffffffff ;  /* 0xffffffff00000948 */ /* 0x000fe20003800000 */
[----:B------:R-:W-:Y:S06]  /*10ef0*/  @P0 BAR.SYNC.DEFER_BLOCKING 0x5, 0x100 ;  /* 0x0144000000000b1d */ /* 0x000fec0000010000 */
[----:B------:R-:W2:Y:S04]  /*10f00*/  @P0 LDS R0, [0x24100] ;  /* 0x02410000ff000984 */ /* 0x000ea80000000800 */
[----:B--2---:R2:W-:Y:S04]  /*10f10*/  @P0 STL [R1+0x6c], R0 ;  /* 0x00006c0001000387 */ /* 0x0045e80000100800 */
[----:B------:R-:W-:Y:S06]  /*10f20*/  @P0 BAR.ARV 0x4, 0x100 ;  /* 0x0104000000000b1d */ /* 0x000fec0000002000 */
[----:B------:R-:W-:Y:S05]  /*10f30*/  @P0 BRA `(.L_x_2103) ;  /* 0x0000007000000947 */ /* 0x000fea0003800000 */
[----:B------:R-:W-:Y:S05]  /*10f40*/  BRA.DIV ~URZ, `(.L_x_2104) ;  /* 0x000002227f007947 */ /* 0x000fea000b800000 */
[----:B--2---:R2:W1:Y:S02]  /*10f50*/  SHFL.IDX PT, R0, R100, RZ, 0x1f ;  /* 0x00001fff64007589 */ /* 0x00446400000e0000 */
.L_x_2109:
[----:B------:R-:W-:Y:S01]  /*10f60*/  WARPSYNC 0xffffffff ;  /* 0xffffffff00007948 */ /* 0x000fe20003800000 */
[----:B------:R-:W-:Y:S06]  /*10f70*/  BAR.SYNC.DEFER_BLOCKING 0x4, 0x100 ;  /* 0x0104000000007b1d */ /* 0x000fec0000010000 */
[----:B-1----:R1:W-:Y:S04]  /*10f80*/  STL [R1+0x6c], R0 ;  /* 0x00006c0001007387 */ /* 0x0023e80000100800 */
[----:B------:R1:W-:Y:S04]  /*10f90*/  @!P6 STS [0x24100], R100 ;  /* 0x02410064ff00e388 */ /* 0x0003e80000000800 */
[----:B------:R-:W-:Y:S06]  /*10fa0*/  BAR.ARV 0x5, 0x100 ;  /* 0x0144000000007b1d */ /* 0x000fec0000002000 */
.L_x_2103:
[----:B-12---:R-:W2:Y:S02]  /*10fb0*/  LDL R0, [R1+0x6c] ;  /* 0x00006c0001007983 */ /* 0x006ea40000100800 */
[----:B--2---:R-:W-:-:S13]  /*10fc0*/  ISETP.GE.AND P0, PT, R0, c[0x0][0x538], PT ;  /* 0x00014e0000007a0c */ /* 0x004fda0003f06270 */
[----:B---345:R-:W-:Y:S01]  /*10fd0*/  @P0 CALL.REL.NOINC `(.L_x_2105) ;  /* 0x0000001000000944 */ /* 0x038fe20003c00000 */
[----:B------:R-:W-:Y:S05]  /*10fe0*/  BRA `(.L_x_2106) ;  /* 0xfffef6b000007947 */ /* 0x000fea000383ffff */
.L_x_2105:
[----:B------:R-:W-:Y:S05]  /*10ff0*/  EXIT ;  /* 0x000000000000794d */ /* 0x000fea0003800000 */
.L_x_2093:
[----:B------:R2:W5:Y:S01]  /*11000*/  LDL R2, [R1+0x8] ;  /* 0x0000080001027983 */ /* 0x0005620000100800 */
[----:B------:R-:W-:Y:S02]  /*11010*/  MOV R5, 0x2 ;  /* 0x0000000200057802 */ /* 0x000fe40000000f00 */
[----:B-1----:R-:W-:Y:S02]  /*11020*/  MOV R3, 0x11040 ;  /* 0x0001104000037802 */ /* 0x002fe40000000f00 */
[----:B--2--5:R-:W-:Y:S05]  /*11030*/  CALL.REL.NOINC `($__internal_42_$__cuda_sm70_shflsync_bfly_p) ;  /* 0x0000017000007944 */ /* 0x024fea0003c00000 */
[----:B------:R-:W-:Y:S01]  /*11040*/  MOV R0, R5 ;  /* 0x0000000500007202 */ /* 0x000fe20000000f00 */
[----:B------:R-:W-:Y:S05]  /*11050*/  BRA `(.L_x_2107) ;  /* 0xffffdc7000007947 */ /* 0x000fea000383ffff */
.L_x_2094:
[----:B------:R-:W-:Y:S01]  /*11060*/  IMAD.MOV.U32 R2, RZ, RZ, R0 ;  /* 0x000000ffff027224 */ /* 0x000fe200078e0000 */
[----:B------:R-:W-:Y:S02]  /*11070*/  MOV R5, 0x1 ;  /* 0x0000000100057802 */ /* 0x000fe40000000f00 */
[----:B-1----:R-:W-:Y:S02]  /*11080*/  MOV R3, 0x110a0 ;  /* 0x000110a000037802 */ /* 0x002fe40000000f00 */
[----:B------:R-:W-:Y:S05]  /*11090*/  CALL.REL.NOINC `($__internal_42_$__cuda_sm70_shflsync_bfly_p) ;  /* 0x0000011000007944 */ /* 0x000fea0003c00000 */
[----:B------:R1:W5:Y:S01]  /*110a0*/  LDL R2, [R1+0x10] ;  /* 0x0000100001027983 */ /* 0x0003620000100800 */
[----:B------:R-:W-:Y:S01]  /*110b0*/  FADD.FTZ R0, R0, R5 ;  /* 0x0000000500007221 */ /* 0x000fe20000010000 */
[----:B------:R-:W-:Y:S02]  /*110c0*/  MOV R5, 0x2 ;  /* 0x0000000200057802 */ /* 0x000fe40000000f00 */
[----:B------:R-:W-:-:S02]  /*110d0*/  MOV R3, 0x110f0 ;  /* 0x000110f000037802 */ /* 0x000fc40000000f00 */
[----:B-1---5:R-:W-:Y:S05]  /*110e0*/  CALL.REL.NOINC `($__internal_42_$__cuda_sm70_shflsync_bfly_p) ;  /* 0x000000c000007944 */ /* 0x022fea0003c00000 */
[----:B------:R-:W2:Y:S01]  /*110f0*/  LDL.LU R2, [R1+0x10] ;  /* 0x0000100001027983 */ /* 0x000ea20000300800 */
[----:B------:R-:W-:Y:S01]  /*11100*/  MOV R3, 0x11150 ;  /* 0x0001115000037802 */ /* 0x000fe20000000f00 */
[----:B--2---:R-:W-:Y:S01]  /*11110*/  FADD.FTZ R4, R2, R5 ;  /* 0x0000000502047221 */ /* 0x004fe20000010000 */
[----:B------:R-:W-:-:S04]  /*11120*/  MOV R5, 0x1 ;  /* 0x0000000100057802 */ /* 0x000fc80000000f00 */
[----:B------:R-:W-:Y:S02]  /*11130*/  MOV R2, R4 ;  /* 0x0000000400027202 */ /* 0x000fe40000000f00 */
[----:B------:R-:W-:Y:S05]  /*11140*/  CALL.REL.NOINC `($__internal_42_$__cuda_sm70_shflsync_bfly_p) ;  /* 0x0000006000007944 */ /* 0x000fea0003c00000 */
[----:B------:R-:W-:Y:S01]  /*11150*/  MOV R3, R5 ;  /* 0x0000000500037202 */ /* 0x000fe20000000f00 */
[----:B------:R-:W-:Y:S05]  /*11160*/  BRA `(.L_x_2108) ;  /* 0xffffdbf000007947 */ /* 0x000fea000383ffff */
.L_x_2104:
[----:B--2---:R-:W-:Y:S02]  /*11170*/  MOV R0, R100 ;  /* 0x0000006400007202 */ /* 0x004fe40000000f00 */
[----:B---3--:R-:W-:Y:S02]  /*11180*/  MOV R2, 0x111a0 ;  /* 0x000111a000027802 */ /* 0x008fe40000000f00 */
[----:B-1--45:R-:W-:Y:S05]  /*11190*/  CALL.REL.NOINC `($__internal_43_$__cuda_sm70_shflsync_idx_p) ;  /* 0x0000006000007944 */ /* 0x032fea0003c00000 */
[----:B-12---:R-:W-:Y:S05]  /*111a0*/  BRA `(.L_x_2109) ;  /* 0xfffffdb000007947 */ /* 0x006fea000383ffff */
        .weak           $__internal_42_$__cuda_sm70_shflsync_bfly_p
        .type           $__internal_42_$__cuda_sm70_shflsync_bfly_p,@function
        .size           $__internal_42_$__cuda_sm70_shflsync_bfly_p,($__internal_43_$__cuda_sm70_shflsync_idx_p - $__internal_42_$__cuda_sm70_shflsync_bfly_p)
$__internal_42_$__cuda_sm70_shflsync_bfly_p:
[----:B------:R-:W-:Y:S04]  /*111b0*/  WARPSYNC R6 ;  /* 0x0000000600007348 */ /* 0x000fe80003800000 */
[----:B------:R1:W2:Y:S02]  /*111c0*/  SHFL.BFLY PT, R5, R2, R5, R7 ;  /* 0x0c00000502057389 */ /* 0x0002a400000e0007 */
[----:B-1----:R-:W-:Y:S02]  /*111d0*/  MOV R2, R3 ;  /* 0x0000000300027202 */ /* 0x002fe40000000f00 */
[----:B------:R-:W-:-:S04]  /*111e0*/  MOV R3, 0x0 ;  /* 0x0000000000037802 */ /* 0x000fc80000000f00 */
[----:B--2---:R-:W-:Y:S05]  /*111f0*/  RET.REL.NODEC R2 `(_ZN7cutlass13device_kernelIN5flash19enable_sm80_to_sm89INS1_16FlashAttnFwdSm80INS1_25CollectiveMainloopFwdSm80ILi8ELi2ELb1EN4cute5tupleIJNS5_1CILi128EEENS7_ILi96EEENS7_ILi192EEEEEELi192ENS_10bfloat16_tEfNS_4arch4Sm80ELb1ELb0ELb1ELb0ELb0ELb0ELb1ELb1EEENS1_21CollectiveEpilogueFwdINS6_IJS8_SA_S9_EEENS6_IJNS7_ILi1EEESI_SI_EEESC_SE_Li256ELb0ELb1ELb1ELb0EEENS1_30DynamicPersistentTileSchedulerILi256ELi256ELb1ELb1ELb0EEEEEEEEEvNT_6ParamsE) ;  /* 0xfffeee0002007950 */ /* 0x004fea0003c3ffff */
        .weak           $__internal_43_$__cuda_sm70_shflsync_idx_p
        .type           $__internal_43_$__cuda_sm70_shflsync_idx_p,@function
        .size           $__internal_43_$__cuda_sm70_shflsync_idx_p,(.L_x_2525 - $__internal_43_$__cuda_sm70_shflsync_idx_p)
$__internal_43_$__cuda_sm70_shflsync_idx_p:
[----:B------:R-:W-:Y:S01]  /*11200*/  MOV R3, 0x0 ;  /* 0x0000000000037802 */ /* 0x000fe20000000f00 */
[----:B------:R-:W-:Y:S04]  /*11210*/  WARPSYNC R101 ;  /* 0x0000006500007348 */ /* 0x000fe80003800000 */
[----:B------:R1:W2:Y:S01]  /*11220*/  SHFL.IDX PT, R0, R0, R153, R152 ;  /* 0x0000009900007389 */ /* 0x0002a200000e0098 */
[----:B------:R-:W-:Y:S05]  /*11230*/  RET.REL.NODEC R2 `(_ZN7cutlass13device_kernelIN5flash19enable_sm80_to_sm89INS1_16FlashAttnFwdSm80INS1_25CollectiveMainloopFwdSm80ILi8ELi2ELb1EN4cute5tupleIJNS5_1CILi128EEENS7_ILi96EEENS7_ILi192EEEEEELi192ENS_10bfloat16_tEfNS_4arch4Sm80ELb1ELb0ELb1ELb0ELb0ELb0ELb1ELb1EEENS1_21CollectiveEpilogueFwdINS6_IJS8_SA_S9_EEENS6_IJNS7_ILi1EEESI_SI_EEESC_SE_Li256ELb0ELb1ELb1ELb0EEENS1_30DynamicPersistentTileSchedulerILi256ELi256ELb1ELb1ELb0EEEEEEEEEvNT_6ParamsE) ;  /* 0xfffeedc002007950 */ /* 0x000fea0003c3ffff */
.L_x_2110:
        /* <DEDUP_REMOVED lines=12> */
.L_x_2525:


//--------------------- .text._ZN7cutlass13device_kernelIN5flash19enable_sm80_to_sm89INS1_16FlashAttnFwdSm80INS1_25CollectiveMainloopFwdSm80ILi8ELi2ELb0EN4cute5tupleIJNS5_1CILi128EEENS7_ILi64EEENS7_ILi192EEEEEELi192ENS_10bfloat16_tEfNS_4arch4Sm80ELb1ELb0ELb1ELb1ELb0ELb0ELb1ELb1EEENS1_21CollectiveEpilogueFwdINS6_IJS8_SA_S9_EEENS6_IJNS7_ILi1EEESI_SI_EEESC_SE_Li256ELb1ELb1ELb1ELb0EEENS1_36VarlenDynamicPersistentTileSchedulerILi128ELi64ELi256ELi256ELb1ELb1ELb0ELb1ELb1ELb1EEEEEEEEEvNT_6ParamsE --------------------------
	.section	.text._ZN7cutlass13device_kernelIN5flash19enable_sm80_to_sm89INS1_16FlashAttnFwdSm80INS1_25CollectiveMainloopFwdSm80ILi8ELi2ELb0EN4cute5tupleIJNS5_1CILi128EEENS7_ILi64EEENS7_ILi192EEEEEELi192ENS_10bfloat16_tEfNS_4arch4Sm80ELb1ELb0ELb1ELb1ELb0ELb0ELb1ELb1EEENS1_21CollectiveEpilogueFwdINS6_IJS8_SA_S9_EEENS6_IJNS7_ILi1EEESI_SI_EEESC_SE_Li256ELb1ELb1ELb1ELb0EEENS1_36VarlenDynamicPersistentTileSchedulerILi128ELi64ELi256ELi256ELb1ELb1ELb0ELb1ELb1ELb1EEEEEEEEEvNT_6ParamsE,"ax",@progbits
	.sectioninfo	@"SHI_REGISTERS=255"
	.align	128
.text._ZN7cutlass13device_kernelIN5flash19enable_sm80_to_sm89INS1_16FlashAttnFwdSm80INS1_25CollectiveMainloopFwdSm80ILi8ELi2ELb0EN4cute5tupleIJNS5_1CILi128EEENS7_ILi64EEENS7_ILi192EEEEEELi192ENS_10bfloat16_tEfNS_4arch4Sm80ELb1ELb0ELb1ELb1ELb0ELb0ELb1ELb1EEENS1_21CollectiveEpilogueFwdINS6_IJS8_SA_S9_EEENS6_IJNS7_ILi1EEESI_SI_EEESC_SE_Li256ELb1ELb1ELb1ELb0EEENS1_36VarlenDynamicPersistentTileSchedulerILi128ELi64ELi256ELi256ELb1ELb1ELb0ELb1ELb1ELb1EEEEEEEEEvNT_6ParamsE:
        .type           _ZN7cutlass13device_kernelIN5flash19enable_sm80_to_sm89INS1_16FlashAttnFwdSm80INS1_25CollectiveMainloopFwdSm80ILi8ELi2ELb0EN4cute5tupleIJNS5_1CILi128EEENS7_ILi64EEENS7_ILi192EEEEEELi192ENS_10bfloat16_tEfNS_4arch4Sm80ELb1ELb0ELb1ELb1ELb0ELb0ELb1ELb1EEENS1_21CollectiveEpilogueFwdINS6_IJS8_SA_S9_EEENS6_IJNS7_ILi1EEESI_SI_EEESC_SE_Li256ELb1ELb1ELb1ELb0EEENS1_36VarlenDynamicPersistentTileSchedulerILi128ELi64ELi256ELi256ELb1ELb1ELb0ELb1ELb1ELb1EEEEEEEEEvNT_6ParamsE,@function
        .size           _ZN7cutlass13device_kernelIN5flash19enable_sm80_to_sm89INS1_16FlashAttnFwdSm80INS1_25CollectiveMainloopFwdSm80ILi8ELi2ELb0EN4cute5tupleIJNS5_1CILi128EEENS7_ILi64EEENS7_ILi192EEEEEELi192ENS_10bfloat16_tEfNS_4arch4Sm80ELb1ELb0ELb1ELb1ELb0ELb0ELb1ELb1EEENS1_21CollectiveEpilogueFwdINS6_IJS8_SA_S9_EEENS6_IJNS7_ILi1EEESI_SI_EEESC_SE_Li256ELb1ELb1ELb1ELb0EEENS1_36VarlenDynamicPersistentTileSchedulerILi128ELi64ELi256ELi256ELb1ELb1ELb0ELb1ELb1ELb1EEEEEEEEEvNT_6ParamsE,(.L_x_2528 - _ZN7cutlass13device_kernelIN5flash19enable_sm80_to_sm89INS1_16FlashAttnFwdSm80INS1_25CollectiveMainloopFwdSm80ILi8ELi2ELb0EN4cute5tupleIJNS5_1CILi128EEENS7_ILi64EEENS7_ILi192EEEEEELi192ENS_10bfloat16_tEfNS_4arch4Sm80ELb1ELb0ELb1ELb1ELb0ELb0ELb1ELb1EEENS1_21CollectiveEpilogueFwdINS6_IJS8_SA_S9_EEENS6_IJNS7_ILi1EEESI_SI_EEESC_SE_Li256ELb1ELb1ELb1ELb0EEENS1_36VarlenDynamicPersistentTileSchedulerILi128ELi64ELi256ELi256ELb1ELb1ELb0ELb1ELb1ELb1EEEEEEEEEvNT_6ParamsE)
        .other          _ZN7cutlass13device_kernelIN5flash19enable_sm80_to_sm89INS1_16FlashAttnFwdSm80INS1_25CollectiveMainloopFwdSm80ILi8ELi2ELb0EN4cute5tupleIJNS5_1CILi128EEENS7_ILi64EEENS7_ILi192EEEEEELi192ENS_10bfloat16_tEfNS_4arch4Sm80ELb1ELb0ELb1ELb1ELb0ELb0ELb1ELb1EEENS1_21CollectiveEpilogueFwdINS6_IJS8_SA_S9_EEENS6_IJNS7_ILi1EEESI_SI_EEESC_SE_Li256ELb1ELb1ELb1ELb0EEENS1_36VarlenDynamicPersistentTileSchedulerILi128ELi64ELi256ELi256ELb1ELb1ELb0ELb1ELb1ELb1EEEEEEEEEvNT_6ParamsE,@"STO_CUDA_ENTRY STV_DEFAULT"
_ZN7cutlass13device_kernelIN5flash19enable_sm80_to_sm89INS1_16FlashAttnFwdSm80INS1_25CollectiveMainloopFwdSm80ILi8ELi2ELb0EN4cute5tupleIJNS5_1CILi128EEENS7_ILi64EEENS7_ILi192EEEEEELi192ENS_10bfloat16_tEfNS_4arch4Sm80ELb1ELb0ELb1ELb1ELb0ELb0ELb1ELb1EEENS1_21CollectiveEpilogueFwdINS6_IJS8_SA_S9_EEENS6_IJNS7_ILi1EEESI_SI_EEESC_SE_Li256ELb1ELb1ELb1ELb0EEENS1_36VarlenDynamicPersistentTileSchedulerILi128ELi64ELi256ELi256ELb1ELb1ELb0ELb1ELb1ELb1EEEEEEEEEvNT_6ParamsE:
        /* <DEDUP_REMOVED lines=55> */
.L_x_2116:
        /* <DEDUP_REMOVED lines=16> */
.L_x_2217:
        /* <DEDUP_REMOVED lines=16> */
.L_x_2218:
[----:B--2---:R-:W-:-:S05]  /*0570*/  IMAD R2, R2, c[0x0][0x538], RZ ;  /* 0x00014e0002027a24 */ /* 0x004fca00078e02ff */
[----:B------:R-:W-:-:S04]  /*0580*/  IADD3 R3, R2, R3, RZ ;  /* 0x0000000302037210 */ /* 0x000fc80007ffe0ff */
[----:B------:R-:W-:-:S13]  /*0590*/  ISETP.GT.AND P0, PT, R3, UR4, PT ;  /* 0x0000000403007c0c */ /* 0x000fda000bf04270 */
[----:B-1----:R-:W-:Y:S05]  /*05a0*/  @!P0 BRA `(.L_x_2116) ;  /* 0xfffffdc000008947 */ /* 0x002fea000383ffff */
.L_x_2112:
[----:B------:R-:W-:-:S05]  /*05b0*/  IADD3 R196, -R2, R3, RZ ;  /* 0x0000000302c47210 */ /* 0x000fca0007ffe1ff */
[----:B------:R-:W-:-:S05]  /*05c0*/  IMAD R0, R9, c[0x0][0x538], R196 ;  /* 0x00014e0009007a24 */ /* 0x000fca00078e02c4 */
[----:B------:R-:W-:Y:S01]  /*05d0*/  ISETP.GT.AND P0, PT, R0, UR4, PT ;  /* 0x0000000400007c0c */ /* 0x000fe2000bf04270 */
[----:B------:R-:W-:-:S12]  /*05e0*/  BRA.DIV ~URZ, `(.L_x_2117) ;  /* 0x0000ff127f007947 */ /* 0x000fd8000b800000 */
[----:B------:R-:W-:-:S04]  /*05f0*/  VOTE.ANY R8, PT, !P0 ;  /* 0x0000000000087806 */ /* 0x000fc800040e0100 */
.L_x_2219:
[----:B------:R-:W1:Y:S02]  /*0600*/  POPC R3, R8 ;  /* 0x0000000800037309 */ /* 0x000e640000000000 */
[----:B-1----:R-:W-:Y:S01]  /*0610*/  IADD3 R199, R3, R199, RZ ;  /* 0x000000c703c77210 */ /* 0x002fe20007ffe0ff */
[----:B------:R-:W-:Y:S05]  /*0620*/  BRA.DIV ~URZ, `(.L_x_2118) ;  /* 0x0000ff127f007947 */ /* 0x000fea000b800000 */
[----:B------:R1:W2:Y:S01]  /*0630*/  SHFL.IDX PT, R10, R10, R3, 0x1f ;  /* 0x00001f030a0a7589 */ /* 0x0002a200000e0000 */
[----:B------:R-:W-:-:S03]  /*0640*/  MOV R11, RZ ;  /* 0x000000ff000b7202 */ /* 0x000fc60000000f00 */
[----:B------:R1:W3:Y:S04]  /*0650*/  SHFL.IDX PT, R7, R7, R3, 0x1f ;  /* 0x00001f0307077589 */ /* 0x0002e800000e0000 */
.L_x_2220:
[----:B------:R-:W-:Y:S01]  /*0660*/  ISETP.NE.AND P0, PT, R8, RZ, PT ;  /* 0x000000ff0800720c */ /* 0x000fe20003f05270 */
[----:B------:R-:W-:-:S12]  /*0670*/  BSSY B0, `(.L_x_2119) ;  /* 0x0000005000007945 */ /* 0x000fd80003800000 */
[----:B------:R-:W-:Y:S05]  /*0680*/  @!P0 BRA `(.L_x_2120) ;  /* 0x0000003000008947 */ /* 0x000fea0003800000 */
[----:B-1----:R-:W-:Y:S01]  /*0690*/  IADD3 R3, R3, -0x1, RZ ;  /* 0xffffffff03037810 */ /* 0x002fe20007ffe0ff */
[----:B------:R-:W-:Y:S05]  /*06a0*/  BRA.DIV ~URZ, `(.L_x_2121) ;  /* 0x0000ff727f007947 */ /* 0x000fea000b800000 */
[----:B------:R1:W4:Y:S02]  /*06b0*/  SHFL.IDX PT, R11, R9, R3, 0x1f ;  /* 0x00001f03090b7589 */ /* 0x00032400000e0000 */
.L_x_2120:
[----:B------:R-:W-:Y:S05]  /*06c0*/  BSYNC B0 ;  /* 0x0000000000007941 */ /* 0x000fea0003800000 */
.L_x_2119:
[----:B---3--:R-:W-:Y:S01]  /*06d0*/  ISETP.NE.AND P0, PT, R7, 0x1, PT ;  /* 0x000000010700780c */ /* 0x008fe20003f05270 */
[----:B----4-:R-:W-:Y:S01]  /*06e0*/  IMAD R196, R11, c[0x0][0x538], R196 ;  /* 0x00014e000bc47a24 */ /* 0x010fe200078e02c4 */
[----:B------:R-:W-:Y:S04]  /*06f0*/  BSSY B0, `(.L_x_2122) ;  /* 0x0000078000007945 */ /* 0x000fe80003800000 */
[----:B------:R-:W-:-:S07]  /*0700*/  IADD3 R4, -R196, UR4, RZ ;  /* 0x00000004c4047c10 */ /* 0x000fce000fffe1ff */
[----:B------:R-:W-:Y:S05]  /*0710*/  @!P0 BRA `(.L_x_2123) ;  /* 0x0000037000008947 */ /* 0x000fea0003800000 */
[----:B--2---:R-:W-:Y:S02]  /*0720*/  IABS R5, R10 ;  /* 0x0000000a00057213 */ /* 0x004fe40000000000 */
[----:B------:R-:W-:Y:S02]  /*0730*/  IABS R8, R7 ;  /* 0x0000000700087213 */ /* 0x000fe40000000000 */
[----:B------:R-:W2:Y:S01]  /*0740*/  I2F.RP R12, R5 ;  /* 0x00000005000c7306 */ /* 0x000ea20000209400 */
[----:B------:R-:W-:Y:S02]  /*0750*/  IABS R2, R4 ;  /* 0x0000000400027213 */ /* 0x000fe40000000000 */
[----:B------:R-:W-:-:S05]  /*0760*/  IABS R0, R10 ;  /* 0x0000000a00007213 */ /* 0x000fca0000000000 */
[----:B-1----:R-:W1:Y:S01]  /*0770*/  I2F.RP R9, R8 ;  /* 0x0000000800097306 */ /* 0x002e620000209400 */
[----:B------:R-:W-:-:S07]  /*0780*/  IMAD.MOV R0, RZ, RZ, -R0 ;  /* 0x000000ffff007224 */ /* 0x000fce00078e0a00 */
[----:B--2---:R-:W2:Y:S08]  /*0790*/  MUFU.RCP R12, R12 ;  /* 0x0000000c000c7308 */ /* 0x004eb00000001000 */
[----:B-1----:R-:W-:Y:S01]  /*07a0*/  MUFU.RCP R9, R9 ;  /* 0x0000000900097308 */ /* 0x002fe20000001000 */
[----:B--2---:R-:W-:-:S07]  /*07b0*/  IADD3 R12, R12, 0xffffffe, RZ ;  /* 0x0ffffffe0c0c7810 */ /* 0x004fce0007ffe0ff */
[----:B------:R-:W1:Y:S02]  /*07c0*/  F2I.FTZ.U32.TRUNC.NTZ R13, R12 ;  /* 0x0000000c000d7305 */ /* 0x000e64000021f000 */
[----:B-1----:R-:W-:Y:S02]  /*07d0*/  IMAD.MOV R3, RZ, RZ, -R13 ;  /* 0x000000ffff037224 */ /* 0x002fe400078e0a0d */
[----:B------:R-:W-:Y:S02]  /*07e0*/  IMAD.MOV.U32 R12, RZ, RZ, RZ ;  /* 0x000000ffff0c7224 */ /* 0x000fe400078e00ff */
[----:B------:R-:W-:-:S04]  /*07f0*/  IMAD R3, R3, R5, RZ ;  /* 0x0000000503037224 */ /* 0x000fc800078e02ff */
[----:B------:R-:W-:Y:S01]  /*0800*/  IMAD.HI.U32 R3, R13, R3, R12 ;  /* 0x000000030d037227 */ /* 0x000fe200078e000c */
[----:B------:R-:W-:-:S04]  /*0810*/  IADD3 R12, R9, 0xffffffe, RZ ;  /* 0x0ffffffe090c7810 */ /* 0x000fc80007ffe0ff */
[----:B------:R1:W2:Y:S01]  /*0820*/  F2I.FTZ.U32.TRUNC.NTZ R13, R12 ;  /* 0x0000000c000d7305 */ /* 0x0002a2000021f000 */
[----:B------:R-:W-:-:S04]  /*0830*/  IMAD.HI.U32 R3, R3, R2, RZ ;  /* 0x0000000203037227 */ /* 0x000fc800078e00ff */
[----:B------:R-:W-:-:S05]  /*0840*/  IMAD R0, R3, R0, R2 ;  /* 0x0000000003007224 */ /* 0x000fca00078e0202 */
[----:B------:R-:W-:Y:S01]  /*0850*/  ISETP.GT.U32.AND P1, PT, R5, R0, PT ;  /* 0x000000000500720c */ /* 0x000fe20003f24070 */
[----:B-1----:R-:W-:-:S12]  /*0860*/  IMAD.MOV.U32 R12, RZ, RZ, RZ ;  /* 0x000000ffff0c7224 */ /* 0x002fd800078e00ff */
[----:B------:R-:W-:Y:S01]  /*0870*/  @!P1 IMAD.IADD R0, R0, 0x1, -R5 ;  /* 0x0000000100009824 */ /* 0x000fe200078e0a05 */
[----:B------:R-:W-:Y:S02]  /*0880*/  @!P1 IADD3 R3, R3, 0x1, RZ ;  /* 0x0000000103039810 */ /* 0x000fe40007ffe0ff */
[----:B------:R-:W-:Y:S02]  /*0890*/  ISETP.NE.AND P1, PT, R10, RZ, PT ;  /* 0x000000ff0a00720c */ /* 0x000fe40003f25270 */
[----:B------:R-:W-:Y:S01]  /*08a0*/  ISETP.GE.U32.AND P2, PT, R0, R5, PT ;  /* 0x000000050000720c */ /* 0x000fe20003f46070 */
[----:B--2---:R-:W-:Y:S01]  /*08b0*/  IMAD.MOV R5, RZ, RZ, -R13 ;  /* 0x000000ffff057224 */ /* 0x004fe200078e0a0d */
[----:B------:R-:W-:-:S03]  /*08c0*/  LOP3.LUT R0, R4, R10, RZ, 0x3c, !PT ;  /* 0x0000000a04007212 */ /* 0x000fc600078e3cff */
[----:B------:R-:W-:Y:S01]  /*08d0*/  IMAD R5, R5, R8, RZ ;  /* 0x0000000805057224 */ /* 0x000fe200078e02ff */
[----:B------:R-:W-:Y:S02]  /*08e0*/  ISETP.GE.AND P0, PT, R0, RZ, PT ;  /* 0x000000ff0000720c */ /* 0x000fe40003f06270 */
[----:B------:R-:W-:Y:S01]  /*08f0*/  IABS R0, R7 ;  /* 0x0000000700007213 */ /* 0x000fe20000000000 */
[----:B------:R-:W-:-:S04]  /*0900*/  IMAD.HI.U32 R5, R13, R5, R12 ;  /* 0x000000050d057227 */ /* 0x000fc800078e000c */
[----:B------:R-:W-:Y:S01]  /*0910*/  @P2 IADD3 R3, R3, 0x1, RZ ;  /* 0x0000000103032810 */ /* 0x000fe20007ffe0ff */
[----:B------:R-:W-:-:S05]  /*0920*/  IMAD.MOV R0, RZ, RZ, -R0 ;  /* 0x000000ffff007224 */ /* 0x000fca00078e0a00 */
[----:B------:R-:W-:Y:S01]  /*0930*/  @!P0 IMAD.MOV R3, RZ, RZ, -R3 ;  /* 0x000000ffff038224 */ /* 0x000fe200078e0a03 */
[----:B------:R-:W-:-:S04]  /*0940*/  @!P1 LOP3.LUT R3, RZ, R10, RZ, 0x33, !PT ;  /* 0x0000000aff039212 */ /* 0x000fc800078e33ff */
[----:B------:R-:W-:-:S05]  /*0950*/  IABS R2, R3 ;  /* 0x0000000300027213 */ /* 0x000fca0000000000 */
[----:B------:R-:W-:-:S04]  /*0960*/  IMAD.HI.U32 R5, R5, R2, RZ ;  /* 0x0000000205057227 */ /* 0x000fc800078e00ff */
[----:B------:R-:W-:Y:S02]  /*0970*/  IMAD R0, R5, R0, R2 ;  /* 0x0000000005007224 */ /* 0x000fe400078e0202 */
[----:B------:R-:W-:-:S03]  /*0980*/  IMAD.MOV R2, RZ, RZ, -R3 ;  /* 0x000000ffff027224 */ /* 0x000fc600078e0a03 */
[----:B------:R-:W-:Y:S01]  /*0990*/  ISETP.GT.U32.AND P1, PT, R8, R0, PT ;  /* 0x000000000800720c */ /* 0x000fe20003f24070 */
[----:B------:R-:W-:-:S12]  /*09a0*/  IMAD R2, R10, R2, R4 ;  /* 0x000000020a027224 */ /* 0x000fd800078e0204 */
        /* <DEDUP_REMOVED lines=14> */
.L_x_2123:
[----:B------:R-:W-:-:S04]  /*0a90*/  IMAD.MOV.U32 R0, RZ, RZ, 0x4 ;  /* 0x00000004ff007424 */ /* 0x000fc800078e00ff */
[----:B-1----:R-:W-:-:S05]  /*0aa0*/  IMAD.WIDE R2, R199, R0, c[0x0][0x590] ;  /* 0x00016400c7027625 */ /* 0x002fca00078e0200 */
[----:B------:R1:W3:Y:S02]  /*0ab0*/  LDG.E R5, [R2.64] ;  /* 0x0000000802057981 */ /* 0x0002e4000c1e1900 */
[----:B-1----:R-:W-:Y:S01]  /*0ac0*/  IABS R2, R4 ;  /* 0x0000000400027213 */ /* 0x002fe20000000000 */
[----:B--23--:R-:W-:-:S05]  /*0ad0*/  IMAD R3, R5, R10, RZ ;  /* 0x0000000a05037224 */ /* 0x00cfca00078e02ff */
[-C--:B------:R-:W-:Y:S02]  /*0ae0*/  IABS R8, R3.reuse ;  /* 0x0000000300087213 */ /* 0x080fe40000000000 */
[----:B------:R-:W-:Y:S02]  /*0af0*/  IABS R0, R3 ;  /* 0x0000000300007213 */ /* 0x000fe40000000000 */
[----:B------:R-:W1:Y:S03]  /*0b00*/  I2F.RP R12, R8 ;  /* 0x00000008000c7306 */ /* 0x000e660000209400 */
[----:B------:R-:W-:-:S05]  /*0b10*/  IMAD.MOV R0, RZ, RZ, -R0 ;  /* 0x000000ffff007224 */ /* 0x000fca00078e0a00 */
        /* <DEDUP_REMOVED lines=19> */
[----:B------:R-:W-:-:S05]  /*0c50*/  @!P1 LOP3.LUT R8, RZ, R3, RZ, 0x33, !PT ;  /* 0x00000003ff089212 */ /* 0x000fca00078e33ff */
[----:B------:R-:W-:Y:S01]  /*0c60*/  IMAD R0, R5, R8, RZ ;  /* 0x0000000805007224 */ /* 0x000fe200078e02ff */
[----:B------:R-:W-:-:S04]  /*0c70*/  IADD3 R8, -R8, RZ, RZ ;  /* 0x000000ff08087210 */ /* 0x000fc80007ffe1ff */
[C---:B------:R-:W-:Y:S01]  /*0c80*/  IADD3 R2, -R0.reuse, c[0x0][0x538], RZ ;  /* 0x00014e0000027a10 */ /* 0x040fe20007ffe1ff */
[----:B------:R-:W-:Y:S02]  /*0c90*/  IMAD R3, R3, R8, R4 ;  /* 0x0000000803037224 */ /* 0x000fe400078e0204 */
[----:B------:R-:W-:Y:S01]  /*0ca0*/  IMAD.MOV.U32 R8, RZ, RZ, RZ ;  /* 0x000000ffff087224 */ /* 0x000fe200078e00ff */
[----:B------:R-:W-:Y:S02]  /*0cb0*/  IMNMX R5, R5, R2, PT ;  /* 0x0000000205057217 */ /* 0x000fe40003800200 */
[----:B------:R-:W-:Y:S02]  /*0cc0*/  IABS R4, R3 ;  /* 0x0000000300047213 */ /* 0x000fe40000000000 */
[----:B------:R-:W-:Y:S01]  /*0cd0*/  IABS R7, R5 ;  /* 0x0000000500077213 */ /* 0x000fe20000000000 */
[----:B------:R-:W-:Y:S01]  /*0ce0*/  IMAD.MOV R198, RZ, RZ, -R5 ;  /* 0x000000ffffc67224 */ /* 0x000fe200078e0a05 */
[----:B------:R-:W-:-:S02]  /*0cf0*/  IADD3 R0, R0, 0x1000000, R3 ;  /* 0x0100000000007810 */ /* 0x000fc40007ffe003 */
[----:B------:R-:W1:Y:S08]  /*0d00*/  I2F.RP R9, R7 ;  /* 0x0000000700097306 */ /* 0x000e700000209400 */
[----:B-1----:R-:W1:Y:S02]  /*0d10*/  MUFU.RCP R9, R9 ;  /* 0x0000000900097308 */ /* 0x002e640000001000 */
[----:B-1----:R-:W-:-:S06]  /*0d20*/  IADD3 R9, R9, 0xffffffe, RZ ;  /* 0x0ffffffe09097810 */ /* 0x002fcc0007ffe0ff */
[----:B------:R-:W1:Y:S02]  /*0d30*/  F2I.FTZ.U32.TRUNC.NTZ R9, R9 ;  /* 0x0000000900097305 */ /* 0x000e64000021f000 */
[----:B-1----:R-:W-:-:S04]  /*0d40*/  IMAD.MOV R2, RZ, RZ, -R9 ;  /* 0x000000ffff027224 */ /* 0x002fc800078e0a09 */
[----:B------:R-:W-:Y:S01]  /*0d50*/  IMAD R11, R2, R7, RZ ;  /* 0x00000007020b7224 */ /* 0x000fe200078e02ff */
[----:B------:R-:W-:-:S03]  /*0d60*/  IABS R2, R5 ;  /* 0x0000000500027213 */ /* 0x000fc60000000000 */
        /* <DEDUP_REMOVED lines=14> */
[----:B------:R-:W-:Y:S02]  /*0e50*/  IMAD R198, R11, R198, R0 ;  /* 0x000000c60bc67224 */ /* 0x000fe400078e0200 */
[----:B------:R-:W-:Y:S02]  /*0e60*/  IMAD.MOV.U32 R2, RZ, RZ, R11 ;  /* 0x000000ffff027224 */ /* 0x000fe400078e000b */
.L_x_2124:
[----:B------:R-:W-:Y:S05]  /*0e70*/  BSYNC B0 ;  /* 0x0000000000007941 */ /* 0x000fea0003800000 */
.L_x_2122:
[----:B------:R-:W-:-:S04]  /*0e80*/  LOP3.LUT R2, RZ, R2, RZ, 0x33, !PT ;  /* 0x00000002ff027212 */ /* 0x000fc800078e33ff */
[----:B------:R-:W-:Y:S01]  /*0e90*/  IADD3 R197, R2, R10, RZ ;  /* 0x0000000a02c57210 */ /* 0x000fe20007ffe0ff */
[----:B------:R-:W-:Y:S05]  /*0ea0*/  BRA `(.L_x_2125) ;  /* 0x0000004000007947 */ /* 0x000fea0003800000 */
.L_x_2113:
[----:B------:R-:W-:Y:S01]  /*0eb0*/  IMAD.MOV.U32 R197, RZ, RZ, RZ ;  /* 0x000000ffffc57224 */ /* 0x000fe200078e00ff */
[----:B------:R-:W-:Y:S01]  /*0ec0*/  MOV R198, RZ ;  /* 0x000000ff00c67202 */ /* 0x000fe20000000f00 */
[----:B------:R-:W-:Y:S01]  /*0ed0*/  IMAD.U32 R196, RZ, RZ, UR4 ;  /* 0x00000004ffc47e24 */ /* 0x000fe2000f8e00ff */
[----:B------:R-:W-:Y:S02]  /*0ee0*/  MOV R199, c[0x0][0x53c] ;  /* 0x00014f0000c77a02 */ /* 0x000fe40000000f00 */
.L_x_2125:
[----:B------:R-:W-:Y:S01]  /*0ef0*/  ISETP.NE.AND P0, PT, R6, RZ, PT ;  /* 0x000000ff0600720c */ /* 0x000fe20003f05270 */
[----:B------:R-:W-:-:S12]  /*0f00*/  WARPSYNC 0xffffffff ;  /* 0xffffffff00007948 */ /* 0x000fd80003800000 */
[----:B------:R1:W-:Y:S04]  /*0f10*/  @!P0 STS.128 [0x24100], R196 ;  /* 0x024100c4ff008388 */ /* 0x0003e80000000c00 */
[----:B------:R-:W-:Y:S06]  /*0f20*/  BAR.ARV 0x5, 0x100 ;  /* 0x0144000000007b1d */ /* 0x000fec0000002000 */
.L_x_2111:
[----:B-1----:R-:W-:-:S13]  /*0f30*/  ISETP.GE.AND P0, PT, R199, c[0x0][0x53c], PT ;  /* 0x00014f00c7007a0c */ /* 0x002fda0003f06270 */
[----:B------:R-:W-:Y:S05]  /*0f40*/  @P0 EXIT ;  /* 0x000000000000094d */ /* 0x000fea0003800000 */
[----:B------:R-:W-:-:S04]  /*0f50*/  SHF.R.S32.HI R6, RZ, 0x1f, R206 ;  /* 0x0000001fff067819 */ /* 0x000fc800000114ce */
[CC--:B------:R-:W-:Y:S02]  /*0f60*/  LEA.HI R8, R6.reuse, R206.reuse, RZ, 0x4 ;  /* 0x000000ce06087211 */ /* 0x0c0fe400078f20ff */
[CC--:B------:R-:W-:Y:S02]  /*0f70*/  LEA.HI R0, R6.reuse, R206.reuse, RZ, 0x2 ;  /* 0x000000ce06007211 */ /* 0x0c0fe400078f10ff */
[----:B------:R-:W-:Y:S02]  /*0f80*/  SHF.R.S32.HI R5, RZ, 0x4, R8 ;  /* 0x00000004ff057819 */ /* 0x000fe40000011408 */
[----:B------:R-:W-:Y:S02]  /*0f90*/  LEA.HI R3, R6, R206, RZ, 0x3 ;  /* 0x000000ce06037211 */ /* 0x000fe400078f18ff */
[C---:B------:R-:W-:Y:S02]  /*0fa0*/  LEA.HI R2, R8.reuse, R5, RZ, 0x1 ;  /* 0x0000000508027211 */ /* 0x040fe400078f08ff */
[----:B------:R-:W-:-:S02]  /*0fb0*/  LOP3.LUT R8, R8, 0xfffffff0, RZ, 0xc0, !PT ;  /* 0xfffffff008087812 */ /* 0x000fc400078ec0ff */
[--C-:B------:R-:W-:Y:S02]  /*0fc0*/  SHF.R.S32.HI R4, RZ, 0x2, R0.reuse ;  /* 0x00000002ff047819 */ /* 0x100fe40000011400 */
[----:B------:R-:W-:Y:S01]  /*0fd0*/  SHF.R.S32.HI R7, RZ, 0x1f, R0 ;  /* 0x0000001fff077819 */ /* 0x000fe20000011400 */
[----:B------:R-:W-:Y:S01]  /*0fe0*/  IMAD.IADD R8, R206, 0x1, -R8 ;  /* 0x00000001ce087824 */ /* 0x000fe200078e0a08 */
[----:B------:R-:W-:Y:S02]  /*0ff0*/  LOP3.LUT R2, R2, 0xfffffffe, RZ, 0xc0, !PT ;  /* 0xfffffffe02027812 */ /* 0x000fe400078ec0ff */
[----:B------:R-:W-:Y:S02]  /*1000*/  SHF.R.S32.HI R219, RZ, 0x3, R3 ;  /* 0x00000003ffdb7819 */ /* 0x000fe40000011403 */
[----:B------:R-:W-:Y:S01]  /*1010*/  SHF.R.S32.HI R9, RZ, 0x1f, R8 ;  /* 0x0000001fff097819 */ /* 0x000fe20000011408 */
[----:B------:R-:W-:Y:S01]  /*1020*/  IMAD.IADD R2, R5, 0x1, -R2 ;  /* 0x0000000105027824 */ /* 0x000fe200078e0a02 */
[----:B------:R-:W-:Y:S01]  /*1030*/  LOP3.LUT R218, R3, 0xfffffff8, RZ, 0xc0, !PT ;  /* 0xfffffff803da7812 */ /* 0x000fe200078ec0ff */
[----:B------:R-:W-:Y:S01]  /*1040*/  IMAD.SHL.U32 R11, R219, 0x40, RZ ;  /* 0x00000040db0b7824 */ /* 0x000fe200078e00ff */
[----:B------:R-:W-:-:S02]  /*1050*/  LEA.HI R7, R7, R4, RZ, 0x3 ;  /* 0x0000000407077211 */ /* 0x000fc400078f18ff */
[----:B------:R-:W-:Y:S01]  /*1060*/  LEA.HI R10, R6, R206, RZ, 0x6 ;  /* 0x000000ce060a7211 */ /* 0x000fe200078f30ff */
[----:B------:R-:W-:Y:S01]  /*1070*/  IMAD.IADD R218, R206, 0x1, -R218 ;  /* 0x00000001ceda7824 */ /* 0x000fe200078e0ada */
[----:B------:R-:W-:Y:S02]  /*1080*/  LEA.HI R9, R9, R8, RZ, 0x3 ;  /* 0x0000000809097211 */ /* 0x000fe400078f18ff */
[----:B------:R-:W-:Y:S01]  /*1090*/  LEA.HI R6, R6, R206, RZ, 0x5 ;  /* 0x000000ce06067211 */ /* 0x000fe200078f28ff */
[----:B------:R-:W-:Y:S01]  /*10a0*/  IMAD.SHL.U32 R10, R10, 0x8, RZ ;  /* 0x000000080a0a7824 */ /* 0x000fe200078e00ff */
[----:B------:R-:W-:Y:S01]  /*10b0*/  LOP3.LUT R7, R7, 0xfffffff8, RZ, 0xc0, !PT ;  /* 0xfffffff807077812 */ /* 0x000fe200078ec0ff */
[----:B------:R-:W-:Y:S01]  /*10c0*/  IMAD.SHL.U32 R222, R218, 0x8, RZ ;  /* 0x00000008dade7824 */ /* 0x000fe200078e00ff */
[C---:B------:R-:W-:Y:S01]  /*10d0*/  LOP3.LUT R5, R9.reuse, 0xfffffff8, RZ, 0xc0, !PT ;  /* 0xfffffff809057812 */ /* 0x040fe200078ec0ff */
[----:B------:R-:W-:Y:S01]  /*10e0*/  IMAD.SHL.U32 R9, R9, 0x40, RZ ;  /* 0x0000004009097824 */ /* 0x000fe200078e00ff */
[----:B------:R-:W-:Y:S01]  /*10f0*/  LOP3.LUT R216, R6, 0xffffffe0, RZ, 0xc0, !PT ;  /* 0xffffffe006d87812 */ /* 0x000fe200078ec0ff */
[----:B------:R-:W-:Y:S01]  /*1100*/  IMAD.IADD R7, R4, 0x1, -R7 ;  /* 0x0000000104077824 */ /* 0x000fe200078e0a07 */
[----:B------:R-:W-:Y:S01]  /*1110*/  LOP3.LUT R11, R11, 0x1c0, RZ, 0xc0, !PT ;  /* 0x000001c00b0b7812 */ /* 0x000fe200078ec0ff */
[----:B------:R-:W-:Y:S01]  /*1120*/  IMAD.IADD R5, R8, 0x1, -R5 ;  /* 0x0000000108057824 */ /* 0x000fe200078e0a05 */
[--C-:B------:R-:W-:Y:S01]  /*1130*/  SHF.R.S32.HI R8, RZ, 0x5, R6.reuse ;  /* 0x00000005ff087819 */ /* 0x100fe20000011406 */
[----:B------:R-:W-:Y:S01]  /*1140*/  IMAD.SHL.U32 R4, R218, 0x40, RZ ;  /* 0x00000040da047824 */ /* 0x000fe200078e00ff */
[----:B------:R-:W-:Y:S01]  /*1150*/  SHF.R.S32.HI R6, RZ, 0x1f, R6 ;  /* 0x0000001fff067819 */ /* 0x000fe20000011406 */
[----:B------:R-:W-:Y:S01]  /*1160*/  IMAD.IADD R216, R206, 0x1, -R216 ;  /* 0x00000001ced87824 */ /* 0x000fe200078e0ad8 */
[----:B------:R-:W-:-:S02]  /*1170*/  SHF.R.U32.HI R212, RZ, 0x3, R11 ;  /* 0x00000003ffd47819 */ /* 0x000fc4000001160b */
[----:B------:R-:W-:Y:S02]  /*1180*/  LOP3.LUT R10, R10, 0x7ffffe00, RZ, 0xc0, !PT ;  /* 0x7ffffe000a0a7812 */ /* 0x000fe400078ec0ff */
[----:B------:R-:W-:Y:S02]  /*1190*/  LOP3.LUT R11, R11, 0x38, R222, 0xf8, !PT ;  /* 0x000000380b0b7812 */ /* 0x000fe400078ef8de */
[----:B------:R-:W-:Y:S02]  /*11a0*/  LOP3.LUT R4, R4, 0x1c0, RZ, 0xc0, !PT ;  /* 0x000001c004047812 */ /* 0x000fe400078ec0ff */
[----:B------:R-:W-:Y:S02]  /*11b0*/  LEA.HI R6, R6, R8, RZ, 0x3 ;  /* 0x0000000806067211 */ /* 0x000fe400078f18ff */
[----:B------:R-:W-:Y:S02]  /*11c0*/  SHF.R.S32.HI R213, RZ, 0x1f, R216 ;  /* 0x0000001fffd57819 */ /* 0x000fe400000114d8 */
[----:B------:R-:W-:Y:S01]  /*11d0*/  LOP3.LUT R212, R10, R11, R212, 0xf6, !PT ;  /* 0x0000000b0ad47212 */ /* 0x000fe200078ef6d4 */
[----:B------:R-:W-:Y:S01]  /*11e0*/  IMAD.SHL.U32 R10, R2, 0x8, RZ ;  /* 0x00000008020a7824 */ /* 0x000fe200078e00ff */
[----:B------:R-:W-:-:S02]  /*11f0*/  LOP3.LUT R11, R7, 0x1, RZ, 0xc0, !PT ;  /* 0x00000001070b7812 */ /* 0x000fc400078ec0ff */
[----:B------:R-:W-:Y:S01]  /*1200*/  LOP3.LUT R3, R4, 0x8, R3, 0xf8, !PT ;  /* 0x0000000804037812 */ /* 0x000fe200078ef803 */
[----:B------:R-:W-:Y:S01]  /*1210*/  IMAD.SHL.U32 R212, R212, 0x2, RZ ;  /* 0x00000002d4d47824 */ /* 0x000fe200078e00ff */
[----:B------:R-:W-:Y:S02]  /*1220*/  LOP3.LUT R0, R0, 0xfffffffc, RZ, 0xc0, !PT ;  /* 0xfffffffc00007812 */ /* 0x000fe400078ec0ff */
[----:B------:R-:W-:Y:S02]  /*1230*/  LOP3.LUT R6, R6, 0xffffff8, RZ, 0xc0, !PT ;  /* 0x0ffffff806067812 */ /* 0x000fe400078ec0ff */
[----:B------:R-:W-:Y:S01]  /*1240*/  LEA.HI R213, R213, R216, RZ, 0x2 ;  /* 0x000000d8d5d57211 */ /* 0x000fe200078f10ff */
[----:B------:R-:W-:Y:S01]  /*1250*/  IMAD.IADD R0, R206, 0x1, -R0 ;  /* 0x00000001ce007824 */ /* 0x000fe200078e0a00 */
[----:B------:R-:W-:Y:S01]  /*1260*/  SHF.R.U32.HI R4, RZ, 0x3, R4 ;  /* 0x00000003ff047819 */ /* 0x000fe20000011604 */
[C---:B------:R-:W-:Y:S01]  /*1270*/  IMAD.IADD R6, R8.reuse, 0x1, -R6 ;  /* 0x0000000108067824 */ /* 0x040fe200078e0a06 */
[----:B------:R-:W-:Y:S01]  /*1280*/  ISETP.NE.U32.AND P3, PT, R11, 0x1, PT ;  /* 0x000000010b00780c */ /* 0x000fe20003f65070 */
[----:B------:R-:W-:Y:S01]  /*1290*/  IMAD.SHL.U32 R8, R8, 0x400, RZ ;  /* 0x0000040008087824 */ /* 0x000fe200078e00ff */
[----:B------:R-:W-:-:S02]  /*12a0*/  SHF.R.S32.HI R215, RZ, 0x2, R213 ;  /* 0x00000002ffd77819 */ /* 0x000fc400000114d5 */
[----:B------:R-:W-:Y:S01]  /*12b0*/  LOP3.LUT R4, R3, R4, RZ, 0x3c, !PT ;  /* 0x0000000403047212 */ /* 0x000fe200078e3cff */
[----:B------:R-:W-:Y:S01]  /*12c0*/  IMAD.SHL.U32 R3, R5, 0x40, RZ ;  /* 0x0000004005037824 */ /* 0x000fe200078e00ff */
[C---:B------:R-:W-:Y:S01]  /*12d0*/  R2P PR, R7.reuse, 0x6 ;  /* 0x0000000607007804 */ /* 0x040fe20000000000 */
[----:B------:R-:W-:Y:S01]  /*12e0*/  IMAD.SHL.U32 R7, R7, 0x40, RZ ;  /* 0x0000004007077824 */ /* 0x000fe200078e00ff */
[----:B------:R-:W-:Y:S01]  /*12f0*/  LOP3.LUT P0, RZ, R5, 0x2, RZ, 0xc0, !PT ;  /* 0x0000000205ff7812 */ /* 0x000fe2000780c0ff */
[----:B------:R-:W-:Y:S01]  /*1300*/  IMAD R215, R6, 0x10, R215 ;  /* 0x0000001006d77824 */ /* 0x000fe200078e02d7 */
[C---:B------:R-:W-:Y:S01]  /*1310*/  LEA.HI R6, R0.reuse, R0, RZ, 0x1 ;  /* 0x0000000000067211 */ /* 0x040fe200078f08ff */
[----:B------:R-:W-:Y:S01]  /*1320*/  IMAD R217, R0, 0x2, R8 ;  /* 0x0000000200d97824 */ /* 0x000fe200078e0208 */
[----:B------:R-:W-:Y:S01]  /*1330*/  LOP3.LUT R3, R3, 0x1c0, RZ, 0xc0, !PT ;  /* 0x000001c003037812 */ /* 0x000fe200078ec0ff */
[----:B------:R-:W-:Y:S01]  /*1340*/  IMAD R4, R2, 0x200, R4 ;  /* 0x0000020002047824 */ /* 0x000fe200078e0204 */
[----:B------:R-:W-:-:S02]  /*1350*/  LOP3.LUT R7, R7, 0x1c0, RZ, 0xc0, !PT ;  /* 0x000001c007077812 */ /* 0x000fc400078ec0ff */
[----:B------:R-:W-:Y:S02]  /*1360*/  LOP3.LUT R6, R6, 0x1ffffffe, RZ, 0xc0, !PT ;  /* 0x1ffffffe06067812 */ /* 0x000fe400078ec0ff */
[----:B------:R-:W-:Y:S02]  /*1370*/  LOP3.LUT R10, R3, 0x8, R10, 0xf8, !PT ;  /* 0x00000008030a7812 */ /* 0x000fe400078ef80a */
[----:B------:R-:W-:Y:S01]  /*1380*/  SHF.R.U32.HI R3, RZ, 0x3, R3 ;  /* 0x00000003ff037819 */ /* 0x000fe20000011603 */
[----:B------:R-:W-:Y:S01]  /*1390*/  IMAD.IADD R214, R0, 0x1, -R6 ;  /* 0x0000000100d67824 */ /* 0x000fe200078e0a06 */
[----:B------:R-:W-:Y:S02]  /*13a0*/  LEA.HI R7, R7, R7, RZ, 0x1d ;  /* 0x0000000707077211 */ /* 0x000fe400078fe8ff */
[----:B------:R-:W-:Y:S01]  /*13b0*/  LOP3.LUT R3, R10, R3, RZ, 0x3c, !PT ;  /* 0x000000030a037212 */ /* 0x000fe200078e3cff */
[----:B------:R-:W-:Y:S01]  /*13c0*/  IMAD R214, R214, 0x8, R215 ;  /* 0x00000008d6d67824 */ /* 0x000fe200078e02d7 */
[----:B------:R-:W-:Y:S01]  /*13d0*/  LOP3.LUT R0, R9, 0xfffffe00, RZ, 0xc0, !PT ;  /* 0xfffffe0009007812 */ /* 0x000fe200078ec0ff */
[----:B------:R-:W-:Y:S01]  /*13e0*/  IMAD.IADD R217, R217, 0x1, R7 ;  /* 0x00000001d9d97824 */ /* 0x000fe200078e0207 */
[----:B------:R-:W-:Y:S01]  /*13f0*/  LOP3.LUT P4, RZ, R5, 0x4, RZ, 0xc0, !PT ;  /* 0x0000000405ff7812 */ /* 0x000fe2000788c0ff */
[----:B------:R-:W-:Y:S01]  /*1400*/  IMAD.MOV.U32 R5, RZ, RZ, 0x40 ;  /* 0x00000040ff057424 */ /* 0x000fe200078e00ff */
[----:B------:R-:W-:-:S02]  /*1410*/  IADD3 R2, R3, R0, R8 ;  /* 0x0000000003027210 */ /* 0x000fc40007ffe008 */
[----:B------:R-:W-:Y:S01]  /*1420*/  LOP3.LUT R3, R3, R0, RZ, 0xfc, !PT ;  /* 0x0000000003037212 */ /* 0x000fe200078efcff */
[----:B------:R-:W-:Y:S01]  /*1430*/  IMAD.MOV.U32 R0, RZ, RZ, 0x20 ;  /* 0x00000020ff007424 */ /* 0x000fe200078e00ff */
[----:B------:R-:W-:Y:S02]  /*1440*/  LEA R217, R217, 0x80, 0x1 ;  /* 0x00000080d9d97811 */ /* 0x000fe400078e08ff */
[----:B------:R-:W-:Y:S02]  /*1450*/  LOP3.LUT R213, R213, 0x7ffffffc, RZ, 0xc0, !PT ;  /* 0x7ffffffcd5d57812 */ /* 0x000fe400078ec0ff */
[----:B------:R-:W-:Y:S02]  /*1460*/  SEL R221, R0, 0xffffffe0, !P1 ;  /* 0xffffffe000dd7807 */ /* 0x000fe40004800000 */
[C---:B------:R-:W-:Y:S01]  /*1470*/  IADD3 R209, R217.reuse, -0x10, RZ ;  /* 0xfffffff0d9d17810 */ /* 0x040fe20007ffe0ff */
[----:B------:R-:W-:Y:S01]  /*1480*/  IMAD.IADD R213, R216, 0x1, -R213 ;  /* 0x00000001d8d57824 */ /* 0x000fe200078e0ad5 */
[----:B------:R-:W-:Y:S01]  /*1490*/  SEL R189, R0, 0xffffffe0, !P0 ;  /* 0xffffffe000bd7807 */ /* 0x000fe20004000000 */
[C---:B------:R-:W-:Y:S01]  /*14a0*/  IMAD.IADD R226, R217.reuse, 0x1, R221 ;  /* 0x00000001d9e27824 */ /* 0x040fe200078e02dd */
[----:B------:R-:W-:Y:S01]  /*14b0*/  @P3 IADD3 R209, R217, 0x10, RZ ;  /* 0x00000010d9d13810 */ /* 0x000fe20007ffe0ff */
[----:B------:R-:W-:Y:S01]  /*14c0*/  IMAD.SHL.U32 R213, R213, 0x2, RZ ;  /* 0x00000002d5d57824 */ /* 0x000fe200078e00ff */
[----:B------:R-:W-:-:S02]  /*14d0*/  LEA R185, R3, 0x100, 0x1 ;  /* 0x0000010003b97811 */ /* 0x000fc400078e08ff */
[----:B------:R-:W-:Y:S01]  /*14e0*/  LEA R191, R2, 0x18100, 0x1 ;  /* 0x0001810002bf7811 */ /* 0x000fe200078e08ff */
[----:B------:R-:W-:Y:S01]  /*14f0*/  IMAD.IADD R221, R221, 0x1, R209 ;  /* 0x00000001dddd7824 */ /* 0x000fe200078e02d1 */
[----:B------:R-:W-:Y:S01]  /*1500*/  SEL R227, R5, 0xffffffc0, !P2 ;  /* 0xffffffc005e37807 */ /* 0x000fe20005000000 */
[----:B------:R-:W-:Y:S01]  /*1510*/  IMAD.IADD R229, R189, 0x1, R185 ;  /* 0x00000001bde57824 */ /* 0x000fe200078e02b9 */
[----:B------:R-:W-:Y:S01]  /*1520*/  SEL R0, R5, 0xffffffc0, !P4 ;  /* 0xffffffc005007807 */ /* 0x000fe20006000000 */
[----:B------:R-:W-:Y:S01]  /*1530*/  IMAD.IADD R188, R191, 0x1, R189 ;  /* 0x00000001bfbc7824 */ /* 0x000fe200078e02bd */
[C---:B------:R-:W-:Y:S01]  /*1540*/  IADD3 R208, R222.reuse, 0x40, RZ ;  /* 0x00000040ded07810 */ /* 0x040fe20007ffe0ff */
[--C-:B------:R-:W-:Y:S01]  /*1550*/  IMAD.IADD R225, R217, 0x1, R227.reuse ;  /* 0x00000001d9e17824 */ /* 0x100fe200078e02e3 */
[----:B------:R-:W-:Y:S01]  /*1560*/  IADD3 R207, R222, 0x80, RZ ;  /* 0x00000080decf7810 */ /* 0x000fe20007ffe0ff */
[----:B------:R-:W-:Y:S01]  /*1570*/  IMAD.IADD R224, R226, 0x1, R227 ;  /* 0x00000001e2e07824 */ /* 0x000fe200078e02e3 */
[----:B------:R-:W-:Y:S01]  /*1580*/  SHF.R.S32.HI R223, RZ, 0x1f, R222 ;  /* 0x0000001fffdf7819 */ /* 0x000fe200000114de */
[----:B------:R-:W-:Y:S01]  /*1590*/  IMAD.IADD R228, R227, 0x1, R209 ;  /* 0x00000001e3e47824 */ /* 0x000fe200078e02d1 */
[----:B------:R-:W-:Y:S01]  /*15a0*/  SHF.R.S32.HI R203, RZ, 0x1f, R208 ;  /* 0x0000001fffcb7819 */ /* 0x000fe200000114d0 */
[----:B------:R-:W-:Y:S01]  /*15b0*/  IMAD.IADD R227, R221, 0x1, R227 ;  /* 0x00000001dde37824 */ /* 0x000fe200078e02e3 */
[----:B------:R-:W-:Y:S01]  /*15c0*/  SHF.R.S32.HI R202, RZ, 0x1f, R207 ;  /* 0x0000001fffca7819 */ /* 0x000fe200000114cf */
[--C-:B------:R-:W-:Y:S01]  /*15d0*/  IMAD.IADD R187, R191, 0x1, R0.reuse ;  /* 0x00000001bfbb7824 */ /* 0x100fe200078e0200 */
[----:B------:R-:W-:Y:S01]  /*15e0*/  IADD3 R211, R212, 0x100, RZ ;  /* 0x00000100d4d37810 */ /* 0x000fe20007ffe0ff */
[----:B------:R-:W-:Y:S01]  /*15f0*/  IMAD.IADD R184, R0, 0x1, R185 ;  /* 0x0000000100b87824 */ /* 0x000fe200078e02b9 */
[----:B------:R-:W-:Y:S01]  /*1600*/  IADD3 R210, R212, 0xc100, RZ ;  /* 0x0000c100d4d27810 */ /* 0x000fe20007ffe0ff */
[----:B------:R-:W-:Y:S01]  /*1610*/  IMAD.IADD R229, R0, 0x1, R229 ;  /* 0x0000000100e57824 */ /* 0x000fe200078e02e5 */
[----:B------:R-:W-:Y:S01]  /*1620*/  LEA R190, R4, 0xc100, 0x1 ;  /* 0x0000c10004be7811 */ /* 0x000fe200078e08ff */
[----:B------:R-:W-:-:S02]  /*1630*/  IMAD.IADD R186, R188, 0x1, R0 ;  /* 0x00000001bcba7824 */ /* 0x000fc400078e0200 */
.L_x_2216:
        /* <DEDUP_REMOVED lines=8> */
[----:B------:R-:W-:-:S04]  /*16c0*/  ISETP.NE.U32.AND P1, PT, RZ, c[0x0][0x348], PT ;  /* 0x0000d200ff007a0c */ /* 0x000fc80003f25070 */
[----:B------:R-:W-:Y:S02]  /*16d0*/  ISETP.NE.AND.EX P1, PT, RZ, c[0x0][0x34c], PT, P1 ;  /* 0x0000d300ff007a0c */ /* 0x000fe40003f25310 */
[----:B--2---:R-:W-:-:S03]  /*16e0*/  SHF.R.S32.HI R5, RZ, 0x1f, R230 ;  /* 0x0000001fff057819 */ /* 0x004fc600000114e6 */
[----:B------:R-:W-:-:S04]  /*16f0*/  @P2 LEA R6, P0, R230, c[0x0][0x370], 0x2 ;  /* 0x0000dc00e6062a11 */ /* 0x000fc800078010ff */
[C---:B------:R-:W-:Y:S02]  /*1700*/  @P2 LEA.HI.X R7, R230.reuse, c[0x0][0x374], R5, 0x2, P0 ;  /* 0x0000dd00e6072a11 */ /* 0x040fe400000f1405 */
[----:B------:R-:W-:Y:S02]  /*1710*/  ISETP.NE.U32.AND P0, PT, RZ, c[0x0][0x350], PT ;  /* 0x0000d400ff007a0c */ /* 0x000fe40003f05070 */
[C---:B------:R-:W-:Y:S01]  /*1720*/  LEA R10, P4, R230.reuse, c[0x0][0x348], 0x2 ;  /* 0x0000d200e60a7a11 */ /* 0x040fe200078810ff */
[----:B------:R1:W5:Y:S01]  /*1730*/  @P2 LDG.E R2, [R6.64] ;  /* 0x0000000806022981 */ /* 0x000362000c1e1900 */
[----:B------:R-:W-:Y:S02]  /*1740*/  ISETP.NE.AND.EX P0, PT, RZ, c[0x0][0x354], PT, P0 ;  /* 0x0000d500ff007a0c */ /* 0x000fe40003f05300 */
[C---:B------:R-:W-:Y:S02]  /*1750*/  @P5 LEA R12, P2, R230.reuse, c[0x0][0x360], 0x2 ;  /* 0x0000d800e60c5a11 */ /* 0x040fe400078410ff */
[----:B------:R-:W-:-:S02]  /*1760*/  LEA R8, P3, R230, c[0x0][0x350], 0x2 ;  /* 0x0000d400e6087a11 */ /* 0x000fc400078610ff */
[C-C-:B------:R-:W-:Y:S02]  /*1770*/  @P5 LEA.HI.X R13, R230.reuse, c[0x0][0x364], R5.reuse, 0x2, P2 ;  /* 0x0000d900e60d5a11 */ /* 0x140fe400010f1405 */
[C-C-:B------:R-:W-:Y:S02]  /*1780*/  LEA.HI.X R11, R230.reuse, c[0x0][0x34c], R5.reuse, 0x2, P4 ;  /* 0x0000d300e60b7a11 */ /* 0x140fe400020f1405 */
[----:B------:R-:W-:Y:S01]  /*1790*/  LEA.HI.X R9, R230, c[0x0][0x354], R5, 0x2, P3 ;  /* 0x0000d500e6097a11 */ /* 0x000fe200018f1405 */
[----:B------:R2:W5:Y:S01]  /*17a0*/  @P5 LDG.E R243, [R12.64] ;  /* 0x000000080cf35981 */ /* 0x000562000c1e1900 */
[----:B-1----:R-:W-:-:S06]  /*17b0*/  CS2R R6, SRZ ;  /* 0x0000000000067805 */ /* 0x002fcc000001ff00 */
[----:B------:R2:W5:Y:S04]  /*17c0*/  @P1 LDG.E R6, [R10.64] ;  /* 0x000000080a061981 */ /* 0x000568000c1e1900 */
[----:B------:R2:W5:Y:S01]  /*17d0*/  @P0 LDG.E R7, [R8.64] ;  /* 0x0000000808070981 */ /* 0x000562000c1e1900 */
[----:B------:R-:W-:Y:S01]  /*17e0*/  YIELD ;  /* 0x0000000000007946 */ /* 0x000fe20003800000 */
[----:B------:R-:W-:Y:S01]  /*17f0*/  LOP3.LUT R231, R198, 0xffff, RZ, 0xc0, !PT ;  /* 0x0000ffffc6e77812 */ /* 0x000fe200078ec0ff */
[----:B------:R-:W-:Y:S05]  /*1800*/  @P5 BRA `(.L_x_2126) ;  /* 0x0000005000005947 */ /* 0x000fea0003800000 */
[----:B-----5:R-:W-:Y:S01]  /*1810*/  MOV R243, c[0x0][0x168] ;  /* 0x00005a0000f37a02 */ /* 0x020fe20000000f00 */
[----:B------:R-:W-:Y:S05]  /*1820*/  @!P1 BRA `(.L_x_2126) ;  /* 0x0000003000009947 */ /* 0x000fea0003800000 */
[----:B------:R-:W3:Y:S04]  /*1830*/  LDG.E R243, [R10.64] ;  /* 0x000000080af37981 */ /* 0x000ee8000c1e1900 */
[----:B------:R-:W3:Y:S02]  /*1840*/  LDG.E R3, [R10.64+0x4] ;  /* 0x000004080a037981 */ /* 0x000ee4000c1e1900 */
[----:B---3--:R-:W-:-:S02]  /*1850*/  IADD3 R243, -R243, R3, RZ ;  /* 0x00000003f3f37210 */ /* 0x008fc40007ffe1ff */
.L_x_2126:
[----:B------:R-:W-:-:S04]  /*1860*/  ISETP.NE.U32.AND P2, PT, RZ, c[0x0][0x368], PT ;  /* 0x0000da00ff007a0c */ /* 0x000fc80003f45070 */
[----:B------:R-:W-:-:S13]  /*1870*/  ISETP.NE.AND.EX P2, PT, RZ, c[0x0][0x36c], PT, P2 ;  /* 0x0000db00ff007a0c */ /* 0x000fda0003f45320 */
[----:B------:R-:W-:Y:S05]  /*1880*/  @!P2 BRA `(.L_x_2127) ;  /* 0x000000400000a947 */ /* 0x000fea0003800000 */
[----:B------:R-:W-:-:S04]  /*1890*/  LEA R244, P2, R230, c[0x0][0x368], 0x2 ;  /* 0x0000da00e6f47a11 */ /* 0x000fc800078410ff */
[----:B------:R-:W-:-:S05]  /*18a0*/  LEA.HI.X R245, R230, c[0x0][0x36c], R5, 0x2, P2 ;  /* 0x0000db00e6f57a11 */ /* 0x000fca00010f1405 */
[----:B------:R1:W5:Y:S01]  /*18b0*/  LDG.E R244, [R244.64] ;  /* 0x00000008f4f47981 */ /* 0x000362000c1e1900 */
[----:B------:R-:W-:Y:S05]  /*18c0*/  BRA `(.L_x_2128) ;  /* 0x0000005000007947 */ /* 0x000fea0003800000 */
.L_x_2127:
[----:B------:R-:W-:Y:S01]  /*18d0*/  MOV R244, c[0x0][0x1d0] ;  /* 0x0000740000f47a02 */ /* 0x000fe20000000f00 */
[----:B------:R-:W-:Y:S05]  /*18e0*/  @!P0 BRA `(.L_x_2128) ;  /* 0x0000003000008947 */ /* 0x000fea0003800000 */
[----:B------:R1:W3:Y:S04]  /*18f0*/  LDG.E R244, [R8.64] ;  /* 0x0000000808f47981 */ /* 0x0002e8000c1e1900 */
[----:B-12---:R-:W3:Y:S02]  /*1900*/  LDG.E R8, [R8.64+0x4] ;  /* 0x0000040808087981 */ /* 0x006ee4000c1e1900 */
[----:B---3--:R-:W-:Y:S02]  /*1910*/  IADD3 R244, -R244, R8, RZ ;  /* 0x00000008f4f47210 */ /* 0x008fe40007ffe1ff */
.L_x_2128:
[----:B------:R-:W-:Y:S01]  /*1920*/  IMAD.MOV.U32 R3, RZ, RZ, c[0x0][0x2c4] ;  /* 0x0000b100ff037624 */ /* 0x000fe200078e00ff */
[----:B------:R-:W-:Y:S01]  /*1930*/  LOP3.LUT R234, R198, 0xff0000, RZ, 0xc0, !PT ;  /* 0x00ff0000c6ea7812 */ /* 0x000fe200078ec0ff */
[----:B------:R-:W-:Y:S01]  /*1940*/  IMAD.SHL.U32 R197, R197, 0x80, RZ ;  /* 0x00000080c5c57824 */ /* 0x000fe200078e00ff */
[----:B------:R-:W-:Y:S01]  /*1950*/  BSSY B0, `(.L_x_2129) ;  /* 0x0000035000007945 */ /* 0x000fe20003800000 */
[--C-:B-----5:R-:W-:Y:S01]  /*1960*/  IMAD.IADD R244, R244, 0x1, -R2.reuse ;  /* 0x00000001f4f47824 */ /* 0x120fe200078e0a02 */
[----:B------:R-:W-:Y:S01]  /*1970*/  ISETP.NE.AND P2, PT, R3, 0x1, PT ;  /* 0x000000010300780c */ /* 0x000fe20003f45270 */
[----:B------:R-:W-:Y:S01]  /*1980*/  IMAD.IADD R7, R7, 0x1, R2 ;  /* 0x0000000107077824 */ /* 0x000fe200078e0202 */
[----:B------:R-:W-:-:S02]  /*1990*/  IADD3 R3, R197, 0x7f, RZ ;  /* 0x0000007fc5037810 */ /* 0x000fc40007ffe0ff */
[C---:B------:R-:W-:Y:S02]  /*19a0*/  IADD3 R4, R244.reuse, 0x40, -R243 ;  /* 0x00000040f4047810 */ /* 0x040fe40007ffe8f3 */
[----:B--2---:R-:W-:-:S07]  /*19b0*/  IADD3 R9, R244, 0x3f, RZ ;  /* 0x0000003ff4097810 */ /* 0x004fce0007ffe0ff */
[----:B------:R-:W-:-:S05]  /*19c0*/  @P2 IMAD.HI.U32 R8, R3, c[0x0][0x2c8], RZ ;  /* 0x0000b20003082a27 */ /* 0x000fca00078e00ff */
[----:B------:R-:W-:Y:S02]  /*19d0*/  @P2 SHF.R.U32.HI R3, RZ, c[0x0][0x2cc], R8 ;  /* 0x0000b300ff032a19 */ /* 0x000fe40000011608 */
[----:B------:R-:W-:-:S03]  /*19e0*/  SHF.R.S32.HI R8, RZ, 0x1f, R9 ;  /* 0x0000001fff087819 */ /* 0x000fc60000011409 */
[----:B------:R-:W-:Y:S01]  /*19f0*/  IMAD.IADD R4, R4, 0x1, R3 ;  /* 0x0000000104047824 */ /* 0x000fe200078e0203 */
[----:B------:R-:W-:-:S04]  /*1a00*/  LEA.HI R8, R8, R9, RZ, 0x6 ;  /* 0x0000000908087211 */ /* 0x000fc800078f30ff */
[----:B------:R-:W-:Y:S02]  /*1a10*/  SHF.R.S32.HI R3, RZ, 0x1f, R4 ;  /* 0x0000001fff037819 */ /* 0x000fe40000011404 */
[----:B------:R-:W-:Y:S02]  /*1a20*/  SHF.R.S32.HI R8, RZ, 0x6, R8 ;  /* 0x00000006ff087819 */ /* 0x000fe40000011408 */
[----:B------:R-:W-:Y:S02]  /*1a30*/  LEA.HI R3, R3, R4, RZ, 0x6 ;  /* 0x0000000403037211 */ /* 0x000fe400078f30ff */
[----:B------:R-:W-:Y:S02]  /*1a40*/  LOP3.LUT R4, R198, 0xff000000, RZ, 0xc0, !PT ;  /* 0xff000000c6047812 */ /* 0x000fe400078ec0ff */
[----:B------:R-:W-:Y:S02]  /*1a50*/  SHF.R.S32.HI R3, RZ, 0x6, R3 ;  /* 0x00000006ff037819 */ /* 0x000fe40000011403 */
[----:B------:R-:W-:-:S02]  /*1a60*/  SHF.R.U32.HI R4, RZ, 0x8, R4 ;  /* 0x00000008ff047819 */ /* 0x000fc40000011604 */
[----:B------:R-:W-:Y:S02]  /*1a70*/  IMNMX R3, R8, R3, PT ;  /* 0x0000000308037217 */ /* 0x000fe40003800200 */
[----:B------:R-:W-:Y:S01]  /*1a80*/  LEA.HI R234, R234, R4, RZ, 0x10 ;  /* 0x00000004eaea7211 */ /* 0x000fe200078f80ff */
[----:B------:R-:W-:Y:S01]  /*1a90*/  IMAD.MOV.U32 R4, RZ, RZ, RZ ;  /* 0x000000ffff047224 */ /* 0x000fe200078e00ff */
[----:B------:R-:W-:Y:S02]  /*1aa0*/  ISETP.GE.AND P3, PT, R3, 0x1, PT ;  /* 0x000000010300780c */ /* 0x000fe40003f66270 */
[----:B------:R-:W-:Y:S02]  /*1ab0*/  LOP3.LUT R235, R234, 0xff, RZ, 0xc0, !PT ;  /* 0x000000ffeaeb7812 */ /* 0x000fe400078ec0ff */
[----:B------:R-:W-:-:S09]  /*1ac0*/  SHF.R.U32.HI R234, RZ, 0x10, R234 ;  /* 0x00000010ffea7819 */ /* 0x000fd200000116ea */
[----:B------:R-:W-:Y:S05]  /*1ad0*/  @!P3 BRA `(.L_x_2130) ;  /* 0x000001c00000b947 */ /* 0x000fea0003800000 */
[----:B------:R-:W-:-:S04]  /*1ae0*/  ISETP.NE.AND P3, PT, R234, RZ, PT ;  /* 0x000000ffea00720c */ /* 0x000fc80003f65270 */
[----:B------:R-:W-:-:S04]  /*1af0*/  SEL R8, R234, c[0x0][0x338], P3 ;  /* 0x0000ce00ea087a07 */ /* 0x000fc80001800000 */
[-C--:B------:R-:W-:Y:S02]  /*1b00*/  IABS R10, R8.reuse ;  /* 0x00000008000a7213 */ /* 0x080fe40000000000 */
[----:B------:R-:W-:Y:S02]  /*1b10*/  IADD3 R11, R8, -0x1, R3 ;  /* 0xffffffff080b7810 */ /* 0x000fe40007ffe003 */
[----:B------:R-:W2:Y:S01]  /*1b20*/  I2F.RP R12, R10 ;  /* 0x0000000a000c7306 */ /* 0x000ea20000209400 */
[-C--:B------:R-:W-:Y:S02]  /*1b30*/  IABS R2, R8.reuse ;  /* 0x0000000800027213 */ /* 0x080fe40000000000 */
[----:B------:R-:W-:Y:S02]  /*1b40*/  IABS R4, R11 ;  /* 0x0000000b00047213 */ /* 0x000fe40000000000 */
[----:B------:R-:W-:Y:S01]  /*1b50*/  LOP3.LUT R11, R11, R8, RZ, 0x3c, !PT ;  /* 0x000000080b0b7212 */ /* 0x000fe200078e3cff */
[----:B------:R-:W-:-:S03]  /*1b60*/  IMAD.MOV R2, RZ, RZ, -R2 ;  /* 0x000000ffff027224 */ /* 0x000fc600078e0a02 */
[----:B------:R-:W-:Y:S01]  /*1b70*/  ISETP.GE.AND P3, PT, R11, RZ, PT ;  /* 0x000000ff0b00720c */ /* 0x000fe20003f66270 */
[----:B--2---:R-:W2:Y:S02]  /*1b80*/  MUFU.RCP R12, R12 ;  /* 0x0000000c000c7308 */ /* 0x004ea40000001000 */
[----:B--2---:R-:W-:-:S06]  /*1b90*/  IADD3 R12, R12, 0xffffffe, RZ ;  /* 0x0ffffffe0c0c7810 */ /* 0x004fcc0007ffe0ff */
[----:B------:R-:W2:Y:S02]  /*1ba0*/  F2I.FTZ.U32.TRUNC.NTZ R13, R12 ;  /* 0x0000000c000d7305 */ /* 0x000ea4000021f000 */
[----:B--2---:R-:W-:Y:S02]  /*1bb0*/  IMAD.MOV R9, RZ, RZ, -R13 ;  /* 0x000000ffff097224 */ /* 0x004fe400078e0a0d */
        /* <DEDUP_REMOVED lines=14> */
.L_x_2130:
[----:B------:R-:W-:Y:S05]  /*1ca0*/  BSYNC B0 ;  /* 0x0000000000007941 */ /* 0x000fea0003800000 */
.L_x_2129:
        /* <DEDUP_REMOVED lines=59> */
[----:B------:R2:W3:Y:S01]  /*2060*/  @P4 LDG.E R2, [R8.64] ;  /* 0x0000000808024981 */ /* 0x0004e2000c1e1900 */
[----:B------:R-:W-:Y:S01]  /*2070*/  SHF.R.S32.HI R16, RZ, 0x1f, R6 ;  /* 0x0000001fff107819 */ /* 0x000fe20000011406 */
[----:B------:R-:W-:Y:S01]  /*2080*/  IMAD.WIDE.U32 R12, R6, c[0x0][0x178], RZ ;  /* 0x00005e00060c7a25 */ /* 0x000fe200078e00ff */
[----:B------:R-:W-:Y:S02]  /*2090*/  LEA R0, R218, R219, 0x5 ;  /* 0x000000dbda007211 */ /* 0x000fe400078e28ff */
[----:B------:R-:W-:Y:S01]  /*20a0*/  IADD3 R10, P3, R219, R7, RZ ;  /* 0x00000007db0a7210 */ /* 0x000fe20007f7e0ff */
[----:B------:R-:W-:Y:S01]  /*20b0*/  IMAD R16, R16, c[0x0][0x178], RZ ;  /* 0x00005e0010107a24 */ /* 0x000fe200078e02ff */
[----:B------:R-:W-:Y:S02]  /*20c0*/  IADD3 R0, R197, R0, RZ ;  /* 0x00000000c5007210 */ /* 0x000fe40007ffe0ff */
[----:B------:R-:W-:Y:S01]  /*20d0*/  ISETP.GE.AND P6, PT, R222, c[0x0][0x198], PT ;  /* 0x00006600de007a0c */ /* 0x000fe20003fc6270 */
[----:B------:R-:W-:Y:S01]  /*20e0*/  IMAD R16, R6, c[0x0][0x17c], R16 ;  /* 0x00005f0006107a24 */ /* 0x000fe200078e0210 */
[----:B------:R-:W-:Y:S01]  /*20f0*/  MOV R4, R0 ;  /* 0x0000000000047202 */ /* 0x000fe20000000f00 */
[----:B------:R-:W-:Y:S01]  /*2100*/  @P2 IMAD.HI.U32 R6, R0, c[0x0][0x2c8], RZ ;  /* 0x0000b20000062a27 */ /* 0x000fe200078e00ff */
[----:B------:R-:W-:-:S02]  /*2110*/  ISETP.GE.AND P5, PT, R208, c[0x0][0x198], PT ;  /* 0x00006600d0007a0c */ /* 0x000fc40003fa6270 */
[----:B------:R-:W-:Y:S01]  /*2120*/  IADD3 R17, R13, R16, RZ ;  /* 0x000000100d117210 */ /* 0x000fe20007ffe0ff */
[C---:B------:R-:W-:Y:S01]  /*2130*/  IMAD.WIDE.U32 R14, R10.reuse, c[0x0][0x1e0], R222 ;  /* 0x000078000a0e7a25 */ /* 0x040fe200078e00de */
[----:B------:R-:W-:Y:S02]  /*2140*/  MOV R16, R12 ;  /* 0x0000000c00107202 */ /* 0x000fe40000000f00 */
[----:B------:R-:W-:Y:S01]  /*2150*/  @P2 SHF.R.U32.HI R4, RZ, c[0x0][0x2cc], R6 ;  /* 0x0000b300ff042a19 */ /* 0x000fe20000011606 */
[----:B------:R-:W-:Y:S01]  /*2160*/  IMAD.WIDE.U32 R12, R10, c[0x0][0x208], R222 ;  /* 0x000082000a0c7a25 */ /* 0x000fe200078e00de */
[----:B------:R-:W-:Y:S02]  /*2170*/  SEL R6, R230, RZ, !P1 ;  /* 0x000000ffe6067207 */ /* 0x000fe40004800000 */
[----:B------:R-:W-:Y:S01]  /*2180*/  IADD3 R80, R3, -0x1, RZ ;  /* 0xffffffff03507810 */ /* 0x000fe20007ffe0ff */
[----:B------:R-:W-:Y:S01]  /*2190*/  IMAD.WIDE.U32 R16, R231, c[0x0][0x1b8], R16 ;  /* 0x00006e00e7107a25 */ /* 0x000fe200078e0010 */
[----:B--2---:R-:W-:-:S02]  /*21a0*/  SHF.R.S32.HI R8, RZ, 0x1f, R7 ;  /* 0x0000001fff087819 */ /* 0x004fc40000011407 */
[----:B------:R-:W-:Y:S01]  /*21b0*/  SEL R7, R5, RZ, !P1 ;  /* 0x000000ff05077207 */ /* 0x000fe20004800000 */
[----:B------:R-:W-:Y:S01]  /*21c0*/  IMAD R11, R231, c[0x0][0x1bc], R17 ;  /* 0x00006f00e70b7a24 */ /* 0x000fe200078e0211 */
[----:B------:R-:W-:-:S03]  /*21d0*/  LEA.HI.X.SX32 R8, R219, R8, 0x1, P3 ;  /* 0x00000008db087211 */ /* 0x000fc600018f0eff */
[----:B------:R-:W-:Y:S02]  /*21e0*/  IMAD R7, R7, c[0x0][0x1c0], RZ ;  /* 0x0000700007077a24 */ /* 0x000fe400078e02ff */
[C---:B------:R-:W-:Y:S02]  /*21f0*/  IMAD R9, R8.reuse, c[0x0][0x1e0], RZ ;  /* 0x0000780008097a24 */ /* 0x040fe400078e02ff */
[----:B------:R-:W-:Y:S02]  /*2200*/  IMAD R8, R8, c[0x0][0x208], RZ ;  /* 0x0000820008087a24 */ /* 0x000fe400078e02ff */
[C---:B------:R-:W-:Y:S02]  /*2210*/  IMAD R9, R10.reuse, c[0x0][0x1e4], R9 ;  /* 0x000079000a097a24 */ /* 0x040fe400078e0209 */
[----:B------:R-:W-:Y:S02]  /*2220*/  IMAD R8, R10, c[0x0][0x20c], R8 ;  /* 0x000083000a087a24 */ /* 0x000fe400078e0208 */
[----:B------:R-:W-:Y:S01]  /*2230*/  IMAD.MOV.U32 R10, RZ, RZ, R16 ;  /* 0x000000ffff0a7224 */ /* 0x000fe200078e0010 */
[----:B------:R-:W-:Y:S01]  /*2240*/  IADD3 R15, R15, R9, RZ ;  /* 0x000000090f0f7210 */ /* 0x000fe20007ffe0ff */
[C---:B------:R-:W-:Y:S01]  /*2250*/  IMAD R7, R6.reuse, c[0x0][0x1c4], R7 ;  /* 0x0000710006077a24 */ /* 0x040fe200078e0207 */
[----:B------:R-:W-:Y:S01]  /*2260*/  IADD3 R13, R13, R8, RZ ;  /* 0x000000080d0d7210 */ /* 0x000fe20007ffe0ff */
[----:B------:R-:W-:Y:S01]  /*2270*/  IMAD.WIDE.U32 R10, R6, c[0x0][0x1c0], R10 ;  /* 0x00007000060a7a25 */ /* 0x000fe200078e000a */
[----:B------:R-:W-:-:S02]  /*2280*/  IADD3 R6, -R4, RZ, RZ ;  /* 0x000000ff04067210 */ /* 0x000fc40007ffe1ff */
[----:B------:R-:W-:Y:S01]  /*2290*/  SHF.R.S32.HI R8, RZ, 0x1f, R4 ;  /* 0x0000001fff087819 */ /* 0x000fe20000011404 */
[----:B------:R-:W-:Y:S02]  /*22a0*/  IMAD.IADD R11, R11, 0x1, R7 ;  /* 0x000000010b0b7824 */ /* 0x000fe400078e0207 */
[----:B------:R-:W-:Y:S02]  /*22b0*/  IMAD R6, R6, c[0x0][0x2c4], R0 ;  /* 0x0000b10006067a24 */ /* 0x000fe400078e0200 */
[----:B------:R-:W-:Y:S02]  /*22c0*/  IMAD R8, R8, c[0x0][0x1b0], RZ ;  /* 0x00006c0008087a24 */ /* 0x000fe400078e02ff */
[----:B------:R-:W-:-:S04]  /*22d0*/  IMAD.WIDE.U32 R10, R4, c[0x0][0x1b0], R10 ;  /* 0x00006c00040a7a25 */ /* 0x000fc800078e000a */
[----:B------:R-:W-:Y:S01]  /*22e0*/  IMAD R8, R4, c[0x0][0x1b4], R8 ;  /* 0x00006d0004087a24 */ /* 0x000fe200078e0208 */
[----:B------:R-:W-:Y:S01]  /*22f0*/  SHF.R.S32.HI R4, RZ, 0x1f, R6 ;  /* 0x0000001fff047819 */ /* 0x000fe20000011406 */
[----:B------:R-:W-:-:S03]  /*2300*/  IMAD.WIDE.U32 R14, R231, c[0x0][0x1e8], R14 ;  /* 0x00007a00e70e7a25 */ /* 0x000fc600078e000e */
[----:B------:R-:W-:Y:S01]  /*2310*/  IADD3 R11, R11, R8, RZ ;  /* 0x000000080b0b7210 */ /* 0x000fe20007ffe0ff */
[----:B------:R-:W-:Y:S01]  /*2320*/  IMAD.WIDE.U32 R12, R231, c[0x0][0x210], R12 ;  /* 0x00008400e70c7a25 */ /* 0x000fe200078e000c */
[----:B------:R-:W-:-:S03]  /*2330*/  MOV R240, R14 ;  /* 0x0000000e00f07202 */ /* 0x000fc60000000f00 */
[----:B------:R-:W-:Y:S01]  /*2340*/  IMAD R4, R4, c[0x0][0x1a8], RZ ;  /* 0x00006a0004047a24 */ /* 0x000fe200078e02ff */
[----:B------:R-:W-:Y:S01]  /*2350*/  MOV R236, R12 ;  /* 0x0000000c00ec7202 */ /* 0x000fe20000000f00 */
[C---:B------:R-:W-:Y:S02]  /*2360*/  IMAD R241, R231.reuse, c[0x0][0x1ec], R15 ;  /* 0x00007b00e7f17a24 */ /* 0x040fe400078e020f */
[C---:B------:R-:W-:Y:S02]  /*2370*/  IMAD R8, R6.reuse, c[0x0][0x1ac], R4 ;  /* 0x00006b0006087a24 */ /* 0x040fe400078e0204 */
[----:B------:R-:W-:Y:S02]  /*2380*/  IMAD R237, R231, c[0x0][0x214], R13 ;  /* 0x00008500e7ed7a24 */ /* 0x000fe400078e020d */
[----:B------:R-:W-:-:S05]  /*2390*/  IMAD.WIDE.U32 R6, R6, c[0x0][0x1a8], R10 ;  /* 0x00006a0006067a25 */ /* 0x000fca00078e000a */
[----:B------:R-:W-:Y:S02]  /*23a0*/  IADD3 R8, R7, R8, RZ ;  /* 0x0000000807087210 */ /* 0x000fe40007ffe0ff */
[----:B------:R-:W-:Y:S02]  /*23b0*/  IADD3 R7, R219, R197, RZ ;  /* 0x000000c5db077210 */ /* 0x000fe40007ffe0ff */
[----:B---3--:R-:W-:Y:S01]  /*23c0*/  @P4 SHF.R.S32.HI R0, RZ, 0x1f, R2 ;  /* 0x0000001fff004819 */ /* 0x008fe20000011402 */
[----:B------:R-:W-:Y:S01]  /*23d0*/  @!P4 IMAD.MOV.U32 R2, RZ, RZ, R230 ;  /* 0x000000ffff02c224 */ /* 0x000fe200078e00e6 */
[----:B------:R-:W-:Y:S02]  /*23e0*/  @!P4 MOV R0, R5 ;  /* 0x000000050000c202 */ /* 0x000fe40000000f00 */
[----:B------:R-:W-:Y:S02]  /*23f0*/  ISETP.GE.AND P4, PT, R207, c[0x0][0x198], PT ;  /* 0x00006600cf007a0c */ /* 0x000fe40003f86270 */
[----:B------:R-:W-:-:S02]  /*2400*/  SEL R0, R0, RZ, !P0 ;  /* 0x000000ff00007207 */ /* 0x000fc40004000000 */
[----:B------:R-:W-:Y:S02]  /*2410*/  SEL R2, R2, RZ, !P0 ;  /* 0x000000ff02027207 */ /* 0x000fe40004000000 */
[----:B------:R-:W-:Y:S01]  /*2420*/  LEA R9, P0, R6, c[0x0][0x160], 0x1 ;  /* 0x0000580006097a11 */ /* 0x000fe200078008ff */
[C---:B------:R-:W-:Y:S02]  /*2430*/  IMAD R232, R0.reuse, c[0x0][0x1f0], RZ ;  /* 0x00007c0000e87a24 */ /* 0x040fe400078e02ff */
        /* <DEDUP_REMOVED lines=9> */
[----:B------:R2:W3:Y:S02]  /*24d0*/  SHFL.IDX PT, R10, R8, RZ, 0x181f ;  /* 0x00181fff080a7589 */ /* 0x0004e400000e0000 */
.L_x_2221:
[----:B------:R-:W-:Y:S05]  /*24e0*/  BRA.DIV ~URZ, `(.L_x_2133) ;  /* 0x0000e2127f007947 */ /* 0x000fea000b800000 */
[----:B------:R4:W1:Y:S02]  /*24f0*/  SHFL.IDX PT, R0, R9, RZ, 0x181f ;  /* 0x00181fff09007589 */ /* 0x00086400000e0000 */
.L_x_2222:
[----:B------:R-:W-:Y:S01]  /*2500*/  IMAD R6, R243, c[0x0][0x2c4], RZ ;  /* 0x0000b100f3067a24 */ /* 0x000fe200078e02ff */
[----:B------:R-:W-:Y:S04]  /*2510*/  BSSY B0, `(.L_x_2134) ;  /* 0x000000f000007945 */ /* 0x000fe80003800000 */
[----:B------:R-:W-:-:S13]  /*2520*/  ISETP.GE.AND P0, PT, R7, R6, PT ;  /* 0x000000060700720c */ /* 0x000fda0003f06270 */
[----:B------:R-:W-:Y:S05]  /*2530*/  @P0 BRA `(.L_x_2135) ;  /* 0x000000c000000947 */ /* 0x000fea0003800000 */
[-C--:B-1----:R-:W-:Y:S02]  /*2540*/  LEA R12, P3, R222, R0.reuse, 0x1 ;  /* 0x00000000de0c7211 */ /* 0x082fe400078608ff */
[-C--:B------:R-:W-:Y:S02]  /*2550*/  LEA R4, P1, R208, R0.reuse, 0x1 ;  /* 0x00000000d0047211 */ /* 0x080fe400078208ff */
[C---:B------:R-:W-:Y:S02]  /*2560*/  LEA R14, P0, R207.reuse, R0, 0x1 ;  /* 0x00000000cf0e7211 */ /* 0x040fe400078008ff */
[-C--:B---3--:R-:W-:Y:S02]  /*2570*/  LEA.HI.X R13, R222, R10.reuse, R223, 0x1, P3 ;  /* 0x0000000ade0d7211 */ /* 0x088fe400018f0cdf */
        /* <DEDUP_REMOVED lines=8> */
.L_x_2135:
[----:B------:R-:W-:Y:S05]  /*2600*/  BSYNC B0 ;  /* 0x0000000000007941 */ /* 0x000fea0003800000 */
.L_x_2134:
[----:B------:R-:W-:Y:S05]  /*2610*/  BRA.DIV ~URZ, `(.L_x_2136) ;  /* 0x0000e1527f007947 */ /* 0x000fea000b800000 */
[----:B---3--:R3:W2:Y:S04]  /*2620*/  SHFL.IDX PT, R10, R8, 0x1, 0x181f ;  /* 0x00381f00080a7f89 */ /* 0x0086a800000e0000 */
[----:B------:R3:W4:Y:S02]  /*2630*/  SHFL.IDX PT, R2, R9, 0x1, 0x181f ;  /* 0x00381f0009027f89 */ /* 0x00072400000e0000 */
.L_x_2223:
[----:B-1----:R-:W-:Y:S01]  /*2640*/  IADD3 R0, R7, 0x20, RZ ;  /* 0x0000002007007810 */ /* 0x002fe20007ffe0ff */
[----:B------:R-:W-:Y:S03]  /*2650*/  BSSY B0, `(.L_x_2137) ;  /* 0x000000f000007945 */ /* 0x000fe60003800000 */
[----:B------:R-:W-:-:S13]  /*2660*/  ISETP.GE.AND P0, PT, R0, R6, PT ;  /* 0x000000060000720c */ /* 0x000fda0003f06270 */
[----:B------:R-:W-:Y:S05]  /*2670*/  @P0 BRA `(.L_x_2138) ;  /* 0x000000c000000947 */ /* 0x000fea0003800000 */
[-C--:B----4-:R-:W-:Y:S02]  /*2680*/  LEA R12, P3, R222, R2.reuse, 0x1 ;  /* 0x00000002de0c7211 */ /* 0x090fe400078608ff */
[-C--:B------:R-:W-:Y:S02]  /*2690*/  LEA R4, P1, R208, R2.reuse, 0x1 ;  /* 0x00000002d0047211 */ /* 0x080fe400078208ff */
[C---:B------:R-:W-:Y:S02]  /*26a0*/  LEA R14, P0, R207.reuse, R2, 0x1 ;  /* 0x00000002cf0e7211 */ /* 0x040fe400078008ff */
        /* <DEDUP_REMOVED lines=9> */
.L_x_2138:
[----:B------:R-:W-:Y:S05]  /*2740*/  BSYNC B0 ;  /* 0x0000000000007941 */ /* 0x000fea0003800000 */
.L_x_2137:
[----:B------:R-:W-:Y:S05]  /*2750*/  BRA.DIV ~URZ, `(.L_x_2139) ;  /* 0x0000e0d27f007947 */ /* 0x000fea000b800000 */
[----:B--2---:R2:W1:Y:S02]  /*2760*/  SHFL.IDX PT, R10, R8, 0x2, 0x181f ;  /* 0x00581f00080a7f89 */ /* 0x00446400000e0000 */
.L_x_2224:
[----:B------:R-:W-:Y:S05]  /*2770*/  BRA.DIV ~URZ, `(.L_x_2140) ;  /* 0x0000e1227f007947 */ /* 0x000fea000b800000 */
[----:B----4-:R4:W2:Y:S02]  /*2780*/  SHFL.IDX PT, R2, R9, 0x2, 0x181f ;  /* 0x00581f0009027f89 */ /* 0x0108a400000e0000 */
.L_x_2225:
[----:B------:R-:W-:Y:S01]  /*2790*/  IADD3 R0, R7, 0x40, RZ ;  /* 0x0000004007007810 */ /* 0x000fe20007ffe0ff */
[----:B------:R-:W-:Y:S03]  /*27a0*/  BSSY B0, `(.L_x_2141) ;  /* 0x000000f000007945 */ /* 0x000fe60003800000 */
[----:B------:R-:W-:-:S13]  /*27b0*/  ISETP.GE.AND P0, PT, R0, R6, PT ;  /* 0x000000060000720c */ /* 0x000fda0003f06270 */
[----:B------:R-:W-:Y:S05]  /*27c0*/  @P0 BRA `(.L_x_2142) ;  /* 0x000000c000000947 */ /* 0x000fea0003800000 */
[-C--:B-12---:R-:W-:Y:S02]  /*27d0*/  LEA R12, P3, R222, R2.reuse, 0x1 ;  /* 0x00000002de0c7211 */ /* 0x086fe400078608ff */
[-C--:B------:R-:W-:Y:S02]  /*27e0*/  LEA R4, P1, R208, R2.reuse, 0x1 ;  /* 0x00000002d0047211 */ /* 0x080fe400078208ff */
[C---:B------:R-:W-:Y:S02]  /*27f0*/  LEA R14, P0, R207.reuse, R2, 0x1 ;  /* 0x00000002cf0e7211 */ /* 0x040fe400078008ff */
[-C--:B------:R-:W-:Y:S02]  /*2800*/  LEA.HI.X R13, R222, R10.reuse, R223, 0x1, P3 ;  /* 0x0000000ade0d7211 */ /* 0x080fe400018f0cdf */
        /* <DEDUP_REMOVED lines=8> */
.L_x_2142:
[----:B------:R-:W-:Y:S05]  /*2890*/  BSYNC B0 ;  /* 0x0000000000007941 */ /* 0x000fea0003800000 */
.L_x_2141:
[----:B------:R-:W-:Y:S05]  /*28a0*/  BRA.DIV ~URZ, `(.L_x_2143) ;  /* 0x0000e0527f007947 */ /* 0x000fea000b800000 */
[----:B--23--:R-:W2:Y:S04]  /*28b0*/  SHFL.IDX PT, R8, R8, 0x3, 0x181f ;  /* 0x00781f0008087f89 */ /* 0x00cea800000e0000 */
[----:B----4-:R-:W3:Y:S02]  /*28c0*/  SHFL.IDX PT, R9, R9, 0x3, 0x181f ;  /* 0x00781f0009097f89 */ /* 0x010ee400000e0000 */
.L_x_2226:
[----:B------:R-:W-:-:S04]  /*28d0*/  IADD3 R7, R7, 0x60, RZ ;  /* 0x0000006007077810 */ /* 0x000fc80007ffe0ff */
[----:B------:R-:W-:-:S13]  /*28e0*/  ISETP.GE.AND P3, PT, R7, R6, PT ;  /* 0x000000060700720c */ /* 0x000fda0003f66270 */
[-C--:B---3--:R-:W-:Y:S02]  /*28f0*/  @!P3 LEA R6, P0, R222, R9.reuse, 0x1 ;  /* 0x00000009de06b211 */ /* 0x088fe400078008ff */
[-C--:B-1----:R-:W-:Y:S02]  /*2900*/  @!P3 LEA R4, P1, R208, R9.reuse, 0x1 ;  /* 0x00000009d004b211 */ /* 0x082fe400078208ff */
[-C--:B--2---:R-:W-:Y:S02]  /*2910*/  @!P3 LEA.HI.X R7, R222, R8.reuse, R223, 0x1, P0 ;  /* 0x00000008de07b211 */ /* 0x084fe400000f0cdf */
[C---:B------:R-:W-:Y:S02]  /*2920*/  @!P3 LEA R10, P0, R207.reuse, R9, 0x1 ;  /* 0x00000009cf0ab211 */ /* 0x040fe400078008ff */
[-C--:B------:R-:W-:Y:S01]  /*2930*/  @!P3 LEA.HI.X R5, R208, R8.reuse, R203, 0x1, P1 ;  /* 0x00000008d005b211 */ /* 0x080fe200008f0ccb */
[----:B------:R-:W-:Y:S01]  /*2940*/  @!PT LDS RZ, [RZ] ;  /* 0x00000000fffff984 */ /* 0x000fe20000000800 */
[----:B------:R-:W-:Y:S01]  /*2950*/  @!PT LDS RZ, [RZ] ;  /* 0x00000000fffff984 */ /* 0x000fe20000000800 */
[----:B------:R-:W-:Y:S01]  /*2960*/  @!PT LDS RZ, [RZ] ;  /* 0x00000000fffff984 */ /* 0x000fe20000000800 */
[----:B------:R1:W-:Y:S01]  /*2970*/  @!P3 LDGSTS.E.BYPASS.LTC128B.128 [R212+0x1b100], [R6.64], !P6 ;  /* 0x1b10000006d4bfae */ /* 0x0003e2000f101d48 */
[----:B------:R-:W-:-:S03]  /*2980*/  @!P3 LEA.HI.X R11, R207, R8, R202, 0x1, P0 ;  /* 0x00000008cf0bb211 */ /* 0x000fc600000f0cca */
[----:B------:R1:W-:Y:S04]  /*2990*/  @!P3 LDGSTS.E.BYPASS.LTC128B.128 [R212+0x1f100], [R4.64], !P5 ;  /* 0x1f10000004d4bfae */ /* 0x0003e8000e901d48 */
[----:B------:R1:W-:Y:S04]  /*29a0*/  @!P3 LDGSTS.E.BYPASS.LTC128B.128 [R212+0x23100], [R10.64], !P4 ;  /* 0x231000000ad4bfae */ /* 0x0003e8000e101d48 */
[----:B------:R-:W0:Y:S01]  /*29b0*/  LDGDEPBAR ;  /* 0x00000000000079af */ /* 0x000e220000000000 */
[----:B------:R-:W-:Y:S02]  /*29c0*/  WARPSYNC 0xffffffff ;  /* 0xffffffff00007948 */ /* 0x000fe40003800000 */
[----:B-1----:R-:W-:Y:S01]  /*29d0*/  IMAD.IADD R5, R244, 0x1, -R219 ;  /* 0x00000001f4057824 */ /* 0x002fe200078e0adb */
[----:B------:R-:W-:Y:S01]  /*29e0*/  SHF.R.S32.HI R6, RZ, 0x1f, R80 ;  /* 0x0000001fff067819 */ /* 0x000fe20000011450 */
[----:B------:R-:W-:Y:S01]  /*29f0*/  IMAD.MOV.U32 R2, RZ, RZ, 0x20 ;  /* 0x00000020ff027424 */ /* 0x000fe200078e00ff */
[----:B------:R-:W-:Y:S01]  /*2a00*/  BAR.SYNC.DEFER_BLOCKING 0x0 ;  /* 0x0000000000007b1d */ /* 0x000fe20000010000 */
[----:B------:R-:W-:-:S02]  /*2a10*/  IMAD R5, R80, -0x40, R5 ;  /* 0xffffffc050057824 */ /* 0x000fc400078e0205 */
[----:B------:R-:W-:Y:S02]  /*2a20*/  IMAD R0, R6, c[0x0][0x1e0], RZ ;  /* 0x0000780006007a24 */ /* 0x000fe400078e02ff */
[C---:B------:R-:W-:Y:S01]  /*2a30*/  IMAD.WIDE.U32 R10, R80.reuse, c[0x0][0x1e0], RZ ;  /* 0x00007800500a7a25 */ /* 0x040fe200078e00ff */
[C---:B------:R-:W-:Y:S01]  /*2a40*/  ISETP.GE.AND P6, PT, R5.reuse, 0x21, PT ;  /* 0x000000210500780c */ /* 0x040fe20003fc6270 */
[----:B------:R-:W-:Y:S01]  /*2a50*/  ULDC.64 UR4, c[0x0][0x208] ;  /* 0x0000820000047ab9 */ /* 0x000fe20000000a00 */
[----:B------:R-:W-:Y:S01]  /*2a60*/  ISETP.GE.AND P4, PT, R5, 0x1, PT ;  /* 0x000000010500780c */ /* 0x000fe20003f86270 */
[----:B------:R-:W-:Y:S01]  /*2a70*/  IMAD R0, R80, c[0x0][0x1e4], R0 ;  /* 0x0000790050007a24 */ /* 0x000fe200078e0200 */
[----:B------:R-:W-:Y:S01]  /*2a80*/  LEA R4, P0, R10, R240, 0x6 ;  /* 0x000000f00a047211 */ /* 0x000fe200078030ff */
[C---:B------:R-:W-:Y:S01]  /*2a90*/  IMAD.WIDE.U32 R8, R2.reuse, c[0x0][0x1e0], RZ ;  /* 0x0000780002087a25 */ /* 0x040fe200078e00ff */
[----:B------:R-:W-:Y:S01]  /*2aa0*/  USHF.L.U32 UR7, UR4, 0x6, URZ ;  /* 0x0000000604077899 */ /* 0x000fe2000800063f */
[----:B------:R-:W-:Y:S01]  /*2ab0*/  BSSY B0, `(.L_x_2144) ;  /* 0x0000050000007945 */ /* 0x000fe20003800000 */
[----:B------:R-:W-:Y:S01]  /*2ac0*/  UMOV UR6, 0x6 ;  /* 0x0000000600067882 */ /* 0x000fe20000000000 */
[----:B------:R-:W-:Y:S01]  /*2ad0*/  IMAD.IADD R0, R11, 0x1, R0 ;  /* 0x000000010b007824 */ /* 0x000fe200078e0200 */
[----:B------:R-:W-:Y:S01]  /*2ae0*/  USHF.L.U64.HI UR5, UR4, UR6, UR5 ;  /* 0x0000000604057299 */ /* 0x000fe20008010205 */
[----:B------:R-:W-:-:S02]  /*2af0*/  IMAD R7, R2, c[0x0][0x1e4], RZ ;  /* 0x0000790002077a24 */ /* 0x000fc400078e02ff */
[----:B------:R-:W-:Y:S01]  /*2b00*/  @P6 IADD3 R8, P1, R4, R8, RZ ;  /* 0x0000000804086210 */ /* 0x000fe20007f3e0ff */
[----:B------:R-:W-:Y:S01]  /*2b10*/  IMAD R6, R6, c[0x0][0x208], RZ ;  /* 0x0000820006067a24 */ /* 0x000fe200078e02ff */
[----:B------:R-:W-:Y:S01]  /*2b20*/  LEA.HI.X R0, R10, R232, R0, 0x6, P0 ;  /* 0x000000e80a007211 */ /* 0x000fe200000f3400 */
[----:B------:R-:W-:Y:S01]  /*2b30*/  IMAD.WIDE.U32 R10, R80, c[0x0][0x208], RZ ;  /* 0x00008200500a7a25 */ /* 0x000fe200078e00ff */
[----:B------:R-:W-:Y:S02]  /*2b40*/  @P4 LEA R12, P0, R4, c[0x0][0x1c8], 0x1 ;  /* 0x00007200040c4a11 */ /* 0x000fe400078008ff */
[----:B------:R-:W-:Y:S01]  /*2b50*/  @P6 IADD3.X R7, R0, R9, R7, P1, !PT ;  /* 0x0000000900076210 */ /* 0x000fe20000ffe407 */
[----:B------:R-:W-:Y:S01]  /*2b60*/  IMAD R6, R80, c[0x0][0x20c], R6 ;  /* 0x0000830050067a24 */ /* 0x000fe200078e0206 */
[----:B------:R-:W-:Y:S02]  /*2b70*/  @P4 ISETP.GE.AND P1, PT, R222, c[0x0][0x1d4], PT ;  /* 0x00007500de004a0c */ /* 0x000fe40003f26270 */
[----:B------:R-:W-:Y:S01]  /*2b80*/  @P4 LEA.HI.X R13, R4, c[0x0][0x1cc], R0, 0x1, P0 ;  /* 0x00007300040d4a11 */ /* 0x000fe200000f0c00 */
[----:B------:R-:W-:Y:S01]  /*2b90*/  IMAD.IADD R6, R11, 0x1, R6 ;  /* 0x000000010b067824 */ /* 0x000fe200078e0206 */
[----:B------:R-:W-:-:S02]  /*2ba0*/  @P4 ISETP.GE.AND P0, PT, R208, c[0x0][0x1d4], PT ;  /* 0x00007500d0004a0c */ /* 0x000fc40003f06270 */
[----:B------:R-:W-:Y:S02]  /*2bb0*/  LEA R0, P3, R10, R236, 0x6 ;  /* 0x000000ec0a007211 */ /* 0x000fe400078630ff */
[----:B------:R-:W-:Y:S02]  /*2bc0*/  @P6 LEA R14, P5, R8, c[0x0][0x1c8], 0x1 ;  /* 0x00007200080e6a11 */ /* 0x000fe400078a08ff */
[----:B------:R-:W-:Y:S02]  /*2bd0*/  LEA.HI.X R6, R10, R198, R6, 0x6, P3 ;  /* 0x000000c60a067211 */ /* 0x000fe400018f3406 */
[----:B------:R-:W-:Y:S01]  /*2be0*/  @P4 ISETP.GE.AND P3, PT, R207, c[0x0][0x1d4], PT ;  /* 0x00007500cf004a0c */ /* 0x000fe20003f66270 */
[----:B------:R-:W-:Y:S01]  /*2bf0*/  @!PT LDS RZ, [RZ] ;  /* 0x00000000fffff984 */ /* 0x000fe20000000800 */
[----:B------:R-:W-:Y:S01]  /*2c00*/  @!PT LDS RZ, [RZ] ;  /* 0x00000000fffff984 */ /* 0x000fe20000000800 */
[----:B------:R-:W-:Y:S01]  /*2c10*/  @!PT LDS RZ, [RZ] ;  /* 0x00000000fffff984 */ /* 0x000fe20000000800 */
[----:B------:R1:W-:Y:S01]  /*2c20*/  @P4 LDGSTS.E.BYPASS.LTC128B.128 [R212+0xc100], [R12.64], !P1 ;  /* 0x0c1000000cd44fae */ /* 0x0003e2000c901d48 */
[----:B------:R-:W-:Y:S02]  /*2c30*/  @P6 ISETP.GE.AND P1, PT, R222, c[0x0][0x1d4], PT ;  /* 0x00007500de006a0c */ /* 0x000fe40003f26270 */
[----:B------:R-:W-:Y:S01]  /*2c40*/  @P6 LEA.HI.X R15, R8, c[0x0][0x1cc], R7, 0x1, P5 ;  /* 0x00007300080f6a11 */ /* 0x000fe200028f0c07 */
[----:B------:R1:W-:Y:S01]  /*2c50*/  @P4 LDGSTS.E.BYPASS.LTC128B.128 [R212+0xe100], [R12.64+0x80], !P0 ;  /* 0x0e1000800cd44fae */ /* 0x0003e2000c101d48 */
[----:B------:R-:W-:-:S02]  /*2c60*/  @P6 ISETP.GE.AND P0, PT, R208, c[0x0][0x1d4], PT ;  /* 0x00007500d0006a0c */ /* 0x000fc40003f06270 */
[----:B------:R-:W-:-:S04]  /*2c70*/  LEA R8, P5, R0, c[0x0][0x1f8], 0x1 ;  /* 0x00007e0000087a11 */ /* 0x000fc800078a08ff */
[----:B------:R-:W-:Y:S01]  /*2c80*/  LEA.HI.X R9, R0, c[0x0][0x1fc], R6, 0x1, P5 ;  /* 0x00007f0000097a11 */ /* 0x000fe200028f0c06 */
[----:B------:R1:W-:Y:S01]  /*2c90*/  @P4 LDGSTS.E.BYPASS.LTC128B.128 [R212+0x10100], [R12.64+0x100], !P3 ;  /* 0x101001000cd44fae */ /* 0x0003e2000d901d48 */
[C---:B------:R-:W-:Y:S01]  /*2ca0*/  @P6 ISETP.GE.AND P5, PT, R207.reuse, c[0x0][0x1d4], PT ;  /* 0x00007500cf006a0c */ /* 0x040fe20003fa6270 */
[----:B------:R-:W-:Y:S01]  /*2cb0*/  IMAD.MOV.U32 R0, RZ, RZ, 0x40 ;  /* 0x00000040ff007424 */ /* 0x000fe200078e00ff */
[----:B------:R-:W-:Y:S01]  /*2cc0*/  ISETP.GE.AND P4, PT, R222, c[0x0][0x1d4], PT ;  /* 0x00007500de007a0c */ /* 0x000fe20003f86270 */
[----:B------:R1:W-:Y:S01]  /*2cd0*/  @P6 LDGSTS.E.BYPASS.LTC128B.128 [R212+0xd100], [R14.64], !P1 ;  /* 0x0d1000000ed46fae */ /* 0x0003e2000c901d48 */
[----:B------:R-:W-:Y:S02]  /*2ce0*/  ISETP.GE.AND P3, PT, R208, c[0x0][0x1d4], PT ;  /* 0x00007500d0007a0c */ /* 0x000fe40003f66270 */
[----:B------:R-:W-:Y:S01]  /*2cf0*/  ISETP.GE.AND P1, PT, R207, c[0x0][0x1d4], PT ;  /* 0x00007500cf007a0c */ /* 0x000fe20003f26270 */
[----:B------:R1:W-:Y:S01]  /*2d00*/  @P6 LDGSTS.E.BYPASS.LTC128B.128 [R212+0xf100], [R14.64+0x80], !P0 ;  /* 0x0f1000800ed46fae */ /* 0x0003e2000c101d48 */
[----:B------:R-:W-:-:S02]  /*2d10*/  ISETP.LT.OR P0, PT, R5, 0x1, P4 ;  /* 0x000000010500780c */ /* 0x000fc40002701670 */
[----:B------:R-:W-:-:S03]  /*2d20*/  ISETP.LT.OR P4, PT, R5, 0x21, P4 ;  /* 0x000000210500780c */ /* 0x000fc60002781670 */
[----:B------:R1:W-:Y:S01]  /*2d30*/  @P6 LDGSTS.E.BYPASS.LTC128B.128 [R212+0x11100], [R14.64+0x100], !P5 ;  /* 0x111001000ed46fae */ /* 0x0003e2000e901d48 */
[C---:B------:R-:W-:Y:S02]  /*2d40*/  ISETP.LT.OR P6, PT, R5.reuse, 0x1, P3 ;  /* 0x000000010500780c */ /* 0x040fe40001fc1670 */
[C---:B------:R-:W-:Y:S01]  /*2d50*/  ISETP.LT.OR P5, PT, R5.reuse, 0x1, P1 ;  /* 0x000000010500780c */ /* 0x040fe20000fa1670 */
[----:B------:R-:W0:Y:S01]  /*2d60*/  LDGDEPBAR ;  /* 0x00000000000079af */ /* 0x000e220000000000 */
[C---:B------:R-:W-:Y:S02]  /*2d70*/  ISETP.LT.OR P3, PT, R5.reuse, 0x21, P3 ;  /* 0x000000210500780c */ /* 0x040fe40001f61670 */
[----:B------:R-:W-:Y:S01]  /*2d80*/  ISETP.LT.OR P1, PT, R5, 0x21, P1 ;  /* 0x000000210500780c */ /* 0x000fe20000f21670 */
[----:B------:R1:W-:Y:S01]  /*2d90*/  LDGSTS.E.BYPASS.LTC128B.128 [R212+0x100], [R8.64], !P0 ;  /* 0x0010000008d47fae */ /* 0x0003e2000c101d48 */
[----:B------:R-:W-:-:S04]  /*2da0*/  IADD3 R4, P0, R8, UR7, RZ ;  /* 0x0000000708047c10 */ /* 0x000fc8000ff1e0ff */
[----:B------:R-:W-:Y:S01]  /*2db0*/  IADD3.X R5, R9, UR5, RZ, P0, !PT ;  /* 0x0000000509057c10 */ /* 0x000fe200087fe4ff */
[----:B------:R1:W-:Y:S04]  /*2dc0*/  LDGSTS.E.BYPASS.LTC128B.128 [R212+0x2100], [R8.64+0x80], !P6 ;  /* 0x0210008008d47fae */ /* 0x0003e8000f101d48 */
[----:B------:R1:W-:Y:S04]  /*2dd0*/  LDGSTS.E.BYPASS.LTC128B.128 [R212+0x4100], [R8.64+0x100], !P5 ;  /* 0x0410010008d47fae */ /* 0x0003e8000e901d48 */
[----:B------:R1:W-:Y:S04]  /*2de0*/  LDGSTS.E.BYPASS.LTC128B.128 [R212+0x1100], [R4.64], !P4 ;  /* 0x0110000004d47fae */ /* 0x0003e8000e101d48 */
[----:B------:R1:W-:Y:S04]  /*2df0*/  LDGSTS.E.BYPASS.LTC128B.128 [R212+0x3100], [R4.64+0x80], !P3 ;  /* 0x0310008004d47fae */ /* 0x0003e8000d901d48 */
[----:B------:R1:W-:Y:S01]  /*2e00*/  LDGSTS.E.BYPASS.LTC128B.128 [R212+0x5100], [R4.64+0x100], !P1 ;  /* 0x0510010004d47fae */ /* 0x0003e2000c901d48 */
[----:B------:R-:W-:-:S03]  /*2e10*/  ISETP.GT.AND P1, PT, R80, R233, PT ;  /* 0x000000e95000720c */ /* 0x000fc60003f24270 */
[----:B------:R-:W0:Y:S10]  /*2e20*/  LDGDEPBAR ;  /* 0x00000000000079af */ /* 0x000e340000000000 */
[----:B------:R-:W-:Y:S05]  /*2e30*/  @!P1 BRA `(.L_x_2145) ;  /* 0x0000017000009947 */ /* 0x000fea0003800000 */
[----:B-1----:R-:W-:Y:S02]  /*2e40*/  IADD3 R5, R3, -0x2, RZ ;  /* 0xfffffffe03057810 */ /* 0x002fe40007ffe0ff */
[----:B------:R-:W-:-:S02]  /*2e50*/  ISETP.GE.AND P4, PT, R222, c[0x0][0x1d4], PT ;  /* 0x00007500de007a0c */ /* 0x000fc40003f86270 */
        /* <DEDUP_REMOVED lines=8> */
[----:B------:R-:W-:Y:S01]  /*2ee0*/  IMAD.WIDE.U32 R6, R0, c[0x0][0x1e0], RZ ;  /* 0x0000780000067a25 */ /* 0x000fe200078e00ff */
[----:B------:R-:W-:Y:S02]  /*2ef0*/  ISETP.GE.AND P3, PT, R208, c[0x0][0x1d4], PT ;  /* 0x00007500d0007a0c */ /* 0x000fe40003f66270 */
[----:B------:R-:W-:Y:S01]  /*2f00*/  LEA.HI.X R9, R5, c[0x0][0x1cc], R4, 0x1, P0 ;  /* 0x0000730005097a11 */ /* 0x000fe200000f0c04 */
[----:B------:R-:W-:Y:S01]  /*2f10*/  IMAD R4, R0, c[0x0][0x1e4], RZ ;  /* 0x0000790000047a24 */ /* 0x000fe200078e02ff */
[----:B------:R-:W-:Y:S02]  /*2f20*/  ISETP.GE.AND P0, PT, R207, c[0x0][0x1d4], PT ;  /* 0x00007500cf007a0c */ /* 0x000fe40003f06270 */
[----:B------:R-:W-:Y:S01]  /*2f30*/  IADD3 R6, P5, R6, R8, RZ ;  /* 0x0000000806067210 */ /* 0x000fe20007fbe0ff */
[----:B------:R1:W-:Y:S03]  /*2f40*/  LDGSTS.E.BYPASS.LTC128B.128 [R212+0x12100], [R8.64], !P4 ;  /* 0x1210000008d47fae */ /* 0x0003e6000e101d48 */
[----:B------:R-:W-:-:S03]  /*2f50*/  IADD3.X R7, R9, R7, R4, P5, !PT ;  /* 0x0000000709077210 */ /* 0x000fc60002ffe404 */
[----:B------:R1:W-:Y:S04]  /*2f60*/  LDGSTS.E.BYPASS.LTC128B.128 [R212+0x14100], [R8.64+0x80], !P3 ;  /* 0x1410008008d47fae */ /* 0x0003e8000d901d48 */
[----:B------:R1:W-:Y:S04]  /*2f70*/  LDGSTS.E.BYPASS.LTC128B.128 [R212+0x16100], [R8.64+0x100], !P0 ;  /* 0x1610010008d47fae */ /* 0x0003e8000c101d48 */
[----:B------:R1:W-:Y:S04]  /*2f80*/  LDGSTS.E.BYPASS.LTC128B.128 [R212+0x13100], [R6.64], !P4 ;  /* 0x1310000006d47fae */ /* 0x0003e8000e101d48 */
[----:B------:R1:W-:Y:S04]  /*2f90*/  LDGSTS.E.BYPASS.LTC128B.128 [R212+0x15100], [R6.64+0x80], !P3 ;  /* 0x1510008006d47fae */ /* 0x0003e8000d901d48 */
[----:B------:R1:W-:Y:S02]  /*2fa0*/  LDGSTS.E.BYPASS.LTC128B.128 [R212+0x17100], [R6.64+0x100], !P0 ;  /* 0x1710010006d47fae */ /* 0x0003e4000c101d48 */
.L_x_2145:
[----:B------:R-:W-:Y:S05]  /*2fb0*/  BSYNC B0 ;  /* 0x0000000000007941 */ /* 0x000fea0003800000 */
.L_x_2144:
        /* <DEDUP_REMOVED lines=8> */
[----:B------:R2:W3:Y:S04]  /*3040*/  LDSM.16.M88.4 R24, [R191] ;  /* 0x00000000bf18783b */ /* 0x0004e80000000200 */
[----:B-1----:R2:W1:Y:S04]  /*3050*/  LDSM.16.M88.4 R12, [R190] ;  /* 0x00000000be0c783b */ /* 0x0024680000000200 */
        /* <DEDUP_REMOVED lines=13> */
[----:B------:R-:W-:-:S03]  /*3130*/  ISETP.GE.AND P1, PT, R208, c[0x0][0x1d4], PT ;  /* 0x00007500d0007a0c */ /* 0x000fc60003f26270 */
        /* <DEDUP_REMOVED lines=13> */
[----:B------:R-:W-:-:S03]  /*3210*/  IADD3.X R5, R17, UR5, RZ, P4, !PT ;  /* 0x0000000511057c10 */ /* 0x000fc6000a7fe4ff */
[----:B------:R2:W-:Y:S04]  /*3220*/  LDGSTS.E.BYPASS.LTC128B.128 [R212+0x8100], [R16.64+0x80], !P1 ;  /* 0x0810008010d47fae */ /* 0x0005e8000c901d48 */
[----:B------:R2:W-:Y:S04]  /*3230*/  LDGSTS.E.BYPASS.LTC128B.128 [R212+0xa100], [R16.64+0x100], !P0 ;  /* 0x0a10010010d47fae */ /* 0x0005e8000c101d48 */
[----:B------:R2:W-:Y:S04]  /*3240*/  LDGSTS.E.BYPASS.LTC128B.128 [R212+0x7100], [R4.64], !P3 ;  /* 0x0710000004d47fae */ /* 0x0005e8000d901d48 */
[----:B------:R2:W-:Y:S04]  /*3250*/  LDGSTS.E.BYPASS.LTC128B.128 [R212+0x9100], [R4.64+0x80], !P1 ;  /* 0x0910008004d47fae */ /* 0x0005e8000c901d48 */
[----:B------:R2:W-:Y:S02]  /*3260*/  LDGSTS.E.BYPASS.LTC128B.128 [R212+0xb100], [R4.64+0x100], !P0 ;  /* 0x0b10010004d47fae */ /* 0x0005e4000c101d48 */
.L_x_2147:
[----:B------:R-:W-:Y:S05]  /*3270*/  BSYNC B0 ;  /* 0x0000000000007941 */ /* 0x000fea0003800000 */
.L_x_2146:
[----:B------:R-:W-:Y:S01]  /*3280*/  LOP3.LUT P0, RZ, R218, 0x4, RZ, 0xc0, !PT ;  /* 0x00000004daff7812 */ /* 0x000fe2000780c0ff */
[C---:B-123--:R-:W-:Y:S01]  /*3290*/  HMMA.16816.F32.BF16 R16, R24.reuse, R12, RZ ;  /* 0x0000000c1810723c */ /* 0x04efe200000418ff */
[----:B------:R-:W-:Y:S01]  /*32a0*/  LDSM.16.M88.4 R32, [R187] ;  /* 0x00000000bb20783b */ /* 0x000fe20000000200 */
[----:B------:R-:W-:Y:S01]  /*32b0*/  IMAD.IADD R246, R214, 0x1, R197 ;  /* 0x00000001d6f67824 */ /* 0x000fe200078e02c5 */
[----:B------:R-:W-:Y:S01]  /*32c0*/  SEL R134, R0, 0xffffffc0, !P0 ;  /* 0xffffffc000867807 */ /* 0x000fe20004000000 */
[C---:B------:R-:W-:Y:S01]  /*32d0*/  IMAD.IADD R165, R189.reuse, 0x1, R185 ;  /* 0x00000001bda57824 */ /* 0x040fe200078e02b9 */
[----:B------:R-:W0:Y:S01]  /*32e0*/  LDGDEPBAR ;  /* 0x00000000000079af */ /* 0x000e220000000000 */
[----:B------:R-:W-:Y:S01]  /*32f0*/  IMAD.IADD R158, R189, 0x1, R184 ;  /* 0x00000001bd9e7824 */ /* 0x000fe200078e02b8 */
[----:B------:R-:W-:Y:S01]  /*3300*/  IADD3 R0, R134, R190, R135 ;  /* 0x000000be86007210 */ /* 0x000fe20007ffe087 */
[----:B------:R-:W-:Y:S01]  /*3310*/  IMAD.IADD R81, R190, 0x1, R134 ;  /* 0x00000001be517824 */ /* 0x000fe200078e0286 */
[C---:B------:R-:W-:Y:S01]  /*3320*/  HMMA.16816.F32.BF16 R12, R24.reuse, R14, RZ ;  /* 0x0000000e180c723c */ /* 0x040fe200000418ff */
[----:B------:R-:W-:Y:S03]  /*3330*/  BSSY B0, `(.L_x_2148) ;  /* 0x0000267000007945 */ /* 0x000fe60003800000 */
[----:B------:R-:W1:Y:S04]  /*3340*/  LDSM.16.M88.4 R4, [R81] ;  /* 0x000000005104783b */ /* 0x000e680000000200 */
[----:B------:R-:W-:Y:S01]  /*3350*/  HMMA.16816.F32.BF16 R52, R24, R48, RZ ;  /* 0x000000301834723c */ /* 0x000fe200000418ff */
[----:B------:R-:W-:Y:S04]  /*3360*/  LDSM.16.M88.4 R72, [R81+0x800] ;  /* 0x000800005148783b */ /* 0x000fe80000000200 */
[----:B------:R-:W-:Y:S03]  /*3370*/  LDSM.16.M88.4 R68, [R81+0x1000] ;  /* 0x001000005144783b */ /* 0x000fe60000000200 */
[----:B------:R-:W-:Y:S01]  /*3380*/  HMMA.16816.F32.BF16 R16, R40, R8, R16 ;  /* 0x000000082810723c */ /* 0x000fe20000041810 */
[----:B------:R-:W-:Y:S07]  /*3390*/  LDSM.16.M88.4 R64, [R81+0x1800] ;  /* 0x001800005140783b */ /* 0x000fee0000000200 */
[C---:B----4-:R-:W-:Y:S08]  /*33a0*/  HMMA.16816.F32.BF16 R60, R24.reuse, R56, RZ ;  /* 0x00000038183c723c */ /* 0x050ff000000418ff */
[C---:B------:R-:W-:Y:S08]  /*33b0*/  HMMA.16816.F32.BF16 R48, R24.reuse, R50, RZ ;  /* 0x000000321830723c */ /* 0x040ff000000418ff */
[----:B------:R-:W-:Y:S08]  /*33c0*/  HMMA.16816.F32.BF16 R56, R24, R58, RZ ;  /* 0x0000003a1838723c */ /* 0x000ff000000418ff */
[----:B------:R-:W-:Y:S01]  /*33d0*/  HMMA.16816.F32.BF16 R12, R40, R10, R12 ;  /* 0x0000000a280c723c */ /* 0x000fe2000004180c */
[----:B------:R-:W-:Y:S07]  /*33e0*/  LDSM.16.M88.4 R8, [R0] ;  /* 0x000000000008783b */ /* 0x000fee0000000200 */
[C---:B------:R-:W-:Y:S08]  /*33f0*/  HMMA.16816.F32.BF16 R44, R24.reuse, R20, RZ ;  /* 0x00000014182c723c */ /* 0x040ff000000418ff */
[----:B------:R-:W-:Y:S01]  /*3400*/  HMMA.16816.F32.BF16 R24, R24, R22, RZ ;  /* 0x000000161818723c */ /* 0x000fe200000418ff */
[----:B------:R-:W2:Y:S07]  /*3410*/  LDSM.16.M88.4 R20, [R186] ;  /* 0x00000000ba14783b */ /* 0x000eae0000000200 */
[----:B-1----:R-:W-:Y:S08]  /*3420*/  HMMA.16816.F32.BF16 R16, R32, R4, R16 ;  /* 0x000000042010723c */ /* 0x002ff00000041810 */
[C---:B------:R-:W-:Y:S08]  /*3430*/  HMMA.16816.F32.BF16 R60, R40.reuse, R76, R60 ;  /* 0x0000004c283c723c */ /* 0x040ff0000004183c */
[C---:B------:R-:W-:Y:S08]  /*3440*/  HMMA.16816.F32.BF16 R52, R40.reuse, R36, R52 ;  /* 0x000000242834723c */ /* 0x040ff00000041834 */
[C---:B------:R-:W-:Y:S01]  /*3450*/  HMMA.16816.F32.BF16 R48, R40.reuse, R38, R48 ;  /* 0x000000262830723c */ /* 0x040fe20000041830 */
[----:B------:R-:W-:Y:S07]  /*3460*/  LDSM.16.M88.4 R36, [R191+0x4000] ;  /* 0x00400000bf24783b */ /* 0x000fee0000000200 */
[----:B------:R-:W-:Y:S01]  /*3470*/  HMMA.16816.F32.BF16 R56, R40, R78, R56 ;  /* 0x0000004e2838723c */ /* 0x000fe20000041838 */
[----:B------:R-:W-:Y:S07]  /*3480*/  LDSM.16.M88.4 R76, [R0+0x800] ;  /* 0x00080000004c783b */ /* 0x000fee0000000200 */
[----:B------:R-:W-:Y:S01]  /*3490*/  HMMA.16816.F32.BF16 R12, R32, R6, R12 ;  /* 0x00000006200c723c */ /* 0x000fe2000004180c */
[----:B------:R-:W1:Y:S07]  /*34a0*/  LDSM.16.M88.4 R4, [R190+0x2000] ;  /* 0x00200000be04783b */ /* 0x000e6e0000000200 */
[C---:B------:R-:W-:Y:S08]  /*34b0*/  HMMA.16816.F32.BF16 R44, R40.reuse, R28, R44 ;  /* 0x0000001c282c723c */ /* 0x040ff0000004182c */
[----:B------:R-:W-:Y:S01]  /*34c0*/  HMMA.16816.F32.BF16 R40, R40, R30, R24 ;  /* 0x0000001e2828723c */ /* 0x000fe20000041818 */
[----:B------:R-:W3:Y:S04]  /*34d0*/  LDSM.16.M88.4 R28, [R0+0x1000] ;  /* 0x00100000001c783b */ /* 0x000ee80000000200 */
[----:B------:R-:W4:Y:S03]  /*34e0*/  LDSM.16.M88.4 R24, [R0+0x1800] ;  /* 0x001800000018783b */ /* 0x000f260000000200 */
[----:B--2---:R-:W-:Y:S08]  /*34f0*/  HMMA.16816.F32.BF16 R16, R20, R8, R16 ;  /* 0x000000081410723c */ /* 0x004ff00000041810 */
[C---:B------:R-:W-:Y:S08]  /*3500*/  HMMA.16816.F32.BF16 R60, R32.reuse, R72, R60 ;  /* 0x00000048203c723c */ /* 0x040ff0000004183c */
[C---:B------:R-:W-:Y:S08]  /*3510*/  HMMA.16816.F32.BF16 R52, R32.reuse, R68, R52 ;  /* 0x000000442034723c */ /* 0x040ff00000041834 */
[C---:B------:R-:W-:Y:S01]  /*3520*/  HMMA.16816.F32.BF16 R48, R32.reuse, R70, R48 ;  /* 0x000000462030723c */ /* 0x040fe20000041830 */
[----:B------:R-:W-:Y:S07]  /*3530*/  LDSM.16.M88.4 R68, [R190+0x3000] ;  /* 0x00300000be44783b */ /* 0x000fee0000000200 */
[----:B------:R-:W-:Y:S01]  /*3540*/  HMMA.16816.F32.BF16 R56, R32, R74, R56 ;  /* 0x0000004a2038723c */ /* 0x000fe20000041838 */
[----:B------:R-:W-:Y:S07]  /*3550*/  LDSM.16.M88.4 R72, [R190+0x2800] ;  /* 0x00280000be48783b */ /* 0x000fee0000000200 */
[----:B------:R-:W-:Y:S01]  /*3560*/  HMMA.16816.F32.BF16 R12, R20, R10, R12 ;  /* 0x0000000a140c723c */ /* 0x000fe2000004180c */
[----:B------:R-:W-:Y:S07]  /*3570*/  LDSM.16.M88.4 R8, [R188+0x4000] ;  /* 0x00400000bc08783b */ /* 0x000fee0000000200 */
[C---:B------:R-:W-:Y:S08]  /*3580*/  HMMA.16816.F32.BF16 R44, R32.reuse, R64, R44 ;  /* 0x00000040202c723c */ /* 0x040ff0000004182c */
[----:B------:R-:W-:Y:S01]  /*3590*/  HMMA.16816.F32.BF16 R40, R32, R66, R40 ;  /* 0x000000422028723c */ /* 0x000fe20000041828 */
[----:B------:R-:W2:Y:S04]  /*35a0*/  LDSM.16.M88.4 R32, [R2+0x2000] ;  /* 0x002000000220783b */ /* 0x000ea80000000200 */
[----:B------:R-:W5:Y:S03]  /*35b0*/  LDSM.16.M88.4 R64, [R190+0x3800] ;  /* 0x00380000be40783b */ /* 0x000f660000000200 */
[----:B-1----:R-:W-:Y:S08]  /*35c0*/  HMMA.16816.F32.BF16 R16, R36, R4, R16 ;  /* 0x000000042410723c */ /* 0x002ff00000041810 */
[C---:B------:R-:W-:Y:S08]  /*35d0*/  HMMA.16816.F32.BF16 R60, R20.reuse, R76, R60 ;  /* 0x0000004c143c723c */ /* 0x040ff0000004183c */
[C---:B---3--:R-:W-:Y:S08]  /*35e0*/  HMMA.16816.F32.BF16 R52, R20.reuse, R28, R52 ;  /* 0x0000001c1434723c */ /* 0x048ff00000041834 */
[C---:B------:R-:W-:Y:S01]  /*35f0*/  HMMA.16816.F32.BF16 R48, R20.reuse, R30, R48 ;  /* 0x0000001e1430723c */ /* 0x040fe20000041830 */
[----:B------:R-:W-:Y:S07]  /*3600*/  LDSM.16.M88.4 R28, [R2+0x2800] ;  /* 0x00280000021c783b */ /* 0x000fee0000000200 */
[----:B------:R-:W-:Y:S01]  /*3610*/  HMMA.16816.F32.BF16 R56, R20, R78, R56 ;  /* 0x0000004e1438723c */ /* 0x000fe20000041838 */
[----:B------:R-:W-:Y:S07]  /*3620*/  LDSM.16.M88.4 R76, [R187+0x4000] ;  /* 0x00400000bb4c783b */ /* 0x000fee0000000200 */
[----:B------:R-:W-:Y:S01]  /*3630*/  HMMA.16816.F32.BF16 R12, R36, R6, R12 ;  /* 0x00000006240c723c */ /* 0x000fe2000004180c */
[----:B------:R-:W1:Y:S07]  /*3640*/  LDSM.16.M88.4 R4, [R81+0x2000] ;  /* 0x002000005104783b */ /* 0x000e6e0000000200 */
[C---:B----4-:R-:W-:Y:S08]  /*3650*/  HMMA.16816.F32.BF16 R44, R20.reuse, R24, R44 ;  /* 0x00000018142c723c */ /* 0x050ff0000004182c */
        /* <DEDUP_REMOVED lines=12> */
[C---:B-----5:R-:W-:Y:S08]  /*3720*/  HMMA.16816.F32.BF16 R44, R36.reuse, R64, R44 ;  /* 0x00000040242c723c */ /* 0x060ff0000004182c */
        /* <DEDUP_REMOVED lines=11> */
[----:B------:R-:W-:Y:S07]  /*37e0*/  LDSM.16.M88.4 R4, [R190+0x4000] ;  /* 0x00400000be04783b */ /* 0x000fee0000000200 */
[C---:B----4-:R-:W-:Y:S08]  /*37f0*/  HMMA.16816.F32.BF16 R44, R8.reuse, R20, R44 ;  /* 0x00000014082c723c */ /* 0x050ff0000004182c */
[----:B------:R-:W-:Y:S01]  /*3800*/  HMMA.16816.F32.BF16 R40, R8, R22, R40 ;  /* 0x000000160828723c */ /* 0x000fe20000041828 */
[----:B------:R-:W1:Y:S04]  /*3810*/  LDSM.16.M88.4 R8, [R191+0x8000] ;  /* 0x00800000bf08783b */ /* 0x000e680000000200 */
[----:B------:R-:W3:Y:S03]  /*3820*/  LDSM.16.M88.4 R20, [R0+0x3800] ;  /* 0x003800000014783b */ /* 0x000ee60000000200 */
[----:B--2---:R-:W-:Y:S08]  /*3830*/  HMMA.16816.F32.BF16 R16, R36, R32, R16 ;  /* 0x000000202410723c */ /* 0x004ff00000041810 */
[C---:B------:R-:W-:Y:S08]  /*3840*/  HMMA.16816.F32.BF16 R60, R76.reuse, R72, R60 ;  /* 0x000000484c3c723c */ /* 0x040ff0000004183c */
[C---:B------:R-:W-:Y:S08]  /*3850*/  HMMA.16816.F32.BF16 R52, R76.reuse, R68, R52 ;  /* 0x000000444c34723c */ /* 0x040ff00000041834 */
[C---:B------:R-:W-:Y:S08]  /*3860*/  HMMA.16816.F32.BF16 R48, R76.reuse, R70, R48 ;  /* 0x000000464c30723c */ /* 0x040ff00000041830 */
[----:B------:R-:W-:Y:S08]  /*3870*/  HMMA.16816.F32.BF16 R56, R76, R74, R56 ;  /* 0x0000004a4c38723c */ /* 0x000ff00000041838 */
[----:B------:R-:W-:Y:S01]  /*3880*/  HMMA.16816.F32.BF16 R68, R36, R34, R12 ;  /* 0x000000222444723c */ /* 0x000fe2000004180c */
[----:B------:R-:W-:Y:S04]  /*3890*/  LDSM.16.M88.4 R32, [R188+0x8000] ;  /* 0x00800000bc20783b */ /* 0x000fe80000000200 */
[----:B------:R-:W2:Y:S03]  /*38a0*/  LDSM.16.M88.4 R12, [R2+0x4000] ;  /* 0x00400000020c783b */ /* 0x000ea60000000200 */
[C---:B-----5:R-:W-:Y:S08]  /*38b0*/  HMMA.16816.F32.BF16 R44, R76.reuse, R64, R44 ;  /* 0x000000404c2c723c */ /* 0x060ff0000004182c */
[----:B------:R-:W-:Y:S01]  /*38c0*/  HMMA.16816.F32.BF16 R40, R76, R66, R40 ;  /* 0x000000424c28723c */ /* 0x000fe20000041828 */
[----:B------:R-:W4:Y:S04]  /*38d0*/  LDSM.16.M88.4 R64, [R190+0x4800] ;  /* 0x00480000be40783b */ /* 0x000f280000000200 */
[----:B------:R-:W-:Y:S03]  /*38e0*/  LDSM.16.M88.4 R76, [R2+0x5000] ;  /* 0x00500000024c783b */ /* 0x000fe60000000200 */
[----:B-1----:R-:W-:Y:S08]  /*38f0*/  HMMA.16816.F32.BF16 R16, R8, R4, R16 ;  /* 0x000000040810723c */ /* 0x002ff00000041810 */
[C---:B------:R-:W-:Y:S08]  /*3900*/  HMMA.16816.F32.BF16 R60, R36.reuse, R28, R60 ;  /* 0x0000001c243c723c */ /* 0x040ff0000004183c */
[----:B------:R-:W-:Y:S01]  /*3910*/  HMMA.16816.F32.BF16 R56, R36, R30, R56 ;  /* 0x0000001e2438723c */ /* 0x000fe20000041838 */
[----:B------:R-:W-:Y:S07]  /*3920*/  LDSM.16.M88.4 R28, [R2+0x4800] ;  /* 0x00480000021c783b */ /* 0x000fee0000000200 */
[----:B------:R-:W-:Y:S01]  /*3930*/  HMMA.16816.F32.BF16 R68, R8, R6, R68 ;  /* 0x000000060844723c */ /* 0x000fe20000041844 */
[----:B------:R-:W-:Y:S07]  /*3940*/  LDSM.16.M88.4 R4, [R187+0x8000] ;  /* 0x00800000bb04783b */ /* 0x000fee0000000200 */
[C---:B---3--:R-:W-:Y:S08]  /*3950*/  HMMA.16816.F32.BF16 R44, R36.reuse, R20, R44 ;  /* 0x00000014242c723c */ /* 0x048ff0000004182c */
[C---:B------:R-:W-:Y:S01]  /*3960*/  HMMA.16816.F32.BF16 R40, R36.reuse, R22, R40 ;  /* 0x000000162428723c */ /* 0x040fe20000041828 */
[----:B------:R-:W1:Y:S07]  /*3970*/  LDSM.16.M88.4 R20, [R81+0x4000] ;  /* 0x004000005114783b */ /* 0x000e6e0000000200 */
[C---:B------:R-:W-:Y:S08]  /*3980*/  HMMA.16816.F32.BF16 R52, R36.reuse, R24, R52 ;  /* 0x000000182434723c */ /* 0x040ff00000041834 */
[----:B------:R-:W-:Y:S01]  /*3990*/  HMMA.16816.F32.BF16 R48, R36, R26, R48 ;  /* 0x0000001a2430723c */ /* 0x000fe20000041830 */
[----:B------:R-:W3:Y:S04]  /*39a0*/  LDSM.16.M88.4 R24, [R190+0x5000] ;  /* 0x00500000be18783b */ /* 0x000ee80000000200 */
[----:B------:R-:W-:Y:S03]  /*39b0*/  LDSM.16.M88.4 R36, [R186+0x8000] ;  /* 0x00800000ba24783b */ /* 0x000fe60000000200 */
[----:B--2---:R-:W-:Y:S08]  /*39c0*/  HMMA.16816.F32.BF16 R16, R32, R12, R16 ;  /* 0x0000000c2010723c */ /* 0x004ff00000041810 */
[C---:B----4-:R-:W-:Y:S08]  /*39d0*/  HMMA.16816.F32.BF16 R60, R8.reuse, R64, R60 ;  /* 0x00000040083c723c */ /* 0x050ff0000004183c */
[----:B------:R-:W-:Y:S01]  /*39e0*/  HMMA.16816.F32.BF16 R64, R8, R66, R56 ;  /* 0x000000420840723c */ /* 0x000fe20000041838 */
[----:B------:R-:W-:Y:S07]  /*39f0*/  LDSM.16.M88.4 R56, [R0+0x4000] ;  /* 0x004000000038783b */ /* 0x000fee0000000200 */
[----:B------:R-:W-:Y:S01]  /*3a00*/  HMMA.16816.F32.BF16 R68, R32, R14, R68 ;  /* 0x0000000e2044723c */ /* 0x000fe20000041844 */
[----:B------:R-:W2:Y:S07]  /*3a10*/  LDSM.16.M88.4 R12, [R190+0x5800] ;  /* 0x00580000be0c783b */ /* 0x000eae0000000200 */
[----:B-1----:R-:W-:Y:S08]  /*3a20*/  HMMA.16816.F32.BF16 R16, R4, R20, R16 ;  /* 0x000000140410723c */ /* 0x002ff00000041810 */
[----:B---3--:R-:W-:Y:S01]  /*3a30*/  HMMA.16816.F32.BF16 R72, R8, R24, R52 ;  /* 0x000000180848723c */ /* 0x008fe20000041834 */
[----:B------:R-:W-:Y:S07]  /*3a40*/  LDSM.16.M88.4 R52, [R81+0x4800] ;  /* 0x004800005134783b */ /* 0x000fee0000000200 */
[C---:B------:R-:W-:Y:S08]  /*3a50*/  HMMA.16816.F32.BF16 R60, R32.reuse, R28, R60 ;  /* 0x0000001c203c723c */ /* 0x040ff0000004183c */
[----:B------:R-:W-:Y:S01]  /*3a60*/  HMMA.16816.F32.BF16 R64, R32, R30, R64 ;  /* 0x0000001e2040723c */ /* 0x000fe20000041840 */
[----:B------:R1:W3:Y:S07]  /*3a70*/  LDSM.16.M88.4 R28, [R2+0x5800] ;  /* 0x00580000021c783b */ /* 0x0002ee0000000200 */
[C---:B------:R-:W-:Y:S01]  /*3a80*/  HMMA.16816.F32.BF16 R48, R8.reuse, R26, R48 ;  /* 0x0000001a0830723c */ /* 0x040fe20000041830 */
[----:B------:R-:W4:Y:S07]  /*3a90*/  LDSM.16.M88.4 R24, [R81+0x5000] ;  /* 0x005000005118783b */ /* 0x000f2e0000000200 */
[----:B--2---:R-:W-:Y:S08]  /*3aa0*/  HMMA.16816.F32.BF16 R44, R8, R12, R44 ;  /* 0x0000000c082c723c */ /* 0x004ff0000004182c */
[----:B------:R-:W-:Y:S08]  /*3ab0*/  HMMA.16816.F32.BF16 R16, R36, R56, R16 ;  /* 0x000000382410723c */ /* 0x000ff00000041810 */
[----:B------:R-:W-:Y:S08]  /*3ac0*/  HMMA.16816.F32.BF16 R72, R32, R76, R72 ;  /* 0x0000004c2048723c */ /* 0x000ff00000041848 */
[----:B------:R-:W-:Y:S01]  /*3ad0*/  HMMA.16816.F32.BF16 R40, R8, R14, R40 ;  /* 0x0000000e0828723c */ /* 0x000fe20000041828 */
[----:B------:R-:W2:Y:S04]  /*3ae0*/  LDSM.16.M88.4 R12, [R81+0x5800] ;  /* 0x00580000510c783b */ /* 0x000ea80000000200 */
[----:B------:R-:W5:Y:S03]  /*3af0*/  LDSM.16.M88.4 R8, [R0+0x5000] ;  /* 0x005000000008783b */ /* 0x000f660000000200 */
[----:B------:R-:W-:Y:S01]  /*3b00*/  HMMA.16816.F32.BF16 R48, R32, R78, R48 ;  /* 0x0000004e2030723c */ /* 0x000fe20000041830 */
[----:B------:R-:W-:-:S02]  /*3b10*/  FMUL.FTZ R16, R16, c[0x0][0x320] ;  /* 0x0000c80010107a20 */ /* 0x000fc40000410000 */
[----:B------:R-:W-:Y:S02]  /*3b20*/  FMUL.FTZ R17, R17, c[0x0][0x320] ;  /* 0x0000c80011117a20 */ /* 0x000fe40000410000 */
[----:B------:R-:W-:Y:S02]  /*3b30*/  FMUL.FTZ R18, R18, c[0x0][0x320] ;  /* 0x0000c80012127a20 */ /* 0x000fe40000410000 */
[----:B------:R-:W-:Y:S01]  /*3b40*/  MUFU.TANH R56, R17 ;  /* 0x0000001100387308 */ /* 0x000fe20000002400 */
[----:B------:R-:W-:Y:S01]  /*3b50*/  HMMA.16816.F32.BF16 R68, R4, R22, R68 ;  /* 0x000000160444723c */ /* 0x000fe20000041844 */
[----:B------:R-:W2:Y:S01]  /*3b60*/  LDSM.16.M88.4 R20, [R0+0x4800] ;  /* 0x004800000014783b */ /* 0x000ea20000000200 */
[----:B-1----:R-:W-:-:S06]  /*3b70*/  FMUL.FTZ R2, R19, c[0x0][0x320] ;  /* 0x0000c80013027a20 */ /* 0x002fcc0000410000 */
[----:B---3--:R-:W-:Y:S01]  /*3b80*/  HMMA.16816.F32.BF16 R44, R32, R28, R44 ;  /* 0x0000001c202c723c */ /* 0x008fe2000004182c */
[----:B------:R-:W-:Y:S07]  /*3b90*/  MUFU.TANH R2, R2 ;  /* 0x0000000200027308 */ /* 0x000fee0000002400 */
[C---:B------:R-:W-:Y:S01]  /*3ba0*/  HMMA.16816.F32.BF16 R60, R4.reuse, R52, R60 ;  /* 0x00000034043c723c */ /* 0x040fe2000004183c */
[----:B------:R-:W1:Y:S07]  /*3bb0*/  MUFU.TANH R52, R16 ;  /* 0x0000001000347308 */ /* 0x000e6e0000002400 */
[----:B----4-:R-:W-:Y:S01]  /*3bc0*/  HMMA.16816.F32.BF16 R72, R4, R24, R72 ;  /* 0x000000180448723c */ /* 0x010fe20000041848 */
[----:B------:R3:W-:Y:S07]  /*3bd0*/  MUFU.TANH R53, R18 ;  /* 0x0000001200357308 */ /* 0x0007ee0000002400 */
[----:B------:R-:W-:Y:S08]  /*3be0*/  HMMA.16816.F32.BF16 R40, R32, R30, R40 ;  /* 0x0000001e2028723c */ /* 0x000ff00000041828 */
[----:B------:R-:W-:Y:S01]  /*3bf0*/  HMMA.16816.F32.BF16 R64, R4, R54, R64 ;  /* 0x000000360440723c */ /* 0x000fe20000041840 */
[----:B---3--:R-:W3:Y:S01]  /*3c00*/  LDSM.16.M88.4 R16, [R0+0x5800] ;  /* 0x005800000010783b */ /* 0x008ee20000000200 */
[----:B------:R-:W-:-:S04]  /*3c10*/  DEPBAR.LE SB0, 0x2 ;  /* 0x000080800000791a */ /* 0x000fc80000000000 */
[----:B------:R-:W-:Y:S02]  /*3c20*/  BAR.SYNC.DEFER_BLOCKING 0x0 ;  /* 0x0000000000007b1d */ /* 0x000fe40000010000 */
[C---:B------:R-:W-:Y:S08]  /*3c30*/  HMMA.16816.F32.BF16 R48, R4.reuse, R26, R48 ;  /* 0x0000001a0430723c */ /* 0x040ff00000041830 */
[----:B--2---:R-:W-:Y:S07]  /*3c40*/  HMMA.16816.F32.BF16 R44, R4, R12, R44 ;  /* 0x0000000c042c723c */ /* 0x004fee000004182c */
[----:B------:R-:W-:Y:S01]  /*3c50*/  IMAD.MOV.U32 R13, RZ, RZ, -0x40 ;  /* 0xffffffc0ff0d7424 */ /* 0x000fe200078e00ff */
[----:B-----5:R-:W-:Y:S01]  /*3c60*/  HMMA.16816.F32.BF16 R72, R36, R8, R72 ;  /* 0x000000082448723c */ /* 0x020fe20000041848 */
[----:B------:R-:W-:Y:S06]  /*3c70*/  LDSM.16.MT88.4 R124, [R185] ;  /* 0x00000000b97c783b */ /* 0x000fec0000004200 */
[----:B------:R-:W-:Y:S01]  /*3c80*/  @P2 IMAD.HI.U32 R9, R246, c[0x0][0x2c8], RZ ;  /* 0x0000b200f6092a27 */ /* 0x000fe200078e00ff */
[----:B------:R-:W-:Y:S01]  /*3c90*/  HMMA.16816.F32.BF16 R40, R4, R14, R40 ;  /* 0x0000000e0428723c */ /* 0x000fe20000041828 */
[----:B------:R-:W-:Y:S02]  /*3ca0*/  LDSM.16.MT88.4 R116, [R165] ;  /* 0x00000000a574783b */ /* 0x000fe40000004200 */
[----:B------:R-:W-:Y:S01]  /*3cb0*/  IMAD.MOV.U32 R8, RZ, RZ, R246 ;  /* 0x000000ffff087224 */ /* 0x000fe200078e00f6 */
[----:B------:R-:W-:Y:S01]  /*3cc0*/  @P2 SHF.R.U32.HI R8, RZ, c[0x0][0x2cc], R9 ;  /* 0x0000b300ff082a19 */ /* 0x000fe20000011609 */
[----:B------:R-:W-:Y:S02]  /*3cd0*/  LDSM.16.MT88.4 R108, [R184] ;  /* 0x00000000b86c783b */ /* 0x000fe40000004200 */
[C---:B------:R-:W-:Y:S01]  /*3ce0*/  IMAD R4, R80.reuse, R13, 0x1 ;  /* 0x0000000150047424 */ /* 0x040fe200078e020d */
[C---:B------:R-:W-:Y:S01]  /*3cf0*/  HMMA.16816.F32.BF16 R60, R36.reuse, R20, R60 ;  /* 0x00000014243c723c */ /* 0x040fe2000004183c */
[--C-:B------:R-:W-:Y:S01]  /*3d00*/  IMAD R80, R80, -0x40, R244.reuse ;  /* 0xffffffc050507824 */ /* 0x100fe200078e02f4 */
[----:B------:R-:W-:Y:S02]  /*3d10*/  LDSM.16.MT88.4 R100, [R229] ;  /* 0x00000000e564783b */ /* 0x000fe40000004200 */
[----:B------:R-:W-:Y:S01]  /*3d20*/  IADD3 R4, -R213, R4, R244 ;  /* 0x00000004d5047210 */ /* 0x000fe20007ffe1f4 */
[----:B------:R-:W-:Y:S01]  /*3d30*/  IMAD.IADD R80, R80, 0x1, -R213 ;  /* 0x0000000150507824 */ /* 0x000fe200078e0ad5 */
[----:B------:R-:W-:Y:S02]  /*3d40*/  LDSM.16.MT88.4 R88, [R184+0x4000] ;  /* 0x00400000b858783b */ /* 0x000fe40000004200 */
[----:B------:R-:W-:Y:S01]  /*3d50*/  HMMA.16816.F32.BF16 R64, R36, R22, R64 ;  /* 0x000000162440723c */ /* 0x000fe20000041840 */
[----:B------:R-:W-:Y:S01]  /*3d60*/  IMAD.IADD R4, R4, 0x1, -R243 ;  /* 0x0000000104047824 */ /* 0x000fe200078e0af3 */
[----:B------:R-:W-:Y:S01]  /*3d70*/  LDSM.16.MT88.4 R136, [R165+0x800] ;  /* 0x00080000a588783b */ /* 0x000fe20000004200 */
[----:B------:R-:W-:-:S02]  /*3d80*/  FMUL.FTZ R72, R72, c[0x0][0x320] ;  /* 0x0000c80048487a20 */ /* 0x000fc40000410000 */
[----:B------:R-:W-:Y:S01]  /*3d90*/  FMUL.FTZ R73, R73, c[0x0][0x320] ;  /* 0x0000c80049497a20 */ /* 0x000fe20000410000 */
[----:B------:R-:W-:Y:S01]  /*3da0*/  LDSM.16.MT88.4 R32, [R184+0x800] ;  /* 0x00080000b820783b */ /* 0x000fe20000004200 */
[----:B------:R-:W-:Y:S01]  /*3db0*/  MUFU.TANH R159, R72 ;  /* 0x00000048009f7308 */ /* 0x000fe20000002400 */
[----:B------:R-:W-:Y:S01]  /*3dc0*/  HMMA.16816.F32.BF16 R68, R36, R58, R68 ;  /* 0x0000003a2444723c */ /* 0x000fe20000041844 */
[----:B------:R-:W-:Y:S01]  /*3dd0*/  FMUL.FTZ R74, R74, c[0x0][0x320] ;  /* 0x0000c8004a4a7a20 */ /* 0x000fe20000410000 */
[----:B------:R-:W-:Y:S01]  /*3de0*/  LDSM.16.MT88.4 R28, [R158+0x800] ;  /* 0x000800009e1c783b */ /* 0x000fe20000004200 */
[----:B------:R-:W-:-:S04]  /*3df0*/  FMUL.FTZ R75, R75, c[0x0][0x320] ;  /* 0x0000c8004b4b7a20 */ /* 0x000fc80000410000 */
[----:B------:R-:W-:Y:S01]  /*3e00*/  MUFU.TANH R161, R73 ;  /* 0x0000004900a17308 */ /* 0x000fe20000002400 */
[C---:B------:R-:W-:Y:S01]  /*3e10*/  HMMA.16816.F32.BF16 R48, R36.reuse, R10, R48 ;  /* 0x0000000a2430723c */ /* 0x040fe20000041830 */
[----:B------:R-:W2:Y:S01]  /*3e20*/  SHFL.IDX PT, R11, R8, RZ, 0x1c1f ;  /* 0x001c1fff080b7589 */ /* 0x000ea200000e0000 */
[----:B------:R-:W-:Y:S02]  /*3e30*/  FMUL.FTZ R22, R60, c[0x0][0x320] ;  /* 0x0000c8003c167a20 */ /* 0x000fe40000410000 */
[----:B------:R-:W-:Y:S01]  /*3e40*/  FMUL.FTZ R23, R61, c[0x0][0x320] ;  /* 0x0000c8003d177a20 */ /* 0x000fe20000410000 */
[----:B------:R-:W4:Y:S01]  /*3e50*/  SHFL.IDX PT, R10, R8, 0x1, 0x1c1f ;  /* 0x003c1f00080a7f89 */ /* 0x000f2200000e0000 */
[----:B------:R-:W-:Y:S01]  /*3e60*/  FMUL.FTZ R25, R62, c[0x0][0x320] ;  /* 0x0000c8003e197a20 */ /* 0x000fe20000410000 */
[----:B------:R-:W-:Y:S01]  /*3e70*/  MUFU.TANH R166, R74 ;  /* 0x0000004a00a67308 */ /* 0x000fe20000002400 */
[----:B---3--:R-:W-:Y:S01]  /*3e80*/  HMMA.16816.F32.BF16 R44, R36, R16, R44 ;  /* 0x00000010242c723c */ /* 0x008fe2000004182c */
[----:B------:R-:W-:-:S02]  /*3e90*/  FMUL.FTZ R0, R64, c[0x0][0x320] ;  /* 0x0000c80040007a20 */ /* 0x000fc40000410000 */
[----:B------:R-:W-:Y:S02]  /*3ea0*/  FMUL.FTZ R65, R65, c[0x0][0x320] ;  /* 0x0000c80041417a20 */ /* 0x000fe40000410000 */
[----:B------:R-:W-:Y:S02]  /*3eb0*/  FMUL.FTZ R26, R63, c[0x0][0x320] ;  /* 0x0000c8003f1a7a20 */ /* 0x000fe40000410000 */
[----:B------:R-:W3:Y:S01]  /*3ec0*/  MUFU.TANH R22, R22 ;  /* 0x0000001600167308 */ /* 0x000ee20000002400 */
[----:B------:R-:W-:Y:S01]  /*3ed0*/  HMMA.16816.F32.BF16 R40, R36, R18, R40 ;  /* 0x000000122428723c */ /* 0x000fe20000041828 */
[----:B------:R-:W-:Y:S01]  /*3ee0*/  FMUL.FTZ R20, R68, c[0x0][0x320] ;  /* 0x0000c80044147a20 */ /* 0x000fe20000410000 */
[----:B------:R-:W-:Y:S01]  /*3ef0*/  LDSM.16.MT88.4 R16, [R184+0x2800] ;  /* 0x00280000b810783b */ /* 0x000fe20000004200 */
[----:B------:R-:W-:Y:S02]  /*3f00*/  FMUL.FTZ R54, R69, c[0x0][0x320] ;  /* 0x0000c80045367a20 */ /* 0x000fe40000410000 */
[----:B------:R-:W-:-:S02]  /*3f10*/  FMUL.FTZ R21, R70, c[0x0][0x320] ;  /* 0x0000c80046157a20 */ /* 0x000fc40000410000 */
[----:B------:R-:W5:Y:S01]  /*3f20*/  MUFU.TANH R23, R23 ;  /* 0x0000001700177308 */ /* 0x000f620000002400 */
[----:B------:R-:W-:Y:S02]  /*3f30*/  FMUL.FTZ R48, R48, c[0x0][0x320] ;  /* 0x0000c80030307a20 */ /* 0x000fe40000410000 */
[C---:B--2---:R-:W-:Y:S02]  /*3f40*/  IMAD.IADD R11, R4.reuse, 0x1, R11 ;  /* 0x00000001040b7824 */ /* 0x044fe400078e020b */
[----:B------:R-:W-:Y:S02]  /*3f50*/  FMUL.FTZ R49, R49, c[0x0][0x320] ;  /* 0x0000c80031317a20 */ /* 0x000fe40000410000 */
[----:B----4-:R-:W-:Y:S01]  /*3f60*/  IMAD.IADD R13, R4, 0x1, R10 ;  /* 0x00000001040d7824 */ /* 0x010fe200078e020a */
[----:B------:R-:W2:Y:S01]  /*3f70*/  MUFU.TANH R0, R0 ;  /* 0x0000000000007308 */ /* 0x000ea20000002400 */
[----:B------:R-:W-:Y:S01]  /*3f80*/  IMNMX R10, R80, R11, PT ;  /* 0x0000000b500a7217 */ /* 0x000fe20003800200 */
[----:B------:R-:W-:-:S02]  /*3f90*/  FMUL.FTZ R44, R44, c[0x0][0x320] ;  /* 0x0000c8002c2c7a20 */ /* 0x000fc40000410000 */
[----:B------:R-:W-:Y:S01]  /*3fa0*/  FMUL.FTZ R45, R45, c[0x0][0x320] ;  /* 0x0000c8002d2d7a20 */ /* 0x000fe20000410000 */
[C---:B------:R-:W-:Y:S01]  /*3fb0*/  ISETP.GT.AND P0, PT, R10.reuse, RZ, PT ;  /* 0x000000ff0a00720c */ /* 0x040fe20003f04270 */
[----:B------:R-:W-:Y:S01]  /*3fc0*/  FMUL.FTZ R24, R71, c[0x0][0x320] ;  /* 0x0000c80047187a20 */ /* 0x000fe20000410000 */
[C---:B------:R-:W-:Y:S01]  /*3fd0*/  ISETP.GT.AND P5, PT, R10.reuse, 0x1, PT ;  /* 0x000000010a00780c */ /* 0x040fe20003fa4270 */
[----:B------:R-:W4:Y:S01]  /*3fe0*/  MUFU.TANH R20, R20 ;  /* 0x0000001400147308 */ /* 0x000f220000002400 */
[----:B------:R-:W-:Y:S01]  /*3ff0*/  ISETP.GT.AND P3, PT, R10, 0x10, PT ;  /* 0x000000100a00780c */ /* 0x000fe20003f64270 */
[----:B------:R-:W-:Y:S01]  /*4000*/  FMUL.FTZ R40, R40, c[0x0][0x320] ;  /* 0x0000c80028287a20 */ /* 0x000fe20000410000 */
[----:B------:R-:W-:Y:S01]  /*4010*/  ISETP.GT.AND P1, PT, R10, 0x11, PT ;  /* 0x000000110a00780c */ /* 0x000fe20003f24270 */
[----:B------:R-:W-:Y:S01]  /*4020*/  FMUL.FTZ R66, R66, c[0x0][0x320] ;  /* 0x0000c80042427a20 */ /* 0x000fe20000410000 */
[----:B-1----:R-:W-:Y:S01]  /*4030*/  FSEL R52, R52, -INF , P0 ;  /* 0xff80000034347808 */ /* 0x002fe20000000000 */
[----:B------:R-:W-:Y:S01]  /*4040*/  FMUL.FTZ R67, R67, c[0x0][0x320] ;  /* 0x0000c80043437a20 */ /* 0x000fe20000410000 */
[C---:B------:R-:W-:Y:S01]  /*4050*/  ISETP.GT.AND P0, PT, R10.reuse, 0x18, PT ;  /* 0x000000180a00780c */ /* 0x040fe20003f04270 */
[----:B------:R-:W1:Y:S01]  /*4060*/  MUFU.TANH R160, R48 ;  /* 0x0000003000a07308 */ /* 0x000e620000002400 */
[----:B------:R-:W-:Y:S01]  /*4070*/  ISETP.GT.AND P4, PT, R10, 0x8, PT ;  /* 0x000000080a00780c */ /* 0x000fe20003f84270 */
[----:B------:R-:W-:Y:S01]  /*4080*/  FMUL.FTZ R50, R50, c[0x0][0x320] ;  /* 0x0000c80032327a20 */ /* 0x000fe20000410000 */
[----:B------:R-:W-:Y:S01]  /*4090*/  FSEL R56, R56, -INF , P5 ;  /* 0xff80000038387808 */ /* 0x000fe20002800000 */
[----:B------:R-:W-:Y:S01]  /*40a0*/  FMUL.FTZ R51, R51, c[0x0][0x320] ;  /* 0x0000c80033337a20 */ /* 0x000fe20000410000 */
[----:B---3--:R-:W-:Y:S01]  /*40b0*/  FSEL R7, R22, -INF , P3 ;  /* 0xff80000016077808 */ /* 0x008fe20001800000 */
[----:B------:R-:W-:Y:S01]  /*40c0*/  FMUL.FTZ R46, R46, c[0x0][0x320] ;  /* 0x0000c8002e2e7a20 */ /* 0x000fe20000410000 */
[----:B-----5:R-:W-:Y:S01]  /*40d0*/  FSEL R6, R23, -INF , P1 ;  /* 0xff80000017067808 */ /* 0x020fe20000800000 */
[----:B------:R-:W3:Y:S01]  /*40e0*/  MUFU.TANH R162, R49 ;  /* 0x0000003100a27308 */ /* 0x000ee20000002400 */
[C---:B------:R-:W-:Y:S01]  /*40f0*/  ISETP.GT.AND P3, PT, R10.reuse, 0x28, PT ;  /* 0x000000280a00780c */ /* 0x040fe20003f64270 */
[----:B------:R-:W-:Y:S01]  /*4100*/  FMUL.FTZ R41, R41, c[0x0][0x320] ;  /* 0x0000c80029297a20 */ /* 0x000fe20000410000 */
[----:B------:R-:W-:Y:S01]  /*4110*/  ISETP.GT.AND P1, PT, R10, 0x29, PT ;  /* 0x000000290a00780c */ /* 0x000fe20003f24270 */
[----:B------:R-:W-:Y:S01]  /*4120*/  FMUL.FTZ R47, R47, c[0x0][0x320] ;  /* 0x0000c8002f2f7a20 */ /* 0x000fe20000410000 */
[----:B--2---:R-:W-:Y:S01]  /*4130*/  FSEL R5, R0, -INF , P0 ;  /* 0xff80000000057808 */ /* 0x004fe20000000000 */
[----:B------:R-:W-:Y:S01]  /*4140*/  FMUL.FTZ R42, R42, c[0x0][0x320] ;  /* 0x0000c8002a2a7a20 */ /* 0x000fe20000410000 */
[----:B------:R-:W-:Y:S01]  /*4150*/  IMNMX R13, R80, R13, PT ;  /* 0x0000000d500d7217 */ /* 0x000fe20003800200 */
[----:B------:R-:W2:Y:S01]  /*4160*/  MUFU.TANH R54, R54 ;  /* 0x0000003600367308 */ /* 0x000ea20000002400 */
[----:B------:R-:W-:Y:S01]  /*4170*/  ISETP.GT.AND P6, PT, R10, 0x9, PT ;  /* 0x000000090a00780c */ /* 0x000fe20003fc4270 */
[----:B------:R-:W-:Y:S01]  /*4180*/  FMUL.FTZ R43, R43, c[0x0][0x320] ;  /* 0x0000c8002b2b7a20 */ /* 0x000fe20000410000 */
[----:B----4-:R-:W-:Y:S01]  /*4190*/  FSEL R20, R20, -INF , P4 ;  /* 0xff80000014147808 */ /* 0x010fe20002000000 */
[----:B------:R-:W-:Y:S01]  /*41a0*/  LDSM.16.MT88.4 R80, [R165+0x4000] ;  /* 0x00400000a550783b */ /* 0x000fe20000004200 */
[----:B------:R-:W-:-:S02]  /*41b0*/  FMNMX.FTZ R0, R52, R56, !PT ;  /* 0x0000003834007209 */ /* 0x000fc40007810000 */
[C---:B------:R-:W-:Y:S01]  /*41c0*/  ISETP.GT.AND P5, PT, R10.reuse, 0x19, PT ;  /* 0x000000190a00780c */ /* 0x040fe20003fa4270 */
[----:B------:R-:W4:Y:S01]  /*41d0*/  MUFU.TANH R12, R65 ;  /* 0x00000041000c7308 */ /* 0x000f220000002400 */
[----:B------:R-:W-:Y:S02]  /*41e0*/  ISETP.GT.AND P0, PT, R10, 0x30, PT ;  /* 0x000000300a00780c */ /* 0x000fe40003f04270 */
[----:B-1----:R-:W-:Y:S02]  /*41f0*/  FSEL R160, R160, -INF , P3 ;  /* 0xff800000a0a07808 */ /* 0x002fe40001800000 */
[----:B---3--:R-:W-:Y:S02]  /*4200*/  FSEL R162, R162, -INF , P1 ;  /* 0xff800000a2a27808 */ /* 0x008fe40000800000 */
[----:B------:R-:W-:Y:S01]  /*4210*/  ISETP.GT.AND P3, PT, R13, RZ, PT ;  /* 0x000000ff0d00720c */ /* 0x000fe20003f64270 */
[----:B------:R-:W1:Y:S01]  /*4220*/  MUFU.TANH R173, R44 ;  /* 0x0000002c00ad7308 */ /* 0x000e620000002400 */
[----:B--2---:R-:W-:-:S02]  /*4230*/  FSEL R54, R54, -INF , P6 ;  /* 0xff80000036367808 */ /* 0x004fc40003000000 */
[----:B------:R-:W-:Y:S02]  /*4240*/  ISETP.GT.AND P1, PT, R13, 0x1, PT ;  /* 0x000000010d00780c */ /* 0x000fe40003f24270 */
[----:B------:R-:W-:Y:S02]  /*4250*/  FMNMX.FTZ R0, R20, R0, !PT ;  /* 0x0000000014007209 */ /* 0x000fe40007810000 */
[----:B------:R-:W-:Y:S01]  /*4260*/  ISETP.GT.AND P4, PT, R10, 0x20, PT ;  /* 0x000000200a00780c */ /* 0x000fe20003f84270 */
[----:B------:R-:W2:Y:S01]  /*4270*/  MUFU.TANH R172, R45 ;  /* 0x0000002d00ac7308 */ /* 0x000ea20000002400 */
[----:B----4-:R-:W-:Y:S02]  /*4280*/  FSEL R4, R12, -INF , P5 ;  /* 0xff8000000c047808 */ /* 0x010fe40002800000 */
[----:B------:R-:W-:Y:S02]  /*4290*/  ISETP.GT.AND P5, PT, R10, 0x31, PT ;  /* 0x000000310a00780c */ /* 0x000fe40003fa4270 */
[----:B------:R-:W-:-:S02]  /*42a0*/  FMNMX.FTZ R0, R54, R0, !PT ;  /* 0x0000000036007209 */ /* 0x000fc40007810000 */
[----:B------:R-:W-:Y:S01]  /*42b0*/  FSEL R53, R53, -INF , P3 ;  /* 0xff80000035357808 */ /* 0x000fe20001800000 */
[----:B------:R-:W3:Y:S01]  /*42c0*/  MUFU.TANH R21, R21 ;  /* 0x0000001500157308 */ /* 0x000ee20000002400 */
[----:B-1----:R-:W-:Y:S02]  /*42d0*/  FSEL R173, R173, -INF , P0 ;  /* 0xff800000adad7808 */ /* 0x002fe40000000000 */
[----:B------:R-:W-:Y:S02]  /*42e0*/  ISETP.GT.AND P0, PT, R13, 0x8, PT ;  /* 0x000000080d00780c */ /* 0x000fe40003f04270 */
[----:B------:R-:W-:Y:S02]  /*42f0*/  FSEL R12, R2, -INF , P1 ;  /* 0xff800000020c7808 */ /* 0x000fe40000800000 */
[----:B------:R-:W-:Y:S01]  /*4300*/  FSEL R159, R159, -INF , P4 ;  /* 0xff8000009f9f7808 */ /* 0x000fe20002000000 */
[----:B------:R-:W1:Y:S01]  /*4310*/  MUFU.TANH R171, R40 ;  /* 0x0000002800ab7308 */ /* 0x000e620000002400 */
[----:B------:R-:W-:-:S02]  /*4320*/  ISETP.GT.AND P4, PT, R10, 0x38, PT ;  /* 0x000000380a00780c */ /* 0x000fc40003f84270 */
[----:B--2---:R-:W-:Y:S02]  /*4330*/  FSEL R172, R172, -INF , P5 ;  /* 0xff800000acac7808 */ /* 0x004fe40002800000 */
[----:B------:R-:W-:Y:S02]  /*4340*/  ISETP.GT.AND P5, PT, R13, 0x9, PT ;  /* 0x000000090d00780c */ /* 0x000fe40003fa4270 */
[----:B------:R-:W-:Y:S01]  /*4350*/  FMNMX.FTZ R0, R7, R0, !PT ;  /* 0x0000000007007209 */ /* 0x000fe20007810000 */
[----:B------:R-:W2:Y:S01]  /*4360*/  MUFU.TANH R24, R24 ;  /* 0x0000001800187308 */ /* 0x000ea20000002400 */
[----:B---3--:R-:W-:Y:S02]  /*4370*/  FSEL R21, R21, -INF , P0 ;  /* 0xff80000015157808 */ /* 0x008fe40000000000 */
[----:B------:R-:W-:Y:S02]  /*4380*/  FMNMX.FTZ R2, R53, R12, !PT ;  /* 0x0000000c35027209 */ /* 0x000fe40007810000 */
[----:B------:R-:W-:-:S02]  /*4390*/  FMNMX.FTZ R0, R6, R0, !PT ;  /* 0x0000000006007209 */ /* 0x000fc40007810000 */
[----:B------:R-:W-:Y:S01]  /*43a0*/  FMNMX.FTZ R2, R21, R2, !PT ;  /* 0x0000000215027209 */ /* 0x000fe20007810000 */
[----:B------:R-:W3:Y:S01]  /*43b0*/  MUFU.TANH R25, R25 ;  /* 0x0000001900197308 */ /* 0x000ee20000002400 */
[----:B-1----:R-:W-:Y:S02]  /*43c0*/  FSEL R171, R171, -INF , P4 ;  /* 0xff800000abab7808 */ /* 0x002fe40002000000 */
[C---:B------:R-:W-:Y:S02]  /*43d0*/  ISETP.GT.AND P4, PT, R13.reuse, 0x10, PT ;  /* 0x000000100d00780c */ /* 0x040fe40003f84270 */
[----:B------:R-:W-:Y:S02]  /*43e0*/  ISETP.GT.AND P6, PT, R10, 0x21, PT ;  /* 0x000000210a00780c */ /* 0x000fe40003fc4270 */
[----:B------:R-:W-:Y:S01]  /*43f0*/  ISETP.GT.AND P3, PT, R13, 0x11, PT ;  /* 0x000000110d00780c */ /* 0x000fe20003f64270 */
[----:B------:R-:W1:Y:S01]  /*4400*/  MUFU.TANH R26, R26 ;  /* 0x0000001a001a7308 */ /* 0x000e620000002400 */
[----:B--2---:R-:W-:-:S02]  /*4410*/  FSEL R24, R24, -INF , P5 ;  /* 0xff80000018187808 */ /* 0x004fc40002800000 */
[----:B------:R-:W-:Y:S02]  /*4420*/  FMNMX.FTZ R0, R5, R0, !PT ;  /* 0x0000000005007209 */ /* 0x000fe40007810000 */
[----:B------:R-:W-:Y:S02]  /*4430*/  FMNMX.FTZ R2, R24, R2, !PT ;  /* 0x0000000218027209 */ /* 0x000fe40007810000 */
[----:B------:R-:W-:Y:S01]  /*4440*/  FSEL R161, R161, -INF , P6 ;  /* 0xff800000a1a17808 */ /* 0x000fe20003000000 */
[----:B------:R-:W2:Y:S01]  /*4450*/  MUFU.TANH R9, R66 ;  /* 0x0000004200097308 */ /* 0x000ea20000002400 */
[----:B---3--:R-:W-:Y:S02]  /*4460*/  FSEL R11, R25, -INF , P4 ;  /* 0xff800000190b7808 */ /* 0x008fe40002000000 */
[----:B------:R-:W-:Y:S02]  /*4470*/  ISETP.GT.AND P6, PT, R10, 0x39, PT ;  /* 0x000000390a00780c */ /* 0x000fe40003fc4270 */
[----:B------:R-:W-:-:S02]  /*4480*/  ISETP.GT.AND P1, PT, R13, 0x18, PT ;  /* 0x000000180d00780c */ /* 0x000fc40003f24270 */
[----:B------:R-:W-:Y:S01]  /*4490*/  FMNMX.FTZ R0, R4, R0, !PT ;  /* 0x0000000004007209 */ /* 0x000fe20007810000 */
[----:B------:R-:W3:Y:S01]  /*44a0*/  MUFU.TANH R8, R67 ;  /* 0x0000004300087308 */ /* 0x000ee20000002400 */
[----:B-1----:R-:W-:Y:S02]  /*44b0*/  FSEL R10, R26, -INF , P3 ;  /* 0xff8000001a0a7808 */ /* 0x002fe40001800000 */
[----:B------:R-:W-:Y:S02]  /*44c0*/  FMNMX.FTZ R2, R11, R2, !PT ;  /* 0x000000020b027209 */ /* 0x000fe40007810000 */
[----:B------:R-:W-:Y:S02]  /*44d0*/  ISETP.GT.AND P0, PT, R13, 0x19, PT ;  /* 0x000000190d00780c */ /* 0x000fe40003f04270 */
[----:B------:R-:W-:Y:S01]  /*44e0*/  FMNMX.FTZ R0, R159, R0, !PT ;  /* 0x000000009f007209 */ /* 0x000fe20007810000 */
[----:B------:R1:W4:Y:S01]  /*44f0*/  MUFU.TANH R167, R75 ;  /* 0x0000004b00a77308 */ /* 0x0003220000002400 */
[----:B--2---:R-:W-:-:S02]  /*4500*/  FSEL R9, R9, -INF , P1 ;  /* 0xff80000009097808 */ /* 0x004fc40000800000 */
[----:B------:R-:W-:Y:S02]  /*4510*/  FMNMX.FTZ R2, R10, R2, !PT ;  /* 0x000000020a027209 */ /* 0x000fe40007810000 */
[----:B------:R-:W-:Y:S02]  /*4520*/  ISETP.GT.AND P5, PT, R13, 0x20, PT ;  /* 0x000000200d00780c */ /* 0x000fe40003fa4270 */
[----:B------:R-:W-:Y:S01]  /*4530*/  FMNMX.FTZ R0, R161, R0, !PT ;  /* 0x00000000a1007209 */ /* 0x000fe20007810000 */
[----:B------:R-:W2:Y:S01]  /*4540*/  MUFU.TANH R169, R50 ;  /* 0x0000003200a97308 */ /* 0x000ea20000002400 */
[----:B---3--:R-:W-:Y:S01]  /*4550*/  FSEL R8, R8, -INF , P0 ;  /* 0xff80000008087808 */ /* 0x008fe20000000000 */
[----:B------:R-:W-:Y:S01]  /*4560*/  LDSM.16.MT88.4 R64, [R158+0x2000] ;  /* 0x002000009e40783b */ /* 0x000fe20000004200 */
[----:B------:R-:W-:Y:S02]  /*4570*/  FMNMX.FTZ R2, R9, R2, !PT ;  /* 0x0000000209027209 */ /* 0x000fe40007810000 */
[----:B------:R-:W-:-:S02]  /*4580*/  ISETP.GT.AND P4, PT, R13, 0x21, PT ;  /* 0x000000210d00780c */ /* 0x000fc40003f84270 */
[----:B------:R-:W-:Y:S01]  /*4590*/  FMNMX.FTZ R0, R160, R0, !PT ;  /* 0x00000000a0007209 */ /* 0x000fe20007810000 */
[----:B------:R3:W5:Y:S01]  /*45a0*/  MUFU.TANH R170, R51 ;  /* 0x0000003300aa7308 */ /* 0x0007620000002400 */
[----:B------:R-:W-:Y:S01]  /*45b0*/  FSEL R166, R166, -INF , P5 ;  /* 0xff800000a6a67808 */ /* 0x000fe20002800000 */
[----:B-1----:R-:W-:Y:S01]  /*45c0*/  LDSM.16.MT88.4 R72, [R185+0x4000] ;  /* 0x00400000b948783b */ /* 0x002fe20000004200 */
[----:B------:R-:W-:Y:S02]  /*45d0*/  FMNMX.FTZ R2, R8, R2, !PT ;  /* 0x0000000208027209 */ /* 0x000fe40007810000 */
[----:B------:R-:W-:Y:S02]  /*45e0*/  ISETP.GT.AND P3, PT, R13, 0x28, PT ;  /* 0x000000280d00780c */ /* 0x000fe40003f64270 */
[----:B------:R-:W-:Y:S01]  /*45f0*/  FMNMX.FTZ R0, R162, R0, !PT ;  /* 0x00000000a2007209 */ /* 0x000fe20007810000 */
[----:B------:R-:W-:Y:S01]  /*4600*/  MUFU.TANH R46, R46 ;  /* 0x0000002e002e7308 */ /* 0x000fe20000002400 */
[----:B----4-:R-:W-:-:S02]  /*4610*/  FSEL R167, R167, -INF , P4 ;  /* 0xff800000a7a77808 */ /* 0x010fc40002000000 */
[----:B------:R-:W-:Y:S02]  /*4620*/  FMNMX.FTZ R2, R166, R2, !PT ;  /* 0x00000002a6027209 */ /* 0x000fe40007810000 */
[----:B------:R-:W-:Y:S02]  /*4630*/  ISETP.GT.AND P1, PT, R13, 0x29, PT ;  /* 0x000000290d00780c */ /* 0x000fe40003f24270 */
[----:B------:R-:W-:Y:S01]  /*4640*/  FMNMX.FTZ R0, R173, R0, !PT ;  /* 0x00000000ad007209 */ /* 0x000fe20007810000 */
[----:B------:R-:W1:Y:S01]  /*4650*/  MUFU.TANH R41, R41 ;  /* 0x0000002900297308 */ /* 0x000e620000002400 */
[----:B--2---:R-:W-:Y:S01]  /*4660*/  FSEL R169, R169, -INF , P3 ;  /* 0xff800000a9a97808 */ /* 0x004fe20001800000 */
[----:B---3--:R-:W-:Y:S01]  /*4670*/  LDSM.16.MT88.4 R48, [R165+0x2000] ;  /* 0x00200000a530783b */ /* 0x008fe20000004200 */
[----:B------:R-:W-:Y:S02]  /*4680*/  FMNMX.FTZ R2, R167, R2, !PT ;  /* 0x00000002a7027209 */ /* 0x000fe40007810000 */
[----:B------:R-:W-:-:S02]  /*4690*/  ISETP.GT.AND P0, PT, R13, 0x30, PT ;  /* 0x000000300d00780c */ /* 0x000fc40003f04270 */
[----:B------:R-:W-:Y:S01]  /*46a0*/  FMNMX.FTZ R0, R172, R0, !PT ;  /* 0x00000000ac007209 */ /* 0x000fe20007810000 */
[----:B------:R-:W2:Y:S01]  /*46b0*/  MUFU.TANH R47, R47 ;  /* 0x0000002f002f7308 */ /* 0x000ea20000002400 */
[----:B-----5:R-:W-:Y:S02]  /*46c0*/  FSEL R170, R170, -INF , P1 ;  /* 0xff800000aaaa7808 */ /* 0x020fe40000800000 */
[----:B------:R-:W-:Y:S02]  /*46d0*/  FMNMX.FTZ R2, R169, R2, !PT ;  /* 0x00000002a9027209 */ /* 0x000fe40007810000 */
[----:B------:R-:W-:Y:S02]  /*46e0*/  FMNMX.FTZ R0, R171, R0, !PT ;  /* 0x00000000ab007209 */ /* 0x000fe40007810000 */
[----:B------:R-:W-:Y:S01]  /*46f0*/  ISETP.GT.AND P1, PT, R13, 0x31, PT ;  /* 0x000000310d00780c */ /* 0x000fe20003f24270 */
[----:B------:R-:W3:Y:S01]  /*4700*/  MUFU.TANH R42, R42 ;  /* 0x0000002a002a7308 */ /* 0x000ee20000002400 */
[----:B-1----:R-:W-:-:S02]  /*4710*/  FSEL R168, R41, -INF , P6 ;  /* 0xff80000029a87808 */ /* 0x002fc40003000000 */
[----:B------:R-:W-:Y:S02]  /*4720*/  FSEL R142, R46, -INF , P0 ;  /* 0xff8000002e8e7808 */ /* 0x000fe40000000000 */
[----:B------:R-:W-:Y:S02]  /*4730*/  FMNMX.FTZ R14, R170, R2, !PT ;  /* 0x00000002aa0e7209 */ /* 0x000fe40007810000 */
[----:B------:R-:W-:Y:S01]  /*4740*/  FMNMX.FTZ R0, R168, R0, !PT ;  /* 0x00000000a8007209 */ /* 0x000fe20007810000 */
[----:B------:R-:W1:Y:S01]  /*4750*/  MUFU.TANH R43, R43 ;  /* 0x0000002b002b7308 */ /* 0x000e620000002400 */
[----:B------:R-:W-:Y:S02]  /*4760*/  ISETP.GT.AND P0, PT, R13, 0x38, PT ;  /* 0x000000380d00780c */ /* 0x000fe40003f04270 */
[----:B--2---:R-:W-:Y:S01]  /*4770*/  FSEL R141, R47, -INF , P1 ;  /* 0xff8000002f8d7808 */ /* 0x004fe20000800000 */
[----:B------:R-:W2:Y:S01]  /*4780*/  SHFL.BFLY PT, R2, R0, 0x2, 0x1f ;  /* 0x0c401f0000027f89 */ /* 0x000ea200000e0000 */
[----:B------:R-:W-:-:S02]  /*4790*/  FMNMX.FTZ R14, R142, R14, !PT ;  /* 0x0000000e8e0e7209 */ /* 0x000fc40007810000 */
[----:B------:R-:W-:Y:S02]  /*47a0*/  ISETP.GT.AND P1, PT, R13, 0x39, PT ;  /* 0x000000390d00780c */ /* 0x000fe40003f24270 */
[----:B---3--:R-:W-:Y:S02]  /*47b0*/  FSEL R140, R42, -INF , P0 ;  /* 0xff8000002a8c7808 */ /* 0x008fe40000000000 */
[----:B------:R-:W-:-:S04]  /*47c0*/  FMNMX.FTZ R14, R141, R14, !PT ;  /* 0x0000000e8d0e7209 */ /* 0x000fc80007810000 */
[----:B------:R-:W-:Y:S02]  /*47d0*/  FMNMX.FTZ R14, R140, R14, !PT ;  /* 0x0000000e8c0e7209 */ /* 0x000fe40007810000 */
[----:B-1----:R-:W-:Y:S02]  /*47e0*/  FSEL R164, R43, -INF , P1 ;  /* 0xff8000002ba47808 */ /* 0x002fe40000800000 */
[----:B------:R-:W-:Y:S02]  /*47f0*/  LDSM.16.MT88.4 R40, [R185+0x2000] ;  /* 0x00200000b928783b */ /* 0x000fe40000004200 */
        /* <DEDUP_REMOVED lines=11> */
[----:B------:R-:W2:Y:S01]  /*48b0*/  LDSM.16.MT88.4 R56, [R184+0x2000] ;  /* 0x00200000b838783b */ /* 0x000ea20000004200 */
[--C-:B------:R-:W-:Y:S02]  /*48c0*/  FFMA.FTZ R157, R52, c[0x0][0x2d0], -R143.reuse ;  /* 0x0000b400349d7a23 */ /* 0x100fe4000001088f */
[--C-:B------:R-:W-:Y:S01]  /*48d0*/  FFMA.FTZ R155, R20, c[0x0][0x2d0], -R143.reuse ;  /* 0x0000b400149b7a23 */ /* 0x100fe2000001088f */
[----:B------:R-:W-:Y:S01]  /*48e0*/  MUFU.EX2 R156, R156 ;  /* 0x0000009c009c7308 */ /* 0x000fe20000000800 */
[----:B-1----:R-:W-:Y:S01]  /*48f0*/  FMNMX.FTZ R0, R13, R0, !PT ;  /* 0x000000000d007209 */ /* 0x002fe20007810000 */
[--C-:B------:R-:W-:Y:S02]  /*4900*/  FFMA.FTZ R151, R54, c[0x0][0x2d0], -R143.reuse ;  /* 0x0000b40036977a23 */ /* 0x100fe4000001088f */
[----:B------:R-:W-:Y:S01]  /*4910*/  FFMA.FTZ R150, R7, c[0x0][0x2d0], -R143 ;  /* 0x0000b40007967a23 */ /* 0x000fe2000001088f */
[C---:B------:R-:W-:Y:S01]  /*4920*/  FSETP.NEU.FTZ.AND P0, PT, R0.reuse, -INF , PT ;  /* 0xff8000000000780b */ /* 0x040fe20003f1d000 */
[----:B------:R-:W-:-:S02]  /*4930*/  FMUL.FTZ R163, R0, c[0x0][0x2d0] ;  /* 0x0000b40000a37a20 */ /* 0x000fc40000410000 */
[--C-:B------:R-:W-:Y:S01]  /*4940*/  FFMA.FTZ R146, R6, c[0x0][0x2d0], -R143.reuse ;  /* 0x0000b40006927a23 */ /* 0x100fe2000001088f */
[----:B------:R-:W1:Y:S01]  /*4950*/  MUFU.EX2 R157, R157 ;  /* 0x0000009d009d7308 */ /* 0x000e620000000800 */
[--C-:B------:R-:W-:Y:S01]  /*4960*/  FFMA.FTZ R145, R5, c[0x0][0x2d0], -R143.reuse ;  /* 0x0000b40005917a23 */ /* 0x100fe2000001088f */
[----:B------:R-:W-:Y:S01]  /*4970*/  FSEL R163, R163, RZ, P0 ;  /* 0x000000ffa3a37208 */ /* 0x000fe20000000000 */
[--C-:B------:R-:W-:Y:S02]  /*4980*/  FFMA.FTZ R132, R4, c[0x0][0x2d0], -R143.reuse ;  /* 0x0000b40004847a23 */ /* 0x100fe4000001088f */
[----:B------:R-:W3:Y:S01]  /*4990*/  LDSM.16.MT88.4 R4, [R229+0x4000] ;  /* 0x00400000e504783b */ /* 0x000ee20000004200 */
[----:B------:R-:W-:Y:S02]  /*49a0*/  FFMA.FTZ R159, R159, c[0x0][0x2d0], -R143 ;  /* 0x0000b4009f9f7a23 */ /* 0x000fe4000001088f */
[--C-:B------:R-:W-:Y:S01]  /*49b0*/  FFMA.FTZ R154, R53, c[0x0][0x2d0], -R163.reuse ;  /* 0x0000b400359a7a23 */ /* 0x100fe200000108a3 */
[----:B------:R-:W-:Y:S01]  /*49c0*/  MUFU.EX2 R155, R155 ;  /* 0x0000009b009b7308 */ /* 0x000fe20000000800 */
[----:B------:R-:W-:-:S02]  /*49d0*/  FFMA.FTZ R153, R12, c[0x0][0x2d0], -R163 ;  /* 0x0000b4000c997a23 */ /* 0x000fc400000108a3 */
[--C-:B------:R-:W-:Y:S01]  /*49e0*/  FFMA.FTZ R152, R21, c[0x0][0x2d0], -R163.reuse ;  /* 0x0000b40015987a23 */ /* 0x100fe200000108a3 */
[----:B------:R-:W-:Y:S01]  /*49f0*/  LDSM.16.MT88.4 R12, [R158+0x2800] ;  /* 0x002800009e0c783b */ /* 0x000fe20000004200 */
[--C-:B------:R-:W-:Y:S02]  /*4a00*/  FFMA.FTZ R149, R24, c[0x0][0x2d0], -R163.reuse ;  /* 0x0000b40018957a23 */ /* 0x100fe400000108a3 */
[--C-:B------:R-:W-:Y:S01]  /*4a10*/  FFMA.FTZ R148, R11, c[0x0][0x2d0], -R163.reuse ;  /* 0x0000b4000b947a23 */ /* 0x100fe200000108a3 */
[----:B------:R-:W4:Y:S01]  /*4a20*/  MUFU.EX2 R151, R151 ;  /* 0x0000009700977308 */ /* 0x000f220000000800 */
[--C-:B------:R-:W-:Y:S01]  /*4a30*/  FFMA.FTZ R144, R10, c[0x0][0x2d0], -R163.reuse ;  /* 0x0000b4000a907a23 */ /* 0x100fe200000108a3 */
[----:B-1----:R-:W-:Y:S01]  /*4a40*/  F2FP.BF16.PACK_AB R96, R156, R157 ;  /* 0x0000009d9c60723e */ /* 0x002fe200000010ff */
[--C-:B------:R-:W-:Y:S01]  /*4a50*/  FFMA.FTZ R147, R9, c[0x0][0x2d0], -R163.reuse ;  /* 0x0000b40009937a23 */ /* 0x100fe200000108a3 */
[----:B------:R-:W-:Y:S01]  /*4a60*/  LDSM.16.MT88.4 R20, [R185+0x800] ;  /* 0x00080000b914783b */ /* 0x000fe20000004200 */
[----:B------:R-:W-:-:S02]  /*4a70*/  FFMA.FTZ R133, R8, c[0x0][0x2d0], -R163 ;  /* 0x0000b40008857a23 */ /* 0x000fc400000108a3 */
[--C-:B------:R-:W-:Y:S01]  /*4a80*/  FFMA.FTZ R161, R161, c[0x0][0x2d0], -R143.reuse ;  /* 0x0000b400a1a17a23 */ /* 0x100fe2000001088f */
[----:B------:R-:W-:Y:S01]  /*4a90*/  MUFU.EX2 R154, R154 ;  /* 0x0000009a009a7308 */ /* 0x000fe20000000800 */
[----:B------:R-:W1:Y:S01]  /*4aa0*/  LDSM.16.MT88.4 R8, [R185+0x2800] ;  /* 0x00280000b908783b */ /* 0x000e620000004200 */
[--C-:B------:R-:W-:Y:S02]  /*4ab0*/  FFMA.FTZ R160, R160, c[0x0][0x2d0], -R143.reuse ;  /* 0x0000b400a0a07a23 */ /* 0x100fe4000001088f */
[----:B------:R-:W-:Y:S01]  /*4ac0*/  FFMA.FTZ R162, R162, c[0x0][0x2d0], -R143 ;  /* 0x0000b400a2a27a23 */ /* 0x000fe2000001088f */
[----:B------:R-:W-:Y:S01]  /*4ad0*/  LDSM.16.MT88.4 R24, [R165+0x2800] ;  /* 0x00280000a518783b */ /* 0x000fe20000004200 */
[--C-:B------:R-:W-:Y:S02]  /*4ae0*/  FFMA.FTZ R166, R166, c[0x0][0x2d0], -R163.reuse ;  /* 0x0000b400a6a67a23 */ /* 0x100fe400000108a3 */
[----:B------:R-:W5:Y:S01]  /*4af0*/  MUFU.EX2 R153, R153 ;  /* 0x0000009900997308 */ /* 0x000f620000000800 */
[----:B----4-:R-:W-:Y:S01]  /*4b00*/  F2FP.BF16.PACK_AB R98, R151, R155 ;  /* 0x0000009b9762723e */ /* 0x010fe200000010ff */
[----:B------:R-:W-:-:S02]  /*4b10*/  FFMA.FTZ R167, R167, c[0x0][0x2d0], -R163 ;  /* 0x0000b400a7a77a23 */ /* 0x000fc400000108a3 */
[--C-:B------:R-:W-:Y:S02]  /*4b20*/  FFMA.FTZ R169, R169, c[0x0][0x2d0], -R163.reuse ;  /* 0x0000b400a9a97a23 */ /* 0x100fe400000108a3 */
[----:B------:R-:W-:Y:S02]  /*4b30*/  FFMA.FTZ R170, R170, c[0x0][0x2d0], -R163 ;  /* 0x0000b400aaaa7a23 */ /* 0x000fe400000108a3 */
[----:B------:R-:W-:Y:S01]  /*4b40*/  MUFU.EX2 R152, R152 ;  /* 0x0000009800987308 */ /* 0x000fe20000000800 */
[--C-:B------:R-:W-:Y:S02]  /*4b50*/  FFMA.FTZ R242, R168, c[0x0][0x2d0], -R143.reuse ;  /* 0x0000b400a8f27a23 */ /* 0x100fe4000001088f */
[--C-:B------:R-:W-:Y:S02]  /*4b60*/  FFMA.FTZ R173, R173, c[0x0][0x2d0], -R143.reuse ;  /* 0x0000b400adad7a23 */ /* 0x100fe4000001088f */
[--C-:B------:R-:W-:Y:S02]  /*4b70*/  FFMA.FTZ R172, R172, c[0x0][0x2d0], -R143.reuse ;  /* 0x0000b400acac7a23 */ /* 0x100fe4000001088f */
[----:B------:R-:W-:Y:S01]  /*4b80*/  FFMA.FTZ R171, R171, c[0x0][0x2d0], -R143 ;  /* 0x0000b400abab7a23 */ /* 0x000fe2000001088f */
[----:B------:R-:W4:Y:S01]  /*4b90*/  MUFU.EX2 R149, R149 ;  /* 0x0000009500957308 */ /* 0x000f220000000800 */
[----:B-----5:R-:W-:Y:S01]  /*4ba0*/  F2FP.BF16.PACK_AB R97, R153, R154 ;  /* 0x0000009a9961723e */ /* 0x020fe200000010ff */
[----:B------:R-:W-:-:S02]  /*4bb0*/  FFMA.FTZ R168, R142, c[0x0][0x2d0], -R163 ;  /* 0x0000b4008ea87a23 */ /* 0x000fc400000108a3 */
[--C-:B------:R-:W-:Y:S02]  /*4bc0*/  FFMA.FTZ R174, R141, c[0x0][0x2d0], -R163.reuse ;  /* 0x0000b4008dae7a23 */ /* 0x100fe400000108a3 */
[--C-:B------:R-:W-:Y:S02]  /*4bd0*/  FFMA.FTZ R175, R140, c[0x0][0x2d0], -R163.reuse ;  /* 0x0000b4008caf7a23 */ /* 0x100fe400000108a3 */
[----:B------:R-:W-:Y:S01]  /*4be0*/  MUFU.EX2 R150, R150 ;  /* 0x0000009600967308 */ /* 0x000fe20000000800 */
[----:B------:R-:W-:Y:S01]  /*4bf0*/  FFMA.FTZ R239, R164, c[0x0][0x2d0], -R163 ;  /* 0x0000b400a4ef7a23 */ /* 0x000fe200000108a3 */
[----:B------:R-:W-:Y:S01]  /*4c00*/  LDSM.16.MT88.4 R140, [R165+0x3800] ;  /* 0x00380000a58c783b */ /* 0x000fe20000004200 */
[----:B------:R-:W-:Y:S02]  /*4c10*/  FADD.FTZ R156, R157, R156 ;  /* 0x0000009c9d9c7221 */ /* 0x000fe40000010000 */
[----:B------:R-:W-:Y:S02]  /*4c20*/  FADD.FTZ R153, R154, R153 ;  /* 0x000000999a997221 */ /* 0x000fe40000010000 */
[----:B------:R-:W-:Y:S01]  /*4c30*/  FADD.FTZ R155, R155, R156 ;  /* 0x0000009c9b9b7221 */ /* 0x000fe20000010000 */
[----:B----4-:R-:W-:Y:S01]  /*4c40*/  F2FP.BF16.PACK_AB R99, R149, R152 ;  /* 0x000000989563723e */ /* 0x010fe200000010ff */
[----:B------:R-:W4:Y:S01]  /*4c50*/  MUFU.EX2 R146, R146 ;  /* 0x0000009200927308 */ /* 0x000f220000000800 */
[----:B------:R-:W-:-:S02]  /*4c60*/  FADD.FTZ R152, R152, R153 ;  /* 0x0000009998987221 */ /* 0x000fc40000010000 */
[----:B------:R-:W-:Y:S02]  /*4c70*/  FADD.FTZ R155, R151, R155 ;  /* 0x0000009b979b7221 */ /* 0x000fe40000010000 */
[----:B------:R-:W-:Y:S01]  /*4c80*/  FADD.FTZ R152, R149, R152 ;  /* 0x0000009895987221 */ /* 0x000fe20000010000 */
[C---:B------:R-:W-:Y:S02]  /*4c90*/  HMMA.16816.F32.BF16 R36, R96.reuse, R40, RZ ;  /* 0x000000286024723c */ /* 0x040fe400000418ff */
[----:B------:R-:W-:Y:S06]  /*4ca0*/  MUFU.EX2 R145, R145 ;  /* 0x0000009100917308 */ /* 0x000fec0000000800 */
[C---:B--2---:R-:W-:Y:S02]  /*4cb0*/  HMMA.16816.F32.BF16 R52, R96.reuse, R56, RZ ;  /* 0x000000386034723c */ /* 0x044fe400000418ff */
[----:B------:R-:W-:Y:S06]  /*4cc0*/  MUFU.EX2 R132, R132 ;  /* 0x0000008400847308 */ /* 0x000fec0000000800 */
[C---:B------:R-:W-:Y:S02]  /*4cd0*/  HMMA.16816.F32.BF16 R40, R96.reuse, R42, RZ ;  /* 0x0000002a6028723c */ /* 0x040fe400000418ff */
[----:B------:R-:W-:Y:S06]  /*4ce0*/  MUFU.EX2 R148, R148 ;  /* 0x0000009400947308 */ /* 0x000fec0000000800 */
[C---:B------:R-:W-:Y:S02]  /*4cf0*/  HMMA.16816.F32.BF16 R56, R96.reuse, R58, RZ ;  /* 0x0000003a6038723c */ /* 0x040fe400000418ff */
[----:B------:R-:W2:Y:S06]  /*4d00*/  MUFU.EX2 R144, R144 ;  /* 0x0000009000907308 */ /* 0x000eac0000000800 */
        /* <DEDUP_REMOVED lines=31> */
[----:B------:R-:W1:Y:S06]  /*4f00*/  MUFU.EX2 R174, R174 ;  /* 0x000000ae00ae7308 */ /* 0x000e6c0000000800 */
[C---:B------:R-:W-:Y:S02]  /*4f10*/  HMMA.16816.F32.BF16 R80, R96.reuse, R82, RZ ;  /* 0x000000526050723c */ /* 0x040fe400000418ff */
[----:B------:R-:W1:Y:S06]  /*4f20*/  MUFU.EX2 R175, R175 ;  /* 0x000000af00af7308 */ /* 0x000e6c0000000800 */
[C---:B------:R-:W-:Y:S02]  /*4f30*/  HMMA.16816.F32.BF16 R88, R96.reuse, R90, RZ ;  /* 0x0000005a6058723c */ /* 0x040fe400000418ff */
[----:B------:R-:W1:Y:S06]  /*4f40*/  MUFU.EX2 R239, R239 ;  /* 0x000000ef00ef7308 */ /* 0x000e6c0000000800 */
[C---:B---3--:R-:W-:Y:S07]  /*4f50*/  HMMA.16816.F32.BF16 R92, R96.reuse, R4, RZ ;  /* 0x00000004605c723c */ /* 0x048fee00000418ff */
[----:B----4-:R-:W-:Y:S01]  /*4f60*/  F2FP.BF16.PACK_AB R4, R146, R150 ;  /* 0x000000969204723e */ /* 0x010fe200000010ff */
[----:B------:R-:W-:Y:S01]  /*4f70*/  HMMA.16816.F32.BF16 R96, R96, R6, RZ ;  /* 0x000000066060723c */ /* 0x000fe200000418ff */
[----:B--2---:R-:W-:Y:S01]  /*4f80*/  F2FP.BF16.PACK_AB R5, R144, R148 ;  /* 0x000000949005723e */ /* 0x004fe200000010ff */
[----:B------:R-:W-:-:S02]  /*4f90*/  FADD.FTZ R150, R150, R155 ;  /* 0x0000009b96967221 */ /* 0x000fc40000010000 */
[----:B------:R-:W-:Y:S02]  /*4fa0*/  FADD.FTZ R148, R148, R152 ;  /* 0x0000009894947221 */ /* 0x000fe40000010000 */
[----:B------:R-:W-:Y:S01]  /*4fb0*/  FADD.FTZ R150, R146, R150 ;  /* 0x0000009692967221 */ /* 0x000fe20000010000 */
[----:B------:R-:W-:Y:S01]  /*4fc0*/  F2FP.BF16.PACK_AB R6, R132, R145 ;  /* 0x000000918406723e */ /* 0x000fe200000010ff */
[----:B------:R-:W-:Y:S01]  /*4fd0*/  FADD.FTZ R148, R144, R148 ;  /* 0x0000009490947221 */ /* 0x000fe20000010000 */
[----:B-----5:R-:W-:Y:S01]  /*4fe0*/  F2FP.BF16.PACK_AB R7, R133, R147 ;  /* 0x000000938507723e */ /* 0x020fe200000010ff */
[----:B------:R-:W-:Y:S02]  /*4ff0*/  FADD.FTZ R145, R145, R150 ;  /* 0x0000009691917221 */ /* 0x000fe40000010000 */
[----:B------:R-:W-:Y:S02]  /*5000*/  FADD.FTZ R147, R147, R148 ;  /* 0x0000009493937221 */ /* 0x000fe40000010000 */
[----:B------:R-:W-:-:S02]  /*5010*/  FADD.FTZ R145, R132, R145 ;  /* 0x0000009184917221 */ /* 0x000fc40000010000 */
[----:B-1----:R-:W-:Y:S01]  /*5020*/  HMMA.16816.F32.BF16 R36, R4, R8, R36 ;  /* 0x000000080424723c */ /* 0x002fe20000041824 */
        /* <DEDUP_REMOVED lines=46> */
[C---:B-1----:R-:W-:Y:S01]  /*5310*/  HMMA.16816.F32.BF16 R128, R4.reuse, R8, R128 ;  /* 0x000000080480723c */ /* 0x042fe20000041880 */
        /* <DEDUP_REMOVED lines=9> */
[----:B--2---:R-:W-:Y:S01]  /*53b0*/  HMMA.16816.F32.BF16 R120, R4, R16, R120 ;  /* 0x000000100478723c */ /* 0x004fe20000041878 */
[----:B------:R-:W-:-:S07]  /*53c0*/  FADD.FTZ R169, R175, R169 ;  /* 0x000000a9afa97221 */ /* 0x000fce0000010000 */
        /* <DEDUP_REMOVED lines=32> */
[----:B------:R-:W-:-:S02]  /*55d0*/  F2FP.BF16.PACK_AB R4, R172, R173 ;  /* 0x000000adac04723e */ /* 0x000fc400000010ff */
[----:B------:R-:W-:Y:S02]  /*55e0*/  F2FP.BF16.PACK_AB R5, R174, R168 ;  /* 0x000000a8ae05723e */ /* 0x000fe400000010ff */
[C---:B------:R-:W-:Y:S01]  /*55f0*/  F2FP.BF16.PACK_AB R6, R242.reuse, R171 ;  /* 0x000000abf206723e */ /* 0x040fe200000010ff */
[----:B------:R-:W-:Y:S01]  /*5600*/  FADD.FTZ R242, R242, R160 ;  /* 0x000000a0f2f27221 */ /* 0x000fe20000010000 */
[C---:B------:R-:W-:Y:S01]  /*5610*/  F2FP.BF16.PACK_AB R7, R239.reuse, R175 ;  /* 0x000000afef07723e */ /* 0x040fe200000010ff */
[----:B------:R-:W-:-:S06]  /*5620*/  FADD.FTZ R239, R239, R169 ;  /* 0x000000a9efef7221 */ /* 0x000fcc0000010000 */
        /* <DEDUP_REMOVED lines=43> */
[----:B------:R-:W-:Y:S02]  /*58e0*/  ISETP.GE.AND P0, PT, R207, c[0x0][0x1d4], PT ;  /* 0x00007500cf007a0c */ /* 0x000fe40003f06270 */
[C---:B------:R-:W-:Y:S01]  /*58f0*/  LEA R6, P4, R5.reuse, R8, 0x6 ;  /* 0x0000000805067211 */ /* 0x040fe200078830ff */
[----:B------:R-:W-:Y:S01]  /*5900*/  @!PT LDS RZ, [RZ] ;  /* 0x00000000fffff984 */ /* 0x000fe20000000800 */
[----:B------:R-:W-:Y:S01]  /*5910*/  @!PT LDS RZ, [RZ] ;  /* 0x00000000fffff984 */ /* 0x000fe20000000800 */
[----:B------:R-:W-:Y:S01]  /*5920*/  @!PT LDS RZ, [RZ] ;  /* 0x00000000fffff984 */ /* 0x000fe20000000800 */
[----:B------:R1:W-:Y:S03]  /*5930*/  LDGSTS.E.BYPASS.LTC128B.128 [R212+0xc100], [R8.64], !P3 ;  /* 0x0c10000008d47fae */ /* 0x0003e6000d901d48 */
[----:B------:R-:W-:-:S03]  /*5940*/  LEA.HI.X R7, R5, R9, R4, 0x6, P4 ;  /* 0x0000000905077211 */ /* 0x000fc600020f3404 */
[----:B------:R1:W-:Y:S04]  /*5950*/  LDGSTS.E.BYPASS.LTC128B.128 [R212+0xe100], [R8.64+0x80], !P1 ;  /* 0x0e10008008d47fae */ /* 0x0003e8000c901d48 */
[----:B------:R1:W-:Y:S04]  /*5960*/  LDGSTS.E.BYPASS.LTC128B.128 [R212+0x10100], [R8.64+0x100], !P0 ;  /* 0x1010010008d47fae */ /* 0x0003e8000c101d48 */
[----:B------:R1:W-:Y:S04]  /*5970*/  LDGSTS.E.BYPASS.LTC128B.128 [R212+0xd100], [R6.64], !P3 ;  /* 0x0d10000006d47fae */ /* 0x0003e8000d901d48 */
[----:B------:R1:W-:Y:S04]  /*5980*/  LDGSTS.E.BYPASS.LTC128B.128 [R212+0xf100], [R6.64+0x80], !P1 ;  /* 0x0f10008006d47fae */ /* 0x0003e8000c901d48 */
[----:B------:R1:W-:Y:S02]  /*5990*/  LDGSTS.E.BYPASS.LTC128B.128 [R212+0x11100], [R6.64+0x100], !P0 ;  /* 0x1110010006d47fae */ /* 0x0003e4000c101d48 */
.L_x_2149:
[----:B------:R-:W-:Y:S05]  /*59a0*/  BSYNC B0 ;  /* 0x0000000000007941 */ /* 0x000fea0003800000 */
.L_x_2148:
[----:B------:R-:W-:Y:S01]  /*59b0*/  @P2 IMAD.HI.U32 R4, R197, c[0x0][0x2c8], RZ ;  /* 0x0000b200c5042a27 */ /* 0x000fe200078e00ff */
[----:B------:R-:W-:Y:S01]  /*59c0*/  IADD3 R248, R3, -0x2, RZ ;  /* 0xfffffffe03f87810 */ /* 0x000fe20007ffe0ff */
[----:B------:R-:W0:Y:S02]  /*59d0*/  LDGDEPBAR ;  /* 0x00000000000079af */ /* 0x000e240000000000 */
[----:B------:R-:W-:Y:S01]  /*59e0*/  IMAD.MOV.U32 R5, RZ, RZ, R197 ;  /* 0x000000ffff057224 */ /* 0x000fe200078e00c5 */
[----:B------:R-:W-:Y:S01]  /*59f0*/  @P2 SHF.R.U32.HI R5, RZ, c[0x0][0x2cc], R4 ;  /* 0x0000b300ff052a19 */ /* 0x000fe20000011604 */
[----:B------:R-:W-:-:S02]  /*5a00*/  IMAD.MOV.U32 R133, RZ, RZ, 0x1 ;  /* 0x00000001ff857424 */ /* 0x000fc400078e00ff */
[----:B------:R-:W-:Y:S01]  /*5a10*/  IMAD.MOV.U32 R238, RZ, RZ, RZ ;  /* 0x000000ffffee7224 */ /* 0x000fe200078e00ff */
[----:B------:R-:W-:-:S04]  /*5a20*/  IADD3 R5, R5, R244, -R243 ;  /* 0x000000f405057210 */ /* 0x000fc80007ffe8f3 */
[----:B------:R-:W-:-:S04]  /*5a30*/  SHF.R.S32.HI R4, RZ, 0x1f, R5 ;  /* 0x0000001fff047819 */ /* 0x000fc80000011405 */
[----:B------:R-:W-:-:S04]  /*5a40*/  LEA.HI R4, R4, R5, RZ, 0x6 ;  /* 0x0000000504047211 */ /* 0x000fc800078f30ff */
[----:B------:R-:W-:-:S04]  /*5a50*/  SHF.R.S32.HI R245, RZ, 0x6, R4 ;  /* 0x00000006fff57819 */ /* 0x000fc80000011404 */
[----:B------:R-:W-:-:S04]  /*5a60*/  IMNMX R245, R233, R245, !PT ;  /* 0x000000f5e9f57217 */ /* 0x000fc80007800200 */
[----:B------:R-:W-:-:S13]  /*5a70*/  ISETP.GE.AND P0, PT, R248, R245, PT ;  /* 0x000000f5f800720c */ /* 0x000fda0003f06270 */
[----:B------:R-:W-:Y:S05]  /*5a80*/  @!P0 BRA `(.L_x_2150) ;  /* 0x0000322000008947 */ /* 0x000fea0003800000 */
[----:B------:R-:W-:Y:S01]  /*5a90*/  MOV R132, R0 ;  /* 0x0000000000847202 */ /* 0x000fe20000000f00 */
[----:B------:R-:W-:Y:S01]  /*5aa0*/  IMAD.MOV.U32 R247, RZ, RZ, R248 ;  /* 0x000000fffff77224 */ /* 0x000fe200078e00f8 */
[----:B------:R-:W-:Y:S01]  /*5ab0*/  MOV R3, R2 ;  /* 0x0000000200037202 */ /* 0x000fe20000000f00 */
[----:B------:R-:W-:Y:S01]  /*5ac0*/  IMAD.MOV.U32 R133, RZ, RZ, 0x1 ;  /* 0x00000001ff857424 */ /* 0x000fe200078e00ff */
[----:B------:R-:W-:Y:S02]  /*5ad0*/  MOV R238, RZ ;  /* 0x000000ff00ee7202 */ /* 0x000fe40000000f00 */
.L_x_2151:
        /* <DEDUP_REMOVED lines=8> */
[----:B------:R-:W-:Y:S03]  /*5b60*/  IADD3 R195, R135, R194, R134 ;  /* 0x000000c287c37210 */ /* 0x000fe60007ffe086 */
        /* <DEDUP_REMOVED lines=10> */
[----:B-1----:R-:W1:Y:S02]  /*5c10*/  LDSM.16.M88.4 R8, [R194] ;  /* 0x00000000c208783b */ /* 0x002e640000000200 */
[----:B------:R-:W-:Y:S02]  /*5c20*/  @!P6 SHF.L.U64.HI R2, R20, 0x6, R0 ;  /* 0x000000061402e819 */ /* 0x000fe40000010200 */
[----:B------:R-:W-:Y:S02]  /*5c30*/  @!P6 LEA R0, P0, R156, R157, 0x5 ;  /* 0x0000009d9c00e211 */ /* 0x000fe400078028ff */
[-C--:B------:R-:W-:Y:S02]  /*5c40*/  @!P6 IADD3 R157, P5, R157, R236.reuse, RZ ;  /* 0x000000ec9d9de210 */ /* 0x080fe40007fbe0ff */
[----:B------:R-:W2:Y:S01]  /*5c50*/  LDSM.16.M88.4 R16, [R194+0x800] ;  /* 0x00080000c210783b */ /* 0x000ea20000000200 */
[----:B------:R-:W-:Y:S07]  /*5c60*/  @!P6 IADD3 R0, P4, R0, R236, RZ ;  /* 0x000000ec0000e210 */ /* 0x000fee0007f9e0ff */
        /* <DEDUP_REMOVED lines=14> */
[----:B------:R-:W-:Y:S02]  /*5d50*/  @!P6 ISETP.GE.AND P0, PT, R207, c[0x0][0x1d4], PT ;  /* 0x00007500cf00ea0c */ /* 0x000fe40003f06270 */
[-C--:B------:R-:W-:Y:S02]  /*5d60*/  @!P6 IADD3.X R2, R2, R198.reuse, RZ, P5, !PT ;  /* 0x000000c60202e210 */ /* 0x080fe40002ffe4ff */
[C---:B------:R-:W-:Y:S03]  /*5d70*/  @!P6 LEA R158, P5, R157.reuse, c[0x0][0x1f8], 0x1 ;  /* 0x00007e009d9eea11 */ /* 0x040fe600078a08ff */
[C---:B----4-:R-:W-:Y:S01]  /*5d80*/  HMMA.16816.F32.BF16 R28, R32.reuse, R136, RZ ;  /* 0x00000088201c723c */ /* 0x050fe200000418ff */
[----:B------:R-:W-:Y:S03]  /*5d90*/  @!P6 LEA.HI.X R159, R157, c[0x0][0x1fc], R2, 0x1, P5 ;  /* 0x00007f009d9fea11 */ /* 0x000fe600028f0c02 */
[----:B------:R-:W-:Y:S03]  /*5da0*/  @!P6 IMAD R2, R238, 0x6000, R211 ;  /* 0x00006000ee02e824 */ /* 0x000fe600078e02d3 */
[----:B------:R-:W-:Y:S01]  /*5db0*/  @!P6 IADD3.X R136, R156, R198, RZ, P4, !PT ;  /* 0x000000c69c88e210 */ /* 0x000fe200027fe4ff */
[----:B------:R-:W-:Y:S01]  /*5dc0*/  HMMA.16816.F32.BF16 R32, R32, R138, RZ ;  /* 0x0000008a2020723c */ /* 0x000fe200000418ff */
[C---:B------:R-:W-:Y:S04]  /*5dd0*/  @!P6 LEA R156, P4, R0.reuse, c[0x0][0x1f8], 0x1 ;  /* 0x00007e00009cea11 */ /* 0x040fe800078808ff */
[----:B------:R-:W-:Y:S02]  /*5de0*/  @!P6 LEA.HI.X R157, R0, c[0x0][0x1fc], R136, 0x1, P4 ;  /* 0x00007f00009dea11 */ /* 0x000fe400020f0c88 */
[----:B------:R-:W3:Y:S01]  /*5df0*/  LDSM.16.M88.4 R136, [R193+0x1800] ;  /* 0x00180000c188783b */ /* 0x000ee20000000200 */
[C---:B-1----:R-:W-:Y:S05]  /*5e00*/  HMMA.16816.F32.BF16 R4, R140.reuse, R144, R4 ;  /* 0x000000908c04723c */ /* 0x042fea0000041804 */
[C---:B------:R-:W-:Y:S02]  /*5e10*/  IADD3 R0, R134.reuse, R194, RZ ;  /* 0x000000c286007210 */ /* 0x040fe40007ffe0ff */
[----:B------:R-:W-:Y:S01]  /*5e20*/  @!PT LDS RZ, [RZ] ;  /* 0x00000000fffff984 */ /* 0x000fe20000000800 */
[----:B------:R-:W-:Y:S01]  /*5e30*/  @!PT LDS RZ, [RZ] ;  /* 0x00000000fffff984 */ /* 0x000fe20000000800 */
[----:B------:R-:W-:Y:S01]  /*5e40*/  @!PT LDS RZ, [RZ] ;  /* 0x00000000fffff984 */ /* 0x000fe20000000800 */
[----:B------:R1:W-:Y:S01]  /*5e50*/  @!P6 LDGSTS.E.BYPASS.LTC128B.128 [R2], [R158.64], !P3 ;  /* 0x000000009e02efae */ /* 0x0003e2000d901d48 */
[C---:B------:R-:W-:Y:S07]  /*5e60*/  HMMA.16816.F32.BF16 R8, R140.reuse, R146, R8 ;  /* 0x000000928c08723c */ /* 0x040fee0000041808 */
[----:B------:R1:W-:Y:S01]  /*5e70*/  @!P6 LDGSTS.E.BYPASS.LTC128B.128 [R2+0x2000], [R158.64+0x80], !P1 ;  /* 0x020000809e02efae */ /* 0x0003e2000c901d48 */
[C---:B-----5:R-:W-:Y:S07]  /*5e80*/  HMMA.16816.F32.BF16 R12, R140.reuse, R148, R12 ;  /* 0x000000948c0c723c */ /* 0x060fee000004180c */
[----:B------:R1:W-:Y:S01]  /*5e90*/  @!P6 LDGSTS.E.BYPASS.LTC128B.128 [R2+0x4000], [R158.64+0x100], !P0 ;  /* 0x040001009e02efae */ /* 0x0003e2000c101d48 */
[C---:B------:R-:W-:Y:S07]  /*5ea0*/  HMMA.16816.F32.BF16 R16, R140.reuse, R150, R16 ;  /* 0x000000968c10723c */ /* 0x040fee0000041810 */
[----:B------:R1:W-:Y:S01]  /*5eb0*/  @!P6 LDGSTS.E.BYPASS.LTC128B.128 [R2+0x1000], [R156.64], !P3 ;  /* 0x010000009c02efae */ /* 0x0003e2000d901d48 */
[C---:B--2---:R-:W-:Y:S07]  /*5ec0*/  HMMA.16816.F32.BF16 R20, R140.reuse, R152, R20 ;  /* 0x000000988c14723c */ /* 0x044fee0000041814 */
[----:B------:R1:W-:Y:S01]  /*5ed0*/  @!P6 LDGSTS.E.BYPASS.LTC128B.128 [R2+0x3000], [R156.64+0x80], !P1 ;  /* 0x030000809c02efae */ /* 0x0003e2000c901d48 */
[C---:B------:R-:W-:Y:S07]  /*5ee0*/  HMMA.16816.F32.BF16 R24, R140.reuse, R154, R24 ;  /* 0x0000009a8c18723c */ /* 0x040fee0000041818 */
[----:B------:R1:W-:Y:S01]  /*5ef0*/  @!P6 LDGSTS.E.BYPASS.LTC128B.128 [R2+0x5000], [R156.64+0x100], !P0 ;  /* 0x050001009c02efae */ /* 0x0003e2000c101d48 */
[C---:B---3--:R-:W-:Y:S07]  /*5f00*/  HMMA.16816.F32.BF16 R28, R140.reuse, R136, R28 ;  /* 0x000000888c1c723c */ /* 0x048fee000004181c */
[----:B------:R-:W-:Y:S01]  /*5f10*/  LDSM.16.M88.4 R160, [R0] ;  /* 0x0000000000a0783b */ /* 0x000fe20000000200 */
[----:B------:R-:W-:Y:S07]  /*5f20*/  HMMA.16816.F32.BF16 R32, R140, R138, R32 ;  /* 0x0000008a8c20723c */ /* 0x000fee0000041820 */
[----:B------:R-:W-:Y:S08]  /*5f30*/  LDSM.16.M88.4 R144, [R0+0x800] ;  /* 0x000800000090783b */ /* 0x000ff00000000200 */
[----:B------:R-:W-:Y:S01]  /*5f40*/  LDSM.16.M88.4 R148, [R0+0x1000] ;  /* 0x001000000094783b */ /* 0x000fe20000000200 */
[----:B-1----:R-:W-:Y:S07]  /*5f50*/  IADD3 R2, R134, R193, RZ ;  /* 0x000000c186027210 */ /* 0x002fee0007ffe0ff */
[----:B------:R-:W1:Y:S08]  /*5f60*/  LDSM.16.M88.4 R156, [R187] ;  /* 0x00000000bb9c783b */ /* 0x000e700000000200 */
        /* <DEDUP_REMOVED lines=106> */
[C---:B-----5:R-:W-:Y:S07]  /*6610*/  HMMA.16816.F32.BF16 R28, R164.reuse, R152, R28 ;  /* 0x00000098a41c723c */ /* 0x060fee000004181c */
[-C--:B------:R-:W-:Y:S01]  /*6620*/  IADD3 R152, R184, R192.reuse, RZ ;  /* 0x000000c0b8987210 */ /* 0x080fe20007ffe0ff */
[----:B------:R-:W-:Y:S07]  /*6630*/  HMMA.16816.F32.BF16 R32, R164, R154, R32 ;  /* 0x0000009aa420723c */ /* 0x000fee0000041820 */
[----:B------:R-:W-:Y:S01]  /*6640*/  IADD3 R154, R185, R192, RZ ;  /* 0x000000c0b99a7210 */ /* 0x000fe20007ffe0ff */
[C---:B------:R-:W-:Y:S05]  /*6650*/  HMMA.16816.F32.BF16 R4, R160.reuse, R168, R4 ;  /* 0x000000a8a004723c */ /* 0x040fea0000041804 */
[C---:B------:R-:W-:Y:S02]  /*6660*/  IADD3 R153, R189.reuse, R154, RZ ;  /* 0x0000009abd997210 */ /* 0x040fe40007ffe0ff */
[----:B------:R-:W-:Y:S01]  /*6670*/  IADD3 R155, R189, R152, RZ ;  /* 0x00000098bd9b7210 */ /* 0x000fe20007ffe0ff */
        /* <DEDUP_REMOVED lines=12> */
[----:B------:R-:W-:Y:S02]  /*6740*/  FMUL.FTZ R6, R6, c[0x0][0x320] ;  /* 0x0000c80006067a20 */ /* 0x000fe40000410000 */
[----:B------:R-:W-:Y:S02]  /*6750*/  FMUL.FTZ R7, R7, c[0x0][0x320] ;  /* 0x0000c80007077a20 */ /* 0x000fe40000410000 */
[----:B------:R-:W-:Y:S01]  /*6760*/  MUFU.TANH R140, R6 ;  /* 0x00000006008c7308 */ /* 0x000fe20000002400 */
[----:B------:R-:W-:Y:S03]  /*6770*/  FMUL.FTZ R0, R4, c[0x0][0x320] ;  /* 0x0000c80004007a20 */ /* 0x000fe60000410000 */
[----:B------:R-:W-:Y:S02]  /*6780*/  FMUL.FTZ R2, R5, c[0x0][0x320] ;  /* 0x0000c80005027a20 */ /* 0x000fe40000410000 */
[----:B------:R-:W-:Y:S02]  /*6790*/  FMUL.FTZ R8, R8, c[0x0][0x320] ;  /* 0x0000c80008087a20 */ /* 0x000fe40000410000 */
        /* <DEDUP_REMOVED lines=14> */
[----:B-1----:R-:W1:Y:S09]  /*6880*/  LDSM.16.M88.4 R4, [R195+0x5000] ;  /* 0x00500000c304783b */ /* 0x002e720000000200 */
[----:B------:R-:W-:Y:S10]  /*6890*/  MUFU.TANH R142, R10 ;  /* 0x0000000a008e7308 */ /* 0x000ff40000002400 */
[----:B------:R2:W-:Y:S10]  /*68a0*/  MUFU.TANH R143, R11 ;  /* 0x0000000b008f7308 */ /* 0x0005f40000002400 */
[----:B------:R-:W-:Y:S10]  /*68b0*/  MUFU.TANH R169, R15 ;  /* 0x0000000f00a97308 */ /* 0x000ff40000002400 */
[----:B------:R-:W3:Y:S01]  /*68c0*/  MUFU.TANH R0, R0 ;  /* 0x0000000000007308 */ /* 0x000ee20000002400 */
[C---:B-1----:R-:W-:Y:S01]  /*68d0*/  HMMA.16816.F32.BF16 R20, R172.reuse, R4, R20 ;  /* 0x00000004ac14723c */ /* 0x042fe20000041814 */
[----:B--2---:R-:W1:Y:S01]  /*68e0*/  LDSM.16.M88.4 R8, [R195+0x5800] ;  /* 0x00580000c308783b */ /* 0x004e620000000200 */
[----:B------:R-:W-:Y:S07]  /*68f0*/  DEPBAR.LE SB0, 0x2 ;  /* 0x000080800000791a */ /* 0x000fee0000000000 */
[----:B------:R2:W-:Y:S03]  /*6900*/  MUFU.TANH R168, R14 ;  /* 0x0000000e00a87308 */ /* 0x0005e60000002400 */
[----:B------:R-:W-:Y:S01]  /*6910*/  MOV R5, R246 ;  /* 0x000000f600057202 */ /* 0x000fe20000000f00 */
[C---:B------:R-:W-:Y:S01]  /*6920*/  HMMA.16816.F32.BF16 R24, R172.reuse, R6, R24 ;  /* 0x00000006ac18723c */ /* 0x040fe20000041818 */
[----:B------:R-:W-:Y:S06]  /*6930*/  BAR.SYNC.DEFER_BLOCKING 0x0 ;  /* 0x0000000000007b1d */ /* 0x000fec0000010000 */
[----:B------:R-:W-:Y:S05]  /*6940*/  @P2 IMAD.HI.U32 R6, R246, c[0x0][0x2c8], RZ ;  /* 0x0000b200f6062a27 */ /* 0x000fea00078e00ff */
[----:B------:R-:W-:Y:S01]  /*6950*/  @P2 SHF.R.U32.HI R5, RZ, c[0x0][0x2cc], R6 ;  /* 0x0000b300ff052a19 */ /* 0x000fe20000011606 */
[----:B------:R-:W-:Y:S02]  /*6960*/  FMUL.FTZ R4, R20, c[0x0][0x320] ;  /* 0x0000c80014047a20 */ /* 0x000fe40000410000 */
[----:B------:R-:W-:Y:S02]  /*6970*/  FMUL.FTZ R21, R21, c[0x0][0x320] ;  /* 0x0000c80015157a20 */ /* 0x000fe40000410000 */
[----:B------:R-:W-:Y:S07]  /*6980*/  FMUL.FTZ R6, R22, c[0x0][0x320] ;  /* 0x0000c80016067a20 */ /* 0x000fee0000410000 */
[----:B------:R-:W-:Y:S01]  /*6990*/  FMUL.FTZ R24, R24, c[0x0][0x320] ;  /* 0x0000c80018187a20 */ /* 0x000fe20000410000 */
[----:B------:R4:W-:Y:S01]  /*69a0*/  MUFU.TANH R164, R12 ;  /* 0x0000000c00a47308 */ /* 0x0009e20000002400 */
[----:B--2---:R-:W2:Y:S01]  /*69b0*/  SHFL.IDX PT, R14, R5, RZ, 0x1c1f ;  /* 0x001c1fff050e7589 */ /* 0x004ea200000e0000 */
[----:B------:R-:W-:Y:S02]  /*69c0*/  FMUL.FTZ R26, R26, c[0x0][0x320] ;  /* 0x0000c8001a1a7a20 */ /* 0x000fe40000410000 */
[----:B------:R-:W-:Y:S01]  /*69d0*/  FMUL.FTZ R27, R27, c[0x0][0x320] ;  /* 0x0000c8001b1b7a20 */ /* 0x000fe20000410000 */
[C---:B-1----:R-:W-:Y:S04]  /*69e0*/  HMMA.16816.F32.BF16 R28, R172.reuse, R8, R28 ;  /* 0x00000008ac1c723c */ /* 0x042fe8000004181c */
[----:B------:R1:W5:Y:S01]  /*69f0*/  SHFL.IDX PT, R7, R5, 0x1, 0x1c1f ;  /* 0x003c1f0005077f89 */ /* 0x00036200000e0000 */
[----:B------:R-:W1:Y:S03]  /*6a00*/  MUFU.TANH R2, R2 ;  /* 0x0000000200027308 */ /* 0x000e660000002400 */
[----:B------:R-:W-:Y:S07]  /*6a10*/  HMMA.16816.F32.BF16 R32, R172, R10, R32 ;  /* 0x0000000aac20723c */ /* 0x000fee0000041820 */
[----:B------:R3:W3:Y:S01]  /*6a20*/  MUFU.TANH R165, R13 ;  /* 0x0000000d00a57308 */ /* 0x0006e20000002400 */
[----:B----4-:R-:W-:Y:S05]  /*6a30*/  MOV R12, 0x1 ;  /* 0x00000001000c7802 */ /* 0x010fea0000000f00 */
[----:B------:R-:W-:Y:S04]  /*6a40*/  IMAD R12, R247, -0x40, R12 ;  /* 0xffffffc0f70c7824 */ /* 0x000fe800078e020c */
[----:B------:R-:W4:Y:S01]  /*6a50*/  MUFU.TANH R166, R16 ;  /* 0x0000001000a67308 */ /* 0x000f220000002400 */
[----:B------:R-:W-:Y:S01]  /*6a60*/  FMUL.FTZ R28, R28, c[0x0][0x320] ;  /* 0x0000c8001c1c7a20 */ /* 0x000fe20000410000 */
[----:B------:R-:W-:Y:S01]  /*6a70*/  IADD3 R12, R244, R12, -R213 ;  /* 0x0000000cf40c7210 */ /* 0x000fe20007ffe8d5 */
[----:B------:R-:W-:Y:S02]  /*6a80*/  FMUL.FTZ R29, R29, c[0x0][0x320] ;  /* 0x0000c8001d1d7a20 */ /* 0x000fe40000410000 */
[----:B-1----:R-:W-:Y:S01]  /*6a90*/  FMUL.FTZ R5, R23, c[0x0][0x320] ;  /* 0x0000c80017057a20 */ /* 0x002fe20000410000 */
[----:B------:R-:W-:Y:S01]  /*6aa0*/  IADD3 R12, R12, -R243, RZ ;  /* 0x800000f30c0c7210 */ /* 0x000fe20007ffe0ff */
[----:B------:R-:W-:Y:S03]  /*6ab0*/  FMUL.FTZ R30, R30, c[0x0][0x320] ;  /* 0x0000c8001e1e7a20 */ /* 0x000fe60000410000 */
[----:B------:R-:W-:Y:S01]  /*6ac0*/  MUFU.TANH R167, R17 ;  /* 0x0000001100a77308 */ /* 0x000fe20000002400 */
[----:B------:R-:W-:Y:S01]  /*6ad0*/  FMUL.FTZ R32, R32, c[0x0][0x320] ;  /* 0x0000c80020207a20 */ /* 0x000fe20000410000 */
[C---:B--2---:R-:W-:Y:S01]  /*6ae0*/  IADD3 R14, R12.reuse, R14, RZ ;  /* 0x0000000e0c0e7210 */ /* 0x044fe20007ffe0ff */
[----:B------:R-:W-:Y:S01]  /*6af0*/  FMUL.FTZ R33, R33, c[0x0][0x320] ;  /* 0x0000c80021217a20 */ /* 0x000fe20000410000 */
[----:B-----5:R-:W-:Y:S01]  /*6b00*/  IADD3 R7, R12, R7, RZ ;  /* 0x000000070c077210 */ /* 0x020fe20007ffe0ff */
[----:B---3--:R-:W-:Y:S01]  /*6b10*/  FMUL.FTZ R13, R25, c[0x0][0x320] ;  /* 0x0000c800190d7a20 */ /* 0x008fe20000410000 */
[C---:B------:R-:W-:Y:S01]  /*6b20*/  ISETP.GT.AND P3, PT, R14.reuse, RZ, PT ;  /* 0x000000ff0e00720c */ /* 0x040fe20003f64270 */
[----:B------:R-:W-:Y:S01]  /*6b30*/  FMUL.FTZ R31, R31, c[0x0][0x320] ;  /* 0x0000c8001f1f7a20 */ /* 0x000fe20000410000 */
[----:B------:R-:W-:Y:S01]  /*6b40*/  ISETP.GT.AND P1, PT, R14, 0x1, PT ;  /* 0x000000010e00780c */ /* 0x000fe20003f24270 */
[----:B------:R-:W-:Y:S01]  /*6b50*/  FMUL.FTZ R34, R34, c[0x0][0x320] ;  /* 0x0000c80022227a20 */ /* 0x000fe20000410000 */
[----:B------:R-:W-:Y:S01]  /*6b60*/  FSEL R12, R0, -INF , P3 ;  /* 0xff800000000c7808 */ /* 0x000fe20001800000 */
[----:B------:R-:W1:Y:S01]  /*6b70*/  MUFU.TANH R4, R4 ;  /* 0x0000000400047308 */ /* 0x000e620000002400 */
[----:B------:R-:W-:Y:S01]  /*6b80*/  ISETP.GT.AND P5, PT, R14, 0x8, PT ;  /* 0x000000080e00780c */ /* 0x000fe20003fa4270 */
[----:B------:R-:W-:Y:S01]  /*6b90*/  FMUL.FTZ R35, R35, c[0x0][0x320] ;  /* 0x0000c80023237a20 */ /* 0x000fe20000410000 */
[----:B------:R-:W-:Y:S02]  /*6ba0*/  FSEL R0, R2, -INF , P1 ;  /* 0xff80000002007808 */ /* 0x000fe40000800000 */
[----:B------:R-:W-:Y:S02]  /*6bb0*/  FMNMX.FTZ R2, R12, R3, !PT ;  /* 0x000000030c027209 */ /* 0x000fe40007810000 */
[C---:B------:R-:W-:Y:S02]  /*6bc0*/  ISETP.GT.AND P0, PT, R7.reuse, RZ, PT ;  /* 0x000000ff0700720c */ /* 0x040fe40003f04270 */
[----:B------:R-:W-:Y:S01]  /*6bd0*/  ISETP.GT.AND P4, PT, R14, 0x9, PT ;  /* 0x000000090e00780c */ /* 0x000fe20003f84270 */
[----:B------:R2:W3:Y:S01]  /*6be0*/  MUFU.TANH R176, R21 ;  /* 0x0000001500b07308 */ /* 0x0004e20000002400 */
[----:B------:R-:W-:Y:S02]  /*6bf0*/  FSEL R136, R136, -INF , P5 ;  /* 0xff80000088887808 */ /* 0x000fe40002800000 */
[----:B------:R-:W-:Y:S02]  /*6c00*/  FMNMX.FTZ R2, R0, R2, !PT ;  /* 0x0000000200027209 */ /* 0x000fe40007810000 */
[----:B------:R-:W-:Y:S02]  /*6c10*/  ISETP.GT.AND P6, PT, R7, 0x1, PT ;  /* 0x000000010700780c */ /* 0x000fe40003fc4270 */
[----:B------:R-:W-:Y:S02]  /*6c20*/  FSEL R9, R140, -INF , P0 ;  /* 0xff8000008c097808 */ /* 0x000fe40000000000 */
[----:B------:R-:W-:Y:S01]  /*6c30*/  ISETP.GT.AND P0, PT, R14, 0x10, PT ;  /* 0x000000100e00780c */ /* 0x000fe20003f04270 */
[----:B------:R-:W-:Y:S01]  /*6c40*/  MUFU.TANH R170, R18 ;  /* 0x0000001200aa7308 */ /* 0x000fe20000002400 */
[----:B------:R-:W-:Y:S02]  /*6c50*/  FSEL R137, R137, -INF , P4 ;  /* 0xff80000089897808 */ /* 0x000fe40002000000 */
[----:B------:R-:W-:Y:S02]  /*6c60*/  FMNMX.FTZ R2, R136, R2, !PT ;  /* 0x0000000288027209 */ /* 0x000fe40007810000 */
[----:B------:R-:W-:Y:S02]  /*6c70*/  ISETP.GT.AND P3, PT, R7, 0x8, PT ;  /* 0x000000080700780c */ /* 0x000fe40003f64270 */
[----:B------:R-:W-:Y:S02]  /*6c80*/  FSEL R8, R141, -INF , P6 ;  /* 0xff8000008d087808 */ /* 0x000fe40003000000 */
[----:B------:R-:W-:Y:S01]  /*6c90*/  ISETP.GT.AND P6, PT, R14, 0x11, PT ;  /* 0x000000110e00780c */ /* 0x000fe20003fc4270 */
[----:B------:R-:W5:Y:S01]  /*6ca0*/  MUFU.TANH R171, R19 ;  /* 0x0000001300ab7308 */ /* 0x000f620000002400 */
[----:B------:R-:W-:Y:S02]  /*6cb0*/  FMNMX.FTZ R2, R137, R2, !PT ;  /* 0x0000000289027209 */ /* 0x000fe40007810000 */
[----:B------:R-:W-:Y:S01]  /*6cc0*/  FSEL R164, R164, -INF , P0 ;  /* 0xff800000a4a47808 */ /* 0x000fe20000000000 */
[----:B--2---:R-:W-:Y:S01]  /*6cd0*/  LDSM.16.MT88.4 R20, [R153] ;  /* 0x000000009914783b */ /* 0x004fe20000004200 */
[C---:B------:R-:W-:Y:S02]  /*6ce0*/  ISETP.GT.AND P1, PT, R7.reuse, 0x9, PT ;  /* 0x000000090700780c */ /* 0x040fe40003f24270 */
[----:B------:R-:W-:Y:S02]  /*6cf0*/  ISETP.GT.AND P5, PT, R7, 0x10, PT ;  /* 0x000000100700780c */ /* 0x000fe40003fa4270 */
[----:B------:R-:W-:Y:S01]  /*6d00*/  FSEL R11, R142, -INF , P3 ;  /* 0xff8000008e0b7808 */ /* 0x000fe20001800000 */
[----:B------:R-:W2:Y:S01]  /*6d10*/  MUFU.TANH R177, R24 ;  /* 0x0000001800b17308 */ /* 0x000ea20000002400 */
[----:B------:R-:W-:Y:S02]  /*6d20*/  ISETP.GT.AND P3, PT, R14, 0x18, PT ;  /* 0x000000180e00780c */ /* 0x000fe40003f64270 */
[----:B------:R-:W-:Y:S02]  /*6d30*/  FSEL R165, R165, -INF , P6 ;  /* 0xff800000a5a57808 */ /* 0x000fe40003000000 */
[----:B------:R-:W-:Y:S02]  /*6d40*/  FMNMX.FTZ R2, R164, R2, !PT ;  /* 0x00000002a4027209 */ /* 0x000fe40007810000 */
[----:B------:R-:W-:Y:S02]  /*6d50*/  FSEL R10, R143, -INF , P1 ;  /* 0xff8000008f0a7808 */ /* 0x000fe40000800000 */
[----:B------:R-:W-:Y:S01]  /*6d60*/  ISETP.GT.AND P1, PT, R14, 0x19, PT ;  /* 0x000000190e00780c */ /* 0x000fe20003f24270 */
[----:B------:R-:W2:Y:S01]  /*6d70*/  MUFU.TANH R13, R13 ;  /* 0x0000000d000d7308 */ /* 0x000ea20000002400 */
[----:B------:R-:W-:Y:S02]  /*6d80*/  FSEL R168, R168, -INF , P5 ;  /* 0xff800000a8a87808 */ /* 0x000fe40002800000 */
[----:B------:R-:W-:Y:S02]  /*6d90*/  ISETP.GT.AND P5, PT, R14, 0x20, PT ;  /* 0x000000200e00780c */ /* 0x000fe40003fa4270 */
[----:B----4-:R-:W-:Y:S02]  /*6da0*/  FSEL R166, R166, -INF , P3 ;  /* 0xff800000a6a67808 */ /* 0x010fe40001800000 */
[----:B------:R-:W-:Y:S02]  /*6db0*/  FMNMX.FTZ R2, R165, R2, !PT ;  /* 0x00000002a5027209 */ /* 0x000fe40007810000 */
[----:B------:R-:W-:Y:S01]  /*6dc0*/  ISETP.GT.AND P4, PT, R7, 0x11, PT ;  /* 0x000000110700780c */ /* 0x000fe20003f84270 */
[----:B------:R-:W4:Y:S01]  /*6dd0*/  MUFU.TANH R149, R28 ;  /* 0x0000001c00957308 */ /* 0x000f220000002400 */
[----:B-1----:R-:W-:Y:S02]  /*6de0*/  FSEL R175, R4, -INF , P5 ;  /* 0xff80000004af7808 */ /* 0x002fe40002800000 */
[----:B------:R-:W-:Y:S02]  /*6df0*/  FMNMX.FTZ R4, R9, R132, !PT ;  /* 0x0000008409047209 */ /* 0x000fe40007810000 */
[----:B------:R-:W-:Y:S02]  /*6e00*/  FSEL R167, R167, -INF , P1 ;  /* 0xff800000a7a77808 */ /* 0x000fe40000800000 */
[----:B------:R-:W-:Y:S02]  /*6e10*/  FMNMX.FTZ R2, R166, R2, !PT ;  /* 0x00000002a6027209 */ /* 0x000fe40007810000 */
[----:B------:R-:W-:Y:S01]  /*6e20*/  FMNMX.FTZ R4, R8, R4, !PT ;  /* 0x0000000408047209 */ /* 0x000fe20007810000 */
[----:B------:R-:W1:Y:S01]  /*6e30*/  MUFU.TANH R148, R29 ;  /* 0x0000001d00947308 */ /* 0x000e620000002400 */
[----:B------:R-:W-:Y:S02]  /*6e40*/  FSEL R169, R169, -INF , P4 ;  /* 0xff800000a9a97808 */ /* 0x000fe40002000000 */
[C---:B------:R-:W-:Y:S02]  /*6e50*/  ISETP.GT.AND P4, PT, R14.reuse, 0x21, PT ;  /* 0x000000210e00780c */ /* 0x040fe40003f84270 */
[----:B------:R-:W-:Y:S02]  /*6e60*/  FMNMX.FTZ R2, R167, R2, !PT ;  /* 0x00000002a7027209 */ /* 0x000fe40007810000 */
[C---:B------:R-:W-:Y:S02]  /*6e70*/  ISETP.GT.AND P0, PT, R7.reuse, 0x18, PT ;  /* 0x000000180700780c */ /* 0x040fe40003f04270 */
[----:B------:R-:W-:Y:S01]  /*6e80*/  ISETP.GT.AND P6, PT, R7, 0x19, PT ;  /* 0x000000190700780c */ /* 0x000fe20003fc4270 */
[----:B------:R-:W1:Y:S01]  /*6e90*/  MUFU.TANH R147, R32 ;  /* 0x0000002000937308 */ /* 0x000e620000002400 */
[----:B------:R-:W-:Y:S02]  /*6ea0*/  ISETP.GT.AND P3, PT, R14, 0x28, PT ;  /* 0x000000280e00780c */ /* 0x000fe40003f64270 */
[----:B------:R-:W-:Y:S02]  /*6eb0*/  FMNMX.FTZ R4, R11, R4, !PT ;  /* 0x000000040b047209 */ /* 0x000fe40007810000 */
[----:B------:R-:W-:Y:S02]  /*6ec0*/  FMNMX.FTZ R2, R175, R2, !PT ;  /* 0x00000002af027209 */ /* 0x000fe40007810000 */
[----:B---3--:R-:W-:Y:S02]  /*6ed0*/  FSEL R176, R176, -INF , P4 ;  /* 0xff800000b0b07808 */ /* 0x008fe40002000000 */
[C---:B------:R-:W-:Y:S01]  /*6ee0*/  ISETP.GT.AND P5, PT, R14.reuse, 0x38, PT ;  /* 0x000000380e00780c */ /* 0x040fe20003fa4270 */
[----:B------:R-:W3:Y:S01]  /*6ef0*/  MUFU.TANH R6, R6 ;  /* 0x0000000600067308 */ /* 0x000ee20000002400 */
[C---:B------:R-:W-:Y:S02]  /*6f00*/  ISETP.GT.AND P1, PT, R14.reuse, 0x29, PT ;  /* 0x000000290e00780c */ /* 0x040fe40003f24270 */
[C---:B------:R-:W-:Y:S02]  /*6f10*/  ISETP.GT.AND P4, PT, R14.reuse, 0x39, PT ;  /* 0x000000390e00780c */ /* 0x040fe40003f84270 */
[----:B-----5:R-:W-:Y:S02]  /*6f20*/  FSEL R171, R171, -INF , P6 ;  /* 0xff800000abab7808 */ /* 0x020fe40003000000 */
[----:B------:R-:W-:Y:S02]  /*6f30*/  ISETP.GT.AND P6, PT, R14, 0x31, PT ;  /* 0x000000310e00780c */ /* 0x000fe40003fc4270 */
[----:B------:R-:W-:Y:S01]  /*6f40*/  FSEL R170, R170, -INF , P0 ;  /* 0xff800000aaaa7808 */ /* 0x000fe20000000000 */
[----:B------:R-:W5:Y:S01]  /*6f50*/  MUFU.TANH R146, R33 ;  /* 0x0000002100927308 */ /* 0x000f620000002400 */
[----:B------:R-:W-:Y:S02]  /*6f60*/  ISETP.GT.AND P0, PT, R14, 0x30, PT ;  /* 0x000000300e00780c */ /* 0x000fe40003f04270 */
[----:B------:R-:W-:Y:S02]  /*6f70*/  FMNMX.FTZ R14, R10, R4, !PT ;  /* 0x000000040a0e7209 */ /* 0x000fe40007810000 */
[----:B------:R-:W-:Y:S02]  /*6f80*/  FMNMX.FTZ R4, R176, R2, !PT ;  /* 0x00000002b0047209 */ /* 0x000fe40007810000 */
[----:B--2---:R-:W-:Y:S02]  /*6f90*/  FSEL R177, R177, -INF , P3 ;  /* 0xff800000b1b17808 */ /* 0x004fe40001800000 */
[----:B------:R-:W-:Y:S01]  /*6fa0*/  FSEL R174, R13, -INF , P1 ;  /* 0xff8000000dae7808 */ /* 0x000fe20000800000 */
[----:B------:R-:W2:Y:S01]  /*6fb0*/  MUFU.TANH R5, R5 ;  /* 0x0000000500057308 */ /* 0x000ea20000002400 */
[----:B------:R-:W-:Y:S02]  /*6fc0*/  FMNMX.FTZ R2, R168, R14, !PT ;  /* 0x0000000ea8027209 */ /* 0x000fe40007810000 */
[----:B------:R-:W-:Y:S02]  /*6fd0*/  FMNMX.FTZ R4, R177, R4, !PT ;  /* 0x00000004b1047209 */ /* 0x000fe40007810000 */
[----:B----4-:R-:W-:Y:S02]  /*6fe0*/  FSEL R149, R149, -INF , P0 ;  /* 0xff80000095957808 */ /* 0x010fe40000000000 */
[----:B------:R-:W-:Y:S02]  /*6ff0*/  FMNMX.FTZ R4, R174, R4, !PT ;  /* 0x00000004ae047209 */ /* 0x000fe40007810000 */
[----:B------:R-:W-:Y:S01]  /*7000*/  FMNMX.FTZ R2, R169, R2, !PT ;  /* 0x00000002a9027209 */ /* 0x000fe20007810000 */
[----:B------:R-:W4:Y:S01]  /*7010*/  MUFU.TANH R151, R26 ;  /* 0x0000001a00977308 */ /* 0x000f220000002400 */
[----:B-1----:R-:W-:Y:S02]  /*7020*/  FSEL R148, R148, -INF , P6 ;  /* 0xff80000094947808 */ /* 0x002fe40003000000 */
[----:B------:R-:W-:Y:S02]  /*7030*/  FMNMX.FTZ R4, R149, R4, !PT ;  /* 0x0000000495047209 */ /* 0x000fe40007810000 */
[----:B------:R-:W-:Y:S02]  /*7040*/  ISETP.GT.AND P3, PT, R7, 0x20, PT ;  /* 0x000000200700780c */ /* 0x000fe40003f64270 */
[----:B------:R-:W-:Y:S02]  /*7050*/  FMNMX.FTZ R2, R170, R2, !PT ;  /* 0x00000002aa027209 */ /* 0x000fe40007810000 */
[----:B------:R-:W-:Y:S01]  /*7060*/  FSEL R147, R147, -INF , P5 ;  /* 0xff80000093937808 */ /* 0x000fe20002800000 */
[----:B------:R-:W1:Y:S01]  /*7070*/  MUFU.TANH R150, R27 ;  /* 0x0000001b00967308 */ /* 0x000e620000002400 */
[----:B------:R-:W-:Y:S02]  /*7080*/  FMNMX.FTZ R4, R148, R4, !PT ;  /* 0x0000000494047209 */ /* 0x000fe40007810000 */
[----:B---3--:R-:W-:Y:S02]  /*7090*/  FSEL R173, R6, -INF , P3 ;  /* 0xff80000006ad7808 */ /* 0x008fe40001800000 */
[----:B------:R-:W-:Y:S02]  /*70a0*/  ISETP.GT.AND P1, PT, R7, 0x21, PT ;  /* 0x000000210700780c */ /* 0x000fe40003f24270 */
[----:B------:R-:W-:Y:S02]  /*70b0*/  FMNMX.FTZ R2, R171, R2, !PT ;  /* 0x00000002ab027209 */ /* 0x000fe40007810000 */
[----:B-----5:R-:W-:Y:S01]  /*70c0*/  FSEL R146, R146, -INF , P4 ;  /* 0xff80000092927808 */ /* 0x020fe20002000000 */
[----:B------:R-:W3:Y:S01]  /*70d0*/  MUFU.TANH R144, R30 ;  /* 0x0000001e00907308 */ /* 0x000ee20000002400 */
[----:B--2---:R-:W-:Y:S02]  /*70e0*/  FSEL R172, R5, -INF , P1 ;  /* 0xff80000005ac7808 */ /* 0x004fe40000800000 */
[----:B------:R-:W-:Y:S02]  /*70f0*/  FMNMX.FTZ R5, R173, R2, !PT ;  /* 0x00000002ad057209 */ /* 0x000fe40007810000 */
[----:B------:R-:W-:Y:S02]  /*7100*/  FMNMX.FTZ R2, R147, R4, !PT ;  /* 0x0000000493027209 */ /* 0x000fe40007810000 */
[----:B------:R-:W-:Y:S02]  /*7110*/  ISETP.GT.AND P0, PT, R7, 0x28, PT ;  /* 0x000000280700780c */ /* 0x000fe40003f04270 */
[----:B------:R-:W-:Y:S01]  /*7120*/  FMNMX.FTZ R2, R146, R2, !PT ;  /* 0x0000000292027209 */ /* 0x000fe20007810000 */
[----:B------:R-:W2:Y:S01]  /*7130*/  MUFU.TANH R143, R31 ;  /* 0x0000001f008f7308 */ /* 0x000ea20000002400 */
[----:B----4-:R-:W-:Y:S02]  /*7140*/  FSEL R151, R151, -INF , P0 ;  /* 0xff80000097977808 */ /* 0x010fe40000000000 */
[----:B------:R-:W-:Y:S01]  /*7150*/  ISETP.GT.AND P1, PT, R7, 0x29, PT ;  /* 0x000000290700780c */ /* 0x000fe20003f24270 */
[----:B------:R-:W4:Y:S01]  /*7160*/  SHFL.BFLY PT, R4, R2, 0x2, 0x1f ;  /* 0x0c401f0002047f89 */ /* 0x000f2200000e0000 */
[----:B------:R-:W-:Y:S02]  /*7170*/  FMNMX.FTZ R5, R172, R5, !PT ;  /* 0x00000005ac057209 */ /* 0x000fe40007810000 */
[----:B-1----:R-:W-:Y:S02]  /*7180*/  FSEL R150, R150, -INF , P1 ;  /* 0xff80000096967808 */ /* 0x002fe40000800000 */
[----:B------:R-:W-:Y:S01]  /*7190*/  FMNMX.FTZ R5, R151, R5, !PT ;  /* 0x0000000597057209 */ /* 0x000fe20007810000 */
[----:B------:R-:W1:Y:S01]  /*71a0*/  MUFU.TANH R142, R34 ;  /* 0x00000022008e7308 */ /* 0x000e620000002400 */
[C---:B------:R-:W-:Y:S02]  /*71b0*/  ISETP.GT.AND P0, PT, R7.reuse, 0x30, PT ;  /* 0x000000300700780c */ /* 0x040fe40003f04270 */
[----:B------:R-:W-:Y:S02]  /*71c0*/  FMNMX.FTZ R5, R150, R5, !PT ;  /* 0x0000000596057209 */ /* 0x000fe40007810000 */
[----:B---3--:R-:W-:Y:S02]  /*71d0*/  FSEL R144, R144, -INF , P0 ;  /* 0xff80000090907808 */ /* 0x008fe40000000000 */
[C---:B------:R-:W-:Y:S02]  /*71e0*/  ISETP.GT.AND P1, PT, R7.reuse, 0x31, PT ;  /* 0x000000310700780c */ /* 0x040fe40003f24270 */
[----:B------:R-:W-:Y:S01]  /*71f0*/  FMNMX.FTZ R5, R144, R5, !PT ;  /* 0x0000000590057209 */ /* 0x000fe20007810000 */
[----:B------:R-:W3:Y:S01]  /*7200*/  MUFU.TANH R35, R35 ;  /* 0x0000002300237308 */ /* 0x000ee20000002400 */
[----:B------:R-:W-:Y:S02]  /*7210*/  ISETP.GT.AND P0, PT, R7, 0x38, PT ;  /* 0x000000380700780c */ /* 0x000fe40003f04270 */
[----:B--2---:R-:W-:Y:S01]  /*7220*/  FSEL R143, R143, -INF , P1 ;  /* 0xff8000008f8f7808 */ /* 0x004fe20000800000 */
[----:B------:R-:W-:Y:S01]  /*7230*/  LDSM.16.MT88.4 R28, [R152] ;  /* 0x00000000981c783b */ /* 0x000fe20000004200 */
[----:B------:R-:W-:Y:S02]  /*7240*/  ISETP.GT.AND P1, PT, R7, 0x39, PT ;  /* 0x000000390700780c */ /* 0x000fe40003f24270 */
[----:B------:R-:W-:Y:S02]  /*7250*/  FMNMX.FTZ R5, R143, R5, !PT ;  /* 0x000000058f057209 */ /* 0x000fe40007810000 */
[----:B----4-:R-:W-:Y:S02]  /*7260*/  FMNMX.FTZ R4, R2, R4, !PT ;  /* 0x0000000402047209 */ /* 0x010fe40007810000 */
[----:B-1----:R-:W-:Y:S03]  /*7270*/  FSEL R142, R142, -INF , P0 ;  /* 0xff8000008e8e7808 */ /* 0x002fe60000000000 */
[----:B------:R-:W1:Y:S01]  /*7280*/  SHFL.BFLY PT, R2, R4, 0x1, 0x1f ;  /* 0x0c201f0004027f89 */ /* 0x000e6200000e0000 */
[----:B------:R-:W-:Y:S02]  /*7290*/  FMNMX.FTZ R5, R142, R5, !PT ;  /* 0x000000058e057209 */ /* 0x000fe40007810000 */
[----:B---3--:R-:W-:Y:S04]  /*72a0*/  FSEL R141, R35, -INF , P1 ;  /* 0xff800000238d7808 */ /* 0x008fe80000800000 */
[----:B------:R-:W-:Y:S05]  /*72b0*/  FMNMX.FTZ R5, R141, R5, !PT ;  /* 0x000000058d057209 */ /* 0x000fea0007810000 */
[----:B------:R-:W2:Y:S01]  /*72c0*/  SHFL.BFLY PT, R6, R5, 0x2, 0x1f ;  /* 0x0c401f0005067f89 */ /* 0x000ea200000e0000 */
[----:B-1----:R-:W-:Y:S04]  /*72d0*/  FMNMX.FTZ R2, R4, R2, !PT ;  /* 0x0000000204027209 */ /* 0x002fe80007810000 */
[C---:B------:R-:W-:Y:S01]  /*72e0*/  FSETP.NEU.FTZ.AND P1, PT, R2.reuse, -INF , PT ;  /* 0xff8000000200780b */ /* 0x040fe20003f3d000 */
[----:B------:R-:W-:Y:S05]  /*72f0*/  FMUL.FTZ R145, R2, c[0x0][0x2d0] ;  /* 0x0000b40002917a20 */ /* 0x000fea0000410000 */
[----:B------:R-:W-:Y:S05]  /*7300*/  FSEL R145, R145, RZ, P1 ;  /* 0x000000ff91917208 */ /* 0x000fea0000800000 */
[--C-:B------:R-:W-:Y:S02]  /*7310*/  FFMA.FTZ R162, R0, c[0x0][0x2d0], -R145.reuse ;  /* 0x0000b40000a27a23 */ /* 0x100fe40000010891 */
[--C-:B------:R-:W-:Y:S01]  /*7320*/  FFMA.FTZ R163, R12, c[0x0][0x2d0], -R145.reuse ;  /* 0x0000b4000ca37a23 */ /* 0x100fe20000010891 */
[----:B--2---:R-:W-:Y:S01]  /*7330*/  FMNMX.FTZ R5, R5, R6, !PT ;  /* 0x0000000605057209 */ /* 0x004fe20007810000 */
[----:B------:R-:W-:Y:S01]  /*7340*/  LDSM.16.MT88.4 R12, [R154] ;  /* 0x000000009a0c783b */ /* 0x000fe20000004200 */
[--C-:B------:R-:W-:Y:S01]  /*7350*/  FFMA.FTZ R161, R136, c[0x0][0x2d0], -R145.reuse ;  /* 0x0000b40088a17a23 */ /* 0x100fe20000010891 */
[----:B------:R-:W-:Y:S01]  /*7360*/  MUFU.EX2 R162, R162 ;  /* 0x000000a200a27308 */ /* 0x000fe20000000800 */
[--C-:B------:R-:W-:Y:S02]  /*7370*/  FFMA.FTZ R160, R137, c[0x0][0x2d0], -R145.reuse ;  /* 0x0000b40089a07a23 */ /* 0x100fe40000010891 */
[--C-:B------:R-:W-:Y:S02]  /*7380*/  FFMA.FTZ R180, R149, c[0x0][0x2d0], -R145.reuse ;  /* 0x0000b40095b47a23 */ /* 0x100fe40000010891 */
[--C-:B------:R-:W-:Y:S01]  /*7390*/  FFMA.FTZ R181, R148, c[0x0][0x2d0], -R145.reuse ;  /* 0x0000b40094b57a23 */ /* 0x100fe20000010891 */
[----:B------:R-:W1:Y:S01]  /*73a0*/  SHFL.BFLY PT, R4, R5, 0x1, 0x1f ;  /* 0x0c201f0005047f89 */ /* 0x000e6200000e0000 */
        /* <DEDUP_REMOVED lines=10> */
[--C-:B------:R-:W-:Y:S02]  /*7450*/  FFMA.FTZ R174, R174, c[0x0][0x2d0], -R145.reuse ;  /* 0x0000b400aeae7a23 */ /* 0x100fe40000010891 */
[----:B------:R-:W-:Y:S01]  /*7460*/  FFMA.FTZ R145, R146, c[0x0][0x2d0], -R145 ;  /* 0x0000b40092917a23 */ /* 0x000fe20000010891 */
[----:B-1----:R-:W-:Y:S04]  /*7470*/  FMNMX.FTZ R0, R5, R4, !PT ;  /* 0x0000000405007209 */ /* 0x002fe80007810000 */
[----:B------:R-:W1:Y:S01]  /*7480*/  MUFU.EX2 R160, R160 ;  /* 0x000000a000a07308 */ /* 0x000e620000000800 */
[----:B------:R-:W-:Y:S02]  /*7490*/  FSEL R5, R2, RZ, P1 ;  /* 0x000000ff02057208 */ /* 0x000fe40000800000 */
[C---:B------:R-:W-:Y:S01]  /*74a0*/  FSETP.NEU.FTZ.AND P0, PT, R0.reuse, -INF , PT ;  /* 0xff8000000000780b */ /* 0x040fe20003f1d000 */
[----:B------:R-:W-:Y:S01]  /*74b0*/  FMUL.FTZ R140, R0, c[0x0][0x2d0] ;  /* 0x0000b400008c7a20 */ /* 0x000fe20000410000 */
[----:B--2---:R-:W-:Y:S01]  /*74c0*/  F2FP.BF16.PACK_AB R136, R162, R163 ;  /* 0x000000a3a288723e */ /* 0x004fe200000010ff */
[----:B------:R-:W-:Y:S01]  /*74d0*/  FADD.FTZ R3, -R5, R3 ;  /* 0x0000000305037221 */ /* 0x000fe20000010100 */
[----:B------:R-:W-:Y:S02]  /*74e0*/  FSEL R4, R0, RZ, P0 ;  /* 0x000000ff00047208 */ /* 0x000fe40000000000 */
[----:B------:R-:W-:Y:S01]  /*74f0*/  FSEL R140, R140, RZ, P0 ;  /* 0x000000ff8c8c7208 */ /* 0x000fe20000000000 */
[----:B------:R-:W-:Y:S01]  /*7500*/  FMUL.FTZ R3, R3, c[0x0][0x2d0] ;  /* 0x0000b40003037a20 */ /* 0x000fe20000410000 */
[----:B------:R2:W-:Y:S01]  /*7510*/  MUFU.EX2 R183, R145 ;  /* 0x0000009100b77308 */ /* 0x0005e20000000800 */
[----:B------:R-:W-:Y:S02]  /*7520*/  FADD.FTZ R4, -R4, R132 ;  /* 0x0000008404047221 */ /* 0x000fe40000010100 */
[--C-:B------:R-:W-:Y:S02]  /*7530*/  FFMA.FTZ R159, R9, c[0x0][0x2d0], -R140.reuse ;  /* 0x0000b400099f7a23 */ /* 0x100fe4000001088c */
[--C-:B------:R-:W-:Y:S02]  /*7540*/  FFMA.FTZ R158, R8, c[0x0][0x2d0], -R140.reuse ;  /* 0x0000b400089e7a23 */ /* 0x100fe4000001088c */
[--C-:B------:R-:W-:Y:S02]  /*7550*/  FFMA.FTZ R157, R11, c[0x0][0x2d0], -R140.reuse ;  /* 0x0000b4000b9d7a23 */ /* 0x100fe4000001088c */
[--C-:B------:R-:W-:Y:S01]  /*7560*/  FFMA.FTZ R156, R10, c[0x0][0x2d0], -R140.reuse ;  /* 0x0000b4000a9c7a23 */ /* 0x100fe2000001088c */
[----:B------:R3:W4:Y:S01]  /*7570*/  MUFU.EX2 R132, R3 ;  /* 0x0000000300847308 */ /* 0x0007220000000800 */
[--C-:B------:R-:W-:Y:S01]  /*7580*/  FFMA.FTZ R178, R151, c[0x0][0x2d0], -R140.reuse ;  /* 0x0000b40097b27a23 */ /* 0x100fe2000001088c */
[----:B-1----:R-:W-:Y:S01]  /*7590*/  F2FP.BF16.PACK_AB R138, R160, R161 ;  /* 0x000000a1a08a723e */ /* 0x002fe200000010ff */
[--C-:B------:R-:W-:Y:S02]  /*75a0*/  FFMA.FTZ R179, R150, c[0x0][0x2d0], -R140.reuse ;  /* 0x0000b40096b37a23 */ /* 0x100fe4000001088c */
[----:B------:R-:W-:Y:S01]  /*75b0*/  LDSM.16.MT88.4 R148, [R153+0x3800] ;  /* 0x003800009994783b */ /* 0x000fe20000004200 */
[--C-:B------:R-:W-:Y:S02]  /*75c0*/  FFMA.FTZ R192, R144, c[0x0][0x2d0], -R140.reuse ;  /* 0x0000b40090c07a23 */ /* 0x100fe4000001088c */
[--C-:B------:R-:W-:Y:S02]  /*75d0*/  FFMA.FTZ R193, R143, c[0x0][0x2d0], -R140.reuse ;  /* 0x0000b4008fc17a23 */ /* 0x100fe4000001088c */
[----:B------:R-:W-:Y:S01]  /*75e0*/  MUFU.EX2 R159, R159 ;  /* 0x0000009f009f7308 */ /* 0x000fe20000000800 */
[--C-:B------:R-:W-:Y:S02]  /*75f0*/  FFMA.FTZ R194, R142, c[0x0][0x2d0], -R140.reuse ;  /* 0x0000b4008ec27a23 */ /* 0x100fe4000001088c */
[--C-:B------:R-:W-:Y:S01]  /*7600*/  FFMA.FTZ R168, R168, c[0x0][0x2d0], -R140.reuse ;  /* 0x0000b400a8a87a23 */ /* 0x100fe2000001088c */
[----:B--2---:R-:W-:Y:S01]  /*7610*/  LDSM.16.MT88.4 R144, [R154+0x3800] ;  /* 0x003800009a90783b */ /* 0x004fe20000004200 */
[--C-:B------:R-:W-:Y:S02]  /*7620*/  FFMA.FTZ R169, R169, c[0x0][0x2d0], -R140.reuse ;  /* 0x0000b400a9a97a23 */ /* 0x100fe4000001088c */
[--C-:B------:R-:W-:Y:S02]  /*7630*/  FFMA.FTZ R170, R170, c[0x0][0x2d0], -R140.reuse ;  /* 0x0000b400aaaa7a23 */ /* 0x100fe4000001088c */
[--C-:B------:R-:W-:Y:S01]  /*7640*/  FFMA.FTZ R171, R171, c[0x0][0x2d0], -R140.reuse ;  /* 0x0000b400abab7a23 */ /* 0x100fe2000001088c */
[----:B------:R-:W1:Y:S01]  /*7650*/  MUFU.EX2 R158, R158 ;  /* 0x0000009e009e7308 */ /* 0x000e620000000800 */
[--C-:B------:R-:W-:Y:S02]  /*7660*/  FFMA.FTZ R173, R173, c[0x0][0x2d0], -R140.reuse ;  /* 0x0000b400adad7a23 */ /* 0x100fe4000001088c */
[--C-:B------:R-:W-:Y:S02]  /*7670*/  FFMA.FTZ R172, R172, c[0x0][0x2d0], -R140.reuse ;  /* 0x0000b400acac7a23 */ /* 0x100fe4000001088c */
[----:B---3--:R-:W-:Y:S02]  /*7680*/  FMUL.FTZ R3, R4, c[0x0][0x2d0] ;  /* 0x0000b40004037a20 */ /* 0x008fe40000410000 */
[C---:B----4-:R-:W-:Y:S02]  /*7690*/  FMUL.FTZ R4, R132.reuse, R128 ;  /* 0x0000008084047220 */ /* 0x050fe40000410000 */
        /* <DEDUP_REMOVED lines=10> */
[----:B-1----:R-:W-:Y:S01]  /*7740*/  F2FP.BF16.PACK_AB R137, R158, R159 ;  /* 0x0000009f9e89723e */ /* 0x002fe200000010ff */
[C---:B------:R-:W-:Y:S02]  /*7750*/  FMUL.FTZ R33, R132.reuse, R101 ;  /* 0x0000006584217220 */ /* 0x040fe40000410000 */
[----:B------:R-:W-:Y:S02]  /*7760*/  FFMA.FTZ R140, R141, c[0x0][0x2d0], -R140 ;  /* 0x0000b4008d8c7a23 */ /* 0x000fe4000001088c */
[C---:B------:R-:W-:Y:S01]  /*7770*/  FMUL.FTZ R36, R132.reuse, R36 ;  /* 0x0000002484247220 */ /* 0x040fe20000410000 */
[----:B------:R-:W1:Y:S01]  /*7780*/  MUFU.EX2 R3, R3 ;  /* 0x0000000300037308 */ /* 0x000e620000000800 */
        /* <DEDUP_REMOVED lines=8> */
[----:B--2---:R-:W-:Y:S01]  /*7810*/  F2FP.BF16.PACK_AB R139, R156, R157 ;  /* 0x0000009d9c8b723e */ /* 0x004fe200000010ff */
[C---:B------:R-:W-:Y:S02]  /*7820*/  FMUL.FTZ R52, R132.reuse, R52 ;  /* 0x0000003484347220 */ /* 0x040fe40000410000 */
[C---:B------:R-:W-:Y:S02]  /*7830*/  FMUL.FTZ R53, R132.reuse, R53 ;  /* 0x0000003584357220 */ /* 0x040fe40000410000 */
[C---:B------:R-:W-:Y:S01]  /*7840*/  FMUL.FTZ R56, R132.reuse, R56 ;  /* 0x0000003884387220 */ /* 0x040fe20000410000 */
[----:B------:R-:W-:Y:S01]  /*7850*/  MUFU.EX2 R164, R164 ;  /* 0x000000a400a47308 */ /* 0x000fe20000000800 */
[C---:B------:R-:W-:Y:S02]  /*7860*/  FMUL.FTZ R57, R132.reuse, R57 ;  /* 0x0000003984397220 */ /* 0x040fe40000410000 */
[C---:B------:R-:W-:Y:S02]  /*7870*/  FMUL.FTZ R60, R132.reuse, R60 ;  /* 0x0000003c843c7220 */ /* 0x040fe40000410000 */
[C---:B-1----:R-:W-:Y:S02]  /*7880*/  FMUL.FTZ R6, R3.reuse, R130 ;  /* 0x0000008203067220 */ /* 0x042fe40000410000 */
[C---:B------:R-:W-:Y:S02]  /*7890*/  FMUL.FTZ R7, R3.reuse, R131 ;  /* 0x0000008303077220 */ /* 0x040fe40000410000 */
[----:B------:R-:W-:Y:S01]  /*78a0*/  LDSM.16.MT88.4 R128, [R153+0x2800] ;  /* 0x002800009980783b */ /* 0x000fe20000004200 */
[C---:B------:R-:W-:Y:S01]  /*78b0*/  FMUL.FTZ R10, R3.reuse, R126 ;  /* 0x0000007e030a7220 */ /* 0x040fe20000410000 */
[----:B------:R-:W1:Y:S01]  /*78c0*/  MUFU.EX2 R165, R165 ;  /* 0x000000a500a57308 */ /* 0x000e620000000800 */
[C---:B------:R-:W-:Y:S02]  /*78d0*/  FMUL.FTZ R11, R3.reuse, R127 ;  /* 0x0000007f030b7220 */ /* 0x040fe40000410000 */
[C---:B------:R-:W-:Y:S03]  /*78e0*/  HMMA.16816.F32.BF16 R4, R136.reuse, R12, R4 ;  /* 0x0000000c8804723c */ /* 0x040fe60000041804 */
[----:B------:R-:W-:Y:S02]  /*78f0*/  LDSM.16.MT88.4 R124, [R154+0x2800] ;  /* 0x002800009a7c783b */ /* 0x000fe40000004200 */
[C---:B------:R-:W-:Y:S02]  /*7900*/  FMUL.FTZ R18, R3.reuse, R118 ;  /* 0x0000007603127220 */ /* 0x040fe40000410000 */
[C---:B------:R-:W-:Y:S01]  /*7910*/  FMUL.FTZ R12, R132.reuse, R120 ;  /* 0x00000078840c7220 */ /* 0x040fe20000410000 */
[C---:B------:R-:W-:Y:S01]  /*7920*/  HMMA.16816.F32.BF16 R8, R136.reuse, R14, R8 ;  /* 0x0000000e8808723c */ /* 0x040fe20000041808 */
[----:B------:R-:W-:Y:S02]  /*7930*/  MUFU.EX2 R166, R166 ;  /* 0x000000a600a67308 */ /* 0x000fe40000000800 */
        /* <DEDUP_REMOVED lines=11> */
[----:B------:R-:W2:Y:S02]  /*79f0*/  LDSM.16.MT88.4 R120, [R155] ;  /* 0x000000009b78783b */ /* 0x000ea40000004200 */
        /* <DEDUP_REMOVED lines=14> */
[----:B------:R-:W4:Y:S01]  /*7ae0*/  LDSM.16.MT88.4 R112, [R154+0x2000] ;  /* 0x002000009a70783b */ /* 0x000f220000004200 */
        /* <DEDUP_REMOVED lines=41> */
[----:B------:R-:W2:Y:S03]  /*7d80*/  LDSM.16.MT88.4 R104, [R154+0x4000] ;  /* 0x004000009a68783b */ /* 0x000ea60000004200 */
[----:B------:R-:W4:Y:S01]  /*7d90*/  MUFU.EX2 R172, R172 ;  /* 0x000000ac00ac7308 */ /* 0x000f220000000800 */
        /* <DEDUP_REMOVED lines=10> */
[----:B------:R-:W1:Y:S01]  /*7e40*/  MUFU.EX2 R179, R179 ;  /* 0x000000b300b37308 */ /* 0x000e620000000800 */
[C---:B------:R-:W-:Y:S03]  /*7e50*/  HMMA.16816.F32.BF16 R60, R136.reuse, R108, R60 ;  /* 0x0000006c883c723c */ /* 0x040fe6000004183c */
[C---:B------:R-:W-:Y:S02]  /*7e60*/  FMUL.FTZ R78, R3.reuse, R78 ;  /* 0x0000004e034e7220 */ /* 0x040fe40000410000 */
[C---:B------:R-:W-:Y:S03]  /*7e70*/  FMUL.FTZ R79, R3.reuse, R79 ;  /* 0x0000004f034f7220 */ /* 0x040fe60000410000 */
[C---:B------:R-:W-:Y:S01]  /*7e80*/  HMMA.16816.F32.BF16 R64, R136.reuse, R110, R64 ;  /* 0x0000006e8840723c */ /* 0x040fe20000041840 */
[----:B------:R-:W4:Y:S01]  /*7e90*/  LDSM.16.MT88.4 R108, [R152+0x4000] ;  /* 0x00400000986c783b */ /* 0x000f220000004200 */
        /* <DEDUP_REMOVED lines=12> */
[----:B------:R-:W-:Y:S01]  /*7f60*/  FMUL.FTZ R87, R3, R87 ;  /* 0x0000005703577220 */ /* 0x000fe20000410000 */
[----:B------:R-:W-:Y:S01]  /*7f70*/  MUFU.EX2 R182, R182 ;  /* 0x000000b600b67308 */ /* 0x000fe20000000800 */
[C---:B-1----:R-:W-:Y:S04]  /*7f80*/  HMMA.16816.F32.BF16 R76, R136.reuse, R100, R76 ;  /* 0x00000064884c723c */ /* 0x042fe8000004184c */
[C---:B------:R-:W-:Y:S02]  /*7f90*/  FMUL.FTZ R88, R132.reuse, R88 ;  /* 0x0000005884587220 */ /* 0x040fe40000410000 */
[C---:B------:R-:W-:Y:S01]  /*7fa0*/  FMUL.FTZ R89, R132.reuse, R89 ;  /* 0x0000005984597220 */ /* 0x040fe20000410000 */
[----:B------:R-:W-:Y:S01]  /*7fb0*/  F2FP.BF16.PACK_AB R100, R165, R164 ;  /* 0x000000a4a564723e */ /* 0x000fe200000010ff */
[C---:B------:R-:W-:Y:S01]  /*7fc0*/  HMMA.16816.F32.BF16 R80, R136.reuse, R102, R80 ;  /* 0x000000668850723c */ /* 0x040fe20000041850 */
[----:B------:R-:W1:Y:S03]  /*7fd0*/  MUFU.EX2 R192, R192 ;  /* 0x000000c000c07308 */ /* 0x000e660000000800 */
[----:B------:R-:W-:Y:S01]  /*7fe0*/  FMUL.FTZ R90, R3, R90 ;  /* 0x0000005a035a7220 */ /* 0x000fe20000410000 */
[----:B---3--:R-:W-:Y:S01]  /*7ff0*/  F2FP.BF16.PACK_AB R101, R169, R168 ;  /* 0x000000a8a965723e */ /* 0x008fe200000010ff */
[----:B------:R-:W-:Y:S01]  /*8000*/  FMUL.FTZ R91, R3, R91 ;  /* 0x0000005b035b7220 */ /* 0x000fe20000410000 */
[----:B------:R-:W-:Y:S01]  /*8010*/  F2FP.BF16.PACK_AB R102, R167, R166 ;  /* 0x000000a6a766723e */ /* 0x000fe200000010ff */
[C---:B----4-:R-:W-:Y:S03]  /*8020*/  HMMA.16816.F32.BF16 R84, R136.reuse, R108, R84 ;  /* 0x0000006c8854723c */ /* 0x050fe60000041854 */
[----:B------:R-:W3:Y:S01]  /*8030*/  MUFU.EX2 R193, R193 ;  /* 0x000000c100c17308 */ /* 0x000ee20000000800 */
[C---:B------:R-:W-:Y:S01]  /*8040*/  FMUL.FTZ R92, R132.reuse, R92 ;  /* 0x0000005c845c7220 */ /* 0x040fe20000410000 */
[----:B-----5:R-:W-:Y:S01]  /*8050*/  F2FP.BF16.PACK_AB R103, R171, R170 ;  /* 0x000000aaab67723e */ /* 0x020fe200000010ff */
[C---:B------:R-:W-:Y:S02]  /*8060*/  FMUL.FTZ R93, R132.reuse, R93 ;  /* 0x0000005d845d7220 */ /* 0x040fe40000410000 */
[C---:B------:R-:W-:Y:S01]  /*8070*/  HMMA.16816.F32.BF16 R88, R136.reuse, R110, R88 ;  /* 0x0000006e8858723c */ /* 0x040fe20000041858 */
[----:B------:R-:W4:Y:S03]  /*8080*/  LDSM.16.MT88.4 R108, [R152+0x800] ;  /* 0x00080000986c783b */ /* 0x000f260000004200 */
[C---:B------:R-:W-:Y:S01]  /*8090*/  FMUL.FTZ R94, R3.reuse, R94 ;  /* 0x0000005e035e7220 */ /* 0x040fe20000410000 */
[----:B------:R-:W5:Y:S01]  /*80a0*/  MUFU.EX2 R194, R194 ;  /* 0x000000c200c27308 */ /* 0x000f620000000800 */
[C---:B------:R-:W-:Y:S02]  /*80b0*/  FMUL.FTZ R95, R3.reuse, R95 ;  /* 0x0000005f035f7220 */ /* 0x040fe40000410000 */
[C---:B------:R-:W-:Y:S04]  /*80c0*/  FMUL.FTZ R96, R132.reuse, R96 ;  /* 0x0000006084607220 */ /* 0x040fe80000410000 */
[C---:B------:R-:W-:Y:S01]  /*80d0*/  FMUL.FTZ R97, R132.reuse, R97 ;  /* 0x0000006184617220 */ /* 0x040fe20000410000 */
[C---:B--2---:R-:W-:Y:S03]  /*80e0*/  HMMA.16816.F32.BF16 R92, R136.reuse, R104, R92 ;  /* 0x00000068885c723c */ /* 0x044fe6000004185c */
[C---:B------:R-:W-:Y:S02]  /*80f0*/  FMUL.FTZ R98, R3.reuse, R98 ;  /* 0x0000006203627220 */ /* 0x040fe40000410000 */
[C---:B------:R-:W-:Y:S02]  /*8100*/  FMUL.FTZ R99, R3.reuse, R99 ;  /* 0x0000006303637220 */ /* 0x040fe40000410000 */
[----:B------:R-:W-:Y:S02]  /*8110*/  FFMA.FTZ R159, R3, R239, R159 ;  /* 0x000000ef039f7223 */ /* 0x000fe4000001009f */
[----:B------:R-:W-:Y:S03]  /*8120*/  FFMA.FTZ R163, R132, R242, R163 ;  /* 0x000000f284a37223 */ /* 0x000fe600000100a3 */
[----:B------:R-:W-:Y:S01]  /*8130*/  HMMA.16816.F32.BF16 R96, R136, R106, R96 ;  /* 0x0000006a8860723c */ /* 0x000fe20000041860 */
[----:B------:R-:W2:Y:S02]  /*8140*/  LDSM.16.MT88.4 R104, [R152+0x2800] ;  /* 0x002800009868783b */ /* 0x000ea40000004200 */
        /* <DEDUP_REMOVED lines=8> */
[----:B------:R-:W1:Y:S03]  /*81d0*/  LDSM.16.MT88.4 R112, [R155+0x2800] ;  /* 0x002800009b70783b */ /* 0x000e660000004200 */
        /* <DEDUP_REMOVED lines=16> */
[C---:B------:R-:W-:Y:S04]  /*82e0*/  HMMA.16816.F32.BF16 R28, R100.reuse, R120, R28 ;  /* 0x00000078641c723c */ /* 0x040fe8000004181c */
[----:B------:R-:W-:Y:S04]  /*82f0*/  FADD.FTZ R171, R173, R171 ;  /* 0x000000abadab7221 */ /* 0x000fe80000010000 */
        /* <DEDUP_REMOVED lines=8> */
[C---:B------:R-:W-:Y:S04]  /*8380*/  HMMA.16816.F32.BF16 R44, R100.reuse, R128, R44 ;  /* 0x00000080642c723c */ /* 0x040fe8000004182c */
[----:B-1----:R-:W-:Y:S04]  /*8390*/  FADD.FTZ R171, R192, R171 ;  /* 0x000000abc0ab7221 */ /* 0x002fe80000010000 */
[C---:B------:R-:W-:Y:S01]  /*83a0*/  HMMA.16816.F32.BF16 R48, R100.reuse, R130, R48 ;  /* 0x000000826430723c */ /* 0x040fe20000041830 */
[----:B------:R-:W-:Y:S03]  /*83b0*/  LDSM.16.MT88.4 R128, [R154+0x3000] ;  /* 0x003000009a80783b */ /* 0x000fe60000004200 */
[----:B---3--:R-:W-:Y:S04]  /*83c0*/  FADD.FTZ R171, R193, R171 ;  /* 0x000000abc1ab7221 */ /* 0x008fe80000010000 */
[C---:B--2---:R-:W-:Y:S04]  /*83d0*/  HMMA.16816.F32.BF16 R52, R100.reuse, R104, R52 ;  /* 0x000000686434723c */ /* 0x044fe80000041834 */
[----:B-----5:R-:W-:Y:S04]  /*83e0*/  FADD.FTZ R171, R194, R171 ;  /* 0x000000abc2ab7221 */ /* 0x020fe80000010000 */
[C---:B------:R-:W-:Y:S01]  /*83f0*/  HMMA.16816.F32.BF16 R56, R100.reuse, R106, R56 ;  /* 0x0000006a6438723c */ /* 0x040fe20000041838 */
[----:B------:R-:W1:Y:S03]  /*8400*/  LDSM.16.MT88.4 R104, [R152+0x4800] ;  /* 0x004800009868783b */ /* 0x000e660000004200 */
[----:B------:R-:W-:Y:S04]  /*8410*/  FADD.FTZ R239, R195, R171 ;  /* 0x000000abc3ef7221 */ /* 0x000fe80000010000 */
[C---:B------:R-:W-:Y:S08]  /*8420*/  HMMA.16816.F32.BF16 R60, R100.reuse, R112, R60 ;  /* 0x00000070643c723c */ /* 0x040ff0000004183c */
[C---:B------:R-:W-:Y:S01]  /*8430*/  HMMA.16816.F32.BF16 R64, R100.reuse, R114, R64 ;  /* 0x000000726440723c */ /* 0x040fe20000041840 */
[----:B------:R-:W2:Y:S07]  /*8440*/  LDSM.16.MT88.4 R112, [R155+0x4800] ;  /* 0x004800009b70783b */ /* 0x000eae0000004200 */
[C---:B----4-:R-:W-:Y:S08]  /*8450*/  HMMA.16816.F32.BF16 R68, R100.reuse, R108, R68 ;  /* 0x0000006c6444723c */ /* 0x050ff00000041844 */
        /* <DEDUP_REMOVED lines=9> */
[----:B------:R-:W-:Y:S01]  /*84f0*/  HMMA.16816.F32.BF16 R96, R100, R114, R96 ;  /* 0x000000726460723c */ /* 0x000fe20000041860 */
[----:B------:R-:W-:Y:S06]  /*8500*/  LDSM.16.MT88.4 R112, [R154+0x5000] ;  /* 0x005000009a70783b */ /* 0x000fec0000004200 */
[----:B------:R-:W-:Y:S01]  /*8510*/  F2FP.BF16.PACK_AB R100, R176, R175 ;  /* 0x000000afb064723e */ /* 0x000fe200000010ff */
[----:B------:R-:W-:Y:S01]  /*8520*/  FADD.FTZ R175, R175, R166 ;  /* 0x000000a6afaf7221 */ /* 0x000fe20000010000 */
[----:B------:R-:W-:Y:S03]  /*8530*/  F2FP.BF16.PACK_AB R102, R174, R177 ;  /* 0x000000b1ae66723e */ /* 0x000fe600000010ff */
[----:B------:R-:W-:Y:S01]  /*8540*/  F2FP.BF16.PACK_AB R101, R172, R173 ;  /* 0x000000adac65723e */ /* 0x000fe200000010ff */
[----:B------:R-:W-:Y:S01]  /*8550*/  FADD.FTZ R175, R176, R175 ;  /* 0x000000afb0af7221 */ /* 0x000fe20000010000 */
[----:B------:R-:W-:Y:S03]  /*8560*/  F2FP.BF16.PACK_AB R103, R179, R178 ;  /* 0x000000b2b367723e */ /* 0x000fe600000010ff */
[----:B------:R-:W-:Y:S04]  /*8570*/  FADD.FTZ R175, R177, R175 ;  /* 0x000000afb1af7221 */ /* 0x000fe80000010000 */
[C---:B---3--:R-:W-:Y:S03]  /*8580*/  HMMA.16816.F32.BF16 R4, R100.reuse, R108, R4 ;  /* 0x0000006c6404723c */ /* 0x048fe60000041804 */
[----:B------:R-:W-:Y:S04]  /*8590*/  FADD.FTZ R175, R174, R175 ;  /* 0x000000afaeaf7221 */ /* 0x000fe80000010000 */
[----:B------:R-:W-:Y:S01]  /*85a0*/  FADD.FTZ R175, R180, R175 ;  /* 0x000000afb4af7221 */ /* 0x000fe20000010000 */
[C---:B------:R-:W-:Y:S01]  /*85b0*/  HMMA.16816.F32.BF16 R8, R100.reuse, R110, R8 ;  /* 0x0000006e6408723c */ /* 0x040fe20000041808 */
[----:B------:R-:W2:Y:S03]  /*85c0*/  LDSM.16.MT88.4 R108, [R155+0x3000] ;  /* 0x003000009b6c783b */ /* 0x000ea60000004200 */
[----:B------:R-:W-:Y:S04]  /*85d0*/  FADD.FTZ R175, R181, R175 ;  /* 0x000000afb5af7221 */ /* 0x000fe80000010000 */
[C---:B------:R-:W-:Y:S04]  /*85e0*/  HMMA.16816.F32.BF16 R12, R100.reuse, R120, R12 ;  /* 0x00000078640c723c */ /* 0x040fe8000004180c */
[----:B------:R-:W-:Y:S04]  /*85f0*/  FADD.FTZ R175, R182, R175 ;  /* 0x000000afb6af7221 */ /* 0x000fe80000010000 */
[C---:B------:R-:W-:Y:S04]  /*8600*/  HMMA.16816.F32.BF16 R16, R100.reuse, R122, R16 ;  /* 0x0000007a6410723c */ /* 0x040fe80000041810 */
[----:B------:R-:W-:Y:S04]  /*8610*/  FADD.FTZ R242, R183, R175 ;  /* 0x000000afb7f27221 */ /* 0x000fe80000010000 */
[C---:B----4-:R-:W-:Y:S08]  /*8620*/  HMMA.16816.F32.BF16 R20, R100.reuse, R116, R20 ;  /* 0x000000746414723c */ /* 0x050ff00000041814 */
[C---:B------:R-:W-:Y:S01]  /*8630*/  HMMA.16816.F32.BF16 R24, R100.reuse, R118, R24 ;  /* 0x000000766418723c */ /* 0x040fe20000041818 */
[----:B------:R-:W3:Y:S07]  /*8640*/  LDSM.16.MT88.4 R116, [R153+0x5000] ;  /* 0x005000009974783b */ /* 0x000eee0000004200 */
[C---:B------:R-:W-:Y:S08]  /*8650*/  HMMA.16816.F32.BF16 R28, R100.reuse, R124, R28 ;  /* 0x0000007c641c723c */ /* 0x040ff0000004181c */
[C---:B------:R-:W-:Y:S01]  /*8660*/  HMMA.16816.F32.BF16 R32, R100.reuse, R126, R32 ;  /* 0x0000007e6420723c */ /* 0x040fe20000041820 */
[----:B------:R-:W-:Y:S07]  /*8670*/  LDSM.16.MT88.4 R124, [R154+0x1800] ;  /* 0x001800009a7c783b */ /* 0x000fee0000004200 */
[C---:B------:R-:W-:Y:S08]  /*8680*/  HMMA.16816.F32.BF16 R36, R100.reuse, R128, R36 ;  /* 0x000000806424723c */ /* 0x040ff00000041824 */
[C---:B------:R-:W-:Y:S08]  /*8690*/  HMMA.16816.F32.BF16 R40, R100.reuse, R130, R40 ;  /* 0x000000826428723c */ /* 0x040ff00000041828 */
[C---:B------:R-:W-:Y:S07]  /*86a0*/  HMMA.16816.F32.BF16 R44, R100.reuse, R136, R44 ;  /* 0x00000088642c723c */ /* 0x040fee000004182c */
[----:B------:R-:W-:Y:S01]  /*86b0*/  F2FP.BF16.PACK_AB R136, R181, R180 ;  /* 0x000000b4b588723e */ /* 0x000fe200000010ff */
[C---:B------:R-:W-:Y:S04]  /*86c0*/  HMMA.16816.F32.BF16 R48, R100.reuse, R138, R48 ;  /* 0x0000008a6430723c */ /* 0x040fe80000041830 */
[----:B------:R-:W-:Y:S03]  /*86d0*/  F2FP.BF16.PACK_AB R137, R193, R192 ;  /* 0x000000c0c189723e */ /* 0x000fe600000010ff */
[----:B------:R-:W-:Y:S01]  /*86e0*/  F2FP.BF16.PACK_AB R138, R183, R182 ;  /* 0x000000b6b78a723e */ /* 0x000fe200000010ff */
[C---:B-1----:R-:W-:Y:S04]  /*86f0*/  HMMA.16816.F32.BF16 R52, R100.reuse, R104, R52 ;  /* 0x000000686434723c */ /* 0x042fe80000041834 */
[----:B------:R-:W-:Y:S04]  /*8700*/  F2FP.BF16.PACK_AB R139, R195, R194 ;  /* 0x000000c2c38b723e */ /* 0x000fe800000010ff */
[C---:B------:R-:W-:Y:S01]  /*8710*/  HMMA.16816.F32.BF16 R56, R100.reuse, R106, R56 ;  /* 0x0000006a6438723c */ /* 0x040fe20000041838 */
[----:B------:R-:W1:Y:S07]  /*8720*/  LDSM.16.MT88.4 R104, [R152+0x5000] ;  /* 0x005000009868783b */ /* 0x000e6e0000004200 */
[C---:B--2---:R-:W-:Y:S08]  /*8730*/  HMMA.16816.F32.BF16 R60, R100.reuse, R108, R60 ;  /* 0x0000006c643c723c */ /* 0x044ff0000004183c */
[C---:B------:R-:W-:Y:S01]  /*8740*/  HMMA.16816.F32.BF16 R64, R100.reuse, R110, R64 ;  /* 0x0000006e6440723c */ /* 0x040fe20000041840 */
[----:B------:R-:W2:Y:S07]  /*8750*/  LDSM.16.MT88.4 R108, [R155+0x5000] ;  /* 0x005000009b6c783b */ /* 0x000eae0000004200 */
[C---:B------:R-:W-:Y:S08]  /*8760*/  HMMA.16816.F32.BF16 R68, R100.reuse, R112, R68 ;  /* 0x000000706444723c */ /* 0x040ff00000041844 */
[C---:B------:R-:W-:Y:S08]  /*8770*/  HMMA.16816.F32.BF16 R72, R100.reuse, R114, R72 ;  /* 0x000000726448723c */ /* 0x040ff00000041848 */
[C---:B---3--:R-:W-:Y:S08]  /*8780*/  HMMA.16816.F32.BF16 R76, R100.reuse, R116, R76 ;  /* 0x00000074644c723c */ /* 0x048ff0000004184c */
[C---:B------:R-:W-:Y:S01]  /*8790*/  HMMA.16816.F32.BF16 R80, R100.reuse, R118, R80 ;  /* 0x000000766450723c */ /* 0x040fe20000041850 */
[----:B------:R-:W3:Y:S07]  /*87a0*/  LDSM.16.MT88.4 R116, [R153+0x1800] ;  /* 0x001800009974783b */ /* 0x000eee0000004200 */
[C---:B-1----:R-:W-:Y:S08]  /*87b0*/  HMMA.16816.F32.BF16 R84, R100.reuse, R104, R84 ;  /* 0x000000686454723c */ /* 0x042ff00000041854 */
[C---:B------:R-:W-:Y:S01]  /*87c0*/  HMMA.16816.F32.BF16 R88, R100.reuse, R106, R88 ;  /* 0x0000006a6458723c */ /* 0x040fe20000041858 */
[----:B------:R-:W1:Y:S07]  /*87d0*/  LDSM.16.MT88.4 R104, [R152+0x1800] ;  /* 0x001800009868783b */ /* 0x000e6e0000004200 */
[C---:B--2---:R-:W-:Y:S08]  /*87e0*/  HMMA.16816.F32.BF16 R92, R100.reuse, R108, R92 ;  /* 0x0000006c645c723c */ /* 0x044ff0000004185c */
[----:B------:R-:W-:Y:S08]  /*87f0*/  HMMA.16816.F32.BF16 R96, R100, R110, R96 ;  /* 0x0000006e6460723c */ /* 0x000ff00000041860 */
[C---:B------:R-:W-:Y:S01]  /*8800*/  HMMA.16816.F32.BF16 R128, R136.reuse, R124, R4 ;  /* 0x0000007c8880723c */ /* 0x040fe20000041804 */
[----:B------:R-:W2:Y:S07]  /*8810*/  LDSM.16.MT88.4 R4, [R152+0x3800] ;  /* 0x003800009804783b */ /* 0x000eae0000004200 */
[C---:B------:R-:W-:Y:S01]  /*8820*/  HMMA.16816.F32.BF16 R124, R136.reuse, R126, R8 ;  /* 0x0000007e887c723c */ /* 0x040fe20000041808 */
[----:B------:R-:W4:Y:S07]  /*8830*/  LDSM.16.MT88.4 R8, [R155+0x3800] ;  /* 0x003800009b08783b */ /* 0x000f2e0000004200 */
[C---:B---3--:R-:W-:Y:S01]  /*8840*/  HMMA.16816.F32.BF16 R120, R136.reuse, R116, R12 ;  /* 0x000000748878723c */ /* 0x048fe2000004180c */
[----:B------:R-:W3:Y:S07]  /*8850*/  LDSM.16.MT88.4 R12, [R154+0x5800] ;  /* 0x005800009a0c783b */ /* 0x000eee0000004200 */
[C---:B------:R-:W-:Y:S01]  /*8860*/  HMMA.16816.F32.BF16 R116, R136.reuse, R118, R16 ;  /* 0x000000768874723c */ /* 0x040fe20000041810 */
[----:B------:R-:W5:Y:S07]  /*8870*/  LDSM.16.MT88.4 R16, [R153+0x5800] ;  /* 0x005800009910783b */ /* 0x000f6e0000004200 */
[C---:B-1----:R-:W-:Y:S07]  /*8880*/  HMMA.16816.F32.BF16 R112, R136.reuse, R104, R20 ;  /* 0x000000688870723c */ /* 0x042fee0000041814 */
[----:B------:R-:W-:Y:S01]  /*8890*/  IADD3 R20, R247, -0x2, RZ ;  /* 0xfffffffef7147810 */ /* 0x000fe20007ffe0ff */
        /* <DEDUP_REMOVED lines=14> */
[----:B------:R-:W-:Y:S01]  /*8980*/  @P6 SHF.R.S32.HI R8, RZ, 0x1f, R20 ;  /* 0x0000001fff086819 */ /* 0x000fe20000011414 */
[C---:B------:R-:W-:Y:S04]  /*8990*/  HMMA.16816.F32.BF16 R64, R136.reuse, R10, R64 ;  /* 0x0000000a8840723c */ /* 0x040fe80000041840 */
[----:B------:R-:W-:Y:S04]  /*89a0*/  @P6 IMAD R8, R8, c[0x0][0x1e0], RZ ;  /* 0x0000780008086a24 */ /* 0x000fe800078e02ff */
[C---:B---3--:R-:W-:Y:S04]  /*89b0*/  HMMA.16816.F32.BF16 R68, R136.reuse, R12, R68 ;  /* 0x0000000c8844723c */ /* 0x048fe80000041844 */
[C---:B------:R-:W-:Y:S02]  /*89c0*/  @P6 IMAD R8, R20.reuse, c[0x0][0x1e4], R8 ;  /* 0x0000790014086a24 */ /* 0x040fe400078e0208 */
[----:B------:R-:W-:Y:S01]  /*89d0*/  @P6 IMAD.WIDE.U32 R20, R20, c[0x0][0x1e0], RZ ;  /* 0x0000780014146a25 */ /* 0x000fe200078e00ff */
[----:B------:R-:W-:Y:S01]  /*89e0*/  @P6 MOV R13, c[0x0][0x1e0] ;  /* 0x00007800000d6a02 */ /* 0x000fe20000000f00 */
[C---:B------:R-:W-:Y:S04]  /*89f0*/  HMMA.16816.F32.BF16 R72, R136.reuse, R14, R72 ;  /* 0x0000000e8848723c */ /* 0x040fe80000041848 */
[----:B------:R-:W-:Y:S02]  /*8a00*/  @P6 IADD3 R3, R21, R8, RZ ;  /* 0x0000000815036210 */ /* 0x000fe40007ffe0ff */
[----:B------:R-:W2:Y:S01]  /*8a10*/  LDSM.16.MT88.4 R8, [R155+0x5800] ;  /* 0x005800009b08783b */ /* 0x000ea20000004200 */
[C---:B------:R-:W-:Y:S01]  /*8a20*/  @P6 SHF.L.U32 R12, R20.reuse, 0x6, RZ ;  /* 0x00000006140c6819 */ /* 0x040fe200000006ff */
[C---:B-----5:R-:W-:Y:S01]  /*8a30*/  HMMA.16816.F32.BF16 R76, R136.reuse, R16, R76 ;  /* 0x00000010884c723c */ /* 0x060fe2000004184c */
[----:B------:R-:W-:Y:S03]  /*8a40*/  @P6 MOV R15, c[0x0][0x1e4] ;  /* 0x00007900000f6a02 */ /* 0x000fe60000000f00 */
[----:B------:R-:W-:Y:S02]  /*8a50*/  @P6 SHF.L.U64.HI R3, R20, 0x6, R3 ;  /* 0x0000000614036819 */ /* 0x000fe40000010203 */
[C---:B------:R-:W-:Y:S02]  /*8a60*/  @P6 LEA R14, P0, R13.reuse, R12, 0x5 ;  /* 0x0000000c0d0e6211 */ /* 0x040fe400078028ff */
[----:B------:R-:W-:Y:S01]  /*8a70*/  @P6 IADD3 R12, P4, R12, R240, RZ ;  /* 0x000000f00c0c6210 */ /* 0x000fe20007f9e0ff */
[C---:B------:R-:W-:Y:S03]  /*8a80*/  HMMA.16816.F32.BF16 R80, R136.reuse, R18, R80 ;  /* 0x000000128850723c */ /* 0x040fe60000041850 */
[----:B------:R-:W-:Y:S02]  /*8a90*/  @P6 LEA.HI.X R15, R13, R3, R15, 0x5, P0 ;  /* 0x000000030d0f6211 */ /* 0x000fe400000f2c0f */
[C---:B------:R-:W-:Y:S02]  /*8aa0*/  ISETP.GE.AND P0, PT, R238.reuse, 0x1, PT ;  /* 0x00000001ee00780c */ /* 0x040fe40003f06270 */
[----:B------:R-:W-:Y:S01]  /*8ab0*/  IADD3 R238, R238, 0x1, RZ ;  /* 0x00000001eeee7810 */ /* 0x000fe20007ffe0ff */
[C---:B-1----:R-:W-:Y:S04]  /*8ac0*/  HMMA.16816.F32.BF16 R84, R136.reuse, R4, R84 ;  /* 0x000000048854723c */ /* 0x042fe80000041854 */
[----:B------:R-:W-:Y:S02]  /*8ad0*/  SEL R238, R238, RZ, !P0 ;  /* 0x000000ffeeee7207 */ /* 0x000fe40004000000 */
[C---:B------:R-:W-:Y:S02]  /*8ae0*/  @P6 LEA R16, P5, R12.reuse, c[0x0][0x1c8], 0x1 ;  /* 0x000072000c106a11 */ /* 0x040fe400078a08ff */
[----:B------:R-:W-:Y:S01]  /*8af0*/  @P6 IADD3.X R3, R3, R232, RZ, P4, !PT ;  /* 0x000000e803036210 */ /* 0x000fe200027fe4ff */
[C---:B------:R-:W-:Y:S03]  /*8b00*/  HMMA.16816.F32.BF16 R88, R136.reuse, R6, R88 ;  /* 0x000000068858723c */ /* 0x040fe60000041858 */
[----:B------:R-:W-:Y:S01]  /*8b10*/  @P6 LEA.HI.X R17, R12, c[0x0][0x1cc], R3, 0x1, P5 ;  /* 0x000073000c116a11 */ /* 0x000fe200028f0c03 */
[----:B------:R-:W-:Y:S01]  /*8b20*/  @P6 IMAD R3, R238, 0x6000, R210 ;  /* 0x00006000ee036824 */ /* 0x000fe200078e02d2 */
[----:B------:R-:W-:Y:S04]  /*8b30*/  @P6 IADD3 R14, P0, R14, R240, RZ ;  /* 0x000000f00e0e6210 */ /* 0x000fe80007f1e0ff */
[----:B------:R-:W-:Y:S01]  /*8b40*/  @!PT LDS RZ, [RZ] ;  /* 0x00000000fffff984 */ /* 0x000fe20000000800 */
[----:B------:R-:W-:Y:S01]  /*8b50*/  @!PT LDS RZ, [RZ] ;  /* 0x00000000fffff984 */ /* 0x000fe20000000800 */
[----:B------:R-:W-:Y:S01]  /*8b60*/  @!PT LDS RZ, [RZ] ;  /* 0x00000000fffff984 */ /* 0x000fe20000000800 */
[----:B------:R1:W-:Y:S03]  /*8b70*/  @P6 LDGSTS.E.BYPASS.LTC128B.128 [R3], [R16.64], !P3 ;  /* 0x0000000010036fae */ /* 0x0003e6000d901d48 */
[----:B------:R-:W-:Y:S01]  /*8b80*/  @P6 IADD3.X R15, R15, R232, RZ, P0, !PT ;  /* 0x000000e80f0f6210 */ /* 0x000fe200007fe4ff */
[C---:B--2---:R-:W-:Y:S03]  /*8b90*/  HMMA.16816.F32.BF16 R92, R136.reuse, R8, R92 ;  /* 0x00000008885c723c */ /* 0x044fe6000004185c */
[----:B------:R-:W-:Y:S01]  /*8ba0*/  @P6 ISETP.GE.AND P0, PT, R207, c[0x0][0x1d4], PT ;  /* 0x00007500cf006a0c */ /* 0x000fe20003f06270 */
[----:B------:R1:W-:Y:S01]  /*8bb0*/  @P6 LDGSTS.E.BYPASS.LTC128B.128 [R3+0x2000], [R16.64+0x80], !P1 ;  /* 0x0200008010036fae */ /* 0x0003e2000c901d48 */
[C---:B------:R-:W-:Y:S03]  /*8bc0*/  @P6 LEA R4, P4, R14.reuse, c[0x0][0x1c8], 0x1 ;  /* 0x000072000e046a11 */ /* 0x040fe600078808ff */
[----:B------:R-:W-:Y:S04]  /*8bd0*/  HMMA.16816.F32.BF16 R96, R136, R10, R96 ;  /* 0x0000000a8860723c */ /* 0x000fe80000041860 */
[----:B------:R-:W-:Y:S04]  /*8be0*/  @P6 LEA.HI.X R5, R14, c[0x0][0x1cc], R15, 0x1, P4 ;  /* 0x000073000e056a11 */ /* 0x000fe800020f0c0f */
[----:B------:R1:W-:Y:S08]  /*8bf0*/  @P6 LDGSTS.E.BYPASS.LTC128B.128 [R3+0x4000], [R16.64+0x100], !P0 ;  /* 0x0400010010036fae */ /* 0x0003f0000c101d48 */
[----:B------:R1:W-:Y:S08]  /*8c00*/  @P6 LDGSTS.E.BYPASS.LTC128B.128 [R3+0x1000], [R4.64], !P3 ;  /* 0x0100000004036fae */ /* 0x0003f0000d901d48 */
[----:B------:R1:W-:Y:S01]  /*8c10*/  @P6 LDGSTS.E.BYPASS.LTC128B.128 [R3+0x3000], [R4.64+0x80], !P1 ;  /* 0x0300008004036fae */ /* 0x0003e2000c901d48 */
[C---:B------:R-:W-:Y:S02]  /*8c20*/  ISETP.GE.AND P1, PT, R133.reuse, 0x1, PT ;  /* 0x000000018500780c */ /* 0x040fe40003f26270 */
[----:B------:R-:W-:Y:S04]  /*8c30*/  IADD3 R133, R133, 0x1, RZ ;  /* 0x0000000185857810 */ /* 0x000fe80007ffe0ff */
[----:B------:R-:W-:Y:S01]  /*8c40*/  SEL R133, R133, RZ, !P1 ;  /* 0x000000ff85857207 */ /* 0x000fe20004800000 */
[----:B------:R1:W-:Y:S01]  /*8c50*/  @P6 LDGSTS.E.BYPASS.LTC128B.128 [R3+0x5000], [R4.64+0x100], !P0 ;  /* 0x0500010004036fae */ /* 0x0003e2000c101d48 */
[----:B------:R-:W-:Y:S02]  /*8c60*/  ISETP.GT.AND P0, PT, R247, R245, PT ;  /* 0x000000f5f700720c */ /* 0x000fe40003f04270 */
[----:B------:R-:W-:Y:S05]  /*8c70*/  MOV R247, R248 ;  /* 0x000000f800f77202 */ /* 0x000fea0000000f00 */
[----:B------:R-:W0:Y:S01]  /*8c80*/  LDGDEPBAR ;  /* 0x00000000000079af */ /* 0x000e220000000000 */
[----:B-1----:R-:W-:Y:S05]  /*8c90*/  MOV R3, R2 ;  /* 0x0000000200037202 */ /* 0x002fea0000000f00 */
[----:B------:R-:W-:-:S05]  /*8ca0*/  @P0 BRA `(.L_x_2151) ;  /* 0xffffce3000000947 */ /* 0x000fca000383ffff */
.L_x_2150:
[----:B------:R-:W-:-:S13]  /*8cb0*/  ISETP.GE.AND P0, PT, R248, R233, PT ;  /* 0x000000e9f800720c */ /* 0x000fda0003f06270 */
[----:B------:R-:W-:Y:S05]  /*8cc0*/  @!P0 BRA `(.L_x_2152) ;  /* 0x00002ce000008947 */ /* 0x000fea0003800000 */
[----:B------:R-:W-:Y:S02]  /*8cd0*/  MOV R3, R0 ;  /* 0x0000000000037202 */ /* 0x000fe40000000f00 */
[----:B------:R-:W-:Y:S02]  /*8ce0*/  MOV R132, R2 ;  /* 0x0000000200847202 */ /* 0x000fe40000000f00 */
.L_x_2153:
        /* <DEDUP_REMOVED lines=10> */
[C---:B------:R-:W-:Y:S01]  /*8d90*/  @!P6 IMAD.WIDE.U32 R20, R243.reuse, c[0x0][0x208], RZ ;  /* 0x00008200f314ea25 */ /* 0x040fe200078e00ff */
        /* <DEDUP_REMOVED lines=10> */
[----:B-1----:R-:W1:Y:S01]  /*8e40*/  LDSM.16.M88.4 R8, [R194] ;  /* 0x00000000c208783b */ /* 0x002e620000000200 */
[----:B------:R-:W-:Y:S02]  /*8e50*/  @!P6 LEA R156, P5, R157, c[0x0][0x1f8], 0x1 ;  /* 0x00007e009d9cea11 */ /* 0x000fe400078a08ff */
[----:B------:R-:W-:Y:S02]  /*8e60*/  @!P6 IADD3 R159, P4, R159, R236, RZ ;  /* 0x000000ec9f9fe210 */ /* 0x000fe40007f9e0ff */
[----:B------:R-:W-:Y:S03]  /*8e70*/  @!P6 SHF.L.U64.HI R0, R20, 0x6, R0 ;  /* 0x000000061400e819 */ /* 0x000fe60000010200 */
        /* <DEDUP_REMOVED lines=16> */
[----:B------:R-:W-:Y:S02]  /*8f80*/  @!P6 IADD3.X R0, R0, R198, RZ, P3, !PT ;  /* 0x000000c60000e210 */ /* 0x000fe40001ffe4ff */
[----:B------:R-:W-:Y:S02]  /*8f90*/  @!P6 LEA R158, P3, R159, c[0x0][0x1f8], 0x1 ;  /* 0x00007e009f9eea11 */ /* 0x000fe400078608ff */
[----:B------:R-:W-:Y:S01]  /*8fa0*/  @!P6 LEA.HI.X R157, R157, c[0x0][0x1fc], R0, 0x1, P5 ;  /* 0x00007f009d9dea11 */ /* 0x000fe200028f0c00 */
[C---:B----4-:R-:W-:Y:S01]  /*8fb0*/  HMMA.16816.F32.BF16 R28, R32.reuse, R136, RZ ;  /* 0x00000088201c723c */ /* 0x050fe200000418ff */
[----:B------:R-:W-:Y:S06]  /*8fc0*/  IADD3 R0, R134, R194, RZ ;  /* 0x000000c286007210 */ /* 0x000fec0007ffe0ff */
[----:B------:R-:W-:Y:S01]  /*8fd0*/  @!P6 IADD3.X R136, R2, R198, RZ, P4, !PT ;  /* 0x000000c60288e210 */ /* 0x000fe200027fe4ff */
[----:B------:R-:W-:Y:S01]  /*8fe0*/  HMMA.16816.F32.BF16 R32, R32, R138, RZ ;  /* 0x0000008a2020723c */ /* 0x000fe200000418ff */
[C---:B------:R-:W-:Y:S03]  /*8ff0*/  @!P6 IMAD R2, R238.reuse, 0x6000, R211 ;  /* 0x00006000ee02e824 */ /* 0x040fe600078e02d3 */
[----:B------:R-:W-:Y:S02]  /*9000*/  @!P6 LEA.HI.X R159, R159, c[0x0][0x1fc], R136, 0x1, P3 ;  /* 0x00007f009f9fea11 */ /* 0x000fe400018f0c88 */
[----:B------:R-:W3:Y:S02]  /*9010*/  LDSM.16.M88.4 R136, [R193+0x1800] ;  /* 0x00180000c188783b */ /* 0x000ee40000000200 */
[C---:B-1----:R-:W-:Y:S06]  /*9020*/  HMMA.16816.F32.BF16 R4, R140.reuse, R144, R4 ;  /* 0x000000908c04723c */ /* 0x042fec0000041804 */
[----:B------:R-:W-:Y:S01]  /*9030*/  @!PT LDS RZ, [RZ] ;  /* 0x00000000fffff984 */ /* 0x000fe20000000800 */
[----:B------:R-:W-:Y:S01]  /*9040*/  @!PT LDS RZ, [RZ] ;  /* 0x00000000fffff984 */ /* 0x000fe20000000800 */
[----:B------:R-:W-:Y:S01]  /*9050*/  @!PT LDS RZ, [RZ] ;  /* 0x00000000fffff984 */ /* 0x000fe20000000800 */
[----:B------:R1:W-:Y:S02]  /*9060*/  @!P6 LDGSTS.E.BYPASS.LTC128B.128 [R2], [R156.64], !P2 ;  /* 0x000000009c02efae */ /* 0x0003e4000d101d48 */
[C---:B------:R-:W-:Y:S06]  /*9070*/  HMMA.16816.F32.BF16 R8, R140.reuse, R146, R8 ;  /* 0x000000928c08723c */ /* 0x040fec0000041808 */
[----:B------:R1:W-:Y:S02]  /*9080*/  @!P6 LDGSTS.E.BYPASS.LTC128B.128 [R2+0x2000], [R156.64+0x80], !P1 ;  /* 0x020000809c02efae */ /* 0x0003e4000c901d48 */
[C---:B-----5:R-:W-:Y:S06]  /*9090*/  HMMA.16816.F32.BF16 R12, R140.reuse, R148, R12 ;  /* 0x000000948c0c723c */ /* 0x060fec000004180c */
[----:B------:R1:W-:Y:S02]  /*90a0*/  @!P6 LDGSTS.E.BYPASS.LTC128B.128 [R2+0x4000], [R156.64+0x100], !P0 ;  /* 0x040001009c02efae */ /* 0x0003e4000c101d48 */
[C---:B------:R-:W-:Y:S06]  /*90b0*/  HMMA.16816.F32.BF16 R16, R140.reuse, R150, R16 ;  /* 0x000000968c10723c */ /* 0x040fec0000041810 */
[----:B------:R1:W-:Y:S02]  /*90c0*/  @!P6 LDGSTS.E.BYPASS.LTC128B.128 [R2+0x1000], [R158.64], !P2 ;  /* 0x010000009e02efae */ /* 0x0003e4000d101d48 */
[C---:B--2---:R-:W-:Y:S06]  /*90d0*/  HMMA.16816.F32.BF16 R20, R140.reuse, R152, R20 ;  /* 0x000000988c14723c */ /* 0x044fec0000041814 */
[----:B------:R1:W-:Y:S02]  /*90e0*/  @!P6 LDGSTS.E.BYPASS.LTC128B.128 [R2+0x3000], [R158.64+0x80], !P1 ;  /* 0x030000809e02efae */ /* 0x0003e4000c901d48 */
[C---:B------:R-:W-:Y:S06]  /*90f0*/  HMMA.16816.F32.BF16 R24, R140.reuse, R154, R24 ;  /* 0x0000009a8c18723c */ /* 0x040fec0000041818 */
[----:B------:R1:W-:Y:S01]  /*9100*/  @!P6 LDGSTS.E.BYPASS.LTC128B.128 [R2+0x5000], [R158.64+0x100], !P0 ;  /* 0x050001009e02efae */ /* 0x0003e2000c101d48 */
[C---:B------:R-:W-:Y:S01]  /*9110*/  ISETP.GE.AND P6, PT, R238.reuse, 0x1, PT ;  /* 0x00000001ee00780c */ /* 0x040fe20003fc6270 */
[C---:B---3--:R-:W-:Y:S04]  /*9120*/  HMMA.16816.F32.BF16 R28, R140.reuse, R136, R28 ;  /* 0x000000888c1c723c */ /* 0x048fe8000004181c */
[----:B------:R-:W-:Y:S02]  /*9130*/  IADD3 R238, R238, 0x1, RZ ;  /* 0x00000001eeee7810 */ /* 0x000fe40007ffe0ff */
[----:B------:R-:W-:Y:S02]  /*9140*/  LDSM.16.M88.4 R160, [R0] ;  /* 0x0000000000a0783b */ /* 0x000fe40000000200 */
[----:B------:R-:W-:Y:S04]  /*9150*/  HMMA.16816.F32.BF16 R32, R140, R138, R32 ;  /* 0x0000008a8c20723c */ /* 0x000fe80000041820 */
[----:B------:R-:W-:Y:S02]  /*9160*/  SEL R238, R238, RZ, !P6 ;  /* 0x000000ffeeee7207 */ /* 0x000fe40007000000 */
        /* <DEDUP_REMOVED lines=154> */
[----:B------:R2:W5:Y:S01]  /*9b10*/  MUFU.TANH R163, R11 ;  /* 0x0000000b00a37308 */ /* 0x0005620000002400 */
[----:B---3--:R-:W-:Y:S09]  /*9b20*/  FMNMX.FTZ R2, R166, R2, !PT ;  /* 0x00000002a6027209 */ /* 0x008ff20007810000 */
[----:B------:R-:W3:Y:S01]  /*9b30*/  MUFU.TANH R143, R12 ;  /* 0x0000000c008f7308 */ /* 0x000ee20000002400 */
[----:B----4-:R-:W-:Y:S09]  /*9b40*/  FMNMX.FTZ R0, R165, R0, !PT ;  /* 0x00000000a5007209 */ /* 0x010ff20007810000 */
[----:B------:R-:W4:Y:S01]  /*9b50*/  MUFU.TANH R142, R13 ;  /* 0x0000000d008e7308 */ /* 0x000f220000002400 */
[C---:B-1----:R-:W-:Y:S01]  /*9b60*/  HMMA.16816.F32.BF16 R20, R172.reuse, R4, R20 ;  /* 0x00000004ac14723c */ /* 0x042fe20000041814 */
[----:B--2---:R-:W1:Y:S01]  /*9b70*/  LDSM.16.M88.4 R8, [R195+0x5800] ;  /* 0x00580000c308783b */ /* 0x004e620000000200 */
[----:B------:R-:W-:Y:S07]  /*9b80*/  DEPBAR.LE SB0, 0x2 ;  /* 0x000080800000791a */ /* 0x000fee0000000000 */
[----:B------:R-:W2:Y:S03]  /*9b90*/  MUFU.TANH R139, R14 ;  /* 0x0000000e008b7308 */ /* 0x000ea60000002400 */
[----:B-----5:R-:W-:Y:S01]  /*9ba0*/  FMNMX.FTZ R0, R163, R0, !PT ;  /* 0x00000000a3007209 */ /* 0x020fe20007810000 */
[C---:B------:R-:W-:Y:S01]  /*9bb0*/  HMMA.16816.F32.BF16 R24, R172.reuse, R6, R24 ;  /* 0x00000006ac18723c */ /* 0x040fe20000041818 */
[----:B------:R-:W-:Y:S04]  /*9bc0*/  BAR.SYNC.DEFER_BLOCKING 0x0 ;  /* 0x0000000000007b1d */ /* 0x000fe80000010000 */
[----:B---3--:R-:W-:Y:S04]  /*9bd0*/  FMNMX.FTZ R2, R143, R2, !PT ;  /* 0x000000028f027209 */ /* 0x008fe80007810000 */
[----:B----4-:R-:W-:Y:S03]  /*9be0*/  FMNMX.FTZ R2, R142, R2, !PT ;  /* 0x000000028e027209 */ /* 0x010fe60007810000 */
[----:B------:R-:W-:Y:S02]  /*9bf0*/  FMUL.FTZ R20, R20, c[0x0][0x320] ;  /* 0x0000c80014147a20 */ /* 0x000fe40000410000 */
[----:B------:R-:W-:Y:S02]  /*9c00*/  FMUL.FTZ R21, R21, c[0x0][0x320] ;  /* 0x0000c80015157a20 */ /* 0x000fe40000410000 */
[----:B------:R-:W-:Y:S02]  /*9c10*/  FMUL.FTZ R22, R22, c[0x0][0x320] ;  /* 0x0000c80016167a20 */ /* 0x000fe40000410000 */
[----:B------:R-:W-:Y:S01]  /*9c20*/  FMUL.FTZ R23, R23, c[0x0][0x320] ;  /* 0x0000c80017177a20 */ /* 0x000fe20000410000 */
[----:B--2---:R-:W-:Y:S05]  /*9c30*/  FMNMX.FTZ R0, R139, R0, !PT ;  /* 0x000000008b007209 */ /* 0x004fea0007810000 */
[----:B------:R-:W-:Y:S01]  /*9c40*/  FMUL.FTZ R24, R24, c[0x0][0x320] ;  /* 0x0000c80018187a20 */ /* 0x000fe20000410000 */
[----:B------:R-:W2:Y:S01]  /*9c50*/  MUFU.TANH R141, R16 ;  /* 0x00000010008d7308 */ /* 0x000ea20000002400 */
[----:B------:R-:W-:Y:S02]  /*9c60*/  FMUL.FTZ R25, R25, c[0x0][0x320] ;  /* 0x0000c80019197a20 */ /* 0x000fe40000410000 */
[----:B------:R-:W-:Y:S02]  /*9c70*/  FMUL.FTZ R26, R26, c[0x0][0x320] ;  /* 0x0000c8001a1a7a20 */ /* 0x000fe40000410000 */
[----:B------:R-:W-:Y:S01]  /*9c80*/  FMUL.FTZ R27, R27, c[0x0][0x320] ;  /* 0x0000c8001b1b7a20 */ /* 0x000fe20000410000 */
[C---:B-1----:R-:W-:Y:S04]  /*9c90*/  HMMA.16816.F32.BF16 R28, R172.reuse, R8, R28 ;  /* 0x00000008ac1c723c */ /* 0x042fe8000004181c */
[----:B------:R-:W1:Y:S04]  /*9ca0*/  MUFU.TANH R137, R15 ;  /* 0x0000000f00897308 */ /* 0x000e680000002400 */
[----:B------:R-:W-:Y:S06]  /*9cb0*/  HMMA.16816.F32.BF16 R32, R172, R10, R32 ;  /* 0x0000000aac20723c */ /* 0x000fec0000041820 */
[----:B------:R-:W3:Y:S01]  /*9cc0*/  MUFU.TANH R140, R17 ;  /* 0x00000011008c7308 */ /* 0x000ee20000002400 */
[----:B--2---:R-:W-:Y:S09]  /*9cd0*/  FMNMX.FTZ R2, R141, R2, !PT ;  /* 0x000000028d027209 */ /* 0x004ff20007810000 */
[----:B------:R-:W2:Y:S01]  /*9ce0*/  MUFU.TANH R138, R18 ;  /* 0x00000012008a7308 */ /* 0x000ea20000002400 */
[----:B------:R-:W-:Y:S02]  /*9cf0*/  FMUL.FTZ R28, R28, c[0x0][0x320] ;  /* 0x0000c8001c1c7a20 */ /* 0x000fe40000410000 */
[----:B------:R-:W-:Y:S01]  /*9d00*/  FMUL.FTZ R29, R29, c[0x0][0x320] ;  /* 0x0000c8001d1d7a20 */ /* 0x000fe20000410000 */
[----:B-1----:R-:W-:Y:S01]  /*9d10*/  FMNMX.FTZ R0, R137, R0, !PT ;  /* 0x0000000089007209 */ /* 0x002fe20007810000 */
[----:B------:R-:W-:Y:S02]  /*9d20*/  FMUL.FTZ R30, R30, c[0x0][0x320] ;  /* 0x0000c8001e1e7a20 */ /* 0x000fe40000410000 */
[----:B------:R-:W-:Y:S03]  /*9d30*/  FMUL.FTZ R31, R31, c[0x0][0x320] ;  /* 0x0000c8001f1f7a20 */ /* 0x000fe60000410000 */
[----:B------:R-:W1:Y:S01]  /*9d40*/  MUFU.TANH R181, R20 ;  /* 0x0000001400b57308 */ /* 0x000e620000002400 */
[----:B------:R-:W-:Y:S02]  /*9d50*/  FMUL.FTZ R32, R32, c[0x0][0x320] ;  /* 0x0000c80020207a20 */ /* 0x000fe40000410000 */
[----:B------:R-:W-:Y:S01]  /*9d60*/  FMUL.FTZ R33, R33, c[0x0][0x320] ;  /* 0x0000c80021217a20 */ /* 0x000fe20000410000 */
[----:B---3--:R-:W-:Y:S01]  /*9d70*/  FMNMX.FTZ R2, R140, R2, !PT ;  /* 0x000000028c027209 */ /* 0x008fe20007810000 */
[----:B------:R-:W-:Y:S02]  /*9d80*/  FMUL.FTZ R34, R34, c[0x0][0x320] ;  /* 0x0000c80022227a20 */ /* 0x000fe40000410000 */
[----:B------:R-:W-:Y:S03]  /*9d90*/  FMUL.FTZ R35, R35, c[0x0][0x320] ;  /* 0x0000c80023237a20 */ /* 0x000fe60000410000 */
        /* <DEDUP_REMOVED lines=31> */
[----:B--2---:R-:W-:Y:S05]  /*9f90*/  FMNMX.FTZ R2, R149, R2, !PT ;  /* 0x0000000295027209 */ /* 0x004fea0007810000 */
[----:B------:R-:W2:Y:S01]  /*9fa0*/  SHFL.BFLY PT, R4, R2, 0x2, 0x1f ;  /* 0x0c401f0002047f89 */ /* 0x000ea200000e0000 */
[----:B-1----:R-:W-:Y:S04]  /*9fb0*/  FMNMX.FTZ R0, R146, R0, !PT ;  /* 0x0000000092007209 */ /* 0x002fe80007810000 */
[----:B---3--:R-:W-:Y:S05]  /*9fc0*/  FMNMX.FTZ R0, R144, R0, !PT ;  /* 0x0000000090007209 */ /* 0x008fea0007810000 */
[----:B------:R-:W1:Y:S01]  /*9fd0*/  SHFL.BFLY PT, R5, R0, 0x2, 0x1f ;  /* 0x0c401f0000057f89 */ /* 0x000e6200000e0000 */
[----:B--2---:R-:W-:Y:S07]  /*9fe0*/  FMNMX.FTZ R4, R2, R4, !PT ;  /* 0x0000000402047209 */ /* 0x004fee0007810000 */
[----:B------:R-:W2:Y:S01]  /*9ff0*/  SHFL.BFLY PT, R2, R4, 0x1, 0x1f ;  /* 0x0c201f0004027f89 */ /* 0x000ea200000e0000 */
[----:B-1----:R-:W-:Y:S07]  /*a000*/  FMNMX.FTZ R5, R0, R5, !PT ;  /* 0x0000000500057209 */ /* 0x002fee0007810000 */
[----:B------:R-:W1:Y:S01]  /*a010*/  SHFL.BFLY PT, R0, R5, 0x1, 0x1f ;  /* 0x0c201f0005007f89 */ /* 0x000e6200000e0000 */
[----:B--2---:R-:W-:Y:S05]  /*a020*/  FMNMX.FTZ R2, R4, R2, !PT ;  /* 0x0000000204027209 */ /* 0x004fea0007810000 */
[C---:B------:R-:W-:Y:S02]  /*a030*/  FMUL.FTZ R151, R2.reuse, c[0x0][0x2d0] ;  /* 0x0000b40002977a20 */ /* 0x040fe40000410000 */
[----:B------:R-:W-:Y:S02]  /*a040*/  FADD.FTZ R4, -R2, R132 ;  /* 0x0000008402047221 */ /* 0x000fe40000010100 */
[--C-:B------:R-:W-:Y:S01]  /*a050*/  FFMA.FTZ R171, R162, c[0x0][0x2d0], -R151.reuse ;  /* 0x0000b400a2ab7a23 */ /* 0x100fe20000010897 */
[----:B------:R-:W-:Y:S01]  /*a060*/  IADD3 R162, R185, R192, RZ ;  /* 0x000000c0b9a27210 */ /* 0x000fe20007ffe0ff */
[--C-:B------:R-:W-:Y:S02]  /*a070*/  FFMA.FTZ R170, R145, c[0x0][0x2d0], -R151.reuse ;  /* 0x0000b40091aa7a23 */ /* 0x100fe40000010897 */
[--C-:B------:R-:W-:Y:S02]  /*a080*/  FFMA.FTZ R169, R164, c[0x0][0x2d0], -R151.reuse ;  /* 0x0000b400a4a97a23 */ /* 0x100fe40000010897 */
[----:B------:R-:W2:Y:S01]  /*a090*/  LDSM.16.MT88.4 R12, [R162] ;  /* 0x00000000a20c783b */ /* 0x000ea20000004200 */
[--C-:B------:R-:W-:Y:S01]  /*a0a0*/  FFMA.FTZ R168, R166, c[0x0][0x2d0], -R151.reuse ;  /* 0x0000b400a6a87a23 */ /* 0x100fe20000010897 */
[----:B------:R-:W-:Y:S01]  /*a0b0*/  MUFU.EX2 R171, R171 ;  /* 0x000000ab00ab7308 */ /* 0x000fe20000000800 */
[----:B------:R-:W-:Y:S01]  /*a0c0*/  FMUL.FTZ R4, R4, c[0x0][0x2d0] ;  /* 0x0000b40004047a20 */ /* 0x000fe20000410000 */
[----:B-1----:R-:W-:Y:S01]  /*a0d0*/  FMNMX.FTZ R0, R5, R0, !PT ;  /* 0x0000000005007209 */ /* 0x002fe20007810000 */
[--C-:B------:R-:W-:Y:S02]  /*a0e0*/  FFMA.FTZ R172, R143, c[0x0][0x2d0], -R151.reuse ;  /* 0x0000b4008fac7a23 */ /* 0x100fe40000010897 */
[----:B------:R-:W-:Y:S02]  /*a0f0*/  FFMA.FTZ R173, R142, c[0x0][0x2d0], -R151 ;  /* 0x0000b4008ead7a23 */ /* 0x000fe40000010897 */
[C---:B------:R-:W-:Y:S02]  /*a100*/  FMUL.FTZ R145, R0.reuse, c[0x0][0x2d0] ;  /* 0x0000b40000917a20 */ /* 0x040fe40000410000 */
[----:B------:R-:W-:Y:S01]  /*a110*/  FADD.FTZ R3, -R0, R3 ;  /* 0x0000000300037221 */ /* 0x000fe20000010100 */
[----:B------:R-:W1:Y:S01]  /*a120*/  MUFU.EX2 R132, R4 ;  /* 0x0000000400847308 */ /* 0x000e620000000800 */
[--C-:B------:R-:W-:Y:S01]  /*a130*/  FFMA.FTZ R167, R161, c[0x0][0x2d0], -R145.reuse ;  /* 0x0000b400a1a77a23 */ /* 0x100fe20000010891 */
[----:B------:R-:W-:Y:S01]  /*a140*/  IADD3 R161, R189, R162, RZ ;  /* 0x000000a2bda17210 */ /* 0x000fe20007ffe0ff */
[--C-:B------:R-:W-:Y:S01]  /*a150*/  FFMA.FTZ R166, R160, c[0x0][0x2d0], -R145.reuse ;  /* 0x0000b400a0a67a23 */ /* 0x100fe20000010891 */
[----:B------:R-:W-:Y:S01]  /*a160*/  IADD3 R160, R184, R192, RZ ;  /* 0x000000c0b8a07210 */ /* 0x000fe20007ffe0ff */
[--C-:B------:R-:W-:Y:S02]  /*a170*/  FFMA.FTZ R165, R165, c[0x0][0x2d0], -R145.reuse ;  /* 0x0000b400a5a57a23 */ /* 0x100fe40000010891 */
[----:B------:R-:W-:Y:S01]  /*a180*/  FFMA.FTZ R164, R163, c[0x0][0x2d0], -R145 ;  /* 0x0000b400a3a47a23 */ /* 0x000fe20000010891 */
[----:B------:R-:W3:Y:S01]  /*a190*/  LDSM.16.MT88.4 R20, [R161] ;  /* 0x00000000a114783b */ /* 0x000ee20000004200 */
[----:B------:R-:W-:Y:S01]  /*a1a0*/  FMUL.FTZ R3, R3, c[0x0][0x2d0] ;  /* 0x0000b40003037a20 */ /* 0x000fe20000410000 */
[----:B------:R-:W4:Y:S01]  /*a1b0*/  MUFU.EX2 R170, R170 ;  /* 0x000000aa00aa7308 */ /* 0x000f220000000800 */
[----:B------:R-:W-:Y:S01]  /*a1c0*/  IADD3 R163, R189, R160, RZ ;  /* 0x000000a0bda37210 */ /* 0x000fe20007ffe0ff */
[--C-:B------:R-:W-:Y:S02]  /*a1d0*/  FFMA.FTZ R174, R141, c[0x0][0x2d0], -R151.reuse ;  /* 0x0000b4008dae7a23 */ /* 0x100fe40000010897 */
[----:B------:R-:W-:Y:S02]  /*a1e0*/  FFMA.FTZ R175, R140, c[0x0][0x2d0], -R151 ;  /* 0x0000b4008caf7a23 */ /* 0x000fe40000010897 */
[----:B------:R-:W5:Y:S01]  /*a1f0*/  LDSM.16.MT88.4 R28, [R160] ;  /* 0x00000000a01c783b */ /* 0x000f620000004200 */
[--C-:B------:R-:W-:Y:S02]  /*a200*/  FFMA.FTZ R176, R139, c[0x0][0x2d0], -R145.reuse ;  /* 0x0000b4008bb07a23 */ /* 0x100fe40000010891 */
[--C-:B------:R-:W-:Y:S01]  /*a210*/  FFMA.FTZ R177, R137, c[0x0][0x2d0], -R145.reuse ;  /* 0x0000b40089b17a23 */ /* 0x100fe20000010891 */
[----:B------:R-:W2:Y:S01]  /*a220*/  MUFU.EX2 R3, R3 ;  /* 0x0000000300037308 */ /* 0x000ea20000000800 */
[--C-:B------:R-:W-:Y:S02]  /*a230*/  FFMA.FTZ R178, R138, c[0x0][0x2d0], -R145.reuse ;  /* 0x0000b4008ab27a23 */ /* 0x100fe40000010891 */
[----:B------:R-:W-:Y:S01]  /*a240*/  FFMA.FTZ R179, R136, c[0x0][0x2d0], -R145 ;  /* 0x0000b40088b37a23 */ /* 0x000fe20000010891 */
[----:B------:R-:W-:Y:S01]  /*a250*/  LDSM.16.MT88.4 R140, [R160+0x2800] ;  /* 0x00280000a08c783b */ /* 0x000fe20000004200 */
[C---:B-1----:R-:W-:Y:S02]  /*a260*/  FMUL.FTZ R4, R132.reuse, R128 ;  /* 0x0000008084047220 */ /* 0x042fe40000410000 */
[C---:B------:R-:W-:Y:S02]  /*a270*/  FMUL.FTZ R5, R132.reuse, R129 ;  /* 0x0000008184057220 */ /* 0x040fe40000410000 */
[C---:B------:R-:W-:Y:S01]  /*a280*/  FMUL.FTZ R8, R132.reuse, R124 ;  /* 0x0000007c84087220 */ /* 0x040fe20000410000 */
[----:B------:R-:W-:Y:S01]  /*a290*/  MUFU.EX2 R169, R169 ;  /* 0x000000a900a97308 */ /* 0x000fe20000000800 */
[C---:B------:R-:W-:Y:S01]  /*a2a0*/  FMUL.FTZ R9, R132.reuse, R125 ;  /* 0x0000007d84097220 */ /* 0x040fe20000410000 */
[----:B------:R-:W-:Y:S01]  /*a2b0*/  LDSM.16.MT88.4 R136, [R161+0x2800] ;  /* 0x00280000a188783b */ /* 0x000fe20000004200 */
[----:B------:R-:W-:Y:S01]  /*a2c0*/  FMUL.FTZ R16, R132, R116 ;  /* 0x0000007484107220 */ /* 0x000fe20000410000 */
[----:B----4-:R-:W-:Y:S01]  /*a2d0*/  F2FP.BF16.PACK_AB R128, R170, R171 ;  /* 0x000000abaa80723e */ /* 0x010fe200000010ff */
[C---:B------:R-:W-:Y:S02]  /*a2e0*/  FMUL.FTZ R17, R132.reuse, R117 ;  /* 0x0000007584117220 */ /* 0x040fe40000410000 */
[C---:B------:R-:W-:Y:S02]  /*a2f0*/  FMUL.FTZ R24, R132.reuse, R108 ;  /* 0x0000006c84187220 */ /* 0x040fe40000410000 */
[C---:B------:R-:W-:Y:S01]  /*a300*/  FMUL.FTZ R25, R132.reuse, R109 ;  /* 0x0000006d84197220 */ /* 0x040fe20000410000 */
[----:B------:R-:W1:Y:S01]  /*a310*/  MUFU.EX2 R168, R168 ;  /* 0x000000a800a87308 */ /* 0x000e620000000800 */
[C---:B------:R-:W-:Y:S02]  /*a320*/  FMUL.FTZ R32, R132.reuse, R100 ;  /* 0x0000006484207220 */ /* 0x040fe40000410000 */
[----:B------:R-:W-:Y:S02]  /*a330*/  FMUL.FTZ R33, R132, R101 ;  /* 0x0000006584217220 */ /* 0x000fe40000410000 */
[C---:B--2---:R-:W-:Y:S02]  /*a340*/  FMUL.FTZ R6, R3.reuse, R130 ;  /* 0x0000008203067220 */ /* 0x044fe40000410000 */
        /* <DEDUP_REMOVED lines=16> */
[C---:B------:R-:W-:Y:S01]  /*a450*/  FMUL.FTZ R38, R3.reuse, R38 ;  /* 0x0000002603267220 */ /* 0x040fe20000410000 */
[----:B------:R-:W-:Y:S01]  /*a460*/  MUFU.EX2 R165, R165 ;  /* 0x000000a500a57308 */ /* 0x000fe20000000800 */
[----:B------:R-:W-:Y:S01]  /*a470*/  LDSM.16.MT88.4 R100, [R160+0x2000] ;  /* 0x00200000a064783b */ /* 0x000fe20000004200 */
[----:B------:R-:W-:Y:S02]  /*a480*/  FMUL.FTZ R39, R3, R39 ;  /* 0x0000002703277220 */ /* 0x000fe40000410000 */
[--C-:B------:R-:W-:Y:S02]  /*a490*/  FFMA.FTZ R182, R159, c[0x0][0x2d0], -R151.reuse ;  /* 0x0000b4009fb67a23 */ /* 0x100fe40000010897 */
[----:B------:R-:W-:Y:S02]  /*a4a0*/  FFMA.FTZ R183, R158, c[0x0][0x2d0], -R151 ;  /* 0x0000b4009eb77a23 */ /* 0x000fe40000010897 */
[--C-:B------:R-:W-:Y:S01]  /*a4b0*/  FFMA.FTZ R192, R156, c[0x0][0x2d0], -R145.reuse ;  /* 0x0000b4009cc07a23 */ /* 0x100fe20000010891 */
[----:B------:R-:W-:Y:S01]  /*a4c0*/  LDSM.16.MT88.4 R116, [R160+0x800] ;  /* 0x00080000a074783b */ /* 0x000fe20000004200 */
[----:B------:R-:W1:Y:S01]  /*a4d0*/  MUFU.EX2 R164, R164 ;  /* 0x000000a400a47308 */ /* 0x000e620000000800 */
[--C-:B------:R-:W-:Y:S02]  /*a4e0*/  FFMA.FTZ R193, R155, c[0x0][0x2d0], -R145.reuse ;  /* 0x0000b4009bc17a23 */ /* 0x100fe40000010891 */
[--C-:B------:R-:W-:Y:S01]  /*a4f0*/  FFMA.FTZ R194, R157, c[0x0][0x2d0], -R145.reuse ;  /* 0x0000b4009dc27a23 */ /* 0x100fe20000010891 */
[----:B--2---:R-:W-:Y:S01]  /*a500*/  F2FP.BF16.PACK_AB R129, R166, R167 ;  /* 0x000000a7a681723e */ /* 0x004fe200000010ff */
[----:B------:R-:W-:Y:S02]  /*a510*/  FFMA.FTZ R195, R154, c[0x0][0x2d0], -R145 ;  /* 0x0000b4009ac37a23 */ /* 0x000fe40000010891 */
[----:B------:R-:W-:Y:S01]  /*a520*/  LDSM.16.MT88.4 R156, [R163+0x3800] ;  /* 0x00380000a39c783b */ /* 0x000fe20000004200 */
[--C-:B------:R-:W-:Y:S02]  /*a530*/  FFMA.FTZ R244, R153, c[0x0][0x2d0], -R151.reuse ;  /* 0x0000b40099f47a23 */ /* 0x100fe40000010897 */
[--C-:B------:R-:W-:Y:S01]  /*a540*/  FFMA.FTZ R245, R152, c[0x0][0x2d0], -R151.reuse ;  /* 0x0000b40098f57a23 */ /* 0x100fe20000010897 */
[----:B------:R-:W-:Y:S01]  /*a550*/  MUFU.EX2 R172, R172 ;  /* 0x000000ac00ac7308 */ /* 0x000fe20000000800 */
[----:B------:R-:W-:Y:S02]  /*a560*/  FFMA.FTZ R246, R150, c[0x0][0x2d0], -R151 ;  /* 0x0000b40096f67a23 */ /* 0x000fe40000010897 */
[--C-:B------:R-:W-:Y:S01]  /*a570*/  FFMA.FTZ R249, R148, c[0x0][0x2d0], -R145.reuse ;  /* 0x0000b40094f97a23 */ /* 0x100fe20000010891 */
[----:B------:R-:W-:Y:S01]  /*a580*/  LDSM.16.MT88.4 R152, [R160+0x3800] ;  /* 0x00380000a098783b */ /* 0x000fe20000004200 */
[--C-:B------:R-:W-:Y:S02]  /*a590*/  FFMA.FTZ R250, R147, c[0x0][0x2d0], -R145.reuse ;  /* 0x0000b40093fa7a23 */ /* 0x100fe40000010891 */
[--C-:B------:R-:W-:Y:S02]  /*a5a0*/  FFMA.FTZ R251, R146, c[0x0][0x2d0], -R145.reuse ;  /* 0x0000b40092fb7a23 */ /* 0x100fe40000010891 */
[----:B------:R-:W-:Y:S01]  /*a5b0*/  FFMA.FTZ R145, R144, c[0x0][0x2d0], -R145 ;  /* 0x0000b40090917a23 */ /* 0x000fe20000010891 */
[----:B------:R-:W2:Y:S01]  /*a5c0*/  MUFU.EX2 R173, R173 ;  /* 0x000000ad00ad7308 */ /* 0x000ea20000000800 */
[----:B------:R-:W-:Y:S01]  /*a5d0*/  FMUL.FTZ R40, R132, R40 ;  /* 0x0000002884287220 */ /* 0x000fe20000410000 */
[----:B-1----:R-:W-:Y:S01]  /*a5e0*/  F2FP.BF16.PACK_AB R131, R164, R165 ;  /* 0x000000a5a483723e */ /* 0x002fe200000010ff */
[C---:B------:R-:W-:Y:S02]  /*a5f0*/  FMUL.FTZ R41, R132.reuse, R41 ;  /* 0x0000002984297220 */ /* 0x040fe40000410000 */
[C---:B------:R-:W-:Y:S02]  /*a600*/  FMUL.FTZ R42, R3.reuse, R42 ;  /* 0x0000002a032a7220 */ /* 0x040fe40000410000 */
[C---:B------:R-:W-:Y:S02]  /*a610*/  FMUL.FTZ R43, R3.reuse, R43 ;  /* 0x0000002b032b7220 */ /* 0x040fe40000410000 */
[C---:B------:R-:W-:Y:S01]  /*a620*/  HMMA.16816.F32.BF16 R4, R128.reuse, R12, R4 ;  /* 0x0000000c8004723c */ /* 0x040fe20000041804 */
[----:B------:R1:W-:Y:S04]  /*a630*/  MUFU.EX2 R252, R145 ;  /* 0x0000009100fc7308 */ /* 0x0003e80000000800 */
        /* <DEDUP_REMOVED lines=9> */
[----:B------:R-:W4:Y:S01]  /*a6d0*/  LDSM.16.MT88.4 R120, [R163] ;  /* 0x00000000a378783b */ /* 0x000f220000004200 */
[C---:B------:R-:W-:Y:S02]  /*a6e0*/  FMUL.FTZ R46, R3.reuse, R46 ;  /* 0x0000002e032e7220 */ /* 0x040fe40000410000 */
[C---:B------:R-:W-:Y:S02]  /*a6f0*/  FMUL.FTZ R47, R3.reuse, R47 ;  /* 0x0000002f032f7220 */ /* 0x040fe40000410000 */
[C---:B---3--:R-:W-:Y:S03]  /*a700*/  HMMA.16816.F32.BF16 R12, R128.reuse, R20, R12 ;  /* 0x00000014800c723c */ /* 0x048fe6000004180c */
[----:B-1----:R-:W-:Y:S01]  /*a710*/  LDSM.16.MT88.4 R144, [R162+0x3800] ;  /* 0x00380000a290783b */ /* 0x002fe20000004200 */
[C---:B------:R-:W-:Y:S01]  /*a720*/  FMUL.FTZ R48, R132.reuse, R48 ;  /* 0x0000003084307220 */ /* 0x040fe20000410000 */
[----:B------:R-:W-:Y:S01]  /*a730*/  MUFU.EX2 R176, R176 ;  /* 0x000000b000b07308 */ /* 0x000fe20000000800 */
[C---:B------:R-:W-:Y:S02]  /*a740*/  FMUL.FTZ R49, R132.reuse, R49 ;  /* 0x0000003184317220 */ /* 0x040fe40000410000 */
[C---:B------:R-:W-:Y:S04]  /*a750*/  HMMA.16816.F32.BF16 R16, R128.reuse, R22, R16 ;  /* 0x000000168010723c */ /* 0x040fe80000041810 */
[C---:B------:R-:W-:Y:S02]  /*a760*/  FMUL.FTZ R20, R132.reuse, R112 ;  /* 0x0000007084147220 */ /* 0x040fe40000410000 */
[C---:B------:R-:W-:Y:S01]  /*a770*/  FMUL.FTZ R21, R132.reuse, R113 ;  /* 0x0000007184157220 */ /* 0x040fe20000410000 */
[----:B------:R-:W1:Y:S01]  /*a780*/  MUFU.EX2 R177, R177 ;  /* 0x000000b100b17308 */ /* 0x000e620000000800 */
[C---:B------:R-:W-:Y:S04]  /*a790*/  FMUL.FTZ R22, R3.reuse, R114 ;  /* 0x0000007203167220 */ /* 0x040fe80000410000 */
[C---:B------:R-:W-:Y:S02]  /*a7a0*/  FMUL.FTZ R23, R3.reuse, R115 ;  /* 0x0000007303177220 */ /* 0x040fe40000410000 */
[----:B------:R-:W3:Y:S01]  /*a7b0*/  LDSM.16.MT88.4 R112, [R162+0x2000] ;  /* 0x00200000a270783b */ /* 0x000ee20000004200 */
[C---:B------:R-:W-:Y:S02]  /*a7c0*/  FMUL.FTZ R50, R3.reuse, R50 ;  /* 0x0000003203327220 */ /* 0x040fe40000410000 */
[C---:B------:R-:W-:Y:S01]  /*a7d0*/  FMUL.FTZ R51, R3.reuse, R51 ;  /* 0x0000003303337220 */ /* 0x040fe20000410000 */
[----:B------:R-:W-:Y:S01]  /*a7e0*/  MUFU.EX2 R178, R178 ;  /* 0x000000b200b27308 */ /* 0x000fe20000000800 */
[C---:B-----5:R-:W-:Y:S03]  /*a7f0*/  HMMA.16816.F32.BF16 R20, R128.reuse, R28, R20 ;  /* 0x0000001c8014723c */ /* 0x060fe60000041814 */
[C---:B------:R-:W-:Y:S02]  /*a800*/  FMUL.FTZ R52, R132.reuse, R52 ;  /* 0x0000003484347220 */ /* 0x040fe40000410000 */
[C---:B------:R-:W-:Y:S02]  /*a810*/  FMUL.FTZ R53, R132.reuse, R53 ;  /* 0x0000003584357220 */ /* 0x040fe40000410000 */
[C---:B------:R-:W-:Y:S01]  /*a820*/  FMUL.FTZ R28, R132.reuse, R104 ;  /* 0x00000068841c7220 */ /* 0x040fe20000410000 */
[C---:B------:R-:W-:Y:S01]  /*a830*/  HMMA.16816.F32.BF16 R24, R128.reuse, R30, R24 ;  /* 0x0000001e8018723c */ /* 0x040fe20000041818 */
[----:B------:R-:W5:Y:S03]  /*a840*/  MUFU.EX2 R179, R179 ;  /* 0x000000b300b37308 */ /* 0x000f660000000800 */
[C---:B------:R-:W-:Y:S02]  /*a850*/  FMUL.FTZ R29, R132.reuse, R105 ;  /* 0x00000069841d7220 */ /* 0x040fe40000410000 */
[C---:B------:R-:W-:Y:S02]  /*a860*/  FMUL.FTZ R54, R3.reuse, R54 ;  /* 0x0000003603367220 */ /* 0x040fe40000410000 */
[C---:B------:R-:W-:Y:S03]  /*a870*/  FMUL.FTZ R30, R3.reuse, R106 ;  /* 0x0000006a031e7220 */ /* 0x040fe60000410000 */
[----:B------:R-:W-:Y:S01]  /*a880*/  MUFU.EX2 R182, R182 ;  /* 0x000000b600b67308 */ /* 0x000fe20000000800 */
[C---:B------:R-:W-:Y:S02]  /*a890*/  FMUL.FTZ R31, R3.reuse, R107 ;  /* 0x0000006b031f7220 */ /* 0x040fe40000410000 */
[----:B------:R-:W1:Y:S01]  /*a8a0*/  LDSM.16.MT88.4 R104, [R161+0x2000] ;  /* 0x00200000a168783b */ /* 0x000e620000004200 */
[C---:B------:R-:W-:Y:S02]  /*a8b0*/  FMUL.FTZ R55, R3.reuse, R55 ;  /* 0x0000003703377220 */ /* 0x040fe40000410000 */
[C---:B------:R-:W-:Y:S02]  /*a8c0*/  FMUL.FTZ R56, R132.reuse, R56 ;  /* 0x0000003884387220 */ /* 0x040fe40000410000 */
[C---:B----4-:R-:W-:Y:S02]  /*a8d0*/  HMMA.16816.F32.BF16 R28, R128.reuse, R120, R28 ;  /* 0x00000078801c723c */ /* 0x050fe4000004181c */
        /* <DEDUP_REMOVED lines=19> */
[C---:B-1----:R-:W-:Y:S03]  /*aa10*/  HMMA.16816.F32.BF16 R44, R128.reuse, R104, R44 ;  /* 0x00000068802c723c */ /* 0x042fe6000004182c */
        /* <DEDUP_REMOVED lines=13> */
[----:B------:R-:W3:Y:S03]  /*aaf0*/  LDSM.16.MT88.4 R100, [R161+0x4000] ;  /* 0x00400000a164783b */ /* 0x000ee60000004200 */
[C---:B------:R-:W-:Y:S02]  /*ab00*/  FMUL.FTZ R74, R3.reuse, R74 ;  /* 0x0000004a034a7220 */ /* 0x040fe40000410000 */
[C---:B------:R-:W-:Y:S01]  /*ab10*/  FMUL.FTZ R75, R3.reuse, R75 ;  /* 0x0000004b034b7220 */ /* 0x040fe20000410000 */
[----:B------:R-:W-:Y:S01]  /*ab20*/  MUFU.EX2 R245, R245 ;  /* 0x000000f500f57308 */ /* 0x000fe20000000800 */
[C---:B------:R-:W-:Y:S04]  /*ab30*/  HMMA.16816.F32.BF16 R60, R128.reuse, R108, R60 ;  /* 0x0000006c803c723c */ /* 0x040fe8000004183c */
[C---:B------:R-:W-:Y:S02]  /*ab40*/  FMUL.FTZ R84, R132.reuse, R84 ;  /* 0x0000005484547220 */ /* 0x040fe40000410000 */
[C---:B------:R-:W-:Y:S02]  /*ab50*/  FMUL.FTZ R85, R132.reuse, R85 ;  /* 0x0000005584557220 */ /* 0x040fe40000410000 */
[C---:B------:R-:W-:Y:S01]  /*ab60*/  HMMA.16816.F32.BF16 R64, R128.reuse, R110, R64 ;  /* 0x0000006e8040723c */ /* 0x040fe20000041840 */
[----:B------:R-:W4:Y:S01]  /*ab70*/  LDSM.16.MT88.4 R108, [R160+0x4000] ;  /* 0x00400000a06c783b */ /* 0x000f220000004200 */
[----:B------:R-:W-:Y:S02]  /*ab80*/  MUFU.EX2 R246, R246 ;  /* 0x000000f600f67308 */ /* 0x000fe40000000800 */
[C---:B------:R-:W-:Y:S02]  /*ab90*/  FMUL.FTZ R86, R3.reuse, R86 ;  /* 0x0000005603567220 */ /* 0x040fe40000410000 */
[C---:B------:R-:W-:Y:S02]  /*aba0*/  FMUL.FTZ R87, R3.reuse, R87 ;  /* 0x0000005703577220 */ /* 0x040fe40000410000 */
[C---:B------:R-:W-:Y:S01]  /*abb0*/  FMUL.FTZ R88, R132.reuse, R88 ;  /* 0x0000005884587220 */ /* 0x040fe20000410000 */
[C---:B-1----:R-:W-:Y:S03]  /*abc0*/  HMMA.16816.F32.BF16 R68, R128.reuse, R104, R68 ;  /* 0x000000688044723c */ /* 0x042fe60000041844 */
[C---:B------:R-:W-:Y:S01]  /*abd0*/  FMUL.FTZ R89, R132.reuse, R89 ;  /* 0x0000005984597220 */ /* 0x040fe20000410000 */
[----:B------:R-:W-:Y:S01]  /*abe0*/  MUFU.EX2 R249, R249 ;  /* 0x000000f900f97308 */ /* 0x000fe20000000800 */
[C---:B------:R-:W-:Y:S02]  /*abf0*/  FMUL.FTZ R90, R3.reuse, R90 ;  /* 0x0000005a035a7220 */ /* 0x040fe40000410000 */
[C---:B------:R-:W-:Y:S01]  /*ac00*/  FMUL.FTZ R91, R3.reuse, R91 ;  /* 0x0000005b035b7220 */ /* 0x040fe20000410000 */
[C---:B------:R-:W-:Y:S01]  /*ac10*/  HMMA.16816.F32.BF16 R72, R128.reuse, R106, R72 ;  /* 0x0000006a8048723c */ /* 0x040fe20000041848 */
[----:B------:R-:W1:Y:S03]  /*ac20*/  LDSM.16.MT88.4 R104, [R163+0x4000] ;  /* 0x00400000a368783b */ /* 0x000e660000004200 */
[C---:B------:R-:W-:Y:S02]  /*ac30*/  FMUL.FTZ R76, R132.reuse, R76 ;  /* 0x0000004c844c7220 */ /* 0x040fe40000410000 */
[C---:B------:R-:W-:Y:S01]  /*ac40*/  FMUL.FTZ R77, R132.reuse, R77 ;  /* 0x0000004d844d7220 */ /* 0x040fe20000410000 */
[----:B------:R-:W-:Y:S01]  /*ac50*/  MUFU.EX2 R250, R250 ;  /* 0x000000fa00fa7308 */ /* 0x000fe20000000800 */
[C---:B------:R-:W-:Y:S04]  /*ac60*/  FMUL.FTZ R78, R3.reuse, R78 ;  /* 0x0000004e034e7220 */ /* 0x040fe80000410000 */
[C---:B------:R-:W-:Y:S02]  /*ac70*/  FMUL.FTZ R79, R3.reuse, R79 ;  /* 0x0000004f034f7220 */ /* 0x040fe40000410000 */
[C---:B------:R-:W-:Y:S02]  /*ac80*/  FMUL.FTZ R92, R132.reuse, R92 ;  /* 0x0000005c845c7220 */ /* 0x040fe40000410000 */
[C---:B------:R-:W-:Y:S01]  /*ac90*/  FMUL.FTZ R93, R132.reuse, R93 ;  /* 0x0000005d845d7220 */ /* 0x040fe20000410000 */
[----:B------:R-:W-:Y:S01]  /*aca0*/  MUFU.EX2 R251, R251 ;  /* 0x000000fb00fb7308 */ /* 0x000fe20000000800 */
[C---:B------:R-:W-:Y:S01]  /*acb0*/  FMUL.FTZ R94, R3.reuse, R94 ;  /* 0x0000005e035e7220 */ /* 0x040fe20000410000 */
[C---:B---3--:R-:W-:Y:S03]  /*acc0*/  HMMA.16816.F32.BF16 R76, R128.reuse, R100, R76 ;  /* 0x00000064804c723c */ /* 0x048fe6000004184c */
[C---:B------:R-:W-:Y:S02]  /*acd0*/  FMUL.FTZ R80, R132.reuse, R80 ;  /* 0x0000005084507220 */ /* 0x040fe40000410000 */
[C---:B------:R-:W-:Y:S02]  /*ace0*/  FMUL.FTZ R81, R132.reuse, R81 ;  /* 0x0000005184517220 */ /* 0x040fe40000410000 */
[----:B------:R-:W-:Y:S01]  /*acf0*/  FMUL.FTZ R82, R3, R82 ;  /* 0x0000005203527220 */ /* 0x000fe20000410000 */
[----:B--2---:R-:W-:Y:S01]  /*ad00*/  F2FP.BF16.PACK_AB R100, R173, R172 ;  /* 0x000000acad64723e */ /* 0x004fe200000010ff */
[C---:B------:R-:W-:Y:S03]  /*ad10*/  FMUL.FTZ R83, R3.reuse, R83 ;  /* 0x0000005303537220 */ /* 0x040fe60000410000 */
[----:B------:R-:W-:Y:S01]  /*ad20*/  FMUL.FTZ R95, R3, R95 ;  /* 0x0000005f035f7220 */ /* 0x000fe20000410000 */
[----:B------:R-:W-:Y:S01]  /*ad30*/  F2FP.BF16.PACK_AB R101, R177, R176 ;  /* 0x000000b0b165723e */ /* 0x000fe200000010ff */
[C---:B------:R-:W-:Y:S02]  /*ad40*/  FMUL.FTZ R96, R132.reuse, R96 ;  /* 0x0000006084607220 */ /* 0x040fe40000410000 */
[C---:B------:R-:W-:Y:S03]  /*ad50*/  HMMA.16816.F32.BF16 R80, R128.reuse, R102, R80 ;  /* 0x000000668050723c */ /* 0x040fe60000041850 */
[----:B------:R-:W-:Y:S02]  /*ad60*/  FMUL.FTZ R97, R132, R97 ;  /* 0x0000006184617220 */ /* 0x000fe40000410000 */
[C---:B------:R-:W-:Y:S02]  /*ad70*/  FMUL.FTZ R98, R3.reuse, R98 ;  /* 0x0000006203627220 */ /* 0x040fe40000410000 */
[----:B------:R-:W-:Y:S01]  /*ad80*/  FMUL.FTZ R99, R3, R99 ;  /* 0x0000006303637220 */ /* 0x000fe20000410000 */
[C---:B----4-:R-:W-:Y:S04]  /*ad90*/  HMMA.16816.F32.BF16 R84, R128.reuse, R108, R84 ;  /* 0x0000006c8054723c */ /* 0x050fe80000041854 */
[----:B------:R-:W-:Y:S01]  /*ada0*/  F2FP.BF16.PACK_AB R102, R175, R174 ;  /* 0x000000aeaf66723e */ /* 0x000fe200000010ff */
[--C-:B------:R-:W-:Y:S01]  /*adb0*/  FFMA.FTZ R181, R181, c[0x0][0x2d0], -R151.reuse ;  /* 0x0000b400b5b57a23 */ /* 0x100fe20000010897 */
[----:B-----5:R-:W-:Y:S01]  /*adc0*/  F2FP.BF16.PACK_AB R103, R179, R178 ;  /* 0x000000b2b367723e */ /* 0x020fe200000010ff */
[--C-:B------:R-:W-:Y:S01]  /*add0*/  FFMA.FTZ R180, R180, c[0x0][0x2d0], -R151.reuse ;  /* 0x0000b400b4b47a23 */ /* 0x100fe20000010897 */
[C---:B------:R-:W-:Y:S01]  /*ade0*/  HMMA.16816.F32.BF16 R88, R128.reuse, R110, R88 ;  /* 0x0000006e8058723c */ /* 0x040fe20000041858 */
[----:B------:R-:W2:Y:S02]  /*adf0*/  LDSM.16.MT88.4 R108, [R161+0x800] ;  /* 0x00080000a16c783b */ /* 0x000ea40000004200 */
[----:B------:R-:W3:Y:S01]  /*ae00*/  MUFU.EX2 R181, R181 ;  /* 0x000000b500b57308 */ /* 0x000ee20000000800 */
[----:B------:R-:W-:Y:S02]  /*ae10*/  FFMA.FTZ R151, R149, c[0x0][0x2d0], -R151 ;  /* 0x0000b40095977a23 */ /* 0x000fe40000010897 */
[----:B------:R-:W-:Y:S02]  /*ae20*/  FFMA.FTZ R167, R3, R239, R167 ;  /* 0x000000ef03a77223 */ /* 0x000fe400000100a7 */
[C---:B-1----:R-:W-:Y:S04]  /*ae30*/  HMMA.16816.F32.BF16 R92, R128.reuse, R104, R92 ;  /* 0x00000068805c723c */ /* 0x042fe8000004185c */
[----:B------:R-:W-:Y:S01]  /*ae40*/  FFMA.FTZ R171, R132, R242, R171 ;  /* 0x000000f284ab7223 */ /* 0x000fe200000100ab */
[----:B------:R1:W-:Y:S01]  /*ae50*/  MUFU.EX2 R247, R151 ;  /* 0x0000009700f77308 */ /* 0x0003e20000000800 */
[----:B------:R-:W-:Y:S01]  /*ae60*/  MOV R132, R2 ;  /* 0x0000000200847202 */ /* 0x000fe20000000f00 */
[----:B------:R-:W-:Y:S01]  /*ae70*/  FADD.FTZ R167, R166, R167 ;  /* 0x000000a7a6a77221 */ /* 0x000fe20000010000 */
[----:B------:R-:W-:Y:S01]  /*ae80*/  HMMA.16816.F32.BF16 R96, R128, R106, R96 ;  /* 0x0000006a8060723c */ /* 0x000fe20000041860 */
[----:B------:R-:W4:Y:S03]  /*ae90*/  LDSM.16.MT88.4 R104, [R163+0x2800] ;  /* 0x00280000a368783b */ /* 0x000f260000004200 */
[----:B------:R-:W-:Y:S02]  /*aea0*/  FADD.FTZ R171, R170, R171 ;  /* 0x000000abaaab7221 */ /* 0x000fe40000010000 */
[----:B------:R-:W-:Y:S01]  /*aeb0*/  FADD.FTZ R165, R165, R167 ;  /* 0x000000a7a5a57221 */ /* 0x000fe20000010000 */
[----:B------:R-:W5:Y:S01]  /*aec0*/  MUFU.EX2 R180, R180 ;  /* 0x000000b400b47308 */ /* 0x000f620000000800 */
[C---:B------:R-:W-:Y:S05]  /*aed0*/  HMMA.16816.F32.BF16 R4, R100.reuse, R112, R4 ;  /* 0x000000706404723c */ /* 0x040fea0000041804 */
[----:B------:R-:W-:Y:S02]  /*aee0*/  FADD.FTZ R171, R169, R171 ;  /* 0x000000aba9ab7221 */ /* 0x000fe40000010000 */
[----:B------:R-:W-:Y:S01]  /*aef0*/  FADD.FTZ R165, R164, R165 ;  /* 0x000000a5a4a57221 */ /* 0x000fe20000010000 */
[C---:B------:R-:W-:Y:S01]  /*af00*/  HMMA.16816.F32.BF16 R8, R100.reuse, R114, R8 ;  /* 0x000000726408723c */ /* 0x040fe20000041808 */
[----:B------:R-:W-:Y:S03]  /*af10*/  LDSM.16.MT88.4 R112, [R161+0x4800] ;  /* 0x00480000a170783b */ /* 0x000fe60000004200 */
[----:B------:R-:W-:Y:S02]  /*af20*/  FADD.FTZ R171, R168, R171 ;  /* 0x000000aba8ab7221 */ /* 0x000fe40000010000 */
[----:B------:R-:W-:Y:S02]  /*af30*/  FADD.FTZ R176, R176, R165 ;  /* 0x000000a5b0b07221 */ /* 0x000fe40000010000 */
[----:B------:R-:W-:Y:S01]  /*af40*/  FADD.FTZ R172, R172, R171 ;  /* 0x000000abacac7221 */ /* 0x000fe20000010000 */
[C---:B--2---:R-:W-:Y:S01]  /*af50*/  HMMA.16816.F32.BF16 R12, R100.reuse, R108, R12 ;  /* 0x0000006c640c723c */ /* 0x044fe2000004180c */
[----:B-1----:R-:W-:Y:S02]  /*af60*/  LDSM.16.MT88.4 R148, [R161+0x3800] ;  /* 0x00380000a194783b */ /* 0x002fe40000004200 */
[----:B------:R-:W-:Y:S02]  /*af70*/  FADD.FTZ R172, R173, R172 ;  /* 0x000000acadac7221 */ /* 0x000fe40000010000 */
        /* <DEDUP_REMOVED lines=8> */
[----:B---3--:R-:W-:Y:S02]  /*b000*/  FADD.FTZ R172, R181, R172 ;  /* 0x000000acb5ac7221 */ /* 0x008fe40000010000 */
[C---:B------:R-:W-:Y:S01]  /*b010*/  HMMA.16816.F32.BF16 R24, R100.reuse, R118, R24 ;  /* 0x000000766418723c */ /* 0x040fe20000041818 */
[----:B------:R-:W2:Y:S03]  /*b020*/  LDSM.16.MT88.4 R116, [R160+0x4800] ;  /* 0x00480000a074783b */ /* 0x000ea60000004200 */
[----:B------:R-:W-:Y:S02]  /*b030*/  FADD.FTZ R176, R192, R176 ;  /* 0x000000b0c0b07221 */ /* 0x000fe40000010000 */
[----:B------:R-:W-:Y:S02]  /*b040*/  FADD.FTZ R172, R182, R172 ;  /* 0x000000acb6ac7221 */ /* 0x000fe40000010000 */
[C---:B------:R-:W-:Y:S04]  /*b050*/  HMMA.16816.F32.BF16 R28, R100.reuse, R120, R28 ;  /* 0x00000078641c723c */ /* 0x040fe8000004181c */
[----:B------:R-:W-:Y:S02]  /*b060*/  FADD.FTZ R176, R193, R176 ;  /* 0x000000b0c1b07221 */ /* 0x000fe40000010000 */
[----:B-----5:R-:W-:Y:S02]  /*b070*/  FADD.FTZ R172, R180, R172 ;  /* 0x000000acb4ac7221 */ /* 0x020fe40000010000 */
[C---:B------:R-:W-:Y:S01]  /*b080*/  HMMA.16816.F32.BF16 R32, R100.reuse, R122, R32 ;  /* 0x0000007a6420723c */ /* 0x040fe20000041820 */
[----:B------:R-:W-:Y:S03]  /*b090*/  LDSM.16.MT88.4 R120, [R163+0x1000] ;  /* 0x00100000a378783b */ /* 0x000fe60000004200 */
        /* <DEDUP_REMOVED lines=8> */
[C---:B------:R-:W-:Y:S02]  /*b120*/  FADD.FTZ R172, R245.reuse, R172 ;  /* 0x000000acf5ac7221 */ /* 0x040fe40000010000 */
[C---:B------:R-:W-:Y:S04]  /*b130*/  HMMA.16816.F32.BF16 R44, R100.reuse, R136, R44 ;  /* 0x00000088642c723c */ /* 0x040fe8000004182c */
[----:B------:R-:W-:Y:S02]  /*b140*/  FADD.FTZ R176, R250, R176 ;  /* 0x000000b0fab07221 */ /* 0x000fe40000010000 */
[----:B------:R-:W-:Y:S01]  /*b150*/  FADD.FTZ R172, R246, R172 ;  /* 0x000000acf6ac7221 */ /* 0x000fe20000010000 */
[----:B------:R-:W-:Y:S01]  /*b160*/  F2FP.BF16.PACK_AB R136, R245, R244 ;  /* 0x000000f4f588723e */ /* 0x000fe200000010ff */
[C---:B------:R-:W-:Y:S04]  /*b170*/  HMMA.16816.F32.BF16 R48, R100.reuse, R138, R48 ;  /* 0x0000008a6430723c */ /* 0x040fe80000041830 */
[----:B------:R-:W-:Y:S01]  /*b180*/  F2FP.BF16.PACK_AB R137, R250, R249 ;  /* 0x000000f9fa89723e */ /* 0x000fe200000010ff */
[----:B------:R-:W-:Y:S02]  /*b190*/  FADD.FTZ R176, R251, R176 ;  /* 0x000000b0fbb07221 */ /* 0x000fe40000010000 */
[C---:B------:R-:W-:Y:S01]  /*b1a0*/  F2FP.BF16.PACK_AB R138, R247.reuse, R246 ;  /* 0x000000f6f78a723e */ /* 0x040fe200000010ff */
[C---:B------:R-:W-:Y:S04]  /*b1b0*/  HMMA.16816.F32.BF16 R52, R100.reuse, R140, R52 ;  /* 0x0000008c6434723c */ /* 0x040fe80000041834 */
[C---:B------:R-:W-:Y:S01]  /*b1c0*/  F2FP.BF16.PACK_AB R139, R252.reuse, R251 ;  /* 0x000000fbfc8b723e */ /* 0x040fe200000010ff */
[----:B------:R-:W-:Y:S02]  /*b1d0*/  FADD.FTZ R242, R247, R172 ;  /* 0x000000acf7f27221 */ /* 0x000fe40000010000 */
[----:B------:R-:W-:Y:S01]  /*b1e0*/  FADD.FTZ R239, R252, R176 ;  /* 0x000000b0fcef7221 */ /* 0x000fe20000010000 */
[C---:B------:R-:W-:Y:S01]  /*b1f0*/  HMMA.16816.F32.BF16 R56, R100.reuse, R142, R56 ;  /* 0x0000008e6438723c */ /* 0x040fe20000041838 */
[----:B------:R-:W-:Y:S07]  /*b200*/  LDSM.16.MT88.4 R140, [R163+0x1800] ;  /* 0x00180000a38c783b */ /* 0x000fee0000004200 */
[C---:B----4-:R-:W-:Y:S08]  /*b210*/  HMMA.16816.F32.BF16 R60, R100.reuse, R104, R60 ;  /* 0x00000068643c723c */ /* 0x050ff0000004183c */
        /* <DEDUP_REMOVED lines=48> */
[C---:B------:R-:W-:Y:S08]  /*b520*/  HMMA.16816.F32.BF16 R88, R100.reuse, R110, R88 ;  /* 0x0000006e6458723c */ /* 0x040ff00000041858 */
[C---:B----4-:R-:W-:Y:S08]  /*b530*/  HMMA.16816.F32.BF16 R92, R100.reuse, R112, R92 ;  /* 0x00000070645c723c */ /* 0x050ff0000004185c */
[----:B------:R-:W-:Y:S08]  /*b540*/  HMMA.16816.F32.BF16 R96, R100, R114, R96 ;  /* 0x000000726460723c */ /* 0x000ff00000041860 */
[C---:B------:R-:W-:Y:S01]  /*b550*/  HMMA.16816.F32.BF16 R128, R136.reuse, R124, R4 ;  /* 0x0000007c8880723c */ /* 0x040fe20000041804 */
[----:B------:R-:W1:Y:S07]  /*b560*/  LDSM.16.MT88.4 R4, [R162+0x5800] ;  /* 0x00580000a204783b */ /* 0x000e6e0000004200 */
[C---:B------:R-:W-:Y:S01]  /*b570*/  HMMA.16816.F32.BF16 R124, R136.reuse, R126, R8 ;  /* 0x0000007e887c723c */ /* 0x040fe20000041808 */
[----:B------:R-:W4:Y:S07]  /*b580*/  LDSM.16.MT88.4 R8, [R161+0x5800] ;  /* 0x00580000a108783b */ /* 0x000f2e0000004200 */
[C---:B--2---:R-:W-:Y:S01]  /*b590*/  HMMA.16816.F32.BF16 R120, R136.reuse, R116, R12 ;  /* 0x000000748878723c */ /* 0x044fe2000004180c */
[----:B------:R-:W2:Y:S07]  /*b5a0*/  LDSM.16.MT88.4 R12, [R160+0x5800] ;  /* 0x00580000a00c783b */ /* 0x000eae0000004200 */
[C---:B------:R-:W-:Y:S07]  /*b5b0*/  HMMA.16816.F32.BF16 R116, R136.reuse, R118, R16 ;  /* 0x000000768874723c */ /* 0x040fee0000041810 */
[----:B------:R-:W-:Y:S01]  /*b5c0*/  IADD3 R16, R248, -0x2, RZ ;  /* 0xfffffffef8107810 */ /* 0x000fe20007ffe0ff */
[C---:B---3--:R-:W-:Y:S03]  /*b5d0*/  HMMA.16816.F32.BF16 R112, R136.reuse, R104, R20 ;  /* 0x000000688870723c */ /* 0x048fe60000041814 */
[----:B------:R-:W-:Y:S05]  /*b5e0*/  ISETP.GE.AND P5, PT, R16, R233, PT ;  /* 0x000000e91000720c */ /* 0x000fea0003fa6270 */
[C---:B------:R-:W-:Y:S08]  /*b5f0*/  HMMA.16816.F32.BF16 R108, R136.reuse, R106, R24 ;  /* 0x0000006a886c723c */ /* 0x040ff00000041818 */
[C---:B------:R-:W-:Y:S03]  /*b600*/  HMMA.16816.F32.BF16 R104, R136.reuse, R140, R28 ;  /* 0x0000008c8868723c */ /* 0x040fe6000004181c */
[----:B------:R-:W-:Y:S02]  /*b610*/  @P5 ISETP.GE.AND P2, PT, R222, c[0x0][0x1d4], PT ;  /* 0x00007500de005a0c */ /* 0x000fe40003f46270 */
[----:B------:R-:W-:Y:S02]  /*b620*/  @P5 ISETP.GE.AND P1, PT, R208, c[0x0][0x1d4], PT ;  /* 0x00007500d0005a0c */ /* 0x000fe40003f26270 */
[----:B------:R-:W-:Y:S01]  /*b630*/  @P5 SHF.R.S32.HI R3, RZ, 0x1f, R16 ;  /* 0x0000001fff035819 */ /* 0x000fe20000011410 */
[C---:B------:R-:W-:Y:S04]  /*b640*/  HMMA.16816.F32.BF16 R100, R136.reuse, R142, R32 ;  /* 0x0000008e8864723c */ /* 0x040fe80000041820 */
[----:B------:R-:W-:Y:S04]  /*b650*/  @P5 IMAD R3, R3, c[0x0][0x1e0], RZ ;  /* 0x0000780003035a24 */ /* 0x000fe800078e02ff */
[C---:B------:R-:W-:Y:S04]  /*b660*/  HMMA.16816.F32.BF16 R36, R136.reuse, R144, R36 ;  /* 0x000000908824723c */ /* 0x040fe80000041824 */
[C---:B------:R-:W-:Y:S02]  /*b670*/  @P5 IMAD R3, R16.reuse, c[0x0][0x1e4], R3 ;  /* 0x0000790010035a24 */ /* 0x040fe400078e0203 */
[----:B------:R-:W-:Y:S02]  /*b680*/  @P5 IMAD.WIDE.U32 R16, R16, c[0x0][0x1e0], RZ ;  /* 0x0000780010105a25 */ /* 0x000fe400078e00ff */
        /* <DEDUP_REMOVED lines=11> */
[----:B------:R-:W-:Y:S01]  /*b740*/  @P5 IADD3 R8, R17, R3, RZ ;  /* 0x0000000311085210 */ /* 0x000fe20007ffe0ff */
[C---:B------:R-:W-:Y:S04]  /*b750*/  HMMA.16816.F32.BF16 R80, R136.reuse, R10, R80 ;  /* 0x0000000a8850723c */ /* 0x040fe80000041850 */
[C---:B------:R-:W-:Y:S02]  /*b760*/  @P5 SHF.L.U32 R3, R16.reuse, 0x6, RZ ;  /* 0x0000000610035819 */ /* 0x040fe400000006ff */
[----:B------:R-:W-:Y:S02]  /*b770*/  @P5 SHF.L.U64.HI R16, R16, 0x6, R8 ;  /* 0x0000000610105819 */ /* 0x000fe40000010208 */
[----:B------:R-:W-:Y:S01]  /*b780*/  @P5 MOV R8, c[0x0][0x1e0] ;  /* 0x0000780000085a02 */ /* 0x000fe20000000f00 */
[C---:B--2---:R-:W-:Y:S03]  /*b790*/  HMMA.16816.F32.BF16 R84, R136.reuse, R12, R84 ;  /* 0x0000000c8854723c */ /* 0x044fe60000041854 */
[C---:B------:R-:W-:Y:S02]  /*b7a0*/  @P5 LEA R9, P0, R8.reuse, R3, 0x5 ;  /* 0x0000000308095211 */ /* 0x040fe400078028ff */
[----:B------:R-:W-:Y:S02]  /*b7b0*/  @P5 IADD3 R3, P3, R3, R240, RZ ;  /* 0x000000f003035210 */ /* 0x000fe40007f7e0ff */
[----:B------:R-:W-:Y:S01]  /*b7c0*/  @P5 MOV R10, c[0x0][0x1e4] ;  /* 0x00007900000a5a02 */ /* 0x000fe20000000f00 */
[C---:B------:R-:W-:Y:S04]  /*b7d0*/  HMMA.16816.F32.BF16 R88, R136.reuse, R14, R88 ;  /* 0x0000000e8858723c */ /* 0x040fe80000041858 */
[C---:B------:R-:W-:Y:S02]  /*b7e0*/  @P5 LEA R12, P4, R3.reuse, c[0x0][0x1c8], 0x1 ;  /* 0x00007200030c5a11 */ /* 0x040fe400078808ff */
[----:B------:R-:W-:Y:S02]  /*b7f0*/  @P5 LEA.HI.X R10, R8, R16, R10, 0x5, P0 ;  /* 0x00000010080a5211 */ /* 0x000fe400000f2c0a */
[----:B------:R-:W-:Y:S01]  /*b800*/  @P5 IADD3.X R16, R16, R232, RZ, P3, !PT ;  /* 0x000000e810105210 */ /* 0x000fe20001ffe4ff */
[C---:B-1----:R-:W-:Y:S03]  /*b810*/  HMMA.16816.F32.BF16 R92, R136.reuse, R4, R92 ;  /* 0x00000004885c723c */ /* 0x042fe6000004185c */
[----:B------:R-:W-:Y:S01]  /*b820*/  @P5 LEA.HI.X R13, R3, c[0x0][0x1cc], R16, 0x1, P4 ;  /* 0x00007300030d5a11 */ /* 0x000fe200020f0c10 */
[----:B------:R-:W-:Y:S01]  /*b830*/  @P5 IMAD R3, R238, 0x6000, R210 ;  /* 0x00006000ee035824 */ /* 0x000fe200078e02d2 */
[----:B------:R-:W-:Y:S03]  /*b840*/  @P5 IADD3 R9, P0, R9, R240, RZ ;  /* 0x000000f009095210 */ /* 0x000fe60007f1e0ff */
[----:B------:R-:W-:Y:S01]  /*b850*/  HMMA.16816.F32.BF16 R96, R136, R6, R96 ;  /* 0x000000068860723c */ /* 0x000fe20000041860 */
[----:B------:R-:W-:Y:S01]  /*b860*/  @!PT LDS RZ, [RZ] ;  /* 0x00000000fffff984 */ /* 0x000fe20000000800 */
[----:B------:R-:W-:Y:S01]  /*b870*/  @!PT LDS RZ, [RZ] ;  /* 0x00000000fffff984 */ /* 0x000fe20000000800 */
[----:B------:R-:W-:Y:S01]  /*b880*/  @!PT LDS RZ, [RZ] ;  /* 0x00000000fffff984 */ /* 0x000fe20000000800 */
[----:B------:R1:W-:Y:S03]  /*b890*/  @P5 LDGSTS.E.BYPASS.LTC128B.128 [R3], [R12.64], !P2 ;  /* 0x000000000c035fae */ /* 0x0003e6000d101d48 */
[----:B------:R-:W-:Y:S02]  /*b8a0*/  @P5 IADD3.X R10, R10, R232, RZ, P0, !PT ;  /* 0x000000e80a0a5210 */ /* 0x000fe400007fe4ff */
[----:B------:R-:W-:Y:S02]  /*b8b0*/  @P5 ISETP.GE.AND P0, PT, R207, c[0x0][0x1d4], PT ;  /* 0x00007500cf005a0c */ /* 0x000fe40003f06270 */
[C---:B------:R-:W-:Y:S01]  /*b8c0*/  @P5 LEA R8, P3, R9.reuse, c[0x0][0x1c8], 0x1 ;  /* 0x0000720009085a11 */ /* 0x040fe200078608ff */
[----:B------:R1:W-:Y:S03]  /*b8d0*/  @P5 LDGSTS.E.BYPASS.LTC128B.128 [R3+0x2000], [R12.64+0x80], !P1 ;  /* 0x020000800c035fae */ /* 0x0003e6000c901d48 */
[----:B------:R-:W-:Y:S07]  /*b8e0*/  @P5 LEA.HI.X R9, R9, c[0x0][0x1cc], R10, 0x1, P3 ;  /* 0x0000730009095a11 */ /* 0x000fee00018f0c0a */
[----:B------:R1:W-:Y:S08]  /*b8f0*/  @P5 LDGSTS.E.BYPASS.LTC128B.128 [R3+0x4000], [R12.64+0x100], !P0 ;  /* 0x040001000c035fae */ /* 0x0003f0000c101d48 */
[----:B------:R1:W-:Y:S08]  /*b900*/  @P5 LDGSTS.E.BYPASS.LTC128B.128 [R3+0x1000], [R8.64], !P2 ;  /* 0x0100000008035fae */ /* 0x0003f0000d101d48 */
[----:B------:R1:W-:Y:S01]  /*b910*/  @P5 LDGSTS.E.BYPASS.LTC128B.128 [R3+0x3000], [R8.64+0x80], !P1 ;  /* 0x0300008008035fae */ /* 0x0003e2000c901d48 */
[C---:B------:R-:W-:Y:S02]  /*b920*/  ISETP.GE.AND P1, PT, R133.reuse, 0x1, PT ;  /* 0x000000018500780c */ /* 0x040fe40003f26270 */
[----:B------:R-:W-:Y:S04]  /*b930*/  IADD3 R133, R133, 0x1, RZ ;  /* 0x0000000185857810 */ /* 0x000fe80007ffe0ff */
[----:B------:R-:W-:Y:S01]  /*b940*/  SEL R133, R133, RZ, !P1 ;  /* 0x000000ff85857207 */ /* 0x000fe20004800000 */
[----:B------:R1:W-:Y:S01]  /*b950*/  @P5 LDGSTS.E.BYPASS.LTC128B.128 [R3+0x5000], [R8.64+0x100], !P0 ;  /* 0x0500010008035fae */ /* 0x0003e2000c101d48 */
[----:B------:R-:W-:Y:S02]  /*b960*/  ISETP.GE.AND P0, PT, R233, R248, PT ;  /* 0x000000f8e900720c */ /* 0x000fe40003f06270 */
[----:B------:R-:W-:Y:S05]  /*b970*/  MOV R248, R243 ;  /* 0x000000f300f87202 */ /* 0x000fea0000000f00 */
[----:B------:R-:W0:Y:S01]  /*b980*/  LDGDEPBAR ;  /* 0x00000000000079af */ /* 0x000e220000000000 */
[----:B-1----:R-:W-:Y:S05]  /*b990*/  MOV R3, R0 ;  /* 0x0000000000037202 */ /* 0x002fea0000000f00 */
[----:B------:R-:W-:-:S05]  /*b9a0*/  @!P0 BRA `(.L_x_2153) ;  /* 0xffffd34000008947 */ /* 0x000fca000383ffff */
.L_x_2152:
[----:B------:R-:W-:Y:S02]  /*b9b0*/  MOV R5, 0x1f ;  /* 0x0000001f00057802 */ /* 0x000fe40000000f00 */
[----:B------:R-:W-:Y:S01]  /*b9c0*/  MOV R4, 0xffffffff ;  /* 0xffffffff00047802 */ /* 0x000fe20000000f00 */
[----:B------:R-:W-:Y:S05]  /*b9d0*/  BRA.DIV ~URZ, `(.L_x_2154) ;  /* 0x00004ff27f007947 */ /* 0x000fea000b800000 */
[----:B------:R2:W3:Y:S02]  /*b9e0*/  SHFL.BFLY PT, R3, R242, 0x2, 0x1f ;  /* 0x0c401f00f2037f89 */ /* 0x0004e400000e0000 */
.L_x_2227:
[----:B---3--:R-:W-:Y:S01]  /*b9f0*/  FADD.FTZ R3, R3, R242 ;  /* 0x000000f203037221 */ /* 0x008fe20000010000 */
[----:B------:R-:W-:Y:S05]  /*ba00*/  BRA.DIV ~URZ, `(.L_x_2155) ;  /* 0x000050227f007947 */ /* 0x000fea000b800000 */
[----:B------:R-:W3:Y:S04]  /*ba10*/  SHFL.BFLY PT, R5, R239, 0x2, 0x1f ;  /* 0x0c401f00ef057f89 */ /* 0x000ee800000e0000 */
[----:B------:R-:W4:Y:S01]  /*ba20*/  SHFL.BFLY PT, R4, R3, 0x1, 0x1f ;  /* 0x0c201f0003047f89 */ /* 0x000f2200000e0000 */
[----:B---3--:R-:W-:-:S02]  /*ba30*/  FADD.FTZ R239, R5, R239 ;  /* 0x000000ef05ef7221 */ /* 0x008fc40000010000 */
[----:B----4-:R-:W-:-:S03]  /*ba40*/  FADD.FTZ R3, R3, R4 ;  /* 0x0000000403037221 */ /* 0x010fc60000010000 */
[----:B------:R3:W4:Y:S04]  /*ba50*/  SHFL.BFLY PT, R5, R239, 0x1, 0x1f ;  /* 0x0c201f00ef057f89 */ /* 0x00072800000e0000 */
.L_x_2228:
[----:B------:R-:W-:Y:S01]  /*ba60*/  FSETP.NE.FTZ.AND P1, PT, R3, RZ, PT ;  /* 0x000000ff0300720b */ /* 0x000fe20003f35000 */
[----:B----4-:R-:W-:Y:S01]  /*ba70*/  FADD.FTZ R5, R5, R239 ;  /* 0x000000ef05057221 */ /* 0x010fe20000010000 */
[----:B-1----:R-:W-:Y:S02]  /*ba80*/  MOV R6, RZ ;  /* 0x000000ff00067202 */ /* 0x002fe40000000f00 */
[----:B------:R-:W-:Y:S02]  /*ba90*/  MOV R4, 0xff800000 ;  /* 0xff80000000047802 */ /* 0x000fe40000000f00 */
[----:B------:R-:W-:-:S07]  /*baa0*/  FSETP.NE.FTZ.AND P0, PT, R5, RZ, PT ;  /* 0x000000ff0500720b */ /* 0x000fce0003f15000 */
[----:B------:R-:W1:Y:S01]  /*bab0*/  @P1 MUFU.LG2 R7, R3 ;  /* 0x0000000300071308 */ /* 0x000e620000000c00 */
[----:B------:R-:W-:-:S05]  /*bac0*/  @P1 MOV R8, 0x3f317218 ;  /* 0x3f31721800081802 */ /* 0x000fca0000000f00 */
[----:B------:R-:W-:Y:S02]  /*bad0*/  @P1 FMUL.FTZ R8, R8, c[0x0][0x2d0] ;  /* 0x0000b40008081a20 */ /* 0x000fe40000410000 */
[----:B------:R-:W4:Y:S01]  /*bae0*/  @P1 MUFU.RCP R6, R3 ;  /* 0x0000000300061308 */ /* 0x000f220000001000 */
[----:B-1----:R-:W-:-:S04]  /*baf0*/  @P1 FMUL.FTZ R7, R7, 0.69314718246459960938 ;  /* 0x3f31721807071820 */ /* 0x002fc80000410000 */
[----:B------:R-:W-:Y:S01]  /*bb00*/  @P1 FFMA.FTZ R4, R8, R2, R7 ;  /* 0x0000000208041223 */ /* 0x000fe20000010007 */
[----:B------:R-:W-:Y:S02]  /*bb10*/  @P0 MOV R7, 0x3f317218 ;  /* 0x3f31721800070802 */ /* 0x000fe40000000f00 */
[----:B------:R-:W-:Y:S01]  /*bb20*/  MOV R2, 0xff800000 ;  /* 0xff80000000027802 */ /* 0x000fe20000000f00 */
[C---:B----4-:R-:W-:Y:S01]  /*bb30*/  FMUL.FTZ R128, R6.reuse, R128 ;  /* 0x0000008006807220 */ /* 0x050fe20000410000 */
[----:B------:R-:W-:Y:S01]  /*bb40*/  MOV R3, RZ ;  /* 0x000000ff00037202 */ /* 0x000fe20000000f00 */
[C---:B------:R-:W-:Y:S01]  /*bb50*/  FMUL.FTZ R129, R6.reuse, R129 ;  /* 0x0000008106817220 */ /* 0x040fe20000410000 */
[----:B------:R-:W-:Y:S01]  /*bb60*/  MOV R8, 0x1 ;  /* 0x0000000100087802 */ /* 0x000fe20000000f00 */
[C---:B------:R-:W-:Y:S02]  /*bb70*/  FMUL.FTZ R124, R6.reuse, R124 ;  /* 0x0000007c067c7220 */ /* 0x040fe40000410000 */
[C---:B------:R-:W-:Y:S01]  /*bb80*/  FMUL.FTZ R125, R6.reuse, R125 ;  /* 0x0000007d067d7220 */ /* 0x040fe20000410000 */
[----:B------:R-:W-:Y:S01]  /*bb90*/  @P0 MUFU.RCP R3, R5 ;  /* 0x0000000500030308 */ /* 0x000fe20000001000 */
[----:B------:R-:W-:-:S02]  /*bba0*/  FMUL.FTZ R120, R6, R120 ;  /* 0x0000007806787220 */ /* 0x000fc40000410000 */
        /* <DEDUP_REMOVED lines=44> */
[----:B-1----:R-:W-:Y:S02]  /*be70*/  @P0 FMUL.FTZ R6, R5, 0.69314718246459960938 ;  /* 0x3f31721805060820 */ /* 0x002fe40000410000 */
[----:B------:R-:W-:Y:S02]  /*be80*/  @P0 FMUL.FTZ R5, R7, c[0x0][0x2d0] ;  /* 0x0000b40007050a20 */ /* 0x000fe40000410000 */
        /* <DEDUP_REMOVED lines=47> */
[----:B------:R-:W-:Y:S02]  /*c180*/  FMUL.FTZ R99, R3, R99 ;  /* 0x0000006303637220 */ /* 0x000fe40000410000 */
[----:B------:R-:W-:Y:S02]  /*c190*/  @P0 FFMA.FTZ R2, R5, R0, R6 ;  /* 0x0000000005020223 */ /* 0x000fe40000010006 */
.L_x_2131:
[----:B------:R-:W-:Y:S01]  /*c1a0*/  LOP3.LUT P0, RZ, R206, 0xff, RZ, 0xc0, !PT ;  /* 0x000000ffceff7812 */ /* 0x000fe2000780c0ff */
[----:B------:R-:W-:-:S12]  /*c1b0*/  BSSY B0, `(.L_x_2156) ;  /* 0x000000f000007945 */ /* 0x000fd80003800000 */
[----:B------:R-:W-:Y:S05]  /*c1c0*/  @P0 BRA `(.L_x_2157) ;  /* 0x000000d000000947 */ /* 0x000fea0003800000 */
[----:B------:R-:W4:Y:S01]  /*c1d0*/  S2R R0, SR_LANEID ;  /* 0x0000000000007919 */ /* 0x000f220000000000 */
[----:B------:R-:W-:Y:S01]  /*c1e0*/  VOTEU.ANY UR4, UPT, PT ;  /* 0x0000000000047886 */ /* 0x000fe200038e0100 */
[----:B------:R-:W-:Y:S01]  /*c1f0*/  IMAD.MOV.U32 R6, RZ, RZ, c[0x0][0x560] ;  /* 0x00015800ff067624 */ /* 0x000fe200078e00ff */
[----:B------:R-:W4:Y:S01]  /*c200*/  FLO.U32 R5, UR4 ;  /* 0x0000000400057d00 */ /* 0x000f2200080e0000 */
[----:B------:R-:W-:-:S07]  /*c210*/  IMAD.MOV.U32 R7, RZ, RZ, c[0x0][0x564] ;  /* 0x00015900ff077624 */ /* 0x000fce00078e00ff */
[----:B------:R-:W5:Y:S01]  /*c220*/  POPC R3, UR4 ;  /* 0x0000000400037d09 */ /* 0x000f620008000000 */
[----:B----4-:R-:W-:-:S13]  /*c230*/  ISETP.EQ.U32.AND P0, PT, R5, R0, PT ;  /* 0x000000000500720c */ /* 0x010fda0003f02070 */
[----:B-----5:R-:W4:Y:S04]  /*c240*/  @P0 ATOMG.E.ADD.STRONG.GPU PT, R3, [R6.64], R3 ;  /* 0x00000003060309a8 */ /* 0x020f2800081ee1c8 */
[----:B------:R-:W5:Y:S02]  /*c250*/  S2R R0, SR_LTMASK ;  /* 0x0000000000007919 */ /* 0x000f640000003900 */
[----:B-----5:R-:W-:-:S04]  /*c260*/  LOP3.LUT R0, R0, UR4, RZ, 0xc0, !PT ;  /* 0x0000000400007c12 */ /* 0x020fc8000f8ec0ff */
[----:B------:R-:W5:Y:S01]  /*c270*/  POPC R196, R0 ;  /* 0x0000000000c47309 */ /* 0x000f620000000000 */
[----:B----4-:R-:W5:Y:S02]  /*c280*/  SHFL.IDX PT, R3, R3, R5, 0x1f ;  /* 0x00001f0503037589 */ /* 0x010f6400000e0000 */
[----:B-----5:R-:W-:-:S05]  /*c290*/  IADD3 R196, R3, c[0x0][0xc], R196 ;  /* 0x0000030003c47a10 */ /* 0x020fca0007ffe0c4 */
.L_x_2157:
[----:B------:R-:W-:Y:S05]  /*c2a0*/  BSYNC B0 ;  /* 0x0000000000007941 */ /* 0x000fea0003800000 */
.L_x_2156:
[----:B------:R-:W-:Y:S01]  /*c2b0*/  PRMT R8, R8, 0x9910, RZ ;  /* 0x0000991008087816 */ /* 0x000fe200000000ff */
[----:B------:R-:W-:Y:S01]  /*c2c0*/  BSSY B1, `(.L_x_2158) ;  /* 0x000030e000017945 */ /* 0x000fe20003800000 */
[----:B------:R-:W-:Y:S01]  /*c2d0*/  IMAD.MOV.U32 R3, RZ, RZ, R196 ;  /* 0x000000ffff037224 */ /* 0x000fe200078e00c4 */
[----:B------:R-:W-:Y:S02]  /*c2e0*/  SHF.R.S32.HI R7, RZ, 0x1f, R230 ;  /* 0x0000001fff077819 */ /* 0x000fe400000114e6 */
[----:B------:R-:W-:-:S13]  /*c2f0*/  ISETP.NE.AND P0, PT, R8, RZ, PT ;  /* 0x000000ff0800720c */ /* 0x000fda0003f05270 */
[----:B------:R-:W-:Y:S05]  /*c300*/  @!P0 BRA `(.L_x_2159) ;  /* 0x000024d000008947 */ /* 0x000fea0003800000 */
[----:B------:R-:W-:Y:S01]  /*c310*/  WARPSYNC 0xffffffff ;  /* 0xffffffff00007948 */ /* 0x000fe20003800000 */
[----:B------:R-:W-:Y:S01]  /*c320*/  BAR.SYNC.DEFER_BLOCKING 0x1, 0x100 ;  /* 0x0044000000007b1d */ /* 0x000fe20000010000 */
[----:B------:R-:W-:Y:S02]  /*c330*/  F2FP.BF16.PACK_AB R5, R129, R128 ;  /* 0x000000808105723e */ /* 0x000fe400000010ff */
[----:B------:R-:W-:Y:S02]  /*c340*/  F2FP.BF16.PACK_AB R6, R131, R130 ;  /* 0x000000828306723e */ /* 0x000fe400000010ff */
[----:B------:R-:W-:Y:S02]  /*c350*/  F2FP.BF16.PACK_AB R0, R125, R124 ;  /* 0x0000007c7d00723e */ /* 0x000fe400000010ff */
[----:B------:R-:W-:Y:S02]  /*c360*/  F2FP.BF16.PACK_AB R8, R99, R98 ;  /* 0x000000626308723e */ /* 0x000fe400000010ff */
[----:B------:R-:W-:-:S02]  /*c370*/  ISETP.NE.U32.AND P2, PT, RZ, c[0x0][0x508], PT ;  /* 0x00014200ff007a0c */ /* 0x000fc40003f45070 */
[----:B------:R-:W-:Y:S02]  /*c380*/  ISETP.NE.U32.AND P1, PT, RZ, c[0x0][0x500], PT ;  /* 0x00014000ff007a0c */ /* 0x000fe40003f25070 */
[----:B------:R-:W-:Y:S02]  /*c390*/  ISETP.NE.AND.EX P2, PT, RZ, c[0x0][0x50c], PT, P2 ;  /* 0x00014300ff007a0c */ /* 0x000fe40003f45320 */
[----:B------:R-:W-:Y:S01]  /*c3a0*/  ISETP.NE.AND.EX P1, PT, RZ, c[0x0][0x504], PT, P1 ;  /* 0x00014100ff007a0c */ /* 0x000fe20003f25310 */
[----:B------:R4:W-:Y:S10]  /*c3b0*/  STS [R217], R5 ;  /* 0x00000005d9007388 */ /* 0x0009f40000000800 */
[C---:B------:R-:W-:Y:S01]  /*c3c0*/  @P2 LEA R10, P0, R230.reuse, c[0x0][0x508], 0x2 ;  /* 0x00014200e60a2a11 */ /* 0x040fe200078010ff */
[----:B------:R1:W-:Y:S03]  /*c3d0*/  STS [R217+0x400], R6 ;  /* 0x00040006d9007388 */ /* 0x0003e60000000800 */
[----:B------:R-:W-:Y:S01]  /*c3e0*/  @P2 LEA.HI.X R11, R230, c[0x0][0x50c], R7, 0x2, P0 ;  /* 0x00014300e60b2a11 */ /* 0x000fe200000f1407 */
[----:B------:R2:W-:Y:S01]  /*c3f0*/  STS [R209], R0 ;  /* 0x00000000d1007388 */ /* 0x0005e20000000800 */
[----:B----4-:R-:W-:-:S02]  /*c400*/  F2FP.BF16.PACK_AB R5, R127, R126 ;  /* 0x0000007e7f05723e */ /* 0x010fc400000010ff */
[----:B-1----:R-:W-:-:S03]  /*c410*/  F2FP.BF16.PACK_AB R6, R121, R120 ;  /* 0x000000787906723e */ /* 0x002fc600000010ff */
[----:B------:R1:W-:Y:S01]  /*c420*/  STS [R209+0x400], R5 ;  /* 0x00040005d1007388 */ /* 0x0003e20000000800 */
[----:B--2---:R-:W-:-:S03]  /*c430*/  F2FP.BF16.PACK_AB R0, R123, R122 ;  /* 0x0000007a7b00723e */ /* 0x004fc600000010ff */
[----:B------:R2:W-:Y:S04]  /*c440*/  STS [R226], R6 ;  /* 0x00000006e2007388 */ /* 0x0005e80000000800 */
[----:B------:R4:W-:Y:S01]  /*c450*/  STS [R226+0x400], R0 ;  /* 0x00040000e2007388 */ /* 0x0009e20000000800 */
[----:B-1----:R-:W-:Y:S02]  /*c460*/  F2FP.BF16.PACK_AB R5, R117, R116 ;  /* 0x000000747505723e */ /* 0x002fe400000010ff */
[----:B--2---:R-:W-:-:S03]  /*c470*/  F2FP.BF16.PACK_AB R6, R119, R118 ;  /* 0x000000767706723e */ /* 0x004fc600000010ff */
[----:B------:R1:W-:Y:S01]  /*c480*/  STS [R221], R5 ;  /* 0x00000005dd007388 */ /* 0x0003e20000000800 */
[----:B----4-:R-:W-:-:S03]  /*c490*/  F2FP.BF16.PACK_AB R0, R113, R112 ;  /* 0x000000707100723e */ /* 0x010fc600000010ff */
[----:B------:R2:W-:Y:S04]  /*c4a0*/  STS [R221+0x400], R6 ;  /* 0x00040006dd007388 */ /* 0x0005e80000000800 */
[----:B------:R4:W-:Y:S01]  /*c4b0*/  STS [R225], R0 ;  /* 0x00000000e1007388 */ /* 0x0009e20000000800 */
[----:B-1----:R-:W-:Y:S02]  /*c4c0*/  F2FP.BF16.PACK_AB R5, R115, R114 ;  /* 0x000000727305723e */ /* 0x002fe400000010ff */
[----:B--2---:R-:W-:-:S03]  /*c4d0*/  F2FP.BF16.PACK_AB R6, R109, R108 ;  /* 0x0000006c6d06723e */ /* 0x004fc600000010ff */
[----:B------:R1:W-:Y:S01]  /*c4e0*/  STS [R225+0x400], R5 ;  /* 0x00040005e1007388 */ /* 0x0003e20000000800 */
[----:B----4-:R-:W-:-:S03]  /*c4f0*/  F2FP.BF16.PACK_AB R0, R111, R110 ;  /* 0x0000006e6f00723e */ /* 0x010fc600000010ff */
        /* <DEDUP_REMOVED lines=12> */
[----:B------:R2:W-:Y:S04]  /*c5c0*/  STS [R217+0x4000], R6 ;  /* 0x00400006d9007388 */ /* 0x0005e80000000800 */
[----:B------:R4:W-:Y:S01]  /*c5d0*/  STS [R217+0x4400], R0 ;  /* 0x00440000d9007388 */ /* 0x0009e20000000800 */
        /* <DEDUP_REMOVED lines=51> */
[----:B----4-:R-:W-:-:S05]  /*c910*/  F2FP.BF16.PACK_AB R0, R91, R90 ;  /* 0x0000005a5b00723e */ /* 0x010fca00000010ff */
[----:B------:R2:W-:Y:S04]  /*c920*/  STS [R228+0x8400], R0 ;  /* 0x00840000e4007388 */ /* 0x0005e80000000800 */
[----:B------:R4:W-:Y:S01]  /*c930*/  STS [R224+0x8000], R6 ;  /* 0x00800006e0007388 */ /* 0x0009e20000000800 */
[----:B-1----:R-:W-:-:S05]  /*c940*/  F2FP.BF16.PACK_AB R5, R95, R94 ;  /* 0x0000005e5f05723e */ /* 0x002fca00000010ff */
[----:B------:R1:W-:Y:S01]  /*c950*/  STS [R224+0x8400], R5 ;  /* 0x00840005e0007388 */ /* 0x0003e20000000800 */
[----:B--2---:R-:W-:-:S03]  /*c960*/  F2FP.BF16.PACK_AB R0, R97, R96 ;  /* 0x000000606100723e */ /* 0x004fc600000010ff */
[----:B------:R-:W-:Y:S01]  /*c970*/  STS [R227+0x8400], R8 ;  /* 0x00840008e3007388 */ /* 0x000fe20000000800 */
[----:B----4-:R-:W-:-:S03]  /*c980*/  IMAD.MOV.U32 R6, RZ, RZ, c[0x0][0x388] ;  /* 0x0000e200ff067624 */ /* 0x010fc600078e00ff */
[----:B------:R2:W-:Y:S04]  /*c990*/  STS [R227+0x8000], R0 ;  /* 0x00800000e3007388 */ /* 0x0005e80000000800 */
[----:B------:R-:W-:Y:S01]  /*c9a0*/  BAR.SYNC.DEFER_BLOCKING 0x1, 0x100 ;  /* 0x0044000000007b1d */ /* 0x000fe20000010000 */
[----:B-1----:R-:W-:-:S04]  /*c9b0*/  IMAD.MOV.U32 R5, RZ, RZ, 0x4 ;  /* 0x00000004ff057424 */ /* 0x002fc800078e00ff */
[----:B------:R-:W-:-:S04]  /*c9c0*/  IMAD.WIDE R12, R230, R5, c[0x0][0x500] ;  /* 0x00014000e60c7625 */ /* 0x000fc800078e0205 */
[----:B--2---:R-:W-:Y:S01]  /*c9d0*/  IMAD.MOV.U32 R0, RZ, RZ, RZ ;  /* 0x000000ffff007224 */ /* 0x004fe200078e00ff */
[----:B------:R1:W5:Y:S05]  /*c9e0*/  @P2 LDG.E R6, [R10.64] ;  /* 0x000000080a062981 */ /* 0x00036a000c1e1900 */
[----:B------:R1:W5:Y:S01]  /*c9f0*/  @P1 LDG.E R0, [R12.64] ;  /* 0x000000080c001981 */ /* 0x000362000c1e1900 */
[----:B------:R-:W-:-:S04]  /*ca00*/  ISETP.NE.AND P0, PT, R234, RZ, PT ;  /* 0x000000ffea00720c */ /* 0x000fc80003f05270 */
[----:B------:R-:W-:Y:S01]  /*ca10*/  SEL R234, R234, c[0x0][0x3d4], P0 ;  /* 0x0000f500eaea7a07 */ /* 0x000fe20000000000 */
[----:B------:R-:W-:Y:S05]  /*ca20*/  @P2 BRA `(.L_x_2160) ;  /* 0x0000004000002947 */ /* 0x000fea0003800000 */
[----:B------:R-:W-:Y:S05]  /*ca30*/  @!P1 BRA `(.L_x_2160) ;  /* 0x0000003000009947 */ /* 0x000fea0003800000 */
[----:B-----5:R2:W4:Y:S04]  /*ca40*/  LDG.E R6, [R12.64] ;  /* 0x000000080c067981 */ /* 0x020528000c1e1900 */
[----:B-12---:R-:W4:Y:S02]  /*ca50*/  LDG.E R12, [R12.64+0x4] ;  /* 0x000004080c0c7981 */ /* 0x006f24000c1e1900 */
[----:B----4-:R-:W-:Y:S02]  /*ca60*/  IADD3 R6, -R6, R12, RZ ;  /* 0x0000000c06067210 */ /* 0x010fe40007ffe1ff */
.L_x_2160:
[----:B------:R-:W-:Y:S01]  /*ca70*/  IMAD.MOV.U32 R22, RZ, RZ, 0x368 ;  /* 0x00000368ff167424 */ /* 0x000fe200078e00ff */
[----:B------:R-:W-:Y:S01]  /*ca80*/  ISETP.GT.AND P3, PT, R234, 0x1, PT ;  /* 0x00000001ea00780c */ /* 0x000fe20003f64270 */
[----:B------:R-:W-:Y:S01]  /*ca90*/  IMAD.MOV.U32 R5, RZ, RZ, c[0x0][0x4e8] ;  /* 0x00013a00ff057624 */ /* 0x000fe200078e00ff */
[----:B------:R-:W-:Y:S01]  /*caa0*/  ISETP.NE.U32.AND P0, PT, RZ, c[0x0][0x500], PT ;  /* 0x00014000ff007a0c */ /* 0x000fe20003f05070 */
[----:B-----5:R-:W-:Y:S01]  /*cab0*/  IMAD R6, R6, c[0x0][0x4e8], RZ ;  /* 0x00013a0006067a24 */ /* 0x020fe200078e02ff */
[----:B------:R-:W-:-:S02]  /*cac0*/  SEL R22, R22, 0x328, P3 ;  /* 0x0000032816167807 */ /* 0x000fc40001800000 */
[----:B------:R-:W-:Y:S02]  /*cad0*/  ISETP.NE.AND.EX P0, PT, RZ, c[0x0][0x504], PT, P0 ;  /* 0x00014100ff007a0c */ /* 0x000fe40003f05300 */
[----:B------:R-:W2:Y:S01]  /*cae0*/  LDC.64 R20, c[0x0][R22+0x170] ;  /* 0x00005c0016147b82 */ /* 0x000ea20000000a00 */
[----:B------:R-:W-:Y:S01]  /*caf0*/  ISETP.NE.AND P2, PT, R5, 0x1, PT ;  /* 0x000000010500780c */ /* 0x000fe20003f45270 */
[----:B------:R-:W-:Y:S01]  /*cb00*/  IMAD.IADD R5, R214, 0x1, R197 ;  /* 0x00000001d6057824 */ /* 0x000fe200078e02c5 */
[----:B------:R-:W-:Y:S02]  /*cb10*/  SEL R230, R230, RZ, !P0 ;  /* 0x000000ffe6e67207 */ /* 0x000fe40004000000 */
[----:B------:R-:W-:Y:S01]  /*cb20*/  SEL R7, R7, RZ, !P0 ;  /* 0x000000ff07077207 */ /* 0x000fe20004000000 */
[----:B-1----:R-:W-:Y:S02]  /*cb30*/  IMAD.MOV.U32 R13, RZ, RZ, R5 ;  /* 0x000000ffff0d7224 */ /* 0x002fe400078e0005 */
[----:B------:R-:W1:Y:S08]  /*cb40*/  LDC.64 R16, c[0x0][R22+0x168] ;  /* 0x00005a0016107b82 */ /* 0x000e700000000a00 */
[----:B------:R-:W4:Y:S08]  /*cb50*/  LDC.64 R18, c[0x0][R22+0x178] ;  /* 0x00005e0016127b82 */ /* 0x000f300000000a00 */
[----:B------:R-:W3:Y:S01]  /*cb60*/  LDC.64 R14, c[0x0][R22+0x160] ;  /* 0x00005800160e7b82 */ /* 0x000ee20000000a00 */
[----:B--2---:R-:W-:-:S04]  /*cb70*/  IMAD R8, R21, R230, RZ ;  /* 0x000000e615087224 */ /* 0x004fc800078e02ff */
[----:B------:R-:W-:Y:S02]  /*cb80*/  IMAD R8, R20, R7, R8 ;  /* 0x0000000714087224 */ /* 0x000fe400078e0208 */
[----:B------:R-:W-:-:S04]  /*cb90*/  @P2 IMAD.HI.U32 R7, R5, c[0x0][0x4ec], RZ ;  /* 0x00013b0005072a27 */ /* 0x000fc800078e00ff */
[-C--:B-1----:R-:W-:Y:S01]  /*cba0*/  IMAD.WIDE.U32 R10, R16, R231.reuse, RZ ;  /* 0x000000e7100a7225 */ /* 0x082fe200078e00ff */
[----:B------:R-:W-:Y:S02]  /*cbb0*/  SEL R16, R235, RZ, P3 ;  /* 0x000000ffeb107207 */ /* 0x000fe40001800000 */
[----:B------:R-:W-:Y:S01]  /*cbc0*/  @P2 SHF.R.U32.HI R13, RZ, c[0x0][0x4f0], R7 ;  /* 0x00013c00ff0d2a19 */ /* 0x000fe20000011607 */
[----:B------:R-:W-:Y:S01]  /*cbd0*/  IMAD R9, R17, R231, RZ ;  /* 0x000000e711097224 */ /* 0x000fe200078e02ff */
[----:B------:R-:W-:Y:S01]  /*cbe0*/  SHF.R.S32.HI R7, RZ, 0x1f, R0 ;  /* 0x0000001fff077819 */ /* 0x000fe20000011400 */
[----:B------:R-:W-:-:S04]  /*cbf0*/  IMAD.WIDE.U32 R20, R20, R230, RZ ;  /* 0x000000e614147225 */ /* 0x000fc800078e00ff */
[----:B------:R-:W-:Y:S01]  /*cc00*/  IMAD.IADD R9, R11, 0x1, R9 ;  /* 0x000000010b097824 */ /* 0x000fe200078e0209 */
[----:B------:R-:W-:Y:S01]  /*cc10*/  IADD3 R12, P1, P0, R20, R10, R0 ;  /* 0x0000000a140c7210 */ /* 0x000fe2000783e000 */
[----:B------:R-:W-:Y:S02]  /*cc20*/  IMAD.IADD R8, R21, 0x1, R8 ;  /* 0x0000000115087824 */ /* 0x000fe400078e0208 */
[-C--:B----4-:R-:W-:Y:S02]  /*cc30*/  IMAD R11, R19, R16.reuse, RZ ;  /* 0x00000010130b7224 */ /* 0x090fe400078e02ff */
        /* <DEDUP_REMOVED lines=8> */
[-C--:B---3--:R-:W-:Y:S01]  /*ccc0*/  IMAD R9, R15, R10.reuse, RZ ;  /* 0x0000000a0f097224 */ /* 0x088fe200078e02ff */
[----:B------:R-:W-:Y:S01]  /*ccd0*/  SHF.R.S32.HI R13, RZ, 0x1f, R10 ;  /* 0x0000001fff0d7819 */ /* 0x000fe2000001140a */
[----:B------:R-:W-:Y:S02]  /*cce0*/  IMAD.MOV.U32 R8, RZ, RZ, c[0x0][0x4a8] ;  /* 0x00012a00ff087624 */ /* 0x000fe400078e00ff */
[----:B------:R-:W-:-:S03]  /*ccf0*/  IMAD.WIDE.U32 R16, R14, R10, R16 ;  /* 0x0000000a0e107225 */ /* 0x000fc600078e0010 */
[----:B------:R-:W-:Y:S01]  /*cd00*/  SEL R8, R8, c[0x0][0x450], P3 ;  /* 0x0001140008087a07 */ /* 0x000fe20001800000 */
[----:B------:R-:W-:Y:S02]  /*cd10*/  IMAD R9, R14, R13, R9 ;  /* 0x0000000d0e097224 */ /* 0x000fe400078e0209 */
[----:B------:R-:W-:Y:S01]  /*cd20*/  IMAD.MOV.U32 R10, RZ, RZ, c[0x0][0x4ac] ;  /* 0x00012b00ff0a7624 */ /* 0x000fe200078e00ff */
[----:B------:R-:W-:Y:S01]  /*cd30*/  LEA R8, P0, R16, R8, 0x2 ;  /* 0x0000000810087211 */ /* 0x000fe200078010ff */
[----:B------:R-:W-:-:S03]  /*cd40*/  IMAD.IADD R9, R17, 0x1, R9 ;  /* 0x0000000111097824 */ /* 0x000fc600078e0209 */
[----:B------:R-:W-:Y:S01]  /*cd50*/  SEL R10, R10, c[0x0][0x454], P3 ;  /* 0x000115000a0a7a07 */ /* 0x000fe20001800000 */
[----:B------:R-:W-:Y:S03]  /*cd60*/  SHFL.IDX PT, R12, R8, 0x1, 0x1c1f ;  /* 0x003c1f00080c7f89 */ /* 0x000fe600000e0000 */
[----:B------:R-:W-:Y:S02]  /*cd70*/  LEA.HI.X R9, R16, R10, R9, 0x2, P0 ;  /* 0x0000000a10097211 */ /* 0x000fe400000f1409 */
[----:B------:R1:W-:Y:S01]  /*cd80*/  SHFL.IDX PT, R10, R8, RZ, 0x1c1f ;  /* 0x001c1fff080a7589 */ /* 0x0003e200000e0000 */
[----:B------:R-:W-:-:S03]  /*cd90*/  LOP3.LUT P0, RZ, R216, 0x3, RZ, 0xc0, !PT ;  /* 0x00000003d8ff7812 */ /* 0x000fc6000780c0ff */
[----:B------:R-:W2:Y:S04]  /*cda0*/  SHFL.IDX PT, R11, R9, RZ, 0x1c1f ;  /* 0x001c1fff090b7589 */ /* 0x000ea800000e0000 */
[----:B------:R3:W4:Y:S01]  /*cdb0*/  SHFL.IDX PT, R13, R9, 0x1, 0x1c1f ;  /* 0x003c1f00090d7f89 */ /* 0x00072200000e0000 */
[----:B-1----:R-:W-:-:S05]  /*cdc0*/  IMAD.IADD R8, R215, 0x1, R197 ;  /* 0x00000001d7087824 */ /* 0x002fca00078e02c5 */
[C---:B------:R-:W-:Y:S02]  /*cdd0*/  ISETP.GE.OR P1, PT, R8.reuse, R6, P0 ;  /* 0x000000060800720c */ /* 0x040fe40000726670 */
[----:B---3--:R-:W-:-:S04]  /*cde0*/  IADD3 R9, R8, 0x8, RZ ;  /* 0x0000000808097810 */ /* 0x008fc80007ffe0ff */
[----:B------:R-:W-:-:S07]  /*cdf0*/  ISETP.GE.OR P0, PT, R9, R6, P0 ;  /* 0x000000060900720c */ /* 0x000fce0000706670 */
[----:B--2---:R1:W-:Y:S01]  /*ce00*/  @!P1 ST.E [R10.64], R4 ;  /* 0x000000040a009985 */ /* 0x0043e2000c101908 */
[----:B------:R-:W-:-:S05]  /*ce10*/  ISETP.GE.AND P1, PT, R8, R6, PT ;  /* 0x000000060800720c */ /* 0x000fca0003f26270 */
[----:B----4-:R1:W-:Y:S01]  /*ce20*/  @!P0 ST.E [R12.64], R2 ;  /* 0x000000020c008985 */ /* 0x0103e2000c101908 */
[----:B------:R-:W-:Y:S01]  /*ce30*/  ISETP.GE.AND P0, PT, R9, R6, PT ;  /* 0x000000060900720c */ /* 0x000fe20003f06270 */
[----:B------:R-:W-:Y:S05]  /*ce40*/  @P3 BRA `(.L_x_2161) ;  /* 0x000007c000003947 */ /* 0x000fea0003800000 */
[----:B-1----:R-:W-:Y:S01]  /*ce50*/  IMAD R2, R7, c[0x0][0x3a0], RZ ;  /* 0x0000e80007027a24 */ /* 0x002fe200078e02ff */
[----:B------:R-:W-:Y:S01]  /*ce60*/  SHF.R.S32.HI R4, RZ, 0x1f, R230 ;  /* 0x0000001fff047819 */ /* 0x000fe200000114e6 */
[C---:B------:R-:W-:Y:S01]  /*ce70*/  IMAD.WIDE.U32 R8, R0.reuse, c[0x0][0x3a0], RZ ;  /* 0x0000e80000087a25 */ /* 0x040fe200078e00ff */
[----:B------:R1:W2:Y:S03]  /*ce80*/  LDS.128 R52, [R212+0x80] ;  /* 0x00008000d4347984 */ /* 0x0002a60000000c00 */
[----:B------:R-:W-:Y:S01]  /*ce90*/  IMAD R2, R0, c[0x0][0x3a4], R2 ;  /* 0x0000e90000027a24 */ /* 0x000fe200078e0202 */
[----:B------:R-:W-:Y:S01]  /*cea0*/  LEA R0, R218, R219, 0x5 ;  /* 0x000000dbda007211 */ /* 0x000fe200078e28ff */
[----:B------:R1:W3:Y:S01]  /*ceb0*/  LDS.128 R48, [R212+0x1080] ;  /* 0x00108000d4307984 */ /* 0x0002e20000000c00 */
[----:B------:R-:W-:-:S02]  /*cec0*/  IMAD R4, R4, c[0x0][0x3f0], RZ ;  /* 0x0000fc0004047a24 */ /* 0x000fc400078e02ff */
[----:B------:R-:W-:Y:S01]  /*ced0*/  IADD3 R9, R9, R2, RZ ;  /* 0x0000000209097210 */ /* 0x000fe20007ffe0ff */
[----:B------:R1:W4:Y:S01]  /*cee0*/  LDS.128 R44, [R212+0x2080] ;  /* 0x00208000d42c7984 */ /* 0x0003220000000c00 */
[----:B------:R-:W-:Y:S01]  /*cef0*/  IADD3 R0, R197, R0, RZ ;  /* 0x00000000c5007210 */ /* 0x000fe20007ffe0ff */
[----:B------:R-:W-:Y:S01]  /*cf00*/  IMAD R4, R230, c[0x0][0x3f4], R4 ;  /* 0x0000fd00e6047a24 */ /* 0x000fe200078e0204 */
[----:B------:R-:W-:Y:S01]  /*cf10*/  IADD3 R197, R219, R197, RZ ;  /* 0x000000c5dbc57210 */ /* 0x000fe20007ffe0ff */
[C---:B------:R-:W-:Y:S01]  /*cf20*/  IMAD.WIDE.U32 R8, R231.reuse, c[0x0][0x3e8], R8 ;  /* 0x0000fa00e7087a25 */ /* 0x040fe200078e0008 */
[----:B------:R1:W1:Y:S01]  /*cf30*/  LDS.128 R40, [R212+0x3080] ;  /* 0x00308000d4287984 */ /* 0x0002620000000c00 */
[----:B------:R-:W-:Y:S02]  /*cf40*/  MOV R2, R0 ;  /* 0x0000000000027202 */ /* 0x000fe40000000f00 */
[----:B------:R-:W-:Y:S01]  /*cf50*/  IMAD R9, R231, c[0x0][0x3ec], R9 ;  /* 0x0000fb00e7097a24 */ /* 0x000fe200078e0209 */
[----:B------:R1:W1:Y:S01]  /*cf60*/  LDS.128 R36, [R212+0x4080] ;  /* 0x00408000d4247984 */ /* 0x0002620000000c00 */
[----:B------:R-:W-:-:S03]  /*cf70*/  @P2 IMAD.HI.U32 R5, R0, c[0x0][0x4ec], RZ ;  /* 0x00013b0000052a27 */ /* 0x000fc600078e00ff */
[----:B------:R1:W1:Y:S01]  /*cf80*/  LDS.128 R32, [R212+0x5080] ;  /* 0x00508000d4207984 */ /* 0x0002620000000c00 */
[----:B------:R-:W-:Y:S01]  /*cf90*/  IMAD.WIDE.U32 R56, R230, c[0x0][0x3f0], R8 ;  /* 0x0000fc00e6387a25 */ /* 0x000fe200078e0008 */
[----:B------:R-:W-:Y:S02]  /*cfa0*/  @P2 SHF.R.U32.HI R2, RZ, c[0x0][0x4f0], R5 ;  /* 0x00013c00ff022a19 */ /* 0x000fe40000011605 */
[----:B------:R1:W1:Y:S02]  /*cfb0*/  LDS.128 R28, [R212+0x6080] ;  /* 0x00608000d41c7984 */ /* 0x0002640000000c00 */
[----:B------:R-:W-:Y:S02]  /*cfc0*/  SHF.R.S32.HI R7, RZ, 0x1f, R2 ;  /* 0x0000001fff077819 */ /* 0x000fe40000011402 */
[----:B------:R1:W1:Y:S01]  /*cfd0*/  LDS.128 R24, [R212+0x7080] ;  /* 0x00708000d4187984 */ /* 0x0002620000000c00 */
[----:B------:R-:W-:Y:S02]  /*cfe0*/  IADD3 R5, -R2, RZ, RZ ;  /* 0x000000ff02057210 */ /* 0x000fe40007ffe1ff */
[----:B------:R-:W-:Y:S01]  /*cff0*/  IADD3 R57, R57, R4, RZ ;  /* 0x0000000439397210 */ /* 0x000fe20007ffe0ff */
[----:B------:R1:W1:Y:S01]  /*d000*/  LDS.128 R20, [R212+0x8080] ;  /* 0x00808000d4147984 */ /* 0x0002620000000c00 */
[----:B------:R-:W-:-:S02]  /*d010*/  IMAD R7, R7, c[0x0][0x3e0], RZ ;  /* 0x0000f80007077a24 */ /* 0x000fc400078e02ff */
        /* <DEDUP_REMOVED lines=15> */
[----:B--234-:R2:W3:Y:S02]  /*d110*/  SHFL.IDX PT, R57, R7, RZ, 0x181f ;  /* 0x00181fff07397589 */ /* 0x01c4e400000e0000 */
.L_x_2229:
[----:B------:R-:W-:Y:S05]  /*d120*/  BRA.DIV ~URZ, `(.L_x_2163) ;  /* 0x00003a727f007947 */ /* 0x000fea000b800000 */
[----:B------:R4:W2:Y:S02]  /*d130*/  SHFL.IDX PT, R0, R56, RZ, 0x181f ;  /* 0x00181fff38007589 */ /* 0x0008a400000e0000 */
.L_x_2230:
[----:B------:R-:W-:Y:S01]  /*d140*/  ISETP.GE.AND P0, PT, R197, R6, PT ;  /* 0x00000006c500720c */ /* 0x000fe20003f06270 */
[----:B------:R-:W-:-:S12]  /*d150*/  BSSY B0, `(.L_x_2164) ;  /* 0x000000e000007945 */ /* 0x000fd80003800000 */
[----:B------:R-:W-:Y:S05]  /*d160*/  @P0 BRA `(.L_x_2165) ;  /* 0x000000c000000947 */ /* 0x000fea0003800000 */
[----:B------:R-:W-:Y:S02]  /*d170*/  ISETP.GE.AND P5, PT, R222, c[0x0][0x3c8], PT ;  /* 0x0000f200de007a0c */ /* 0x000fe40003fa6270 */
[----:B------:R-:W-:Y:S02]  /*d180*/  ISETP.GE.AND P4, PT, R208, c[0x0][0x3c8], PT ;  /* 0x0000f200d0007a0c */ /* 0x000fe40003f86270 */
[----:B------:R-:W-:-:S09]  /*d190*/  ISETP.GE.AND P3, PT, R207, c[0x0][0x3c8], PT ;  /* 0x0000f200cf007a0c */ /* 0x000fd20003f66270 */
[-C--:B--2---:R-:W-:Y:S02]  /*d1a0*/  @!P5 LEA R58, P2, R222, R0.reuse, 0x1 ;  /* 0x00000000de3ad211 */ /* 0x084fe400078408ff */
[-C--:B------:R-:W-:Y:S02]  /*d1b0*/  @!P4 LEA R4, P1, R208, R0.reuse, 0x1 ;  /* 0x00000000d004c211 */ /* 0x080fe400078208ff */
[C---:B------:R-:W-:Y:S02]  /*d1c0*/  @!P3 LEA R60, P0, R207.reuse, R0, 0x1 ;  /* 0x00000000cf3cb211 */ /* 0x040fe400078008ff */
[-C--:B---3--:R-:W-:Y:S02]  /*d1d0*/  @!P5 LEA.HI.X R59, R222, R57.reuse, R223, 0x1, P2 ;  /* 0x00000039de3bd211 */ /* 0x088fe400010f0cdf */
[-C--:B------:R-:W-:Y:S02]  /*d1e0*/  @!P4 LEA.HI.X R5, R208, R57.reuse, R203, 0x1, P1 ;  /* 0x00000039d005c211 */ /* 0x080fe400008f0ccb */
[----:B------:R-:W-:Y:S01]  /*d1f0*/  @!P3 LEA.HI.X R61, R207, R57, R202, 0x1, P0 ;  /* 0x00000039cf3db211 */ /* 0x000fe200000f0cca */
[----:B------:R2:W-:Y:S04]  /*d200*/  @!P5 ST.E.128 [R58.64], R52 ;  /* 0x000000343a00d985 */ /* 0x0005e8000c101d08 */
[----:B-1----:R2:W-:Y:S04]  /*d210*/  @!P4 ST.E.128 [R4.64], R36 ;  /* 0x000000240400c985 */ /* 0x0025e8000c101d08 */
[----:B------:R2:W-:Y:S02]  /*d220*/  @!P3 ST.E.128 [R60.64], R20 ;  /* 0x000000143c00b985 */ /* 0x0005e4000c101d08 */
.L_x_2165:
[----:B------:R-:W-:Y:S05]  /*d230*/  BSYNC B0 ;  /* 0x0000000000007941 */ /* 0x000fea0003800000 */
.L_x_2164:
[----:B------:R-:W-:Y:S05]  /*d240*/  BRA.DIV ~URZ, `(.L_x_2166) ;  /* 0x000039c27f007947 */ /* 0x000fea000b800000 */
[----:B-12---:R1:W2:Y:S04]  /*d250*/  SHFL.IDX PT, R20, R7, 0x1, 0x181f ;  /* 0x00381f0007147f89 */ /* 0x0062a800000e0000 */
[----:B------:R1:W4:Y:S02]  /*d260*/  SHFL.IDX PT, R2, R56, 0x1, 0x181f ;  /* 0x00381f0038027f89 */ /* 0x00032400000e0000 */
.L_x_2231:
        /* <DEDUP_REMOVED lines=13> */
[----:B------:R2:W-:Y:S04]  /*d340*/  @!P2 ST.E.128 [R22.64], R48 ;  /* 0x000000301600a985 */ /* 0x0005e8000c101d08 */
[----:B------:R2:W-:Y:S04]  /*d350*/  @!P1 ST.E.128 [R4.64], R32 ;  /* 0x0000002004009985 */ /* 0x0005e8000c101d08 */
[----:B------:R2:W-:Y:S02]  /*d360*/  @!P0 ST.E.128 [R36.64], R16 ;  /* 0x0000001024008985 */ /* 0x0005e4000c101d08 */
.L_x_2168:
[----:B------:R-:W-:Y:S05]  /*d370*/  BSYNC B0 ;  /* 0x0000000000007941 */ /* 0x000fea0003800000 */
.L_x_2167:
[----:B------:R-:W-:Y:S05]  /*d380*/  BRA.DIV ~URZ, `(.L_x_2169) ;  /* 0x000039427f007947 */ /* 0x000fea000b800000 */
[----:B--2---:R2:W1:Y:S02]  /*d390*/  SHFL.IDX PT, R16, R7, 0x2, 0x181f ;  /* 0x00581f0007107f89 */ /* 0x00446400000e0000 */
.L_x_2232:
[----:B------:R-:W-:Y:S05]  /*d3a0*/  BRA.DIV ~URZ, `(.L_x_2170) ;  /* 0x000039927f007947 */ /* 0x000fea000b800000 */
[----:B----4-:R4:W2:Y:S02]  /*d3b0*/  SHFL.IDX PT, R2, R56, 0x2, 0x181f ;  /* 0x00581f0038027f89 */ /* 0x0108a400000e0000 */
.L_x_2233:
        /* <DEDUP_REMOVED lines=9> */
[C---:B------:R-:W-:Y:S02]  /*d450*/  @!P0 LEA R20, P3, R207.reuse, R2, 0x1 ;  /* 0x00000002cf148211 */ /* 0x040fe400078608ff */
[-C--:B-1----:R-:W-:Y:S02]  /*d460*/  @!P2 LEA.HI.X R19, R222, R16.reuse, R223, 0x1, P5 ;  /* 0x00000010de13a211 */ /* 0x082fe400028f0cdf */
[-C--:B------:R-:W-:Y:S02]  /*d470*/  @!P1 LEA.HI.X R5, R208, R16.reuse, R203, 0x1, P4 ;  /* 0x00000010d0059211 */ /* 0x080fe400020f0ccb */
[----:B------:R-:W-:Y:S01]  /*d480*/  @!P0 LEA.HI.X R21, R207, R16, R202, 0x1, P3 ;  /* 0x00000010cf158211 */ /* 0x000fe200018f0cca */
[----:B------:R1:W-:Y:S04]  /*d490*/  @!P2 ST.E.128 [R18.64], R44 ;  /* 0x0000002c1200a985 */ /* 0x0003e8000c101d08 */
[----:B------:R1:W-:Y:S04]  /*d4a0*/  @!P1 ST.E.128 [R4.64], R28 ;  /* 0x0000001c04009985 */ /* 0x0003e8000c101d08 */
[----:B------:R1:W-:Y:S02]  /*d4b0*/  @!P0 ST.E.128 [R20.64], R12 ;  /* 0x0000000c14008985 */ /* 0x0003e4000c101d08 */
.L_x_2172:
[----:B------:R-:W-:Y:S05]  /*d4c0*/  BSYNC B0 ;  /* 0x0000000000007941 */ /* 0x000fea0003800000 */
.L_x_2171:
[----:B------:R-:W-:Y:S05]  /*d4d0*/  BRA.DIV ~URZ, `(.L_x_2173) ;  /* 0x000038c27f007947 */ /* 0x000fea000b800000 */
[----:B-12---:R-:W1:Y:S04]  /*d4e0*/  SHFL.IDX PT, R7, R7, 0x3, 0x181f ;  /* 0x00781f0007077f89 */ /* 0x006e6800000e0000 */
[----:B----4-:R-:W2:Y:S02]  /*d4f0*/  SHFL.IDX PT, R56, R56, 0x3, 0x181f ;  /* 0x00781f0038387f89 */ /* 0x010ea400000e0000 */
.L_x_2234:
[----:B------:R-:W-:-:S04]  /*d500*/  IADD3 R197, R197, 0x60, RZ ;  /* 0x00000060c5c57810 */ /* 0x000fc80007ffe0ff */
[----:B------:R-:W-:-:S13]  /*d510*/  ISETP.GE.AND P0, PT, R197, R6, PT ;  /* 0x00000006c500720c */ /* 0x000fda0003f06270 */
[----:B------:R-:W-:Y:S05]  /*d520*/  @P0 BRA `(.L_x_2174) ;  /* 0x00001e7000000947 */ /* 0x000fea0003800000 */
[----:B------:R-:W-:Y:S02]  /*d530*/  ISETP.GE.AND P1, PT, R222, c[0x0][0x3c8], PT ;  /* 0x0000f200de007a0c */ /* 0x000fe40003f26270 */
[----:B------:R-:W-:-:S11]  /*d540*/  ISETP.GE.AND P0, PT, R208, c[0x0][0x3c8], PT ;  /* 0x0000f200d0007a0c */ /* 0x000fd60003f06270 */
[-C--:B--2---:R-:W-:Y:S02]  /*d550*/  @!P1 LEA R12, P3, R222, R56.reuse, 0x1 ;  /* 0x00000038de0c9211 */ /* 0x084fe400078608ff */
[----:B------:R-:W-:Y:S02]  /*d560*/  @!P0 LEA R4, P2, R208, R56, 0x1 ;  /* 0x00000038d0048211 */ /* 0x000fe400078408ff */
[-C--:B-1----:R-:W-:Y:S02]  /*d570*/  @!P1 LEA.HI.X R13, R222, R7.reuse, R223, 0x1, P3 ;  /* 0x00000007de0d9211 */ /* 0x082fe400018f0cdf */
[----:B------:R-:W-:-:S03]  /*d580*/  @!P0 LEA.HI.X R5, R208, R7, R203, 0x1, P2 ;  /* 0x00000007d0058211 */ /* 0x000fc600010f0ccb */
[----:B------:R1:W-:Y:S04]  /*d590*/  @!P1 ST.E.128 [R12.64], R40 ;  /* 0x000000280c009985 */ /* 0x0003e8000c101d08 */
[----:B------:R1:W-:Y:S01]  /*d5a0*/  @!P0 ST.E.128 [R4.64], R24 ;  /* 0x0000001804008985 */ /* 0x0003e2000c101d08 */
[----:B------:R-:W-:-:S13]  /*d5b0*/  ISETP.GE.AND P0, PT, R207, c[0x0][0x3c8], PT ;  /* 0x0000f200cf007a0c */ /* 0x000fda0003f06270 */
[----:B------:R-:W-:Y:S05]  /*d5c0*/  @P0 BRA `(.L_x_2174) ;  /* 0x00001dd000000947 */ /* 0x000fea0003800000 */
[----:B------:R-:W-:-:S04]  /*d5d0*/  LEA R56, P0, R207, R56, 0x1 ;  /* 0x00000038cf387211 */ /* 0x000fc800078008ff */
[----:B---3--:R-:W-:-:S05]  /*d5e0*/  LEA.HI.X R57, R207, R7, R202, 0x1, P0 ;  /* 0x00000007cf397211 */ /* 0x008fca00000f0cca */
[----:B------:R2:W-:Y:S01]  /*d5f0*/  ST.E.128 [R56.64], R8 ;  /* 0x0000000838007985 */ /* 0x0005e2000c101d08 */
[----:B------:R-:W-:Y:S05]  /*d600*/  BRA `(.L_x_2174) ;  /* 0x00001d9000007947 */ /* 0x000fea0003800000 */
.L_x_2161:
[----:B------:R-:W-:Y:S01]  /*d610*/  IMAD R7, R7, c[0x0][0x408], RZ ;  /* 0x0001020007077a24 */ /* 0x000fe200078e02ff */
[----:B-1----:R-:W-:Y:S01]  /*d620*/  MOV R4, R5 ;  /* 0x0000000500047202 */ /* 0x002fe20000000f00 */
[----:B------:R-:W-:-:S04]  /*d630*/  IMAD.WIDE.U32 R8, R0, c[0x0][0x408], RZ ;  /* 0x0001020000087a25 */ /* 0x000fc800078e00ff */
[----:B------:R-:W-:Y:S01]  /*d640*/  IMAD R7, R0, c[0x0][0x40c], R7 ;  /* 0x0001030000077a24 */ /* 0x000fe200078e0207 */
[----:B------:R-:W-:Y:S01]  /*d650*/  MOV R6, R8 ;  /* 0x0000000800067202 */ /* 0x000fe20000000f00 */
[----:B------:R-:W-:Y:S01]  /*d660*/  @P2 IMAD.HI.U32 R2, R5, c[0x0][0x4ec], RZ ;  /* 0x00013b0005022a27 */ /* 0x000fe200078e00ff */
[----:B------:R-:W-:Y:S02]  /*d670*/  SHF.R.S32.HI R0, RZ, 0x1f, R230 ;  /* 0x0000001fff007819 */ /* 0x000fe400000114e6 */
[----:B------:R-:W-:Y:S02]  /*d680*/  IADD3 R7, R9, R7, RZ ;  /* 0x0000000709077210 */ /* 0x000fe40007ffe0ff */
[----:B------:R-:W-:Y:S01]  /*d690*/  @P2 SHF.R.U32.HI R4, RZ, c[0x0][0x4f0], R2 ;  /* 0x00013c00ff042a19 */ /* 0x000fe20000011602 */
[----:B------:R-:W-:Y:S02]  /*d6a0*/  IMAD R0, R0, c[0x0][0x440], RZ ;  /* 0x0001100000007a24 */ /* 0x000fe400078e02ff */
[----:B------:R-:W-:Y:S01]  /*d6b0*/  IMAD.WIDE.U32 R6, R231, c[0x0][0x438], R6 ;  /* 0x00010e00e7067a25 */ /* 0x000fe200078e0006 */
[----:B------:R-:W-:-:S03]  /*d6c0*/  SHF.R.S32.HI R2, RZ, 0x1f, R4 ;  /* 0x0000001fff027819 */ /* 0x000fc60000011404 */
        /* <DEDUP_REMOVED lines=13> */
[----:B------:R-:W-:Y:S01]  /*d7a0*/  IMAD R2, R4, c[0x0][0x428], RZ ;  /* 0x00010a0004027a24 */ /* 0x000fe200078e02ff */
[----:B------:R-:W-:-:S05]  /*d7b0*/  MOV R4, R6 ;  /* 0x0000000600047202 */ /* 0x000fca0000000f00 */
[----:B------:R-:W-:-:S04]  /*d7c0*/  IMAD.WIDE.U32 R4, R0, c[0x0][0x428], R4 ;  /* 0x00010a0000047a25 */ /* 0x000fc800078e0004 */
[----:B------:R-:W-:Y:S01]  /*d7d0*/  IMAD R0, R0, c[0x0][0x42c], R2 ;  /* 0x00010b0000007a24 */ /* 0x000fe200078e0202 */
[----:B------:R-:W-:-:S04]  /*d7e0*/  LEA R149, P2, R4, c[0x0][0x400], 0x2 ;  /* 0x0001000004957a11 */ /* 0x000fc800078410ff */
[----:B------:R-:W-:-:S04]  /*d7f0*/  IADD3 R0, R5, R0, RZ ;  /* 0x0000000005007210 */ /* 0x000fc80007ffe0ff */
[----:B------:R-:W-:Y:S01]  /*d800*/  LEA.HI.X R148, R4, c[0x0][0x404], R0, 0x2, P2 ;  /* 0x0001010004947a11 */ /* 0x000fe200010f1400 */
[----:B------:R-:W-:Y:S05]  /*d810*/  BRA.DIV ~URZ, `(.L_x_2175) ;  /* 0x000036527f007947 */ /* 0x000fea000b800000 */
[----:B------:R1:W2:Y:S02]  /*d820*/  SHFL.IDX PT, R150, R148, RZ, 0x1c1f ;  /* 0x001c1fff94967589 */ /* 0x0002a400000e0000 */
.L_x_2235:
[----:B------:R-:W-:Y:S05]  /*d830*/  BRA.DIV ~URZ, `(.L_x_2176) ;  /* 0x000036a27f007947 */ /* 0x000fea000b800000 */
[----:B------:R3:W4:Y:S02]  /*d840*/  SHFL.IDX PT, R0, R149, RZ, 0x1c1f ;  /* 0x001c1fff95007589 */ /* 0x00072400000e0000 */
.L_x_2236:
        /* <DEDUP_REMOVED lines=57> */
[----:B------:R-:W-:-:S04]  /*dbe0*/  @!P2 LEA.HI.X R5, R147, R150, R6, 0x2, P3 ;  /* 0x000000969305a211 */ /* 0x000fc800018f1406 */
[----:B------:R2:W-:Y:S04]  /*dbf0*/  @!P4 ST.E.64 [R152.64], R128 ;  /* 0x000000809800c985 */ /* 0x0005e8000c101b08 */
[----:B------:R4:W-:Y:S01]  /*dc00*/  @!P2 ST.E.64 [R4.64], R124 ;  /* 0x0000007c0400a985 */ /* 0x0009e2000c101b08 */
[----:B------:R-:W-:Y:S02]  /*dc10*/  ISETP.GE.AND P2, PT, R140, c[0x0][0x3c8], PT ;  /* 0x0000f2008c007a0c */ /* 0x000fe40003f46270 */
[-C--:B--2---:R-:W-:Y:S02]  /*dc20*/  @!P5 LEA R128, P4, R146, R0.reuse, 0x2 ;  /* 0x000000009280d211 */ /* 0x084fe400078810ff */
[----:B----4-:R-:W-:Y:S02]  /*dc30*/  @!P1 LEA R4, P3, R144, R0, 0x2 ;  /* 0x0000000090049211 */ /* 0x010fe400078610ff */
[----:B------:R-:W-:-:S02]  /*dc40*/  @!P5 LEA.HI.X R129, R146, R150, R145, 0x2, P4 ;  /* 0x000000969281d211 */ /* 0x000fc400020f1491 */
        /* <DEDUP_REMOVED lines=40> */
[----:B------:R-:W-:Y:S02]  /*ded0*/  @!P2 LEA.HI.X R5, R28, R150, R27, 0x2, P3 ;  /* 0x000000961c05a211 */ /* 0x000fe400018f141b */
[----:B------:R-:W-:Y:S01]  /*dee0*/  ISETP.GE.AND P4, PT, R20, c[0x0][0x3c8], PT ;  /* 0x0000f20014007a0c */ /* 0x000fe20003f86270 */
[----:B------:R2:W-:Y:S01]  /*def0*/  @!P6 ST.E.64 [R36.64], R52 ;  /* 0x000000342400e985 */ /* 0x0005e2000c101b08 */
[----:B------:R-:W-:-:S03]  /*df00*/  ISETP.GE.AND P6, PT, R22, c[0x0][0x3c8], PT ;  /* 0x0000f20016007a0c */ /* 0x000fc60003fc6270 */
[----:B------:R4:W-:Y:S01]  /*df10*/  @!P2 ST.E.64 [R4.64], R56 ;  /* 0x000000380400a985 */ /* 0x0009e2000c101b08 */
[-C--:B--2---:R-:W-:Y:S02]  /*df20*/  @!P5 LEA R36, P3, R26, R0.reuse, 0x2 ;  /* 0x000000001a24d211 */ /* 0x084fe400078610ff */
[----:B----4-:R-:W-:Y:S02]  /*df30*/  @!P1 LEA R4, P2, R24, R0, 0x2 ;  /* 0x0000000018049211 */ /* 0x010fe400078410ff */
[-C--:B------:R-:W-:Y:S02]  /*df40*/  @!P5 LEA.HI.X R37, R26, R150.reuse, R25, 0x2, P3 ;  /* 0x000000961a25d211 */ /* 0x080fe400018f1419 */
[----:B------:R-:W-:Y:S02]  /*df50*/  ISETP.GE.AND P3, PT, R18, c[0x0][0x3c8], PT ;  /* 0x0000f20012007a0c */ /* 0x000fe40003f66270 */
[----:B------:R-:W-:Y:S01]  /*df60*/  @!P1 LEA.HI.X R5, R24, R150, R23, 0x2, P2 ;  /* 0x0000009618059211 */ /* 0x000fe200010f1417 */
[----:B------:R2:W-:Y:S01]  /*df70*/  @!P5 ST.E.64 [R36.64], R60 ;  /* 0x0000003c2400d985 */ /* 0x0005e2000c101b08 */
[----:B------:R-:W-:-:S03]  /*df80*/  @!P4 LEA R40, P5, R20, R0, 0x2 ;  /* 0x000000001428c211 */ /* 0x000fc600078a10ff */
[----:B------:R4:W-:Y:S01]  /*df90*/  @!P1 ST.E.64 [R4.64], R64 ;  /* 0x0000004004009985 */ /* 0x0009e2000c101b08 */
[----:B------:R-:W-:Y:S02]  /*dfa0*/  ISETP.GE.AND P1, PT, R16, c[0x0][0x3c8], PT ;  /* 0x0000f20010007a0c */ /* 0x000fe40003f26270 */
[----:B------:R-:W-:Y:S02]  /*dfb0*/  @!P4 LEA.HI.X R41, R20, R150, R19, 0x2, P5 ;  /* 0x000000961429c211 */ /* 0x000fe400028f1413 */
[----:B------:R-:W-:Y:S02]  /*dfc0*/  ISETP.GE.AND P5, PT, R12, c[0x0][0x3c8], PT ;  /* 0x0000f2000c007a0c */ /* 0x000fe40003fa6270 */
[----:B--2---:R-:W-:-:S04]  /*dfd0*/  @!P6 LEA R36, P2, R22, R0, 0x2 ;  /* 0x000000001624e211 */ /* 0x004fc800078410ff */
[----:B------:R-:W-:Y:S02]  /*dfe0*/  @!P6 LEA.HI.X R37, R22, R150, R21, 0x2, P2 ;  /* 0x000000961625e211 */ /* 0x000fe400010f1415 */
[----:B----4-:R-:W-:-:S03]  /*dff0*/  @!P3 LEA R4, P2, R18, R0, 0x2 ;  /* 0x000000001204b211 */ /* 0x010fc600078410ff */
[----:B------:R2:W-:Y:S01]  /*e000*/  @!P6 ST.E.64 [R36.64], R68 ;  /* 0x000000442400e985 */ /* 0x0005e2000c101b08 */
[----:B------:R-:W-:Y:S02]  /*e010*/  ISETP.GE.AND P6, PT, R14, c[0x0][0x3c8], PT ;  /* 0x0000f2000e007a0c */ /* 0x000fe40003fc6270 */
[----:B------:R-:W-:Y:S01]  /*e020*/  @!P3 LEA.HI.X R5, R18, R150, R17, 0x2, P2 ;  /* 0x000000961205b211 */ /* 0x000fe200010f1411 */
[----:B------:R-:W-:Y:S01]  /*e030*/  @!P4 ST.E.64 [R40.64], R72 ;  /* 0x000000482800c985 */ /* 0x000fe2000c101b08 */
[----:B------:R-:W-:-:S03]  /*e040*/  ISETP.GE.AND P4, PT, R10, c[0x0][0x3c8], PT ;  /* 0x0000f2000a007a0c */ /* 0x000fc60003f86270 */
[----:B------:R4:W-:Y:S01]  /*e050*/  @!P3 ST.E.64 [R4.64], R76 ;  /* 0x0000004c0400b985 */ /* 0x0009e2000c101b08 */
[----:B------:R-:W-:Y:S02]  /*e060*/  ISETP.GE.AND P3, PT, R8, c[0x0][0x3c8], PT ;  /* 0x0000f20008007a0c */ /* 0x000fe40003f66270 */
[----:B--2---:R-:W-:-:S04]  /*e070*/  @!P1 LEA R36, P2, R16, R0, 0x2 ;  /* 0x0000000010249211 */ /* 0x004fc800078410ff */
[----:B------:R-:W-:Y:S02]  /*e080*/  @!P1 LEA.HI.X R37, R16, R150, R15, 0x2, P2 ;  /* 0x0000009610259211 */ /* 0x000fe400010f140f */
[----:B----4-:R-:W-:-:S03]  /*e090*/  @!P6 LEA R4, P2, R14, R0, 0x2 ;  /* 0x000000000e04e211 */ /* 0x010fc600078410ff */
[----:B------:R2:W-:Y:S01]  /*e0a0*/  @!P1 ST.E.64 [R36.64], R80 ;  /* 0x0000005024009985 */ /* 0x0005e2000c101b08 */
[----:B------:R-:W-:Y:S02]  /*e0b0*/  @!P5 LEA R40, P1, R12, R0, 0x2 ;  /* 0x000000000c28d211 */ /* 0x000fe400078210ff */
[-C--:B------:R-:W-:Y:S02]  /*e0c0*/  @!P6 LEA.HI.X R5, R14, R150.reuse, R13, 0x2, P2 ;  /* 0x000000960e05e211 */ /* 0x080fe400010f140d */
[----:B------:R-:W-:Y:S02]  /*e0d0*/  @!P5 LEA.HI.X R41, R12, R150, R11, 0x2, P1 ;  /* 0x000000960c29d211 */ /* 0x000fe400008f140b */
[C---:B------:R-:W-:Y:S01]  /*e0e0*/  @!P3 LEA R44, P1, R8.reuse, R0, 0x2 ;  /* 0x00000000082cb211 */ /* 0x040fe200078210ff */
[----:B------:R4:W-:Y:S03]  /*e0f0*/  @!P6 ST.E.64 [R4.64], R84 ;  /* 0x000000540400e985 */ /* 0x0009e6000c101b08 */
[----:B------:R-:W-:Y:S01]  /*e100*/  @!P3 LEA.HI.X R45, R8, R150, R7, 0x2, P1 ;  /* 0x00000096082db211 */ /* 0x000fe200008f1407 */
[----:B------:R4:W-:Y:S01]  /*e110*/  @!P5 ST.E.64 [R40.64], R88 ;  /* 0x000000582800d985 */ /* 0x0009e2000c101b08 */
[----:B--2---:R-:W-:-:S04]  /*e120*/  @!P4 LEA R36, P2, R10, R0, 0x2 ;  /* 0x000000000a24c211 */ /* 0x004fc800078410ff */
[----:B------:R-:W-:-:S05]  /*e130*/  @!P4 LEA.HI.X R37, R10, R150, R9, 0x2, P2 ;  /* 0x000000960a25c211 */ /* 0x000fca00010f1409 */
[----:B------:R4:W-:Y:S04]  /*e140*/  @!P4 ST.E.64 [R36.64], R92 ;  /* 0x0000005c2400c985 */ /* 0x0009e8000c101b08 */
[----:B------:R4:W-:Y:S02]  /*e150*/  @!P3 ST.E.64 [R44.64], R96 ;  /* 0x000000602c00b985 */ /* 0x0009e4000c101b08 */
.L_x_2178:
[----:B------:R-:W-:Y:S05]  /*e160*/  BSYNC B0 ;  /* 0x0000000000007941 */ /* 0x000fea0003800000 */
.L_x_2177:
[----:B------:R-:W-:Y:S05]  /*e170*/  BRA.DIV ~URZ, `(.L_x_2179) ;  /* 0x00002dd27f007947 */ /* 0x000fea000b800000 */
[----:B-1----:R-:W1:Y:S04]  /*e180*/  SHFL.IDX PT, R148, R148, 0x1, 0x1c1f ;  /* 0x003c1f0094947f89 */ /* 0x002e6800000e0000 */
[----:B---3--:R-:W3:Y:S02]  /*e190*/  SHFL.IDX PT, R149, R149, 0x1, 0x1c1f ;  /* 0x003c1f0095957f89 */ /* 0x008ee400000e0000 */
.L_x_2237:
[----:B------:R-:W-:Y:S05]  /*e1a0*/  @P0 BRA `(.L_x_2174) ;  /* 0x000011f000000947 */ /* 0x000fea0003800000 */
[----:B------:R-:W-:Y:S02]  /*e1b0*/  ISETP.GE.AND P2, PT, R146, c[0x0][0x3c8], PT ;  /* 0x0000f20092007a0c */ /* 0x000fe40003f46270 */
[----:B------:R-:W-:-:S02]  /*e1c0*/  ISETP.GE.AND P4, PT, R213, c[0x0][0x3c8], PT ;  /* 0x0000f200d5007a0c */ /* 0x000fc40003f86270 */
[----:B------:R-:W-:Y:S02]  /*e1d0*/  ISETP.GE.AND P3, PT, R147, c[0x0][0x3c8], PT ;  /* 0x0000f20093007a0c */ /* 0x000fe40003f66270 */
[----:B------:R-:W-:Y:S02]  /*e1e0*/  ISETP.GE.AND P0, PT, R142, c[0x0][0x3c8], PT ;  /* 0x0000f2008e007a0c */ /* 0x000fe40003f06270 */
[----:B------:R-:W-:-:S05]  /*e1f0*/  ISETP.GE.AND P1, PT, R144, c[0x0][0x3c8], PT ;  /* 0x0000f20090007a0c */ /* 0x000fca0003f26270 */
[CC--:B---34-:R-:W-:Y:S02]  /*e200*/  @!P2 LEA R4, P5, R146.reuse, R149.reuse, 0x2 ;  /* 0x000000959204a211 */ /* 0x0d8fe400078a10ff */
[----:B------:R-:W-:Y:S02]  /*e210*/  @!P4 IMAD.MOV.U32 R48, RZ, RZ, R149 ;  /* 0x000000ffff30c224 */ /* 0x000fe400078e0095 */
[----:B-1----:R-:W-:Y:S01]  /*e220*/  @!P4 IMAD.MOV.U32 R49, RZ, RZ, R148 ;  /* 0x000000ffff31c224 */ /* 0x002fe200078e0094 */
[-C--:B------:R-:W-:Y:S02]  /*e230*/  @!P2 LEA.HI.X R5, R146, R148.reuse, R145, 0x2, P5 ;  /* 0x000000949205a211 */ /* 0x080fe400028f1491 */
[-C--:B------:R-:W-:Y:S01]  /*e240*/  @!P3 LEA R36, P6, R147, R149.reuse, 0x2 ;  /* 0x000000959324b211 */ /* 0x080fe200078c10ff */
[----:B------:R-:W-:Y:S01]  /*e250*/  @!P4 IMAD.WIDE R48, R213, 0x4, R48 ;  /* 0x00000004d530c825 */ /* 0x000fe200078e0230 */
[----:B------:R-:W-:Y:S02]  /*e260*/  @!P0 LEA R40, P5, R142, R149, 0x2 ;  /* 0x000000958e288211 */ /* 0x000fe400078a10ff */
[----:B------:R-:W-:-:S02]  /*e270*/  @!P3 LEA.HI.X R37, R147, R148, R6, 0x2, P6 ;  /* 0x000000949325b211 */ /* 0x000fc400030f1406 */
[-C--:B------:R-:W-:Y:S01]  /*e280*/  @!P0 LEA.HI.X R41, R142, R148.reuse, R141, 0x2, P5 ;  /* 0x000000948e298211 */ /* 0x080fe200028f148d */
[----:B------:R-:W-:Y:S01]  /*e290*/  @!P4 ST.E.64 [R48.64], R130 ;  /* 0x000000823000c985 */ /* 0x000fe2000c101b08 */
[----:B------:R-:W-:Y:S02]  /*e2a0*/  ISETP.GE.AND P5, PT, R140, c[0x0][0x3c8], PT ;  /* 0x0000f2008c007a0c */ /* 0x000fe40003fa6270 */
[----:B------:R-:W-:Y:S01]  /*e2b0*/  ISETP.GE.AND P4, PT, R138, c[0x0][0x3c8], PT ;  /* 0x0000f2008a007a0c */ /* 0x000fe20003f86270 */
[----:B------:R1:W-:Y:S01]  /*e2c0*/  @!P3 ST.E.64 [R36.64], R126 ;  /* 0x0000007e2400b985 */ /* 0x0003e2000c101b08 */
[----:B------:R-:W-:Y:S02]  /*e2d0*/  @!P1 LEA R44, P6, R144, R149, 0x2 ;  /* 0x00000095902c9211 */ /* 0x000fe400078c10ff */
[----:B------:R-:W-:Y:S01]  /*e2e0*/  ISETP.GE.AND P3, PT, R136, c[0x0][0x3c8], PT ;  /* 0x0000f20088007a0c */ /* 0x000fe20003f66270 */
[----:B------:R3:W-:Y:S01]  /*e2f0*/  @!P2 ST.E.64 [R4.64], R122 ;  /* 0x0000007a0400a985 */ /* 0x0007e2000c101b08 */
[----:B------:R-:W-:-:S02]  /*e300*/  @!P1 LEA.HI.X R45, R144, R148, R143, 0x2, P6 ;  /* 0x00000094902d9211 */ /* 0x000fc400030f148f */
[----:B------:R-:W-:-:S03]  /*e310*/  ISETP.GE.AND P2, PT, R134, c[0x0][0x3c8], PT ;  /* 0x0000f20086007a0c */ /* 0x000fc60003f46270 */
[----:B------:R-:W-:Y:S01]  /*e320*/  @!P1 ST.E.64 [R44.64], R118 ;  /* 0x000000762c009985 */ /* 0x000fe2000c101b08 */
[----:B------:R-:W-:-:S03]  /*e330*/  ISETP.GE.AND P1, PT, R132, c[0x0][0x3c8], PT ;  /* 0x0000f20084007a0c */ /* 0x000fc60003f26270 */
[----:B------:R4:W-:Y:S01]  /*e340*/  @!P0 ST.E.64 [R40.64], R114 ;  /* 0x0000007228008985 */ /* 0x0009e2000c101b08 */
[-C--:B-1----:R-:W-:Y:S02]  /*e350*/  @!P5 LEA R36, P6, R140, R149.reuse, 0x2 ;  /* 0x000000958c24d211 */ /* 0x082fe400078c10ff */
[----:B---3--:R-:W-:Y:S02]  /*e360*/  @!P4 LEA R4, P0, R138, R149, 0x2 ;  /* 0x000000958a04c211 */ /* 0x008fe400078010ff */
[-C--:B------:R-:W-:Y:S02]  /*e370*/  @!P5 LEA.HI.X R37, R140, R148.reuse, R139, 0x2, P6 ;  /* 0x000000948c25d211 */ /* 0x080fe400030f148b */
[----:B------:R-:W-:Y:S02]  /*e380*/  @!P4 LEA.HI.X R5, R138, R148, R137, 0x2, P0 ;  /* 0x000000948a05c211 */ /* 0x000fe400000f1489 */
[----:B------:R-:W-:Y:S01]  /*e390*/  ISETP.GE.AND P0, PT, R34, c[0x0][0x3c8], PT ;  /* 0x0000f20022007a0c */ /* 0x000fe20003f06270 */
[----:B------:R-:W-:Y:S01]  /*e3a0*/  @!P5 ST.E.64 [R36.64], R110 ;  /* 0x0000006e2400d985 */ /* 0x000fe2000c101b08 */
[----:B------:R-:W-:-:S02]  /*e3b0*/  ISETP.GE.AND P5, PT, R32, c[0x0][0x3c8], PT ;  /* 0x0000f20020007a0c */ /* 0x000fc40003fa6270 */
[-C--:B----4-:R-:W-:Y:S01]  /*e3c0*/  @!P3 LEA R40, P6, R136, R149.reuse, 0x2 ;  /* 0x000000958828b211 */ /* 0x090fe200078c10ff */
[----:B------:R1:W-:Y:S01]  /*e3d0*/  @!P4 ST.E.64 [R4.64], R106 ;  /* 0x0000006a0400c985 */ /* 0x0003e2000c101b08 */
[----:B------:R-:W-:Y:S02]  /*e3e0*/  ISETP.GE.AND P4, PT, R30, c[0x0][0x3c8], PT ;  /* 0x0000f2001e007a0c */ /* 0x000fe40003f86270 */
[----:B------:R-:W-:Y:S02]  /*e3f0*/  @!P3 LEA.HI.X R41, R136, R148, R135, 0x2, P6 ;  /* 0x000000948829b211 */ /* 0x000fe400030f1487 */
[----:B------:R-:W-:-:S03]  /*e400*/  @!P2 LEA R44, P6, R134, R149, 0x2 ;  /* 0x00000095862ca211 */ /* 0x000fc600078c10ff */
[----:B------:R-:W-:Y:S01]  /*e410*/  @!P3 ST.E.64 [R40.64], R102 ;  /* 0x000000662800b985 */ /* 0x000fe2000c101b08 */
[-C--:B------:R-:W-:Y:S02]  /*e420*/  @!P2 LEA.HI.X R45, R134, R148.reuse, R133, 0x2, P6 ;  /* 0x00000094862da211 */ /* 0x080fe400030f1485 */
[-C--:B------:R-:W-:Y:S02]  /*e430*/  @!P1 LEA R48, P6, R132, R149.reuse, 0x2 ;  /* 0x0000009584309211 */ /* 0x080fe400078c10ff */
[----:B------:R-:W-:Y:S01]  /*e440*/  ISETP.GE.AND P3, PT, R28, c[0x0][0x3c8], PT ;  /* 0x0000f2001c007a0c */ /* 0x000fe20003f66270 */
[----:B------:R-:W-:Y:S01]  /*e450*/  @!P2 ST.E.64 [R44.64], R38 ;  /* 0x000000262c00a985 */ /* 0x000fe2000c101b08 */
[-C--:B------:R-:W-:Y:S02]  /*e460*/  @!P1 LEA.HI.X R49, R132, R148.reuse, R35, 0x2, P6 ;  /* 0x0000009484319211 */ /* 0x080fe400030f1423 */
[----:B------:R-:W-:Y:S02]  /*e470*/  @!P0 LEA R52, P6, R34, R149, 0x2 ;  /* 0x0000009522348211 */ /* 0x000fe400078c10ff */
[----:B------:R-:W-:Y:S01]  /*e480*/  ISETP.GE.AND P2, PT, R26, c[0x0][0x3c8], PT ;  /* 0x0000f2001a007a0c */ /* 0x000fe20003f46270 */
[----:B------:R-:W-:Y:S01]  /*e490*/  @!P1 ST.E.64 [R48.64], R42 ;  /* 0x0000002a30009985 */ /* 0x000fe2000c101b08 */
[----:B------:R-:W-:-:S02]  /*e4a0*/  @!P0 LEA.HI.X R53, R34, R148, R33, 0x2, P6 ;  /* 0x0000009422358211 */ /* 0x000fc400030f1421 */
[-C--:B------:R-:W-:Y:S02]  /*e4b0*/  @!P5 LEA R34, P6, R32, R149.reuse, 0x2 ;  /* 0x000000952022d211 */ /* 0x080fe400078c10ff */
[----:B------:R-:W-:Y:S01]  /*e4c0*/  ISETP.GE.AND P1, PT, R24, c[0x0][0x3c8], PT ;  /* 0x0000f20018007a0c */ /* 0x000fe20003f26270 */
[----:B------:R-:W-:Y:S01]  /*e4d0*/  @!P0 ST.E.64 [R52.64], R46 ;  /* 0x0000002e34008985 */ /* 0x000fe2000c101b08 */
[-C--:B------:R-:W-:Y:S02]  /*e4e0*/  @!P5 LEA.HI.X R35, R32, R148.reuse, R31, 0x2, P6 ;  /* 0x000000942023d211 */ /* 0x080fe400030f141f */
[-C--:B-1----:R-:W-:Y:S02]  /*e4f0*/  @!P4 LEA R4, P0, R30, R149.reuse, 0x2 ;  /* 0x000000951e04c211 */ /* 0x082fe400078010ff */
[----:B------:R-:W-:Y:S01]  /*e500*/  @!P3 LEA R32, P6, R28, R149, 0x2 ;  /* 0x000000951c20b211 */ /* 0x000fe200078c10ff */
[----:B------:R-:W-:Y:S01]  /*e510*/  @!P5 ST.E.64 [R34.64], R50 ;  /* 0x000000322200d985 */ /* 0x000fe2000c101b08 */
[----:B------:R-:W-:-:S02]  /*e520*/  @!P4 LEA.HI.X R5, R30, R148, R29, 0x2, P0 ;  /* 0x000000941e05c211 */ /* 0x000fc400000f141d */
[----:B------:R-:W-:Y:S02]  /*e530*/  ISETP.GE.AND P0, PT, R22, c[0x0][0x3c8], PT ;  /* 0x0000f20016007a0c */ /* 0x000fe40003f06270 */
[-C--:B------:R-:W-:Y:S01]  /*e540*/  @!P3 LEA.HI.X R33, R28, R148.reuse, R27, 0x2, P6 ;  /* 0x000000941c21b211 */ /* 0x080fe200030f141b */
[----:B------:R1:W-:Y:S01]  /*e550*/  @!P4 ST.E.64 [R4.64], R54 ;  /* 0x000000360400c985 */ /* 0x0003e2000c101b08 */
[-C--:B------:R-:W-:Y:S02]  /*e560*/  @!P2 LEA R28, P6, R26, R149.reuse, 0x2 ;  /* 0x000000951a1ca211 */ /* 0x080fe400078c10ff */
[----:B------:R-:W-:Y:S01]  /*e570*/  ISETP.GE.AND P5, PT, R20, c[0x0][0x3c8], PT ;  /* 0x0000f20014007a0c */ /* 0x000fe20003fa6270 */
[----:B------:R3:W-:Y:S01]  /*e580*/  @!P3 ST.E.64 [R32.64], R58 ;  /* 0x0000003a2000b985 */ /* 0x0007e2000c101b08 */
[----:B------:R-:W-:Y:S02]  /*e590*/  @!P2 LEA.HI.X R29, R26, R148, R25, 0x2, P6 ;  /* 0x000000941a1da211 */ /* 0x000fe400030f1419 */
[----:B------:R-:W-:-:S02]  /*e5a0*/  @!P1 LEA R26, P6, R24, R149, 0x2 ;  /* 0x00000095181a9211 */ /* 0x000fc400078c10ff */
[----:B------:R-:W-:Y:S01]  /*e5b0*/  ISETP.GE.AND P4, PT, R18, c[0x0][0x3c8], PT ;  /* 0x0000f20012007a0c */ /* 0x000fe20003f86270 */
[----:B------:R3:W-:Y:S01]  /*e5c0*/  @!P2 ST.E.64 [R28.64], R62 ;  /* 0x0000003e1c00a985 */ /* 0x0007e2000c101b08 */
[-C--:B------:R-:W-:Y:S02]  /*e5d0*/  @!P1 LEA.HI.X R27, R24, R148.reuse, R23, 0x2, P6 ;  /* 0x00000094181b9211 */ /* 0x080fe400030f1417 */
[----:B------:R-:W-:Y:S02]  /*e5e0*/  @!P0 LEA R24, P6, R22, R149, 0x2 ;  /* 0x0000009516188211 */ /* 0x000fe400078c10ff */
[----:B------:R-:W-:Y:S01]  /*e5f0*/  ISETP.GE.AND P3, PT, R16, c[0x0][0x3c8], PT ;  /* 0x0000f20010007a0c */ /* 0x000fe20003f66270 */
[----:B------:R3:W-:Y:S01]  /*e600*/  @!P1 ST.E.64 [R26.64], R66 ;  /* 0x000000421a009985 */ /* 0x0007e2000c101b08 */
[----:B------:R-:W-:Y:S02]  /*e610*/  @!P0 LEA.HI.X R25, R22, R148, R21, 0x2, P6 ;  /* 0x0000009416198211 */ /* 0x000fe400030f1415 */
[----:B------:R-:W-:-:S02]  /*e620*/  ISETP.GE.AND P2, PT, R14, c[0x0][0x3c8], PT ;  /* 0x0000f2000e007a0c */ /* 0x000fc40003f46270 */
[----:B------:R-:W-:Y:S01]  /*e630*/  @!P5 LEA R22, P6, R20, R149, 0x2 ;  /* 0x000000951416d211 */ /* 0x000fe200078c10ff */
[----:B------:R3:W-:Y:S01]  /*e640*/  @!P0 ST.E.64 [R24.64], R70 ;  /* 0x0000004618008985 */ /* 0x0007e2000c101b08 */
[----:B------:R-:W-:Y:S02]  /*e650*/  ISETP.GE.AND P1, PT, R12, c[0x0][0x3c8], PT ;  /* 0x0000f2000c007a0c */ /* 0x000fe40003f26270 */
[----:B------:R-:W-:-:S03]  /*e660*/  @!P5 LEA.HI.X R23, R20, R148, R19, 0x2, P6 ;  /* 0x000000941417d211 */ /* 0x000fc600030f1413 */
[-C--:B------:R-:W-:Y:S02]  /*e670*/  @!P3 LEA R20, P6, R16, R149.reuse, 0x2 ;  /* 0x000000951014b211 */ /* 0x080fe400078c10ff */
[-C--:B-1----:R-:W-:Y:S01]  /*e680*/  @!P4 LEA R4, P0, R18, R149.reuse, 0x2 ;  /* 0x000000951204c211 */ /* 0x082fe200078010ff */
[----:B------:R3:W-:Y:S01]  /*e690*/  @!P5 ST.E.64 [R22.64], R74 ;  /* 0x0000004a1600d985 */ /* 0x0007e2000c101b08 */
[-C--:B------:R-:W-:Y:S02]  /*e6a0*/  @!P3 LEA.HI.X R21, R16, R148.reuse, R15, 0x2, P6 ;  /* 0x000000941015b211 */ /* 0x080fe400030f140f */
[-C--:B------:R-:W-:Y:S02]  /*e6b0*/  @!P4 LEA.HI.X R5, R18, R148.reuse, R17, 0x2, P0 ;  /* 0x000000941205c211 */ /* 0x080fe400000f1411 */
[----:B------:R-:W-:Y:S02]  /*e6c0*/  ISETP.GE.AND P0, PT, R10, c[0x0][0x3c8], PT ;  /* 0x0000f2000a007a0c */ /* 0x000fe40003f06270 */
[CC--:B------:R-:W-:Y:S01]  /*e6d0*/  @!P2 LEA R16, P6, R14.reuse, R149.reuse, 0x2 ;  /* 0x000000950e10a211 */ /* 0x0c0fe200078c10ff */
[----:B------:R3:W-:Y:S03]  /*e6e0*/  @!P4 ST.E.64 [R4.64], R78 ;  /* 0x0000004e0400c985 */ /* 0x0007e6000c101b08 */
[----:B------:R-:W-:Y:S01]  /*e6f0*/  @!P2 LEA.HI.X R17, R14, R148, R13, 0x2, P6 ;  /* 0x000000940e11a211 */ /* 0x000fe200030f140d */
[----:B------:R3:W-:Y:S01]  /*e700*/  @!P3 ST.E.64 [R20.64], R82 ;  /* 0x000000521400b985 */ /* 0x0007e2000c101b08 */
        /* <DEDUP_REMOVED lines=9> */
[----:B---3--:R-:W-:-:S04]  /*e7a0*/  LEA R4, P0, R8, R149, 0x2 ;  /* 0x0000009508047211 */ /* 0x008fc800078010ff */
[----:B------:R-:W-:-:S05]  /*e7b0*/  LEA.HI.X R5, R8, R148, R7, 0x2, P0 ;  /* 0x0000009408057211 */ /* 0x000fca00000f1407 */
[----:B------:R1:W-:Y:S01]  /*e7c0*/  ST.E.64 [R4.64], R98 ;  /* 0x0000006204007985 */ /* 0x0003e2000c101b08 */
[----:B------:R-:W-:Y:S05]  /*e7d0*/  BRA `(.L_x_2174) ;  /* 0x00000bc000007947 */ /* 0x000fea0003800000 */
.L_x_2159:
        /* <DEDUP_REMOVED lines=16> */
[----:B--2--5:R1:W2:Y:S04]  /*e8e0*/  LDG.E R6, [R4.64] ;  /* 0x0000000804067981 */ /* 0x0242a8000c1e1900 */
[----:B-1--4-:R-:W2:Y:S02]  /*e8f0*/  LDG.E R4, [R4.64+0x4] ;  /* 0x0000040804047981 */ /* 0x012ea4000c1e1900 */
[----:B--2---:R-:W-:Y:S02]  /*e900*/  IADD3 R6, -R6, R4, RZ ;  /* 0x0000000406067210 */ /* 0x004fe40007ffe1ff */
.L_x_2180:
[----:B------:R-:W-:Y:S01]  /*e910*/  ISETP.GT.AND P0, PT, R206, 0x7f, PT ;  /* 0x0000007fce00780c */ /* 0x000fe20003f04270 */
[----:B------:R-:W-:Y:S01]  /*e920*/  BSSY B0, `(.L_x_2181) ;  /* 0x0000034000007945 */ /* 0x000fe20003800000 */
[----:B------:R-:W-:Y:S02]  /*e930*/  SEL R230, R230, RZ, !P2 ;  /* 0x000000ffe6e67207 */ /* 0x000fe40005000000 */
[----:B------:R-:W-:-:S02]  /*e940*/  SEL R7, R7, RZ, !P2 ;  /* 0x000000ff07077207 */ /* 0x000fc40005000000 */
[----:B----45:R-:W-:-:S07]  /*e950*/  SHF.R.S32.HI R4, RZ, 0x1f, R0 ;  /* 0x0000001fff047819 */ /* 0x030fce0000011400 */
[----:B------:R-:W-:Y:S05]  /*e960*/  @P0 BRA `(.L_x_2182) ;  /* 0x000002f000000947 */ /* 0x000fea0003800000 */
[----:B------:R-:W-:Y:S01]  /*e970*/  IMAD R5, R6, c[0x0][0x4e8], RZ ;  /* 0x00013a0006057a24 */ /* 0x000fe200078e02ff */
[----:B------:R-:W-:-:S04]  /*e980*/  IADD3 R2, R197, R206, RZ ;  /* 0x000000cec5027210 */ /* 0x000fc80007ffe0ff */
[----:B------:R-:W-:-:S13]  /*e990*/  ISETP.GE.AND P0, PT, R2, R5, PT ;  /* 0x000000050200720c */ /* 0x000fda0003f06270 */
[----:B------:R-:W-:Y:S05]  /*e9a0*/  @P0 BRA `(.L_x_2182) ;  /* 0x000002b000000947 */ /* 0x000fea0003800000 */
[----:B------:R-:W-:Y:S01]  /*e9b0*/  IMAD.MOV.U32 R22, RZ, RZ, 0x368 ;  /* 0x00000368ff167424 */ /* 0x000fe200078e00ff */
[----:B------:R-:W-:Y:S01]  /*e9c0*/  ISETP.GT.AND P2, PT, R234, 0x1, PT ;  /* 0x00000001ea00780c */ /* 0x000fe20003f44270 */
[----:B------:R-:W-:Y:S01]  /*e9d0*/  IMAD.MOV.U32 R5, RZ, RZ, c[0x0][0x4e8] ;  /* 0x00013a00ff057624 */ /* 0x000fe200078e00ff */
[----:B------:R-:W-:Y:S02]  /*e9e0*/  MOV R10, R2 ;  /* 0x00000002000a7202 */ /* 0x000fe40000000f00 */
[----:B------:R-:W-:Y:S02]  /*e9f0*/  SEL R22, R22, 0x328, P2 ;  /* 0x0000032816167807 */ /* 0x000fe40001000000 */
[----:B------:R-:W-:Y:S02]  /*ea00*/  ISETP.NE.AND P0, PT, R5, 0x1, PT ;  /* 0x000000010500780c */ /* 0x000fe40003f05270 */
[----:B------:R-:W4:Y:S01]  /*ea10*/  LDC.64 R20, c[0x0][R22+0x170] ;  /* 0x00005c0016147b82 */ /* 0x000f220000000a00 */
[----:B------:R-:W-:-:S07]  /*ea20*/  SEL R235, R235, RZ, P2 ;  /* 0x000000ffebeb7207 */ /* 0x000fce0001000000 */
[----:B------:R-:W5:Y:S03]  /*ea30*/  LDC.64 R14, c[0x0][R22+0x168] ;  /* 0x00005a00160e7b82 */ /* 0x000f660000000a00 */
[----:B------:R-:W-:-:S05]  /*ea40*/  @P0 IMAD.HI.U32 R9, R2, c[0x0][0x4ec], RZ ;  /* 0x00013b0002090a27 */ /* 0x000fca00078e00ff */
[----:B------:R-:W1:Y:S01]  /*ea50*/  LDC.64 R18, c[0x0][R22+0x178] ;  /* 0x00005e0016127b82 */ /* 0x000e620000000a00 */
[----:B------:R-:W-:-:S05]  /*ea60*/  @P0 SHF.R.U32.HI R10, RZ, c[0x0][0x4f0], R9 ;  /* 0x00013c00ff0a0a19 */ /* 0x000fca0000011609 */
[----:B------:R-:W-:Y:S02]  /*ea70*/  IMAD.MOV R9, RZ, RZ, -R10 ;  /* 0x000000ffff097224 */ /* 0x000fe400078e0a0a */
[----:B------:R-:W2:Y:S02]  /*ea80*/  LDC.64 R16, c[0x0][R22+0x160] ;  /* 0x0000580016107b82 */ /* 0x000ea40000000a00 */
[----:B------:R-:W-:Y:S02]  /*ea90*/  IMAD R9, R9, c[0x0][0x4e8], R2 ;  /* 0x00013a0009097a24 */ /* 0x000fe400078e0202 */
[-C--:B----4-:R-:W-:Y:S02]  /*eaa0*/  IMAD R5, R21, R230.reuse, RZ ;  /* 0x000000e615057224 */ /* 0x090fe400078e02ff */
[----:B------:R-:W-:-:S04]  /*eab0*/  IMAD.WIDE.U32 R12, R20, R230, RZ ;  /* 0x000000e6140c7225 */ /* 0x000fc800078e00ff */
[----:B------:R-:W-:Y:S02]  /*eac0*/  IMAD R5, R20, R7, R5 ;  /* 0x0000000714057224 */ /* 0x000fe400078e0205 */
[-C--:B-----5:R-:W-:Y:S02]  /*ead0*/  IMAD R8, R15, R231.reuse, RZ ;  /* 0x000000e70f087224 */ /* 0x0a0fe400078e02ff */
[----:B------:R-:W-:Y:S01]  /*eae0*/  IMAD.WIDE.U32 R14, R14, R231, RZ ;  /* 0x000000e70e0e7225 */ /* 0x000fe200078e00ff */
[----:B------:R-:W-:-:S03]  /*eaf0*/  IADD3 R5, R13, R5, RZ ;  /* 0x000000050d057210 */ /* 0x000fc60007ffe0ff */
[----:B------:R-:W-:Y:S01]  /*eb00*/  IMAD.IADD R8, R15, 0x1, R8 ;  /* 0x000000010f087824 */ /* 0x000fe200078e0208 */
[----:B------:R-:W-:Y:S01]  /*eb10*/  IADD3 R14, P1, P0, R12, R14, R0 ;  /* 0x0000000e0c0e7210 */ /* 0x000fe2000783e000 */
[-C--:B-1----:R-:W-:Y:S02]  /*eb20*/  IMAD R11, R19, R235.reuse, RZ ;  /* 0x000000eb130b7224 */ /* 0x082fe400078e02ff */
[----:B------:R-:W-:Y:S01]  /*eb30*/  IMAD.WIDE.U32 R18, R18, R235, RZ ;  /* 0x000000eb12127225 */ /* 0x000fe200078e00ff */
[----:B------:R-:W-:Y:S02]  /*eb40*/  IADD3.X R5, R5, R8, R4, P1, P0 ;  /* 0x0000000805057210 */ /* 0x000fe40000fe0404 */
[----:B------:R-:W-:Y:S02]  /*eb50*/  SHF.R.S32.HI R8, RZ, 0x1f, R9 ;  /* 0x0000001fff087819 */ /* 0x000fe40000011409 */
[----:B------:R-:W-:Y:S01]  /*eb60*/  IADD3 R14, P1, P0, R10, R14, R18 ;  /* 0x0000000e0a0e7210 */ /* 0x000fe2000783e012 */
[----:B--2---:R-:W-:Y:S01]  /*eb70*/  IMAD R2, R17, R9, RZ ;  /* 0x0000000911027224 */ /* 0x004fe200078e02ff */
[----:B------:R-:W-:-:S02]  /*eb80*/  IADD3 R11, R19, R11, RZ ;  /* 0x0000000b130b7210 */ /* 0x000fc40007ffe0ff */
[----:B------:R-:W-:Y:S01]  /*eb90*/  SHF.R.S32.HI R10, RZ, 0x1f, R10 ;  /* 0x0000001fff0a7819 */ /* 0x000fe2000001140a */
[----:B------:R-:W-:Y:S01]  /*eba0*/  IMAD R2, R16, R8, R2 ;  /* 0x0000000810027224 */ /* 0x000fe200078e0202 */
[----:B------:R-:W-:Y:S02]  /*ebb0*/  MOV R8, c[0x0][0x4ac] ;  /* 0x00012b0000087a02 */ /* 0x000fe40000000f00 */
[----:B------:R-:W-:Y:S01]  /*ebc0*/  IADD3.X R15, R10, R5, R11, P1, P0 ;  /* 0x000000050a0f7210 */ /* 0x000fe20000fe040b */
[----:B------:R-:W-:Y:S01]  /*ebd0*/  IMAD.MOV.U32 R5, RZ, RZ, c[0x0][0x4a8] ;  /* 0x00012a00ff057624 */ /* 0x000fe200078e00ff */
[----:B------:R-:W-:-:S03]  /*ebe0*/  SEL R8, R8, c[0x0][0x454], P2 ;  /* 0x0001150008087a07 */ /* 0x000fc60001000000 */
[----:B------:R-:W-:Y:S01]  /*ebf0*/  IMAD.WIDE.U32 R14, R16, R9, R14 ;  /* 0x00000009100e7225 */ /* 0x000fe200078e000e */
[----:B------:R-:W-:-:S03]  /*ec00*/  SEL R5, R5, c[0x0][0x450], P2 ;  /* 0x0001140005057a07 */ /* 0x000fc60001000000 */
[----:B------:R-:W-:Y:S01]  /*ec10*/  IMAD.IADD R2, R15, 0x1, R2 ;  /* 0x000000010f027824 */ /* 0x000fe200078e0202 */
[----:B------:R-:W-:-:S04]  /*ec20*/  LEA R10, P0, R14, R5, 0x2 ;  /* 0x000000050e0a7211 */ /* 0x000fc800078010ff */
[----:B------:R-:W-:Y:S02]  /*ec30*/  LEA.HI.X R11, R14, R8, R2, 0x2, P0 ;  /* 0x000000080e0b7211 */ /* 0x000fe400000f1402 */
[----:B------:R-:W-:-:S05]  /*ec40*/  MOV R2, 0xff800000 ;  /* 0xff80000000027802 */ /* 0x000fca0000000f00 */
[----:B------:R1:W-:Y:S02]  /*ec50*/  STG.E [R10.64], R2 ;  /* 0x000000020a007986 */ /* 0x0003e4000c101908 */
.L_x_2182:
[----:B------:R-:W-:Y:S05]  /*ec60*/  BSYNC B0 ;  /* 0x0000000000007941 */ /* 0x000fea0003800000 */
.L_x_2181:
[----:B------:R-:W-:-:S13]  /*ec70*/  ISETP.GT.AND P0, PT, R234, 0x1, PT ;  /* 0x00000001ea00780c */ /* 0x000fda0003f04270 */
[----:B------:R-:W-:Y:S05]  /*ec80*/  @P0 BRA `(.L_x_2174) ;  /* 0x0000071000000947 */ /* 0x000fea0003800000 */
[----:B-1----:R-:W-:Y:S01]  /*ec90*/  MOV R2, c[0x0][0x4e8] ;  /* 0x00013a0000027a02 */ /* 0x002fe20000000f00 */
[----:B------:R-:W-:Y:S02]  /*eca0*/  IMAD R4, R4, c[0x0][0x3a0], RZ ;  /* 0x0000e80004047a24 */ /* 0x000fe400078e02ff */
[----:B------:R-:W-:Y:S01]  /*ecb0*/  IMAD.WIDE.U32 R8, R0, c[0x0][0x3a0], RZ ;  /* 0x0000e80000087a25 */ /* 0x000fe200078e00ff */
[----:B------:R-:W-:-:S03]  /*ecc0*/  ISETP.NE.AND P0, PT, R2, 0x1, PT ;  /* 0x000000010200780c */ /* 0x000fc60003f05270 */
[----:B------:R-:W-:Y:S01]  /*ecd0*/  IMAD R4, R0, c[0x0][0x3a4], R4 ;  /* 0x0000e90000047a24 */ /* 0x000fe200078e0204 */
[----:B------:R-:W-:Y:S01]  /*ece0*/  LEA R0, R218, R219, 0x5 ;  /* 0x000000dbda007211 */ /* 0x000fe200078e28ff */
[----:B------:R-:W-:-:S03]  /*ecf0*/  IMAD R7, R7, c[0x0][0x3f0], RZ ;  /* 0x0000fc0007077a24 */ /* 0x000fc600078e02ff */
[----:B------:R-:W-:Y:S01]  /*ed00*/  IADD3 R0, R197, R0, RZ ;  /* 0x00000000c5007210 */ /* 0x000fe20007ffe0ff */
[----:B------:R-:W-:Y:S01]  /*ed10*/  IMAD R7, R230, c[0x0][0x3f4], R7 ;  /* 0x0000fd00e6077a24 */ /* 0x000fe200078e0207 */
[----:B------:R-:W-:Y:S02]  /*ed20*/  IADD3 R9, R9, R4, RZ ;  /* 0x0000000409097210 */ /* 0x000fe40007ffe0ff */
[----:B------:R-:W-:Y:S01]  /*ed30*/  MOV R4, R0 ;  /* 0x0000000000047202 */ /* 0x000fe20000000f00 */
[----:B------:R-:W-:Y:S01]  /*ed40*/  @P0 IMAD.HI.U32 R2, R0, c[0x0][0x4ec], RZ ;  /* 0x00013b0000020a27 */ /* 0x000fe200078e00ff */
[----:B------:R-:W-:-:S03]  /*ed50*/  IADD3 R197, R219, R197, RZ ;  /* 0x000000c5dbc57210 */ /* 0x000fc60007ffe0ff */
        /* <DEDUP_REMOVED lines=13> */
[----:B------:R-:W-:Y:S01]  /*ee30*/  IMAD R8, R8, c[0x0][0x3d8], RZ ;  /* 0x0000f60008087a24 */ /* 0x000fe200078e02ff */
[----:B------:R-:W-:-:S03]  /*ee40*/  MOV R10, R230 ;  /* 0x000000e6000a7202 */ /* 0x000fc60000000f00 */
[C---:B------:R-:W-:Y:S02]  /*ee50*/  IMAD R8, R5.reuse, c[0x0][0x3dc], R8 ;  /* 0x0000f70005087a24 */ /* 0x040fe400078e0208 */
[----:B------:R-:W-:-:S05]  /*ee60*/  IMAD.WIDE.U32 R10, R5, c[0x0][0x3d8], R10 ;  /* 0x0000f600050a7a25 */ /* 0x000fca00078e000a */
[----:B------:R-:W-:Y:S02]  /*ee70*/  LEA R7, P0, R10, c[0x0][0x380], 0x1 ;  /* 0x0000e0000a077a11 */ /* 0x000fe400078008ff */
[----:B------:R-:W-:-:S04]  /*ee80*/  IADD3 R8, R11, R8, RZ ;  /* 0x000000080b087210 */ /* 0x000fc80007ffe0ff */
[----:B------:R-:W-:Y:S01]  /*ee90*/  LEA.HI.X R8, R10, c[0x0][0x384], R8, 0x1, P0 ;  /* 0x0000e1000a087a11 */ /* 0x000fe200000f0c08 */
[----:B------:R-:W-:Y:S05]  /*eea0*/  BRA.DIV ~URZ, `(.L_x_2183) ;  /* 0x000021727f007947 */ /* 0x000fea000b800000 */
[----:B------:R1:W4:Y:S02]  /*eeb0*/  SHFL.IDX PT, R9, R8, RZ, 0x181f ;  /* 0x00181fff08097589 */ /* 0x00032400000e0000 */
.L_x_2238:
[----:B------:R-:W-:Y:S05]  /*eec0*/  BRA.DIV ~URZ, `(.L_x_2184) ;  /* 0x000021c27f007947 */ /* 0x000fea000b800000 */
[----:B------:R1:W2:Y:S02]  /*eed0*/  SHFL.IDX PT, R0, R7, RZ, 0x181f ;  /* 0x00181fff07007589 */ /* 0x0002a400000e0000 */
.L_x_2239:
        /* <DEDUP_REMOVED lines=10> */
[-C--:B----4-:R-:W-:Y:S02]  /*ef80*/  @!P2 LEA.HI.X R11, R222, R9.reuse, R223, 0x1, P5 ;  /* 0x00000009de0ba211 */ /* 0x090fe400028f0cdf */
[-C--:B------:R-:W-:Y:S02]  /*ef90*/  @!P1 LEA.HI.X R5, R208, R9.reuse, R203, 0x1, P4 ;  /* 0x00000009d0059211 */ /* 0x080fe400020f0ccb */
[----:B------:R-:W-:Y:S01]  /*efa0*/  @!P0 LEA.HI.X R13, R207, R9, R202, 0x1, P3 ;  /* 0x00000009cf0d8211 */ /* 0x000fe200018f0cca */
[----:B------:R2:W-:Y:S04]  /*efb0*/  @!P2 ST.E.128 [R10.64], RZ ;  /* 0x000000ff0a00a985 */ /* 0x0005e8000c101d08 */
[----:B------:R2:W-:Y:S04]  /*efc0*/  @!P1 ST.E.128 [R4.64], RZ ;  /* 0x000000ff04009985 */ /* 0x0005e8000c101d08 */
[----:B------:R2:W-:Y:S02]  /*efd0*/  @!P0 ST.E.128 [R12.64], RZ ;  /* 0x000000ff0c008985 */ /* 0x0005e4000c101d08 */
.L_x_2186:
[----:B------:R-:W-:Y:S05]  /*efe0*/  BSYNC B0 ;  /* 0x0000000000007941 */ /* 0x000fea0003800000 */
.L_x_2185:
[----:B------:R-:W-:Y:S05]  /*eff0*/  BRA.DIV ~URZ, `(.L_x_2187) ;  /* 0x000021027f007947 */ /* 0x000fea000b800000 */
[----:B----4-:R4:W1:Y:S04]  /*f000*/  SHFL.IDX PT, R9, R8, 0x1, 0x181f ;  /* 0x00381f0008097f89 */ /* 0x01086800000e0000 */
[----:B--2---:R4:W2:Y:S02]  /*f010*/  SHFL.IDX PT, R0, R7, 0x1, 0x181f ;  /* 0x00381f0007007f89 */ /* 0x0048a400000e0000 */
.L_x_2240:
        /* <DEDUP_REMOVED lines=16> */
.L_x_2189:
[----:B------:R-:W-:Y:S05]  /*f120*/  BSYNC B0 ;  /* 0x0000000000007941 */ /* 0x000fea0003800000 */
.L_x_2188:
[----:B------:R-:W-:Y:S05]  /*f130*/  BRA.DIV ~URZ, `(.L_x_2190) ;  /* 0x000020927f007947 */ /* 0x000fea000b800000 */
[----:B-1----:R1:W3:Y:S02]  /*f140*/  SHFL.IDX PT, R9, R8, 0x2, 0x181f ;  /* 0x00581f0008097f89 */ /* 0x0022e400000e0000 */
.L_x_2241:
[----:B------:R-:W-:Y:S05]  /*f150*/  BRA.DIV ~URZ, `(.L_x_2191) ;  /* 0x000020e27f007947 */ /* 0x000fea000b800000 */
[----:B--2---:R2:W1:Y:S02]  /*f160*/  SHFL.IDX PT, R0, R7, 0x2, 0x181f ;  /* 0x00581f0007007f89 */ /* 0x00446400000e0000 */
.L_x_2242:
        /* <DEDUP_REMOVED lines=10> */
[-C--:B---3--:R-:W-:Y:S02]  /*f210*/  @!P2 LEA.HI.X R11, R222, R9.reuse, R223, 0x1, P5 ;  /* 0x00000009de0ba211 */ /* 0x088fe400028f0cdf */
[-C--:B------:R-:W-:Y:S02]  /*f220*/  @!P1 LEA.HI.X R5, R208, R9.reuse, R203, 0x1, P4 ;  /* 0x00000009d0059211 */ /* 0x080fe400020f0ccb */
[----:B------:R-:W-:Y:S01]  /*f230*/  @!P0 LEA.HI.X R13, R207, R9, R202, 0x1, P3 ;  /* 0x00000009cf0d8211 */ /* 0x000fe200018f0cca */
[----:B------:R1:W-:Y:S04]  /*f240*/  @!P2 ST.E.128 [R10.64], RZ ;  /* 0x000000ff0a00a985 */ /* 0x0003e8000c101d08 */
[----:B------:R1:W-:Y:S04]  /*f250*/  @!P1 ST.E.128 [R4.64], RZ ;  /* 0x000000ff04009985 */ /* 0x0003e8000c101d08 */
[----:B------:R1:W-:Y:S02]  /*f260*/  @!P0 ST.E.128 [R12.64], RZ ;  /* 0x000000ff0c008985 */ /* 0x0003e4000c101d08 */
.L_x_2193:
[----:B------:R-:W-:Y:S05]  /*f270*/  BSYNC B0 ;  /* 0x0000000000007941 */ /* 0x000fea0003800000 */
.L_x_2192:
[----:B------:R-:W-:Y:S05]  /*f280*/  BRA.DIV ~URZ, `(.L_x_2194) ;  /* 0x000020227f007947 */ /* 0x000fea000b800000 */
[----:B-1--4-:R-:W1:Y:S04]  /*f290*/  SHFL.IDX PT, R8, R8, 0x3, 0x181f ;  /* 0x00781f0008087f89 */ /* 0x012e6800000e0000 */
[----:B--2---:R-:W2:Y:S02]  /*f2a0*/  SHFL.IDX PT, R7, R7, 0x3, 0x181f ;  /* 0x00781f0007077f89 */ /* 0x004ea400000e0000 */
.L_x_2243:
        /* <DEDUP_REMOVED lines=15> */
.L_x_2174:
[----:B------:R-:W-:Y:S05]  /*f3a0*/  BSYNC B1 ;  /* 0x0000000000017941 */ /* 0x000fea0003800000 */
.L_x_2158:
[----:B------:R-:W-:-:S13]  /*f3b0*/  ISETP.NE.AND P0, PT, R220, RZ, PT ;  /* 0x000000ffdc00720c */ /* 0x000fda0003f05270 */
[----:B------:R-:W-:Y:S01]  /*f3c0*/  @P0 WARPSYNC 0xffffffff ;  /* 0xffffffff00000948 */ /* 0x000fe20003800000 */
[----:B------:R-:W-:Y:S06]  /*f3d0*/  @P0 BAR.SYNC.DEFER_BLOCKING 0x5, 0x100 ;  /* 0x0144000000000b1d */ /* 0x000fec0000010000 */
[----:B------:R-:W4:Y:S04]  /*f3e0*/  @P0 LDS.128 R196, [0x24100] ;  /* 0x02410000ffc40984 */ /* 0x000f280000000c00 */
[----:B------:R-:W-:Y:S06]  /*f3f0*/  @P0 BAR.ARV 0x4, 0x100 ;  /* 0x0104000000000b1d */ /* 0x000fec0000002000 */
[----:B------:R-:W-:Y:S05]  /*f400*/  @P0 BRA `(.L_x_2195) ;  /* 0x00000ea000000947 */ /* 0x000fea0003800000 */
[----:B-1----:R-:W-:Y:S01]  /*f410*/  LOP3.LUT R6, R206, 0x1f, RZ, 0xc0, !PT ;  /* 0x0000001fce067812 */ /* 0x002fe200078ec0ff */
[----:B--2---:R-:W-:-:S03]  /*f420*/  IMAD.MOV.U32 R11, RZ, RZ, RZ ;  /* 0x000000ffff0b7224 */ /* 0x004fc600078e00ff */
[----:B------:R-:W-:Y:S01]  /*f430*/  ISETP.NE.AND P5, PT, R6, 0x1f, PT ;  /* 0x0000001f0600780c */ /* 0x000fe20003fa5270 */
[----:B------:R-:W-:Y:S10]  /*f440*/  BRA.DIV ~URZ, `(.L_x_2196) ;  /* 0x00001f327f007947 */ /* 0x000ff4000b800000 */
[----:B------:R1:W2:Y:S02]  /*f450*/  SHFL.IDX PT, R7, R3, RZ, 0x1f ;  /* 0x00001fff03077589 */ /* 0x0002a400000e0000 */
.L_x_2244:
[----:B------:R-:W-:Y:S05]  /*f460*/  BRA.DIV ~URZ, `(.L_x_2197) ;  /* 0x00001f827f007947 */ /* 0x000fea000b800000 */
[----:B-1----:R-:W1:Y:S02]  /*f470*/  SHFL.IDX PT, R3, R3, 0x1, 0x1f ;  /* 0x00201f0003037f89 */ /* 0x002e6400000e0000 */
.L_x_2245:
[----:B---34-:R-:W-:Y:S02]  /*f480*/  IMAD.IADD R4, R199, 0x1, R6 ;  /* 0x00000001c7047824 */ /* 0x018fe400078e0206 */
        /* <DEDUP_REMOVED lines=17> */
.L_x_2246:
        /* <DEDUP_REMOVED lines=16> */
.L_x_2247:
[----:B----4-:R-:W-:Y:S01]  /*f6a0*/  IMAD R0, R0, c[0x0][0x538], RZ ;  /* 0x00014e0000007a24 */ /* 0x010fe200078e02ff */
[----:B------:R-:W-:Y:S04]  /*f6b0*/  BSSY B1, `(.L_x_2200) ;  /* 0x00000ba000017945 */ /* 0x000fe80003800000 */
[----:B-1----:R-:W-:-:S04]  /*f6c0*/  IADD3 R196, R0, R3, RZ ;  /* 0x0000000300c47210 */ /* 0x002fc80007ffe0ff */
[----:B--2---:R-:W-:-:S13]  /*f6d0*/  ISETP.GT.AND P6, PT, R196, R7, PT ;  /* 0x00000007c400720c */ /* 0x004fda0003fc4270 */
[----:B------:R-:W-:Y:S05]  /*f6e0*/  @P6 BRA `(.L_x_2201) ;  /* 0x0000024000006947 */ /* 0x000fea0003800000 */
.L_x_2205:
        /* <DEDUP_REMOVED lines=16> */
.L_x_2248:
        /* <DEDUP_REMOVED lines=16> */
.L_x_2249:
[----:B--2---:R-:W-:-:S05]  /*f8f0*/  IMAD R0, R0, c[0x0][0x538], RZ ;  /* 0x00014e0000007a24 */ /* 0x004fca00078e02ff */
[----:B------:R-:W-:-:S04]  /*f900*/  IADD3 R196, R0, R196, RZ ;  /* 0x000000c400c47210 */ /* 0x000fc80007ffe0ff */
[----:B------:R-:W-:-:S13]  /*f910*/  ISETP.GT.AND P6, PT, R196, R7, PT ;  /* 0x00000007c400720c */ /* 0x000fda0003fc4270 */
[----:B-1----:R-:W-:Y:S05]  /*f920*/  @!P6 BRA `(.L_x_2205) ;  /* 0xfffffdc00000e947 */ /* 0x002fea000383ffff */
.L_x_2201:
[----:B------:R-:W-:-:S05]  /*f930*/  IADD3 R196, -R0, R196, RZ ;  /* 0x000000c400c47210 */ /* 0x000fca0007ffe1ff */
[----:B------:R-:W-:-:S05]  /*f940*/  IMAD R0, R9, c[0x0][0x538], R196 ;  /* 0x00014e0009007a24 */ /* 0x000fca00078e02c4 */
[----:B------:R-:W-:Y:S01]  /*f950*/  ISETP.GT.AND P0, PT, R0, R7, PT ;  /* 0x000000070000720c */ /* 0x000fe20003f04270 */
[----:B------:R-:W-:-:S12]  /*f960*/  BRA.DIV ~URZ, `(.L_x_2206) ;  /* 0x00001f127f007947 */ /* 0x000fd8000b800000 */
[----:B------:R-:W-:-:S04]  /*f970*/  VOTE.ANY R8, PT, !P0 ;  /* 0x0000000000087806 */ /* 0x000fc800040e0100 */
.L_x_2250:
[----:B------:R-:W1:Y:S02]  /*f980*/  POPC R12, R8 ;  /* 0x00000008000c7309 */ /* 0x000e640000000000 */
[----:B-1----:R-:W-:Y:S01]  /*f990*/  IADD3 R199, R12, R199, RZ ;  /* 0x000000c70cc77210 */ /* 0x002fe20007ffe0ff */
[----:B------:R-:W-:Y:S05]  /*f9a0*/  BRA.DIV ~URZ, `(.L_x_2207) ;  /* 0x00001f127f007947 */ /* 0x000fea000b800000 */
[----:B------:R1:W2:Y:S04]  /*f9b0*/  SHFL.IDX PT, R197, R197, R12, 0x1f ;  /* 0x00001f0cc5c57589 */ /* 0x0002a800000e0000 */
[----:B------:R1:W4:Y:S02]  /*f9c0*/  SHFL.IDX PT, R3, R11, R12, 0x1f ;  /* 0x00001f0c0b037589 */ /* 0x00032400000e0000 */
.L_x_2251:
[----:B------:R-:W-:Y:S01]  /*f9d0*/  ISETP.NE.AND P0, PT, R8, RZ, PT ;  /* 0x000000ff0800720c */ /* 0x000fe20003f05270 */
[----:B------:R-:W-:-:S12]  /*f9e0*/  BSSY B0, `(.L_x_2208) ;  /* 0x0000005000007945 */ /* 0x000fd80003800000 */
[----:B------:R-:W-:Y:S05]  /*f9f0*/  @!P0 BRA `(.L_x_2209) ;  /* 0x0000003000008947 */ /* 0x000fea0003800000 */
[----:B------:R-:W-:Y:S01]  /*fa00*/  IADD3 R4, R12, -0x1, RZ ;  /* 0xffffffff0c047810 */ /* 0x000fe20007ffe0ff */
[----:B------:R-:W-:Y:S05]  /*fa10*/  BRA.DIV ~URZ, `(.L_x_2210) ;  /* 0x00001f727f007947 */ /* 0x000fea000b800000 */
[----:B------:R1:W3:Y:S02]  /*fa20*/  SHFL.IDX PT, R10, R9, R4, 0x1f ;  /* 0x00001f04090a7589 */ /* 0x0002e400000e0000 */
.L_x_2209:
[----:B------:R-:W-:Y:S05]  /*fa30*/  BSYNC B0 ;  /* 0x0000000000007941 */ /* 0x000fea0003800000 */
.L_x_2208:
[----:B----4-:R-:W-:Y:S01]  /*fa40*/  ISETP.NE.AND P0, PT, R3, 0x1, PT ;  /* 0x000000010300780c */ /* 0x010fe20003f05270 */
[----:B---3--:R-:W-:Y:S01]  /*fa50*/  IMAD R196, R10, c[0x0][0x538], R196 ;  /* 0x00014e000ac47a24 */ /* 0x008fe200078e02c4 */
[----:B------:R-:W-:Y:S04]  /*fa60*/  BSSY B0, `(.L_x_2211) ;  /* 0x0000077000007945 */ /* 0x000fe80003800000 */
[----:B------:R-:W-:-:S07]  /*fa70*/  IADD3 R5, -R196, R7, RZ ;  /* 0x00000007c4057210 */ /* 0x000fce0007ffe1ff */
        /* <DEDUP_REMOVED lines=56> */
.L_x_2212:
[----:B------:R-:W-:-:S04]  /*fe00*/  IMAD.MOV.U32 R0, RZ, RZ, 0x4 ;  /* 0x00000004ff007424 */ /* 0x000fc800078e00ff */
[----:B------:R-:W-:-:S06]  /*fe10*/  IMAD.WIDE R2, R199, R0, c[0x0][0x590] ;  /* 0x00016400c7027625 */ /* 0x000fcc00078e0200 */
[----:B------:R-:W3:Y:S01]  /*fe20*/  LDG.E R3, [R2.64] ;  /* 0x0000000802037981 */ /* 0x000ee2000c1e1900 */
        /* <DEDUP_REMOVED lines=31> */
[----:B------:R-:W-:Y:S01]  /*10020*/  IABS R8, R3 ;  /* 0x0000000300087213 */ /* 0x000fe20000000000 */
[----:B------:R-:W-:Y:S01]  /*10030*/  IMAD.MOV R198, RZ, RZ, -R3 ;  /* 0x000000ffffc67224 */ /* 0x000fe200078e0a03 */
[----:B------:R-:W-:Y:S02]  /*10040*/  IADD3 R4, R4, 0x1000000, R5 ;  /* 0x0100000004047810 */ /* 0x000fe40007ffe005 */
[----:B------:R-:W1:Y:S08]  /*10050*/  I2F.RP R10, R8 ;  /* 0x00000008000a7306 */ /* 0x000e700000209400 */
[----:B-1----:R-:W1:Y:S02]  /*10060*/  MUFU.RCP R10, R10 ;  /* 0x0000000a000a7308 */ /* 0x002e640000001000 */
[----:B-1----:R-:W-:-:S06]  /*10070*/  IADD3 R10, R10, 0xffffffe, RZ ;  /* 0x0ffffffe0a0a7810 */ /* 0x002fcc0007ffe0ff */
[----:B------:R-:W1:Y:S02]  /*10080*/  F2I.FTZ.U32.TRUNC.NTZ R11, R10 ;  /* 0x0000000a000b7305 */ /* 0x000e64000021f000 */
[----:B-1----:R-:W-:Y:S02]  /*10090*/  IMAD.MOV R0, RZ, RZ, -R11 ;  /* 0x000000ffff007224 */ /* 0x002fe400078e0a0b */
[----:B------:R-:W-:Y:S02]  /*100a0*/  IMAD.MOV.U32 R10, RZ, RZ, RZ ;  /* 0x000000ffff0a7224 */ /* 0x000fe400078e00ff */
        /* <DEDUP_REMOVED lines=16> */
[----:B------:R-:W-:Y:S02]  /*101b0*/  IMAD R198, R7, R198, R4 ;  /* 0x000000c607c67224 */ /* 0x000fe400078e0204 */
[----:B------:R-:W-:Y:S02]  /*101c0*/  IMAD.MOV.U32 R2, RZ, RZ, R7 ;  /* 0x000000ffff027224 */ /* 0x000fe400078e0007 */
.L_x_2213:
[----:B------:R-:W-:Y:S05]  /*101d0*/  BSYNC B0 ;  /* 0x0000000000007941 */ /* 0x000fea0003800000 */
.L_x_2211:
[----:B------:R-:W-:-:S04]  /*101e0*/  LOP3.LUT R2, RZ, R2, RZ, 0x33, !PT ;  /* 0x00000002ff027212 */ /* 0x000fc800078e33ff */
[----:B------:R-:W-:Y:S01]  /*101f0*/  IADD3 R197, R2, R197, RZ ;  /* 0x000000c502c57210 */ /* 0x000fe20007ffe0ff */
[----:B------:R-:W-:Y:S05]  /*10200*/  BRA `(.L_x_2214) ;  /* 0x0000004000007947 */ /* 0x000fea0003800000 */
.L_x_2202:
[----:B------:R-:W-:Y:S01]  /*10210*/  IMAD.MOV.U32 R196, RZ, RZ, R7 ;  /* 0x000000ffffc47224 */ /* 0x000fe200078e0007 */
[----:B------:R-:W-:Y:S01]  /*10220*/  MOV R198, RZ ;  /* 0x000000ff00c67202 */ /* 0x000fe20000000f00 */
[----:B------:R-:W-:Y:S01]  /*10230*/  IMAD.MOV.U32 R197, RZ, RZ, RZ ;  /* 0x000000ffffc57224 */ /* 0x000fe200078e00ff */
[----:B------:R-:W-:Y:S02]  /*10240*/  MOV R199, c[0x0][0x53c] ;  /* 0x00014f0000c77a02 */ /* 0x000fe40000000f00 */
.L_x_2214:
[----:B------:R-:W-:Y:S05]  /*10250*/  BSYNC B1 ;  /* 0x0000000000017941 */ /* 0x000fea0003800000 */
.L_x_2200:
[----:B------:R-:W-:Y:S01]  /*10260*/  WARPSYNC 0xffffffff ;  /* 0xffffffff00007948 */ /* 0x000fe20003800000 */
[----:B------:R-:W-:Y:S01]  /*10270*/  BAR.SYNC.DEFER_BLOCKING 0x4, 0x100 ;  /* 0x0104000000007b1d */ /* 0x000fe20000010000 */
[----:B------:R-:W-:-:S13]  /*10280*/  ISETP.NE.AND P0, PT, R6, RZ, PT ;  /* 0x000000ff0600720c */ /* 0x000fda0003f05270 */
[----:B------:R1:W-:Y:S04]  /*10290*/  @!P0 STS.128 [0x24100], R196 ;  /* 0x024100c4ff008388 */ /* 0x0003e80000000c00 */
[----:B------:R-:W-:Y:S06]  /*102a0*/  BAR.ARV 0x5, 0x100 ;  /* 0x0144000000007b1d */ /* 0x000fec0000002000 */
.L_x_2195:
[----:B----4-:R-:W-:-:S13]  /*102b0*/  ISETP.GE.AND P0, PT, R199, c[0x0][0x53c], PT ;  /* 0x00014f00c7007a0c */ /* 0x010fda0003f06270 */
[----:B-123--:R-:W-:Y:S01]  /*102c0*/  @P0 CALL.REL.NOINC `(.L_x_2215) ;  /* 0x0000001000000944 */ /* 0x00efe20003c00000 */
[----:B------:R-:W-:Y:S05]  /*102d0*/  BRA `(.L_x_2216) ;  /* 0xffff136000007947 */ /* 0x000fea000383ffff */
.L_x_2215:
[----:B------:R-:W-:Y:S05]  /*102e0*/  EXIT ;  /* 0x000000000000794d */ /* 0x000fea0003800000 */
.L_x_2114:
[----:B------:R-:W-:Y:S01]  /*102f0*/  IMAD.MOV.U32 R9, RZ, RZ, R8 ;  /* 0x000000ffff097224 */ /* 0x000fe200078e0008 */
[----:B------:R-:W-:Y:S02]  /*10300*/  MOV R2, 0x1 ;  /* 0x0000000100027802 */ /* 0x000fe40000000f00 */
[----:B------:R-:W-:Y:S02]  /*10310*/  MOV R0, 0x10330 ;  /* 0x0001033000007802 */ /* 0x000fe40000000f00 */
[----:B------:R-:W-:Y:S05]  /*10320*/  CALL.REL.NOINC `($__internal_46_$__cuda_sm70_shflsync_up_p) ;  /* 0x0000176000007944 */ /* 0x000fea0003c00000 */
[----:B--2---:R-:W-:Y:S01]  /*10330*/  MOV R0, R2 ;  /* 0x0000000200007202 */ /* 0x004fe20000000f00 */
[----:B-1----:R-:W-:Y:S05]  /*10340*/  BRA `(.L_x_2217) ;  /* 0xffff012000007947 */ /* 0x002fea000383ffff */
.L_x_2115:
[----:B------:R-:W-:Y:S01]  /*10350*/  IMAD.MOV.U32 R9, RZ, RZ, R8 ;  /* 0x000000ffff097224 */ /* 0x000fe200078e0008 */
[----:B------:R-:W-:Y:S02]  /*10360*/  MOV R2, 0x2 ;  /* 0x0000000200027802 */ /* 0x000fe40000000f00 */
[----:B------:R-:W-:Y:S02]  /*10370*/  MOV R0, 0x10390 ;  /* 0x0001039000007802 */ /* 0x000fe40000000f00 */
[----:B------:R-:W-:Y:S05]  /*10380*/  CALL.REL.NOINC `($__internal_46_$__cuda_sm70_shflsync_up_p) ;  /* 0x0000170000007944 */ /* 0x000fea0003c00000 */
[----:B-12---:R-:W-:Y:S01]  /*10390*/  SEL R9, R2, RZ, P4 ;  /* 0x000000ff02097207 */ /* 0x006fe20002000000 */
[----:B------:R-:W-:Y:S01]  /*103a0*/  IMAD.MOV.U32 R2, RZ, RZ, 0x4 ;  /* 0x00000004ff027424 */ /* 0x000fe200078e00ff */
[----:B------:R-:W-:-:S03]  /*103b0*/  MOV R0, 0x103e0 ;  /* 0x000103e000007802 */ /* 0x000fc60000000f00 */
[----:B------:R-:W-:Y:S02]  /*103c0*/  IMAD.IADD R9, R8, 0x1, R9 ;  /* 0x0000000108097824 */ /* 0x000fe400078e0209 */
[----:B------:R-:W-:Y:S05]  /*103d0*/  CALL.REL.NOINC `($__internal_46_$__cuda_sm70_shflsync_up_p) ;  /* 0x000016b000007944 */ /* 0x000fea0003c00000 */
[----:B--2---:R-:W-:Y:S02]  /*103e0*/  SEL R2, R2, RZ, P3 ;  /* 0x000000ff02027207 */ /* 0x004fe40001800000 */
[----:B------:R-:W-:-:S03]  /*103f0*/  MOV R0, 0x10430 ;  /* 0x0001043000007802 */ /* 0x000fc60000000f00 */
[----:B-1----:R-:W-:Y:S02]  /*10400*/  IMAD.IADD R9, R9, 0x1, R2 ;  /* 0x0000000109097824 */ /* 0x002fe400078e0202 */
[----:B------:R-:W-:Y:S02]  /*10410*/  IMAD.MOV.U32 R2, RZ, RZ, 0x8 ;  /* 0x00000008ff027424 */ /* 0x000fe400078e00ff */
[----:B------:R-:W-:Y:S05]  /*10420*/  CALL.REL.NOINC `($__internal_46_$__cuda_sm70_shflsync_up_p) ;  /* 0x0000166000007944 */ /* 0x000fea0003c00000 */
[----:B--2---:R-:W-:Y:S02]  /*10430*/  SEL R2, R2, RZ, P2 ;  /* 0x000000ff02027207 */ /* 0x004fe40001000000 */
[----:B------:R-:W-:-:S03]  /*10440*/  MOV R0, 0x10480 ;  /* 0x0001048000007802 */ /* 0x000fc60000000f00 */
[----:B-1----:R-:W-:Y:S02]  /*10450*/  IMAD.IADD R9, R9, 0x1, R2 ;  /* 0x0000000109097824 */ /* 0x002fe400078e0202 */
[----:B------:R-:W-:Y:S02]  /*10460*/  IMAD.MOV.U32 R2, RZ, RZ, 0x10 ;  /* 0x00000010ff027424 */ /* 0x000fe400078e00ff */
[----:B------:R-:W-:Y:S05]  /*10470*/  CALL.REL.NOINC `($__internal_46_$__cuda_sm70_shflsync_up_p) ;  /* 0x0000161000007944 */ /* 0x000fea0003c00000 */
[----:B--2---:R-:W-:Y:S01]  /*10480*/  SEL R2, R2, RZ, P1 ;  /* 0x000000ff02027207 */ /* 0x004fe20000800000 */
[----:B------:R-:W-:Y:S01]  /*10490*/  IMAD.MOV.U32 R4, RZ, RZ, 0x1f ;  /* 0x0000001fff047424 */ /* 0x000fe200078e00ff */
[----:B------:R-:W-:-:S03]  /*104a0*/  MOV R0, 0x104f0 ;  /* 0x000104f000007802 */ /* 0x000fc60000000f00 */
[----:B-1----:R-:W-:Y:S01]  /*104b0*/  IMAD.IADD R9, R9, 0x1, R2 ;  /* 0x0000000109097824 */ /* 0x002fe200078e0202 */
[----:B------:R-:W-:-:S03]  /*104c0*/  MOV R2, 0x1f ;  /* 0x0000001f00027802 */ /* 0x000fc60000000f00 */
[----:B------:R-:W-:Y:S02]  /*104d0*/  IMAD.MOV.U32 R5, RZ, RZ, R9 ;  /* 0x000000ffff057224 */ /* 0x000fe400078e0009 */
[----:B------:R-:W-:Y:S05]  /*104e0*/  CALL.REL.NOINC `($__internal_45_$__cuda_sm70_shflsync_idx_p) ;  /* 0x0000155000007944 */ /* 0x000fea0003c00000 */
[----:B------:R-:W-:Y:S05]  /*104f0*/  BRA `(.L_x_2218) ;  /* 0xffff007000007947 */ /* 0x000fea000383ffff */
.L_x_2117:
[----:B------:R-:W-:Y:S02]  /*10500*/  SEL R2, RZ, 0x1, P0 ;  /* 0x00000001ff027807 */ /* 0x000fe40000000000 */
[----:B------:R-:W-:Y:S02]  /*10510*/  MOV R0, 0x10530 ;  /* 0x0001053000007802 */ /* 0x000fe40000000f00 */
[----:B------:R-:W-:Y:S05]  /*10520*/  CALL.REL.NOINC `($__internal_47_$__cuda_sm70_votesync_ballot) ;  /* 0x000015b000007944 */ /* 0x000fea0003c00000 */
[----:B------:R-:W-:Y:S05]  /*10530*/  BRA `(.L_x_2219) ;  /* 0xffff00c000007947 */ /* 0x000fea000383ffff */
.L_x_2118:
[----:B------:R-:W-:Y:S01]  /*10540*/  IMAD.MOV.U32 R5, RZ, RZ, R10 ;  /* 0x000000ffff057224 */ /* 0x000fe200078e000a */
[----:B------:R-:W-:Y:S01]  /*10550*/  MOV R4, R3 ;  /* 0x0000000300047202 */ /* 0x000fe20000000f00 */
[----:B------:R-:W-:Y:S01]  /*10560*/  IMAD.MOV.U32 R2, RZ, RZ, 0x1f ;  /* 0x0000001fff027424 */ /* 0x000fe200078e00ff */
[----:B------:R-:W-:Y:S02]  /*10570*/  MOV R0, 0x10590 ;  /* 0x0001059000007802 */ /* 0x000fe40000000f00 */
[----:B------:R-:W-:Y:S05]  /*10580*/  CALL.REL.NOINC `($__internal_45_$__cuda_sm70_shflsync_idx_p) ;  /* 0x000014b000007944 */ /* 0x000fea0003c00000 */
[----:B------:R-:W-:Y:S01]  /*10590*/  IMAD.MOV.U32 R10, RZ, RZ, R2 ;  /* 0x000000ffff0a7224 */ /* 0x000fe200078e0002 */
[----:B------:R-:W-:Y:S01]  /*105a0*/  MOV R5, R7 ;  /* 0x0000000700057202 */ /* 0x000fe20000000f00 */
[----:B------:R-:W-:Y:S01]  /*105b0*/  IMAD.MOV.U32 R11, RZ, RZ, RZ ;  /* 0x000000ffff0b7224 */ /* 0x000fe200078e00ff */
[----:B------:R-:W-:Y:S01]  /*105c0*/  MOV R4, R3 ;  /* 0x0000000300047202 */ /* 0x000fe20000000f00 */
[----:B------:R-:W-:Y:S01]  /*105d0*/  IMAD.MOV.U32 R2, RZ, RZ, 0x1f ;  /* 0x0000001fff027424 */ /* 0x000fe200078e00ff */
[----:B------:R-:W-:-:S02]  /*105e0*/  MOV R0, 0x10600 ;  /* 0x0001060000007802 */ /* 0x000fc40000000f00 */
[----:B------:R-:W-:Y:S05]  /*105f0*/  CALL.REL.NOINC `($__internal_45_$__cuda_sm70_shflsync_idx_p) ;  /* 0x0000144000007944 */ /* 0x000fea0003c00000 */
[----:B------:R-:W-:Y:S01]  /*10600*/  MOV R7, R2 ;  /* 0x0000000200077202 */ /* 0x000fe20000000f00 */
[----:B------:R-:W-:Y:S05]  /*10610*/  BRA `(.L_x_2220) ;  /* 0xffff004000007947 */ /* 0x000fea000383ffff */
.L_x_2121:
[----:B------:R-:W-:Y:S01]  /*10620*/  IMAD.MOV.U32 R5, RZ, RZ, R9 ;  /* 0x000000ffff057224 */ /* 0x000fe200078e0009 */
[----:B------:R-:W-:Y:S01]  /*10630*/  MOV R4, R3 ;  /* 0x0000000300047202 */ /* 0x000fe20000000f00 */
[----:B------:R-:W-:Y:S01]  /*10640*/  IMAD.MOV.U32 R2, RZ, RZ, 0x1f ;  /* 0x0000001fff027424 */ /* 0x000fe200078e00ff */
[----:B------:R-:W-:-:S02]  /*10650*/  MOV R0, 0x10670 ;  /* 0x0001067000007802 */ /* 0x000fc40000000f00 */
[----:B--23--:R-:W-:Y:S05]  /*10660*/  CALL.REL.NOINC `($__internal_45_$__cuda_sm70_shflsync_idx_p) ;  /* 0x000013d000007944 */ /* 0x00cfea0003c00000 */
[----:B------:R-:W-:Y:S01]  /*10670*/  MOV R11, R2 ;  /* 0x00000002000b7202 */ /* 0x000fe20000000f00 */
[----:B------:R-:W-:Y:S05]  /*10680*/  BRA `(.L_x_2120) ;  /* 0xffff003000007947 */ /* 0x000fea000383ffff */
.L_x_2132:
[----:B------:R-:W-:Y:S01]  /*10690*/  IMAD.MOV.U32 R5, RZ, RZ, R8 ;  /* 0x000000ffff057224 */ /* 0x000fe200078e0008 */
[----:B------:R-:W-:Y:S01]  /*106a0*/  MOV R4, RZ ;  /* 0x000000ff00047202 */ /* 0x000fe20000000f00 */
[----:B------:R-:W-:Y:S01]  /*106b0*/  IMAD.MOV.U32 R2, RZ, RZ, 0x181f ;  /* 0x0000181fff027424 */ /* 0x000fe200078e00ff */
[----:B------:R-:W-:-:S02]  /*106c0*/  MOV R0, 0x106e0 ;  /* 0x000106e000007802 */ /* 0x000fc40000000f00 */
[----:B-1----:R-:W-:Y:S05]  /*106d0*/  CALL.REL.NOINC `($__internal_45_$__cuda_sm70_shflsync_idx_p) ;  /* 0x0000136000007944 */ /* 0x002fea0003c00000 */
[----:B------:R-:W-:Y:S01]  /*106e0*/  MOV R10, R2 ;  /* 0x00000002000a7202 */ /* 0x000fe20000000f00 */
[----:B------:R-:W-:Y:S05]  /*106f0*/  BRA `(.L_x_2221) ;  /* 0xffff1de000007947 */ /* 0x000fea000383ffff */
.L_x_2133:
[----:B------:R-:W-:Y:S01]  /*10700*/  IMAD.MOV.U32 R5, RZ, RZ, R9 ;  /* 0x000000ffff057224 */ /* 0x000fe200078e0009 */
[----:B------:R-:W-:Y:S01]  /*10710*/  MOV R4, RZ ;  /* 0x000000ff00047202 */ /* 0x000fe20000000f00 */
[----:B------:R-:W-:Y:S01]  /*10720*/  IMAD.MOV.U32 R2, RZ, RZ, 0x181f ;  /* 0x0000181fff027424 */ /* 0x000fe200078e00ff */
[----:B------:R-:W-:-:S02]  /*10730*/  MOV R0, 0x10750 ;  /* 0x0001075000007802 */ /* 0x000fc40000000f00 */
[----:B-123--:R-:W-:Y:S05]  /*10740*/  CALL.REL.NOINC `($__internal_45_$__cuda_sm70_shflsync_idx_p) ;  /* 0x000012f000007944 */ /* 0x00efea0003c00000 */
[----:B------:R-:W-:Y:S01]  /*10750*/  MOV R0, R2 ;  /* 0x0000000200007202 */ /* 0x000fe20000000f00 */
[----:B------:R-:W-:Y:S05]  /*10760*/  BRA `(.L_x_2222) ;  /* 0xffff1d9000007947 */ /* 0x000fea000383ffff */
.L_x_2136:
[----:B-1----:R-:W-:Y:S01]  /*10770*/  IMAD.MOV.U32 R5, RZ, RZ, R8 ;  /* 0x000000ffff057224 */ /* 0x002fe200078e0008 */
[----:B------:R-:W-:Y:S01]  /*10780*/  MOV R4, 0x1 ;  /* 0x0000000100047802 */ /* 0x000fe20000000f00 */
[----:B------:R-:W-:Y:S01]  /*10790*/  IMAD.MOV.U32 R2, RZ, RZ, 0x181f ;  /* 0x0000181fff027424 */ /* 0x000fe200078e00ff */
[----:B------:R-:W-:-:S02]  /*107a0*/  MOV R0, 0x107c0 ;  /* 0x000107c000007802 */ /* 0x000fc40000000f00 */
[----:B--234-:R-:W-:Y:S05]  /*107b0*/  CALL.REL.NOINC `($__internal_45_$__cuda_sm70_shflsync_idx_p) ;  /* 0x0000128000007944 */ /* 0x01cfea0003c00000 */
[----:B------:R-:W-:Y:S01]  /*107c0*/  IMAD.MOV.U32 R10, RZ, RZ, R2 ;  /* 0x000000ffff0a7224 */ /* 0x000fe200078e0002 */
[----:B------:R-:W-:Y:S01]  /*107d0*/  MOV R4, 0x1 ;  /* 0x0000000100047802 */ /* 0x000fe20000000f00 */
[----:B------:R-:W-:Y:S01]  /*107e0*/  IMAD.MOV.U32 R5, RZ, RZ, R9 ;  /* 0x000000ffff057224 */ /* 0x000fe200078e0009 */
[----:B------:R-:W-:-:S02]  /*107f0*/  MOV R2, 0x181f ;  /* 0x0000181f00027802 */ /* 0x000fc40000000f00 */
[----:B------:R-:W-:Y:S02]  /*10800*/  MOV R0, 0x10820 ;  /* 0x0001082000007802 */ /* 0x000fe40000000f00 */
[----:B------:R-:W-:Y:S05]  /*10810*/  CALL.REL.NOINC `($__internal_45_$__cuda_sm70_shflsync_idx_p) ;  /* 0x0000122000007944 */ /* 0x000fea0003c00000 */
[----:B------:R-:W-:Y:S05]  /*10820*/  BRA `(.L_x_2223) ;  /* 0xffff1e1000007947 */ /* 0x000fea000383ffff */
.L_x_2139:
[----:B-1----:R-:W-:Y:S01]  /*10830*/  IMAD.MOV.U32 R5, RZ, RZ, R8 ;  /* 0x000000ffff057224 */ /* 0x002fe200078e0008 */
[----:B------:R-:W-:Y:S01]  /*10840*/  MOV R4, 0x2 ;  /* 0x0000000200047802 */ /* 0x000fe20000000f00 */
[----:B----4-:R-:W-:Y:S01]  /*10850*/  IMAD.MOV.U32 R2, RZ, RZ, 0x181f ;  /* 0x0000181fff027424 */ /* 0x010fe200078e00ff */
[----:B------:R-:W-:Y:S02]  /*10860*/  MOV R0, 0x10880 ;  /* 0x0001088000007802 */ /* 0x000fe40000000f00 */
[----:B--23--:R-:W-:Y:S05]  /*10870*/  CALL.REL.NOINC `($__internal_45_$__cuda_sm70_shflsync_idx_p) ;  /* 0x000011c000007944 */ /* 0x00cfea0003c00000 */
[----:B------:R-:W-:Y:S01]  /*10880*/  MOV R10, R2 ;  /* 0x00000002000a7202 */ /* 0x000fe20000000f00 */
[----:B------:R-:W-:Y:S05]  /*10890*/  BRA `(.L_x_2224) ;  /* 0xffff1ed000007947 */ /* 0x000fea000383ffff */
.L_x_2140:
[----:B-1----:R-:W-:Y:S01]  /*108a0*/  IMAD.MOV.U32 R5, RZ, RZ, R9 ;  /* 0x000000ffff057224 */ /* 0x002fe200078e0009 */
[----:B------:R-:W-:Y:S01]  /*108b0*/  MOV R4, 0x2 ;  /* 0x0000000200047802 */ /* 0x000fe20000000f00 */
[----:B----4-:R-:W-:Y:S01]  /*108c0*/  IMAD.MOV.U32 R2, RZ, RZ, 0x181f ;  /* 0x0000181fff027424 */ /* 0x010fe200078e00ff */
[----:B------:R-:W-:Y:S02]  /*108d0*/  MOV R0, 0x108f0 ;  /* 0x000108f000007802 */ /* 0x000fe40000000f00 */
[----:B--23--:R-:W-:Y:S05]  /*108e0*/  CALL.REL.NOINC `($__internal_45_$__cuda_sm70_shflsync_idx_p) ;  /* 0x0000115000007944 */ /* 0x00cfea0003c00000 */
[----:B------:R-:W-:Y:S05]  /*108f0*/  BRA `(.L_x_2225) ;  /* 0xffff1e9000007947 */ /* 0x000fea000383ffff */
.L_x_2143:
[----:B-1----:R-:W-:Y:S01]  /*10900*/  IMAD.MOV.U32 R5, RZ, RZ, R8 ;  /* 0x000000ffff057224 */ /* 0x002fe200078e0008 */
[----:B------:R-:W-:Y:S01]  /*10910*/  MOV R4, 0x3 ;  /* 0x0000000300047802 */ /* 0x000fe20000000f00 */
[----:B--2---:R-:W-:Y:S01]  /*10920*/  IMAD.MOV.U32 R2, RZ, RZ, 0x181f ;  /* 0x0000181fff027424 */ /* 0x004fe200078e00ff */
[----:B------:R-:W-:-:S02]  /*10930*/  MOV R0, 0x10950 ;  /* 0x0001095000007802 */ /* 0x000fc40000000f00 */
[----:B---34-:R-:W-:Y:S05]  /*10940*/  CALL.REL.NOINC `($__internal_45_$__cuda_sm70_shflsync_idx_p) ;  /* 0x000010f000007944 */ /* 0x018fea0003c00000 */
[----:B------:R-:W-:Y:S01]  /*10950*/  IMAD.MOV.U32 R8, RZ, RZ, R2 ;  /* 0x000000ffff087224 */ /* 0x000fe200078e0002 */
[----:B------:R-:W-:Y:S01]  /*10960*/  MOV R4, 0x3 ;  /* 0x0000000300047802 */ /* 0x000fe20000000f00 */
[----:B------:R-:W-:Y:S01]  /*10970*/  IMAD.MOV.U32 R5, RZ, RZ, R9 ;  /* 0x000000ffff057224 */ /* 0x000fe200078e0009 */
[----:B------:R-:W-:-:S02]  /*10980*/  MOV R2, 0x181f ;  /* 0x0000181f00027802 */ /* 0x000fc40000000f00 */
[----:B------:R-:W-:Y:S02]  /*10990*/  MOV R0, 0x109b0 ;  /* 0x000109b000007802 */ /* 0x000fe40000000f00 */
[----:B------:R-:W-:Y:S05]  /*109a0*/  CALL.REL.NOINC `($__internal_45_$__cuda_sm70_shflsync_idx_p) ;  /* 0x0000109000007944 */ /* 0x000fea0003c00000 */
[----:B------:R-:W-:Y:S01]  /*109b0*/  MOV R9, R2 ;  /* 0x0000000200097202 */ /* 0x000fe20000000f00 */
[----:B------:R-:W-:Y:S05]  /*109c0*/  BRA `(.L_x_2226) ;  /* 0xffff1f0000007947 */ /* 0x000fea000383ffff */
.L_x_2154:
[----:B-1----:R-:W-:Y:S01]  /*109d0*/  IMAD.MOV.U32 R8, RZ, RZ, R242 ;  /* 0x000000ffff087224 */ /* 0x002fe200078e00f2 */
[----:B------:R-:W-:Y:S02]  /*109e0*/  MOV R7, 0x2 ;  /* 0x0000000200077802 */ /* 0x000fe40000000f00 */
[----:B------:R-:W-:Y:S02]  /*109f0*/  MOV R6, 0x10a10 ;  /* 0x00010a1000067802 */ /* 0x000fe40000000f00 */
[----:B------:R-:W-:Y:S05]  /*10a00*/  CALL.REL.NOINC `($__internal_44_$__cuda_sm70_shflsync_bfly_p) ;  /* 0x00000fe000007944 */ /* 0x000fea0003c00000 */
[----:B------:R-:W-:Y:S01]  /*10a10*/  MOV R3, R7 ;  /* 0x0000000700037202 */ /* 0x000fe20000000f00 */
[----:B------:R-:W-:Y:S05]  /*10a20*/  BRA `(.L_x_2227) ;  /* 0xffffafc000007947 */ /* 0x000fea000383ffff */
.L_x_2155:
[----:B-1----:R-:W-:Y:S01]  /*10a30*/  IMAD.MOV.U32 R8, RZ, RZ, R3 ;  /* 0x000000ffff087224 */ /* 0x002fe200078e0003 */
[----:B------:R-:W-:Y:S02]  /*10a40*/  MOV R7, 0x1 ;  /* 0x0000000100077802 */ /* 0x000fe40000000f00 */
[----:B------:R-:W-:Y:S02]  /*10a50*/  MOV R6, 0x10a70 ;  /* 0x00010a7000067802 */ /* 0x000fe40000000f00 */
[----:B--2---:R-:W-:Y:S05]  /*10a60*/  CALL.REL.NOINC `($__internal_44_$__cuda_sm70_shflsync_bfly_p) ;  /* 0x00000f8000007944 */ /* 0x004fea0003c00000 */
[----:B------:R-:W-:Y:S01]  /*10a70*/  FADD.FTZ R3, R3, R7 ;  /* 0x0000000703037221 */ /* 0x000fe20000010000 */
[----:B------:R-:W-:Y:S02]  /*10a80*/  MOV R8, R239 ;  /* 0x000000ef00087202 */ /* 0x000fe40000000f00 */
[----:B------:R-:W-:-:S02]  /*10a90*/  MOV R7, 0x2 ;  /* 0x0000000200077802 */ /* 0x000fc40000000f00 */
[----:B------:R-:W-:Y:S02]  /*10aa0*/  MOV R6, 0x10ac0 ;  /* 0x00010ac000067802 */ /* 0x000fe40000000f00 */
[----:B------:R-:W-:Y:S05]  /*10ab0*/  CALL.REL.NOINC `($__internal_44_$__cuda_sm70_shflsync_bfly_p) ;  /* 0x00000f3000007944 */ /* 0x000fea0003c00000 */
[----:B------:R-:W-:Y:S01]  /*10ac0*/  FADD.FTZ R239, R239, R7 ;  /* 0x00000007efef7221 */ /* 0x000fe20000010000 */
[----:B------:R-:W-:Y:S02]  /*10ad0*/  MOV R7, 0x1 ;  /* 0x0000000100077802 */ /* 0x000fe40000000f00 */
[----:B------:R-:W-:Y:S02]  /*10ae0*/  MOV R6, 0x10b10 ;  /* 0x00010b1000067802 */ /* 0x000fe40000000f00 */
[----:B------:R-:W-:Y:S02]  /*10af0*/  MOV R8, R239 ;  /* 0x000000ef00087202 */ /* 0x000fe40000000f00 */
[----:B------:R-:W-:Y:S05]  /*10b00*/  CALL.REL.NOINC `($__internal_44_$__cuda_sm70_shflsync_bfly_p) ;  /* 0x00000ee000007944 */ /* 0x000fea0003c00000 */
[----:B------:R-:W-:Y:S01]  /*10b10*/  MOV R5, R7 ;  /* 0x0000000700057202 */ /* 0x000fe20000000f00 */
[----:B------:R-:W-:Y:S05]  /*10b20*/  BRA `(.L_x_2228) ;  /* 0xffffaf3000007947 */ /* 0x000fea000383ffff */
.L_x_2162:
[----:B--234-:R-:W-:Y:S01]  /*10b30*/  IMAD.MOV.U32 R5, RZ, RZ, R7 ;  /* 0x000000ffff057224 */ /* 0x01cfe200078e0007 */
[----:B------:R-:W-:Y:S01]  /*10b40*/  MOV R4, RZ ;  /* 0x000000ff00047202 */ /* 0x000fe20000000f00 */
[----:B------:R-:W-:Y:S01]  /*10b50*/  IMAD.MOV.U32 R2, RZ, RZ, 0x181f ;  /* 0x0000181fff027424 */ /* 0x000fe200078e00ff */
[----:B------:R-:W-:Y:S02]  /*10b60*/  MOV R0, 0x10b80 ;  /* 0x00010b8000007802 */ /* 0x000fe40000000f00 */
[----:B-1----:R-:W-:Y:S05]  /*10b70*/  CALL.REL.NOINC `($__internal_45_$__cuda_sm70_shflsync_idx_p) ;  /* 0x00000ec000007944 */ /* 0x002fea0003c00000 */
[----:B------:R-:W-:Y:S01]  /*10b80*/  MOV R57, R2 ;  /* 0x0000000200397202 */ /* 0x000fe20000000f00 */
[----:B------:R-:W-:Y:S05]  /*10b90*/  BRA `(.L_x_2229) ;  /* 0xffffc58000007947 */ /* 0x000fea000383ffff */
.L_x_2163:
[----:B------:R-:W-:Y:S01]  /*10ba0*/  IMAD.MOV.U32 R5, RZ, RZ, R56 ;  /* 0x000000ffff057224 */ /* 0x000fe200078e0038 */
[----:B------:R-:W-:Y:S01]  /*10bb0*/  MOV R4, RZ ;  /* 0x000000ff00047202 */ /* 0x000fe20000000f00 */
[----:B------:R-:W-:Y:S01]  /*10bc0*/  IMAD.MOV.U32 R2, RZ, RZ, 0x181f ;  /* 0x0000181fff027424 */ /* 0x000fe200078e00ff */
[----:B------:R-:W-:-:S02]  /*10bd0*/  MOV R0, 0x10bf0 ;  /* 0x00010bf000007802 */ /* 0x000fc40000000f00 */
[----:B-123--:R-:W-:Y:S05]  /*10be0*/  CALL.REL.NOINC `($__internal_45_$__cuda_sm70_shflsync_idx_p) ;  /* 0x00000e5000007944 */ /* 0x00efea0003c00000 */
[----:B------:R-:W-:Y:S01]  /*10bf0*/  MOV R0, R2 ;  /* 0x0000000200007202 */ /* 0x000fe20000000f00 */
[----:B------:R-:W-:Y:S05]  /*10c00*/  BRA `(.L_x_2230) ;  /* 0xffffc53000007947 */ /* 0x000fea000383ffff */
.L_x_2166:
[----:B--2---:R-:W-:Y:S01]  /*10c10*/  IMAD.MOV.U32 R5, RZ, RZ, R7 ;  /* 0x000000ffff057224 */ /* 0x004fe200078e0007 */
[----:B------:R-:W-:Y:S01]  /*10c20*/  MOV R4, 0x1 ;  /* 0x0000000100047802 */ /* 0x000fe20000000f00 */
[----:B------:R-:W-:Y:S01]  /*10c30*/  IMAD.MOV.U32 R2, RZ, RZ, 0x181f ;  /* 0x0000181fff027424 */ /* 0x000fe200078e00ff */
[----:B------:R-:W-:-:S02]  /*10c40*/  MOV R0, 0x10c60 ;  /* 0x00010c6000007802 */ /* 0x000fc40000000f00 */
[----:B-1-34-:R-:W-:Y:S05]  /*10c50*/  CALL.REL.NOINC `($__internal_45_$__cuda_sm70_shflsync_idx_p) ;  /* 0x00000de000007944 */ /* 0x01afea0003c00000 */
[----:B------:R-:W-:Y:S01]  /*10c60*/  IMAD.MOV.U32 R20, RZ, RZ, R2 ;  /* 0x000000ffff147224 */ /* 0x000fe200078e0002 */
[----:B------:R-:W-:Y:S01]  /*10c70*/  MOV R4, 0x1 ;  /* 0x0000000100047802 */ /* 0x000fe20000000f00 */
[----:B------:R-:W-:Y:S01]  /*10c80*/  IMAD.MOV.U32 R5, RZ, RZ, R56 ;  /* 0x000000ffff057224 */ /* 0x000fe200078e0038 */
[----:B------:R-:W-:-:S02]  /*10c90*/  MOV R2, 0x181f ;  /* 0x0000181f00027802 */ /* 0x000fc40000000f00 */
[----:B------:R-:W-:Y:S02]  /*10ca0*/  MOV R0, 0x10cc0 ;  /* 0x00010cc000007802 */ /* 0x000fe40000000f00 */
[----:B------:R-:W-:Y:S05]  /*10cb0*/  CALL.REL.NOINC `($__internal_45_$__cuda_sm70_shflsync_idx_p) ;  /* 0x00000d8000007944 */ /* 0x000fea0003c00000 */
[----:B------:R-:W-:Y:S05]  /*10cc0*/  BRA `(.L_x_2231) ;  /* 0xffffc5a000007947 */ /* 0x000fea000383ffff */
.L_x_2169:
[----:B--2---:R-:W-:Y:S01]  /*10cd0*/  IMAD.MOV.U32 R5, RZ, RZ, R7 ;  /* 0x000000ffff057224 */ /* 0x004fe200078e0007 */
[----:B------:R-:W-:Y:S01]  /*10ce0*/  MOV R4, 0x2 ;  /* 0x0000000200047802 */ /* 0x000fe20000000f00 */
[----:B----4-:R-:W-:Y:S01]  /*10cf0*/  IMAD.MOV.U32 R2, RZ, RZ, 0x181f ;  /* 0x0000181fff027424 */ /* 0x010fe200078e00ff */
[----:B------:R-:W-:Y:S02]  /*10d00*/  MOV R0, 0x10d20 ;  /* 0x00010d2000007802 */ /* 0x000fe40000000f00 */
[----:B-1-3--:R-:W-:Y:S05]  /*10d10*/  CALL.REL.NOINC `($__internal_45_$__cuda_sm70_shflsync_idx_p) ;  /* 0x00000d2000007944 */ /* 0x00afea0003c00000 */
[----:B------:R-:W-:Y:S01]  /*10d20*/  MOV R16, R2 ;  /* 0x0000000200107202 */ /* 0x000fe20000000f00 */
[----:B------:R-:W-:Y:S05]  /*10d30*/  BRA `(.L_x_2232) ;  /* 0xffffc66000007947 */ /* 0x000fea000383ffff */
.L_x_2170:
[----:B------:R-:W-:Y:S01]  /*10d40*/  IMAD.MOV.U32 R5, RZ, RZ, R56 ;  /* 0x000000ffff057224 */ /* 0x000fe200078e0038 */
[----:B------:R-:W-:Y:S01]  /*10d50*/  MOV R4, 0x2 ;  /* 0x0000000200047802 */ /* 0x000fe20000000f00 */
[----:B----4-:R-:W-:Y:S01]  /*10d60*/  IMAD.MOV.U32 R2, RZ, RZ, 0x181f ;  /* 0x0000181fff027424 */ /* 0x010fe200078e00ff */
[----:B------:R-:W-:Y:S02]  /*10d70*/  MOV R0, 0x10d90 ;  /* 0x00010d9000007802 */ /* 0x000fe40000000f00 */
[----:B-123--:R-:W-:Y:S05]  /*10d80*/  CALL.REL.NOINC `($__internal_45_$__cuda_sm70_shflsync_idx_p) ;  /* 0x00000cb000007944 */ /* 0x00efea0003c00000 */
[----:B------:R-:W-:Y:S05]  /*10d90*/  BRA `(.L_x_2233) ;  /* 0xffffc62000007947 */ /* 0x000fea000383ffff */
.L_x_2173:
        /* <DEDUP_REMOVED lines=13> */
.L_x_2175:
[----:B------:R-:W-:Y:S01]  /*10e70*/  IMAD.MOV.U32 R5, RZ, RZ, R148 ;  /* 0x000000ffff057224 */ /* 0x000fe200078e0094 */
[----:B------:R-:W-:Y:S01]  /*10e80*/  MOV R4, RZ ;  /* 0x000000ff00047202 */ /* 0x000fe20000000f00 */
[----:B------:R-:W-:Y:S01]  /*10e90*/  IMAD.MOV.U32 R2, RZ, RZ, 0x1c1f ;  /* 0x00001c1fff027424 */ /* 0x000fe200078e00ff */
[----:B------:R-:W-:Y:S02]  /*10ea0*/  MOV R0, 0x10ec0 ;  /* 0x00010ec000007802 */ /* 0x000fe40000000f00 */
[----:B------:R-:W-:Y:S05]  /*10eb0*/  CALL.REL.NOINC `($__internal_45_$__cuda_sm70_shflsync_idx_p) ;  /* 0x00000b8000007944 */ /* 0x000fea0003c00000 */
[----:B------:R-:W-:Y:S01]  /*10ec0*/  MOV R150, R2 ;  /* 0x0000000200967202 */ /* 0x000fe20000000f00 */
[----:B------:R-:W-:Y:S05]  /*10ed0*/  BRA `(.L_x_2235) ;  /* 0xffffc95000007947 */ /* 0x000fea000383ffff */
.L_x_2176:
[----:B------:R-:W-:Y:S01]  /*10ee0*/  IMAD.MOV.U32 R5, RZ, RZ, R149 ;  /* 0x000000ffff057224 */ /* 0x000fe200078e0095 */
[----:B------:R-:W-:Y:S01]  /*10ef0*/  MOV R4, RZ ;  /* 0x000000ff00047202 */ /* 0x000fe20000000f00 */
[----:B------:R-:W-:Y:S01]  /*10f00*/  IMAD.MOV.U32 R2, RZ, RZ, 0x1c1f ;  /* 0x00001c1fff027424 */ /* 0x000fe200078e00ff */
[----:B------:R-:W-:Y:S02]  /*10f10*/  MOV R0, 0x10f30 ;  /* 0x00010f3000007802 */ /* 0x000fe40000000f00 */
[----:B-12---:R-:W-:Y:S05]  /*10f20*/  CALL.REL.NOINC `($__internal_45_$__cuda_sm70_shflsync_idx_p) ;  /* 0x00000b1000007944 */ /* 0x006fea0003c00000 */
[----:B------:R-:W-:Y:S01]  /*10f30*/  MOV R0, R2 ;  /* 0x0000000200007202 */ /* 0x000fe20000000f00 */
[----:B------:R-:W-:Y:S05]  /*10f40*/  BRA `(.L_x_2236) ;  /* 0xffffc90000007947 */ /* 0x000fea000383ffff */
.L_x_2179:
[----:B----4-:R-:W-:Y:S01]  /*10f50*/  IMAD.MOV.U32 R5, RZ, RZ, R148 ;  /* 0x000000ffff057224 */ /* 0x010fe200078e0094 */
[----:B------:R-:W-:Y:S01]  /*10f60*/  MOV R4, 0x1 ;  /* 0x0000000100047802 */ /* 0x000fe20000000f00 */
[----:B------:R-:W-:Y:S01]  /*10f70*/  IMAD.MOV.U32 R2, RZ, RZ, 0x1c1f ;  /* 0x00001c1fff027424 */ /* 0x000fe200078e00ff */
[----:B------:R-:W-:-:S02]  /*10f80*/  MOV R0, 0x10fa0 ;  /* 0x00010fa000007802 */ /* 0x000fc40000000f00 */
[----:B-123--:R-:W-:Y:S05]  /*10f90*/  CALL.REL.NOINC `($__internal_45_$__cuda_sm70_shflsync_idx_p) ;  /* 0x00000aa000007944 */ /* 0x00efea0003c00000 */
        /* <DEDUP_REMOVED lines=8> */
.L_x_2183:
[----:B------:R-:W-:Y:S01]  /*11020*/  IMAD.MOV.U32 R5, RZ, RZ, R8 ;  /* 0x000000ffff057224 */ /* 0x000fe200078e0008 */
[----:B------:R-:W-:Y:S01]  /*11030*/  MOV R4, RZ ;  /* 0x000000ff00047202 */ /* 0x000fe20000000f00 */
[----:B------:R-:W-:Y:S01]  /*11040*/  IMAD.MOV.U32 R2, RZ, RZ, 0x181f ;  /* 0x0000181fff027424 */ /* 0x000fe200078e00ff */
[----:B------:R-:W-:Y:S02]  /*11050*/  MOV R0, 0x11070 ;  /* 0x0001107000007802 */ /* 0x000fe40000000f00 */
[----:B--23--:R-:W-:Y:S05]  /*11060*/  CALL.REL.NOINC `($__internal_45_$__cuda_sm70_shflsync_idx_p) ;  /* 0x000009d000007944 */ /* 0x00cfea0003c00000 */
[----:B------:R-:W-:Y:S01]  /*11070*/  MOV R9, R2 ;  /* 0x0000000200097202 */ /* 0x000fe20000000f00 */
[----:B------:R-:W-:Y:S05]  /*11080*/  BRA `(.L_x_2238) ;  /* 0xffffde3000007947 */ /* 0x000fea000383ffff */
.L_x_2184:
[----:B------:R-:W-:Y:S01]  /*11090*/  IMAD.MOV.U32 R5, RZ, RZ, R7 ;  /* 0x000000ffff057224 */ /* 0x000fe200078e0007 */
[----:B------:R-:W-:Y:S01]  /*110a0*/  MOV R4, RZ ;  /* 0x000000ff00047202 */ /* 0x000fe20000000f00 */
[----:B------:R-:W-:Y:S01]  /*110b0*/  IMAD.MOV.U32 R2, RZ, RZ, 0x181f ;  /* 0x0000181fff027424 */ /* 0x000fe200078e00ff */
[----:B------:R-:W-:Y:S02]  /*110c0*/  MOV R0, 0x110e0 ;  /* 0x000110e000007802 */ /* 0x000fe40000000f00 */
[----:B-1234-:R-:W-:Y:S05]  /*110d0*/  CALL.REL.NOINC `($__internal_45_$__cuda_sm70_shflsync_idx_p) ;  /* 0x0000096000007944 */ /* 0x01efea0003c00000 */
[----:B------:R-:W-:Y:S01]  /*110e0*/  MOV R0, R2 ;  /* 0x0000000200007202 */ /* 0x000fe20000000f00 */
[----:B------:R-:W-:Y:S05]  /*110f0*/  BRA `(.L_x_2239) ;  /* 0xffffdde000007947 */ /* 0x000fea000383ffff */
.L_x_2187:
        /* <DEDUP_REMOVED lines=13> */
.L_x_2190:
[----:B-1----:R-:W-:Y:S01]  /*111d0*/  IMAD.MOV.U32 R5, RZ, RZ, R8 ;  /* 0x000000ffff057224 */ /* 0x002fe200078e0008 */
[----:B------:R-:W-:Y:S01]  /*111e0*/  MOV R4, 0x2 ;  /* 0x0000000200047802 */ /* 0x000fe20000000f00 */
[----:B------:R-:W-:Y:S01]  /*111f0*/  IMAD.MOV.U32 R2, RZ, RZ, 0x181f ;  /* 0x0000181fff027424 */ /* 0x000fe200078e00ff */
[----:B--2---:R-:W-:Y:S02]  /*11200*/  MOV R0, 0x11220 ;  /* 0x0001122000007802 */ /* 0x004fe40000000f00 */
[----:B---34-:R-:W-:Y:S05]  /*11210*/  CALL.REL.NOINC `($__internal_45_$__cuda_sm70_shflsync_idx_p) ;  /* 0x0000082000007944 */ /* 0x018fea0003c00000 */
[----:B------:R-:W-:Y:S01]  /*11220*/  MOV R9, R2 ;  /* 0x0000000200097202 */ /* 0x000fe20000000f00 */
[----:B------:R-:W-:Y:S05]  /*11230*/  BRA `(.L_x_2241) ;  /* 0xffffdf1000007947 */ /* 0x000fea000383ffff */
.L_x_2191:
[----:B------:R-:W-:Y:S01]  /*11240*/  IMAD.MOV.U32 R5, RZ, RZ, R7 ;  /* 0x000000ffff057224 */ /* 0x000fe200078e0007 */
[----:B------:R-:W-:Y:S01]  /*11250*/  MOV R4, 0x2 ;  /* 0x0000000200047802 */ /* 0x000fe20000000f00 */
[----:B------:R-:W-:Y:S01]  /*11260*/  IMAD.MOV.U32 R2, RZ, RZ, 0x181f ;  /* 0x0000181fff027424 */ /* 0x000fe200078e00ff */
[----:B--2---:R-:W-:Y:S02]  /*11270*/  MOV R0, 0x11290 ;  /* 0x0001129000007802 */ /* 0x004fe40000000f00 */
[----:B-1-34-:R-:W-:Y:S05]  /*11280*/  CALL.REL.NOINC `($__internal_45_$__cuda_sm70_shflsync_idx_p) ;  /* 0x000007b000007944 */ /* 0x01afea0003c00000 */
[----:B------:R-:W-:Y:S01]  /*11290*/  MOV R0, R2 ;  /* 0x0000000200007202 */ /* 0x000fe20000000f00 */
[----:B------:R-:W-:Y:S05]  /*112a0*/  BRA `(.L_x_2242) ;  /* 0xffffdec000007947 */ /* 0x000fea000383ffff */
.L_x_2194:
        /* <DEDUP_REMOVED lines=13> */
.L_x_2196:
[----:B---34-:R-:W-:Y:S01]  /*11380*/  IMAD.MOV.U32 R5, RZ, RZ, R3 ;  /* 0x000000ffff057224 */ /* 0x018fe200078e0003 */
[----:B------:R-:W-:Y:S01]  /*11390*/  MOV R4, RZ ;  /* 0x000000ff00047202 */ /* 0x000fe20000000f00 */
[----:B------:R-:W-:Y:S01]  /*113a0*/  IMAD.MOV.U32 R2, RZ, RZ, 0x1f ;  /* 0x0000001fff027424 */ /* 0x000fe200078e00ff */
[----:B------:R-:W-:Y:S02]  /*113b0*/  MOV R0, 0x113d0 ;  /* 0x000113d000007802 */ /* 0x000fe40000000f00 */
[----:B------:R-:W-:Y:S05]  /*113c0*/  CALL.REL.NOINC `($__internal_45_$__cuda_sm70_shflsync_idx_p) ;  /* 0x0000067000007944 */ /* 0x000fea0003c00000 */
[----:B------:R-:W-:Y:S01]  /*113d0*/  MOV R7, R2 ;  /* 0x0000000200077202 */ /* 0x000fe20000000f00 */
[----:B------:R-:W-:Y:S05]  /*113e0*/  BRA `(.L_x_2244) ;  /* 0xffffe07000007947 */ /* 0x000fea000383ffff */
.L_x_2197:
[----:B---34-:R-:W-:Y:S01]  /*113f0*/  IMAD.MOV.U32 R5, RZ, RZ, R3 ;  /* 0x000000ffff057224 */ /* 0x018fe200078e0003 */
[----:B------:R-:W-:Y:S01]  /*11400*/  MOV R4, 0x1 ;  /* 0x0000000100047802 */ /* 0x000fe20000000f00 */
[----:B------:R-:W-:Y:S01]  /*11410*/  IMAD.MOV.U32 R2, RZ, RZ, 0x1f ;  /* 0x0000001fff027424 */ /* 0x000fe200078e00ff */
[----:B------:R-:W-:Y:S02]  /*11420*/  MOV R0, 0x11440 ;  /* 0x0001144000007802 */ /* 0x000fe40000000f00 */
[----:B-12---:R-:W-:Y:S05]  /*11430*/  CALL.REL.NOINC `($__internal_45_$__cuda_sm70_shflsync_idx_p) ;  /* 0x0000060000007944 */ /* 0x006fea0003c00000 */
[----:B------:R-:W-:Y:S01]  /*11440*/  MOV R3, R2 ;  /* 0x0000000200037202 */ /* 0x000fe20000000f00 */
[----:B------:R-:W-:Y:S05]  /*11450*/  BRA `(.L_x_2245) ;  /* 0xffffe02000007947 */ /* 0x000fea000383ffff */
.L_x_2198:
[----:B------:R-:W-:Y:S02]  /*11460*/  MOV R2, 0x1 ;  /* 0x0000000100027802 */ /* 0x000fe40000000f00 */
[----:B------:R-:W-:-:S02]  /*11470*/  MOV R0, 0x11490 ;  /* 0x0001149000007802 */ /* 0x000fc40000000f00 */
[----:B-12---:R-:W-:Y:S05]  /*11480*/  CALL.REL.NOINC `($__internal_46_$__cuda_sm70_shflsync_up_p) ;  /* 0x0000060000007944 */ /* 0x006fea0003c00000 */
[----:B--2---:R-:W-:Y:S01]  /*11490*/  MOV R0, R2 ;  /* 0x0000000200007202 */ /* 0x004fe20000000f00 */
[----:B-1----:R-:W-:Y:S05]  /*114a0*/  BRA `(.L_x_2246) ;  /* 0xffffe0f000007947 */ /* 0x002fea000383ffff */
.L_x_2199:
[----:B------:R-:W-:Y:S02]  /*114b0*/  MOV R2, 0x2 ;  /* 0x0000000200027802 */ /* 0x000fe40000000f00 */
[----:B------:R-:W-:-:S02]  /*114c0*/  MOV R0, 0x114e0 ;  /* 0x000114e000007802 */ /* 0x000fc40000000f00 */
[----:B-12---:R-:W-:Y:S05]  /*114d0*/  CALL.REL.NOINC `($__internal_46_$__cuda_sm70_shflsync_up_p) ;  /* 0x000005b000007944 */ /* 0x006fea0003c00000 */
        /* <DEDUP_REMOVED lines=22> */
[----:B------:R-:W-:Y:S01]  /*11640*/  MOV R0, R2 ;  /* 0x0000000200007202 */ /* 0x000fe20000000f00 */
[----:B------:R-:W-:Y:S05]  /*11650*/  BRA `(.L_x_2247) ;  /* 0xffffe04000007947 */ /* 0x000fea000383ffff */
.L_x_2203:
[----:B---3--:R-:W-:Y:S01]  /*11660*/  IMAD.MOV.U32 R9, RZ, RZ, R3 ;  /* 0x000000ffff097224 */ /* 0x008fe200078e0003 */
[----:B------:R-:W-:Y:S02]  /*11670*/  MOV R2, 0x1 ;  /* 0x0000000100027802 */ /* 0x000fe40000000f00 */
[----:B------:R-:W-:Y:S02]  /*11680*/  MOV R0, 0x116a0 ;  /* 0x000116a000007802 */ /* 0x000fe40000000f00 */
[----:B------:R-:W-:Y:S05]  /*11690*/  CALL.REL.NOINC `($__internal_46_$__cuda_sm70_shflsync_up_p) ;  /* 0x000003f000007944 */ /* 0x000fea0003c00000 */
[----:B--2---:R-:W-:Y:S01]  /*116a0*/  MOV R0, R2 ;  /* 0x0000000200007202 */ /* 0x004fe20000000f00 */
[----:B-1----:R-:W-:Y:S05]  /*116b0*/  BRA `(.L_x_2248) ;  /* 0xffffe13000007947 */ /* 0x002fea000383ffff */
.L_x_2204:
[----:B---3--:R-:W-:Y:S01]  /*116c0*/  IMAD.MOV.U32 R9, RZ, RZ, R3 ;  /* 0x000000ffff097224 */ /* 0x008fe200078e0003 */
        /* <DEDUP_REMOVED lines=27> */
.L_x_2206:
[----:B------:R-:W-:Y:S02]  /*11880*/  SEL R2, RZ, 0x1, P0 ;  /* 0x00000001ff027807 */ /* 0x000fe40000000000 */
[----:B------:R-:W-:Y:S02]  /*11890*/  MOV R0, 0x118b0 ;  /* 0x000118b000007802 */ /* 0x000fe40000000f00 */
[----:B---3--:R-:W-:Y:S05]  /*118a0*/  CALL.REL.NOINC `($__internal_47_$__cuda_sm70_votesync_ballot) ;  /* 0x0000023000007944 */ /* 0x008fea0003c00000 */
[----:B------:R-:W-:Y:S05]  /*118b0*/  BRA `(.L_x_2250) ;  /* 0xffffe0c000007947 */ /* 0x000fea000383ffff */
.L_x_2207:
[----:B------:R-:W-:Y:S01]  /*118c0*/  IMAD.MOV.U32 R5, RZ, RZ, R197 ;  /* 0x000000ffff057224 */ /* 0x000fe200078e00c5 */
[----:B------:R-:W-:Y:S01]  /*118d0*/  MOV R4, R12 ;  /* 0x0000000c00047202 */ /* 0x000fe20000000f00 */
[----:B------:R-:W-:Y:S01]  /*118e0*/  IMAD.MOV.U32 R2, RZ, RZ, 0x1f ;  /* 0x0000001fff027424 */ /* 0x000fe200078e00ff */
[----:B------:R-:W-:Y:S02]  /*118f0*/  MOV R0, 0x11910 ;  /* 0x0001191000007802 */ /* 0x000fe40000000f00 */
[----:B---3--:R-:W-:Y:S05]  /*11900*/  CALL.REL.NOINC `($__internal_45_$__cuda_sm70_shflsync_idx_p) ;  /* 0x0000013000007944 */ /* 0x008fea0003c00000 */
[----:B------:R-:W-:Y:S01]  /*11910*/  IMAD.MOV.U32 R197, RZ, RZ, R2 ;  /* 0x000000ffffc57224 */ /* 0x000fe200078e0002 */
[----:B------:R-:W-:Y:S01]  /*11920*/  MOV R4, R12 ;  /* 0x0000000c00047202 */ /* 0x000fe20000000f00 */
[----:B------:R-:W-:Y:S01]  /*11930*/  IMAD.MOV.U32 R5, RZ, RZ, R11 ;  /* 0x000000ffff057224 */ /* 0x000fe200078e000b */
[----:B------:R-:W-:Y:S02]  /*11940*/  MOV R2, 0x1f ;  /* 0x0000001f00027802 */ /* 0x000fe40000000f00 */
[----:B------:R-:W-:-:S02]  /*11950*/  MOV R0, 0x11970 ;  /* 0x0001197000007802 */ /* 0x000fc40000000f00 */
[----:B------:R-:W-:Y:S05]  /*11960*/  CALL.REL.NOINC `($__internal_45_$__cuda_sm70_shflsync_idx_p) ;  /* 0x000000d000007944 */ /* 0x000fea0003c00000 */
[----:B------:R-:W-:Y:S01]  /*11970*/  MOV R3, R2 ;  /* 0x0000000200037202 */ /* 0x000fe20000000f00 */
[----:B------:R-:W-:Y:S05]  /*11980*/  BRA `(.L_x_2251) ;  /* 0xffffe04000007947 */ /* 0x000fea000383ffff */
.L_x_2210:
[----:B------:R-:W-:Y:S01]  /*11990*/  IMAD.MOV.U32 R5, RZ, RZ, R9 ;  /* 0x000000ffff057224 */ /* 0x000fe200078e0009 */
[----:B------:R-:W-:-:S02]  /*119a0*/  MOV R2, 0x1f ;  /* 0x0000001f00027802 */ /* 0x000fc40000000f00 */
[----:B------:R-:W-:Y:S02]  /*119b0*/  MOV R0, 0x119d0 ;  /* 0x000119d000007802 */ /* 0x000fe40000000f00 */
[----:B-1234-:R-:W-:Y:S05]  /*119c0*/  CALL.REL.NOINC `($__internal_45_$__cuda_sm70_shflsync_idx_p) ;  /* 0x0000007000007944 */ /* 0x01efea0003c00000 */
[----:B------:R-:W-:Y:S01]  /*119d0*/  MOV R10, R2 ;  /* 0x00000002000a7202 */ /* 0x000fe20000000f00 */
[----:B------:R-:W-:Y:S05]  /*119e0*/  BRA `(.L_x_2209) ;  /* 0xffffe04000007947 */ /* 0x000fea000383ffff */
        .weak           $__internal_44_$__cuda_sm70_shflsync_bfly_p
        .type           $__internal_44_$__cuda_sm70_shflsync_bfly_p,@function
        .size           $__internal_44_$__cuda_sm70_shflsync_bfly_p,($__internal_45_$__cuda_sm70_shflsync_idx_p - $__internal_44_$__cuda_sm70_shflsync_bfly_p)
$__internal_44_$__cuda_sm70_shflsync_bfly_p:
[----:B------:R-:W-:Y:S04]  /*119f0*/  WARPSYNC R4 ;  /* 0x0000000400007348 */ /* 0x000fe80003800000 */
[----:B------:R1:W2:Y:S01]  /*11a00*/  SHFL.BFLY PT, R7, R8, R7, R5 ;  /* 0x0c00000708077389 */ /* 0x0002a200000e0005 */
[----:B------:R-:W-:Y:S02]  /*11a10*/  MOV R9, 0x0 ;  /* 0x0000000000097802 */ /* 0x000fe40000000f00 */
[----:B-1----:R-:W-:-:S04]  /*11a20*/  MOV R8, R6 ;  /* 0x0000000600087202 */ /* 0x002fc80000000f00 */
[----:B--2---:R-:W-:Y:S05]  /*11a30*/  RET.REL.NODEC R8 `(_ZN7cutlass13device_kernelIN5flash19enable_sm80_to_sm89INS1_16FlashAttnFwdSm80INS1_25CollectiveMainloopFwdSm80ILi8ELi2ELb0EN4cute5tupleIJNS5_1CILi128EEENS7_ILi64EEENS7_ILi192EEEEEELi192ENS_10bfloat16_tEfNS_4arch4Sm80ELb1ELb0ELb1ELb1ELb0ELb0ELb1ELb1EEENS1_21CollectiveEpilogueFwdINS6_IJS8_SA_S9_EEENS6_IJNS7_ILi1EEESI_SI_EEESC_SE_Li256ELb1ELb1ELb1ELb0EEENS1_36VarlenDynamicPersistentTileSchedulerILi128ELi64ELi256ELi256ELb1ELb1ELb0ELb1ELb1ELb1EEEEEEEEEvNT_6ParamsE) ;  /* 0xfffee5c008007950 */ /* 0x004fea0003c3ffff */
        .weak           $__internal_45_$__cuda_sm70_shflsync_idx_p
        .type           $__internal_45_$__cuda_sm70_shflsync_idx_p,@function
        .size           $__internal_45_$__cuda_sm70_shflsync_idx_p,($__internal_46_$__cuda_sm70_shflsync_up_p - $__internal_45_$__cuda_sm70_shflsync_idx_p)
$__internal_45_$__cuda_sm70_shflsync_idx_p:
[----:B------:R-:W-:Y:S04]  /*11a40*/  WARPSYNC R201 ;  /* 0x000000c900007348 */ /* 0x000fe80003800000 */
[----:B------:R1:W2:Y:S02]  /*11a50*/  SHFL.IDX PT, R2, R5, R4, R2 ;  /* 0x0000000405027389 */ /* 0x0002a400000e0002 */
[----:B-1----:R-:W-:Y:S02]  /*11a60*/  MOV R4, R0 ;  /* 0x0000000000047202 */ /* 0x002fe40000000f00 */
[----:B------:R-:W-:-:S04]  /*11a70*/  MOV R5, 0x0 ;  /* 0x0000000000057802 */ /* 0x000fc80000000f00 */
[----:B--2---:R-:W-:Y:S05]  /*11a80*/  RET.REL.NODEC R4 `(_ZN7cutlass13device_kernelIN5flash19enable_sm80_to_sm89INS1_16FlashAttnFwdSm80INS1_25CollectiveMainloopFwdSm80ILi8ELi2ELb0EN4cute5tupleIJNS5_1CILi128EEENS7_ILi64EEENS7_ILi192EEEEEELi192ENS_10bfloat16_tEfNS_4arch4Sm80ELb1ELb0ELb1ELb1ELb0ELb0ELb1ELb1EEENS1_21CollectiveEpilogueFwdINS6_IJS8_SA_S9_EEENS6_IJNS7_ILi1EEESI_SI_EEESC_SE_Li256ELb1ELb1ELb1ELb0EEENS1_36VarlenDynamicPersistentTileSchedulerILi128ELi64ELi256ELi256ELb1ELb1ELb0ELb1ELb1ELb1EEEEEEEEEvNT_6ParamsE) ;  /* 0xfffee57004007950 */ /* 0x004fea0003c3ffff */
        .weak           $__internal_46_$__cuda_sm70_shflsync_up_p
        .type           $__internal_46_$__cuda_sm70_shflsync_up_p,@function
        .size           $__internal_46_$__cuda_sm70_shflsync_up_p,($__internal_47_$__cuda_sm70_votesync_ballot - $__internal_46_$__cuda_sm70_shflsync_up_p)
$__internal_46_$__cuda_sm70_shflsync_up_p:
[----:B------:R-:W-:Y:S01]  /*11a90*/  MOV R4, R0 ;  /* 0x0000000000047202 */ /* 0x000fe20000000f00 */
[----:B------:R-:W-:Y:S04]  /*11aa0*/  WARPSYNC R204 ;  /* 0x000000cc00007348 */ /* 0x000fe80003800000 */
[----:B------:R-:W-:Y:S01]  /*11ab0*/  MOV R5, 0x0 ;  /* 0x0000000000057802 */ /* 0x000fe20000000f00 */
[----:B------:R1:W2:Y:S03]  /*11ac0*/  SHFL.UP PT, R2, R9, R2, R205 ;  /* 0x0400000209027389 */ /* 0x0002a600000e00cd */
[----:B------:R-:W-:Y:S05]  /*11ad0*/  RET.REL.NODEC R4 `(_ZN7cutlass13device_kernelIN5flash19enable_sm80_to_sm89INS1_16FlashAttnFwdSm80INS1_25CollectiveMainloopFwdSm80ILi8ELi2ELb0EN4cute5tupleIJNS5_1CILi128EEENS7_ILi64EEENS7_ILi192EEEEEELi192ENS_10bfloat16_tEfNS_4arch4Sm80ELb1ELb0ELb1ELb1ELb0ELb0ELb1ELb1EEENS1_21CollectiveEpilogueFwdINS6_IJS8_SA_S9_EEENS6_IJNS7_ILi1EEESI_SI_EEESC_SE_Li256ELb1ELb1ELb1ELb0EEENS1_36VarlenDynamicPersistentTileSchedulerILi128ELi64ELi256ELi256ELb1ELb1ELb0ELb1ELb1ELb1EEEEEEEEEvNT_6ParamsE) ;  /* 0xfffee52004007950 */ /* 0x000fea0003c3ffff */
        .weak           $__internal_47_$__cuda_sm70_votesync_ballot
        .type           $__internal_47_$__cuda_sm70_votesync_ballot,@function
        .size           $__internal_47_$__cuda_sm70_votesync_ballot,(.L_x_2528 - $__internal_47_$__cuda_sm70_votesync_ballot)
$__internal_47_$__cuda_sm70_votesync_ballot:
[----:B------:R-:W-:Y:S01]  /*11ae0*/  ISETP.NE.U32.AND P0, PT, R2, 0x1, PT ;  /* 0x000000010200780c */ /* 0x000fe20003f05070 */
[----:B------:R-:W-:Y:S01]  /*11af0*/  IMAD.MOV.U32 R2, RZ, RZ, R0 ;  /* 0x000000ffff027224 */ /* 0x000fe200078e0000 */
[----:B------:R-:W-:Y:S04]  /*11b00*/  WARPSYNC R200 ;  /* 0x000000c800007348 */ /* 0x000fe80003800000 */
[----:B------:R-:W-:-:S07]  /*11b10*/  IMAD.MOV.U32 R3, RZ, RZ, 0x0 ;  /* 0x00000000ff037424 */ /* 0x000fce00078e00ff */
[----:B------:R-:W-:-:S04]  /*11b20*/  VOTE.ANY R8, PT, !P0 ;  /* 0x0000000000087806 */ /* 0x000fc800040e0100 */
[----:B------:R-:W-:Y:S01]  /*11b30*/  LOP3.LUT R8, R8, R200, RZ, 0xc0, !PT ;  /* 0x000000c808087212 */ /* 0x000fe200078ec0ff */
[----:B------:R-:W-:Y:S06]  /*11b40*/  RET.REL.NODEC R2 `(_ZN7cutlass13device_kernelIN5flash19enable_sm80_to_sm89INS1_16FlashAttnFwdSm80INS1_25CollectiveMainloopFwdSm80ILi8ELi2ELb0EN4cute5tupleIJNS5_1CILi128EEENS7_ILi64EEENS7_ILi192EEEEEELi192ENS_10bfloat16_tEfNS_4arch4Sm80ELb1ELb0ELb1ELb1ELb0ELb0ELb1ELb1EEENS1_21CollectiveEpilogueFwdINS6_IJS8_SA_S9_EEENS6_IJNS7_ILi1EEESI_SI_EEESC_SE_Li256ELb1ELb1ELb1ELb0EEENS1_36VarlenDynamicPersistentTileSchedulerILi128ELi64ELi256ELi256ELb1ELb1ELb0ELb1ELb1ELb1EEEEEEEEEvNT_6ParamsE) ;  /* 0xfffee4b002007950 */ /* 0x000fec0003c3ffff */
.L_x_2252:
        /* <DEDUP_REMOVED lines=11> */
.L_x_2528:


//--------------------- .text._ZN7cutlass13device_kernelIN5flash19enable_sm80_to_sm89INS1_16FlashAttnFwdSm80INS1_25CollectiveMainloopFwdSm80ILi8ELi2ELb0EN4cute5tupleIJNS5_1CILi128EEENS7_ILi64EEENS7_ILi192EEEEEELi192ENS_10bfloat16_tEfNS_4arch4Sm80ELb1ELb0ELb1ELb1ELb0ELb1ELb1ELb1EEENS1_21CollectiveEpilogueFwdINS6_IJS8_SA_S9_EEENS6_IJNS7_ILi1EEESI_SI_EEESC_SE_Li256ELb1ELb1ELb1ELb0EEENS1_36VarlenDynamicPersistentTileSchedulerILi128ELi64ELi256ELi256ELb1ELb1ELb0ELb1ELb1ELb1EEEEEEEEEvNT_6ParamsE --------------------------
	.section	.text._ZN7cutlass13device_kernelIN5flash19enable_sm80_to_sm89INS1_16FlashAttnFwdSm80INS1_25CollectiveMainloopFwdSm80ILi8ELi2ELb0EN4cute5tupleIJNS5_1CILi128EEENS7_ILi64EEENS7_ILi192EEEEEELi192ENS_10bfloat16_tEfNS_4arch4Sm80ELb1ELb0ELb1ELb1ELb0ELb1ELb1ELb1EEENS1_21CollectiveEpilogueFwdINS6_IJS8_SA_S9_EEENS6_IJNS7_ILi1EEESI_SI_EEESC_SE_Li256ELb1ELb1ELb1ELb0EEENS1_36VarlenDynamicPersistentTileSchedulerILi128ELi64ELi256ELi256ELb1ELb1ELb0ELb1ELb1ELb1EEEEEEEEEvNT_6ParamsE,"ax",@progbits
	.sectioninfo	@"SHI_REGISTERS=255"
	.align	128
.text._ZN7cutlass13device_kernelIN5flash19enable_sm80_to_sm89INS1_16FlashAttnFwdSm80INS1_25CollectiveMainloopFwdSm80ILi8ELi2ELb0EN4cute5tupleIJNS5_1CILi128EEENS7_ILi64EEENS7_ILi192EEEEEELi192ENS_10bfloat16_tEfNS_4arch4Sm80ELb1ELb0ELb1ELb1ELb0ELb1ELb1ELb1EEENS1_21CollectiveEpilogueFwdINS6_IJS8_SA_S9_EEENS6_IJNS7_ILi1EEESI_SI_EEESC_SE_Li256ELb1ELb1ELb1ELb0EEENS1_36VarlenDynamicPersistentTileSchedulerILi128ELi64ELi256ELi256ELb1ELb1ELb0ELb1ELb1ELb1EEEEEEEEEvNT_6ParamsE:
        .type           _ZN7cutlass13device_kernelIN5flash19enable_sm80_to_sm89INS1_16FlashAttnFwdSm80INS1_25CollectiveMainloopFwdSm80ILi8ELi2ELb0EN4cute5tupleIJNS5_1CILi128EEENS7_ILi64EEENS7_ILi192EEEEEELi192ENS_10bfloat16_tEfNS_4arch4Sm80ELb1ELb0ELb1ELb1ELb0ELb1ELb1ELb1EEENS1_21CollectiveEpilogueFwdINS6_IJS8_SA_S9_EEENS6_IJNS7_ILi1EEESI_SI_EEESC_SE_Li256ELb1ELb1ELb1ELb0EEENS1_36VarlenDynamicPersistentTileSchedulerILi128ELi64ELi256ELi256ELb1ELb1ELb0ELb1ELb1ELb1EEEEEEEEEvNT_6ParamsE,@function
        .size           _ZN7cutlass13device_kernelIN5flash19enable_sm80_to_sm89INS1_16FlashAttnFwdSm80INS1_25CollectiveMainloopFwdSm80ILi8ELi2ELb0EN4cute5tupleIJNS5_1CILi128EEENS7_ILi64EEENS7_ILi192EEEEEELi192ENS_10bfloat16_tEfNS_4arch4Sm80ELb1ELb0ELb1ELb1ELb0ELb1ELb1ELb1EEENS1_21CollectiveEpilogueFwdINS6_IJS8_SA_S9_EEENS6_IJNS7_ILi1EEESI_SI_EEESC_SE_Li256ELb1ELb1ELb1ELb0EEENS1_36VarlenDynamicPersistentTileSchedulerILi128ELi64ELi256ELi256ELb1ELb1ELb0ELb1ELb1ELb1EEEEEEEEEvNT_6ParamsE,(.L_x_2533 - _ZN7cutlass13device_kernelIN5flash19enable_sm80_to_sm89INS1_16FlashAttnFwdSm80INS1_25CollectiveMainloopFwdSm80ILi8ELi2ELb0EN4cute5tupleIJNS5_1CILi128EEENS7_ILi64EEENS7_ILi192EEEEEELi192ENS_10bfloat16_tEfNS_4arch4Sm80ELb1ELb0ELb1ELb1ELb0ELb1ELb1ELb1EEENS1_21CollectiveEpilogueFwdINS6_IJS8_SA_S9_EEENS6_IJNS7_ILi1EEESI_SI_EEESC_SE_Li256ELb1ELb1ELb1ELb0EEENS1_36VarlenDynamicPersistentTileSchedulerILi128ELi64ELi256ELi256ELb1ELb1ELb0ELb1ELb1ELb1EEEEEEEEEvNT_6ParamsE)
        .other          _ZN7cutlass13device_kernelIN5flash19enable_sm80_to_sm89INS1_16FlashAttnFwdSm80INS1_25CollectiveMainloopFwdSm80ILi8ELi2ELb0EN4cute5tupleIJNS5_1CILi128EEENS7_ILi64EEENS7_ILi192EEEEEELi192ENS_10bfloat16_tEfNS_4arch4Sm80ELb1ELb0ELb1ELb1ELb0ELb1ELb1ELb1EEENS1_21CollectiveEpilogueFwdINS6_IJS8_SA_S9_EEENS6_IJNS7_ILi1EEESI_SI_EEESC_SE_Li256ELb1ELb1ELb1ELb0EEENS1_36VarlenDynamicPersistentTileSchedulerILi128ELi64ELi256ELi256ELb1ELb1ELb0ELb1ELb1ELb1EEEEEEEEEvNT_6ParamsE,@"STO_CUDA_ENTRY STV_DEFAULT"
_ZN7cutlass13device_kernelIN5flash19enable_sm80_to_sm89INS1_16FlashAttnFwdSm80INS1_25CollectiveMainloopFwdSm80ILi8ELi2ELb0EN4cute5tupleIJNS5_1CILi128EEENS7_ILi64EEENS7_ILi192EEEEEELi192ENS_10bfloat16_tEfNS_4arch4Sm80ELb1ELb0ELb1ELb1ELb0ELb1ELb1ELb1EEENS1_21CollectiveEpilogueFwdINS6_IJS8_SA_S9_EEENS6_IJNS7_ILi1EEESI_SI_EEESC_SE_Li256ELb1ELb1ELb1ELb0EEENS1_36VarlenDynamicPersistentTileSchedulerILi128ELi64ELi256ELi256ELb1ELb1ELb0ELb1ELb1ELb1EEEEEEEEEvNT_6ParamsE:
        /* <DEDUP_REMOVED lines=55> */
.L_x_2258:
        /* <DEDUP_REMOVED lines=16> */
.L_x_2431:
        /* <DEDUP_REMOVED lines=16> */
.L_x_2432:
[----:B--2---:R-:W-:-:S05]  /*0570*/  IMAD R2, R2, c[0x0][0x538], RZ ;  /* 0x00014e0002027a24 */ /* 0x004fca00078e02ff */
[----:B------:R-:W-:-:S04]  /*0580*/  IADD3 R3, R2, R3, RZ ;  /* 0x0000000302037210 */ /* 0x000fc80007ffe0ff */
[----:B------:R-:W-:-:S13]  /*0590*/  ISETP.GT.AND P0, PT, R3, UR4, PT ;  /* 0x0000000403007c0c */ /* 0x000fda000bf04270 */
[----:B-1----:R-:W-:Y:S05]  /*05a0*/  @!P0 BRA `(.L_x_2258) ;  /* 0xfffffdc000008947 */ /* 0x002fea000383ffff */
.L_x_2254:
[----:B------:R-:W-:-:S05]  /*05b0*/  IADD3 R208, -R2, R3, RZ ;  /* 0x0000000302d07210 */ /* 0x000fca0007ffe1ff */
[----:B------:R-:W-:-:S05]  /*05c0*/  IMAD R0, R7, c[0x0][0x538], R208 ;  /* 0x00014e0007007a24 */ /* 0x000fca00078e02d0 */
[----:B------:R-:W-:Y:S01]  /*05d0*/  ISETP.GT.AND P0, PT, R0, UR4, PT ;  /* 0x0000000400007c0c */ /* 0x000fe2000bf04270 */
[----:B------:R-:W-:-:S12]  /*05e0*/  BRA.DIV ~URZ, `(.L_x_2259) ;  /* 0x0001cc227f007947 */ /* 0x000fd8000b800000 */
[----:B------:R-:W-:-:S04]  /*05f0*/  VOTE.ANY R6, PT, !P0 ;  /* 0x0000000000067806 */ /* 0x000fc800040e0100 */
.L_x_2433:
[----:B------:R-:W1:Y:S02]  /*0600*/  POPC R10, R6 ;  /* 0x00000006000a7309 */ /* 0x000e640000000000 */
[----:B-1----:R-:W-:Y:S01]  /*0610*/  IADD3 R211, R10, R211, RZ ;  /* 0x000000d30ad37210 */ /* 0x002fe20007ffe0ff */
[----:B------:R-:W-:Y:S05]  /*0620*/  BRA.DIV ~URZ, `(.L_x_2260) ;  /* 0x0001cc227f007947 */ /* 0x000fea000b800000 */
[----:B------:R1:W2:Y:S01]  /*0630*/  SHFL.IDX PT, R8, R8, R10, 0x1f ;  /* 0x00001f0a08087589 */ /* 0x0002a200000e0000 */
[----:B------:R-:W-:-:S03]  /*0640*/  MOV R3, RZ ;  /* 0x000000ff00037202 */ /* 0x000fc60000000f00 */
[----:B------:R1:W3:Y:S04]  /*0650*/  SHFL.IDX PT, R5, R5, R10, 0x1f ;  /* 0x00001f0a05057589 */ /* 0x0002e800000e0000 */
.L_x_2434:
[----:B------:R-:W-:Y:S01]  /*0660*/  ISETP.NE.AND P0, PT, R6, RZ, PT ;  /* 0x000000ff0600720c */ /* 0x000fe20003f05270 */
[----:B------:R-:W-:-:S12]  /*0670*/  BSSY B0, `(.L_x_2261) ;  /* 0x0000005000007945 */ /* 0x000fd80003800000 */
[----:B------:R-:W-:Y:S05]  /*0680*/  @!P0 BRA `(.L_x_2262) ;  /* 0x0000003000008947 */ /* 0x000fea0003800000 */
[----:B------:R-:W-:Y:S01]  /*0690*/  IADD3 R2, R10, -0x1, RZ ;  /* 0xffffffff0a027810 */ /* 0x000fe20007ffe0ff */
[----:B------:R-:W-:Y:S05]  /*06a0*/  BRA.DIV ~URZ, `(.L_x_2263) ;  /* 0x0001cc827f007947 */ /* 0x000fea000b800000 */
[----:B------:R4:W1:Y:S02]  /*06b0*/  SHFL.IDX PT, R3, R7, R2, 0x1f ;  /* 0x00001f0207037589 */ /* 0x00086400000e0000 */
.L_x_2262:
[----:B------:R-:W-:Y:S05]  /*06c0*/  BSYNC B0 ;  /* 0x0000000000007941 */ /* 0x000fea0003800000 */
.L_x_2261:
[----:B---3--:R-:W-:Y:S01]  /*06d0*/  ISETP.NE.AND P0, PT, R5, 0x1, PT ;  /* 0x000000010500780c */ /* 0x008fe20003f05270 */
[----:B-1----:R-:W-:Y:S01]  /*06e0*/  IMAD R208, R3, c[0x0][0x538], R208 ;  /* 0x00014e0003d07a24 */ /* 0x002fe200078e02d0 */
[----:B------:R-:W-:Y:S04]  /*06f0*/  BSSY B0, `(.L_x_2264) ;  /* 0x0000077000007945 */ /* 0x000fe80003800000 */
[----:B------:R-:W-:-:S07]  /*0700*/  IADD3 R3, -R208, UR4, RZ ;  /* 0x00000004d0037c10 */ /* 0x000fce000fffe1ff */
[----:B------:R-:W-:Y:S05]  /*0710*/  @!P0 BRA `(.L_x_2265) ;  /* 0x0000037000008947 */ /* 0x000fea0003800000 */
[-C--:B--2-4-:R-:W-:Y:S02]  /*0720*/  IABS R7, R8.reuse ;  /* 0x0000000800077213 */ /* 0x094fe40000000000 */
[----:B------:R-:W-:Y:S02]  /*0730*/  IABS R9, R5 ;  /* 0x0000000500097213 */ /* 0x000fe40000000000 */
[----:B------:R-:W1:Y:S01]  /*0740*/  I2F.RP R13, R7 ;  /* 0x00000007000d7306 */ /* 0x000e620000209400 */
[----:B------:R-:W-:Y:S02]  /*0750*/  IABS R2, R3 ;  /* 0x0000000300027213 */ /* 0x000fe40000000000 */
[----:B------:R-:W-:-:S05]  /*0760*/  IABS R0, R8 ;  /* 0x0000000800007213 */ /* 0x000fca0000000000 */
[----:B------:R-:W-:Y:S08]  /*0770*/  I2F.RP R12, R9 ;  /* 0x00000009000c7306 */ /* 0x000ff00000209400 */
[----:B-1----:R-:W1:Y:S02]  /*0780*/  MUFU.RCP R10, R13 ;  /* 0x0000000d000a7308 */ /* 0x002e640000001000 */
[----:B-1----:R-:W-:Y:S01]  /*0790*/  IADD3 R10, R10, 0xffffffe, RZ ;  /* 0x0ffffffe0a0a7810 */ /* 0x002fe20007ffe0ff */
[----:B------:R-:W-:Y:S01]  /*07a0*/  IMAD.MOV R13, RZ, RZ, -R0 ;  /* 0x000000ffff0d7224 */ /* 0x000fe200078e0a00 */
[----:B------:R-:W-:-:S04]  /*07b0*/  LOP3.LUT R0, R3, R8, RZ, 0x3c, !PT ;  /* 0x0000000803007212 */ /* 0x000fc800078e3cff */
[----:B------:R-:W1:Y:S01]  /*07c0*/  F2I.FTZ.U32.TRUNC.NTZ R11, R10 ;  /* 0x0000000a000b7305 */ /* 0x000e62000021f000 */
[----:B------:R-:W-:Y:S02]  /*07d0*/  ISETP.GE.AND P1, PT, R0, RZ, PT ;  /* 0x000000ff0000720c */ /* 0x000fe40003f26270 */
[----:B------:R-:W-:-:S05]  /*07e0*/  IABS R0, R5 ;  /* 0x0000000500007213 */ /* 0x000fca0000000000 */
[----:B------:R-:W-:Y:S02]  /*07f0*/  IMAD.MOV R0, RZ, RZ, -R0 ;  /* 0x000000ffff007224 */ /* 0x000fe400078e0a00 */
        /* <DEDUP_REMOVED lines=13> */
[----:B------:R-:W-:Y:S01]  /*08d0*/  ISETP.GE.U32.AND P2, PT, R2, R7, PT ;  /* 0x000000070200720c */ /* 0x000fe20003f46070 */
[----:B-1----:R-:W-:Y:S02]  /*08e0*/  IMAD.MOV R2, RZ, RZ, -R11 ;  /* 0x000000ffff027224 */ /* 0x002fe400078e0a0b */
[----:B------:R-:W-:Y:S02]  /*08f0*/  IMAD.MOV.U32 R10, RZ, RZ, RZ ;  /* 0x000000ffff0a7224 */ /* 0x000fe400078e00ff */
[----:B------:R-:W-:-:S08]  /*0900*/  IMAD R7, R2, R9, RZ ;  /* 0x0000000902077224 */ /* 0x000fd000078e02ff */
[----:B------:R-:W-:Y:S01]  /*0910*/  @P2 IADD3 R6, R6, 0x1, RZ ;  /* 0x0000000106062810 */ /* 0x000fe20007ffe0ff */
[----:B------:R-:W-:-:S04]  /*0920*/  IMAD.HI.U32 R7, R11, R7, R10 ;  /* 0x000000070b077227 */ /* 0x000fc800078e000a */
[----:B------:R-:W-:Y:S01]  /*0930*/  @!P1 IMAD.MOV R6, RZ, RZ, -R6 ;  /* 0x000000ffff069224 */ /* 0x000fe200078e0a06 */
[----:B------:R-:W-:-:S04]  /*0940*/  @!P0 LOP3.LUT R6, RZ, R8, RZ, 0x33, !PT ;  /* 0x00000008ff068212 */ /* 0x000fc800078e33ff */
[----:B------:R-:W-:-:S05]  /*0950*/  IABS R2, R6 ;  /* 0x0000000600027213 */ /* 0x000fca0000000000 */
[----:B------:R-:W-:-:S04]  /*0960*/  IMAD.HI.U32 R7, R7, R2, RZ ;  /* 0x0000000207077227 */ /* 0x000fc800078e00ff */
[----:B------:R-:W-:Y:S02]  /*0970*/  IMAD R0, R7, R0, R2 ;  /* 0x0000000007007224 */ /* 0x000fe400078e0202 */
[----:B------:R-:W-:-:S03]  /*0980*/  IMAD.MOV R2, RZ, RZ, -R6 ;  /* 0x000000ffff027224 */ /* 0x000fc600078e0a06 */
[----:B------:R-:W-:-:S13]  /*0990*/  ISETP.GT.U32.AND P0, PT, R9, R0, PT ;  /* 0x000000000900720c */ /* 0x000fda0003f04070 */
[----:B------:R-:W-:Y:S01]  /*09a0*/  @!P0 IMAD.IADD R0, R0, 0x1, -R9 ;  /* 0x0000000100008824 */ /* 0x000fe200078e0a09 */
[----:B------:R-:W-:Y:S02]  /*09b0*/  @!P0 IADD3 R7, R7, 0x1, RZ ;  /* 0x0000000107078810 */ /* 0x000fe40007ffe0ff */
[----:B------:R-:W-:Y:S02]  /*09c0*/  ISETP.NE.AND P0, PT, R5, RZ, PT ;  /* 0x000000ff0500720c */ /* 0x000fe40003f05270 */
[----:B------:R-:W-:Y:S01]  /*09d0*/  ISETP.GE.U32.AND P2, PT, R0, R9, PT ;  /* 0x000000090000720c */ /* 0x000fe20003f46070 */
[----:B------:R-:W-:Y:S01]  /*09e0*/  IMAD R9, R8, R2, R3 ;  /* 0x0000000208097224 */ /* 0x000fe200078e0203 */
        /* <DEDUP_REMOVED lines=10> */
.L_x_2265:
[----:B------:R-:W-:-:S04]  /*0a90*/  IMAD.MOV.U32 R0, RZ, RZ, 0x4 ;  /* 0x00000004ff007424 */ /* 0x000fc800078e00ff */
[----:B------:R-:W-:-:S05]  /*0aa0*/  IMAD.WIDE R14, R211, R0, c[0x0][0x590] ;  /* 0x00016400d30e7625 */ /* 0x000fca00078e0200 */
[----:B------:R-:W3:Y:S01]  /*0ab0*/  LDG.E R5, [R14.64] ;  /* 0x000000080e057981 */ /* 0x000ee2000c1e1900 */
[----:B----4-:R-:W-:Y:S01]  /*0ac0*/  IABS R2, R3 ;  /* 0x0000000300027213 */ /* 0x010fe20000000000 */
[----:B--23--:R-:W-:-:S05]  /*0ad0*/  IMAD R6, R5, R8, RZ ;  /* 0x0000000805067224 */ /* 0x00cfca00078e02ff */
[----:B------:R-:W-:-:S04]  /*0ae0*/  IABS R9, R6 ;  /* 0x0000000600097213 */ /* 0x000fc80000000000 */
        /* <DEDUP_REMOVED lines=55> */
.L_x_2266:
[----:B------:R-:W-:Y:S05]  /*0e60*/  BSYNC B0 ;  /* 0x0000000000007941 */ /* 0x000fea0003800000 */
.L_x_2264:
[----:B------:R-:W-:-:S04]  /*0e70*/  LOP3.LUT R9, RZ, R9, RZ, 0x33, !PT ;  /* 0x00000009ff097212 */ /* 0x000fc800078e33ff */
[----:B------:R-:W-:Y:S01]  /*0e80*/  IADD3 R209, R9, R8, RZ ;  /* 0x0000000809d17210 */ /* 0x000fe20007ffe0ff */
[----:B------:R-:W-:Y:S05]  /*0e90*/  BRA `(.L_x_2267) ;  /* 0x0000004000007947 */ /* 0x000fea0003800000 */
.L_x_2255:
[----:B------:R-:W-:Y:S01]  /*0ea0*/  IMAD.MOV.U32 R209, RZ, RZ, RZ ;  /* 0x000000ffffd17224 */ /* 0x000fe200078e00ff */
[----:B------:R-:W-:Y:S01]  /*0eb0*/  MOV R210, RZ ;  /* 0x000000ff00d27202 */ /* 0x000fe20000000f00 */
[----:B------:R-:W-:Y:S01]  /*0ec0*/  IMAD.U32 R208, RZ, RZ, UR4 ;  /* 0x00000004ffd07e24 */ /* 0x000fe2000f8e00ff */
[----:B------:R-:W-:Y:S02]  /*0ed0*/  MOV R211, c[0x0][0x53c] ;  /* 0x00014f0000d37a02 */ /* 0x000fe40000000f00 */
.L_x_2267:
[----:B------:R-:W-:Y:S01]  /*0ee0*/  ISETP.NE.AND P0, PT, R4, RZ, PT ;  /* 0x000000ff0400720c */ /* 0x000fe20003f05270 */
[----:B------:R-:W-:-:S12]  /*0ef0*/  WARPSYNC 0xffffffff ;  /* 0xffffffff00007948 */ /* 0x000fd80003800000 */
[----:B------:R1:W-:Y:S04]  /*0f00*/  @!P0 STS.128 [0x24100], R208 ;  /* 0x024100d0ff008388 */ /* 0x0003e80000000c00 */
[----:B------:R-:W-:Y:S06]  /*0f10*/  BAR.ARV 0x5, 0x100 ;  /* 0x0144000000007b1d */ /* 0x000fec0000002000 */
.L_x_2253:
[----:B-1----:R-:W-:-:S13]  /*0f20*/  ISETP.GE.AND P0, PT, R211, c[0x0][0x53c], PT ;  /* 0x00014f00d3007a0c */ /* 0x002fda0003f06270 */
[----:B------:R-:W-:Y:S05]  /*0f30*/  @P0 EXIT ;  /* 0x000000000000094d */ /* 0x000fea0003800000 */
[----:B------:R-:W-:-:S04]  /*0f40*/  SHF.R.S32.HI R10, RZ, 0x1f, R213 ;  /* 0x0000001fff0a7819 */ /* 0x000fc800000114d5 */
[CC--:B------:R-:W-:Y:S02]  /*0f50*/  LEA.HI R11, R10.reuse, R213.reuse, RZ, 0x3 ;  /* 0x000000d50a0b7211 */ /* 0x0c0fe400078f18ff */
[CC--:B------:R-:W-:Y:S02]  /*0f60*/  LEA.HI R5, R10.reuse, R213.reuse, RZ, 0x4 ;  /* 0x000000d50a057211 */ /* 0x0c0fe400078f20ff */
[----:B------:R-:W-:Y:S02]  /*0f70*/  SHF.R.S32.HI R9, RZ, 0x3, R11 ;  /* 0x00000003ff097819 */ /* 0x000fe4000001140b */
[----:B------:R-:W-:Y:S02]  /*0f80*/  LOP3.LUT R0, R11, 0xfffffff8, RZ, 0xc0, !PT ;  /* 0xfffffff80b007812 */ /* 0x000fe400078ec0ff */
[-C--:B------:R-:W-:Y:S01]  /*0f90*/  LEA.HI R3, R10, R213.reuse, RZ, 0x6 ;  /* 0x000000d50a037211 */ /* 0x080fe200078f30ff */
[----:B------:R-:W-:Y:S01]  /*0fa0*/  IMAD.SHL.U32 R9, R9, 0x40, RZ ;  /* 0x0000004009097824 */ /* 0x000fe200078e00ff */
[----:B------:R-:W-:Y:S01]  /*0fb0*/  LOP3.LUT R2, R5, 0xfffffff0, RZ, 0xc0, !PT ;  /* 0xfffffff005027812 */ /* 0x000fe200078ec0ff */
[----:B------:R-:W-:Y:S01]  /*0fc0*/  IMAD.IADD R0, R213, 0x1, -R0 ;  /* 0x00000001d5007824 */ /* 0x000fe200078e0a00 */
[----:B------:R-:W-:Y:S01]  /*0fd0*/  SHF.R.S32.HI R8, RZ, 0x4, R5 ;  /* 0x00000004ff087819 */ /* 0x000fe20000011405 */
[----:B------:R-:W-:Y:S01]  /*0fe0*/  IMAD.SHL.U32 R3, R3, 0x8, RZ ;  /* 0x0000000803037824 */ /* 0x000fe200078e00ff */
[----:B------:R-:W-:Y:S01]  /*0ff0*/  LOP3.LUT R9, R9, 0x1c0, RZ, 0xc0, !PT ;  /* 0x000001c009097812 */ /* 0x000fe200078ec0ff */
[----:B------:R-:W-:Y:S01]  /*1000*/  IMAD.SHL.U32 R228, R0, 0x8, RZ ;  /* 0x0000000800e47824 */ /* 0x000fe200078e00ff */
[----:B------:R-:W-:Y:S01]  /*1010*/  LEA.HI R4, R10, R213, RZ, 0x5 ;  /* 0x000000d50a047211 */ /* 0x000fe200078f28ff */
[----:B------:R-:W-:Y:S01]  /*1020*/  IMAD.IADD R7, R213, 0x1, -R2 ;  /* 0x00000001d5077824 */ /* 0x000fe200078e0a02 */
[----:B------:R-:W-:Y:S01]  /*1030*/  LOP3.LUT R3, R3, 0x7ffffe00, RZ, 0xc0, !PT ;  /* 0x7ffffe0003037812 */ /* 0x000fe200078ec0ff */
[----:B------:R-:W-:Y:S01]  /*1040*/  IMAD.SHL.U32 R0, R0, 0x40, RZ ;  /* 0x0000004000007824 */ /* 0x000fe200078e00ff */
[----:B------:R-:W-:-:S02]  /*1050*/  SHF.R.U32.HI R138, RZ, 0x3, R9 ;  /* 0x00000003ff8a7819 */ /* 0x000fc40000011609 */
[----:B------:R-:W-:Y:S02]  /*1060*/  LOP3.LUT R2, R9, 0x38, R228, 0xf8, !PT ;  /* 0x0000003809027812 */ /* 0x000fe400078ef8e4 */
[----:B------:R-:W-:Y:S02]  /*1070*/  SHF.R.S32.HI R6, RZ, 0x1f, R7 ;  /* 0x0000001fff067819 */ /* 0x000fe40000011407 */
[----:B------:R-:W-:Y:S02]  /*1080*/  LOP3.LUT R138, R3, R2, R138, 0xf6, !PT ;  /* 0x00000002038a7212 */ /* 0x000fe400078ef68a */
[----:B------:R-:W-:Y:S02]  /*1090*/  LEA.HI R3, R6, R7, RZ, 0x3 ;  /* 0x0000000706037211 */ /* 0x000fe400078f18ff */
[----:B------:R-:W-:Y:S01]  /*10a0*/  LEA.HI R5, R5, R8, RZ, 0x1 ;  /* 0x0000000805057211 */ /* 0x000fe200078f08ff */
[----:B------:R-:W-:Y:S01]  /*10b0*/  IMAD.SHL.U32 R138, R138, 0x2, RZ ;  /* 0x000000028a8a7824 */ /* 0x000fe200078e00ff */
[C---:B------:R-:W-:Y:S01]  /*10c0*/  LOP3.LUT R6, R3.reuse, 0xfffffff8, RZ, 0xc0, !PT ;  /* 0xfffffff803067812 */ /* 0x040fe200078ec0ff */
[----:B------:R-:W-:Y:S01]  /*10d0*/  IMAD.SHL.U32 R3, R3, 0x40, RZ ;  /* 0x0000004003037824 */ /* 0x000fe200078e00ff */
[----:B------:R-:W-:-:S02]  /*10e0*/  SHF.R.S32.HI R2, RZ, 0x5, R4 ;  /* 0x00000005ff027819 */ /* 0x000fc40000011404 */
[----:B------:R-:W-:Y:S01]  /*10f0*/  SHF.R.S32.HI R9, RZ, 0x1f, R4 ;  /* 0x0000001fff097819 */ /* 0x000fe20000011404 */
[----:B------:R-:W-:Y:S01]  /*1100*/  IMAD.IADD R6, R7, 0x1, -R6 ;  /* 0x0000000107067824 */ /* 0x000fe200078e0a06 */
[----:B------:R-:W-:Y:S02]  /*1110*/  LOP3.LUT R4, R4, 0xffffffe0, RZ, 0xc0, !PT ;  /* 0xffffffe004047812 */ /* 0x000fe400078ec0ff */
[----:B------:R-:W-:Y:S02]  /*1120*/  LOP3.LUT R5, R5, 0xfffffffe, RZ, 0xc0, !PT ;  /* 0xfffffffe05057812 */ /* 0x000fe400078ec0ff */
[----:B------:R-:W-:Y:S01]  /*1130*/  LEA.HI R9, R9, R2, RZ, 0x3 ;  /* 0x0000000209097211 */ /* 0x000fe200078f18ff */
[----:B------:R-:W-:Y:S01]  /*1140*/  IMAD.IADD R217, R213, 0x1, -R4 ;  /* 0x00000001d5d97824 */ /* 0x000fe200078e0a04 */
[----:B------:R-:W-:Y:S01]  /*1150*/  LEA.HI R219, R10, R213, RZ, 0x2 ;  /* 0x000000d50adb7211 */ /* 0x000fe200078f10ff */
[----:B------:R-:W-:Y:S01]  /*1160*/  IMAD.IADD R5, R8, 0x1, -R5 ;  /* 0x0000000108057824 */ /* 0x000fe200078e0a05 */
[----:B------:R-:W-:Y:S01]  /*1170*/  LOP3.LUT R9, R9, 0xffffff8, RZ, 0xc0, !PT ;  /* 0x0ffffff809097812 */ /* 0x000fe200078ec0ff */
[----:B------:R-:W-:Y:S01]  /*1180*/  IMAD.SHL.U32 R4, R6, 0x40, RZ ;  /* 0x0000004006047824 */ /* 0x000fe200078e00ff */
[----:B------:R-:W-:Y:S01]  /*1190*/  SHF.R.S32.HI R8, RZ, 0x1f, R217 ;  /* 0x0000001fff087819 */ /* 0x000fe200000114d9 */
[----:B------:R-:W-:Y:S01]  /*11a0*/  IMAD.SHL.U32 R7, R5, 0x8, RZ ;  /* 0x0000000805077824 */ /* 0x000fe200078e00ff */
[----:B------:R-:W-:Y:S01]  /*11b0*/  LOP3.LUT R218, R219, 0xfffffffc, RZ, 0xc0, !PT ;  /* 0xfffffffcdbda7812 */ /* 0x000fe200078ec0ff */
[----:B------:R-:W-:Y:S01]  /*11c0*/  IMAD.IADD R9, R2, 0x1, -R9 ;  /* 0x0000000102097824 */ /* 0x000fe200078e0a09 */
[----:B------:R-:W-:Y:S01]  /*11d0*/  LOP3.LUT R4, R4, 0x1c0, RZ, 0xc0, !PT ;  /* 0x000001c004047812 */ /* 0x000fe200078ec0ff */
[----:B------:R-:W-:Y:S01]  /*11e0*/  IMAD.SHL.U32 R2, R2, 0x400, RZ ;  /* 0x0000040002027824 */ /* 0x000fe200078e00ff */
[----:B------:R-:W-:Y:S01]  /*11f0*/  LOP3.LUT R0, R0, 0x1c0, RZ, 0xc0, !PT ;  /* 0x000001c000007812 */ /* 0x000fe200078ec0ff */
[----:B------:R-:W-:Y:S01]  /*1200*/  IMAD.IADD R218, R213, 0x1, -R218 ;  /* 0x00000001d5da7824 */ /* 0x000fe200078e0ada */
[----:B------:R-:W-:-:S02]  /*1210*/  LEA.HI R8, R8, R217, RZ, 0x2 ;  /* 0x000000d908087211 */ /* 0x000fc400078f10ff */
[----:B------:R-:W-:Y:S01]  /*1220*/  LOP3.LUT R7, R4, 0x8, R7, 0xf8, !PT ;  /* 0x0000000804077812 */ /* 0x000fe200078ef807 */
[C---:B------:R-:W-:Y:S01]  /*1230*/  IMAD.SHL.U32 R140, R218.reuse, 0x4, RZ ;  /* 0x00000004da8c7824 */ /* 0x040fe200078e00ff */
[----:B------:R-:W-:Y:S01]  /*1240*/  SHF.R.U32.HI R4, RZ, 0x3, R4 ;  /* 0x00000003ff047819 */ /* 0x000fe20000011604 */
[----:B------:R-:W-:Y:S01]  /*1250*/  IMAD.SHL.U32 R142, R218, 0x8, RZ ;  /* 0x00000008da8e7824 */ /* 0x000fe200078e00ff */
[----:B------:R-:W-:Y:S02]  /*1260*/  LOP3.LUT R11, R0, 0x8, R11, 0xf8, !PT ;  /* 0x00000008000b7812 */ /* 0x000fe400078ef80b */
[----:B------:R-:W-:Y:S02]  /*1270*/  SHF.R.U32.HI R0, RZ, 0x3, R0 ;  /* 0x00000003ff007819 */ /* 0x000fe40000011600 */
[----:B------:R-:W-:Y:S02]  /*1280*/  SHF.R.S32.HI R216, RZ, 0x2, R8 ;  /* 0x00000002ffd87819 */ /* 0x000fe40000011408 */
[----:B------:R-:W-:Y:S01]  /*1290*/  LOP3.LUT R4, R7, R4, RZ, 0x3c, !PT ;  /* 0x0000000407047212 */ /* 0x000fe200078e3cff */
[----:B------:R-:W-:Y:S01]  /*12a0*/  IMAD.MOV.U32 R7, RZ, RZ, 0x40 ;  /* 0x00000040ff077424 */ /* 0x000fe200078e00ff */
[----:B------:R-:W-:Y:S01]  /*12b0*/  LOP3.LUT R3, R3, 0xfffffe00, RZ, 0xc0, !PT ;  /* 0xfffffe0003037812 */ /* 0x000fe200078ec0ff */
[----:B------:R-:W-:Y:S01]  /*12c0*/  IMAD R216, R9, 0x10, R216 ;  /* 0x0000001009d87824 */ /* 0x000fe200078e02d8 */
[----:B------:R-:W-:-:S02]  /*12d0*/  LOP3.LUT R0, R11, R0, RZ, 0x3c, !PT ;  /* 0x000000000b007212 */ /* 0x000fc400078e3cff */
[----:B------:R-:W-:Y:S01]  /*12e0*/  R2P PR, R6, 0x6 ;  /* 0x0000000606007804 */ /* 0x000fe20000000000 */
[----:B------:R-:W-:Y:S01]  /*12f0*/  IMAD.MOV.U32 R6, RZ, RZ, 0x20 ;  /* 0x00000020ff067424 */ /* 0x000fe200078e00ff */
[CC--:B------:R-:W-:Y:S01]  /*1300*/  IADD3 R2, R4.reuse, R3.reuse, R2 ;  /* 0x0000000304027210 */ /* 0x0c0fe20007ffe002 */
[----:B------:R-:W-:Y:S01]  /*1310*/  IMAD R0, R5, 0x200, R0 ;  /* 0x0000020005007824 */ /* 0x000fe200078e0200 */
[----:B------:R-:W-:Y:S02]  /*1320*/  LOP3.LUT R4, R4, R3, RZ, 0xfc, !PT ;  /* 0x0000000304047212 */ /* 0x000fe400078efcff */
[----:B------:R-:W-:Y:S02]  /*1330*/  LEA.HI R9, R218, R218, RZ, 0x1 ;  /* 0x000000dada097211 */ /* 0x000fe400078f08ff */
[----:B------:R-:W-:Y:S02]  /*1340*/  IADD3 R3, R140, 0x40, RZ ;  /* 0x000000408c037810 */ /* 0x000fe40007ffe0ff */
[----:B------:R-:W-:-:S02]  /*1350*/  LOP3.LUT R9, R9, 0x1ffffffe, RZ, 0xc0, !PT ;  /* 0x1ffffffe09097812 */ /* 0x000fc400078ec0ff */
[----:B------:R-:W-:Y:S01]  /*1360*/  LOP3.LUT R8, R8, 0x7ffffffc, RZ, 0xc0, !PT ;  /* 0x7ffffffc08087812 */ /* 0x000fe200078ec0ff */
[----:B------:R-:W-:Y:S01]  /*1370*/  IMAD.IADD R136, R140, 0x1, R3 ;  /* 0x000000018c887824 */ /* 0x000fe200078e0203 */
[----:B------:R-:W-:Y:S01]  /*1380*/  SEL R197, R6, 0xffffffe0, !P1 ;  /* 0xffffffe006c57807 */ /* 0x000fe20004800000 */
[----:B------:R-:W-:Y:S01]  /*1390*/  IMAD.IADD R9, R218, 0x1, -R9 ;  /* 0x00000001da097824 */ /* 0x000fe200078e0a09 */
[----:B------:R-:W-:Y:S01]  /*13a0*/  LEA R192, R4, 0x100, 0x1 ;  /* 0x0000010004c07811 */ /* 0x000fe200078e08ff */
[----:B------:R-:W-:Y:S01]  /*13b0*/  IMAD.IADD R221, R217, 0x1, -R8 ;  /* 0x00000001d9dd7824 */ /* 0x000fe200078e0a08 */
[----:B------:R-:W-:Y:S01]  /*13c0*/  LEA R198, R2, 0x18100, 0x1 ;  /* 0x0001810002c67811 */ /* 0x000fe200078e08ff */
[----:B------:R-:W-:Y:S01]  /*13d0*/  IMAD R222, R9, 0x8, R216 ;  /* 0x0000000809de7824 */ /* 0x000fe200078e02d8 */
[----:B------:R-:W-:Y:S01]  /*13e0*/  IADD3 R5, R140, 0x20, RZ ;  /* 0x000000208c057810 */ /* 0x000fe20007ffe0ff */
[----:B------:R-:W-:Y:S01]  /*13f0*/  IMAD.SHL.U32 R221, R221, 0x2, RZ ;  /* 0x00000002dddd7824 */ /* 0x000fe200078e00ff */
[----:B------:R-:W-:Y:S01]  /*1400*/  SEL R3, R7, 0xffffffc0, !P2 ;  /* 0xffffffc007037807 */ /* 0x000fe20005000000 */
[----:B------:R-:W-:Y:S01]  /*1410*/  IMAD.IADD R195, R198, 0x1, R197 ;  /* 0x00000001c6c37824 */ /* 0x000fe200078e02c5 */
[----:B------:R-:W-:Y:S01]  /*1420*/  LEA R196, R0, 0xc100, 0x1 ;  /* 0x0000c10000c47811 */ /* 0x000fe200078e08ff */
[--C-:B------:R-:W-:Y:S01]  /*1430*/  IMAD.IADD R0, R197, 0x1, R192.reuse ;  /* 0x00000001c5007824 */ /* 0x100fe200078e02c0 */
[----:B------:R-:W-:Y:S01]  /*1440*/  SHF.R.S32.HI R219, RZ, 0x2, R219 ;  /* 0x00000002ffdb7819 */ /* 0x000fe200000114db */
[----:B------:R-:W-:Y:S01]  /*1450*/  IMAD.IADD R137, R140, 0x1, R5 ;  /* 0x000000018c897824 */ /* 0x000fe200078e0205 */
[----:B------:R-:W-:Y:S01]  /*1460*/  IADD3 R215, R228, 0x40, RZ ;  /* 0x00000040e4d77810 */ /* 0x000fe20007ffe0ff */
[--C-:B------:R-:W-:Y:S01]  /*1470*/  IMAD.IADD R194, R198, 0x1, R3.reuse ;  /* 0x00000001c6c27824 */ /* 0x100fe200078e0203 */
[----:B------:R-:W-:Y:S01]  /*1480*/  IADD3 R214, R228, 0x80, RZ ;  /* 0x00000080e4d67810 */ /* 0x000fe20007ffe0ff */
[C---:B------:R-:W-:Y:S01]  /*1490*/  IMAD.IADD R139, R3.reuse, 0x1, R192 ;  /* 0x00000001038b7824 */ /* 0x040fe200078e02c0 */
[C---:B------:R-:W-:Y:S01]  /*14a0*/  IADD3 R10, R138.reuse, 0x100, RZ ;  /* 0x000001008a0a7810 */ /* 0x040fe20007ffe0ff */
[----:B------:R-:W-:Y:S01]  /*14b0*/  IMAD.IADD R223, R3, 0x1, R0 ;  /* 0x0000000103df7824 */ /* 0x000fe200078e0200 */
[----:B------:R-:W-:Y:S01]  /*14c0*/  IADD3 R11, R138, 0xc100, RZ ;  /* 0x0000c1008a0b7810 */ /* 0x000fe20007ffe0ff */
[----:B------:R-:W-:-:S02]  /*14d0*/  IMAD.IADD R193, R195, 0x1, R3 ;  /* 0x00000001c3c17824 */ /* 0x000fc400078e0203 */
.L_x_2430:
[----:B------:R-:W-:-:S04]  /*14e0*/  IMAD.MOV.U32 R6, RZ, RZ, 0x4 ;  /* 0x00000004ff067424 */ /* 0x000fc800078e00ff */
[----:B------:R-:W-:-:S06]  /*14f0*/  IMAD.WIDE R224, R211, R6, c[0x0][0x588] ;  /* 0x00016200d3e07625 */ /* 0x000fcc00078e0206 */
        /* <DEDUP_REMOVED lines=10> */
[----:B------:R-:W-:Y:S01]  /*15a0*/  IMAD.MOV.U32 R84, RZ, RZ, RZ ;  /* 0x000000ffff547224 */ /* 0x000fe200078e00ff */
[----:B--2---:R-:W-:Y:S02]  /*15b0*/  SHF.R.S32.HI R85, RZ, 0x1f, R224 ;  /* 0x0000001fff557819 */ /* 0x004fe400000114e0 */
[C---:B------:R-:W-:Y:S02]  /*15c0*/  @P4 LEA R2, P0, R224.reuse, c[0x0][0x360], 0x2 ;  /* 0x0000d800e0024a11 */ /* 0x040fe400078010ff */
[C---:B------:R-:W-:Y:S02]  /*15d0*/  @P2 LEA R4, P1, R224.reuse, c[0x0][0x370], 0x2 ;  /* 0x0000dc00e0042a11 */ /* 0x040fe400078210ff */
[----:B------:R-:W-:-:S02]  /*15e0*/  @P4 LEA.HI.X R3, R224, c[0x0][0x364], R85, 0x2, P0 ;  /* 0x0000d900e0034a11 */ /* 0x000fc400000f1455 */
[----:B------:R-:W-:Y:S02]  /*15f0*/  ISETP.NE.U32.AND P0, PT, RZ, c[0x0][0x350], PT ;  /* 0x0000d400ff007a0c */ /* 0x000fe40003f05070 */
[C---:B------:R-:W-:Y:S01]  /*1600*/  @P2 LEA.HI.X R5, R224.reuse, c[0x0][0x374], R85, 0x2, P1 ;  /* 0x0000dd00e0052a11 */ /* 0x040fe200008f1455 */
[----:B------:R-:W-:Y:S01]  /*1610*/  YIELD ;  /* 0x0000000000007946 */ /* 0x000fe20003800000 */
[----:B------:R-:W-:Y:S01]  /*1620*/  ISETP.NE.AND.EX P6, PT, RZ, c[0x0][0x354], PT, P0 ;  /* 0x0000d500ff007a0c */ /* 0x000fe20003fc5300 */
[----:B------:R1:W5:Y:S01]  /*1630*/  @P4 LDG.E R241, [R2.64] ;  /* 0x0000000802f14981 */ /* 0x000362000c1e1900 */
[C---:B------:R-:W-:Y:S02]  /*1640*/  LEA R8, P1, R224.reuse, c[0x0][0x350], 0x2 ;  /* 0x0000d400e0087a11 */ /* 0x040fe400078210ff */
[C---:B------:R-:W-:Y:S01]  /*1650*/  LEA R12, P0, R224.reuse, c[0x0][0x358], 0x2 ;  /* 0x0000d600e00c7a11 */ /* 0x040fe200078010ff */
[----:B------:R2:W5:Y:S01]  /*1660*/  @P2 LDG.E R87, [R4.64] ;  /* 0x0000000804572981 */ /* 0x000562000c1e1900 */
[----:B------:R-:W-:-:S02]  /*1670*/  LEA R14, P2, R224, c[0x0][0x348], 0x2 ;  /* 0x0000d200e00e7a11 */ /* 0x000fc400078410ff */
[C-C-:B------:R-:W-:Y:S02]  /*1680*/  LEA.HI.X R9, R224.reuse, c[0x0][0x354], R85.reuse, 0x2, P1 ;  /* 0x0000d500e0097a11 */ /* 0x140fe400008f1455 */
[C-C-:B------:R-:W-:Y:S02]  /*1690*/  LEA.HI.X R15, R224.reuse, c[0x0][0x34c], R85.reuse, 0x2, P2 ;  /* 0x0000d300e00f7a11 */ /* 0x140fe400010f1455 */
[----:B------:R-:W-:Y:S01]  /*16a0*/  LEA.HI.X R13, R224, c[0x0][0x35c], R85, 0x2, P0 ;  /* 0x0000d700e00d7a11 */ /* 0x000fe200000f1455 */
[----:B------:R3:W5:Y:S04]  /*16b0*/  @P6 LDG.E R86, [R8.64] ;  /* 0x0000000808566981 */ /* 0x000768000c1e1900 */
[----:B------:R3:W5:Y:S01]  /*16c0*/  @P3 LDG.E R84, [R14.64] ;  /* 0x000000080e543981 */ /* 0x000762000c1e1900 */
[----:B--2---:R-:W-:-:S06]  /*16d0*/  IMAD.MOV.U32 R4, RZ, RZ, RZ ;  /* 0x000000ffff047224 */ /* 0x004fcc00078e00ff */
[----:B------:R3:W5:Y:S01]  /*16e0*/  @P5 LDG.E R4, [R12.64] ;  /* 0x000000080c045981 */ /* 0x000762000c1e1900 */
[----:B-1----:R-:W-:Y:S02]  /*16f0*/  P2R R2, PR, RZ, 0x40 ;  /* 0x00000040ff027803 */ /* 0x002fe40000000000 */
[----:B------:R-:W-:Y:S01]  /*1700*/  LOP3.LUT R225, R210, 0xffff, RZ, 0xc0, !PT ;  /* 0x0000ffffd2e17812 */ /* 0x000fe200078ec0ff */
[----:B------:R-:W-:Y:S05]  /*1710*/  @P4 BRA `(.L_x_2268) ;  /* 0x0000005000004947 */ /* 0x000fea0003800000 */
[----:B-----5:R-:W-:Y:S01]  /*1720*/  MOV R241, c[0x0][0x168] ;  /* 0x00005a0000f17a02 */ /* 0x020fe20000000f00 */
[----:B------:R-:W-:Y:S05]  /*1730*/  @!P3 BRA `(.L_x_2268) ;  /* 0x000000300000b947 */ /* 0x000fea0003800000 */
[----:B------:R-:W2:Y:S04]  /*1740*/  LDG.E R241, [R14.64] ;  /* 0x000000080ef17981 */ /* 0x000ea8000c1e1900 */
[----:B------:R-:W2:Y:S02]  /*1750*/  LDG.E R0, [R14.64+0x4] ;  /* 0x000004080e007981 */ /* 0x000ea4000c1e1900 */
[----:B--2---:R-:W-:-:S02]  /*1760*/  IADD3 R241, -R241, R0, RZ ;  /* 0x00000000f1f17210 */ /* 0x004fc40007ffe1ff */
.L_x_2268:
[----:B------:R-:W-:-:S04]  /*1770*/  ISETP.NE.U32.AND P0, PT, RZ, c[0x0][0x368], PT ;  /* 0x0000da00ff007a0c */ /* 0x000fc80003f05070 */
[----:B------:R-:W-:-:S13]  /*1780*/  ISETP.NE.AND.EX P0, PT, RZ, c[0x0][0x36c], PT, P0 ;  /* 0x0000db00ff007a0c */ /* 0x000fda0003f05300 */
[----:B------:R-:W-:Y:S05]  /*1790*/  @!P0 BRA `(.L_x_2269) ;  /* 0x0000004000008947 */ /* 0x000fea0003800000 */
[----:B---3--:R-:W-:-:S04]  /*17a0*/  LEA R8, P0, R224, c[0x0][0x368], 0x2 ;  /* 0x0000da00e0087a11 */ /* 0x008fc800078010ff */
[----:B------:R-:W-:-:S05]  /*17b0*/  LEA.HI.X R9, R224, c[0x0][0x36c], R85, 0x2, P0 ;  /* 0x0000db00e0097a11 */ /* 0x000fca00000f1455 */
[----:B------:R1:W5:Y:S01]  /*17c0*/  LDG.E R3, [R8.64] ;  /* 0x0000000808037981 */ /* 0x000362000c1e1900 */
[----:B------:R-:W-:Y:S05]  /*17d0*/  BRA `(.L_x_2270) ;  /* 0x0000005000007947 */ /* 0x000fea0003800000 */
.L_x_2269:
[----:B------:R-:W-:Y:S01]  /*17e0*/  MOV R3, c[0x0][0x1d0] ;  /* 0x0000740000037a02 */ /* 0x000fe20000000f00 */
[----:B------:R-:W-:Y:S05]  /*17f0*/  @!P6 BRA `(.L_x_2270) ;  /* 0x000000300000e947 */ /* 0x000fea0003800000 */
[----:B------:R-:W2:Y:S04]  /*1800*/  LDG.E R3, [R8.64] ;  /* 0x0000000808037981 */ /* 0x000ea8000c1e1900 */
[----:B------:R-:W2:Y:S02]  /*1810*/  LDG.E R0, [R8.64+0x4] ;  /* 0x0000040808007981 */ /* 0x000ea4000c1e1900 */
[----:B--2---:R-:W-:Y:S02]  /*1820*/  IADD3 R3, -R3, R0, RZ ;  /* 0x0000000003037210 */ /* 0x004fe40007ffe1ff */
.L_x_2270:
[----:B------:R-:W2:Y:S04]  /*1830*/  @P5 LDG.E R5, [R12.64] ;  /* 0x000000080c055981 */ /* 0x000ea8000c1e1900 */
[----:B-1-3--:R-:W2:Y:S01]  /*1840*/  @P5 LDG.E R8, [R12.64+0x4] ;  /* 0x000004080c085981 */ /* 0x00aea2000c1e1900 */
[----:B------:R-:W-:Y:S01]  /*1850*/  ISETP.NE.U32.AND P0, PT, RZ, c[0x0][0x378], PT ;  /* 0x0000de00ff007a0c */ /* 0x000fe20003f05070 */
[----:B-----5:R-:W-:-:S03]  /*1860*/  IMAD.MOV.U32 R81, RZ, RZ, R3 ;  /* 0x000000ffff517224 */ /* 0x020fc600078e0003 */
[----:B------:R-:W-:Y:S01]  /*1870*/  ISETP.NE.AND.EX P1, PT, RZ, c[0x0][0x37c], PT, P0 ;  /* 0x0000df00ff007a0c */ /* 0x000fe20003f25300 */
[----:B------:R-:W-:Y:S02]  /*1880*/  IMAD.MOV.U32 R240, RZ, RZ, c[0x0][0x2c4] ;  /* 0x0000b100fff07624 */ /* 0x000fe400078e00ff */
[----:B------:R-:W-:-:S10]  /*1890*/  IMAD.SHL.U32 R209, R209, 0x80, RZ ;  /* 0x00000080d1d17824 */ /* 0x000fd400078e00ff */
[----:B------:R-:W-:-:S04]  /*18a0*/  @P1 LEA R14, P0, R224, c[0x0][0x378], 0x2 ;  /* 0x0000de00e00e1a11 */ /* 0x000fc800078010ff */
[----:B------:R-:W-:Y:S02]  /*18b0*/  @P1 LEA.HI.X R15, R224, c[0x0][0x37c], R85, 0x2, P0 ;  /* 0x0000df00e00f1a11 */ /* 0x000fe400000f1455 */
[----:B------:R-:W-:Y:S01]  /*18c0*/  ISETP.NE.AND P0, PT, R240, 0x1, PT ;  /* 0x00000001f000780c */ /* 0x000fe20003f05270 */
[----:B------:R-:W-:Y:S01]  /*18d0*/  IMAD.MOV.U32 R90, RZ, RZ, c[0x0][0x228] ;  /* 0x00008a00ff5a7624 */ /* 0x000fe200078e00ff */
[----:B------:R-:W-:Y:S01]  /*18e0*/  IADD3 R0, R209, 0x7f, RZ ;  /* 0x0000007fd1007810 */ /* 0x000fe20007ffe0ff */
[----:B------:R1:W5:Y:S01]  /*18f0*/  @P1 LDG.E R81, [R14.64] ;  /* 0x000000080e511981 */ /* 0x000362000c1e1900 */
[----:B------:R-:W-:Y:S09]  /*1900*/  BSSY B0, `(.L_x_2271) ;  /* 0x0000035000007945 */ /* 0x000ff20003800000 */
[----:B------:R-:W-:-:S05]  /*1910*/  @P0 IMAD.HI.U32 R7, R0, c[0x0][0x2c8], RZ ;  /* 0x0000b20000070a27 */ /* 0x000fca00078e00ff */
[----:B------:R-:W-:Y:S01]  /*1920*/  @P0 SHF.R.U32.HI R0, RZ, c[0x0][0x2cc], R7 ;  /* 0x0000b300ff000a19 */ /* 0x000fe20000011607 */
[----:B--2---:R-:W-:Y:S01]  /*1930*/  @P5 IMAD.IADD R90, R8, 0x1, -R5 ;  /* 0x00000001085a5824 */ /* 0x004fe200078e0a05 */
[C---:B------:R-:W-:Y:S01]  /*1940*/  LOP3.LUT R8, R210.reuse, 0xff000000, RZ, 0xc0, !PT ;  /* 0xff000000d2087812 */ /* 0x040fe200078ec0ff */
[----:B------:R-:W-:Y:S01]  /*1950*/  IMAD.IADD R5, R3, 0x1, -R87 ;  /* 0x0000000103057824 */ /* 0x000fe200078e0a57 */
[----:B------:R-:W-:Y:S02]  /*1960*/  LOP3.LUT R210, R210, 0xff0000, RZ, 0xc0, !PT ;  /* 0x00ff0000d2d27812 */ /* 0x000fe400078ec0ff */
[----:B------:R-:W-:Y:S01]  /*1970*/  SHF.R.U32.HI R13, RZ, 0x8, R8 ;  /* 0x00000008ff0d7819 */ /* 0x000fe20000011608 */
[----:B------:R-:W-:-:S03]  /*1980*/  IMAD.IADD R242, R5, 0x1, R90 ;  /* 0x0000000105f27824 */ /* 0x000fc600078e025a */
[----:B------:R-:W-:Y:S02]  /*1990*/  LEA.HI R13, R210, R13, RZ, 0x10 ;  /* 0x0000000dd20d7211 */ /* 0x000fe400078f80ff */
[C---:B------:R-:W-:Y:S02]  /*19a0*/  IADD3 R89, R242.reuse, 0x40, -R241 ;  /* 0x00000040f2597810 */ /* 0x040fe40007ffe8f1 */
[----:B------:R-:W-:Y:S02]  /*19b0*/  IADD3 R12, R242, 0x3f, RZ ;  /* 0x0000003ff20c7810 */ /* 0x000fe40007ffe0ff */
[----:B------:R-:W-:Y:S01]  /*19c0*/  SHF.R.U32.HI R210, RZ, 0x10, R13 ;  /* 0x00000010ffd27819 */ /* 0x000fe2000001160d */
[----:B------:R-:W-:Y:S01]  /*19d0*/  IMAD.IADD R7, R89, 0x1, R0 ;  /* 0x0000000159077824 */ /* 0x000fe200078e0200 */
[----:B------:R-:W-:Y:S02]  /*19e0*/  SHF.R.S32.HI R9, RZ, 0x1f, R12 ;  /* 0x0000001fff097819 */ /* 0x000fe4000001140c */
[----:B------:R-:W-:-:S02]  /*19f0*/  ISETP.NE.AND P1, PT, R210, RZ, PT ;  /* 0x000000ffd200720c */ /* 0x000fc40003f25270 */
        /* <DEDUP_REMOVED lines=8> */
[----:B------:R-:W-:Y:S02]  /*1a80*/  SEL R91, R210, c[0x0][0x338], P1 ;  /* 0x0000ce00d25b7a07 */ /* 0x000fe40000800000 */
[----:B------:R-:W-:-:S13]  /*1a90*/  ISETP.GE.AND P0, PT, R8, 0x1, PT ;  /* 0x000000010800780c */ /* 0x000fda0003f06270 */
        /* <DEDUP_REMOVED lines=27> */
.L_x_2272:
[----:B-1----:R-:W-:Y:S05]  /*1c50*/  BSYNC B0 ;  /* 0x0000000000007941 */ /* 0x002fea0003800000 */
.L_x_2271:
[----:B------:R-:W-:Y:S01]  /*1c60*/  IMAD R0, R227, R7, RZ ;  /* 0x00000007e3007224 */ /* 0x000fe200078e02ff */
[----:B------:R-:W-:-:S03]  /*1c70*/  SHF.R.S32.HI R88, RZ, 0x1f, R213 ;  /* 0x0000001fff587819 */ /* 0x000fc600000114d5 */
[----:B------:R-:W-:Y:S01]  /*1c80*/  IMAD.IADD R7, R0, 0x1, R7 ;  /* 0x0000000100077824 */ /* 0x000fe200078e0207 */
[-C--:B------:R-:W-:Y:S01]  /*1c90*/  LEA.HI R82, R88, R213.reuse, RZ, 0x2 ;  /* 0x000000d558527211 */ /* 0x080fe200078f10ff */
[--C-:B------:R-:W-:Y:S01]  /*1ca0*/  IMAD R0, R0, 0x40, -R5.reuse ;  /* 0x0000004000007824 */ /* 0x100fe200078e0a05 */
[----:B------:R-:W-:Y:S02]  /*1cb0*/  LEA.HI R12, R88, R213, RZ, 0x5 ;  /* 0x000000d5580c7211 */ /* 0x000fe400078f28ff */
[----:B------:R-:W-:Y:S02]  /*1cc0*/  IMNMX R8, R8, R7, PT ;  /* 0x0000000708087217 */ /* 0x000fe40003800200 */
[----:B------:R-:W-:Y:S02]  /*1cd0*/  IMNMX R0, RZ, R0, !PT ;  /* 0x00000000ff007217 */ /* 0x000fe40007800200 */
[----:B------:R-:W-:Y:S01]  /*1ce0*/  SHF.R.S32.HI R82, RZ, 0x1f, R82 ;  /* 0x0000001fff527819 */ /* 0x000fe20000011452 */
[----:B------:R-:W-:Y:S01]  /*1cf0*/  IMAD R7, R8, 0x40, -R5 ;  /* 0x0000004008077824 */ /* 0x000fe200078e0a05 */
[----:B------:R-:W-:-:S02]  /*1d00*/  SHF.R.U32.HI R14, RZ, 0x6, R0 ;  /* 0x00000006ff0e7819 */ /* 0x000fc40000011600 */
[----:B------:R-:W-:Y:S02]  /*1d10*/  LEA.HI R82, R82, R219, RZ, 0x3 ;  /* 0x000000db52527211 */ /* 0x000fe400078f18ff */
[----:B------:R-:W-:Y:S01]  /*1d20*/  IMNMX R7, R7, R90, PT ;  /* 0x0000005a07077217 */ /* 0x000fe20003800200 */
[----:B------:R-:W-:Y:S01]  /*1d30*/  IMAD.MOV.U32 R5, RZ, RZ, R14 ;  /* 0x000000ffff057224 */ /* 0x000fe200078e000e */
[----:B------:R-:W-:Y:S02]  /*1d40*/  LOP3.LUT R82, R82, 0xfffffff8, RZ, 0xc0, !PT ;  /* 0xfffffff852527812 */ /* 0x000fe400078ec0ff */
[----:B------:R-:W-:Y:S02]  /*1d50*/  ISETP.GT.AND P0, PT, R7, R0, PT ;  /* 0x000000000700720c */ /* 0x000fe40003f04270 */
[----:B------:R-:W-:Y:S01]  /*1d60*/  SHF.R.S32.HI R12, RZ, 0x5, R12 ;  /* 0x00000005ff0c7819 */ /* 0x000fe2000001140c */
[----:B------:R-:W-:-:S04]  /*1d70*/  IMAD.IADD R82, R219, 0x1, -R82 ;  /* 0x00000001db527824 */ /* 0x000fc800078e0a52 */
[----:B------:R-:W-:Y:S02]  /*1d80*/  IMAD.SHL.U32 R83, R82, 0x40, RZ ;  /* 0x0000004052537824 */ /* 0x000fe400078e00ff */
[----:B------:R-:W-:-:S03]  /*1d90*/  IMAD.SHL.U32 R12, R12, 0x200, RZ ;  /* 0x000002000c0c7824 */ /* 0x000fc600078e00ff */
[----:B------:R-:W-:Y:S02]  /*1da0*/  LOP3.LUT R83, R83, 0x1c0, RZ, 0xc0, !PT ;  /* 0x000001c053537812 */ /* 0x000fe400078ec0ff */
[----:B------:R-:W-:Y:S02]  /*1db0*/  @P0 IADD3 R7, R7, 0x3f, RZ ;  /* 0x0000003f07070810 */ /* 0x000fe40007ffe0ff */
[----:B------:R-:W-:Y:S02]  /*1dc0*/  SHF.R.U32.HI R13, RZ, 0x3, R83 ;  /* 0x00000003ff0d7819 */ /* 0x000fe40000011653 */
        /* <DEDUP_REMOVED lines=9> */
[----:B------:R-:W-:Y:S01]  /*1e60*/  LEA.HI R7, R88, R213, RZ, 0x3 ;  /* 0x000000d558077211 */ /* 0x000fe200078f18ff */
[----:B------:R-:W-:Y:S01]  /*1e70*/  IMAD.MOV.U32 R107, RZ, RZ, 0x5 ;  /* 0x00000005ff6b7424 */ /* 0x000fe200078e00ff */
[----:B------:R-:W-:Y:S01]  /*1e80*/  SHF.R.S32.HI R8, RZ, 0x1f, R4 ;  /* 0x0000001fff087819 */ /* 0x000fe20000011404 */
[----:B------:R-:W-:Y:S01]  /*1e90*/  IMAD.MOV.U32 R100, RZ, RZ, c[0x0][0x1e0] ;  /* 0x00007800ff647624 */ /* 0x000fe200078e00ff */
[----:B------:R-:W-:Y:S01]  /*1ea0*/  SHF.R.S32.HI R7, RZ, 0x3, R7 ;  /* 0x00000003ff077819 */ /* 0x000fe20000011407 */
[----:B------:R-:W-:Y:S01]  /*1eb0*/  IMAD.WIDE.U32 R160, R219, c[0x0][0x1e0], RZ ;  /* 0x00007800dba07a25 */ /* 0x000fe200078e00ff */
[----:B------:R-:W-:Y:S02]  /*1ec0*/  SHF.R.S32.HI R229, RZ, 0x1f, R228 ;  /* 0x0000001fffe57819 */ /* 0x000fe400000114e4 */
[----:B------:R-:W-:Y:S02]  /*1ed0*/  IADD3 R17, P0, R7, R4, RZ ;  /* 0x0000000407117210 */ /* 0x000fe40007f1e0ff */
[----:B------:R-:W-:-:S02]  /*1ee0*/  SEL R6, R85, RZ, !P5 ;  /* 0x000000ff55067207 */ /* 0x000fc40006800000 */
[----:B------:R-:W-:Y:S01]  /*1ef0*/  LEA.HI.X.SX32 R8, R7, R8, 0x1, P0 ;  /* 0x0000000807087211 */ /* 0x000fe200000f0eff */
[----:B------:R-:W-:Y:S01]  /*1f00*/  IMAD.WIDE.U32 R18, R17, c[0x0][0x238], R228 ;  /* 0x00008e0011127a25 */ /* 0x000fe200078e00e4 */
[----:B------:R-:W-:Y:S02]  /*1f10*/  IADD3 R15, R5, -0x1, RZ ;  /* 0xffffffff050f7810 */ /* 0x000fe40007ffe0ff */
[----:B------:R-:W-:Y:S01]  /*1f20*/  IADD3 R156, R3, R86, RZ ;  /* 0x00000056039c7210 */ /* 0x000fe20007ffe0ff */
[----:B------:R-:W-:Y:S01]  /*1f30*/  IMAD R0, R8, c[0x0][0x238], RZ ;  /* 0x00008e0008007a24 */ /* 0x000fe200078e02ff */
[----:B------:R-:W-:Y:S01]  /*1f40*/  SEL R152, R224, RZ, !P5 ;  /* 0x000000ffe0987207 */ /* 0x000fe20006800000 */
[----:B------:R-:W-:Y:S01]  /*1f50*/  IMAD.MOV.U32 R3, RZ, RZ, 0x6 ;  /* 0x00000006ff037424 */ /* 0x000fe200078e00ff */
[----:B------:R-:W-:Y:S01]  /*1f60*/  MOV R16, c[0x0][0x238] ;  /* 0x00008e0000107a02 */ /* 0x000fe20000000f00 */
[----:B------:R-:W-:Y:S01]  /*1f70*/  IMAD R0, R17, c[0x0][0x23c], R0 ;  /* 0x00008f0011007a24 */ /* 0x000fe200078e0200 */
[----:B------:R-:W-:Y:S01]  /*1f80*/  SHF.R.S32.HI R4, RZ, 0x1f, R15 ;  /* 0x0000001fff047819 */ /* 0x000fe2000001140f */
[----:B------:R-:W-:Y:S01]  /*1f90*/  IMAD R159, R6, c[0x0][0x248], RZ ;  /* 0x00009200069f7a24 */ /* 0x000fe200078e02ff */
[C---:B------:R-:W-:Y:S01]  /*1fa0*/  SHF.L.U64.HI R102, R16.reuse, R3, c[0x0][0x23c] ;  /* 0x00008f0010667619 */ /* 0x040fe20000010203 */
[----:B------:R-:W-:Y:S01]  /*1fb0*/  IMAD.IADD R19, R19, 0x1, R0 ;  /* 0x0000000113137824 */ /* 0x000fe200078e0200 */
[----:B------:R-:W-:Y:S01]  /*1fc0*/  SHF.L.U32 R104, R16, 0x6, RZ ;  /* 0x0000000610687819 */ /* 0x000fe200000006ff */
[----:B------:R-:W-:Y:S01]  /*1fd0*/  IMAD.IADD R0, R90, 0x1, -R7 ;  /* 0x000000015a007824 */ /* 0x000fe200078e0a07 */
[----:B------:R-:W-:Y:S01]  /*1fe0*/  SHF.L.U64.HI R105, R16, R107, c[0x0][0x23c] ;  /* 0x00008f0010697619 */ /* 0x000fe2000001026b */
[----:B------:R-:W-:Y:S01]  /*1ff0*/  IMAD.WIDE.U32 R150, R225, c[0x0][0x240], R18 ;  /* 0x00009000e1967a25 */ /* 0x000fe200078e0012 */
[----:B------:R-:W-:-:S02]  /*2000*/  ISETP.GE.AND P5, PT, R228, c[0x0][0x1d4], PT ;  /* 0x00007500e4007a0c */ /* 0x000fc40003fa6270 */
[----:B------:R-:W-:Y:S01]  /*2010*/  ISETP.GE.AND P4, PT, R215, c[0x0][0x1d4], PT ;  /* 0x00007500d7007a0c */ /* 0x000fe20003f86270 */
[----:B------:R-:W-:Y:S01]  /*2020*/  IMAD R151, R225, c[0x0][0x244], R151 ;  /* 0x00009100e1977a24 */ /* 0x000fe200078e0297 */
[----:B------:R-:W-:Y:S01]  /*2030*/  MOV R108, c[0x0][0x258] ;  /* 0x00009600006c7a02 */ /* 0x000fe20000000f00 */
[----:B------:R-:W-:Y:S01]  /*2040*/  IMAD R0, R15, -0x40, R0 ;  /* 0xffffffc00f007824 */ /* 0x000fe200078e0200 */
[----:B------:R-:W-:Y:S01]  /*2050*/  SHF.L.U64.HI R98, R100, R3, c[0x0][0x1e4] ;  /* 0x0000790064627619 */ /* 0x000fe20000010203 */
[----:B------:R-:W-:Y:S01]  /*2060*/  IMAD R159, R152, c[0x0][0x24c], R159 ;  /* 0x00009300989f7a24 */ /* 0x000fe200078e029f */
[----:B------:R-:W-:Y:S01]  /*2070*/  SHF.L.U64.HI R107, R108, R107, c[0x0][0x25c] ;  /* 0x000097006c6b7619 */ /* 0x000fe2000001026b */
[----:B------:R-:W-:Y:S01]  /*2080*/  IMAD.WIDE.U32 R150, R152, c[0x0][0x248], R150 ;  /* 0x0000920098967a25 */ /* 0x000fe200078e0096 */
[C---:B------:R-:W-:Y:S02]  /*2090*/  ISETP.GE.AND P1, PT, R0.reuse, 0x21, PT ;  /* 0x000000210000780c */ /* 0x040fe40003f26270 */
[----:B------:R-:W-:Y:S01]  /*20a0*/  ISETP.GE.AND P2, PT, R0, 0x1, PT ;  /* 0x000000010000780c */ /* 0x000fe20003f46270 */
[----:B------:R-:W-:Y:S01]  /*20b0*/  IMAD R7, R102, R15, RZ ;  /* 0x0000000f66077224 */ /* 0x000fe200078e02ff */
[----:B------:R-:W-:Y:S01]  /*20c0*/  IADD3 R159, R151, R159, RZ ;  /* 0x0000009f979f7210 */ /* 0x000fe20007ffe0ff */
[----:B------:R-:W-:Y:S01]  /*20d0*/  IMAD.MOV.U32 R158, RZ, RZ, R150 ;  /* 0x000000ffff9e7224 */ /* 0x000fe200078e0096 */
[----:B------:R-:W-:Y:S01]  /*20e0*/  SHF.R.S32.HI R0, RZ, 0x1f, R156 ;  /* 0x0000001fff007819 */ /* 0x000fe2000001149c */
[-C--:B------:R-:W-:Y:S01]  /*20f0*/  IMAD R7, R4, R104.reuse, R7 ;  /* 0x0000006804077224 */ /* 0x080fe200078e0207 */
[C---:B------:R-:W-:Y:S01]  /*2100*/  SHF.L.U64.HI R99, R108.reuse, R3, c[0x0][0x25c] ;  /* 0x000097006c637619 */ /* 0x040fe20000010203 */
[----:B------:R-:W-:Y:S01]  /*2110*/  IMAD.WIDE.U32 R18, R15, R104, R158 ;  /* 0x000000680f127225 */ /* 0x000fe200078e009e */
[----:B------:R-:W-:-:S02]  /*2120*/  SHF.L.U32 R101, R108, 0x6, RZ ;  /* 0x000000066c657819 */ /* 0x000fc400000006ff */
[----:B------:R-:W-:Y:S01]  /*2130*/  SHF.R.S32.HI R143, RZ, 0x1f, R142 ;  /* 0x0000001fff8f7819 */ /* 0x000fe2000001148e */
[----:B------:R-:W-:Y:S01]  /*2140*/  IMAD.SHL.U32 R106, R16, 0x20, RZ ;  /* 0x00000020106a7824 */ /* 0x000fe200078e00ff */
[----:B------:R-:W-:Y:S01]  /*2150*/  IADD3 R16, R19, R7, RZ ;  /* 0x0000000713107210 */ /* 0x000fe20007ffe0ff */
[----:B------:R-:W-:Y:S01]  /*2160*/  IMAD R8, R8, c[0x0][0x258], RZ ;  /* 0x0000960008087a24 */ /* 0x000fe200078e02ff */
[----:B------:R-:W-:Y:S01]  /*2170*/  @P2 LEA R26, P3, R18, c[0x0][0x220], 0x1 ;  /* 0x00008800121a2a11 */ /* 0x000fe200078608ff */
[C---:B------:R-:W-:Y:S01]  /*2180*/  IMAD.WIDE.U32 R20, R17.reuse, c[0x0][0x258], R228 ;  /* 0x0000960011147a25 */ /* 0x040fe200078e00e4 */
[----:B------:R-:W-:Y:S02]  /*2190*/  @P1 IADD3 R7, P0, R106, R18, RZ ;  /* 0x000000126a071210 */ /* 0x000fe40007f1e0ff */
[----:B------:R-:W-:Y:S01]  /*21a0*/  @P2 LEA.HI.X R27, R18, c[0x0][0x224], R16, 0x1, P3 ;  /* 0x00008900121b2a11 */ /* 0x000fe200018f0c10 */
[----:B------:R-:W-:Y:S01]  /*21b0*/  IMAD R8, R17, c[0x0][0x25c], R8 ;  /* 0x0000970011087a24 */ /* 0x000fe200078e0208 */
[----:B------:R-:W-:Y:S01]  /*21c0*/  ISETP.GE.AND P3, PT, R214, c[0x0][0x1d4], PT ;  /* 0x00007500d6007a0c */ /* 0x000fe20003f66270 */
[----:B------:R-:W-:Y:S01]  /*21d0*/  IMAD R9, R0, c[0x0][0x1e0], RZ ;  /* 0x0000780000097a24 */ /* 0x000fe200078e02ff */
[----:B------:R-:W-:Y:S01]  /*21e0*/  SHF.R.S32.HI R141, RZ, 0x1f, R140 ;  /* 0x0000001fff8d7819 */ /* 0x000fe2000001148c */
[----:B------:R-:W-:Y:S01]  /*21f0*/  IMAD.WIDE.U32 R22, R156, c[0x0][0x1e0], RZ ;  /* 0x000078009c167a25 */ /* 0x000fe200078e00ff */
[----:B------:R-:W-:Y:S01]  /*2200*/  IADD3 R21, R21, R8, RZ ;  /* 0x0000000815157210 */ /* 0x000fe20007ffe0ff */
[----:B------:R-:W-:Y:S01]  /*2210*/  @!PT LDS RZ, [RZ] ;  /* 0x00000000fffff984 */ /* 0x000fe20000000800 */
[----:B------:R-:W-:Y:S01]  /*2220*/  @!PT LDS RZ, [RZ] ;  /* 0x00000000fffff984 */ /* 0x000fe20000000800 */
[----:B------:R-:W-:Y:S01]  /*2230*/  @!PT LDS RZ, [RZ] ;  /* 0x00000000fffff984 */ /* 0x000fe20000000800 */
[----:B------:R1:W-:Y:S02]  /*2240*/  @P2 LDGSTS.E.BYPASS.LTC128B.128 [R138+0xc100], [R26.64], !P5 ;  /* 0x0c1000001a8a2fae */ /* 0x0003e4000e901d48 */
[----:B------:R-:W-:Y:S01]  /*2250*/  @P1 IMAD.X R8, R16, 0x1, R105, P0 ;  /* 0x0000000110081824 */ /* 0x000fe200000e0669 */
[----:B------:R-:W-:Y:S01]  /*2260*/  @P1 LEA R24, P0, R7, c[0x0][0x220], 0x1 ;  /* 0x0000880007181a11 */ /* 0x000fe200078008ff */
[----:B------:R-:W-:Y:S01]  /*2270*/  IMAD R9, R156, c[0x0][0x1e4], R9 ;  /* 0x000079009c097a24 */ /* 0x000fe200078e0209 */
[----:B------:R1:W-:Y:S01]  /*2280*/  @P2 LDGSTS.E.BYPASS.LTC128B.128 [R138+0xe100], [R26.64+0x80], !P4 ;  /* 0x0e1000801a8a2fae */ /* 0x0003e2000e101d48 */
[----:B------:R-:W-:Y:S01]  /*2290*/  IMAD.WIDE.U32 R20, R225, c[0x0][0x260], R20 ;  /* 0x00009800e1147a25 */ /* 0x000fe200078e0014 */
[----:B------:R-:W-:-:S02]  /*22a0*/  @P1 LEA.HI.X R25, R7, c[0x0][0x224], R8, 0x1, P0 ;  /* 0x0000890007191a11 */ /* 0x000fc400000f0c08 */
[----:B------:R-:W-:Y:S01]  /*22b0*/  ISETP.NE.AND P0, PT, R2, RZ, PT ;  /* 0x000000ff0200720c */ /* 0x000fe20003f05270 */
[----:B------:R-:W-:Y:S01]  /*22c0*/  IMAD.IADD R23, R23, 0x1, R9 ;  /* 0x0000000117177824 */ /* 0x000fe200078e0209 */
[----:B------:R-:W-:Y:S01]  /*22d0*/  SHF.R.S32.HI R9, RZ, 0x1f, R219 ;  /* 0x0000001fff097819 */ /* 0x000fe200000114db */
[----:B------:R-:W-:Y:S01]  /*22e0*/  IMAD R95, R6, c[0x0][0x268], RZ ;  /* 0x00009a00065f7a24 */ /* 0x000fe200078e02ff */
[----:B------:R-:W-:Y:S01]  /*22f0*/  MOV R6, R20 ;  /* 0x0000001400067202 */ /* 0x000fe20000000f00 */
[C---:B------:R-:W-:Y:S01]  /*2300*/  IMAD.WIDE.U32 R154, R225.reuse, c[0x0][0x1e8], R22 ;  /* 0x00007a00e19a7a25 */ /* 0x040fe200078e0016 */
[----:B------:R1:W-:Y:S03]  /*2310*/  @P2 LDGSTS.E.BYPASS.LTC128B.128 [R138+0x10100], [R26.64+0x100], !P3 ;  /* 0x101001001a8a2fae */ /* 0x0003e6000d901d48 */
[----:B------:R-:W-:Y:S01]  /*2320*/  IMAD R7, R225, c[0x0][0x264], R21 ;  /* 0x00009900e1077a24 */ /* 0x000fe200078e0215 */
[----:B------:R1:W-:Y:S01]  /*2330*/  @P1 LDGSTS.E.BYPASS.LTC128B.128 [R138+0xd100], [R24.64], !P5 ;  /* 0x0d100000188a1fae */ /* 0x0003e2000e901d48 */
[----:B------:R-:W-:-:S02]  /*2340*/  IMAD R2, R9, c[0x0][0x1e0], RZ ;  /* 0x0000780009027a24 */ /* 0x000fc400078e02ff */
[----:B------:R-:W-:Y:S01]  /*2350*/  IMAD R155, R225, c[0x0][0x1ec], R155 ;  /* 0x00007b00e19b7a24 */ /* 0x000fe200078e029b */
[----:B------:R1:W-:Y:S01]  /*2360*/  @P1 LDGSTS.E.BYPASS.LTC128B.128 [R138+0xf100], [R24.64+0x80], !P4 ;  /* 0x0f100080188a1fae */ /* 0x0003e2000e101d48 */
[C---:B------:R-:W-:Y:S02]  /*2370*/  IMAD R95, R152.reuse, c[0x0][0x26c], R95 ;  /* 0x00009b00985f7a24 */ /* 0x040fe400078e025f */
[----:B------:R-:W-:Y:S01]  /*2380*/  IMAD.WIDE.U32 R152, R152, c[0x0][0x268], R6 ;  /* 0x00009a0098987a25 */ /* 0x000fe200078e0006 */
[----:B------:R1:W-:Y:S03]  /*2390*/  @P1 LDGSTS.E.BYPASS.LTC128B.128 [R138+0x11100], [R24.64+0x100], !P3 ;  /* 0x11100100188a1fae */ /* 0x0003e6000d901d48 */
[----:B------:R-:W-:Y:S01]  /*23a0*/  IMAD R103, R219, c[0x0][0x1e4], R2 ;  /* 0x00007900db677a24 */ /* 0x000fe200078e0202 */
[----:B------:R-:W0:Y:S01]  /*23b0*/  LDGDEPBAR ;  /* 0x00000000000079af */ /* 0x000e220000000000 */
[----:B------:R-:W-:Y:S01]  /*23c0*/  WARPSYNC 0xffffffff ;  /* 0xffffffff00007948 */ /* 0x000fe20003800000 */
[----:B------:R-:W-:Y:S01]  /*23d0*/  IMAD.SHL.U32 R100, R100, 0x40, RZ ;  /* 0x0000004064647824 */ /* 0x000fe200078e00ff */
[----:B------:R-:W-:Y:S01]  /*23e0*/  IADD3 R95, R153, R95, RZ ;  /* 0x0000005f995f7210 */ /* 0x000fe20007ffe0ff */
[----:B------:R-:W-:Y:S01]  /*23f0*/  IMAD.SHL.U32 R108, R108, 0x20, RZ ;  /* 0x000000206c6c7824 */ /* 0x000fe200078e00ff */
[----:B------:R-:W-:-:S02]  /*2400*/  IADD3 R103, R161, R103, RZ ;  /* 0x00000067a1677210 */ /* 0x000fc40007ffe0ff */
        /* <DEDUP_REMOVED lines=11> */
[----:B------:R-:W-:Y:S02]  /*24c0*/  IMAD R2, R99, R15, RZ ;  /* 0x0000000f63027224 */ /* 0x000fe400078e02ff */
[----:B------:R-:W-:Y:S02]  /*24d0*/  IMAD.MOV.U32 R94, RZ, RZ, R152 ;  /* 0x000000ffff5e7224 */ /* 0x000fe400078e0098 */
[-C--:B------:R-:W-:Y:S01]  /*24e0*/  IMAD R4, R4, R101.reuse, R2 ;  /* 0x0000006504047224 */ /* 0x080fe200078e0202 */
[----:B------:R-:W-:Y:S01]  /*24f0*/  ULDC.U8 UR4, c[0x0][0x298] ;  /* 0x0000a60000047ab9 */ /* 0x000fe20000000000 */
[----:B------:R-:W-:-:S04]  /*2500*/  IMAD.WIDE.U32 R6, R15, R101, R94 ;  /* 0x000000650f067225 */ /* 0x000fc800078e005e */
[----:B------:R-:W-:Y:S01]  /*2510*/  IMAD.IADD R4, R7, 0x1, R4 ;  /* 0x0000000107047824 */ /* 0x000fe200078e0204 */
[----:B------:R-:W-:Y:S01]  /*2520*/  @P0 IADD3 R17, R5, -0x2, RZ ;  /* 0xfffffffe05110810 */ /* 0x000fe20007ffe0ff */
[----:B------:R-:W-:Y:S01]  /*2530*/  IMAD.MOV.U32 R96, RZ, RZ, 0x1 ;  /* 0x00000001ff607424 */ /* 0x000fe200078e00ff */
[----:B------:R-:W-:Y:S01]  /*2540*/  @P2 LEA R18, P6, R6, c[0x0][0x250], 0x1 ;  /* 0x0000940006122a11 */ /* 0x000fe200078c08ff */
[----:B------:R-:W-:Y:S01]  /*2550*/  IMAD R162, R9, c[0x0][0x280], RZ ;  /* 0x0000a00009a27a24 */ /* 0x000fe200078e02ff */
[----:B------:R-:W-:Y:S01]  /*2560*/  @P0 SHF.R.S32.HI R2, RZ, 0x1f, R17 ;  /* 0x0000001fff020819 */ /* 0x000fe20000011411 */
[----:B------:R-:W-:Y:S01]  /*2570*/  @P0 IMAD R7, R102, R17, RZ ;  /* 0x0000001166070224 */ /* 0x000fe200078e02ff */
[----:B------:R-:W-:Y:S01]  /*2580*/  @P2 LEA.HI.X R19, R6, c[0x0][0x254], R4, 0x1, P6 ;  /* 0x0000950006132a11 */ /* 0x000fe200030f0c04 */
[----:B------:R-:W-:Y:S01]  /*2590*/  @P0 IMAD.WIDE.U32 R16, R17, R104, R158 ;  /* 0x0000006811100225 */ /* 0x000fe200078e009e */
[----:B------:R-:W-:-:S03]  /*25a0*/  @P1 IADD3 R5, P6, R108, R6, RZ ;  /* 0x000000066c051210 */ /* 0x000fc60007fde0ff */
[----:B------:R-:W-:Y:S01]  /*25b0*/  @P0 IMAD R2, R2, R104, R7 ;  /* 0x0000006802020224 */ /* 0x000fe200078e0207 */
[----:B------:R-:W-:Y:S01]  /*25c0*/  @!PT LDS RZ, [RZ] ;  /* 0x00000000fffff984 */ /* 0x000fe20000000800 */
[----:B------:R-:W-:Y:S01]  /*25d0*/  @!PT LDS RZ, [RZ] ;  /* 0x00000000fffff984 */ /* 0x000fe20000000800 */
[----:B------:R-:W-:Y:S01]  /*25e0*/  @!PT LDS RZ, [RZ] ;  /* 0x00000000fffff984 */ /* 0x000fe20000000800 */
[----:B------:R1:W-:Y:S01]  /*25f0*/  @P2 LDGSTS.E.BYPASS.LTC128B.128 [R138+0x100], [R18.64], !P5 ;  /* 0x00100000128a2fae */ /* 0x0003e2000e901d48 */
[----:B------:R-:W-:Y:S02]  /*2600*/  IMAD.MOV.U32 R7, RZ, RZ, c[0x0][0x27c] ;  /* 0x00009f00ff077624 */ /* 0x000fe400078e00ff */
[----:B------:R-:W-:Y:S01]  /*2610*/  @P1 IMAD.X R4, R4, 0x1, R107, P6 ;  /* 0x0000000104041824 */ /* 0x000fe200030e066b */
[----:B------:R1:W-:Y:S01]  /*2620*/  @P2 LDGSTS.E.BYPASS.LTC128B.128 [R138+0x2100], [R18.64+0x80], !P4 ;  /* 0x02100080128a2fae */ /* 0x0003e2000e101d48 */
[----:B------:R-:W-:Y:S01]  /*2630*/  IMAD.SHL.U32 R7, R7, 0x2, RZ ;  /* 0x0000000207077824 */ /* 0x000fe200078e00ff */
[----:B------:R-:W-:Y:S01]  /*2640*/  @P0 LEA R20, P6, R16, c[0x0][0x220], 0x1 ;  /* 0x0000880010140a11 */ /* 0x000fe200078c08ff */
[----:B------:R-:W-:Y:S01]  /*2650*/  @P0 IMAD.IADD R2, R17, 0x1, R2 ;  /* 0x0000000111020824 */ /* 0x000fe200078e0202 */
[----:B------:R1:W-:Y:S01]  /*2660*/  @P2 LDGSTS.E.BYPASS.LTC128B.128 [R138+0x4100], [R18.64+0x100], !P3 ;  /* 0x04100100128a2fae */ /* 0x0003e2000d901d48 */
[----:B------:R-:W-:Y:S01]  /*2670*/  @P1 LEA R24, P2, R5, c[0x0][0x250], 0x1 ;  /* 0x0000940005181a11 */ /* 0x000fe200078408ff */
[----:B------:R-:W-:Y:S01]  /*2680*/  IMAD.WIDE.U32 R22, R225, c[0x0][0x210], R142 ;  /* 0x00008400e1167a25 */ /* 0x000fe200078e008e */
[----:B------:R-:W-:-:S02]  /*2690*/  IADD3 R8, -R7, c[0x0][0x1d4], RZ ;  /* 0x0000750007087a10 */ /* 0x000fc40007ffe1ff */
[----:B------:R-:W-:Y:S01]  /*26a0*/  @P1 LEA.HI.X R25, R5, c[0x0][0x254], R4, 0x1, P2 ;  /* 0x0000950005191a11 */ /* 0x000fe200010f0c04 */
[----:B------:R-:W-:Y:S01]  /*26b0*/  IMAD R162, R219, c[0x0][0x284], R162 ;  /* 0x0000a100dba27a24 */ /* 0x000fe200078e02a2 */
[----:B------:R-:W-:Y:S01]  /*26c0*/  ISETP.GE.AND P2, PT, R142, c[0x0][0x27c], PT ;  /* 0x00009f008e007a0c */ /* 0x000fe20003f46270 */
[----:B------:R-:W-:Y:S01]  /*26d0*/  IMAD R127, R127, c[0x0][0x218], RZ ;  /* 0x000086007f7f7a24 */ /* 0x000fe200078e02ff */
[----:B------:R-:W-:Y:S01]  /*26e0*/  @P0 LEA.HI.X R21, R16, c[0x0][0x224], R2, 0x1, P6 ;  /* 0x0000890010150a11 */ /* 0x000fe200030f0c02 */
[----:B------:R-:W-:Y:S01]  /*26f0*/  IMAD.WIDE.U32 R16, R219, c[0x0][0x280], R140 ;  /* 0x0000a000db107a25 */ /* 0x000fe200078e008c */
[----:B------:R-:W-:Y:S01]  /*2700*/  ISETP.GE.AND P6, PT, R137, c[0x0][0x27c], PT ;  /* 0x00009f0089007a0c */ /* 0x000fe20003fc6270 */
[----:B------:R2:W-:Y:S01]  /*2710*/  @P1 LDGSTS.E.BYPASS.LTC128B.128 [R138+0x1100], [R24.64], !P5 ;  /* 0x01100000188a1fae */ /* 0x0005e2000e901d48 */
[----:B------:R-:W-:Y:S01]  /*2720*/  SEL R5, RZ, c[0x0][0x27c], !P2 ;  /* 0x00009f00ff057a07 */ /* 0x000fe20005000000 */
[----:B------:R-:W-:Y:S01]  /*2730*/  IMAD.WIDE.U32 R166, R219, c[0x0][0x280], R142 ;  /* 0x0000a000dba67a25 */ /* 0x000fe200078e008e */
[----:B------:R-:W-:Y:S01]  /*2740*/  SEL R2, RZ, c[0x0][0x27c], !P6 ;  /* 0x00009f00ff027a07 */ /* 0x000fe20007000000 */
[----:B------:R2:W-:Y:S02]  /*2750*/  @P1 LDGSTS.E.BYPASS.LTC128B.128 [R138+0x3100], [R24.64+0x80], !P4 ;  /* 0x03100080188a1fae */ /* 0x0005e4000e101d48 */
[----:B------:R-:W-:-:S02]  /*2760*/  IMAD R23, R225, c[0x0][0x214], R23 ;  /* 0x00008500e1177a24 */ /* 0x000fc400078e0217 */
[----:B------:R-:W-:Y:S01]  /*2770*/  IMAD.IADD R163, R162, 0x1, R17 ;  /* 0x00000001a2a37824 */ /* 0x000fe200078e0211 */
[----:B------:R2:W-:Y:S01]  /*2780*/  @P1 LDGSTS.E.BYPASS.LTC128B.128 [R138+0x5100], [R24.64+0x100], !P3 ;  /* 0x05100100188a1fae */ /* 0x0005e2000d901d48 */
[C---:B------:R-:W-:Y:S02]  /*2790*/  IMAD R127, R148.reuse, c[0x0][0x21c], R127 ;  /* 0x00008700947f7a24 */ /* 0x040fe400078e027f */
[----:B------:R-:W-:Y:S01]  /*27a0*/  IMAD.IADD R167, R167, 0x1, R162 ;  /* 0x00000001a7a77824 */ /* 0x000fe200078e02a2 */
[----:B------:R-:W0:Y:S01]  /*27b0*/  LDGDEPBAR ;  /* 0x00000000000079af */ /* 0x000e220000000000 */
[----:B------:R-:W-:Y:S01]  /*27c0*/  IMAD.WIDE.U32 R148, R148, c[0x0][0x218], R22 ;  /* 0x0000860094947a25 */ /* 0x000fe200078e0016 */
[CC--:B-1----:R-:W-:Y:S02]  /*27d0*/  SEL R18, R7.reuse, R8.reuse, !P2 ;  /* 0x0000000807127207 */ /* 0x0c2fe40005000000 */
[----:B------:R-:W-:Y:S01]  /*27e0*/  ISETP.GE.AND P2, PT, R136, c[0x0][0x27c], PT ;  /* 0x00009f0088007a0c */ /* 0x000fe20003f46270 */
[----:B------:R-:W-:Y:S01]  /*27f0*/  IMAD.MOV.U32 R162, RZ, RZ, R16 ;  /* 0x000000ffffa27224 */ /* 0x000fe200078e0010 */
[-C--:B------:R-:W-:Y:S01]  /*2800*/  SEL R19, R7, R8.reuse, !P6 ;  /* 0x0000000807137207 */ /* 0x080fe20007000000 */
[----:B------:R-:W-:Y:S01]  /*2810*/  IMAD R164, R9, c[0x0][0x290], RZ ;  /* 0x0000a40009a47a24 */ /* 0x000fe200078e02ff */
[----:B------:R-:W-:Y:S01]  /*2820*/  SEL R8, R7, R8, !P2 ;  /* 0x0000000807087207 */ /* 0x000fe20005000000 */
[C---:B------:R-:W-:Y:S01]  /*2830*/  IMAD.WIDE.U32 R168, R219.reuse, c[0x0][0x290], R142 ;  /* 0x0000a400dba87a25 */ /* 0x040fe200078e008e */
[C---:B------:R-:W-:Y:S01]  /*2840*/  IADD3 R156, P6, R219.reuse, R156, RZ ;  /* 0x0000009cdb9c7210 */ /* 0x040fe20007fde0ff */
[----:B------:R2:W-:Y:S01]  /*2850*/  @P0 LDGSTS.E.BYPASS.LTC128B.128 [R138+0x12100], [R20.64], !P5 ;  /* 0x12100000148a0fae */ /* 0x0005e2000e901d48 */
[----:B------:R-:W-:Y:S01]  /*2860*/  SEL R7, RZ, c[0x0][0x27c], !P2 ;  /* 0x00009f00ff077a07 */ /* 0x000fe20005000000 */
[----:B------:R-:W-:Y:S01]  /*2870*/  IMAD R164, R219, c[0x0][0x294], R164 ;  /* 0x0000a500dba47a24 */ /* 0x000fe200078e02a4 */
[----:B------:R-:W-:Y:S01]  /*2880*/  ISETP.LE.AND P2, PT, R96, c[0x0][0x27c], PT ;  /* 0x00009f0060007a0c */ /* 0x000fe20003f43270 */
[----:B------:R-:W-:Y:S01]  /*2890*/  IMAD.X R157, R0, 0x1, R9, P6 ;  /* 0x00000001009d7824 */ /* 0x000fe200030e0609 */
[----:B------:R2:W-:Y:S01]  /*28a0*/  @P0 LDGSTS.E.BYPASS.LTC128B.128 [R138+0x14100], [R20.64+0x80], !P4 ;  /* 0x14100080148a0fae */ /* 0x0005e2000e101d48 */
[----:B------:R-:W-:Y:S01]  /*28b0*/  IMAD.IADD R22, R136, 0x1, R7 ;  /* 0x0000000188167824 */ /* 0x000fe200078e0207 */
[----:B------:R-:W-:Y:S01]  /*28c0*/  P2R R0, PR, RZ, 0x4 ;  /* 0x00000004ff007803 */ /* 0x000fe20000000000 */
[----:B------:R-:W-:Y:S01]  /*28d0*/  IMAD.IADD R0, R142, 0x1, R5 ;  /* 0x000000018e007824 */ /* 0x000fe200078e0205 */
[----:B------:R-:W-:Y:S01]  /*28e0*/  SHF.R.S32.HI R7, RZ, 0x1f, R8 ;  /* 0x0000001fff077819 */ /* 0x000fe20000011408 */
[----:B------:R-:W-:Y:S01]  /*28f0*/  IMAD.IADD R5, R137, 0x1, R2 ;  /* 0x0000000189057824 */ /* 0x000fe200078e0202 */
[----:B------:R-:W-:Y:S01]  /*2900*/  SHF.R.S32.HI R9, RZ, 0x1f, R22 ;  /* 0x0000001fff097819 */ /* 0x000fe20000011416 */
[----:B------:R-:W-:Y:S01]  /*2910*/  IMAD.WIDE.U32 R26, R219, c[0x0][0x290], R140 ;  /* 0x0000a400db1a7a25 */ /* 0x000fe200078e008c */
[----:B------:R-:W-:Y:S01]  /*2920*/  SHF.R.S32.HI R17, RZ, 0x1f, R0 ;  /* 0x0000001fff117819 */ /* 0x000fe20000011400 */
[----:B------:R2:W-:Y:S01]  /*2930*/  @P0 LDGSTS.E.BYPASS.LTC128B.128 [R138+0x16100], [R20.64+0x100], !P3 ;  /* 0x16100100148a0fae */ /* 0x0005e2000d901d48 */
[----:B------:R-:W-:Y:S01]  /*2940*/  SHF.R.S32.HI R16, RZ, 0x1f, R5 ;  /* 0x0000001fff107819 */ /* 0x000fe20000011405 */
[----:B------:R-:W-:Y:S01]  /*2950*/  IMAD.IADD R169, R169, 0x1, R164 ;  /* 0x00000001a9a97824 */ /* 0x000fe200078e02a4 */
[CC--:B------:R-:W-:Y:S01]  /*2960*/  LEA.HI R6, R17.reuse, R0.reuse, RZ, 0x3 ;  /* 0x0000000011067211 */ /* 0x0c0fe200078f18ff */
[----:B------:R-:W-:Y:S01]  /*2970*/  IMAD.IADD R165, R164, 0x1, R27 ;  /* 0x00000001a4a57824 */ /* 0x000fe200078e021b */
[----:B------:R-:W-:Y:S01]  /*2980*/  LEA.HI R17, R17, R0, RZ, 0x6 ;  /* 0x0000000011117211 */ /* 0x000fe200078f30ff */
[----:B------:R-:W-:Y:S01]  /*2990*/  IMAD.MOV.U32 R164, RZ, RZ, R26 ;  /* 0x000000ffffa47224 */ /* 0x000fe200078e001a */
[CC--:B------:R-:W-:Y:S01]  /*29a0*/  LEA.HI R4, R16.reuse, R5.reuse, RZ, 0x3 ;  /* 0x0000000510047211 */ /* 0x0c0fe200078f18ff */
[----:B------:R-:W-:Y:S01]  /*29b0*/  IMAD.MOV.U32 R112, RZ, RZ, c[0x0][0x290] ;  /* 0x0000a400ff707624 */ /* 0x000fe200078e00ff */
[----:B------:R-:W-:Y:S01]  /*29c0*/  SHF.R.S32.HI R0, RZ, 0x1f, R19 ;  /* 0x0000001fff007819 */ /* 0x000fe20000011413 */
[----:B------:R-:W-:Y:S01]  /*29d0*/  IMAD.MOV.U32 R116, RZ, RZ, c[0x0][0x280] ;  /* 0x0000a000ff747624 */ /* 0x000fe200078e00ff */
[----:B------:R-:W-:Y:S01]  /*29e0*/  LEA.HI R16, R16, R5, RZ, 0x6 ;  /* 0x0000000510107211 */ /* 0x000fe200078f30ff */
[----:B-----5:R-:W-:Y:S01]  /*29f0*/  IMAD.WIDE.U32 R168, R81, c[0x0][0x290], R168 ;  /* 0x0000a40051a87a25 */ /* 0x020fe200078e00a8 */
[----:B------:R-:W-:-:S02]  /*2a00*/  LEA.HI R2, R9, R22, RZ, 0x3 ;  /* 0x0000001609027211 */ /* 0x000fc400078f18ff */
[----:B------:R-:W-:Y:S01]  /*2a10*/  LEA.HI R0, R0, R19, RZ, 0x4 ;  /* 0x0000001300007211 */ /* 0x000fe200078f20ff */
[----:B------:R-:W-:Y:S01]  /*2a20*/  IMAD.SHL.U32 R19, R17, 0x40, RZ ;  /* 0x0000004011137824 */ /* 0x000fe200078e00ff */
[----:B------:R-:W-:Y:S01]  /*2a30*/  LEA.HI R9, R9, R22, RZ, 0x6 ;  /* 0x0000001609097211 */ /* 0x000fe200078f30ff */
[----:B------:R-:W-:Y:S01]  /*2a40*/  IMAD.SHL.U32 R17, R16, 0x40, RZ ;  /* 0x0000004010117824 */ /* 0x000fe200078e00ff */
[----:B------:R-:W-:Y:S01]  /*2a50*/  LOP3.LUT R22, R83, 0x38, R4, 0xf8, !PT ;  /* 0x0000003853167812 */ /* 0x000fe200078ef804 */
[----:B------:R-:W-:Y:S01]  /*2a60*/  IMAD.WIDE.U32 R166, R81, c[0x0][0x280], R166 ;  /* 0x0000a00051a67a25 */ /* 0x000fe200078e00a6 */
[----:B------:R-:W-:Y:S02]  /*2a70*/  LEA.HI R7, R7, R8, RZ, 0x4 ;  /* 0x0000000807077211 */ /* 0x000fe400078f20ff */
[----:B------:R-:W-:Y:S01]  /*2a80*/  SHF.R.S32.HI R5, RZ, 0x1f, R18 ;  /* 0x0000001fff057819 */ /* 0x000fe20000011412 */
[----:B------:R-:W-:Y:S01]  /*2a90*/  IMAD.SHL.U32 R8, R9, 0x40, RZ ;  /* 0x0000004009087824 */ /* 0x000fe200078e00ff */
[----:B------:R-:W-:Y:S01]  /*2aa0*/  LOP3.LUT R9, R17, 0xfffff000, RZ, 0xc0, !PT ;  /* 0xfffff00011097812 */ /* 0x000fe200078ec0ff */
[----:B------:R-:W-:Y:S01]  /*2ab0*/  IMAD.WIDE.U32 R164, R81, c[0x0][0x290], R164 ;  /* 0x0000a40051a47a25 */ /* 0x000fe200078e00a4 */
[----:B------:R-:W-:-:S02]  /*2ac0*/  LOP3.LUT R117, R22, R13, RZ, 0x3c, !PT ;  /* 0x0000000d16757212 */ /* 0x000fc400078e3cff */
[----:B------:R-:W-:Y:S01]  /*2ad0*/  LEA.HI R5, R5, R18, RZ, 0x4 ;  /* 0x0000001205057211 */ /* 0x000fe200078f20ff */
[----:B------:R-:W-:Y:S01]  /*2ae0*/  IMAD.WIDE.U32 R162, R81, c[0x0][0x280], R162 ;  /* 0x0000a00051a27a25 */ /* 0x000fe200078e00a2 */
[----:B------:R-:W-:Y:S02]  /*2af0*/  IADD3 R117, R117, R9, R12 ;  /* 0x0000000975757210 */ /* 0x000fe40007ffe00c */
[----:B------:R-:W-:Y:S01]  /*2b00*/  SHF.R.S32.HI R9, RZ, 0x4, R0 ;  /* 0x00000004ff097819 */ /* 0x000fe20000011400 */
[----:B------:R-:W-:Y:S01]  /*2b10*/  IMAD.MOV.U32 R59, RZ, RZ, 0x1 ;  /* 0x00000001ff3b7424 */ /* 0x000fe200078e00ff */
[----:B------:R-:W-:Y:S01]  /*2b20*/  SHF.R.S32.HI R5, RZ, 0x4, R5 ;  /* 0x00000004ff057819 */ /* 0x000fe20000011405 */
[----:B------:R-:W-:Y:S01]  /*2b30*/  IMAD.MOV.U32 R47, RZ, RZ, RZ ;  /* 0x000000ffff2f7224 */ /* 0x000fe200078e00ff */
[----:B------:R-:W-:Y:S01]  /*2b40*/  LEA.HI.SX32 R120, R4, R9, 0x1d ;  /* 0x0000000904787211 */ /* 0x000fe200078feaff */
[----:B------:R-:W-:Y:S01]  /*2b50*/  IMAD.IADD R127, R149, 0x1, R127 ;  /* 0x00000001957f7824 */ /* 0x000fe200078e027f */
[----:B------:R-:W-:-:S02]  /*2b60*/  LEA.HI.SX32 R122, R6, R5, 0x1d ;  /* 0x00000005067a7211 */ /* 0x000fc400078feaff */
[----:B------:R-:W-:Y:S02]  /*2b70*/  SHF.R.S32.HI R5, RZ, 0x1f, R120 ;  /* 0x0000001fff057819 */ /* 0x000fe40000011478 */
[----:B------:R-:W-:Y:S02]  /*2b80*/  LOP3.LUT R26, R83, 0x38, R6, 0xf8, !PT ;  /* 0x00000038531a7812 */ /* 0x000fe400078ef806 */
[----:B------:R-:W-:Y:S01]  /*2b90*/  LEA.HI R5, R5, R120, RZ, 0x3 ;  /* 0x0000007805057211 */ /* 0x000fe200078f18ff */
[----:B------:R-:W-:Y:S01]  /*2ba0*/  IMAD.SHL.U32 R120, R120, 0x8, RZ ;  /* 0x0000000878787824 */ /* 0x000fe200078e00ff */
[----:B------:R-:W-:Y:S02]  /*2bb0*/  LOP3.LUT R16, R19, 0xfffff000, RZ, 0xc0, !PT ;  /* 0xfffff00013107812 */ /* 0x000fe400078ec0ff */
[----:B------:R-:W-:Y:S01]  /*2bc0*/  LOP3.LUT R119, R26, R13, RZ, 0x3c, !PT ;  /* 0x0000000d1a777212 */ /* 0x000fe200078e3cff */
[----:B------:R-:W-:Y:S01]  /*2bd0*/  IMAD.SHL.U32 R5, R5, 0x200, RZ ;  /* 0x0000020005057824 */ /* 0x000fe200078e00ff */
[----:B------:R-:W-:-:S02]  /*2be0*/  SHF.R.S32.HI R7, RZ, 0x4, R7 ;  /* 0x00000004ff077819 */ /* 0x000fc40000011407 */
[----:B------:R-:W-:Y:S02]  /*2bf0*/  IADD3 R119, R119, R16, R12 ;  /* 0x0000001077777210 */ /* 0x000fe40007ffe00c */
[----:B------:R-:W-:Y:S02]  /*2c00*/  LOP3.LUT R16, R83, 0x38, R120, 0xf8, !PT ;  /* 0x0000003853107812 */ /* 0x000fe400078ef878 */
[----:B------:R-:W-:Y:S02]  /*2c10*/  LEA.HI.SX32 R118, R2, R7, 0x1d ;  /* 0x0000000702767211 */ /* 0x000fe400078feaff */
[----:B------:R-:W-:Y:S02]  /*2c20*/  LOP3.LUT R111, R16, R13, RZ, 0x3c, !PT ;  /* 0x0000000d106f7212 */ /* 0x000fe400078e3cff */
[----:B------:R-:W-:Y:S02]  /*2c30*/  @P0 LEA R16, P1, R106, R20, 0x1 ;  /* 0x000000146a100211 */ /* 0x000fe400078208ff */
[----:B------:R-:W-:-:S02]  /*2c40*/  SHF.R.S32.HI R9, RZ, 0x1f, R118 ;  /* 0x0000001fff097819 */ /* 0x000fc40000011476 */
[----:B------:R-:W-:Y:S02]  /*2c50*/  LOP3.LUT R18, R83, 0x38, R2, 0xf8, !PT ;  /* 0x0000003853127812 */ /* 0x000fe400078ef802 */
[----:B------:R-:W-:Y:S02]  /*2c60*/  @P0 LEA.HI.X R17, R106, R21, R105, 0x1, P1 ;  /* 0x000000156a110211 */ /* 0x000fe400008f0c69 */
[----:B------:R-:W-:Y:S01]  /*2c70*/  LEA.HI R0, R9, R118, RZ, 0x3 ;  /* 0x0000007609007211 */ /* 0x000fe200078f18ff */
[----:B------:R-:W-:Y:S01]  /*2c80*/  IMAD.SHL.U32 R118, R118, 0x8, RZ ;  /* 0x0000000876767824 */ /* 0x000fe200078e00ff */
[----:B------:R-:W-:Y:S01]  /*2c90*/  LOP3.LUT R8, R8, 0xfffff000, RZ, 0xc0, !PT ;  /* 0xfffff00008087812 */ /* 0x000fe200078ec0ff */
[----:B------:R1:W-:Y:S01]  /*2ca0*/  @P0 LDGSTS.E.BYPASS.LTC128B.128 [R138+0x13100], [R16.64], !P5 ;  /* 0x13100000108a0fae */ /* 0x0003e2000e901d48 */
[----:B------:R-:W-:Y:S01]  /*2cb0*/  LOP3.LUT R115, R18, R13, RZ, 0x3c, !PT ;  /* 0x0000000d12737212 */ /* 0x000fe200078e3cff */
[----:B------:R-:W-:Y:S01]  /*2cc0*/  IMAD.SHL.U32 R0, R0, 0x200, RZ ;  /* 0x0000020000007824 */ /* 0x000fe200078e00ff */
[----:B------:R-:W-:Y:S01]  /*2cd0*/  SHF.R.S32.HI R7, RZ, 0x1f, R122 ;  /* 0x0000001fff077819 */ /* 0x000fe2000001147a */
[----:B------:R1:W-:Y:S01]  /*2ce0*/  @P0 LDGSTS.E.BYPASS.LTC128B.128 [R138+0x15100], [R16.64+0x80], !P4 ;  /* 0x15100080108a0fae */ /* 0x0003e2000e101d48 */
[----:B------:R-:W-:-:S02]  /*2cf0*/  IADD3 R115, R115, R8, R12 ;  /* 0x0000000873737210 */ /* 0x000fc40007ffe00c */
[----:B------:R-:W-:Y:S01]  /*2d00*/  LOP3.LUT R8, R83, 0x38, R118, 0xf8, !PT ;  /* 0x0000003853087812 */ /* 0x000fe200078ef876 */
[----:B------:R1:W-:Y:S01]  /*2d10*/  @P0 LDGSTS.E.BYPASS.LTC128B.128 [R138+0x17100], [R16.64+0x100], !P3 ;  /* 0x17100100108a0fae */ /* 0x0003e2000d901d48 */
[----:B------:R-:W-:Y:S01]  /*2d20*/  LEA.HI R7, R7, R122, RZ, 0x3 ;  /* 0x0000007a07077211 */ /* 0x000fe200078f18ff */
[----:B------:R-:W-:Y:S01]  /*2d30*/  IMAD.SHL.U32 R122, R122, 0x8, RZ ;  /* 0x000000087a7a7824 */ /* 0x000fe200078e00ff */
[----:B------:R-:W-:Y:S01]  /*2d40*/  LOP3.LUT R109, R8, R13, RZ, 0x3c, !PT ;  /* 0x0000000d086d7212 */ /* 0x000fe200078e3cff */
[----:B------:R-:W0:Y:S01]  /*2d50*/  LDGDEPBAR ;  /* 0x00000000000079af */ /* 0x000e220000000000 */
[----:B------:R-:W-:Y:S01]  /*2d60*/  SHF.R.S32.HI R8, RZ, 0x1f, R81 ;  /* 0x0000001fff087819 */ /* 0x000fe20000011451 */
[----:B------:R-:W-:Y:S01]  /*2d70*/  IMAD.SHL.U32 R7, R7, 0x200, RZ ;  /* 0x0000020007077824 */ /* 0x000fe200078e00ff */
[----:B------:R-:W-:Y:S02]  /*2d80*/  LOP3.LUT R0, R0, 0xfffff000, RZ, 0xc0, !PT ;  /* 0xfffff00000007812 */ /* 0x000fe400078ec0ff */
[----:B------:R-:W-:-:S02]  /*2d90*/  IADD3 R94, P1, P0, R154, R160, R142 ;  /* 0x000000a09a5e7210 */ /* 0x000fc4000783e08e */
[----:B------:R-:W-:Y:S02]  /*2da0*/  LOP3.LUT R18, R83, 0x38, R122, 0xf8, !PT ;  /* 0x0000003853127812 */ /* 0x000fe400078ef87a */
[----:B------:R-:W-:Y:S02]  /*2db0*/  IADD3 R109, R109, R0, R12 ;  /* 0x000000006d6d7210 */ /* 0x000fe40007ffe00c */
[----:B------:R-:W-:Y:S02]  /*2dc0*/  IADD3.X R93, R97, R103, R143, P1, P0 ;  /* 0x00000067615d7210 */ /* 0x000fe40000fe048f */
[----:B------:R-:W-:Y:S02]  /*2dd0*/  LOP3.LUT R113, R18, R13, RZ, 0x3c, !PT ;  /* 0x0000000d12717212 */ /* 0x000fe400078e3cff */
[----:B------:R-:W-:Y:S02]  /*2de0*/  LOP3.LUT R7, R7, 0xfffff000, RZ, 0xc0, !PT ;  /* 0xfffff00007077812 */ /* 0x000fe400078ec0ff */
[----:B------:R-:W-:-:S02]  /*2df0*/  LOP3.LUT R5, R5, 0xfffff000, RZ, 0xc0, !PT ;  /* 0xfffff00005057812 */ /* 0x000fc400078ec0ff */
[----:B------:R-:W-:Y:S02]  /*2e00*/  LOP3.LUT R0, R83, 0x18, R142, 0xf8, !PT ;  /* 0x0000001853007812 */ /* 0x000fe400078ef88e */
[----:B------:R-:W-:Y:S01]  /*2e10*/  ISETP.NE.AND P0, PT, RZ, UR4, PT ;  /* 0x00000004ff007c0c */ /* 0x000fe2000bf05270 */
[----:B-1----:R-:W-:Y:S01]  /*2e20*/  IMAD R16, R8, c[0x0][0x290], RZ ;  /* 0x0000a40008107a24 */ /* 0x002fe200078e02ff */
[----:B------:R-:W-:Y:S01]  /*2e30*/  LOP3.LUT R133, R6, 0xfffffff8, RZ, 0xc0, !PT ;  /* 0xfffffff806857812 */ /* 0x000fe200078ec0ff */
[----:B------:R-:W-:Y:S01]  /*2e40*/  IMAD R8, R8, c[0x0][0x280], RZ ;  /* 0x0000a00008087a24 */ /* 0x000fe200078e02ff */
[----:B------:R-:W-:Y:S01]  /*2e50*/  LOP3.LUT R131, R4, 0xfffffff8, RZ, 0xc0, !PT ;  /* 0xfffffff804837812 */ /* 0x000fe200078ec0ff */
[C---:B------:R-:W-:Y:S01]  /*2e60*/  IMAD R123, R81.reuse, c[0x0][0x294], R16 ;  /* 0x0000a500517b7a24 */ /* 0x040fe200078e0210 */
[----:B------:R-:W-:Y:S01]  /*2e70*/  LOP3.LUT R129, R2, 0xfffffff8, RZ, 0xc0, !PT ;  /* 0xfffffff802817812 */ /* 0x000fe200078ec0ff */
[----:B------:R-:W-:Y:S01]  /*2e80*/  IMAD R121, R81, c[0x0][0x284], R8 ;  /* 0x0000a10051797a24 */ /* 0x000fe200078e0208 */
[-C--:B------:R-:W-:Y:S01]  /*2e90*/  SHF.L.U64.HI R110, R112, R3.reuse, c[0x0][0x294] ;  /* 0x0000a500706e7619 */ /* 0x080fe20000010203 */
[----:B------:R-:W-:Y:S01]  /*2ea0*/  IMAD.IADD R125, R169, 0x1, R123 ;  /* 0x00000001a97d7824 */ /* 0x000fe200078e027b */
[----:B------:R-:W-:Y:S01]  /*2eb0*/  SHF.L.U64.HI R114, R116, R3, c[0x0][0x284] ;  /* 0x0000a10074727619 */ /* 0x000fe20000010203 */
[----:B------:R-:W-:Y:S01]  /*2ec0*/  IMAD.IADD R124, R167, 0x1, R121 ;  /* 0x00000001a77c7824 */ /* 0x000fe200078e0279 */
[--C-:B------:R-:W-:Y:S01]  /*2ed0*/  IADD3 R113, R113, R7, R12.reuse ;  /* 0x0000000771717210 */ /* 0x100fe20007ffe00c */
[----:B------:R-:W-:Y:S01]  /*2ee0*/  IMAD.SHL.U32 R112, R112, 0x40, RZ ;  /* 0x0000004070707824 */ /* 0x000fe200078e00ff */
[----:B------:R-:W-:Y:S01]  /*2ef0*/  IADD3 R111, R111, R5, R12 ;  /* 0x000000056f6f7210 */ /* 0x000fe20007ffe00c */
[----:B------:R-:W-:Y:S01]  /*2f00*/  IMAD.SHL.U32 R116, R116, 0x40, RZ ;  /* 0x0000004074747824 */ /* 0x000fe200078e00ff */
[----:B------:R-:W-:Y:S01]  /*2f10*/  LOP3.LUT P6, RZ, R82, 0x4, RZ, 0xc0, !PT ;  /* 0x0000000452ff7812 */ /* 0x000fe200078cc0ff */
[----:B------:R-:W-:Y:S01]  /*2f20*/  IMAD.IADD R123, R123, 0x1, R165 ;  /* 0x000000017b7b7824 */ /* 0x000fe200078e02a5 */
[----:B------:R-:W-:Y:S01]  /*2f30*/  LOP3.LUT R0, R12, R0, R13, 0xf6, !PT ;  /* 0x000000000c007212 */ /* 0x000fe200078ef60d */
[----:B------:R-:W-:Y:S01]  /*2f40*/  IMAD.IADD R121, R121, 0x1, R163 ;  /* 0x0000000179797824 */ /* 0x000fe200078e02a3 */
[----:B------:R-:W-:-:S02]  /*2f50*/  P2R R135, PR, RZ, 0x1 ;  /* 0x00000001ff877803 */ /* 0x000fc40000000000 */
[----:B------:R-:W-:Y:S02]  /*2f60*/  SHF.R.S32.HI R146, RZ, 0x1f, R133 ;  /* 0x0000001fff927819 */ /* 0x000fe40000011485 */
[----:B------:R-:W-:Y:S02]  /*2f70*/  SHF.R.S32.HI R144, RZ, 0x1f, R131 ;  /* 0x0000001fff907819 */ /* 0x000fe40000011483 */
[----:B------:R-:W-:Y:S02]  /*2f80*/  SHF.R.S32.HI R134, RZ, 0x1f, R129 ;  /* 0x0000001fff867819 */ /* 0x000fe40000011481 */
[----:B------:R-:W-:Y:S02]  /*2f90*/  SHF.R.S32.HI R132, RZ, 0x1f, R122 ;  /* 0x0000001fff847819 */ /* 0x000fe4000001147a */
[----:B------:R-:W-:Y:S02]  /*2fa0*/  SHF.R.S32.HI R130, RZ, 0x1f, R120 ;  /* 0x0000001fff827819 */ /* 0x000fe40000011478 */
[----:B--2---:R-:W-:-:S02]  /*2fb0*/  SHF.R.S32.HI R128, RZ, 0x1f, R118 ;  /* 0x0000001fff807819 */ /* 0x004fc40000011476 */
.L_x_2298:
        /* <DEDUP_REMOVED lines=36> */
[C---:B------:R-:W-:Y:S01]  /*3200*/  IADD3 R31, R140.reuse, 0x20, RZ ;  /* 0x000000208c1f7810 */ /* 0x040fe20007ffe0ff */
[----:B------:R-:W-:Y:S01]  /*3210*/  CS2R R28, SRZ ;  /* 0x00000000001c7805 */ /* 0x000fe2000001ff00 */
[C---:B------:R-:W-:Y:S01]  /*3220*/  IADD3 R21, R140.reuse, 0x40, RZ ;  /* 0x000000408c157810 */ /* 0x040fe20007ffe0ff */
[----:B------:R-:W-:Y:S01]  /*3230*/  CS2R R32, SRZ ;  /* 0x0000000000207805 */ /* 0x000fe2000001ff00 */
        /* <DEDUP_REMOVED lines=50> */
.L_x_2278:
[----:B------:R-:W-:Y:S05]  /*3560*/  BSYNC B0 ;  /* 0x0000000000007941 */ /* 0x000fea0003800000 */
.L_x_2277:
        /* <DEDUP_REMOVED lines=99> */
.L_x_2281:
[----:B------:R-:W-:Y:S05]  /*3ba0*/  BSYNC B0 ;  /* 0x0000000000007941 */ /* 0x000fea0003800000 */
.L_x_2280:
        /* <DEDUP_REMOVED lines=54> */
.L_x_2283:
[----:B------:R-:W-:Y:S05]  /*3f10*/  BSYNC B0 ;  /* 0x0000000000007941 */ /* 0x000fea0003800000 */
.L_x_2282:
        /* <DEDUP_REMOVED lines=14> */
[----:B------:R-:W-:Y:S01]  /*4000*/  @!P0 LOP3.LUT R40, R67, 0xffff0000, RZ, 0xc0, !PT ;  /* 0xffff000043288812 */ /* 0x000fe200078ec0ff */
[C---:B------:R-:W-:Y:S01]  /*4010*/  @!P0 IMAD.U32 R31, R30.reuse, 0x10000, RZ ;  /* 0x000100001e1f8824 */ /* 0x040fe200078e00ff */
        /* <DEDUP_REMOVED lines=38> */
.L_x_2285:
[----:B------:R-:W-:Y:S05]  /*4280*/  BSYNC B0 ;  /* 0x0000000000007941 */ /* 0x000fea0003800000 */
.L_x_2284:
        /* <DEDUP_REMOVED lines=55> */
.L_x_2287:
[----:B------:R-:W-:Y:S05]  /*4600*/  BSYNC B0 ;  /* 0x0000000000007941 */ /* 0x000fea0003800000 */
.L_x_2286:
        /* <DEDUP_REMOVED lines=10> */
[----:B------:R-:W-:Y:S02]  /*46b0*/  @!P0 PRMT R20, R20, 0x5410, R21 ;  /* 0x0000541014148816 */ /* 0x000fe40000000015 */
[----:B------:R-:W-:Y:S01]  /*46c0*/  @!P0 SHF.R.U32.HI R24, RZ, 0x10, R61 ;  /* 0x00000010ff188819 */ /* 0x000fe2000001163d */
[----:B------:R-:W-:Y:S01]  /*46d0*/  @!P0 IMAD.U32 R25, R58, 0x10000, RZ ;  /* 0x000100003a198824 */ /* 0x000fe200078e00ff */
[----:B------:R-:W-:Y:S01]  /*46e0*/  @!P0 PRMT R9, R9, 0x5410, R22 ;  /* 0x0000541009098816 */ /* 0x000fe20000000016 */
[----:B------:R-:W-:Y:S01]  /*46f0*/  @!P0 IMAD.U32 R21, R20, 0x10000, RZ ;  /* 0x0001000014158824 */ /* 0x000fe200078e00ff */
[----:B------:R-:W-:Y:S02]  /*4700*/  @!P0 LOP3.LUT R30, R58, 0xffff0000, RZ, 0xc0, !PT ;  /* 0xffff00003a1e8812 */ /* 0x000fe400078ec0ff */
[----:B------:R-:W-:Y:S02]  /*4710*/  @!P0 PRMT R55, R55, 0x5410, R24 ;  /* 0x0000541037378816 */ /* 0x000fe40000000018 */
        /* <DEDUP_REMOVED lines=38> */
.L_x_2289:
[----:B------:R-:W-:Y:S05]  /*4980*/  BSYNC B0 ;  /* 0x0000000000007941 */ /* 0x000fea0003800000 */
.L_x_2288:
        /* <DEDUP_REMOVED lines=55> */
.L_x_2276:
        /* <DEDUP_REMOVED lines=44> */
.L_x_2291:
[----:B------:R-:W-:Y:S05]  /*4fc0*/  BSYNC B0 ;  /* 0x0000000000007941 */ /* 0x000fea0003800000 */
.L_x_2290:
        /* <DEDUP_REMOVED lines=45> */
[CC--:B------:R-:W-:Y:S01]  /*52a0*/  IADD3.X R174, R97.reuse, R170.reuse, R146, P1, P0 ;  /* 0x000000aa61ae7210 */ /* 0x0c0fe20000fe0492 */
        /* <DEDUP_REMOVED lines=115> */
.L_x_2293:
[----:B------:R-:W-:Y:S05]  /*59e0*/  BSYNC B0 ;  /* 0x0000000000007941 */ /* 0x000fea0003800000 */
.L_x_2292:
[----:B------:R-:W-:Y:S01]  /*59f0*/  ISETP.GE.AND P0, PT, R137, c[0x0][0x1d4], PT ;  /* 0x0000750089007a0c */ /* 0x000fe20003f06270 */
[----:B------:R-:W-:-:S12]  /*5a00*/  BSSY B0, `(.L_x_2294) ;  /* 0x0000074000007945 */ /* 0x000fd80003800000 */
[----:B------:R-:W-:-:S05]  /*5a10*/  @P0 BRA `(.L_x_2295) ;  /* 0x0000072000000947 */ /* 0x000fca0003800000 */
[----:B------:R-:W-:Y:S01]  /*5a20*/  ISETP.GE.AND P2, PT, R120, c[0x0][0x1d4], PT ;  /* 0x0000750078007a0c */ /* 0x000fe20003f46270 */
[----:B------:R-:W-:Y:S01]  /*5a30*/  IMAD.IADD R60, R111, 0x1, R172 ;  /* 0x000000016f3c7824 */ /* 0x000fe200078e02ac */
[-C--:B------:R-:W-:Y:S03]  /*5a40*/  IADD3 R57, P1, P0, R154, R171.reuse, R131 ;  /* 0x000000ab9a397210 */ /* 0x080fe6000783e083 */
[----:B------:R-:W-:Y:S01]  /*5a50*/  IMAD.SHL.U32 R58, R60, 0x2, RZ ;  /* 0x000000023c3a7824 */ /* 0x000fe200078e00ff */
[CC--:B------:R-:W-:Y:S04]  /*5a60*/  IADD3.X R50, R97.reuse, R170.reuse, R144, P1, P0 ;  /* 0x000000aa61327210 */ /* 0x0c0fe80000fe0490 */
[----:B-1----:R-:W1:Y:S03]  /*5a70*/  LDS.128 R20, [R58+0xc100] ;  /* 0x00c100003a147984 */ /* 0x002e660000000c00 */
        /* <DEDUP_REMOVED lines=11> */
[----:B------:R-:W-:Y:S02]  /*5b30*/  @!P0 SHF.R.U32.HI R32, RZ, 0x10, R69 ;  /* 0x00000010ff208819 */ /* 0x000fe40000011645 */
[----:B------:R-:W-:Y:S01]  /*5b40*/  @!P0 PRMT R39, R39, 0x5410, R26 ;  /* 0x0000541027278816 */ /* 0x000fe2000000001a */
[C---:B-1----:R-:W-:Y:S01]  /*5b50*/  @!P0 IMAD.U32 R26, R20.reuse, 0x10000, RZ ;  /* 0x00010000141a8824 */ /* 0x042fe200078e00ff */
[----:B------:R-:W-:Y:S02]  /*5b60*/  @!P0 SHF.R.U32.HI R41, RZ, 0x10, R71 ;  /* 0x00000010ff298819 */ /* 0x000fe40000011647 */
[----:B------:R-:W-:Y:S02]  /*5b70*/  @!P0 SHF.R.U32.HI R33, RZ, 0x10, R27 ;  /* 0x00000010ff218819 */ /* 0x000fe4000001161b */
[----:B------:R-:W-:Y:S02]  /*5b80*/  @!P0 LOP3.LUT R27, R20, 0xffff0000, RZ, 0xc0, !PT ;  /* 0xffff0000141b8812 */ /* 0x000fe400078ec0ff */
[----:B------:R-:W-:Y:S02]  /*5b90*/  @!P0 PRMT R79, R79, 0x5410, R32 ;  /* 0x000054104f4f8816 */ /* 0x000fe40000000020 */
[----:B------:R-:W-:Y:S02]  /*5ba0*/  @!P0 PRMT R78, R78, 0x5410, R41 ;  /* 0x000054104e4e8816 */ /* 0x000fe40000000029 */
[----:B------:R-:W-:Y:S02]  /*5bb0*/  @!P0 LOP3.LUT R40, R79, 0xffff0000, RZ, 0xc0, !PT ;  /* 0xffff00004f288812 */ /* 0x000fe400078ec0ff */
[C---:B------:R-:W-:Y:S01]  /*5bc0*/  @!P0 LOP3.LUT R48, R78.reuse, 0xffff0000, RZ, 0xc0, !PT ;  /* 0xffff00004e308812 */ /* 0x040fe200078ec0ff */
[----:B------:R-:W-:Y:S01]  /*5bd0*/  @!P0 IMAD.U32 R51, R78, 0x10000, RZ ;  /* 0x000100004e338824 */ /* 0x000fe200078e00ff */
[----:B------:R-:W-:Y:S02]  /*5be0*/  @!P0 SHF.R.U64 R24, R24, 0x10, R25 ;  /* 0x0000001018188819 */ /* 0x000fe40000001219 */
[----:B------:R-:W-:Y:S02]  /*5bf0*/  @!P0 SHF.R.U64 R35, R68, 0x10, R69 ;  /* 0x0000001044238819 */ /* 0x000fe40000001245 */
[----:B------:R-:W-:Y:S02]  /*5c00*/  @!P0 PRMT R37, R37, 0x5410, R24 ;  /* 0x0000541025258816 */ /* 0x000fe40000000018 */
[----:B------:R-:W-:Y:S02]  /*5c10*/  @!P0 SHF.R.U32.HI R25, RZ, 0x10, R25 ;  /* 0x00000010ff198819 */ /* 0x000fe40000011619 */
[----:B------:R-:W-:Y:S02]  /*5c20*/  @!P0 LOP3.LUT R24, R37, 0xffff0000, RZ, 0xc0, !PT ;  /* 0xffff000025188812 */ /* 0x000fe400078ec0ff */
[----:B------:R-:W-:Y:S02]  /*5c30*/  @!P0 SHF.R.U64 R34, R70, 0x10, R71 ;  /* 0x0000001046228819 */ /* 0x000fe40000001247 */
[----:B------:R-:W-:Y:S01]  /*5c40*/  @!P0 PRMT R80, R80, 0x5410, R35 ;  /* 0x0000541050508816 */ /* 0x000fe20000000023 */
[----:B------:R-:W-:Y:S01]  /*5c50*/  @!P0 FMUL.FTZ R3, R27, R24 ;  /* 0x000000181b038220 */ /* 0x000fe20000410000 */
[C---:B--2---:R-:W-:Y:S01]  /*5c60*/  @!P0 LOP3.LUT R41, R72.reuse, 0xffff0000, RZ, 0xc0, !PT ;  /* 0xffff000048298812 */ /* 0x044fe200078ec0ff */
[----:B------:R-:W-:Y:S01]  /*5c70*/  @!P0 IMAD.U32 R32, R72, 0x10000, RZ ;  /* 0x0001000048208824 */ /* 0x000fe200078e00ff */
[----:B------:R-:W-:Y:S01]  /*5c80*/  @!P0 LOP3.LUT R43, R73, 0xffff0000, RZ, 0xc0, !PT ;  /* 0xffff0000492b8812 */ /* 0x000fe200078ec0ff */
[C---:B------:R-:W-:Y:S01]  /*5c90*/  @!P0 IMAD.U32 R46, R75.reuse, 0x10000, RZ ;  /* 0x000100004b2e8824 */ /* 0x040fe200078e00ff */
[----:B------:R-:W-:Y:S01]  /*5ca0*/  @!P0 LOP3.LUT R53, R75, 0xffff0000, RZ, 0xc0, !PT ;  /* 0xffff00004b358812 */ /* 0x000fe200078ec0ff */
[C---:B------:R-:W-:Y:S01]  /*5cb0*/  @!P0 IMAD.U32 R42, R74.reuse, 0x10000, RZ ;  /* 0x000100004a2a8824 */ /* 0x040fe200078e00ff */
[----:B------:R-:W-:Y:S02]  /*5cc0*/  @!P0 LOP3.LUT R49, R74, 0xffff0000, RZ, 0xc0, !PT ;  /* 0xffff00004a318812 */ /* 0x000fe400078ec0ff */
[----:B------:R-:W-:Y:S02]  /*5cd0*/  @!P0 SHF.L.U32 R35, R80, 0x10, RZ ;  /* 0x0000001050238819 */ /* 0x000fe400000006ff */
[----:B------:R-:W-:Y:S01]  /*5ce0*/  @!P0 PRMT R36, R36, 0x5410, R25 ;  /* 0x0000541024248816 */ /* 0x000fe20000000019 */
[----:B------:R-:W-:Y:S01]  /*5cf0*/  @!P0 IMAD.U32 R25, R37, 0x10000, RZ ;  /* 0x0001000025198824 */ /* 0x000fe200078e00ff */
[----:B------:R-:W-:Y:S01]  /*5d00*/  @!P0 PRMT R77, R77, 0x5410, R34 ;  /* 0x000054104d4d8816 */ /* 0x000fe20000000022 */
[----:B------:R-:W-:Y:S01]  /*5d10*/  @!P0 FMUL.FTZ R50, R26, R35 ;  /* 0x000000231a328220 */ /* 0x000fe20000410000 */
[----:B------:R-:W-:Y:S01]  /*5d20*/  @!P0 LOP3.LUT R34, R80, 0xffff0000, RZ, 0xc0, !PT ;  /* 0xffff000050228812 */ /* 0x000fe200078ec0ff */
[-C--:B------:R-:W-:Y:S01]  /*5d30*/  @!P0 FMUL.FTZ R2, R26, R25.reuse ;  /* 0x000000191a028220 */ /* 0x080fe20000410000 */
[----:B------:R-:W-:Y:S01]  /*5d40*/  @!P0 SHF.L.U32 R26, R21, 0x10, RZ ;  /* 0x00000010151a8819 */ /* 0x000fe200000006ff */
[----:B------:R-:W-:Y:S01]  /*5d50*/  @!P0 FFMA.FTZ R50, R32, R25, -R50 ;  /* 0x0000001920328223 */ /* 0x000fe20000010832 */
[----:B------:R-:W-:Y:S01]  /*5d60*/  @!P0 LOP3.LUT R44, R77, 0xffff0000, RZ, 0xc0, !PT ;  /* 0xffff00004d2c8812 */ /* 0x000fe200078ec0ff */
[----:B------:R-:W-:Y:S01]  /*5d70*/  @!P0 FMUL.FTZ R173, R27, R34 ;  /* 0x000000221bad8220 */ /* 0x000fe20000410000 */
[----:B------:R-:W-:Y:S01]  /*5d80*/  @!P0 LOP3.LUT R27, R21, 0xffff0000, RZ, 0xc0, !PT ;  /* 0xffff0000151b8812 */ /* 0x000fe200078ec0ff */
[----:B------:R-:W-:Y:S01]  /*5d90*/  @!P0 FFMA.FTZ R2, R35, R32, R2 ;  /* 0x0000002023028223 */ /* 0x000fe20000010002 */
[----:B------:R-:W-:Y:S01]  /*5da0*/  @!P0 PRMT R38, R38, 0x5410, R33 ;  /* 0x0000541026268816 */ /* 0x000fe20000000021 */
[----:B------:R-:W-:Y:S02]  /*5db0*/  @!P0 IMAD.U32 R35, R79, 0x10000, RZ ;  /* 0x000100004f238824 */ /* 0x000fe400078e00ff */
[----:B------:R-:W-:Y:S01]  /*5dc0*/  @!P0 FFMA.FTZ R173, R41, R24, -R173 ;  /* 0x0000001829ad8223 */ /* 0x000fe200000108ad */
[C---:B------:R-:W-:Y:S01]  /*5dd0*/  @!P0 LOP3.LUT R24, R36.reuse, 0xffff0000, RZ, 0xc0, !PT ;  /* 0xffff000024188812 */ /* 0x040fe200078ec0ff */
[----:B------:R-:W-:Y:S02]  /*5de0*/  @!P0 IMAD.U32 R25, R36, 0x10000, RZ ;  /* 0x0001000024198824 */ /* 0x000fe400078e00ff */
[----:B------:R-:W-:Y:S01]  /*5df0*/  @!P0 FMUL.FTZ R175, R27, R40 ;  /* 0x000000281baf8220 */ /* 0x000fe20000410000 */
[----:B------:R-:W-:Y:S01]  /*5e00*/  @!P0 F2FP.BF16.PACK_AB R50, R173, R50 ;  /* 0x00000032ad32823e */ /* 0x000fe200000010ff */
[----:B------:R-:W-:Y:S02]  /*5e10*/  @!P0 IMAD.U32 R32, R73, 0x10000, RZ ;  /* 0x0001000049208824 */ /* 0x000fe400078e00ff */
[C---:B------:R-:W-:Y:S02]  /*5e20*/  @!P0 FMUL.FTZ R52, R26.reuse, R35 ;  /* 0x000000231a348220 */ /* 0x040fe40000410000 */
[-C--:B------:R-:W-:Y:S01]  /*5e30*/  @!P0 FMUL.FTZ R4, R26, R25.reuse ;  /* 0x000000191a048220 */ /* 0x080fe20000410000 */
[----:B------:R-:W-:Y:S01]  /*5e40*/  @!P0 SHF.L.U32 R26, R23, 0x10, RZ ;  /* 0x00000010171a8819 */ /* 0x000fe200000006ff */
[-C--:B------:R-:W-:Y:S01]  /*5e50*/  @!P0 FMUL.FTZ R5, R27, R24.reuse ;  /* 0x000000181b058220 */ /* 0x080fe20000410000 */
[----:B------:R-:W-:Y:S01]  /*5e60*/  @!P0 LOP3.LUT R27, R23, 0xffff0000, RZ, 0xc0, !PT ;  /* 0xffff0000171b8812 */ /* 0x000fe200078ec0ff */
[----:B------:R-:W-:Y:S01]  /*5e70*/  @!P0 FFMA.FTZ R175, R43, R24, -R175 ;  /* 0x000000182baf8223 */ /* 0x000fe200000108af */
[----:B------:R-:W-:Y:S01]  /*5e80*/  @!P0 LOP3.LUT R24, R38, 0xffff0000, RZ, 0xc0, !PT ;  /* 0xffff000026188812 */ /* 0x000fe200078ec0ff */
[----:B------:R-:W-:Y:S02]  /*5e90*/  @!P0 FFMA.FTZ R52, R32, R25, -R52 ;  /* 0x0000001920348223 */ /* 0x000fe40000010834 */
[----:B------:R-:W-:Y:S02]  /*5ea0*/  @!P0 IMAD.U32 R25, R38, 0x10000, RZ ;  /* 0x0001000026198824 */ /* 0x000fe400078e00ff */
[C---:B------:R-:W-:Y:S01]  /*5eb0*/  @!P0 FMUL.FTZ R58, R26.reuse, R51 ;  /* 0x000000331a3a8220 */ /* 0x040fe20000410000 */
[----:B------:R-:W-:Y:S01]  /*5ec0*/  @!P0 F2FP.BF16.PACK_AB R175, R175, R52 ;  /* 0x00000034afaf823e */ /* 0x000fe200000010ff */
[C---:B------:R-:W-:Y:S02]  /*5ed0*/  @!P0 FMUL.FTZ R177, R27.reuse, R48 ;  /* 0x000000301bb18220 */ /* 0x040fe40000410000 */
[----:B------:R-:W-:Y:S01]  /*5ee0*/  @!P0 FMUL.FTZ R8, R26, R25 ;  /* 0x000000191a088220 */ /* 0x000fe20000410000 */
[----:B------:R-:W-:Y:S01]  /*5ef0*/  @!P0 MOV R73, R175 ;  /* 0x000000af00498202 */ /* 0x000fe20000000f00 */
[-C--:B------:R-:W-:Y:S01]  /*5f00*/  @!P0 FMUL.FTZ R9, R27, R24.reuse ;  /* 0x000000181b098220 */ /* 0x080fe20000410000 */
[C---:B------:R-:W-:Y:S01]  /*5f10*/  @!P0 SHF.L.U32 R26, R22.reuse, 0x10, RZ ;  /* 0x00000010161a8819 */ /* 0x040fe200000006ff */
[----:B------:R-:W-:Y:S01]  /*5f20*/  @!P0 IMAD.U32 R45, R77, 0x10000, RZ ;  /* 0x000100004d2d8824 */ /* 0x000fe200078e00ff */
[----:B------:R-:W-:Y:S01]  /*5f30*/  @!P0 LOP3.LUT R27, R22, 0xffff0000, RZ, 0xc0, !PT ;  /* 0xffff0000161b8812 */ /* 0x000fe200078ec0ff */
[----:B------:R-:W-:Y:S02]  /*5f40*/  @!P0 FFMA.FTZ R58, R46, R25, -R58 ;  /* 0x000000192e3a8223 */ /* 0x000fe4000001083a */
[----:B------:R-:W-:Y:S02]  /*5f50*/  @!P0 IMAD.U32 R25, R39, 0x10000, RZ ;  /* 0x0001000027198824 */ /* 0x000fe400078e00ff */
[----:B------:R-:W-:Y:S01]  /*5f60*/  @!P0 FFMA.FTZ R177, R53, R24, -R177 ;  /* 0x0000001835b18223 */ /* 0x000fe200000108b1 */
[----:B------:R-:W-:Y:S01]  /*5f70*/  @!P0 LOP3.LUT R24, R39, 0xffff0000, RZ, 0xc0, !PT ;  /* 0xffff000027188812 */ /* 0x000fe200078ec0ff */
[----:B------:R-:W-:Y:S02]  /*5f80*/  @!P0 FMUL.FTZ R60, R26, R45 ;  /* 0x0000002d1a3c8220 */ /* 0x000fe40000410000 */
[----:B------:R-:W-:Y:S01]  /*5f90*/  @!P0 FMUL.FTZ R179, R27, R44 ;  /* 0x0000002c1bb38220 */ /* 0x000fe20000410000 */
[----:B------:R-:W-:Y:S01]  /*5fa0*/  @!P0 F2FP.BF16.PACK_AB R58, R177, R58 ;  /* 0x0000003ab13a823e */ /* 0x000fe200000010ff */
        /* <DEDUP_REMOVED lines=25> */
.L_x_2295:
[----:B------:R-:W-:Y:S05]  /*6140*/  BSYNC B0 ;  /* 0x0000000000007941 */ /* 0x000fea0003800000 */
.L_x_2294:
        /* <DEDUP_REMOVED lines=13> */
[--C-:B------:R-:W-:Y:S02]  /*6220*/  @!P0 SHF.R.U32.HI R26, RZ, 0x10, R65.reuse ;  /* 0x00000010ff1a8819 */ /* 0x100fe40000011641 */
[----:B------:R-:W-:Y:S02]  /*6230*/  @!P0 SHF.R.U64 R27, R64, 0x10, R65 ;  /* 0x00000010401b8819 */ /* 0x000fe40000001241 */
[----:B------:R-:W-:Y:S02]  /*6240*/  @!P0 PRMT R63, R63, 0x5410, R26 ;  /* 0x000054103f3f8816 */ /* 0x000fe4000000001a */
[--C-:B------:R-:W-:Y:S02]  /*6250*/  @!P0 SHF.R.U64 R16, R16, 0x10, R17.reuse ;  /* 0x0000001010108819 */ /* 0x100fe40000001211 */
[----:B------:R-:W-:Y:S02]  /*6260*/  @!P0 SHF.R.U32.HI R17, RZ, 0x10, R17 ;  /* 0x00000010ff118819 */ /* 0x000fe40000011611 */
[----:B------:R-:W-:Y:S02]  /*6270*/  @!P0 PRMT R29, R29, 0x5410, R16 ;  /* 0x000054101d1d8816 */ /* 0x000fe40000000010 */
[----:B------:R-:W-:Y:S02]  /*6280*/  @!P0 PRMT R28, R28, 0x5410, R17 ;  /* 0x000054101c1c8816 */ /* 0x000fe40000000011 */
[----:B------:R-:W-:Y:S01]  /*6290*/  @!P0 LOP3.LUT R36, R63, 0xffff0000, RZ, 0xc0, !PT ;  /* 0xffff00003f248812 */ /* 0x000fe200078ec0ff */
[----:B------:R-:W-:Y:S01]  /*62a0*/  @!P0 IMAD.U32 R17, R29, 0x10000, RZ ;  /* 0x000100001d118824 */ /* 0x000fe200078e00ff */
[----:B------:R-:W-:Y:S02]  /*62b0*/  @!P0 PRMT R76, R76, 0x5410, R27 ;  /* 0x000054104c4c8816 */ /* 0x000fe4000000001b */
[----:B------:R-:W-:Y:S02]  /*62c0*/  @!P0 SHF.R.U64 R33, R66, 0x10, R67 ;  /* 0x0000001042218819 */ /* 0x000fe40000001243 */
[--C-:B------:R-:W-:Y:S01]  /*62d0*/  @!P0 SHF.R.U64 R18, R18, 0x10, R19.reuse ;  /* 0x0000001012128819 */ /* 0x100fe20000001213 */
[----:B------:R-:W-:Y:S01]  /*62e0*/  @!P0 IMAD.U32 R27, R76, 0x10000, RZ ;  /* 0x000100004c1b8824 */ /* 0x000fe200078e00ff */
[----:B------:R-:W-:Y:S02]  /*62f0*/  @!P0 SHF.R.U32.HI R19, RZ, 0x10, R19 ;  /* 0x00000010ff138819 */ /* 0x000fe40000011613 */
[----:B------:R-:W-:Y:S01]  /*6300*/  @!P0 PRMT R31, R31, 0x5410, R18 ;  /* 0x000054101f1f8816 */ /* 0x000fe20000000012 */
[----:B-1----:R-:W-:Y:S01]  /*6310*/  @!P0 IMAD.U32 R16, R20, 0x10000, RZ ;  /* 0x0001000014108824 */ /* 0x002fe200078e00ff */
[----:B------:R-:W-:Y:S01]  /*6320*/  @!P0 PRMT R30, R30, 0x5410, R19 ;  /* 0x000054101e1e8816 */ /* 0x000fe20000000013 */
[----:B------:R-:W-:Y:S01]  /*6330*/  @!P0 IMAD.U32 R19, R21, 0x10000, RZ ;  /* 0x0001000015138824 */ /* 0x000fe200078e00ff */
[----:B------:R-:W-:Y:S01]  /*6340*/  @!P0 LOP3.LUT R18, R20, 0xffff0000, RZ, 0xc0, !PT ;  /* 0xffff000014128812 */ /* 0x000fe200078ec0ff */
[----:B------:R-:W-:Y:S01]  /*6350*/  @!P0 FMUL.FTZ R46, R16, R27 ;  /* 0x0000001b102e8220 */ /* 0x000fe20000410000 */
[----:B------:R-:W-:Y:S01]  /*6360*/  @!P0 LOP3.LUT R25, R22, 0xffff0000, RZ, 0xc0, !PT ;  /* 0xffff000016198812 */ /* 0x000fe200078ec0ff */
        /* <DEDUP_REMOVED lines=10> */
[----:B------:R-:W-:Y:S01]  /*6410*/  @!P0 IMAD.U32 R24, R23, 0x10000, RZ ;  /* 0x0001000017188824 */ /* 0x000fe200078e00ff */
[----:B------:R-:W-:Y:S01]  /*6420*/  @!P0 LOP3.LUT R41, R50, 0xffff0000, RZ, 0xc0, !PT ;  /* 0xffff000032298812 */ /* 0x000fe200078ec0ff */
[----:B------:R-:W-:Y:S01]  /*6430*/  @!P0 FFMA.FTZ R2, R27, R26, R2 ;  /* 0x0000001a1b028223 */ /* 0x000fe20000010002 */
[C---:B------:R-:W-:Y:S01]  /*6440*/  @!P0 LOP3.LUT R45, R51.reuse, 0xffff0000, RZ, 0xc0, !PT ;  /* 0xffff0000332d8812 */ /* 0x040fe200078ec0ff */
[----:B------:R-:W-:Y:S01]  /*6450*/  @!P0 IMAD.U32 R42, R51, 0x10000, RZ ;  /* 0x00010000332a8824 */ /* 0x000fe200078e00ff */
[----:B------:R-:W-:Y:S02]  /*6460*/  @!P0 LOP3.LUT R17, R29, 0xffff0000, RZ, 0xc0, !PT ;  /* 0xffff00001d118812 */ /* 0x000fe400078ec0ff */
[----:B------:R-:W-:Y:S01]  /*6470*/  @!P0 PRMT R62, R62, 0x5410, R33 ;  /* 0x000054103e3e8816 */ /* 0x000fe20000000021 */
[----:B------:R-:W-:Y:S01]  /*6480*/  @!P0 IMAD.U32 R33, R63, 0x10000, RZ ;  /* 0x000100003f218824 */ /* 0x000fe200078e00ff */
[----:B------:R-:W-:Y:S01]  /*6490*/  @!P0 PRMT R61, R61, 0x5410, R32 ;  /* 0x000054103d3d8816 */ /* 0x000fe20000000020 */
[----:B------:R-:W-:Y:S01]  /*64a0*/  @!P0 FMUL.FTZ R3, R18, R17 ;  /* 0x0000001112038220 */ /* 0x000fe20000410000 */
[----:B------:R-:W-:Y:S01]  /*64b0*/  @!P0 LOP3.LUT R32, R76, 0xffff0000, RZ, 0xc0, !PT ;  /* 0xffff00004c208812 */ /* 0x000fe200078ec0ff */
[----:B------:R-:W-:Y:S01]  /*64c0*/  @!P0 FMUL.FTZ R54, R19, R33 ;  /* 0x0000002113368220 */ /* 0x000fe20000410000 */
[C---:B------:R-:W-:Y:S01]  /*64d0*/  @!P0 LOP3.LUT R40, R62.reuse, 0xffff0000, RZ, 0xc0, !PT ;  /* 0xffff00003e288812 */ /* 0x040fe200078ec0ff */
[----:B------:R-:W-:Y:S01]  /*64e0*/  @!P0 IMAD.U32 R37, R62, 0x10000, RZ ;  /* 0x000100003e258824 */ /* 0x000fe200078e00ff */
[----:B------:R-:W-:Y:S01]  /*64f0*/  @!P0 LOP3.LUT R44, R61, 0xffff0000, RZ, 0xc0, !PT ;  /* 0xffff00003d2c8812 */ /* 0x000fe200078ec0ff */
[----:B------:R-:W-:Y:S01]  /*6500*/  @!P0 FMUL.FTZ R55, R18, R32 ;  /* 0x0000002012378220 */ /* 0x000fe20000410000 */
[----:B------:R-:W-:Y:S01]  /*6510*/  @!P0 LOP3.LUT R18, R21, 0xffff0000, RZ, 0xc0, !PT ;  /* 0xffff000015128812 */ /* 0x000fe200078ec0ff */
[----:B------:R-:W-:Y:S01]  /*6520*/  @!P0 FFMA.FTZ R54, R35, R16, -R54 ;  /* 0x0000001023368223 */ /* 0x000fe20000010836 */
[----:B------:R-:W-:Y:S01]  /*6530*/  @!P0 SHF.L.U32 R16, R31, 0x10, RZ ;  /* 0x000000101f108819 */ /* 0x000fe200000006ff */
[----:B------:R-:W-:Y:S02]  /*6540*/  @!P0 IMAD.U32 R19, R22, 0x10000, RZ ;  /* 0x0001000016138824 */ /* 0x000fe400078e00ff */
[----:B------:R-:W-:Y:S01]  /*6550*/  @!P0 FFMA.FTZ R55, R34, R17, -R55 ;  /* 0x0000001122378223 */ /* 0x000fe20000010837 */
[----:B------:R-:W-:Y:S01]  /*6560*/  @!P0 LOP3.LUT R17, R28, 0xffff0000, RZ, 0xc0, !PT ;  /* 0xffff00001c118812 */ /* 0x000fe200078ec0ff */
[C---:B------:R-:W-:Y:S02]  /*6570*/  @!P0 FMUL.FTZ R57, R18.reuse, R36 ;  /* 0x0000002412398220 */ /* 0x040fe40000410000 */
        /* <DEDUP_REMOVED lines=51> */
.L_x_2275:
        /* <DEDUP_REMOVED lines=25> */
.L_x_2279:
[----:B------:R-:W-:Y:S05]  /*6a40*/  BSYNC B1 ;  /* 0x0000000000017941 */ /* 0x000fea0003800000 */
.L_x_2274:
[----:B------:R-:W-:Y:S01]  /*6a50*/  ISETP.GT.AND P0, PT, R15, R14, PT ;  /* 0x0000000e0f00720c */ /* 0x000fe20003f04270 */
[----:B------:R-:W-:-:S12]  /*6a60*/  BSSY B0, `(.L_x_2296) ;  /* 0x000003d000007945 */ /* 0x000fd80003800000 */
[----:B-1----:R-:W-:Y:S01]  /*6a70*/  @P0 IADD3 R6, R15, -0x1, RZ ;  /* 0xffffffff0f060810 */ /* 0x002fe20007ffe0ff */
[----:B------:R-:W-:Y:S02]  /*6a80*/  @P0 IMAD.MOV.U32 R8, RZ, RZ, R152 ;  /* 0x000000ffff080224 */ /* 0x000fe400078e0098 */
[----:B------:R-:W-:Y:S01]  /*6a90*/  @P0 IMAD.MOV.U32 R9, RZ, RZ, R95 ;  /* 0x000000ffff090224 */ /* 0x000fe200078e005f */
[----:B--2---:R-:W-:Y:S01]  /*6aa0*/  @P0 SHF.R.S32.HI R3, RZ, 0x1f, R6 ;  /* 0x0000001fff030819 */ /* 0x004fe20000011406 */
[----:B------:R-:W-:Y:S02]  /*6ab0*/  @P0 IMAD R4, R99, R6, RZ ;  /* 0x0000000663040224 */ /* 0x000fe400078e02ff */
        /* <DEDUP_REMOVED lines=26> */
[----:B------:R-:W-:Y:S03]  /*6c60*/  IMAD.MOV.U32 R126, RZ, RZ, R148 ;  /* 0x000000ffff7e7224 */ /* 0x000fe600078e0094 */
[----:B------:R-:W-:Y:S01]  /*6c70*/  LEA.HI.X.SX32 R7, R15, R157, 0x6, P0 ;  /* 0x0000009d0f077211 */ /* 0x000fe200000f36ff */
        /* <DEDUP_REMOVED lines=27> */
.L_x_2297:
[----:B-1----:R-:W-:Y:S05]  /*6e30*/  BSYNC B0 ;  /* 0x0000000000007941 */ /* 0x002fea0003800000 */
.L_x_2296:
        /* <DEDUP_REMOVED lines=32> */
.L_x_2273:
[----:B------:R-:W-:Y:S01]  /*7040*/  ISETP.NE.AND P3, PT, R240, 0x1, PT ;  /* 0x00000001f000780c */ /* 0x000fe20003f65270 */
[----:B------:R-:W-:Y:S01]  /*7050*/  BSSY B0, `(.L_x_2299) ;  /* 0x0000029000007945 */ /* 0x000fe20003800000 */
[----:B-1----:R-:W-:-:S02]  /*7060*/  IADD3 R2, R209, 0x7f, RZ ;  /* 0x0000007fd1027810 */ /* 0x002fc40007ffe0ff */
[----:B------:R-:W-:-:S09]  /*7070*/  LOP3.LUT R226, R226, 0xfffffffd, RZ, 0xc0, !PT ;  /* 0xfffffffde2e27812 */ /* 0x000fd200078ec0ff */
[----:B------:R-:W-:Y:S01]  /*7080*/  @P3 IMAD.HI.U32 R0, R2, c[0x0][0x2c8], RZ ;  /* 0x0000b20002003a27 */ /* 0x000fe200078e00ff */
[----:B------:R-:W-:-:S04]  /*7090*/  @P3 LOP3.LUT R226, R226, 0x2, RZ, 0xfc, !PT ;  /* 0x00000002e2e23812 */ /* 0x000fc800078efcff */
[----:B------:R-:W-:-:S05]  /*70a0*/  @P3 SHF.R.U32.HI R2, RZ, c[0x0][0x2cc], R0 ;  /* 0x0000b300ff023a19 */ /* 0x000fca0000011600 */
[----:B------:R-:W-:-:S05]  /*70b0*/  IMAD.IADD R89, R89, 0x1, R2 ;  /* 0x0000000159597824 */ /* 0x000fca00078e0202 */
[----:B------:R-:W-:-:S04]  /*70c0*/  SHF.R.S32.HI R0, RZ, 0x1f, R89 ;  /* 0x0000001fff007819 */ /* 0x000fc80000011459 */
[----:B------:R-:W-:-:S04]  /*70d0*/  LEA.HI R0, R0, R89, RZ, 0x6 ;  /* 0x0000005900007211 */ /* 0x000fc800078f30ff */
[----:B------:R-:W-:Y:S01]  /*70e0*/  SHF.R.S32.HI R3, RZ, 0x6, R0 ;  /* 0x00000006ff037819 */ /* 0x000fe20000011400 */
[----:B------:R-:W-:-:S03]  /*70f0*/  IMAD.IADD R0, R86, 0x1, R87 ;  /* 0x0000000156007824 */ /* 0x000fc600078e0257 */
[----:B------:R-:W-:Y:S01]  /*7100*/  IMNMX R92, R92, R3, PT ;  /* 0x000000035c5c7217 */ /* 0x000fe20003800200 */
[----:B------:R-:W-:-:S03]  /*7110*/  IMAD.MOV.U32 R3, RZ, RZ, RZ ;  /* 0x000000ffff037224 */ /* 0x000fc600078e00ff */
[----:B------:R-:W-:-:S13]  /*7120*/  ISETP.GE.AND P0, PT, R92, 0x1, PT ;  /* 0x000000015c00780c */ /* 0x000fda0003f06270 */
        /* <DEDUP_REMOVED lines=27> */
.L_x_2300:
[----:B------:R-:W-:Y:S05]  /*72e0*/  BSYNC B0 ;  /* 0x0000000000007941 */ /* 0x000fea0003800000 */
.L_x_2299:
        /* <DEDUP_REMOVED lines=58> */
[----:B------:R-:W-:-:S05]  /*7690*/  @P1 MOV R5, 0x4 ;  /* 0x0000000400051802 */ /* 0x000fca0000000f00 */
[----:B------:R-:W-:-:S06]  /*76a0*/  @P1 IMAD.WIDE R234, R224, R5, c[0x0][0x340] ;  /* 0x0000d000e0ea1625 */ /* 0x000fcc00078e0205 */
[----:B------:R-:W2:Y:S01]  /*76b0*/  @P1 LDG.E R234, [R234.64] ;  /* 0x00000008eaea1981 */ /* 0x000ea2000c1e1900 */
[----:B------:R-:W-:Y:S01]  /*76c0*/  SHF.R.S32.HI R5, RZ, 0x1f, R84 ;  /* 0x0000001fff057819 */ /* 0x000fe20000011454 */
[----:B------:R-:W-:Y:S01]  /*76d0*/  IMAD.WIDE.U32 R6, R84, c[0x0][0x178], RZ ;  /* 0x00005e0054067a25 */ /* 0x000fe200078e00ff */
[----:B------:R-:W-:Y:S02]  /*76e0*/  LEA.HI R8, R88, R213, RZ, 0x3 ;  /* 0x000000d558087211 */ /* 0x000fe400078f18ff */
[----:B------:R-:W-:Y:S01]  /*76f0*/  SHF.R.S32.HI R2, RZ, 0x1f, R0 ;  /* 0x0000001fff027819 */ /* 0x000fe20000011400 */
[----:B------:R-:W-:Y:S01]  /*7700*/  IMAD R5, R5, c[0x0][0x178], RZ ;  /* 0x00005e0005057a24 */ /* 0x000fe200078e02ff */
[----:B------:R-:W-:Y:S02]  /*7710*/  ISETP.NE.U32.AND P2, PT, RZ, c[0x0][0x348], PT ;  /* 0x0000d200ff007a0c */ /* 0x000fe40003f45070 */
[----:B------:R-:W-:Y:S01]  /*7720*/  SHF.R.S32.HI R25, RZ, 0x1f, R228 ;  /* 0x0000001fff197819 */ /* 0x000fe200000114e4 */
[----:B------:R-:W-:Y:S01]  /*7730*/  IMAD R14, R84, c[0x0][0x17c], R5 ;  /* 0x00005f00540e7a24 */ /* 0x000fe200078e0205 */
[----:B------:R-:W-:-:S02]  /*7740*/  SHF.R.S32.HI R5, RZ, 0x3, R8 ;  /* 0x00000003ff057819 */ /* 0x000fc40000011408 */
[----:B------:R-:W-:Y:S01]  /*7750*/  LOP3.LUT R8, R8, 0xfffffff8, RZ, 0xc0, !PT ;  /* 0xfffffff808087812 */ /* 0x000fe200078ec0ff */
[----:B------:R-:W-:Y:S01]  /*7760*/  IMAD.IADD R15, R7, 0x1, R14 ;  /* 0x00000001070f7824 */ /* 0x000fe200078e020e */
[----:B------:R-:W-:Y:S02]  /*7770*/  IADD3 R9, P0, R5, R0, RZ ;  /* 0x0000000005097210 */ /* 0x000fe40007f1e0ff */
[----:B------:R-:W-:Y:S01]  /*7780*/  MOV R24, R228 ;  /* 0x000000e400187202 */ /* 0x000fe20000000f00 */
[----:B------:R-:W-:Y:S01]  /*7790*/  IMAD.IADD R8, R213, 0x1, -R8 ;  /* 0x00000001d5087824 */ /* 0x000fe200078e0a08 */
[----:B------:R-:W-:Y:S02]  /*77a0*/  LEA.HI.X.SX32 R7, R5, R2, 0x1, P0 ;  /* 0x0000000205077211 */ /* 0x000fe400000f0eff */
[----:B------:R-:W-:Y:S01]  /*77b0*/  ISETP.NE.AND.EX P0, PT, RZ, c[0x0][0x34c], PT, P2 ;  /* 0x0000d300ff007a0c */ /* 0x000fe20003f05320 */
[----:B------:R-:W-:Y:S01]  /*77c0*/  IMAD R4, R8, 0x20, R5 ;  /* 0x0000002008047824 */ /* 0x000fe200078e0205 */
[----:B------:R-:W-:Y:S01]  /*77d0*/  MOV R14, R6 ;  /* 0x00000006000e7202 */ /* 0x000fe20000000f00 */
[----:B------:R-:W-:Y:S01]  /*77e0*/  IMAD R0, R7, c[0x0][0x1e0], RZ ;  /* 0x0000780007007a24 */ /* 0x000fe200078e02ff */
[----:B------:R-:W-:Y:S01]  /*77f0*/  SEL R6, R85, RZ, !P0 ;  /* 0x000000ff55067207 */ /* 0x000fe20004000000 */
[----:B------:R-:W-:Y:S01]  /*7800*/  IMAD R7, R7, c[0x0][0x208], RZ ;  /* 0x0000820007077a24 */ /* 0x000fe200078e02ff */
[----:B------:R-:W-:Y:S01]  /*7810*/  IADD3 R4, R209, R4, RZ ;  /* 0x00000004d1047210 */ /* 0x000fe20007ffe0ff */
[----:B------:R-:W-:Y:S01]  /*7820*/  IMAD.WIDE.U32 R20, R9, c[0x0][0x1e0], R24 ;  /* 0x0000780009147a25 */ /* 0x000fe200078e0018 */
[----:B------:R-:W-:-:S02]  /*7830*/  ISETP.GE.AND P5, PT, R228, c[0x0][0x198], PT ;  /* 0x00006600e4007a0c */ /* 0x000fc40003fa6270 */
[----:B------:R-:W-:Y:S01]  /*7840*/  MOV R2, R4 ;  /* 0x0000000400027202 */ /* 0x000fe20000000f00 */
[----:B------:R-:W-:Y:S01]  /*7850*/  IMAD R0, R9, c[0x0][0x1e4], R0 ;  /* 0x0000790009007a24 */ /* 0x000fe200078e0200 */
[----:B------:R-:W-:Y:S01]  /*7860*/  ISETP.GE.AND P4, PT, R215, c[0x0][0x198], PT ;  /* 0x00006600d7007a0c */ /* 0x000fe20003f86270 */
[----:B------:R-:W-:-:S04]  /*7870*/  IMAD.WIDE.U32 R16, R9, c[0x0][0x208], R24 ;  /* 0x0000820009107a25 */ /* 0x000fc800078e0018 */
[----:B------:R-:W-:Y:S02]  /*7880*/  IMAD R7, R9, c[0x0][0x20c], R7 ;  /* 0x0000830009077a24 */ /* 0x000fe400078e0207 */
[----:B------:R-:W-:-:S04]  /*7890*/  @P3 IMAD.HI.U32 R9, R4, c[0x0][0x2c8], RZ ;  /* 0x0000b20004093a27 */ /* 0x000fc800078e00ff */
[----:B------:R-:W-:Y:S01]  /*78a0*/  IMAD.WIDE.U32 R18, R225, c[0x0][0x1b8], R14 ;  /* 0x00006e00e1127a25 */ /* 0x000fe200078e000e */
[----:B------:R-:W-:Y:S02]  /*78b0*/  @P3 SHF.R.U32.HI R2, RZ, c[0x0][0x2cc], R9 ;  /* 0x0000b300ff023a19 */ /* 0x000fe40000011609 */
[----:B------:R-:W-:Y:S01]  /*78c0*/  MOV R14, R16 ;  /* 0x00000010000e7202 */ /* 0x000fe20000000f00 */
[----:B------:R-:W-:Y:S01]  /*78d0*/  IMAD.IADD R21, R21, 0x1, R0 ;  /* 0x0000000115157824 */ /* 0x000fe200078e0200 */
[----:B------:R-:W-:Y:S01]  /*78e0*/  SEL R0, R224, RZ, !P0 ;  /* 0x000000ffe0007207 */ /* 0x000fe20004000000 */
[----:B------:R-:W-:Y:S01]  /*78f0*/  IMAD R15, R6, c[0x0][0x1c0], RZ ;  /* 0x00007000060f7a24 */ /* 0x000fe200078e02ff */
[----:B------:R-:W-:Y:S01]  /*7900*/  ISETP.NE.U32.AND P0, PT, RZ, c[0x0][0x350], PT ;  /* 0x0000d400ff007a0c */ /* 0x000fe20003f05070 */
[----:B------:R-:W-:Y:S01]  /*7910*/  IMAD R19, R225, c[0x0][0x1bc], R19 ;  /* 0x00006f00e1137a24 */ /* 0x000fe200078e0213 */
[----:B------:R-:W-:Y:S01]  /*7920*/  ISETP.GE.AND P3, PT, R214, c[0x0][0x198], PT ;  /* 0x00006600d6007a0c */ /* 0x000fe20003f66270 */
[C---:B------:R-:W-:Y:S01]  /*7930*/  IMAD R6, R0.reuse, c[0x0][0x1c4], R15 ;  /* 0x0000710000067a24 */ /* 0x040fe200078e020f */
[----:B------:R-:W-:Y:S01]  /*7940*/  IADD3 R15, R17, R7, RZ ;  /* 0x00000007110f7210 */ /* 0x000fe20007ffe0ff */
[----:B------:R-:W-:Y:S01]  /*7950*/  IMAD.WIDE.U32 R18, R0, c[0x0][0x1c0], R18 ;  /* 0x0000700000127a25 */ /* 0x000fe200078e0012 */
[----:B------:R-:W-:-:S02]  /*7960*/  IADD3 R7, -R2, RZ, RZ ;  /* 0x000000ff02077210 */ /* 0x000fc40007ffe1ff */
[----:B------:R-:W-:Y:S01]  /*7970*/  SHF.R.S32.HI R0, RZ, 0x1f, R2 ;  /* 0x0000001fff007819 */ /* 0x000fe20000011402 */
[----:B------:R-:W-:Y:S01]  /*7980*/  IMAD.IADD R19, R19, 0x1, R6 ;  /* 0x0000000113137824 */ /* 0x000fe200078e0206 */
[----:B------:R-:W-:Y:S01]  /*7990*/  ISETP.NE.AND.EX P0, PT, RZ, c[0x0][0x354], PT, P0 ;  /* 0x0000d500ff007a0c */ /* 0x000fe20003f05300 */
[----:B------:R-:W-:Y:S02]  /*79a0*/  IMAD R16, R7, c[0x0][0x2c4], R4 ;  /* 0x0000b10007107a24 */ /* 0x000fe400078e0204 */
[----:B------:R-:W-:Y:S02]  /*79b0*/  IMAD R7, R0, c[0x0][0x1b0], RZ ;  /* 0x00006c0000077a24 */ /* 0x000fe400078e02ff */
[----:B------:R-:W-:-:S04]  /*79c0*/  IMAD.WIDE.U32 R18, R2, c[0x0][0x1b0], R18 ;  /* 0x00006c0002127a25 */ /* 0x000fc800078e0012 */
[----:B------:R-:W-:Y:S01]  /*79d0*/  IMAD R0, R2, c[0x0][0x1b4], R7 ;  /* 0x00006d0002007a24 */ /* 0x000fe200078e0207 */
[----:B------:R-:W-:Y:S01]  /*79e0*/  SHF.R.S32.HI R2, RZ, 0x1f, R16 ;  /* 0x0000001fff027819 */ /* 0x000fe20000011410 */
[----:B------:R-:W-:-:S03]  /*79f0*/  IMAD.WIDE.U32 R236, R225, c[0x0][0x1e8], R20 ;  /* 0x00007a00e1ec7a25 */ /* 0x000fc600078e0014 */
[----:B------:R-:W-:Y:S01]  /*7a00*/  IADD3 R19, R19, R0, RZ ;  /* 0x0000000013137210 */ /* 0x000fe20007ffe0ff */
[----:B------:R-:W-:Y:S02]  /*7a10*/  IMAD R9, R2, c[0x0][0x1a8], RZ ;  /* 0x00006a0002097a24 */ /* 0x000fe400078e02ff */
[----:B------:R-:W-:-:S04]  /*7a20*/  IMAD.WIDE.U32 R20, R225, c[0x0][0x210], R14 ;  /* 0x00008400e1147a25 */ /* 0x000fc800078e000e */
[----:B------:R-:W-:Y:S02]  /*7a30*/  IMAD R237, R225, c[0x0][0x1ec], R237 ;  /* 0x00007b00e1ed7a24 */ /* 0x000fe400078e02ed */
[C---:B------:R-:W-:Y:S01]  /*7a40*/  IMAD R14, R16.reuse, c[0x0][0x1ac], R9 ;  /* 0x00006b00100e7a24 */ /* 0x040fe200078e0209 */
[----:B------:R-:W-:Y:S01]  /*7a50*/  IADD3 R9, R3, -0x1, RZ ;  /* 0xffffffff03097810 */ /* 0x000fe20007ffe0ff */
[----:B------:R-:W-:Y:S02]  /*7a60*/  IMAD R21, R225, c[0x0][0x214], R21 ;  /* 0x00008500e1157a24 */ /* 0x000fe400078e0215 */
[----:B------:R-:W-:-:S04]  /*7a70*/  IMAD.WIDE.U32 R16, R16, c[0x0][0x1a8], R18 ;  /* 0x00006a0010107a25 */ /* 0x000fc800078e0012 */
[----:B------:R-:W-:Y:S01]  /*7a80*/  IMAD.IADD R15, R5, 0x1, R209 ;  /* 0x00000001050f7824 */ /* 0x000fe200078e02d1 */
[----:B------:R-:W-:Y:S02]  /*7a90*/  IADD3 R14, R17, R14, RZ ;  /* 0x0000000e110e7210 */ /* 0x000fe40007ffe0ff */
[----:B--2---:R-:W-:Y:S01]  /*7aa0*/  @P1 SHF.R.S32.HI R7, RZ, 0x1f, R234 ;  /* 0x0000001fff071819 */ /* 0x004fe200000114ea */
[----:B------:R-:W-:Y:S01]  /*7ab0*/  @!P1 IMAD.MOV.U32 R7, RZ, RZ, R85 ;  /* 0x000000ffff079224 */ /* 0x000fe200078e0055 */
[----:B------:R-:W-:-:S04]  /*7ac0*/  @!P1 MOV R234, R224 ;  /* 0x000000e000ea9202 */ /* 0x000fc80000000f00 */
[----:B------:R-:W-:Y:S02]  /*7ad0*/  SEL R7, R7, RZ, !P0 ;  /* 0x000000ff07077207 */ /* 0x000fe40004000000 */
[----:B------:R-:W-:Y:S02]  /*7ae0*/  SEL R234, R234, RZ, !P0 ;  /* 0x000000ffeaea7207 */ /* 0x000fe40004000000 */
[C---:B------:R-:W-:Y:S01]  /*7af0*/  LEA R18, P0, R16.reuse, c[0x0][0x160], 0x1 ;  /* 0x0000580010127a11 */ /* 0x040fe200078008ff */
[C---:B------:R-:W-:Y:S02]  /*7b00*/  IMAD R231, R7.reuse, c[0x0][0x1f0], RZ ;  /* 0x00007c0007e77a24 */ /* 0x040fe400078e02ff */
[----:B------:R-:W-:Y:S01]  /*7b10*/  IMAD R7, R7, c[0x0][0x218], RZ ;  /* 0x0000860007077a24 */ /* 0x000fe200078e02ff */
[----:B------:R-:W-:Y:S01]  /*7b20*/  LEA.HI.X R14, R16, c[0x0][0x164], R14, 0x1, P0 ;  /* 0x00005900100e7a11 */ /* 0x000fe200000f0c0e */
[C---:B------:R-:W-:Y:S02]  /*7b30*/  IMAD R231, R234.reuse, c[0x0][0x1f4], R231 ;  /* 0x00007d00eae77a24 */ /* 0x040fe400078e02e7 */
[----:B------:R-:W-:-:S02]  /*7b40*/  IMAD R7, R234, c[0x0][0x21c], R7 ;  /* 0x00008700ea077a24 */ /* 0x000fc400078e0207 */
[----:B------:R-:W-:-:S04]  /*7b50*/  IMAD.WIDE.U32 R236, R234, c[0x0][0x1f0], R236 ;  /* 0x00007c00eaec7a25 */ /* 0x000fc800078e00ec */
[----:B------:R-:W-:Y:S01]  /*7b60*/  IMAD.WIDE.U32 R234, R234, c[0x0][0x218], R20 ;  /* 0x00008600eaea7a25 */ /* 0x000fe200078e0014 */
[----:B------:R-:W-:-:S04]  /*7b70*/  IADD3 R231, R237, R231, RZ ;  /* 0x000000e7ede77210 */ /* 0x000fc80007ffe0ff */
[----:B------:R-:W-:Y:S01]  /*7b80*/  IADD3 R230, R235, R7, RZ ;  /* 0x00000007ebe67210 */ /* 0x000fe20007ffe0ff */
[----:B------:R-:W-:Y:S05]  /*7b90*/  BRA.DIV ~URZ, `(.L_x_2302) ;  /* 0x000157f27f007947 */ /* 0x000fea000b800000 */
[----:B------:R1:W2:Y:S02]  /*7ba0*/  SHFL.IDX PT, R23, R14, RZ, 0x181f ;  /* 0x00181fff0e177589 */ /* 0x0002a400000e0000 */
.L_x_2435:
[----:B------:R-:W-:Y:S05]  /*7bb0*/  BRA.DIV ~URZ, `(.L_x_2303) ;  /* 0x000158427f007947 */ /* 0x000fea000b800000 */
[----:B------:R3:W4:Y:S02]  /*7bc0*/  SHFL.IDX PT, R2, R18, RZ, 0x181f ;  /* 0x00181fff12027589 */ /* 0x00072400000e0000 */
.L_x_2436:
[----:B------:R-:W-:Y:S01]  /*7bd0*/  IMAD R4, R241, c[0x0][0x2c4], RZ ;  /* 0x0000b100f1047a24 */ /* 0x000fe200078e02ff */
[----:B------:R-:W-:Y:S01]  /*7be0*/  BSSY B0, `(.L_x_2304) ;  /* 0x0000011000007945 */ /* 0x000fe20003800000 */
[----:B------:R-:W-:Y:S02]  /*7bf0*/  SHF.R.S32.HI R6, RZ, 0x1f, R215 ;  /* 0x0000001fff067819 */ /* 0x000fe400000114d7 */
[----:B------:R-:W-:Y:S02]  /*7c00*/  SHF.R.S32.HI R7, RZ, 0x1f, R214 ;  /* 0x0000001fff077819 */ /* 0x000fe400000114d6 */
[----:B------:R-:W-:-:S13]  /*7c10*/  ISETP.GE.AND P0, PT, R15, R4, PT ;  /* 0x000000040f00720c */ /* 0x000fda0003f06270 */
[----:B------:R-:W-:Y:S05]  /*7c20*/  @P0 BRA `(.L_x_2305) ;  /* 0x000000c000000947 */ /* 0x000fea0003800000 */
[-C--:B----4-:R-:W-:Y:S02]  /*7c30*/  LEA R20, P2, R228, R2.reuse, 0x1 ;  /* 0x00000002e4147211 */ /* 0x090fe400078408ff */
[CC--:B------:R-:W-:Y:S02]  /*7c40*/  LEA R16, P1, R215.reuse, R2.reuse, 0x1 ;  /* 0x00000002d7107211 */ /* 0x0c0fe400078208ff */
        /* <DEDUP_REMOVED lines=10> */
.L_x_2305:
[----:B------:R-:W-:Y:S05]  /*7cf0*/  BSYNC B0 ;  /* 0x0000000000007941 */ /* 0x000fea0003800000 */
.L_x_2304:
[----:B------:R-:W-:Y:S05]  /*7d00*/  BRA.DIV ~URZ, `(.L_x_2306) ;  /* 0x000157527f007947 */ /* 0x000fea000b800000 */
[----:B--2---:R2:W1:Y:S04]  /*7d10*/  SHFL.IDX PT, R23, R14, 0x1, 0x181f ;  /* 0x00381f000e177f89 */ /* 0x00446800000e0000 */
[----:B----4-:R2:W4:Y:S02]  /*7d20*/  SHFL.IDX PT, R2, R18, 0x1, 0x181f ;  /* 0x00381f0012027f89 */ /* 0x01052400000e0000 */
.L_x_2437:
[----:B------:R-:W-:Y:S01]  /*7d30*/  IADD3 R17, R15, 0x20, RZ ;  /* 0x000000200f117810 */ /* 0x000fe20007ffe0ff */
[----:B------:R-:W-:Y:S03]  /*7d40*/  BSSY B0, `(.L_x_2307) ;  /* 0x000000f000007945 */ /* 0x000fe60003800000 */
[----:B------:R-:W-:-:S13]  /*7d50*/  ISETP.GE.AND P0, PT, R17, R4, PT ;  /* 0x000000041100720c */ /* 0x000fda0003f06270 */
[----:B------:R-:W-:Y:S05]  /*7d60*/  @P0 BRA `(.L_x_2308) ;  /* 0x000000c000000947 */ /* 0x000fea0003800000 */
[-C--:B----4-:R-:W-:Y:S02]  /*7d70*/  LEA R20, P2, R228, R2.reuse, 0x1 ;  /* 0x00000002e4147211 */ /* 0x090fe400078408ff */
[CC--:B------:R-:W-:Y:S02]  /*7d80*/  LEA R16, P1, R215.reuse, R2.reuse, 0x1 ;  /* 0x00000002d7107211 */ /* 0x0c0fe400078208ff */
        /* <DEDUP_REMOVED lines=10> */
.L_x_2308:
[----:B------:R-:W-:Y:S05]  /*7e30*/  BSYNC B0 ;  /* 0x0000000000007941 */ /* 0x000fea0003800000 */
.L_x_2307:
[----:B------:R-:W-:Y:S05]  /*7e40*/  BRA.DIV ~URZ, `(.L_x_2309) ;  /* 0x000156d27f007947 */ /* 0x000fea000b800000 */
[----:B-1----:R1:W2:Y:S02]  /*7e50*/  SHFL.IDX PT, R23, R14, 0x2, 0x181f ;  /* 0x00581f000e177f89 */ /* 0x0022a400000e0000 */
.L_x_2438:
[----:B------:R-:W-:Y:S05]  /*7e60*/  BRA.DIV ~URZ, `(.L_x_2310) ;  /* 0x000157227f007947 */ /* 0x000fea000b800000 */
[----:B----4-:R4:W1:Y:S02]  /*7e70*/  SHFL.IDX PT, R2, R18, 0x2, 0x181f ;  /* 0x00581f0012027f89 */ /* 0x01086400000e0000 */
.L_x_2439:
[----:B------:R-:W-:Y:S01]  /*7e80*/  IADD3 R17, R15, 0x40, RZ ;  /* 0x000000400f117810 */ /* 0x000fe20007ffe0ff */
[----:B------:R-:W-:Y:S03]  /*7e90*/  BSSY B0, `(.L_x_2311) ;  /* 0x000000f000007945 */ /* 0x000fe60003800000 */
[----:B------:R-:W-:-:S13]  /*7ea0*/  ISETP.GE.AND P0, PT, R17, R4, PT ;  /* 0x000000041100720c */ /* 0x000fda0003f06270 */
[----:B------:R-:W-:Y:S05]  /*7eb0*/  @P0 BRA `(.L_x_2312) ;  /* 0x000000c000000947 */ /* 0x000fea0003800000 */
[-C--:B-1----:R-:W-:Y:S02]  /*7ec0*/  LEA R20, P2, R228, R2.reuse, 0x1 ;  /* 0x00000002e4147211 */ /* 0x082fe400078408ff */
        /* <DEDUP_REMOVED lines=11> */
.L_x_2312:
[----:B------:R-:W-:Y:S05]  /*7f80*/  BSYNC B0 ;  /* 0x0000000000007941 */ /* 0x000fea0003800000 */
.L_x_2311:
[----:B------:R-:W-:Y:S05]  /*7f90*/  BRA.DIV ~URZ, `(.L_x_2313) ;  /* 0x000156527f007947 */ /* 0x000fea000b800000 */
[----:B-12---:R1:W2:Y:S04]  /*7fa0*/  SHFL.IDX PT, R23, R14, 0x3, 0x181f ;  /* 0x00781f000e177f89 */ /* 0x0062a800000e0000 */
[----:B------:R1:W3:Y:S02]  /*7fb0*/  SHFL.IDX PT, R2, R18, 0x3, 0x181f ;  /* 0x00781f0012027f89 */ /* 0x0002e400000e0000 */
.L_x_2440:
[----:B------:R-:W-:-:S04]  /*7fc0*/  IADD3 R15, R15, 0x60, RZ ;  /* 0x000000600f0f7810 */ /* 0x000fc80007ffe0ff */
[----:B------:R-:W-:-:S13]  /*7fd0*/  ISETP.GE.AND P0, PT, R15, R4, PT ;  /* 0x000000040f00720c */ /* 0x000fda0003f06270 */
[CC--:B---3--:R-:W-:Y:S02]  /*7fe0*/  @!P0 LEA R16, P1, R228.reuse, R2.reuse, 0x1 ;  /* 0x00000002e4108211 */ /* 0x0c8fe400078208ff */
[CC--:B-1----:R-:W-:Y:S02]  /*7ff0*/  @!P0 LEA R14, P2, R215.reuse, R2.reuse, 0x1 ;  /* 0x00000002d70e8211 */ /* 0x0c2fe400078408ff */
[-C--:B--2---:R-:W-:Y:S02]  /*8000*/  @!P0 LEA.HI.X R17, R228, R23.reuse, R25, 0x1, P1 ;  /* 0x00000017e4118211 */ /* 0x084fe400008f0c19 */
[C---:B----4-:R-:W-:Y:S02]  /*8010*/  @!P0 LEA R18, P1, R214.reuse, R2, 0x1 ;  /* 0x00000002d6128211 */ /* 0x050fe400078208ff */
        /* <DEDUP_REMOVED lines=10> */
[----:B------:R-:W-:Y:S01]  /*80c0*/  IMAD.IADD R6, R242, 0x1, -R5 ;  /* 0x00000001f2067824 */ /* 0x000fe200078e0a05 */
[----:B-1----:R-:W-:Y:S01]  /*80d0*/  SHF.R.S32.HI R16, RZ, 0x1f, R9 ;  /* 0x0000001fff107819 */ /* 0x002fe20000011409 */
[C---:B------:R-:W-:Y:S01]  /*80e0*/  IMAD.WIDE.U32 R14, R9.reuse, c[0x0][0x1e0], RZ ;  /* 0x00007800090e7a25 */ /* 0x040fe200078e00ff */
[----:B------:R-:W-:Y:S03]  /*80f0*/  BAR.SYNC.DEFER_BLOCKING 0x0 ;  /* 0x0000000000007b1d */ /* 0x000fe60000010000 */
        /* <DEDUP_REMOVED lines=8> */
[C---:B------:R-:W-:Y:S01]  /*8180*/  IMAD.WIDE.U32 R18, R2.reuse, c[0x0][0x1e0], RZ ;  /* 0x0000780002127a25 */ /* 0x040fe200078e00ff */
        /* <DEDUP_REMOVED lines=10> */
[----:B------:R-:W-:Y:S02]  /*8230*/  @P1 LEA R18, P3, R5, c[0x0][0x1c8], 0x1 ;  /* 0x0000720005121a11 */ /* 0x000fe400078608ff */
[----:B------:R-:W-:Y:S01]  /*8240*/  @P0 IADD3.X R14, R0, R19, R7, P2, !PT ;  /* 0x00000013000e0210 */ /* 0x000fe200017fe407 */
[----:B------:R-:W-:Y:S01]  /*8250*/  IMAD R7, R9, c[0x0][0x20c], R16 ;  /* 0x0000830009077a24 */ /* 0x000fe200078e0210 */
[----:B------:R-:W-:Y:S02]  /*8260*/  @P1 ISETP.GE.AND P5, PT, R228, c[0x0][0x1d4], PT ;  /* 0x00007500e4001a0c */ /* 0x000fe40003fa6270 */
[----:B------:R-:W-:Y:S01]  /*8270*/  @P1 LEA.HI.X R19, R5, c[0x0][0x1cc], R0, 0x1, P3 ;  /* 0x0000730005131a11 */ /* 0x000fe200018f0c00 */
[----:B------:R-:W-:Y:S01]  /*8280*/  IMAD.IADD R7, R21, 0x1, R7 ;  /* 0x0000000115077824 */ /* 0x000fe200078e0207 */
[----:B------:R-:W-:-:S02]  /*8290*/  LEA R0, P3, R20, R234, 0x6 ;  /* 0x000000ea14007211 */ /* 0x000fc400078630ff */
[----:B------:R-:W-:Y:S02]  /*82a0*/  @P1 ISETP.GE.AND P2, PT, R215, c[0x0][0x1d4], PT ;  /* 0x00007500d7001a0c */ /* 0x000fe40003f46270 */
[----:B------:R-:W-:Y:S02]  /*82b0*/  LEA.HI.X R7, R20, R230, R7, 0x6, P3 ;  /* 0x000000e614077211 */ /* 0x000fe400018f3407 */
[----:B------:R-:W-:Y:S02]  /*82c0*/  @P1 ISETP.GE.AND P3, PT, R214, c[0x0][0x1d4], PT ;  /* 0x00007500d6001a0c */ /* 0x000fe40003f66270 */
[----:B------:R-:W-:Y:S01]  /*82d0*/  @P0 ISETP.GE.AND P6, PT, R228, c[0x0][0x1d4], PT ;  /* 0x00007500e4000a0c */ /* 0x000fe20003fc6270 */
[----:B------:R-:W-:Y:S01]  /*82e0*/  @!PT LDS RZ, [RZ] ;  /* 0x00000000fffff984 */ /* 0x000fe20000000800 */
[----:B------:R-:W-:Y:S01]  /*82f0*/  @!PT LDS RZ, [RZ] ;  /* 0x00000000fffff984 */ /* 0x000fe20000000800 */
[----:B------:R-:W-:Y:S01]  /*8300*/  @!PT LDS RZ, [RZ] ;  /* 0x00000000fffff984 */ /* 0x000fe20000000800 */
[----:B------:R1:W-:Y:S01]  /*8310*/  @P1 LDGSTS.E.BYPASS.LTC128B.128 [R138+0xc100], [R18.64], !P5 ;  /* 0x0c100000128a1fae */ /* 0x0003e2000e901d48 */
[----:B------:R-:W-:Y:S02]  /*8320*/  @P0 LEA R16, P4, R15, c[0x0][0x1c8], 0x1 ;  /* 0x000072000f100a11 */ /* 0x000fe400078808ff */
[----:B------:R-:W-:-:S02]  /*8330*/  @P0 ISETP.GE.AND P5, PT, R215, c[0x0][0x1d4], PT ;  /* 0x00007500d7000a0c */ /* 0x000fc40003fa6270 */
[----:B------:R-:W-:Y:S01]  /*8340*/  @P0 LEA.HI.X R17, R15, c[0x0][0x1cc], R14, 0x1, P4 ;  /* 0x000073000f110a11 */ /* 0x000fe200020f0c0e */
[----:B------:R1:W-:Y:S01]  /*8350*/  @P1 LDGSTS.E.BYPASS.LTC128B.128 [R138+0xe100], [R18.64+0x80], !P2 ;  /* 0x0e100080128a1fae */ /* 0x0003e2000d101d48 */
[----:B------:R-:W-:Y:S02]  /*8360*/  LEA R14, P2, R0, c[0x0][0x1f8], 0x1 ;  /* 0x00007e00000e7a11 */ /* 0x000fe400078408ff */
[----:B------:R-:W-:Y:S01]  /*8370*/  @P0 ISETP.GE.AND P4, PT, R214, c[0x0][0x1d4], PT ;  /* 0x00007500d6000a0c */ /* 0x000fe20003f86270 */
[----:B------:R1:W-:Y:S01]  /*8380*/  @P1 LDGSTS.E.BYPASS.LTC128B.128 [R138+0x10100], [R18.64+0x100], !P3 ;  /* 0x10100100128a1fae */ /* 0x0003e2000d901d48 */
[----:B------:R-:W-:Y:S01]  /*8390*/  LEA.HI.X R15, R0, c[0x0][0x1fc], R7, 0x1, P2 ;  /* 0x00007f00000f7a11 */ /* 0x000fe200010f0c07 */
[----:B------:R-:W-:Y:S01]  /*83a0*/  IMAD.MOV.U32 R0, RZ, RZ, 0x40 ;  /* 0x00000040ff007424 */ /* 0x000fe200078e00ff */
[----:B------:R-:W-:Y:S01]  /*83b0*/  ISETP.GE.AND P3, PT, R228, c[0x0][0x1d4], PT ;  /* 0x00007500e4007a0c */ /* 0x000fe20003f66270 */
[----:B------:R1:W-:Y:S01]  /*83c0*/  @P0 LDGSTS.E.BYPASS.LTC128B.128 [R138+0xd100], [R16.64], !P6 ;  /* 0x0d100000108a0fae */ /* 0x0003e2000f101d48 */
[----:B------:R-:W-:-:S02]  /*83d0*/  ISETP.GE.AND P2, PT, R215, c[0x0][0x1d4], PT ;  /* 0x00007500d7007a0c */ /* 0x000fc40003f46270 */
[C---:B------:R-:W-:Y:S01]  /*83e0*/  ISETP.LT.OR P6, PT, R6.reuse, 0x1, P3 ;  /* 0x000000010600780c */ /* 0x040fe20001fc1670 */
[----:B------:R1:W-:Y:S01]  /*83f0*/  @P0 LDGSTS.E.BYPASS.LTC128B.128 [R138+0xf100], [R16.64+0x80], !P5 ;  /* 0x0f100080108a0fae */ /* 0x0003e2000e901d48 */
[----:B------:R-:W-:Y:S02]  /*8400*/  ISETP.LT.OR P5, PT, R6, 0x1, P2 ;  /* 0x000000010600780c */ /* 0x000fe400017a1670 */
[----:B------:R-:W-:Y:S01]  /*8410*/  ISETP.GE.AND P1, PT, R214, c[0x0][0x1d4], PT ;  /* 0x00007500d6007a0c */ /* 0x000fe20003f26270 */
[----:B------:R1:W-:Y:S01]  /*8420*/  @P0 LDGSTS.E.BYPASS.LTC128B.128 [R138+0x11100], [R16.64+0x100], !P4 ;  /* 0x11100100108a0fae */ /* 0x0003e2000e101d48 */
[C---:B------:R-:W-:Y:S02]  /*8430*/  ISETP.LT.OR P3, PT, R6.reuse, 0x21, P3 ;  /* 0x000000210600780c */ /* 0x040fe40001f61670 */
[C---:B------:R-:W-:Y:S01]  /*8440*/  ISETP.LT.OR P4, PT, R6.reuse, 0x1, P1 ;  /* 0x000000010600780c */ /* 0x040fe20000f81670 */
[----:B------:R-:W0:Y:S01]  /*8450*/  LDGDEPBAR ;  /* 0x00000000000079af */ /* 0x000e220000000000 */
[----:B------:R-:W-:-:S02]  /*8460*/  ISETP.LT.OR P2, PT, R6, 0x21, P2 ;  /* 0x000000210600780c */ /* 0x000fc40001741670 */
[----:B------:R-:W-:Y:S01]  /*8470*/  ISETP.LT.OR P1, PT, R6, 0x21, P1 ;  /* 0x000000210600780c */ /* 0x000fe20000f21670 */
[----:B------:R1:W-:Y:S01]  /*8480*/  LDGSTS.E.BYPASS.LTC128B.128 [R138+0x100], [R14.64], !P6 ;  /* 0x001000000e8a7fae */ /* 0x0003e2000f101d48 */
[----:B------:R-:W-:-:S03]  /*8490*/  IADD3 R6, P0, R14, UR7, RZ ;  /* 0x000000070e067c10 */ /* 0x000fc6000ff1e0ff */
[----:B------:R1:W-:Y:S01]  /*84a0*/  LDGSTS.E.BYPASS.LTC128B.128 [R138+0x2100], [R14.64+0x80], !P5 ;  /* 0x021000800e8a7fae */ /* 0x0003e2000e901d48 */
[----:B------:R-:W-:Y:S02]  /*84b0*/  ISETP.GT.AND P5, PT, R9, R232, PT ;  /* 0x000000e80900720c */ /* 0x000fe40003fa4270 */
[----:B------:R-:W-:Y:S01]  /*84c0*/  IADD3.X R7, R15, UR5, RZ, P0, !PT ;  /* 0x000000050f077c10 */ /* 0x000fe200087fe4ff */
[----:B------:R1:W-:Y:S04]  /*84d0*/  LDGSTS.E.BYPASS.LTC128B.128 [R138+0x4100], [R14.64+0x100], !P4 ;  /* 0x041001000e8a7fae */ /* 0x0003e8000e101d48 */
[----:B------:R1:W-:Y:S04]  /*84e0*/  LDGSTS.E.BYPASS.LTC128B.128 [R138+0x1100], [R6.64], !P3 ;  /* 0x01100000068a7fae */ /* 0x0003e8000d901d48 */
[----:B------:R1:W-:Y:S04]  /*84f0*/  LDGSTS.E.BYPASS.LTC128B.128 [R138+0x3100], [R6.64+0x80], !P2 ;  /* 0x03100080068a7fae */ /* 0x0003e8000d101d48 */
[----:B------:R1:W-:Y:S04]  /*8500*/  LDGSTS.E.BYPASS.LTC128B.128 [R138+0x5100], [R6.64+0x100], !P1 ;  /* 0x05100100068a7fae */ /* 0x0003e8000c901d48 */
[----:B------:R-:W0:Y:S01]  /*8510*/  LDGDEPBAR ;  /* 0x00000000000079af */ /* 0x000e220000000000 */
        /* <DEDUP_REMOVED lines=18> */
[----:B------:R-:W-:-:S07]  /*8640*/  IADD3.X R7, R19, R15, R5, P3, !PT ;  /* 0x0000000f13077210 */ /* 0x000fce0001ffe405 */
[----:B------:R1:W-:Y:S04]  /*8650*/  LDGSTS.E.BYPASS.LTC128B.128 [R138+0x14100], [R18.64+0x80], !P1 ;  /* 0x14100080128a7fae */ /* 0x0003e8000c901d48 */
[----:B------:R1:W-:Y:S04]  /*8660*/  LDGSTS.E.BYPASS.LTC128B.128 [R138+0x16100], [R18.64+0x100], !P0 ;  /* 0x16100100128a7fae */ /* 0x0003e8000c101d48 */
[----:B------:R1:W-:Y:S04]  /*8670*/  LDGSTS.E.BYPASS.LTC128B.128 [R138+0x13100], [R6.64], !P2 ;  /* 0x13100000068a7fae */ /* 0x0003e8000d101d48 */
[----:B------:R1:W-:Y:S04]  /*8680*/  LDGSTS.E.BYPASS.LTC128B.128 [R138+0x15100], [R6.64+0x80], !P1 ;  /* 0x15100080068a7fae */ /* 0x0003e8000c901d48 */
[----:B------:R1:W-:Y:S02]  /*8690*/  LDGSTS.E.BYPASS.LTC128B.128 [R138+0x17100], [R6.64+0x100], !P0 ;  /* 0x17100100068a7fae */ /* 0x0003e4000c101d48 */
.L_x_2315:
[----:B------:R-:W-:Y:S05]  /*86a0*/  BSYNC B0 ;  /* 0x0000000000007941 */ /* 0x000fea0003800000 */
.L_x_2314:
[----:B------:R-:W-:Y:S01]  /*86b0*/  ISETP.LT.AND P0, PT, RZ, c[0x0][0x27c], PT ;  /* 0x00009f00ff007a0c */ /* 0x000fe20003f01270 */
[----:B------:R-:W0:Y:S01]  /*86c0*/  LDGDEPBAR ;  /* 0x00000000000079af */ /* 0x000e220000000000 */
[----:B------:R-:W-:-:S11]  /*86d0*/  ISETP.NE.AND P6, PT, R240, 0x1, PT ;  /* 0x00000001f000780c */ /* 0x000fd60003fc5270 */
[----:B------:R-:W-:Y:S05]  /*86e0*/  @P0 BRA `(.L_x_2316) ;  /* 0x0000002000000947 */ /* 0x000fea0003800000 */
[----:B------:R-:W-:-:S04]  /*86f0*/  DEPBAR.LE SB0, 0x3 ;  /* 0x000080c00000791a */ /* 0x000fc80000000000 */
[----:B------:R-:W-:Y:S05]  /*8700*/  BRA `(.L_x_2317) ;  /* 0x000072e000007947 */ /* 0x000fea0003800000 */
.L_x_2316:
[----:B------:R-:W-:Y:S01]  /*8710*/  ULDC.U8 UR4, c[0x0][0x298] ;  /* 0x0000a60000047ab9 */ /* 0x000fe20000000000 */
[----:B-1---5:R-:W-:Y:S01]  /*8720*/  SHF.R.S32.HI R14, RZ, 0x1f, R81 ;  /* 0x0000001fff0e7819 */ /* 0x022fe20000011451 */
[----:B------:R-:W-:Y:S01]  /*8730*/  IMAD.WIDE.U32 R18, R81, c[0x0][0x280], RZ ;  /* 0x0000a00051127a25 */ /* 0x000fe200078e00ff */
[----:B------:R-:W-:Y:S01]  /*8740*/  ISETP.NE.AND P0, PT, RZ, UR4, PT ;  /* 0x00000004ff007c0c */ /* 0x000fe2000bf05270 */
[----:B------:R-:W-:Y:S01]  /*8750*/  BSSY B2, `(.L_x_2317) ;  /* 0x0000729000027945 */ /* 0x000fe20003800000 */
[C---:B------:R-:W-:Y:S01]  /*8760*/  IADD3 R15, R219.reuse, R209, RZ ;  /* 0x000000d1db0f7210 */ /* 0x040fe20007ffe0ff */
[C---:B------:R-:W-:Y:S01]  /*8770*/  IMAD R6, R14.reuse, c[0x0][0x280], RZ ;  /* 0x0000a0000e067a24 */ /* 0x040fe200078e02ff */
[----:B------:R-:W-:Y:S01]  /*8780*/  IADD3 R68, R219, 0x40, RZ ;  /* 0x00000040db447810 */ /* 0x000fe20007ffe0ff */
[----:B------:R-:W-:Y:S01]  /*8790*/  IMAD R14, R14, c[0x0][0x290], RZ ;  /* 0x0000a4000e0e7a24 */ /* 0x000fe200078e02ff */
[----:B------:R-:W-:Y:S01]  /*87a0*/  LEA R7, R218, R15, 0x6 ;  /* 0x0000000fda077211 */ /* 0x000fe200078e30ff */
[----:B------:R-:W-:-:S02]  /*87b0*/  IMAD R6, R81, c[0x0][0x284], R6 ;  /* 0x0000a10051067a24 */ /* 0x000fc400078e0206 */
[C---:B------:R-:W-:Y:S02]  /*87c0*/  IMAD R5, R81.reuse, c[0x0][0x294], R14 ;  /* 0x0000a50051057a24 */ /* 0x040fe400078e020e */
[----:B------:R-:W-:Y:S01]  /*87d0*/  IMAD.WIDE.U32 R20, R81, c[0x0][0x290], RZ ;  /* 0x0000a40051147a25 */ /* 0x000fe200078e00ff */
[----:B------:R-:W-:-:S04]  /*87e0*/  IADD3 R17, R6, R19, RZ ;  /* 0x0000001306117210 */ /* 0x000fc80007ffe0ff */
[----:B------:R-:W-:Y:S01]  /*87f0*/  IADD3 R5, R5, R21, RZ ;  /* 0x0000001505057210 */ /* 0x000fe20007ffe0ff */
[----:B------:R-:W-:Y:S05]  /*8800*/  @!P0 BRA `(.L_x_2318) ;  /* 0x0000387000008947 */ /* 0x000fea0003800000 */
[----:B------:R-:W-:Y:S01]  /*8810*/  @P6 IMAD.HI.U32 R6, R7, c[0x0][0x2c8], RZ ;  /* 0x0000b20007066a27 */ /* 0x000fe200078e00ff */
[C---:B------:R-:W-:Y:S01]  /*8820*/  IADD3 R29, R140.reuse, 0x20, RZ ;  /* 0x000000208c1d7810 */ /* 0x040fe20007ffe0ff */
[----:B------:R-:W-:Y:S01]  /*8830*/  BSSY B0, `(.L_x_2319) ;  /* 0x000006c000007945 */ /* 0x000fe20003800000 */
[C---:B------:R-:W-:Y:S01]  /*8840*/  IADD3 R36, R140.reuse, 0x10, RZ ;  /* 0x000000108c247810 */ /* 0x040fe20007ffe0ff */
[----:B------:R-:W-:Y:S01]  /*8850*/  IMAD.MOV.U32 R19, RZ, RZ, R17 ;  /* 0x000000ffff137224 */ /* 0x000fe200078e0011 */
[----:B------:R-:W-:Y:S01]  /*8860*/  @P6 SHF.R.U32.HI R7, RZ, c[0x0][0x2cc], R6 ;  /* 0x0000b300ff076a19 */ /* 0x000fe20000011606 */
[----:B------:R-:W-:Y:S01]  /*8870*/  IMAD.MOV.U32 R16, RZ, RZ, R20 ;  /* 0x000000ffff107224 */ /* 0x000fe200078e0014 */
[----:B------:R-:W-:Y:S01]  /*8880*/  IADD3 R24, R140, 0x30, RZ ;  /* 0x000000308c187810 */ /* 0x000fe20007ffe0ff */
[----:B------:R-:W-:Y:S01]  /*8890*/  IMAD.MOV.U32 R17, RZ, RZ, R5 ;  /* 0x000000ffff117224 */ /* 0x000fe200078e0005 */
[----:B------:R-:W-:Y:S01]  /*88a0*/  SHF.R.S32.HI R6, RZ, 0x1f, R7 ;  /* 0x0000001fff067819 */ /* 0x000fe20000011407 */
[C---:B------:R-:W-:Y:S01]  /*88b0*/  IMAD.WIDE.U32 R18, R7.reuse, c[0x0][0x280], R18 ;  /* 0x0000a00007127a25 */ /* 0x040fe200078e0012 */
[----:B------:R-:W-:Y:S01]  /*88c0*/  CS2R R42, SRZ ;  /* 0x00000000002a7805 */ /* 0x000fe2000001ff00 */
[----:B------:R-:W-:Y:S01]  /*88d0*/  CS2R R90, SRZ ;  /* 0x00000000005a7805 */ /* 0x000fe2000001ff00 */
[----:B------:R-:W-:Y:S01]  /*88e0*/  CS2R R98, SRZ ;  /* 0x0000000000627805 */ /* 0x000fe2000001ff00 */
[----:B------:R-:W-:Y:S01]  /*88f0*/  IMAD R14, R6, c[0x0][0x280], RZ ;  /* 0x0000a000060e7a24 */ /* 0x000fe200078e02ff */
        /* <DEDUP_REMOVED lines=12> */
[----:B------:R-:W-:Y:S01]  /*89c0*/  IADD3 R14, R140, 0x50, RZ ;  /* 0x000000508c0e7810 */ /* 0x000fe20007ffe0ff */
[----:B------:R-:W-:Y:S01]  /*89d0*/  CS2R R88, SRZ ;  /* 0x0000000000587805 */ /* 0x000fe2000001ff00 */
[----:B------:R-:W-:Y:S01]  /*89e0*/  LEA.HI.X R28, R18, c[0x0][0x274], R28, 0x1, P0 ;  /* 0x00009d00121c7a11 */ /* 0x000fe200000f0c1c */
[----:B------:R-:W-:Y:S01]  /*89f0*/  IMAD.IADD R25, R17, 0x1, R25 ;  /* 0x0000000111197824 */ /* 0x000fe200078e0219 */
[----:B------:R-:W-:Y:S01]  /*8a00*/  ISETP.GE.AND P0, PT, R15, R4, PT ;  /* 0x000000040f00720c */ /* 0x000fe20003f06270 */
[----:B------:R1:W3:Y:S01]  /*8a10*/  SHFL.IDX PT, R32, R22, RZ, 0x1c1f ;  /* 0x001c1fff16207589 */ /* 0x0002e200000e0000 */
[----:B------:R-:W-:Y:S01]  /*8a20*/  IADD3 R18, R140, 0x40, RZ ;  /* 0x000000408c127810 */ /* 0x000fe20007ffe0ff */
[----:B------:R-:W-:Y:S01]  /*8a30*/  CS2R R96, SRZ ;  /* 0x0000000000607805 */ /* 0x000fe2000001ff00 */
[----:B------:R-:W-:Y:S01]  /*8a40*/  LEA.HI.X R25, R16, c[0x0][0x28c], R25, 0x1, P1 ;  /* 0x0000a30010197a11 */ /* 0x000fe200008f0c19 */
[----:B------:R1:W4:Y:S01]  /*8a50*/  SHFL.IDX PT, R35, R28, RZ, 0x1c1f ;  /* 0x001c1fff1c237589 */ /* 0x00032200000e0000 */
[----:B------:R-:W-:Y:S01]  /*8a60*/  CS2R R104, SRZ ;  /* 0x0000000000687805 */ /* 0x000fe2000001ff00 */
[----:B------:R-:W-:Y:S01]  /*8a70*/  CS2R R114, SRZ ;  /* 0x0000000000727805 */ /* 0x000fe2000001ff00 */
[----:B------:R-:W-:Y:S01]  /*8a80*/  CS2R R118, SRZ ;  /* 0x0000000000767805 */ /* 0x000fe2000001ff00 */
[----:B------:R1:W1:Y:S01]  /*8a90*/  SHFL.IDX PT, R33, R25, RZ, 0x1c1f ;  /* 0x001c1fff19217589 */ /* 0x00026200000e0000 */
[----:B------:R-:W-:Y:S01]  /*8aa0*/  CS2R R106, SRZ ;  /* 0x00000000006a7805 */ /* 0x000fe2000001ff00 */
[----:B------:R-:W-:-:S02]  /*8ab0*/  SHF.R.S32.HI R6, RZ, 0x1f, R29 ;  /* 0x0000001fff067819 */ /* 0x000fc4000001141d */
[----:B------:R-:W-:Y:S02]  /*8ac0*/  SHF.R.S32.HI R19, RZ, 0x1f, R36 ;  /* 0x0000001fff137819 */ /* 0x000fe40000011424 */
[----:B------:R-:W-:Y:S02]  /*8ad0*/  SHF.R.S32.HI R17, RZ, 0x1f, R14 ;  /* 0x0000001fff117819 */ /* 0x000fe4000001140e */
[----:B------:R-:W-:Y:S02]  /*8ae0*/  SHF.R.S32.HI R7, RZ, 0x1f, R18 ;  /* 0x0000001fff077819 */ /* 0x000fe40000011412 */
[----:B------:R-:W-:Y:S01]  /*8af0*/  SHF.R.S32.HI R5, RZ, 0x1f, R24 ;  /* 0x0000001fff057819 */ /* 0x000fe20000011418 */
[----:B------:R-:W-:Y:S05]  /*8b00*/  @P0 BRA `(.L_x_2320) ;  /* 0x000003e000000947 */ /* 0x000fea0003800000 */
[----:B--2---:R-:W-:Y:S01]  /*8b10*/  ISETP.GE.AND P0, PT, R36, c[0x0][0x27c], PT ;  /* 0x00009f0024007a0c */ /* 0x004fe20003f06270 */
[----:B------:R-:W-:Y:S01]  /*8b20*/  CS2R R120, SRZ ;  /* 0x0000000000787805 */ /* 0x000fe2000001ff00 */
[----:B------:R-:W-:Y:S01]  /*8b30*/  ISETP.GE.AND P3, PT, R29, c[0x0][0x27c], PT ;  /* 0x00009f001d007a0c */ /* 0x000fe20003f66270 */
[----:B------:R-:W-:Y:S01]  /*8b40*/  CS2R R118, SRZ ;  /* 0x0000000000767805 */ /* 0x000fe2000001ff00 */
[----:B------:R-:W-:-:S09]  /*8b50*/  ISETP.GE.AND P2, PT, R24, c[0x0][0x27c], PT ;  /* 0x00009f0018007a0c */ /* 0x000fd20003f46270 */
[C---:B------:R-:W-:Y:S01]  /*8b60*/  @!P0 IMAD.SHL.U32 R23, R36.reuse, 0x2, RZ ;  /* 0x0000000224178824 */ /* 0x040fe200078e00ff */
[----:B------:R-:W-:-:S04]  /*8b70*/  @!P0 SHF.L.U64.HI R21, R36, 0x1, R19 ;  /* 0x0000000124158819 */ /* 0x000fc80000010213 */
[-C--:B------:R-:W-:Y:S02]  /*8b80*/  @!P0 IADD3 R30, P1, R34, R23.reuse, RZ ;  /* 0x00000017221e8210 */ /* 0x080fe40007f3e0ff */
[----:B---3--:R-:W-:Y:S01]  /*8b90*/  @!P0 IADD3 R38, P4, R32, R23, RZ ;  /* 0x0000001720268210 */ /* 0x008fe20007f9e0ff */
[----:B------:R-:W-:Y:S02]  /*8ba0*/  @!P3 IMAD.SHL.U32 R47, R29, 0x2, RZ ;  /* 0x000000021d2fb824 */ /* 0x000fe400078e00ff */
[--C-:B----4-:R-:W-:Y:S01]  /*8bb0*/  @!P0 IMAD.X R31, R35, 0x1, R21.reuse, P1 ;  /* 0x00000001231f8824 */ /* 0x110fe200008e0615 */
[----:B------:R-:W-:Y:S01]  /*8bc0*/  ISETP.GE.AND P1, PT, R18, c[0x0][0x27c], PT ;  /* 0x00009f0012007a0c */ /* 0x000fe20003f26270 */
[----:B-1----:R-:W-:Y:S01]  /*8bd0*/  @!P0 IMAD.X R39, R33, 0x1, R21, P4 ;  /* 0x0000000121278824 */ /* 0x002fe200020e0615 */
[----:B------:R-:W-:Y:S02]  /*8be0*/  @!P3 SHF.L.U64.HI R27, R29, 0x1, R6 ;  /* 0x000000011d1bb819 */ /* 0x000fe40000010206 */
[----:B------:R1:W5:Y:S01]  /*8bf0*/  @!P0 LD.E.64 R120, [R30.64] ;  /* 0x000000081e788980 */ /* 0x000362000c101b00 */
[----:B------:R-:W-:-:S03]  /*8c00*/  @!P2 IMAD.SHL.U32 R37, R24, 0x2, RZ ;  /* 0x000000021825a824 */ /* 0x000fc600078e00ff */
[----:B------:R2:W5:Y:S01]  /*8c10*/  @!P0 LD.E.64 R118, [R38.64] ;  /* 0x0000000826768980 */ /* 0x000562000c101b00 */
[-C--:B------:R-:W-:Y:S01]  /*8c20*/  @!P3 IADD3 R48, P0, R34, R47.reuse, RZ ;  /* 0x0000002f2230b210 */ /* 0x080fe20007f1e0ff */
[----:B------:R-:W-:Y:S01]  /*8c30*/  CS2R R102, SRZ ;  /* 0x0000000000667805 */ /* 0x000fe2000001ff00 */
[----:B------:R-:W-:Y:S01]  /*8c40*/  @!P2 SHF.L.U64.HI R23, R24, 0x1, R5 ;  /* 0x000000011817a819 */ /* 0x000fe20000010205 */
[----:B------:R-:W-:Y:S01]  /*8c50*/  CS2R R106, SRZ ;  /* 0x00000000006a7805 */ /* 0x000fe2000001ff00 */
[----:B------:R-:W-:Y:S01]  /*8c60*/  @!P3 IADD3 R46, P4, R32, R47, RZ ;  /* 0x0000002f202eb210 */ /* 0x000fe20007f9e0ff */
[----:B------:R-:W-:Y:S01]  /*8c70*/  @!P3 IMAD.X R49, R35, 0x1, R27, P0 ;  /* 0x000000012331b824 */ /* 0x000fe200000e061b */
[-C--:B------:R-:W-:Y:S02]  /*8c80*/  @!P2 IADD3 R40, P0, R34, R37.reuse, RZ ;  /* 0x000000252228a210 */ /* 0x080fe40007f1e0ff */
[----:B------:R-:W-:Y:S01]  /*8c90*/  @!P1 SHF.L.U64.HI R21, R18, 0x1, R7 ;  /* 0x0000000112159819 */ /* 0x000fe20000010207 */
[----:B------:R-:W-:Y:S01]  /*8ca0*/  @!P3 IMAD.X R47, R33, 0x1, R27, P4 ;  /* 0x00000001212fb824 */ /* 0x000fe200020e061b */
[----:B------:R-:W-:Y:S01]  /*8cb0*/  @!P2 IADD3 R44, P4, R32, R37, RZ ;  /* 0x00000025202ca210 */ /* 0x000fe20007f9e0ff */
[----:B------:R-:W-:-:S04]  /*8cc0*/  @!P2 IMAD.X R41, R35, 0x1, R23, P0 ;  /* 0x000000012329a824 */ /* 0x000fc800000e0617 */
[----:B------:R-:W-:Y:S01]  /*8cd0*/  @!P2 IMAD.X R45, R33, 0x1, R23, P4 ;  /* 0x00000001212da824 */ /* 0x000fe200020e0617 */
[----:B------:R-:W-:Y:S01]  /*8ce0*/  ISETP.GE.AND P4, PT, R140, c[0x0][0x27c], PT ;  /* 0x00009f008c007a0c */ /* 0x000fe20003f86270 */
[----:B-1----:R-:W-:-:S05]  /*8cf0*/  @!P1 IMAD.SHL.U32 R31, R18, 0x2, RZ ;  /* 0x00000002121f9824 */ /* 0x002fca00078e00ff */
[----:B--2---:R-:W-:-:S07]  /*8d00*/  @!P1 IADD3 R38, P0, R34, R31, RZ ;  /* 0x0000001f22269210 */ /* 0x004fce0007f1e0ff */
[----:B------:R-:W-:-:S04]  /*8d10*/  @!P4 IMAD.WIDE R52, R140, 0x2, R34 ;  /* 0x000000028c34c825 */ /* 0x000fc800078e0222 */
[----:B------:R-:W-:Y:S01]  /*8d20*/  @!P1 IMAD.X R39, R35, 0x1, R21, P0 ;  /* 0x0000000123279824 */ /* 0x000fe200000e0615 */
[----:B------:R-:W-:Y:S01]  /*8d30*/  @!P1 IADD3 R30, P0, R32, R31, RZ ;  /* 0x0000001f201e9210 */ /* 0x000fe20007f1e0ff */
[----:B------:R-:W-:Y:S01]  /*8d40*/  @!P4 IMAD.WIDE R50, R140, 0x2, R32 ;  /* 0x000000028c32c825 */ /* 0x000fe200078e0220 */
[----:B------:R1:W5:Y:S03]  /*8d50*/  @!P4 LD.E.64 R102, [R52.64] ;  /* 0x000000083466c980 */ /* 0x000366000c101b00 */
[----:B------:R-:W-:Y:S01]  /*8d60*/  @!P1 IMAD.X R31, R33, 0x1, R21, P0 ;  /* 0x00000001211f9824 */ /* 0x000fe200000e0615 */
[----:B------:R-:W-:Y:S01]  /*8d70*/  ISETP.GE.AND P0, PT, R14, c[0x0][0x27c], PT ;  /* 0x00009f000e007a0c */ /* 0x000fe20003f06270 */
[----:B------:R1:W5:-:S12]  /*8d80*/  @!P4 LD.E.64 R106, [R50.64] ;  /* 0x00000008326ac980 */ /* 0x000358000c101b00 */
[C---:B------:R-:W-:Y:S01]  /*8d90*/  @!P0 IMAD.SHL.U32 R20, R14.reuse, 0x2, RZ ;  /* 0x000000020e148824 */ /* 0x040fe200078e00ff */
[----:B------:R-:W-:-:S04]  /*8da0*/  @!P0 SHF.L.U64.HI R16, R14, 0x1, R17 ;  /* 0x000000010e108819 */ /* 0x000fc80000010211 */
[----:B------:R-:W-:-:S05]  /*8db0*/  @!P0 IADD3 R34, P4, R34, R20, RZ ;  /* 0x0000001422228210 */ /* 0x000fca0007f9e0ff */
[--C-:B------:R-:W-:Y:S01]  /*8dc0*/  @!P0 IMAD.X R35, R35, 0x1, R16.reuse, P4 ;  /* 0x0000000123238824 */ /* 0x100fe200020e0610 */
[----:B------:R-:W-:Y:S01]  /*8dd0*/  @!P0 IADD3 R20, P4, R32, R20, RZ ;  /* 0x0000001420148210 */ /* 0x000fe20007f9e0ff */
        /* <DEDUP_REMOVED lines=8> */
[----:B------:R-:W-:Y:S01]  /*8e60*/  @!P0 IMAD.X R21, R33, 0x1, R16, P4 ;  /* 0x0000000121158824 */ /* 0x000fe200020e0610 */
[----:B------:R1:W5:Y:S04]  /*8e70*/  @!P3 LD.E.64 R116, [R48.64] ;  /* 0x000000083074b980 */ /* 0x000368000c101b00 */
[----:B------:R1:W5:Y:S04]  /*8e80*/  @!P3 LD.E.64 R114, [R46.64] ;  /* 0x000000082e72b980 */ /* 0x000368000c101b00 */
[----:B------:R1:W5:Y:S04]  /*8e90*/  @!P2 LD.E.64 R110, [R40.64] ;  /* 0x00000008286ea980 */ /* 0x000368000c101b00 */
[----:B------:R1:W5:Y:S04]  /*8ea0*/  @!P2 LD.E.64 R104, [R44.64] ;  /* 0x000000082c68a980 */ /* 0x000368000c101b00 */
[----:B------:R1:W5:Y:S04]  /*8eb0*/  @!P1 LD.E.64 R98, [R38.64] ;  /* 0x0000000826629980 */ /* 0x000368000c101b00 */
[----:B------:R1:W5:Y:S04]  /*8ec0*/  @!P1 LD.E.64 R96, [R30.64] ;  /* 0x000000081e609980 */ /* 0x000368000c101b00 */
[----:B------:R1:W5:Y:S04]  /*8ed0*/  @!P0 LD.E.64 R90, [R34.64] ;  /* 0x00000008225a8980 */ /* 0x000368000c101b00 */
[----:B------:R1:W5:Y:S02]  /*8ee0*/  @!P0 LD.E.64 R88, [R20.64] ;  /* 0x0000000814588980 */ /* 0x000364000c101b00 */
.L_x_2320:
[----:B--2---:R-:W-:Y:S05]  /*8ef0*/  BSYNC B0 ;  /* 0x0000000000007941 */ /* 0x004fea0003800000 */
.L_x_2319:
[----:B------:R-:W-:Y:S01]  /*8f00*/  IADD3 R15, R15, 0x40, RZ ;  /* 0x000000400f0f7810 */ /* 0x000fe20007ffe0ff */
[----:B-1---5:R-:W-:Y:S01]  /*8f10*/  IMAD.MOV.U32 R21, RZ, RZ, R90 ;  /* 0x000000ffff157224 */ /* 0x022fe200078e005a */
[----:B------:R1:W2:Y:S01]  /*8f20*/  SHFL.IDX PT, R27, R28, 0x1, 0x1c1f ;  /* 0x003c1f001c1b7f89 */ /* 0x0002a200000e0000 */
[----:B------:R-:W-:Y:S01]  /*8f30*/  IMAD.MOV.U32 R20, RZ, RZ, R91 ;  /* 0x000000ffff147224 */ /* 0x000fe200078e005b */
[----:B------:R-:W-:Y:S01]  /*8f40*/  ISETP.GE.AND P0, PT, R15, R4, PT ;  /* 0x000000040f00720c */ /* 0x000fe20003f06270 */
        /* <DEDUP_REMOVED lines=41> */
[----:B------:R-:W4:Y:S01]  /*91e0*/  SHFL.IDX PT, R26, R26, 0x1, 0x1c1f ;  /* 0x003c1f001a1a7f89 */ /* 0x000f2200000e0000 */
[----:B------:R-:W-:Y:S01]  /*91f0*/  IMAD.MOV.U32 R15, RZ, RZ, R107 ;  /* 0x000000ffff0f7224 */ /* 0x000fe200078e006b */
[----:B------:R-:W-:Y:S01]  /*9200*/  BSSY B0, `(.L_x_2321) ;  /* 0x0000051000007945 */ /* 0x000fe20003800000 */
[----:B------:R-:W-:Y:S01]  /*9210*/  PRMT R92, R21, 0x7610, R92 ;  /* 0x00007610155c7816 */ /* 0x000fe2000000005c */
[----:B------:R1:W3:Y:S01]  /*9220*/  SHFL.IDX PT, R23, R25, 0x1, 0x1c1f ;  /* 0x003c1f0019177f89 */ /* 0x0002e200000e0000 */
[----:B------:R-:W-:Y:S01]  /*9230*/  PRMT R87, R20, 0x7610, R87 ;  /* 0x0000761014577816 */ /* 0x000fe20000000057 */
[----:B------:R-:W-:Y:S01]  /*9240*/  CS2R R50, SRZ ;  /* 0x0000000000327805 */ /* 0x000fe2000001ff00 */
[----:B------:R-:W-:Y:S01]  /*9250*/  PRMT R16, R16, 0x5410, R16 ;  /* 0x0000541010107816 */ /* 0x000fe20000000010 */
[----:B------:R-:W1:Y:S01]  /*9260*/  SHFL.IDX PT, R22, R22, 0x1, 0x1c1f ;  /* 0x003c1f0016167f89 */ /* 0x000e6200000e0000 */
[----:B------:R-:W-:Y:S01]  /*9270*/  PRMT R15, R15, 0x5410, R15 ;  /* 0x000054100f0f7816 */ /* 0x000fe2000000000f */
        /* <DEDUP_REMOVED lines=18> */
[-C--:B----4-:R-:W-:Y:S02]  /*93a0*/  @!P0 IADD3 R38, P1, R26, R21.reuse, RZ ;  /* 0x000000151a268210 */ /* 0x090fe40007f3e0ff */
[----:B-1----:R-:W-:-:S03]  /*93b0*/  @!P0 IADD3 R30, P4, R22, R21, RZ ;  /* 0x00000015161e8210 */ /* 0x002fc60007f9e0ff */
[--C-:B------:R-:W-:Y:S01]  /*93c0*/  @!P0 IMAD.X R39, R27, 0x1, R19.reuse, P1 ;  /* 0x000000011b278824 */ /* 0x100fe200008e0613 */
[----:B------:R-:W-:Y:S01]  /*93d0*/  ISETP.GE.AND P1, PT, R18, c[0x0][0x27c], PT ;  /* 0x00009f0012007a0c */ /* 0x000fe20003f26270 */
[----:B---3--:R-:W-:Y:S02]  /*93e0*/  @!P0 IMAD.X R31, R23, 0x1, R19, P4 ;  /* 0x00000001171f8824 */ /* 0x008fe400020e0613 */
[C---:B------:R-:W-:Y:S01]  /*93f0*/  @!P3 IMAD.SHL.U32 R19, R29.reuse, 0x2, RZ ;  /* 0x000000021d13b824 */ /* 0x040fe200078e00ff */
[----:B------:R1:W5:Y:S01]  /*9400*/  @!P0 LD.E.64 R72, [R38.64] ;  /* 0x0000000826488980 */ /* 0x000362000c101b00 */
[----:B------:R-:W-:Y:S02]  /*9410*/  @!P3 SHF.L.U64.HI R6, R29, 0x1, R6 ;  /* 0x000000011d06b819 */ /* 0x000fe40000010206 */
[----:B------:R-:W-:Y:S01]  /*9420*/  @!P2 SHF.L.U64.HI R20, R24, 0x1, R5 ;  /* 0x000000011814a819 */ /* 0x000fe20000010205 */
[----:B------:R2:W5:Y:S01]  /*9430*/  @!P0 LD.E.64 R70, [R30.64] ;  /* 0x000000081e468980 */ /* 0x000562000c101b00 */
[-C--:B------:R-:W-:Y:S01]  /*9440*/  @!P3 IADD3 R34, P0, R26, R19.reuse, RZ ;  /* 0x000000131a22b210 */ /* 0x080fe20007f1e0ff */
[----:B------:R-:W-:Y:S01]  /*9450*/  @!P2 IMAD.SHL.U32 R5, R24, 0x2, RZ ;  /* 0x000000021805a824 */ /* 0x000fe200078e00ff */
[----:B------:R-:W-:Y:S01]  /*9460*/  @!P3 IADD3 R44, P4, R22, R19, RZ ;  /* 0x00000013162cb210 */ /* 0x000fe20007f9e0ff */
[----:B------:R-:W-:Y:S01]  /*9470*/  CS2R R80, SRZ ;  /* 0x0000000000507805 */ /* 0x000fe2000001ff00 */
[C---:B------:R-:W-:Y:S01]  /*9480*/  @!P1 IMAD.SHL.U32 R19, R18.reuse, 0x2, RZ ;  /* 0x0000000212139824 */ /* 0x040fe200078e00ff */
[----:B------:R-:W-:Y:S01]  /*9490*/  @!P1 SHF.L.U64.HI R7, R18, 0x1, R7 ;  /* 0x0000000112079819 */ /* 0x000fe20000010207 */
[--C-:B------:R-:W-:Y:S01]  /*94a0*/  @!P3 IMAD.X R35, R27, 0x1, R6.reuse, P0 ;  /* 0x000000011b23b824 */ /* 0x100fe200000e0606 */
[----:B------:R-:W-:Y:S01]  /*94b0*/  @!P2 IADD3 R32, P0, R26, R5, RZ ;  /* 0x000000051a20a210 */ /* 0x000fe20007f1e0ff */
[----:B------:R-:W-:Y:S01]  /*94c0*/  @!P3 IMAD.X R45, R23, 0x1, R6, P4 ;  /* 0x00000001172db824 */ /* 0x000fe200020e0606 */
[----:B------:R-:W-:-:S03]  /*94d0*/  CS2R R78, SRZ ;  /* 0x00000000004e7805 */ /* 0x000fc6000001ff00 */
[----:B------:R-:W-:Y:S01]  /*94e0*/  @!P2 IMAD.X R33, R27, 0x1, R20, P0 ;  /* 0x000000011b21a824 */ /* 0x000fe200000e0614 */
[----:B-1----:R-:W-:Y:S02]  /*94f0*/  @!P2 IADD3 R38, P4, R22, R5, RZ ;  /* 0x000000051626a210 */ /* 0x002fe40007f9e0ff */
[----:B--2---:R-:W-:-:S03]  /*9500*/  @!P1 IADD3 R30, P0, R26, R19, RZ ;  /* 0x000000131a1e9210 */ /* 0x004fc60007f1e0ff */
[----:B------:R-:W-:Y:S01]  /*9510*/  @!P2 IMAD.X R39, R23, 0x1, R20, P4 ;  /* 0x000000011727a824 */ /* 0x000fe200020e0614 */
[----:B------:R-:W-:Y:S01]  /*9520*/  ISETP.GE.AND P4, PT, R140, c[0x0][0x27c], PT ;  /* 0x00009f008c007a0c */ /* 0x000fe20003f86270 */
[----:B------:R-:W-:Y:S01]  /*9530*/  @!P1 IMAD.X R31, R27, 0x1, R7, P0 ;  /* 0x000000011b1f9824 */ /* 0x000fe200000e0607 */
[----:B------:R-:W-:-:S05]  /*9540*/  @!P1 IADD3 R6, P0, R22, R19, RZ ;  /* 0x0000001316069210 */ /* 0x000fca0007f1e0ff */
[----:B------:R-:W-:Y:S01]  /*9550*/  @!P1 IMAD.X R7, R23, 0x1, R7, P0 ;  /* 0x0000000117079824 */ /* 0x000fe200000e0607 */
[----:B------:R-:W-:-:S05]  /*9560*/  ISETP.GE.AND P0, PT, R14, c[0x0][0x27c], PT ;  /* 0x00009f000e007a0c */ /* 0x000fca0003f06270 */
[----:B------:R-:W-:-:S04]  /*9570*/  @!P4 IMAD.WIDE R42, R140, 0x2, R26 ;  /* 0x000000028c2ac825 */ /* 0x000fc800078e021a */
[----:B------:R-:W-:Y:S01]  /*9580*/  @!P4 IMAD.WIDE R40, R140, 0x2, R22 ;  /* 0x000000028c28c825 */ /* 0x000fe200078e0216 */
[----:B------:R1:W5:Y:S04]  /*9590*/  @!P4 LD.E.64 R80, [R42.64] ;  /* 0x000000082a50c980 */ /* 0x000368000c101b00 */
[----:B------:R2:W5:Y:S01]  /*95a0*/  @!P4 LD.E.64 R78, [R40.64] ;  /* 0x00000008284ec980 */ /* 0x000562000c101b00 */
        /* <DEDUP_REMOVED lines=11> */
[----:B------:R-:W-:Y:S01]  /*9660*/  @!P0 IMAD.X R23, R23, 0x1, R17, P4 ;  /* 0x0000000117178824 */ /* 0x000fe200020e0611 */
[----:B------:R3:W5:Y:S01]  /*9670*/  @!P3 LD.E.64 R66, [R34.64] ;  /* 0x000000082242b980 */ /* 0x000762000c101b00 */
[----:B-1----:R-:W-:-:S03]  /*9680*/  CS2R R42, SRZ ;  /* 0x00000000002a7805 */ /* 0x002fc6000001ff00 */
[----:B------:R3:W5:Y:S01]  /*9690*/  @!P3 LD.E.64 R64, [R44.64] ;  /* 0x000000082c40b980 */ /* 0x000762000c101b00 */
[----:B--2---:R-:W-:-:S03]  /*96a0*/  CS2R R40, SRZ ;  /* 0x0000000000287805 */ /* 0x004fc6000001ff00 */
[----:B------:R3:W5:Y:S04]  /*96b0*/  @!P2 LD.E.64 R58, [R32.64] ;  /* 0x00000008203aa980 */ /* 0x000768000c101b00 */
[----:B------:R3:W5:Y:S04]  /*96c0*/  @!P2 LD.E.64 R56, [R38.64] ;  /* 0x000000082638a980 */ /* 0x000768000c101b00 */
[----:B------:R3:W5:Y:S04]  /*96d0*/  @!P1 LD.E.64 R50, [R30.64] ;  /* 0x000000081e329980 */ /* 0x000768000c101b00 */
[----:B------:R3:W5:Y:S04]  /*96e0*/  @!P1 LD.E.64 R46, [R6.64] ;  /* 0x00000008062e9980 */ /* 0x000768000c101b00 */
[----:B------:R3:W5:Y:S04]  /*96f0*/  @!P0 LD.E.64 R42, [R20.64] ;  /* 0x00000008142a8980 */ /* 0x000768000c101b00 */
[----:B------:R3:W5:Y:S02]  /*9700*/  @!P0 LD.E.64 R40, [R22.64] ;  /* 0x0000000816288980 */ /* 0x000764000c101b00 */
.L_x_2322:
[----:B--2---:R-:W-:Y:S05]  /*9710*/  BSYNC B0 ;  /* 0x0000000000007941 */ /* 0x004fea0003800000 */
.L_x_2321:
[----:B---3-5:R-:W-:Y:S01]  /*9720*/  IMAD.MOV.U32 R6, RZ, RZ, R42 ;  /* 0x000000ffff067224 */ /* 0x028fe200078e002a */
[----:B------:R-:W-:Y:S01]  /*9730*/  LOP3.LUT R19, R83, 0x18, R142, 0xf8, !PT ;  /* 0x0000001853137812 */ /* 0x000fe200078ef88e */
[----:B------:R-:W-:Y:S01]  /*9740*/  IMAD.MOV.U32 R5, RZ, RZ, R43 ;  /* 0x000000ffff057224 */ /* 0x000fe200078e002b */
[----:B------:R-:W-:Y:S01]  /*9750*/  LOP3.LUT P0, RZ, R82, 0x4, RZ, 0xc0, !PT ;  /* 0x0000000452ff7812 */ /* 0x000fe2000780c0ff */
[----:B------:R-:W-:Y:S01]  /*9760*/  IMAD.MOV.U32 R7, RZ, RZ, R51 ;  /* 0x000000ffff077224 */ /* 0x000fe200078e0033 */
[----:B------:R-:W-:Y:S01]  /*9770*/  PRMT R17, R6, 0x7610, R17 ;  /* 0x0000761006117816 */ /* 0x000fe20000000011 */
[----:B------:R-:W-:Y:S01]  /*9780*/  IMAD.MOV.U32 R6, RZ, RZ, R58 ;  /* 0x000000ffff067224 */ /* 0x000fe200078e003a */
[----:B------:R-:W-:Y:S01]  /*9790*/  PRMT R16, R5, 0x7610, R16 ;  /* 0x0000761005107816 */ /* 0x000fe20000000010 */
[----:B------:R-:W-:Y:S01]  /*97a0*/  IMAD.MOV.U32 R5, RZ, RZ, R59 ;  /* 0x000000ffff057224 */ /* 0x000fe200078e003b */
[----:B-1----:R-:W-:Y:S01]  /*97b0*/  PRMT R22, R7, 0x7610, R22 ;  /* 0x0000761007167816 */ /* 0x002fe20000000016 */
[----:B------:R-:W-:Y:S01]  /*97c0*/  IMAD.MOV.U32 R7, RZ, RZ, R67 ;  /* 0x000000ffff077224 */ /* 0x000fe200078e0043 */
[----:B------:R-:W-:Y:S01]  /*97d0*/  PRMT R28, R6, 0x7610, R28 ;  /* 0x00007610061c7816 */ /* 0x000fe2000000001c */
[----:B------:R-:W-:Y:S01]  /*97e0*/  IMAD.MOV.U32 R6, RZ, RZ, R72 ;  /* 0x000000ffff067224 */ /* 0x000fe200078e0048 */
[----:B------:R-:W-:Y:S01]  /*97f0*/  PRMT R27, R5, 0x7610, R27 ;  /* 0x00007610051b7816 */ /* 0x000fe2000000001b */
[----:B------:R-:W-:Y:S01]  /*9800*/  IMAD.MOV.U32 R5, RZ, RZ, R73 ;  /* 0x000000ffff057224 */ /* 0x000fe200078e0049 */
[----:B------:R-:W-:Y:S01]  /*9810*/  LOP3.LUT R19, R12, R19, R13, 0xf6, !PT ;  /* 0x000000130c137212 */ /* 0x000fe200078ef60d */
[----:B------:R-:W-:Y:S01]  /*9820*/  IMAD.MOV.U32 R12, RZ, RZ, R50 ;  /* 0x000000ffff0c7224 */ /* 0x000fe200078e0032 */
[----:B------:R-:W-:Y:S01]  /*9830*/  PRMT R31, R7, 0x7610, R31 ;  /* 0x00007610071f7816 */ /* 0x000fe2000000001f */
[----:B------:R-:W-:Y:S01]  /*9840*/  IMAD.IADD R55, R4, 0x1, -R209 ;  /* 0x0000000104377824 */ /* 0x000fe200078e0ad1 */
[----:B----4-:R-:W-:Y:S01]  /*9850*/  PRMT R35, R6, 0x7610, R35 ;  /* 0x0000761006237816 */ /* 0x010fe20000000023 */
[----:B------:R-:W-:Y:S01]  /*9860*/  IMAD.MOV.U32 R7, RZ, RZ, R81 ;  /* 0x000000ffff077224 */ /* 0x000fe200078e0051 */
[----:B------:R-:W-:Y:S01]  /*9870*/  PRMT R34, R5, 0x7610, R34 ;  /* 0x0000761005227816 */ /* 0x000fe20000000022 */
[----:B------:R-:W-:Y:S01]  /*9880*/  IMAD.MOV.U32 R6, RZ, RZ, R40 ;  /* 0x000000ffff067224 */ /* 0x000fe200078e0028 */
[----:B------:R-:W-:Y:S01]  /*9890*/  PRMT R23, R12, 0x7610, R23 ;  /* 0x000076100c177816 */ /* 0x000fe20000000017 */
[----:B------:R-:W-:Y:S01]  /*98a0*/  IMAD.MOV.U32 R5, RZ, RZ, R41 ;  /* 0x000000ffff057224 */ /* 0x000fe200078e0029 */
[----:B------:R-:W-:Y:S01]  /*98b0*/  IMNMX R55, R55, 0x80, PT ;  /* 0x0000008037377817 */ /* 0x000fe20003800200 */
[----:B------:R-:W-:Y:S01]  /*98c0*/  IMAD.MOV.U32 R12, RZ, RZ, R66 ;  /* 0x000000ffff0c7224 */ /* 0x000fe200078e0042 */
[----:B------:R-:W-:Y:S01]  /*98d0*/  PRMT R39, R7, 0x7610, R39 ;  /* 0x0000761007277816 */ /* 0x000fe20000000027 */
[----:B------:R-:W-:Y:S01]  /*98e0*/  IMAD.MOV.U32 R7, RZ, RZ, R47 ;  /* 0x000000ffff077224 */ /* 0x000fe200078e002f */
[----:B------:R-:W-:Y:S01]  /*98f0*/  PRMT R15, R6, 0x7610, R15 ;  /* 0x00007610060f7816 */ /* 0x000fe2000000000f */
[----:B------:R-:W-:Y:S01]  /*9900*/  IMAD.MOV.U32 R6, RZ, RZ, R56 ;  /* 0x000000ffff067224 */ /* 0x000fe200078e0038 */
[----:B------:R-:W-:Y:S01]  /*9910*/  PRMT R13, R5, 0x7610, R13 ;  /* 0x00007610050d7816 */ /* 0x000fe2000000000d */
[----:B------:R-:W-:Y:S01]  /*9920*/  IMAD.MOV.U32 R5, RZ, RZ, R57 ;  /* 0x000000ffff057224 */ /* 0x000fe200078e0039 */
[----:B------:R-:W-:Y:S01]  /*9930*/  ISETP.GE.AND P1, PT, R219, R55, PT ;  /* 0x00000037db00720c */ /* 0x000fe20003f26270 */
[----:B------:R-:W-:Y:S01]  /*9940*/  IMAD.SHL.U32 R19, R19, 0x2, RZ ;  /* 0x0000000213137824 */ /* 0x000fe200078e00ff */
        /* <DEDUP_REMOVED lines=16> */
[----:B------:R-:W-:-:S04]  /*9a50*/  DEPBAR.LE SB0, 0x3 ;  /* 0x000080c00000791a */ /* 0x000fc80000000000 */
[C---:B------:R-:W-:Y:S01]  /*9a60*/  IADD3 R4, R19.reuse, 0x18100, RZ ;  /* 0x0001810013047810 */ /* 0x040fe20007ffe0ff */
[----:B------:R-:W-:Y:S01]  /*9a70*/  BSSY B1, `(.L_x_2323) ;  /* 0x0000133000017945 */ /* 0x000fe20003800000 */
[----:B------:R-:W-:Y:S02]  /*9a80*/  PRMT R21, R12, 0x7610, R21 ;  /* 0x000076100c157816 */ /* 0x000fe40000000015 */
[----:B------:R-:W-:Y:S02]  /*9a90*/  IADD3 R12, R19, 0x18140, RZ ;  /* 0x00018140130c7810 */ /* 0x000fe40007ffe0ff */
[----:B------:R-:W-:Y:S02]  /*9aa0*/  PRMT R37, R7, 0x7610, R37 ;  /* 0x0000761007257816 */ /* 0x000fe40000000025 */
[----:B------:R-:W-:Y:S02]  /*9ab0*/  PRMT R48, R6, 0x7610, R48 ;  /* 0x0000761006307816 */ /* 0x000fe40000000030 */
[----:B------:R-:W-:-:S02]  /*9ac0*/  PRMT R45, R5, 0x7610, R45 ;  /* 0x00007610052d7816 */ /* 0x000fc4000000002d */
[----:B------:R-:W-:Y:S01]  /*9ad0*/  @P0 IADD3 R12, R4, -0x40, RZ ;  /* 0xffffffc0040c0810 */ /* 0x000fe20007ffe0ff */
[----:B------:R-:W-:Y:S06]  /*9ae0*/  BAR.SYNC.DEFER_BLOCKING 0x0 ;  /* 0x0000000000007b1d */ /* 0x000fec0000010000 */
[----:B------:R-:W-:Y:S05]  /*9af0*/  @P1 BRA `(.L_x_2324) ;  /* 0x000012a000001947 */ /* 0x000fea0003800000 */
[----:B------:R-:W-:Y:S01]  /*9b00*/  ISETP.GE.AND P0, PT, R140, c[0x0][0x27c], PT ;  /* 0x00009f008c007a0c */ /* 0x000fe20003f06270 */
[----:B------:R-:W-:-:S12]  /*9b10*/  BSSY B0, `(.L_x_2325) ;  /* 0x0000030000007945 */ /* 0x000fd80003800000 */
[----:B------:R-:W-:Y:S05]  /*9b20*/  @P0 BRA `(.L_x_2326) ;  /* 0x000002e000000947 */ /* 0x000fea0003800000 */
[----:B------:R-:W1:Y:S01]  /*9b30*/  LDS.128 R4, [R19+0x18100] ;  /* 0x0181000013047984 */ /* 0x000e620000000c00 */
[----:B------:R-:W-:Y:S02]  /*9b40*/  SHF.R.U32.HI R82, RZ, 0x10, R107 ;  /* 0x00000010ff527819 */ /* 0x000fe4000001166b */
[--C-:B------:R-:W-:Y:S02]  /*9b50*/  SHF.R.U64 R101, R102, 0x10, R103.reuse ;  /* 0x0000001066657819 */ /* 0x100fe40000001267 */
[----:B------:R-:W-:Y:S02]  /*9b60*/  SHF.R.U32.HI R102, RZ, 0x10, R103 ;  /* 0x00000010ff667819 */ /* 0x000fe40000011667 */
[----:B------:R-:W-:Y:S02]  /*9b70*/  PRMT R82, R15, 0x5432, R82 ;  /* 0x000054320f527816 */ /* 0x000fe40000000052 */
[----:B------:R-:W-:Y:S02]  /*9b80*/  PRMT R95, R95, 0x5410, R102 ;  /* 0x000054105f5f7816 */ /* 0x000fe40000000066 */
[----:B------:R-:W-:-:S02]  /*9b90*/  SHF.R.U64 R83, R106, 0x10, R107 ;  /* 0x000000106a537819 */ /* 0x000fc4000000126b */
[----:B------:R-:W-:Y:S02]  /*9ba0*/  PRMT R100, R100, 0x5410, R101 ;  /* 0x0000541064647816 */ /* 0x000fe40000000065 */
[----:B------:R-:W-:Y:S02]  /*9bb0*/  LOP3.LUT R109, R95, 0xffff0000, RZ, 0xc0, !PT ;  /* 0xffff00005f6d7812 */ /* 0x000fe400078ec0ff */
[----:B------:R-:W-:Y:S02]  /*9bc0*/  PRMT R83, R16, 0x5432, R83 ;  /* 0x0000543210537816 */ /* 0x000fe40000000053 */
[C---:B-1----:R-:W-:Y:S01]  /*9bd0*/  LOP3.LUT R101, R6.reuse, 0xffff0000, RZ, 0xc0, !PT ;  /* 0xffff000006657812 */ /* 0x042fe200078ec0ff */
[----:B------:R-:W-:Y:S01]  /*9be0*/  IMAD.U32 R102, R6, 0x10000, RZ ;  /* 0x0001000006667824 */ /* 0x000fe200078e00ff */
[C---:B------:R-:W-:Y:S01]  /*9bf0*/  SHF.L.U32 R108, R4.reuse, 0x10, RZ ;  /* 0x00000010046c7819 */ /* 0x040fe200000006ff */
[C---:B------:R-:W-:Y:S01]  /*9c00*/  IMAD.U32 R6, R7.reuse, 0x10000, RZ ;  /* 0x0001000007067824 */ /* 0x040fe200078e00ff */
[----:B------:R-:W-:Y:S01]  /*9c10*/  LOP3.LUT R107, R4, 0xffff0000, RZ, 0xc0, !PT ;  /* 0xffff0000046b7812 */ /* 0x000fe200078ec0ff */
[C---:B------:R-:W-:Y:S01]  /*9c20*/  IMAD.U32 R4, R82.reuse, 0x10000, RZ ;  /* 0x0001000052047824 */ /* 0x040fe200078e00ff */
[----:B------:R-:W-:Y:S01]  /*9c30*/  LOP3.LUT R103, R7, 0xffff0000, RZ, 0xc0, !PT ;  /* 0xffff000007677812 */ /* 0x000fe200078ec0ff */
[----:B------:R-:W-:Y:S01]  /*9c40*/  IMAD.U32 R7, R95, 0x10000, RZ ;  /* 0x000100005f077824 */ /* 0x000fe200078e00ff */
[----:B------:R-:W-:Y:S01]  /*9c50*/  LOP3.LUT R82, R82, 0xffff0000, RZ, 0xc0, !PT ;  /* 0xffff000052527812 */ /* 0x000fe200078ec0ff */
[----:B------:R-:W-:Y:S01]  /*9c60*/  FMUL.FTZ R95, R101, R4 ;  /* 0x00000004655f7220 */ /* 0x000fe20000410000 */
[----:B------:R-:W-:Y:S01]  /*9c70*/  SHF.L.U32 R106, R5, 0x10, RZ ;  /* 0x00000010056a7819 */ /* 0x000fe200000006ff */
[----:B------:R-:W-:Y:S01]  /*9c80*/  FMUL.FTZ R101, R101, R7 ;  /* 0x0000000765657220 */ /* 0x000fe20000410000 */
[----:B------:R-:W-:Y:S01]  /*9c90*/  LOP3.LUT R112, R5, 0xffff0000, RZ, 0xc0, !PT ;  /* 0xffff000005707812 */ /* 0x000fe200078ec0ff */
[----:B------:R-:W-:-:S02]  /*9ca0*/  FMUL.FTZ R5, R103, R82 ;  /* 0x0000005267057220 */ /* 0x000fc40000410000 */
[C---:B------:R-:W-:Y:S02]  /*9cb0*/  FFMA.FTZ R95, R102.reuse, R7, -R95 ;  /* 0x00000007665f7223 */ /* 0x040fe4000001085f */
[C---:B------:R-:W-:Y:S01]  /*9cc0*/  IMAD.U32 R7, R83.reuse, 0x10000, RZ ;  /* 0x0001000053077824 */ /* 0x040fe200078e00ff */
[----:B------:R-:W-:Y:S01]  /*9cd0*/  LOP3.LUT R83, R83, 0xffff0000, RZ, 0xc0, !PT ;  /* 0xffff000053537812 */ /* 0x000fe200078ec0ff */
[----:B------:R-:W-:Y:S01]  /*9ce0*/  FFMA.FTZ R4, R102, R4, R101 ;  /* 0x0000000466047223 */ /* 0x000fe20000010065 */
[----:B------:R-:W-:Y:S01]  /*9cf0*/  SHF.L.U32 R101, R100, 0x10, RZ ;  /* 0x0000001064657819 */ /* 0x000fe200000006ff */
[-C--:B------:R-:W-:Y:S02]  /*9d00*/  FMUL.FTZ R103, R103, R109.reuse ;  /* 0x0000006d67677220 */ /* 0x080fe40000410000 */
[----:B------:R-:W-:Y:S01]  /*9d10*/  FFMA.FTZ R5, R6, R109, -R5 ;  /* 0x0000006d06057223 */ /* 0x000fe20000010805 */
[----:B------:R-:W-:Y:S01]  /*9d20*/  LOP3.LUT R109, R100, 0xffff0000, RZ, 0xc0, !PT ;  /* 0xffff0000646d7812 */ /* 0x000fe200078ec0ff */
[----:B------:R-:W-:-:S02]  /*9d30*/  FFMA.FTZ R82, R6, R82, R103 ;  /* 0x0000005206527223 */ /* 0x000fc40000010067 */
[C---:B------:R-:W-:Y:S02]  /*9d40*/  FMUL.FTZ R6, R107.reuse, R7 ;  /* 0x000000076b067220 */ /* 0x040fe40000410000 */
[C---:B------:R-:W-:Y:S02]  /*9d50*/  FMUL.FTZ R100, R112.reuse, R83 ;  /* 0x0000005370647220 */ /* 0x040fe40000410000 */
[----:B------:R-:W-:Y:S02]  /*9d60*/  FMUL.FTZ R107, R107, R101 ;  /* 0x000000656b6b7220 */ /* 0x000fe40000410000 */
        /* <DEDUP_REMOVED lines=10> */
.L_x_2326:
[----:B------:R-:W-:Y:S05]  /*9e10*/  BSYNC B0 ;  /* 0x0000000000007941 */ /* 0x000fea0003800000 */
.L_x_2325:
[----:B------:R-:W-:Y:S01]  /*9e20*/  ISETP.GE.AND P0, PT, R36, c[0x0][0x27c], PT ;  /* 0x00009f0024007a0c */ /* 0x000fe20003f06270 */
[----:B------:R-:W-:-:S12]  /*9e30*/  BSSY B0, `(.L_x_2327) ;  /* 0x0000030000007945 */ /* 0x000fd80003800000 */
[----:B------:R-:W-:Y:S05]  /*9e40*/  @P0 BRA `(.L_x_2328) ;  /* 0x000002e000000947 */ /* 0x000fea0003800000 */
[----:B-1----:R-:W1:Y:S01]  /*9e50*/  LDS.128 R4, [R12] ;  /* 0x000000000c047984 */ /* 0x002e620000000c00 */
[----:B------:R-:W-:Y:S02]  /*9e60*/  SHF.R.U64 R95, R118, 0x10, R119 ;  /* 0x00000010765f7819 */ /* 0x000fe40000001277 */
[----:B------:R-:W-:Y:S02]  /*9e70*/  SHF.R.U64 R83, R120, 0x10, R121 ;  /* 0x0000001078537819 */ /* 0x000fe40000001279 */
[----:B------:R-:W-:Y:S02]  /*9e80*/  SHF.R.U32.HI R118, RZ, 0x10, R119 ;  /* 0x00000010ff767819 */ /* 0x000fe40000011677 */
[----:B------:R-:W-:Y:S02]  /*9e90*/  SHF.R.U32.HI R120, RZ, 0x10, R121 ;  /* 0x00000010ff787819 */ /* 0x000fe40000011679 */
[----:B------:R-:W-:Y:S02]  /*9ea0*/  PRMT R87, R87, 0x5410, R118 ;  /* 0x0000541057577816 */ /* 0x000fe40000000076 */
[----:B------:R-:W-:-:S02]  /*9eb0*/  PRMT R93, R93, 0x5410, R120 ;  /* 0x000054105d5d7816 */ /* 0x000fc40000000078 */
[----:B------:R-:W-:Y:S02]  /*9ec0*/  PRMT R94, R94, 0x5410, R83 ;  /* 0x000054105e5e7816 */ /* 0x000fe40000000053 */
[----:B------:R-:W-:Y:S01]  /*9ed0*/  PRMT R92, R92, 0x5410, R95 ;  /* 0x000054105c5c7816 */ /* 0x000fe2000000005f */
[C---:B-1----:R-:W-:Y:S01]  /*9ee0*/  IMAD.U32 R83, R6.reuse, 0x10000, RZ ;  /* 0x0001000006537824 */ /* 0x042fe200078e00ff */
[----:B------:R-:W-:Y:S01]  /*9ef0*/  LOP3.LUT R82, R6, 0xffff0000, RZ, 0xc0, !PT ;  /* 0xffff000006527812 */ /* 0x000fe200078ec0ff */
[----:B------:R-:W-:Y:S01]  /*9f00*/  IMAD.U32 R6, R7, 0x10000, RZ ;  /* 0x0001000007067824 */ /* 0x000fe200078e00ff */
[C---:B------:R-:W-:Y:S02]  /*9f10*/  SHF.L.U32 R102, R4.reuse, 0x10, RZ ;  /* 0x0000001004667819 */ /* 0x040fe400000006ff */
[----:B------:R-:W-:Y:S01]  /*9f20*/  LOP3.LUT R101, R4, 0xffff0000, RZ, 0xc0, !PT ;  /* 0xffff000004657812 */ /* 0x000fe200078ec0ff */
[----:B------:R-:W-:Y:S01]  /*9f30*/  IMAD.U32 R4, R87, 0x10000, RZ ;  /* 0x0001000057047824 */ /* 0x000fe200078e00ff */
[----:B------:R-:W-:Y:S01]  /*9f40*/  LOP3.LUT R95, R7, 0xffff0000, RZ, 0xc0, !PT ;  /* 0xffff0000075f7812 */ /* 0x000fe200078ec0ff */
[----:B------:R-:W-:Y:S01]  /*9f50*/  IMAD.U32 R7, R93, 0x10000, RZ ;  /* 0x000100005d077824 */ /* 0x000fe200078e00ff */
[----:B------:R-:W-:Y:S01]  /*9f60*/  LOP3.LUT R87, R87, 0xffff0000, RZ, 0xc0, !PT ;  /* 0xffff000057577812 */ /* 0x000fe200078ec0ff */
[CC--:B------:R-:W-:Y:S01]  /*9f70*/  FMUL.FTZ R106, R82.reuse, R4.reuse ;  /* 0x00000004526a7220 */ /* 0x0c0fe20000410000 */
[----:B------:R-:W-:Y:S01]  /*9f80*/  LOP3.LUT R93, R93, 0xffff0000, RZ, 0xc0, !PT ;  /* 0xffff00005d5d7812 */ /* 0x000fe200078ec0ff */
[-C--:B------:R-:W-:Y:S01]  /*9f90*/  FMUL.FTZ R82, R82, R7.reuse ;  /* 0x0000000752527220 */ /* 0x080fe20000410000 */
[----:B------:R-:W-:Y:S01]  /*9fa0*/  SHF.L.U32 R100, R5, 0x10, RZ ;  /* 0x0000001005647819 */ /* 0x000fe200000006ff */
[----:B------:R-:W-:Y:S01]  /*9fb0*/  FFMA.FTZ R106, R83, R7, -R106 ;  /* 0x00000007536a7223 */ /* 0x000fe2000001086a */
[----:B------:R-:W-:Y:S01]  /*9fc0*/  LOP3.LUT R103, R5, 0xffff0000, RZ, 0xc0, !PT ;  /* 0xffff000005677812 */ /* 0x000fe200078ec0ff */
[----:B------:R-:W-:Y:S01]  /*9fd0*/  FFMA.FTZ R83, R83, R4, R82 ;  /* 0x0000000453537223 */ /* 0x000fe20000010052 */
[C---:B------:R-:W-:Y:S01]  /*9fe0*/  SHF.L.U32 R7, R94.reuse, 0x10, RZ ;  /* 0x000000105e077819 */ /* 0x040fe200000006ff */
[C---:B------:R-:W-:Y:S01]  /*9ff0*/  FMUL.FTZ R5, R95.reuse, R87 ;  /* 0x000000575f057220 */ /* 0x040fe20000410000 */
[----:B------:R-:W-:Y:S01]  /*a000*/  LOP3.LUT R94, R94, 0xffff0000, RZ, 0xc0, !PT ;  /* 0xffff00005e5e7812 */ /* 0x000fe200078ec0ff */
[C---:B------:R-:W-:Y:S01]  /*a010*/  IMAD.U32 R4, R92.reuse, 0x10000, RZ ;  /* 0x000100005c047824 */ /* 0x040fe200078e00ff */
[----:B------:R-:W-:Y:S01]  /*a020*/  LOP3.LUT R92, R92, 0xffff0000, RZ, 0xc0, !PT ;  /* 0xffff00005c5c7812 */ /* 0x000fe200078ec0ff */
[----:B------:R-:W-:-:S02]  /*a030*/  FMUL.FTZ R95, R95, R93 ;  /* 0x0000005d5f5f7220 */ /* 0x000fc40000410000 */
[C---:B------:R-:W-:Y:S02]  /*a040*/  FFMA.FTZ R5, R6.reuse, R93, -R5 ;  /* 0x0000005d06057223 */ /* 0x040fe40000010805 */
[----:B------:R-:W-:Y:S02]  /*a050*/  FFMA.FTZ R82, R6, R87, R95 ;  /* 0x0000005706527223 */ /* 0x000fe4000001005f */
[----:B------:R-:W-:Y:S02]  /*a060*/  FMUL.FTZ R6, R101, R4 ;  /* 0x0000000465067220 */ /* 0x000fe40000410000 */
[----:B------:R-:W-:Y:S02]  /*a070*/  FMUL.FTZ R87, R103, R92 ;  /* 0x0000005c67577220 */ /* 0x000fe40000410000 */
[----:B------:R-:W-:Y:S02]  /*a080*/  FMUL.FTZ R101, R101, R7 ;  /* 0x0000000765657220 */ /* 0x000fe40000410000 */
[----:B------:R-:W-:-:S02]  /*a090*/  FMUL.FTZ R103, R103, R94 ;  /* 0x0000005e67677220 */ /* 0x000fc40000410000 */
[----:B------:R-:W-:Y:S01]  /*a0a0*/  FFMA.FTZ R93, R102, R7, -R6 ;  /* 0x00000007665d7223 */ /* 0x000fe20000010806 */
[----:B------:R-:W-:Y:S01]  /*a0b0*/  F2FP.BF16.PACK_AB R7, R82, R5 ;  /* 0x000000055207723e */ /* 0x000fe200000010ff */
[----:B------:R-:W-:Y:S01]  /*a0c0*/  FFMA.FTZ R4, R102, R4, R101 ;  /* 0x0000000466047223 */ /* 0x000fe20000010065 */
[----:B------:R-:W-:Y:S01]  /*a0d0*/  F2FP.BF16.PACK_AB R6, R83, R106 ;  /* 0x0000006a5306723e */ /* 0x000fe200000010ff */
[C---:B------:R-:W-:Y:S02]  /*a0e0*/  FFMA.FTZ R87, R100.reuse, R94, -R87 ;  /* 0x0000005e64577223 */ /* 0x040fe40000010857 */
[----:B------:R-:W-:Y:S01]  /*a0f0*/  FFMA.FTZ R92, R100, R92, R103 ;  /* 0x0000005c645c7223 */ /* 0x000fe20000010067 */
[----:B------:R-:W-:-:S04]  /*a100*/  F2FP.BF16.PACK_AB R4, R4, R93 ;  /* 0x0000005d0404723e */ /* 0x000fc800000010ff */
[----:B------:R-:W-:-:S05]  /*a110*/  F2FP.BF16.PACK_AB R5, R92, R87 ;  /* 0x000000575c05723e */ /* 0x000fca00000010ff */
[----:B------:R1:W-:Y:S02]  /*a120*/  STS.128 [R12], R4 ;  /* 0x000000040c007388 */ /* 0x0003e40000000c00 */
.L_x_2328:
[----:B------:R-:W-:Y:S05]  /*a130*/  BSYNC B0 ;  /* 0x0000000000007941 */ /* 0x000fea0003800000 */
.L_x_2327:
[----:B------:R-:W-:Y:S01]  /*a140*/  ISETP.GE.AND P0, PT, R29, c[0x0][0x27c], PT ;  /* 0x00009f001d007a0c */ /* 0x000fe20003f06270 */
[----:B------:R-:W-:-:S12]  /*a150*/  BSSY B0, `(.L_x_2329) ;  /* 0x0000030000007945 */ /* 0x000fd80003800000 */
[----:B------:R-:W-:Y:S05]  /*a160*/  @P0 BRA `(.L_x_2330) ;  /* 0x000002e000000947 */ /* 0x000fea0003800000 */
[----:B-1----:R-:W1:Y:S01]  /*a170*/  LDS.128 R4, [R19+0x1c100] ;  /* 0x01c1000013047984 */ /* 0x002e620000000c00 */
        /* <DEDUP_REMOVED lines=44> */
[----:B------:R1:W-:Y:S02]  /*a440*/  STS.128 [R19+0x1c100], R4 ;  /* 0x01c1000413007388 */ /* 0x0003e40000000c00 */
.L_x_2330:
[----:B------:R-:W-:Y:S05]  /*a450*/  BSYNC B0 ;  /* 0x0000000000007941 */ /* 0x000fea0003800000 */
.L_x_2329:
[----:B------:R-:W-:Y:S01]  /*a460*/  ISETP.GE.AND P0, PT, R24, c[0x0][0x27c], PT ;  /* 0x00009f0018007a0c */ /* 0x000fe20003f06270 */
[----:B------:R-:W-:-:S12]  /*a470*/  BSSY B0, `(.L_x_2331) ;  /* 0x0000030000007945 */ /* 0x000fd80003800000 */
[----:B------:R-:W-:Y:S05]  /*a480*/  @P0 BRA `(.L_x_2332) ;  /* 0x000002e000000947 */ /* 0x000fea0003800000 */
[----:B-1----:R-:W1:Y:S01]  /*a490*/  LDS.128 R4, [R12+0x4000] ;  /* 0x004000000c047984 */ /* 0x002e620000000c00 */
[--C-:B------:R-:W-:Y:S02]  /*a4a0*/  SHF.R.U64 R83, R104, 0x10, R105.reuse ;  /* 0x0000001068537819 */ /* 0x100fe40000001269 */
[----:B------:R-:W-:Y:S02]  /*a4b0*/  SHF.R.U32.HI R104, RZ, 0x10, R105 ;  /* 0x00000010ff687819 */ /* 0x000fe40000011669 */
[--C-:B------:R-:W-:Y:S02]  /*a4c0*/  SHF.R.U64 R77, R110, 0x10, R111.reuse ;  /* 0x000000106e4d7819 */ /* 0x100fe4000000126f */
[----:B------:R-:W-:Y:S02]  /*a4d0*/  SHF.R.U32.HI R110, RZ, 0x10, R111 ;  /* 0x00000010ff6e7819 */ /* 0x000fe4000001166f */
[----:B------:R-:W-:Y:S02]  /*a4e0*/  PRMT R69, R69, 0x5410, R104 ;  /* 0x0000541045457816 */ /* 0x000fe40000000068 */
[----:B------:R-:W-:-:S02]  /*a4f0*/  PRMT R75, R75, 0x5410, R110 ;  /* 0x000054104b4b7816 */ /* 0x000fc4000000006e */
[----:B------:R-:W-:Y:S02]  /*a500*/  PRMT R76, R76, 0x5410, R77 ;  /* 0x000054104c4c7816 */ /* 0x000fe4000000004d */
[----:B------:R-:W-:Y:S02]  /*a510*/  PRMT R74, R74, 0x5410, R83 ;  /* 0x000054104a4a7816 */ /* 0x000fe40000000053 */
[----:B------:R-:W-:Y:S02]  /*a520*/  LOP3.LUT R87, R75, 0xffff0000, RZ, 0xc0, !PT ;  /* 0xffff00004b577812 */ /* 0x000fe400078ec0ff */
[----:B------:R-:W-:Y:S02]  /*a530*/  LOP3.LUT R93, R76, 0xffff0000, RZ, 0xc0, !PT ;  /* 0xffff00004c5d7812 */ /* 0x000fe400078ec0ff */
[----:B-1----:R-:W-:Y:S01]  /*a540*/  SHF.L.U32 R86, R4, 0x10, RZ ;  /* 0x0000001004567819 */ /* 0x002fe200000006ff */
[----:B------:R-:W-:Y:S01]  /*a550*/  IMAD.U32 R82, R6, 0x10000, RZ ;  /* 0x0001000006527824 */ /* 0x000fe200078e00ff */
[----:B------:R-:W-:Y:S01]  /*a560*/  LOP3.LUT R85, R4, 0xffff0000, RZ, 0xc0, !PT ;  /* 0xffff000004557812 */ /* 0x000fe200078ec0ff */
[----:B------:R-:W-:Y:S01]  /*a570*/  IMAD.U32 R4, R69, 0x10000, RZ ;  /* 0x0001000045047824 */ /* 0x000fe200078e00ff */
        /* <DEDUP_REMOVED lines=10> */
[-C--:B------:R-:W-:Y:S02]  /*a620*/  FMUL.FTZ R83, R83, R87.reuse ;  /* 0x0000005753537220 */ /* 0x080fe40000410000 */
[----:B------:R-:W-:Y:S01]  /*a630*/  FFMA.FTZ R5, R6, R87, -R5 ;  /* 0x0000005706057223 */ /* 0x000fe20000010805 */
[----:B------:R-:W-:Y:S01]  /*a640*/  LOP3.LUT R87, R74, 0xffff0000, RZ, 0xc0, !PT ;  /* 0xffff00004a577812 */ /* 0x000fe200078ec0ff */
[C---:B------:R-:W-:Y:S02]  /*a650*/  FFMA.FTZ R75, R82.reuse, R7, -R75 ;  /* 0x00000007524b7223 */ /* 0x040fe4000001084b */
[----:B------:R-:W-:Y:S01]  /*a660*/  FFMA.FTZ R4, R82, R4, R77 ;  /* 0x0000000452047223 */ /* 0x000fe2000001004d */
[----:B------:R-:W-:Y:S01]  /*a670*/  SHF.L.U32 R77, R76, 0x10, RZ ;  /* 0x000000104c4d7819 */ /* 0x000fe200000006ff */
[----:B------:R-:W-:Y:S02]  /*a680*/  IMAD.U32 R7, R74, 0x10000, RZ ;  /* 0x000100004a077824 */ /* 0x000fe400078e00ff */
        /* <DEDUP_REMOVED lines=14> */
.L_x_2332:
[----:B------:R-:W-:Y:S05]  /*a770*/  BSYNC B0 ;  /* 0x0000000000007941 */ /* 0x000fea0003800000 */
.L_x_2331:
        /* <DEDUP_REMOVED lines=11> */
[----:B------:R-:W-:Y:S02]  /*a830*/  LOP3.LUT R83, R62, 0xffff0000, RZ, 0xc0, !PT ;  /* 0xffff00003e537812 */ /* 0x000fe400078ec0ff */
[----:B------:R-:W-:Y:S01]  /*a840*/  PRMT R61, R61, 0x5410, R76 ;  /* 0x000054103d3d7816 */ /* 0x000fe2000000004c */
[C---:B-1----:R-:W-:Y:S01]  /*a850*/  IMAD.U32 R74, R6.reuse, 0x10000, RZ ;  /* 0x00010000064a7824 */ /* 0x042fe200078e00ff */
[----:B------:R-:W-:Y:S01]  /*a860*/  LOP3.LUT R69, R6, 0xffff0000, RZ, 0xc0, !PT ;  /* 0xffff000006457812 */ /* 0x000fe200078ec0ff */
[C---:B------:R-:W-:Y:S01]  /*a870*/  IMAD.U32 R6, R7.reuse, 0x10000, RZ ;  /* 0x0001000007067824 */ /* 0x040fe200078e00ff */
[C---:B------:R-:W-:Y:S02]  /*a880*/  SHF.L.U32 R82, R4.reuse, 0x10, RZ ;  /* 0x0000001004527819 */ /* 0x040fe400000006ff */
[----:B------:R-:W-:Y:S01]  /*a890*/  LOP3.LUT R77, R4, 0xffff0000, RZ, 0xc0, !PT ;  /* 0xffff0000044d7812 */ /* 0x000fe200078ec0ff */
[----:B------:R-:W-:Y:S01]  /*a8a0*/  IMAD.U32 R4, R60, 0x10000, RZ ;  /* 0x000100003c047824 */ /* 0x000fe200078e00ff */
        /* <DEDUP_REMOVED lines=8> */
[C---:B------:R-:W-:Y:S02]  /*a930*/  FFMA.FTZ R69, R74.reuse, R4, R69 ;  /* 0x000000044a457223 */ /* 0x040fe40000010045 */
[----:B------:R-:W-:Y:S01]  /*a940*/  FFMA.FTZ R62, R74, R7, -R62 ;  /* 0x000000074a3e7223 */ /* 0x000fe2000001083e */
[----:B------:R-:W-:Y:S01]  /*a950*/  SHF.L.U32 R7, R63, 0x10, RZ ;  /* 0x000000103f077819 */ /* 0x000fe200000006ff */
[C---:B------:R-:W-:Y:S01]  /*a960*/  IMAD.U32 R4, R61.reuse, 0x10000, RZ ;  /* 0x000100003d047824 */ /* 0x040fe200078e00ff */
[----:B------:R-:W-:Y:S01]  /*a970*/  LOP3.LUT R61, R61, 0xffff0000, RZ, 0xc0, !PT ;  /* 0xffff00003d3d7812 */ /* 0x000fe200078ec0ff */
[-C--:B------:R-:W-:Y:S01]  /*a980*/  FMUL.FTZ R75, R75, R83.reuse ;  /* 0x000000534b4b7220 */ /* 0x080fe20000410000 */
[----:B------:R-:W-:Y:S01]  /*a990*/  LOP3.LUT R63, R63, 0xffff0000, RZ, 0xc0, !PT ;  /* 0xffff00003f3f7812 */ /* 0x000fe200078ec0ff */
[C---:B------:R-:W-:Y:S02]  /*a9a0*/  FFMA.FTZ R5, R6.reuse, R83, -R5 ;  /* 0x0000005306057223 */ /* 0x040fe40000010805 */
[----:B------:R-:W-:-:S02]  /*a9b0*/  FFMA.FTZ R60, R6, R60, R75 ;  /* 0x0000003c063c7223 */ /* 0x000fc4000001004b */
[CC--:B------:R-:W-:Y:S02]  /*a9c0*/  FMUL.FTZ R6, R77.reuse, R4.reuse ;  /* 0x000000044d067220 */ /* 0x0c0fe40000410000 */
        /* <DEDUP_REMOVED lines=12> */
.L_x_2334:
[----:B------:R-:W-:Y:S05]  /*aa90*/  BSYNC B0 ;  /* 0x0000000000007941 */ /* 0x000fea0003800000 */
.L_x_2333:
[----:B------:R-:W-:-:S13]  /*aaa0*/  ISETP.GE.AND P0, PT, R14, c[0x0][0x27c], PT ;  /* 0x00009f000e007a0c */ /* 0x000fda0003f06270 */
        /* <DEDUP_REMOVED lines=47> */
.L_x_2324:
[----:B------:R-:W-:Y:S05]  /*ada0*/  BSYNC B1 ;  /* 0x0000000000017941 */ /* 0x000fea0003800000 */
.L_x_2323:
        /* <DEDUP_REMOVED lines=51> */
.L_x_2337:
[----:B------:R-:W-:Y:S05]  /*b0e0*/  BSYNC B0 ;  /* 0x0000000000007941 */ /* 0x000fea0003800000 */
.L_x_2336:
        /* <DEDUP_REMOVED lines=11> */
[----:B------:R-:W-:Y:S02]  /*b1a0*/  PRMT R38, R38, 0x5410, R39 ;  /* 0x0000541026267816 */ /* 0x000fe40000000027 */
[----:B------:R-:W-:Y:S01]  /*b1b0*/  LOP3.LUT R53, R34, 0xffff0000, RZ, 0xc0, !PT ;  /* 0xffff000022357812 */ /* 0x000fe200078ec0ff */
        /* <DEDUP_REMOVED lines=10> */
[C---:B------:R-:W-:Y:S01]  /*b260*/  SHF.L.U32 R45, R5.reuse, 0x10, RZ ;  /* 0x00000010052d7819 */ /* 0x040fe200000006ff */
[-C--:B------:R-:W-:Y:S01]  /*b270*/  FMUL.FTZ R36, R36, R7.reuse ;  /* 0x0000000724247220 */ /* 0x080fe20000410000 */
[----:B------:R-:W-:Y:S01]  /*b280*/  LOP3.LUT R52, R5, 0xffff0000, RZ, 0xc0, !PT ;  /* 0xffff000005347812 */ /* 0x000fe200078ec0ff */
[----:B------:R-:W-:Y:S01]  /*b290*/  FFMA.FTZ R34, R39, R7, -R34 ;  /* 0x0000000727227223 */ /* 0x000fe20000010822 */
[----:B------:R-:W-:Y:S01]  /*b2a0*/  SHF.L.U32 R7, R35, 0x10, RZ ;  /* 0x0000001023077819 */ /* 0x000fe200000006ff */
[----:B------:R-:W-:Y:S01]  /*b2b0*/  FFMA.FTZ R39, R39, R4, R36 ;  /* 0x0000000427277223 */ /* 0x000fe20000010024 */
[----:B------:R-:W-:Y:S01]  /*b2c0*/  LOP3.LUT R35, R35, 0xffff0000, RZ, 0xc0, !PT ;  /* 0xffff000023237812 */ /* 0x000fe200078ec0ff */
[----:B------:R-:W-:-:S02]  /*b2d0*/  FMUL.FTZ R5, R44, R37 ;  /* 0x000000252c057220 */ /* 0x000fc40000410000 */
[C---:B------:R-:W-:Y:S01]  /*b2e0*/  IMAD.U32 R4, R38.reuse, 0x10000, RZ ;  /* 0x0001000026047824 */ /* 0x040fe200078e00ff */
[----:B------:R-:W-:Y:S01]  /*b2f0*/  LOP3.LUT R38, R38, 0xffff0000, RZ, 0xc0, !PT ;  /* 0xffff000026267812 */ /* 0x000fe200078ec0ff */
[-C--:B------:R-:W-:Y:S02]  /*b300*/  FMUL.FTZ R44, R44, R53.reuse ;  /* 0x000000352c2c7220 */ /* 0x080fe40000410000 */
[C---:B------:R-:W-:Y:S02]  /*b310*/  FFMA.FTZ R5, R6.reuse, R53, -R5 ;  /* 0x0000003506057223 */ /* 0x040fe40000010805 */
[----:B------:R-:W-:Y:S02]  /*b320*/  FFMA.FTZ R44, R6, R37, R44 ;  /* 0x00000025062c7223 */ /* 0x000fe4000001002c */
[----:B------:R-:W-:Y:S02]  /*b330*/  FMUL.FTZ R6, R48, R4 ;  /* 0x0000000430067220 */ /* 0x000fe40000410000 */
[----:B------:R-:W-:-:S02]  /*b340*/  FMUL.FTZ R36, R52, R38 ;  /* 0x0000002634247220 */ /* 0x000fc40000410000 */
[----:B------:R-:W-:Y:S02]  /*b350*/  FMUL.FTZ R48, R48, R7 ;  /* 0x0000000730307220 */ /* 0x000fe40000410000 */
[-C--:B------:R-:W-:Y:S02]  /*b360*/  FMUL.FTZ R52, R52, R35.reuse ;  /* 0x0000002334347220 */ /* 0x080fe40000410000 */
[----:B------:R-:W-:Y:S02]  /*b370*/  FFMA.FTZ R36, R45, R35, -R36 ;  /* 0x000000232d247223 */ /* 0x000fe40000010824 */
[C---:B------:R-:W-:Y:S01]  /*b380*/  FFMA.FTZ R37, R49.reuse, R7, -R6 ;  /* 0x0000000731257223 */ /* 0x040fe20000010806 */
[----:B------:R-:W-:Y:S01]  /*b390*/  F2FP.BF16.PACK_AB R7, R44, R5 ;  /* 0x000000052c07723e */ /* 0x000fe200000010ff */
[----:B------:R-:W-:Y:S01]  /*b3a0*/  FFMA.FTZ R4, R49, R4, R48 ;  /* 0x0000000431047223 */ /* 0x000fe20000010030 */
[----:B------:R-:W-:Y:S01]  /*b3b0*/  F2FP.BF16.PACK_AB R6, R39, R34 ;  /* 0x000000222706723e */ /* 0x000fe200000010ff */
[----:B------:R-:W-:-:S03]  /*b3c0*/  FFMA.FTZ R45, R45, R38, R52 ;  /* 0x000000262d2d7223 */ /* 0x000fc60000010034 */
[----:B------:R-:W-:Y:S02]  /*b3d0*/  F2FP.BF16.PACK_AB R4, R4, R37 ;  /* 0x000000250404723e */ /* 0x000fe400000010ff */
[----:B------:R-:W-:-:S05]  /*b3e0*/  F2FP.BF16.PACK_AB R5, R45, R36 ;  /* 0x000000242d05723e */ /* 0x000fca00000010ff */
[----:B------:R1:W-:Y:S02]  /*b3f0*/  STS.128 [R12+0x2000], R4 ;  /* 0x002000040c007388 */ /* 0x0003e40000000c00 */
.L_x_2339:
[----:B------:R-:W-:Y:S05]  /*b400*/  BSYNC B0 ;  /* 0x0000000000007941 */ /* 0x000fea0003800000 */
.L_x_2338:
        /* <DEDUP_REMOVED lines=49> */
.L_x_2341:
[----:B------:R-:W-:Y:S05]  /*b720*/  BSYNC B0 ;  /* 0x0000000000007941 */ /* 0x000fea0003800000 */
.L_x_2340:
        /* <DEDUP_REMOVED lines=36> */
[C---:B------:R-:W-:Y:S02]  /*b970*/  FMUL.FTZ R6, R32.reuse, R4 ;  /* 0x0000000420067220 */ /* 0x040fe40000410000 */
[C---:B------:R-:W-:Y:S02]  /*b980*/  FMUL.FTZ R24, R35.reuse, R26 ;  /* 0x0000001a23187220 */ /* 0x040fe40000410000 */
[----:B------:R-:W-:Y:S02]  /*b990*/  FMUL.FTZ R32, R32, R7 ;  /* 0x0000000720207220 */ /* 0x000fe40000410000 */
[----:B------:R-:W-:-:S02]  /*b9a0*/  FMUL.FTZ R35, R35, R28 ;  /* 0x0000001c23237220 */ /* 0x000fc40000410000 */
[C---:B------:R-:W-:Y:S01]  /*b9b0*/  FFMA.FTZ R25, R33.reuse, R7, -R6 ;  /* 0x0000000721197223 */ /* 0x040fe20000010806 */
        /* <DEDUP_REMOVED lines=8> */
.L_x_2343:
[----:B------:R-:W-:Y:S05]  /*ba40*/  BSYNC B0 ;  /* 0x0000000000007941 */ /* 0x000fea0003800000 */
.L_x_2342:
        /* <DEDUP_REMOVED lines=12> */
[----:B------:R-:W-:Y:S01]  /*bb10*/  IMAD.U32 R25, R22, 0x10000, RZ ;  /* 0x0001000016197824 */ /* 0x000fe200078e00ff */
[----:B------:R-:W-:Y:S02]  /*bb20*/  LOP3.LUT R29, R20, 0xffff0000, RZ, 0xc0, !PT ;  /* 0xffff0000141d7812 */ /* 0x000fe400078ec0ff */
[----:B------:R-:W-:Y:S01]  /*bb30*/  LOP3.LUT R31, R22, 0xffff0000, RZ, 0xc0, !PT ;  /* 0xffff0000161f7812 */ /* 0x000fe200078ec0ff */
[C---:B-1----:R-:W-:Y:S01]  /*bb40*/  IMAD.U32 R24, R6.reuse, 0x10000, RZ ;  /* 0x0001000006187824 */ /* 0x042fe200078e00ff */
[----:B------:R-:W-:Y:S01]  /*bb50*/  LOP3.LUT R18, R6, 0xffff0000, RZ, 0xc0, !PT ;  /* 0xffff000006127812 */ /* 0x000fe200078ec0ff */
[C---:B------:R-:W-:Y:S01]  /*bb60*/  IMAD.U32 R6, R7.reuse, 0x10000, RZ ;  /* 0x0001000007067824 */ /* 0x040fe200078e00ff */
[----:B------:R-:W-:Y:S01]  /*bb70*/  LOP3.LUT R26, R7, 0xffff0000, RZ, 0xc0, !PT ;  /* 0xffff0000071a7812 */ /* 0x000fe200078ec0ff */
[----:B------:R-:W-:Y:S01]  /*bb80*/  IMAD.U32 R7, R20, 0x10000, RZ ;  /* 0x0001000014077824 */ /* 0x000fe200078e00ff */
[----:B------:R-:W-:-:S02]  /*bb90*/  SHF.L.U32 R28, R4, 0x10, RZ ;  /* 0x00000010041c7819 */ /* 0x000fc400000006ff */
[----:B------:R-:W-:Y:S01]  /*bba0*/  LOP3.LUT R27, R4, 0xffff0000, RZ, 0xc0, !PT ;  /* 0xffff0000041b7812 */ /* 0x000fe200078ec0ff */
[C---:B------:R-:W-:Y:S01]  /*bbb0*/  FMUL.FTZ R20, R18.reuse, R7 ;  /* 0x0000000712147220 */ /* 0x040fe20000410000 */
[C---:B------:R-:W-:Y:S01]  /*bbc0*/  SHF.L.U32 R4, R5.reuse, 0x10, RZ ;  /* 0x0000001005047819 */ /* 0x040fe200000006ff */
[----:B------:R-:W-:Y:S01]  /*bbd0*/  FMUL.FTZ R18, R18, R25 ;  /* 0x0000001912127220 */ /* 0x000fe20000410000 */
[----:B------:R-:W-:Y:S01]  /*bbe0*/  LOP3.LUT R22, R5, 0xffff0000, RZ, 0xc0, !PT ;  /* 0xffff000005167812 */ /* 0x000fe200078ec0ff */
[----:B------:R-:W-:Y:S02]  /*bbf0*/  FMUL.FTZ R5, R26, R29 ;  /* 0x0000001d1a057220 */ /* 0x000fe40000410000 */
[C---:B------:R-:W-:Y:S02]  /*bc00*/  FFMA.FTZ R7, R24.reuse, R7, R18 ;  /* 0x0000000718077223 */ /* 0x040fe40000010012 */
[----:B------:R-:W-:Y:S01]  /*bc10*/  FFMA.FTZ R20, R24, R25, -R20 ;  /* 0x0000001918147223 */ /* 0x000fe20000010814 */
[----:B------:R-:W-:Y:S01]  /*bc20*/  SHF.L.U32 R24, R23, 0x10, RZ ;  /* 0x0000001017187819 */ /* 0x000fe200000006ff */
[C---:B------:R-:W-:Y:S01]  /*bc30*/  IMAD.U32 R18, R21.reuse, 0x10000, RZ ;  /* 0x0001000015127824 */ /* 0x040fe200078e00ff */
[----:B------:R-:W-:Y:S01]  /*bc40*/  LOP3.LUT R21, R21, 0xffff0000, RZ, 0xc0, !PT ;  /* 0xffff000015157812 */ /* 0x000fe200078ec0ff */
[-C--:B------:R-:W-:Y:S01]  /*bc50*/  FMUL.FTZ R26, R26, R31.reuse ;  /* 0x0000001f1a1a7220 */ /* 0x080fe20000410000 */
[----:B------:R-:W-:Y:S01]  /*bc60*/  LOP3.LUT R23, R23, 0xffff0000, RZ, 0xc0, !PT ;  /* 0xffff000017177812 */ /* 0x000fe200078ec0ff */
[----:B------:R-:W-:-:S02]  /*bc70*/  FFMA.FTZ R5, R6, R31, -R5 ;  /* 0x0000001f06057223 */ /* 0x000fc40000010805 */
[----:B------:R-:W-:Y:S02]  /*bc80*/  FFMA.FTZ R26, R6, R29, R26 ;  /* 0x0000001d061a7223 */ /* 0x000fe4000001001a */
[C---:B------:R-:W-:Y:S02]  /*bc90*/  FMUL.FTZ R25, R27.reuse, R18 ;  /* 0x000000121b197220 */ /* 0x040fe40000410000 */
[C---:B------:R-:W-:Y:S02]  /*bca0*/  FMUL.FTZ R6, R22.reuse, R21 ;  /* 0x0000001516067220 */ /* 0x040fe40000410000 */
[-C--:B------:R-:W-:Y:S02]  /*bcb0*/  FMUL.FTZ R27, R27, R24.reuse ;  /* 0x000000181b1b7220 */ /* 0x080fe40000410000 */
[----:B------:R-:W-:Y:S02]  /*bcc0*/  FMUL.FTZ R22, R22, R23 ;  /* 0x0000001716167220 */ /* 0x000fe40000410000 */
[----:B------:R-:W-:-:S02]  /*bcd0*/  FFMA.FTZ R25, R28, R24, -R25 ;  /* 0x000000181c197223 */ /* 0x000fc40000010819 */
[----:B------:R-:W-:Y:S02]  /*bce0*/  FFMA.FTZ R18, R28, R18, R27 ;  /* 0x000000121c127223 */ /* 0x000fe4000001001b */
[C---:B------:R-:W-:Y:S01]  /*bcf0*/  FFMA.FTZ R23, R4.reuse, R23, -R6 ;  /* 0x0000001704177223 */ /* 0x040fe20000010806 */
[----:B------:R-:W-:Y:S01]  /*bd00*/  F2FP.BF16.PACK_AB R6, R7, R20 ;  /* 0x000000140706723e */ /* 0x000fe200000010ff */
[----:B------:R-:W-:Y:S01]  /*bd10*/  FFMA.FTZ R22, R4, R21, R22 ;  /* 0x0000001504167223 */ /* 0x000fe20000010016 */
[----:B------:R-:W-:Y:S02]  /*bd20*/  F2FP.BF16.PACK_AB R7, R26, R5 ;  /* 0x000000051a07723e */ /* 0x000fe400000010ff */
[----:B------:R-:W-:Y:S02]  /*bd30*/  F2FP.BF16.PACK_AB R4, R18, R25 ;  /* 0x000000191204723e */ /* 0x000fe400000010ff */
[----:B------:R-:W-:-:S05]  /*bd40*/  F2FP.BF16.PACK_AB R5, R22, R23 ;  /* 0x000000171605723e */ /* 0x000fca00000010ff */
[----:B------:R1:W-:Y:S02]  /*bd50*/  STS.128 [R19+0x22100], R4 ;  /* 0x0221000413007388 */ /* 0x0003e40000000c00 */
.L_x_2345:
[----:B------:R-:W-:Y:S05]  /*bd60*/  BSYNC B0 ;  /* 0x0000000000007941 */ /* 0x000fea0003800000 */
.L_x_2344:
        /* <DEDUP_REMOVED lines=11> */
[C---:B------:R-:W-:Y:S01]  /*be20*/  IMAD.U32 R19, R16.reuse, 0x10000, RZ ;  /* 0x0001000010137824 */ /* 0x040fe200078e00ff */
[----:B------:R-:W-:Y:S01]  /*be30*/  LOP3.LUT R23, R16, 0xffff0000, RZ, 0xc0, !PT ;  /* 0xffff000010177812 */ /* 0x000fe200078ec0ff */
[C---:B-1----:R-:W-:Y:S01]  /*be40*/  IMAD.U32 R18, R6.reuse, 0x10000, RZ ;  /* 0x0001000006127824 */ /* 0x042fe200078e00ff */
[----:B------:R-:W-:Y:S01]  /*be50*/  LOP3.LUT R14, R6, 0xffff0000, RZ, 0xc0, !PT ;  /* 0xffff0000060e7812 */ /* 0x000fe200078ec0ff */
[C---:B------:R-:W-:Y:S01]  /*be60*/  IMAD.U32 R6, R7.reuse, 0x10000, RZ ;  /* 0x0001000007067824 */ /* 0x040fe200078e00ff */
[----:B------:R-:W-:Y:S01]  /*be70*/  LOP3.LUT R20, R7, 0xffff0000, RZ, 0xc0, !PT ;  /* 0xffff000007147812 */ /* 0x000fe200078ec0ff */
[C---:B------:R-:W-:Y:S01]  /*be80*/  IMAD.U32 R7, R13.reuse, 0x10000, RZ ;  /* 0x000100000d077824 */ /* 0x040fe200078e00ff */
[----:B------:R-:W-:-:S02]  /*be90*/  LOP3.LUT R13, R13, 0xffff0000, RZ, 0xc0, !PT ;  /* 0xffff00000d0d7812 */ /* 0x000fc400078ec0ff */
[----:B------:R-:W-:Y:S01]  /*bea0*/  SHF.L.U32 R22, R4, 0x10, RZ ;  /* 0x0000001004167819 */ /* 0x000fe200000006ff */
[----:B------:R-:W-:Y:S01]  /*beb0*/  FMUL.FTZ R16, R14, R7 ;  /* 0x000000070e107220 */ /* 0x000fe20000410000 */
[----:B------:R-:W-:Y:S01]  /*bec0*/  LOP3.LUT R21, R4, 0xffff0000, RZ, 0xc0, !PT ;  /* 0xffff000004157812 */ /* 0x000fe200078ec0ff */
[-C--:B------:R-:W-:Y:S01]  /*bed0*/  FMUL.FTZ R14, R14, R19.reuse ;  /* 0x000000130e0e7220 */ /* 0x080fe20000410000 */
[C---:B------:R-:W-:Y:S01]  /*bee0*/  SHF.L.U32 R4, R5.reuse, 0x10, RZ ;  /* 0x0000001005047819 */ /* 0x040fe200000006ff */
[C---:B------:R-:W-:Y:S01]  /*bef0*/  FFMA.FTZ R16, R18.reuse, R19, -R16 ;  /* 0x0000001312107223 */ /* 0x040fe20000010810 */
        /* <DEDUP_REMOVED lines=14> */
[C---:B------:R-:W-:Y:S02]  /*bfe0*/  FFMA.FTZ R13, R22.reuse, R18, -R13 ;  /* 0x00000012160d7223 */ /* 0x040fe4000001080d */
[----:B------:R-:W-:Y:S02]  /*bff0*/  FFMA.FTZ R14, R22, R14, R21 ;  /* 0x0000000e160e7223 */ /* 0x000fe40000010015 */
[C---:B------:R-:W-:Y:S01]  /*c000*/  FFMA.FTZ R17, R4.reuse, R17, -R6 ;  /* 0x0000001104117223 */ /* 0x040fe20000010806 */
[----:B------:R-:W-:Y:S01]  /*c010*/  F2FP.BF16.PACK_AB R6, R7, R16 ;  /* 0x000000100706723e */ /* 0x000fe200000010ff */
[----:B------:R-:W-:Y:S01]  /*c020*/  FFMA.FTZ R24, R4, R15, R24 ;  /* 0x0000000f04187223 */ /* 0x000fe20000010018 */
[----:B------:R-:W-:Y:S02]  /*c030*/  F2FP.BF16.PACK_AB R7, R20, R5 ;  /* 0x000000051407723e */ /* 0x000fe400000010ff */
[----:B------:R-:W-:Y:S02]  /*c040*/  F2FP.BF16.PACK_AB R4, R14, R13 ;  /* 0x0000000d0e04723e */ /* 0x000fe400000010ff */
[----:B------:R-:W-:-:S05]  /*c050*/  F2FP.BF16.PACK_AB R5, R24, R17 ;  /* 0x000000111805723e */ /* 0x000fca00000010ff */
[----:B------:R1:W-:Y:S01]  /*c060*/  STS.128 [R12+0xa000], R4 ;  /* 0x00a000040c007388 */ /* 0x0003e20000000c00 */
[----:B------:R-:W-:Y:S05]  /*c070*/  BRA `(.L_x_2335) ;  /* 0x0000396000007947 */ /* 0x000fea0003800000 */
.L_x_2318:
        /* <DEDUP_REMOVED lines=10> */
[C---:B------:R-:W-:Y:S01]  /*c120*/  IMAD.WIDE.U32 R24, R7.reuse, c[0x0][0x280], R24 ;  /* 0x0000a00007187a25 */ /* 0x040fe200078e0018 */
[----:B------:R-:W-:Y:S01]  /*c130*/  LEA.HI R90, R92, R137, RZ, 0x3 ;  /* 0x000000895c5a7211 */ /* 0x000fe200078f18ff */
[----:B------:R-:W-:Y:S01]  /*c140*/  CS2R R26, SRZ ;  /* 0x00000000001a7805 */ /* 0x000fe2000001ff00 */
[----:B------:R-:W-:Y:S01]  /*c150*/  CS2R R50, SRZ ;  /* 0x0000000000327805 */ /* 0x000fe2000001ff00 */
[----:B------:R-:W-:Y:S01]  /*c160*/  IMAD R14, R6, c[0x0][0x280], RZ ;  /* 0x0000a000060e7a24 */ /* 0x000fe200078e02ff */
[----:B------:R-:W-:Y:S01]  /*c170*/  LEA R21, P0, R24, c[0x0][0x270], 0x1 ;  /* 0x00009c0018157a11 */ /* 0x000fe200078008ff */
[----:B------:R-:W-:Y:S01]  /*c180*/  IMAD.MOV.U32 R17, RZ, RZ, R5 ;  /* 0x000000ffff117224 */ /* 0x000fe200078e0005 */
[----:B------:R-:W-:Y:S01]  /*c190*/  SHF.R.S32.HI R5, RZ, 0x1f, R142 ;  /* 0x0000001fff057819 */ /* 0x000fe2000001148e */
[----:B------:R-:W-:Y:S01]  /*c1a0*/  IMAD R14, R7, c[0x0][0x284], R14 ;  /* 0x0000a100070e7a24 */ /* 0x000fe200078e020e */
[----:B------:R-:W-:Y:S01]  /*c1b0*/  CS2R R48, SRZ ;  /* 0x0000000000307805 */ /* 0x000fe2000001ff00 */
[----:B------:R-:W-:Y:S01]  /*c1c0*/  IMAD R20, R6, c[0x0][0x290], RZ ;  /* 0x0000a40006147a24 */ /* 0x000fe200078e02ff */
[----:B------:R-:W-:Y:S01]  /*c1d0*/  CS2R R58, SRZ ;  /* 0x00000000003a7805 */ /* 0x000fe2000001ff00 */
[----:B------:R-:W-:Y:S01]  /*c1e0*/  IMAD.IADD R22, R25, 0x1, R14 ;  /* 0x0000000119167824 */ /* 0x000fe200078e020e */
[----:B------:R-:W-:Y:S01]  /*c1f0*/  CS2R R56, SRZ ;  /* 0x0000000000387805 */ /* 0x000fe2000001ff00 */
[C---:B------:R-:W-:Y:S01]  /*c200*/  IMAD.WIDE.U32 R16, R7.reuse, c[0x0][0x290], R16 ;  /* 0x0000a40007107a25 */ /* 0x040fe200078e0010 */
[----:B------:R-:W-:Y:S01]  /*c210*/  CS2R R66, SRZ ;  /* 0x0000000000427805 */ /* 0x000fe2000001ff00 */
[----:B------:R-:W-:Y:S01]  /*c220*/  CS2R R64, SRZ ;  /* 0x0000000000407805 */ /* 0x000fe2000001ff00 */
[----:B------:R-:W-:Y:S01]  /*c230*/  LEA.HI.X R22, R24, c[0x0][0x274], R22, 0x1, P0 ;  /* 0x00009d0018167a11 */ /* 0x000fe200000f0c16 */
[----:B------:R-:W-:Y:S01]  /*c240*/  IMAD R20, R7, c[0x0][0x294], R20 ;  /* 0x0000a50007147a24 */ /* 0x000fe200078e0214 */
[----:B------:R-:W-:Y:S01]  /*c250*/  ISETP.GE.AND P0, PT, R15, R4, PT ;  /* 0x000000040f00720c */ /* 0x000fe20003f06270 */
[----:B------:R-:W-:Y:S01]  /*c260*/  CS2R R46, SRZ ;  /* 0x00000000002e7805 */ /* 0x000fe2000001ff00 */
[C---:B------:R-:W-:Y:S01]  /*c270*/  LEA R18, P1, R16.reuse, c[0x0][0x288], 0x1 ;  /* 0x0000a20010127a11 */ /* 0x040fe200078208ff */
[----:B------:R-:W-:Y:S01]  /*c280*/  IMAD.IADD R20, R17, 0x1, R20 ;  /* 0x0000000111147824 */ /* 0x000fe200078e0214 */
[----:B------:R-:W-:Y:S01]  /*c290*/  CS2R R44, SRZ ;  /* 0x00000000002c7805 */ /* 0x000fe2000001ff00 */
[----:B------:R1:W2:Y:S01]  /*c2a0*/  SHFL.IDX PT, R17, R22, RZ, 0x1c1f ;  /* 0x001c1fff16117589 */ /* 0x0002a200000e0000 */
[----:B------:R-:W-:Y:S01]  /*c2b0*/  CS2R R54, SRZ ;  /* 0x0000000000367805 */ /* 0x000fe2000001ff00 */
[----:B------:R-:W-:Y:S01]  /*c2c0*/  CS2R R52, SRZ ;  /* 0x0000000000347805 */ /* 0x000fe2000001ff00 */
[----:B------:R-:W-:Y:S01]  /*c2d0*/  LEA.HI.X R20, R16, c[0x0][0x28c], R20, 0x1, P1 ;  /* 0x0000a30010147a11 */ /* 0x000fe200008f0c14 */
[----:B------:R1:W3:Y:S01]  /*c2e0*/  SHFL.IDX PT, R6, R18, RZ, 0x1c1f ;  /* 0x001c1fff12067589 */ /* 0x0002e200000e0000 */
[----:B------:R-:W-:Y:S01]  /*c2f0*/  CS2R R62, SRZ ;  /* 0x00000000003e7805 */ /* 0x000fe2000001ff00 */
[----:B------:R-:W-:Y:S01]  /*c300*/  CS2R R60, SRZ ;  /* 0x00000000003c7805 */ /* 0x000fe2000001ff00 */
[----:B------:R-:W-:Y:S01]  /*c310*/  SHF.R.S32.HI R77, RZ, 0x3, R78 ;  /* 0x00000003ff4d7819 */ /* 0x000fe2000001144e */
[----:B------:R1:W4:Y:S01]  /*c320*/  SHFL.IDX PT, R16, R21, RZ, 0x1c1f ;  /* 0x001c1fff15107589 */ /* 0x00032200000e0000 */
[----:B------:R-:W-:-:S03]  /*c330*/  SHF.R.S32.HI R89, RZ, 0x3, R90 ;  /* 0x00000003ff597819 */ /* 0x000fc6000001145a */
[----:B------:R1:W1:Y:S01]  /*c340*/  SHFL.IDX PT, R7, R20, RZ, 0x1c1f ;  /* 0x001c1fff14077589 */ /* 0x00026200000e0000 */
[----:B------:R-:W-:Y:S05]  /*c350*/  @P0 BRA `(.L_x_2347) ;  /* 0x0000021000000947 */ /* 0x000fea0003800000 */
[----:B------:R-:W-:Y:S01]  /*c360*/  ISETP.GE.AND P0, PT, R142, c[0x0][0x27c], PT ;  /* 0x00009f008e007a0c */ /* 0x000fe20003f06270 */
[----:B------:R-:W-:Y:S01]  /*c370*/  CS2R R58, SRZ ;  /* 0x00000000003a7805 */ /* 0x000fe2000001ff00 */
[----:B------:R-:W-:Y:S01]  /*c380*/  ISETP.GE.AND P2, PT, R137, c[0x0][0x27c], PT ;  /* 0x00009f0089007a0c */ /* 0x000fe20003f46270 */
[----:B------:R-:W-:Y:S01]  /*c390*/  CS2R R56, SRZ ;  /* 0x0000000000387805 */ /* 0x000fe2000001ff00 */
[----:B------:R-:W-:Y:S01]  /*c3a0*/  ISETP.GE.AND P1, PT, R136, c[0x0][0x27c], PT ;  /* 0x00009f0088007a0c */ /* 0x000fe20003f26270 */
[----:B------:R-:W-:Y:S01]  /*c3b0*/  CS2R R54, SRZ ;  /* 0x0000000000367805 */ /* 0x000fe2000001ff00 */
[----:B------:R-:W-:Y:S01]  /*c3c0*/  CS2R R52, SRZ ;  /* 0x0000000000347805 */ /* 0x000fe2000001ff00 */
[----:B------:R-:W-:Y:S01]  /*c3d0*/  CS2R R50, SRZ ;  /* 0x0000000000327805 */ /* 0x000fe2000001ff00 */
[----:B------:R-:W-:-:S05]  /*c3e0*/  CS2R R48, SRZ ;  /* 0x0000000000307805 */ /* 0x000fca000001ff00 */
[----:B------:R-:W-:Y:S02]  /*c3f0*/  @!P0 IMAD.SHL.U32 R25, R142, 0x2, RZ ;  /* 0x000000028e198824 */ /* 0x000fe400078e00ff */
[----:B------:R-:W-:Y:S02]  /*c400*/  @!P2 SHF.L.U32 R19, R89, 0x3, RZ ;  /* 0x000000035913a819 */ /* 0x000fe400000006ff */
[----:B------:R-:W-:Y:S01]  /*c410*/  @!P1 IMAD.SHL.U32 R31, R77, 0x8, RZ ;  /* 0x000000084d1f9824 */ /* 0x000fe200078e00ff */
[-C--:B---3--:R-:W-:Y:S02]  /*c420*/  @!P0 IADD3 R24, P3, R6, R25.reuse, RZ ;  /* 0x0000001906188210 */ /* 0x088fe40007f7e0ff */
[----:B-1----:R-:W-:Y:S01]  /*c430*/  @!P2 IMAD.WIDE R36, R19, 0x2, R6 ;  /* 0x000000021324a825 */ /* 0x002fe200078e0206 */
[----:B----4-:R-:W-:-:S03]  /*c440*/  @!P0 IADD3 R28, P4, R16, R25, RZ ;  /* 0x00000019101c8210 */ /* 0x010fc60007f9e0ff */
[C---:B--2---:R-:W-:Y:S01]  /*c450*/  @!P1 IMAD.WIDE R32, R31.reuse, 0x2, R16 ;  /* 0x000000021f209825 */ /* 0x044fe200078e0210 */
[----:B------:R-:W-:Y:S01]  /*c460*/  CS2R R46, SRZ ;  /* 0x00000000002e7805 */ /* 0x000fe2000001ff00 */
[----:B------:R-:W-:Y:S01]  /*c470*/  CS2R R44, SRZ ;  /* 0x00000000002c7805 */ /* 0x000fe2000001ff00 */
[----:B------:R-:W-:Y:S01]  /*c480*/  CS2R R66, SRZ ;  /* 0x0000000000427805 */ /* 0x000fe2000001ff00 */
[----:B------:R-:W-:Y:S01]  /*c490*/  @!P1 IMAD.WIDE R30, R31, 0x2, R6 ;  /* 0x000000021f1e9825 */ /* 0x000fe200078e0206 */
[----:B------:R-:W-:Y:S01]  /*c4a0*/  @!P0 SHF.L.U64.HI R6, R142, 0x1, R5 ;  /* 0x000000018e068819 */ /* 0x000fe20000010205 */
[----:B------:R-:W-:Y:S01]  /*c4b0*/  CS2R R64, SRZ ;  /* 0x0000000000407805 */ /* 0x000fe2000001ff00 */
[----:B------:R-:W-:Y:S01]  /*c4c0*/  CS2R R62, SRZ ;  /* 0x00000000003e7805 */ /* 0x000fe2000001ff00 */
[----:B------:R-:W-:Y:S01]  /*c4d0*/  CS2R R60, SRZ ;  /* 0x00000000003c7805 */ /* 0x000fe2000001ff00 */
[----:B------:R-:W-:Y:S01]  /*c4e0*/  @!P2 IMAD.WIDE R34, R19, 0x2, R16 ;  /* 0x000000021322a825 */ /* 0x000fe200078e0210 */
[----:B------:R-:W-:Y:S01]  /*c4f0*/  @!P0 IADD3.X R29, R17, R6, RZ, P4, !PT ;  /* 0x00000006111d8210 */ /* 0x000fe200027fe4ff */
[----:B------:R1:W5:Y:S02]  /*c500*/  @!P2 LD.E.128 R52, [R36.64] ;  /* 0x000000082434a980 */ /* 0x000364000c101d00 */
[----:B------:R-:W-:-:S02]  /*c510*/  @!P0 IMAD.X R25, R7, 0x1, R6, P3 ;  /* 0x0000000107198824 */ /* 0x000fc400018e0606 */
[----:B------:R1:W5:Y:S04]  /*c520*/  @!P2 LD.E.128 R56, [R34.64] ;  /* 0x000000082238a980 */ /* 0x000368000c101d00 */
[----:B------:R1:W5:Y:S04]  /*c530*/  @!P1 LD.E.128 R48, [R32.64] ;  /* 0x0000000820309980 */ /* 0x000368000c101d00 */
[----:B------:R1:W5:Y:S04]  /*c540*/  @!P1 LD.E.128 R44, [R30.64] ;  /* 0x000000081e2c9980 */ /* 0x000368000c101d00 */
[----:B------:R1:W5:Y:S04]  /*c550*/  @!P0 LD.E.128 R64, [R28.64] ;  /* 0x000000081c408980 */ /* 0x000368000c101d00 */
[----:B------:R1:W5:Y:S02]  /*c560*/  @!P0 LD.E.128 R60, [R24.64] ;  /* 0x00000008183c8980 */ /* 0x000364000c101d00 */
.L_x_2347:
[----:B------:R-:W-:Y:S05]  /*c570*/  BSYNC B0 ;  /* 0x0000000000007941 */ /* 0x000fea0003800000 */
.L_x_2346:
[----:B-1----:R-:W-:Y:S01]  /*c580*/  IADD3 R7, R15, 0x40, RZ ;  /* 0x000000400f077810 */ /* 0x002fe20007ffe0ff */
[----:B-----5:R-:W-:Y:S01]  /*c590*/  IMAD.MOV.U32 R15, RZ, RZ, R50 ;  /* 0x000000ffff0f7224 */ /* 0x020fe200078e0032 */
[----:B------:R1:W4:Y:S01]  /*c5a0*/  SHFL.IDX PT, R71, R22, 0x1, 0x1c1f ;  /* 0x003c1f0016477f89 */ /* 0x00032200000e0000 */
[----:B------:R-:W-:Y:S01]  /*c5b0*/  IMAD.MOV.U32 R14, RZ, RZ, R51 ;  /* 0x000000ffff0e7224 */ /* 0x000fe200078e0033 */
[----:B------:R-:W-:Y:S01]  /*c5c0*/  ISETP.GE.AND P0, PT, R7, R4, PT ;  /* 0x000000040700720c */ /* 0x000fe20003f06270 */
[----:B------:R-:W-:Y:S01]  /*c5d0*/  IMAD.MOV.U32 R7, RZ, RZ, R48 ;  /* 0x000000ffff077224 */ /* 0x000fe200078e0030 */
[----:B------:R-:W-:Y:S01]  /*c5e0*/  PRMT R108, R15, 0x7610, R108 ;  /* 0x000076100f6c7816 */ /* 0x000fe2000000006c */
[----:B---3--:R-:W-:Y:S01]  /*c5f0*/  IMAD.MOV.U32 R6, RZ, RZ, R49 ;  /* 0x000000ffff067224 */ /* 0x008fe200078e0031 */
        /* <DEDUP_REMOVED lines=33> */
[----:B--2---:R-:W-:Y:S01]  /*c810*/  IMAD.MOV.U32 R17, RZ, RZ, R62 ;  /* 0x000000ffff117224 */ /* 0x004fe200078e003e */
[----:B------:R-:W-:Y:S01]  /*c820*/  PRMT R15, R7, 0x7610, R15 ;  /* 0x00007610070f7816 */ /* 0x000fe2000000000f */
[----:B----4-:R-:W-:Y:S01]  /*c830*/  IMAD.MOV.U32 R16, RZ, RZ, R63 ;  /* 0x000000ffff107224 */ /* 0x010fe200078e003f */
[----:B------:R-:W-:Y:S01]  /*c840*/  PRMT R14, R6, 0x7610, R14 ;  /* 0x00007610060e7816 */ /* 0x000fe2000000000e */
[----:B------:R-:W-:Y:S01]  /*c850*/  IMAD.MOV.U32 R7, RZ, RZ, R60 ;  /* 0x000000ffff077224 */ /* 0x000fe200078e003c */
[----:B------:R-:W2:Y:S01]  /*c860*/  SHFL.IDX PT, R70, R21, 0x1, 0x1c1f ;  /* 0x003c1f0015467f89 */ /* 0x000ea200000e0000 */
[----:B------:R-:W-:Y:S01]  /*c870*/  IMAD.MOV.U32 R6, RZ, RZ, R61 ;  /* 0x000000ffff067224 */ /* 0x000fe200078e003d */
[----:B------:R-:W-:Y:S01]  /*c880*/  BSSY B0, `(.L_x_2348) ;  /* 0x0000034000007945 */ /* 0x000fe20003800000 */
[----:B------:R-:W-:Y:S01]  /*c890*/  PRMT R120, R17, 0x7610, R120 ;  /* 0x0000761011787816 */ /* 0x000fe20000000078 */
[----:B------:R3:W4:Y:S01]  /*c8a0*/  SHFL.IDX PT, R19, R20, 0x1, 0x1c1f ;  /* 0x003c1f0014137f89 */ /* 0x00072200000e0000 */
[----:B------:R-:W-:Y:S01]  /*c8b0*/  PRMT R119, R16, 0x7610, R119 ;  /* 0x0000761010777816 */ /* 0x000fe20000000077 */
[----:B------:R-:W-:Y:S01]  /*c8c0*/  CS2R R24, SRZ ;  /* 0x0000000000187805 */ /* 0x000fe2000001ff00 */
[----:B------:R-:W-:Y:S01]  /*c8d0*/  PRMT R118, R7, 0x7610, R118 ;  /* 0x0000761007767816 */ /* 0x000fe20000000076 */
[----:B------:R-:W2:Y:S01]  /*c8e0*/  SHFL.IDX PT, R18, R18, 0x1, 0x1c1f ;  /* 0x003c1f0012127f89 */ /* 0x000ea200000e0000 */
[----:B------:R-:W-:Y:S01]  /*c8f0*/  PRMT R117, R6, 0x7610, R117 ;  /* 0x0000761006757816 */ /* 0x000fe20000000075 */
[----:B------:R-:W-:Y:S01]  /*c900*/  CS2R R34, SRZ ;  /* 0x0000000000227805 */ /* 0x000fe2000001ff00 */
[----:B------:R-:W-:Y:S01]  /*c910*/  CS2R R32, SRZ ;  /* 0x0000000000207805 */ /* 0x000fe2000001ff00 */
[----:B------:R-:W-:Y:S01]  /*c920*/  CS2R R42, SRZ ;  /* 0x00000000002a7805 */ /* 0x000fe2000001ff00 */
[----:B------:R-:W-:Y:S01]  /*c930*/  CS2R R40, SRZ ;  /* 0x0000000000287805 */ /* 0x000fe2000001ff00 */
[----:B-1----:R-:W-:Y:S01]  /*c940*/  CS2R R22, SRZ ;  /* 0x0000000000167805 */ /* 0x002fe2000001ff00 */
[----:B------:R-:W-:Y:S01]  /*c950*/  CS2R R30, SRZ ;  /* 0x00000000001e7805 */ /* 0x000fe2000001ff00 */
[----:B------:R-:W-:Y:S01]  /*c960*/  CS2R R28, SRZ ;  /* 0x00000000001c7805 */ /* 0x000fe2000001ff00 */
[----:B------:R-:W-:Y:S01]  /*c970*/  CS2R R38, SRZ ;  /* 0x0000000000267805 */ /* 0x000fe2000001ff00 */
[----:B------:R-:W-:Y:S01]  /*c980*/  CS2R R36, SRZ ;  /* 0x0000000000247805 */ /* 0x000fe2000001ff00 */
[----:B---3--:R-:W-:Y:S01]  /*c990*/  CS2R R20, SRZ ;  /* 0x0000000000147805 */ /* 0x008fe2000001ff00 */
[----:B------:R-:W-:Y:S05]  /*c9a0*/  @P0 BRA `(.L_x_2349) ;  /* 0x0000021000000947 */ /* 0x000fea0003800000 */
[----:B----4-:R-:W-:Y:S01]  /*c9b0*/  ISETP.GE.AND P0, PT, R142, c[0x0][0x27c], PT ;  /* 0x00009f008e007a0c */ /* 0x010fe20003f06270 */
        /* <DEDUP_REMOVED lines=8> */
[C---:B------:R-:W-:Y:S01]  /*ca40*/  @!P0 IMAD.SHL.U32 R16, R142.reuse, 0x2, RZ ;  /* 0x000000028e108824 */ /* 0x040fe200078e00ff */
[----:B------:R-:W-:Y:S02]  /*ca50*/  @!P0 SHF.L.U64.HI R5, R142, 0x1, R5 ;  /* 0x000000018e058819 */ /* 0x000fe40000010205 */
[----:B------:R-:W-:Y:S01]  /*ca60*/  @!P2 SHF.L.U32 R7, R89, 0x3, RZ ;  /* 0x000000035907a819 */ /* 0x000fe200000006ff */
[----:B------:R-:W-:Y:S01]  /*ca70*/  @!P1 IMAD.SHL.U32 R6, R77, 0x8, RZ ;  /* 0x000000084d069824 */ /* 0x000fe200078e00ff */
[-C--:B--2---:R-:W-:Y:S02]  /*ca80*/  @!P0 IADD3 R72, P4, R70, R16.reuse, RZ ;  /* 0x0000001046488210 */ /* 0x084fe40007f9e0ff */
[----:B------:R-:W-:Y:S01]  /*ca90*/  @!P0 IADD3 R16, P3, R18, R16, RZ ;  /* 0x0000001012108210 */ /* 0x000fe20007f7e0ff */
[C-C-:B------:R-:W-:Y:S01]  /*caa0*/  @!P2 IMAD.WIDE R80, R7.reuse, 0x2, R70.reuse ;  /* 0x000000020750a825 */ /* 0x140fe200078e0246 */
[----:B------:R-:W-:Y:S01]  /*cab0*/  CS2R R22, SRZ ;  /* 0x0000000000167805 */ /* 0x000fe2000001ff00 */
[----:B------:R-:W-:Y:S01]  /*cac0*/  CS2R R20, SRZ ;  /* 0x0000000000147805 */ /* 0x000fe2000001ff00 */
[----:B------:R-:W-:Y:S01]  /*cad0*/  CS2R R42, SRZ ;  /* 0x00000000002a7805 */ /* 0x000fe2000001ff00 */
[C---:B------:R-:W-:Y:S01]  /*cae0*/  @!P1 IMAD.WIDE R74, R6.reuse, 0x2, R70 ;  /* 0x00000002064a9825 */ /* 0x040fe200078e0246 */
[----:B------:R-:W-:Y:S01]  /*caf0*/  CS2R R40, SRZ ;  /* 0x0000000000287805 */ /* 0x000fe2000001ff00 */
[----:B------:R-:W-:Y:S01]  /*cb00*/  CS2R R38, SRZ ;  /* 0x0000000000267805 */ /* 0x000fe2000001ff00 */
[----:B------:R-:W-:Y:S01]  /*cb10*/  CS2R R36, SRZ ;  /* 0x0000000000247805 */ /* 0x000fe2000001ff00 */
[--C-:B------:R-:W-:Y:S01]  /*cb20*/  @!P2 IMAD.WIDE R84, R7, 0x2, R18.reuse ;  /* 0x000000020754a825 */ /* 0x100fe200078e0212 */
[----:B------:R-:W-:Y:S01]  /*cb30*/  @!P0 IADD3.X R73, R71, R5, RZ, P4, !PT ;  /* 0x0000000547498210 */ /* 0x000fe200027fe4ff */
[----:B------:R1:W5:Y:S02]  /*cb40*/  @!P2 LD.E.128 R32, [R80.64] ;  /* 0x000000085020a980 */ /* 0x000364000c101d00 */
[----:B------:R-:W-:-:S02]  /*cb50*/  @!P1 IMAD.WIDE R6, R6, 0x2, R18 ;  /* 0x0000000206069825 */ /* 0x000fc400078e0212 */
[----:B------:R1:W5:Y:S02]  /*cb60*/  @!P2 LD.E.128 R28, [R84.64] ;  /* 0x00000008541ca980 */ /* 0x000364000c101d00 */
[----:B------:R-:W-:Y:S02]  /*cb70*/  @!P0 IMAD.X R17, R19, 0x1, R5, P3 ;  /* 0x0000000113118824 */ /* 0x000fe400018e0605 */
[----:B------:R1:W5:Y:S04]  /*cb80*/  @!P1 LD.E.128 R24, [R74.64] ;  /* 0x000000084a189980 */ /* 0x000368000c101d00 */
[----:B------:R1:W5:Y:S04]  /*cb90*/  @!P1 LD.E.128 R20, [R6.64] ;  /* 0x0000000806149980 */ /* 0x000368000c101d00 */
[----:B------:R1:W5:Y:S04]  /*cba0*/  @!P0 LD.E.128 R40, [R72.64] ;  /* 0x0000000848288980 */ /* 0x000368000c101d00 */
[----:B------:R1:W5:Y:S02]  /*cbb0*/  @!P0 LD.E.128 R36, [R16.64] ;  /* 0x0000000810248980 */ /* 0x000364000c101d00 */
.L_x_2349:
[----:B----4-:R-:W-:Y:S05]  /*cbc0*/  BSYNC B0 ;  /* 0x0000000000007941 */ /* 0x010fea0003800000 */
.L_x_2348:
[----:B-----5:R-:W-:Y:S01]  /*cbd0*/  IMAD.MOV.U32 R5, RZ, RZ, R26 ;  /* 0x000000ffff057224 */ /* 0x020fe200078e001a */
[----:B------:R-:W-:-:S04]  /*cbe0*/  DEPBAR.LE SB0, 0x3 ;  /* 0x000080c00000791a */ /* 0x000fc80000000000 */
[----:B------:R-:W-:Y:S01]  /*cbf0*/  PRMT R76, R5, 0x7610, R76 ;  /* 0x00007610054c7816 */ /* 0x000fe2000000004c */
[----:B-1----:R-:W-:Y:S01]  /*cc00*/  IMAD.MOV.U32 R6, RZ, RZ, R25 ;  /* 0x000000ffff067224 */ /* 0x002fe200078e0019 */
        /* <DEDUP_REMOVED lines=8> */
[----:B------:R-:W-:Y:S01]  /*cc90*/  IMAD.IADD R100, R4, 0x1, -R209 ;  /* 0x0000000104647824 */ /* 0x000fe200078e0ad1 */
        /* <DEDUP_REMOVED lines=14> */
[----:B------:R-:W-:Y:S01]  /*cd80*/  BAR.SYNC.DEFER_BLOCKING 0x0 ;  /* 0x0000000000007b1d */ /* 0x000fe20000010000 */
        /* <DEDUP_REMOVED lines=13> */
[----:B--2---:R-:W-:Y:S01]  /*ce60*/  PRMT R70, R7, 0x7610, R70 ;  /* 0x0000761007467816 */ /* 0x004fe20000000046 */
[----:B------:R-:W-:Y:S01]  /*ce70*/  IMAD.MOV.U32 R7, RZ, RZ, R38 ;  /* 0x000000ffff077224 */ /* 0x000fe200078e0026 */
[----:B------:R-:W-:Y:S01]  /*ce80*/  PRMT R82, R6, 0x7610, R82 ;  /* 0x0000761006527816 */ /* 0x000fe20000000052 */
[----:B------:R-:W-:Y:S01]  /*ce90*/  IMAD.MOV.U32 R6, RZ, RZ, R39 ;  /* 0x000000ffff067224 */ /* 0x000fe200078e0027 */
[----:B------:R-:W-:Y:S01]  /*cea0*/  PRMT R81, R5, 0x7610, R81 ;  /* 0x0000761005517816 */ /* 0x000fe20000000051 */
[----:B------:R-:W-:Y:S01]  /*ceb0*/  IMAD.MOV.U32 R5, RZ, RZ, R36 ;  /* 0x000000ffff057224 */ /* 0x000fe200078e0024 */
[----:B------:R-:W-:Y:S01]  /*cec0*/  PRMT R80, R4, 0x7610, R80 ;  /* 0x0000761004507816 */ /* 0x000fe20000000050 */
[----:B------:R-:W-:Y:S01]  /*ced0*/  IMAD.MOV.U32 R4, RZ, RZ, R37 ;  /* 0x000000ffff047224 */ /* 0x000fe200078e0025 */
[----:B------:R-:W-:-:S02]  /*cee0*/  PRMT R71, R16, 0x7610, R71 ;  /* 0x0000761010477816 */ /* 0x000fc40000000047 */
[----:B------:R-:W-:Y:S02]  /*cef0*/  PRMT R95, R7, 0x7610, R95 ;  /* 0x00007610075f7816 */ /* 0x000fe4000000005f */
[----:B------:R-:W-:Y:S02]  /*cf00*/  PRMT R94, R6, 0x7610, R94 ;  /* 0x00007610065e7816 */ /* 0x000fe4000000005e */
[----:B------:R-:W-:Y:S02]  /*cf10*/  PRMT R93, R5, 0x7610, R93 ;  /* 0x00007610055d7816 */ /* 0x000fe4000000005d */
[----:B------:R-:W-:Y:S01]  /*cf20*/  PRMT R91, R4, 0x7610, R91 ;  /* 0x00007610045b7816 */ /* 0x000fe2000000005b */
[----:B------:R-:W-:Y:S05]  /*cf30*/  @P0 BRA `(.L_x_2351) ;  /* 0x0000150000000947 */ /* 0x000fea0003800000 */
[----:B------:R-:W-:Y:S01]  /*cf40*/  ISETP.GE.AND P0, PT, R142, c[0x0][0x27c], PT ;  /* 0x00009f008e007a0c */ /* 0x000fe20003f06270 */
[----:B------:R-:W-:-:S12]  /*cf50*/  BSSY B0, `(.L_x_2352) ;  /* 0x000006c000007945 */ /* 0x000fd80003800000 */
        /* <DEDUP_REMOVED lines=8> */
[----:B------:R-:W-:Y:S01]  /*cfe0*/  SHF.R.U32.HI R64, RZ, 0x10, R65 ;  /* 0x00000010ff407819 */ /* 0x000fe20000011641 */
[----:B------:R-:W-:Y:S01]  /*cff0*/  IMAD.SHL.U32 R116, R116, 0x2, RZ ;  /* 0x0000000274747824 */ /* 0x000fe200078e00ff */
[----:B------:R-:W-:-:S02]  /*d000*/  LEA.HI R4, R4, R5, RZ, 0x3 ;  /* 0x0000000504047211 */ /* 0x000fc400078f18ff */
[----:B------:R-:W-:Y:S02]  /*d010*/  LOP3.LUT R6, R83, 0x38, R6, 0xf8, !PT ;  /* 0x0000003853067812 */ /* 0x000fe400078ef806 */
[----:B------:R-:W1:Y:S01]  /*d020*/  LDS.128 R16, [R116+0x18100] ;  /* 0x0181000074107984 */ /* 0x000e620000000c00 */
[----:B------:R-:W-:Y:S01]  /*d030*/  IMAD.SHL.U32 R4, R4, 0x400, RZ ;  /* 0x0000040004047824 */ /* 0x000fe200078e00ff */
[----:B------:R-:W-:Y:S02]  /*d040*/  LOP3.LUT R115, R6, R13, RZ, 0x3c, !PT ;  /* 0x0000000d06737212 */ /* 0x000fe400078e3cff */
[--C-:B------:R-:W-:Y:S02]  /*d050*/  SHF.R.U64 R65, R66, 0x10, R67.reuse ;  /* 0x0000001042417819 */ /* 0x100fe40000001243 */
[----:B------:R-:W-:Y:S02]  /*d060*/  LOP3.LUT R4, R4, 0x7fffe000, RZ, 0xc0, !PT ;  /* 0x7fffe00004047812 */ /* 0x000fe400078ec0ff */
[----:B------:R-:W-:-:S02]  /*d070*/  SHF.R.U32.HI R66, RZ, 0x10, R67 ;  /* 0x00000010ff427819 */ /* 0x000fc40000011643 */
[----:B------:R-:W-:Y:S02]  /*d080*/  IADD3 R115, R115, R4, R12 ;  /* 0x0000000473737210 */ /* 0x000fe40007ffe00c */
[--C-:B------:R-:W-:Y:S02]  /*d090*/  SHF.R.U64 R67, R60, 0x10, R61.reuse ;  /* 0x000000103c437819 */ /* 0x100fe4000000123d */
[----:B------:R-:W-:Y:S01]  /*d0a0*/  SHF.R.U32.HI R60, RZ, 0x10, R61 ;  /* 0x00000010ff3c7819 */ /* 0x000fe2000001163d */
[----:B------:R-:W-:Y:S01]  /*d0b0*/  IMAD.SHL.U32 R115, R115, 0x2, RZ ;  /* 0x0000000273737824 */ /* 0x000fe200078e00ff */
[----:B------:R-:W-:Y:S02]  /*d0c0*/  PRMT R118, R118, 0x5410, R67 ;  /* 0x0000541076767816 */ /* 0x000fe40000000043 */
[----:B------:R-:W-:Y:S02]  /*d0d0*/  PRMT R122, R122, 0x5410, R125 ;  /* 0x000054107a7a7816 */ /* 0x000fe4000000007d */
[----:B------:R-:W2:Y:S01]  /*d0e0*/  LDS.128 R4, [R115+0x18100] ;  /* 0x0181000073047984 */ /* 0x000ea20000000c00 */
[--C-:B------:R-:W-:Y:S01]  /*d0f0*/  SHF.R.U64 R61, R62, 0x10, R63.reuse ;  /* 0x000000103e3d7819 */ /* 0x100fe2000000123f */
[----:B------:R-:W-:Y:S01]  /*d100*/  IMAD.U32 R128, R118, 0x10000, RZ ;  /* 0x0001000076807824 */ /* 0x000fe200078e00ff */
[----:B------:R-:W-:-:S02]  /*d110*/  SHF.R.U32.HI R62, RZ, 0x10, R63 ;  /* 0x00000010ff3e7819 */ /* 0x000fc4000001163f */
[----:B------:R-:W-:Y:S02]  /*d120*/  PRMT R117, R117, 0x5410, R60 ;  /* 0x0000541075757816 */ /* 0x000fe4000000003c */
[----:B------:R-:W-:Y:S02]  /*d130*/  PRMT R121, R121, 0x5410, R64 ;  /* 0x0000541079797816 */ /* 0x000fe40000000040 */
[----:B------:R-:W-:Y:S01]  /*d140*/  PRMT R123, R123, 0x5410, R66 ;  /* 0x000054107b7b7816 */ /* 0x000fe20000000042 */
[----:B------:R-:W-:Y:S01]  /*d150*/  IMAD.U32 R127, R117, 0x10000, RZ ;  /* 0x00010000757f7824 */ /* 0x000fe200078e00ff */
[----:B------:R-:W-:Y:S02]  /*d160*/  SHF.L.U32 R126, R122, 0x10, RZ ;  /* 0x000000107a7e7819 */ /* 0x000fe400000006ff */
[----:B------:R-:W-:Y:S02]  /*d170*/  PRMT R124, R124, 0x5410, R65 ;  /* 0x000054107c7c7816 */ /* 0x000fe40000000041 */
[----:B------:R-:W-:-:S02]  /*d180*/  PRMT R120, R120, 0x5410, R61 ;  /* 0x0000541078787816 */ /* 0x000fc4000000003d */
[----:B------:R-:W-:Y:S02]  /*d190*/  PRMT R119, R119, 0x5410, R62 ;  /* 0x0000541077777816 */ /* 0x000fe4000000003e */
[----:B------:R-:W-:Y:S01]  /*d1a0*/  LOP3.LUT R117, R117, 0xffff0000, RZ, 0xc0, !PT ;  /* 0xffff000075757812 */ /* 0x000fe200078ec0ff */
[C---:B-1----:R-:W-:Y:S01]  /*d1b0*/  IMAD.U32 R60, R17.reuse, 0x10000, RZ ;  /* 0x00010000113c7824 */ /* 0x042fe200078e00ff */
[----:B------:R-:W-:Y:S01]  /*d1c0*/  LOP3.LUT R63, R17, 0xffff0000, RZ, 0xc0, !PT ;  /* 0xffff0000113f7812 */ /* 0x000fe200078ec0ff */
[----:B------:R-:W-:Y:S01]  /*d1d0*/  IMAD.U32 R61, R16, 0x10000, RZ ;  /* 0x00010000103d7824 */ /* 0x000fe200078e00ff */
[C---:B------:R-:W-:Y:S01]  /*d1e0*/  SHF.L.U32 R17, R19.reuse, 0x10, RZ ;  /* 0x0000001013117819 */ /* 0x040fe200000006ff */
[----:B------:R-:W-:Y:S01]  /*d1f0*/  IMAD.U32 R62, R18, 0x10000, RZ ;  /* 0x00010000123e7824 */ /* 0x000fe200078e00ff */
[----:B------:R-:W-:Y:S02]  /*d200*/  LOP3.LUT R64, R19, 0xffff0000, RZ, 0xc0, !PT ;  /* 0xffff000013407812 */ /* 0x000fe400078ec0ff */
[----:B------:R-:W-:-:S02]  /*d210*/  LOP3.LUT R16, R16, 0xffff0000, RZ, 0xc0, !PT ;  /* 0xffff000010107812 */ /* 0x000fc400078ec0ff */
[----:B------:R-:W-:Y:S01]  /*d220*/  LOP3.LUT R18, R18, 0xffff0000, RZ, 0xc0, !PT ;  /* 0xffff000012127812 */ /* 0x000fe200078ec0ff */
[----:B--2---:R-:W-:Y:S01]  /*d230*/  IMAD.U32 R129, R4, 0x10000, RZ ;  /* 0x0001000004817824 */ /* 0x004fe200078e00ff */
[C---:B------:R-:W-:Y:S01]  /*d240*/  LOP3.LUT R66, R5.reuse, 0xffff0000, RZ, 0xc0, !PT ;  /* 0xffff000005427812 */ /* 0x040fe200078ec0ff */
[----:B------:R-:W-:Y:S01]  /*d250*/  IMAD.U32 R19, R5, 0x10000, RZ ;  /* 0x0001000005137824 */ /* 0x000fe200078e00ff */
[C---:B------:R-:W-:Y:S01]  /*d260*/  LOP3.LUT R5, R6.reuse, 0xffff0000, RZ, 0xc0, !PT ;  /* 0xffff000006057812 */ /* 0x040fe200078ec0ff */
[----:B------:R-:W-:Y:S01]  /*d270*/  IMAD.U32 R65, R6, 0x10000, RZ ;  /* 0x0001000006417824 */ /* 0x000fe200078e00ff */
[----:B------:R-:W-:Y:S01]  /*d280*/  LOP3.LUT R125, R7, 0xffff0000, RZ, 0xc0, !PT ;  /* 0xffff0000077d7812 */ /* 0x000fe200078ec0ff */
[C---:B------:R-:W-:Y:S01]  /*d290*/  FMUL.FTZ R6, R129.reuse, R128 ;  /* 0x0000008081067220 */ /* 0x040fe20000410000 */
[----:B------:R-:W-:Y:S01]  /*d2a0*/  LOP3.LUT R4, R4, 0xffff0000, RZ, 0xc0, !PT ;  /* 0xffff000004047812 */ /* 0x000fe200078ec0ff */
[----:B------:R-:W-:Y:S02]  /*d2b0*/  FMUL.FTZ R130, R129, R126 ;  /* 0x0000007e81827220 */ /* 0x000fe40000410000 */
[----:B------:R-:W-:-:S02]  /*d2c0*/  IMAD.U32 R67, R7, 0x10000, RZ ;  /* 0x0001000007437824 */ /* 0x000fc400078e00ff */
[----:B------:R-:W-:Y:S01]  /*d2d0*/  FFMA.FTZ R7, R61, R126, -R6 ;  /* 0x0000007e3d077223 */ /* 0x000fe20000010806 */
[----:B------:R-:W-:Y:S01]  /*d2e0*/  SHF.L.U32 R126, R119, 0x10, RZ ;  /* 0x00000010777e7819 */ /* 0x000fe200000006ff */
[----:B------:R-:W-:Y:S01]  /*d2f0*/  IMAD.U32 R6, R121, 0x10000, RZ ;  /* 0x0001000079067824 */ /* 0x000fe200078e00ff */
[----:B------:R-:W-:Y:S01]  /*d300*/  LOP3.LUT R119, R119, 0xffff0000, RZ, 0xc0, !PT ;  /* 0xffff000077777812 */ /* 0x000fe200078ec0ff */
[----:B------:R-:W-:Y:S01]  /*d310*/  FMUL.FTZ R129, R19, R127 ;  /* 0x0000007f13817220 */ /* 0x000fe20000410000 */
[----:B------:R-:W-:Y:S01]  /*d320*/  LOP3.LUT R121, R121, 0xffff0000, RZ, 0xc0, !PT ;  /* 0xffff000079797812 */ /* 0x000fe200078ec0ff */
[----:B------:R-:W-:Y:S02]  /*d330*/  FFMA.FTZ R61, R61, R128, R130 ;  /* 0x000000803d3d7223 */ /* 0x000fe40000010082 */
[C---:B------:R-:W-:Y:S01]  /*d340*/  IMAD.U32 R128, R123.reuse, 0x10000, RZ ;  /* 0x000100007b807824 */ /* 0x040fe200078e00ff */
[----:B------:R-:W-:Y:S01]  /*d350*/  LOP3.LUT R123, R123, 0xffff0000, RZ, 0xc0, !PT ;  /* 0xffff00007b7b7812 */ /* 0x000fe200078ec0ff */
[----:B------:R-:W-:-:S02]  /*d360*/  FMUL.FTZ R130, R19, R6 ;  /* 0x0000000613827220 */ /* 0x000fc40000410000 */
[----:B------:R-:W-:Y:S01]  /*d370*/  FFMA.FTZ R6, R60, R6, -R129 ;  /* 0x000000063c067223 */ /* 0x000fe20000010881 */
[----:B------:R-:W-:Y:S01]  /*d380*/  LOP3.LUT R129, R118, 0xffff0000, RZ, 0xc0, !PT ;  /* 0xffff000076817812 */ /* 0x000fe200078ec0ff */
[C---:B------:R-:W-:Y:S02]  /*d390*/  FMUL.FTZ R19, R67.reuse, R126 ;  /* 0x0000007e43137220 */ /* 0x040fe40000410000 */
[-C--:B------:R-:W-:Y:S02]  /*d3a0*/  FMUL.FTZ R67, R67, R128.reuse ;  /* 0x0000008043437220 */ /* 0x080fe40000410000 */
[----:B------:R-:W-:Y:S01]  /*d3b0*/  FFMA.FTZ R60, R60, R127, R130 ;  /* 0x0000007f3c3c7223 */ /* 0x000fe20000010082 */
[----:B------:R-:W-:Y:S01]  /*d3c0*/  LOP3.LUT R127, R122, 0xffff0000, RZ, 0xc0, !PT ;  /* 0xffff00007a7f7812 */ /* 0x000fe200078ec0ff */
[C---:B------:R-:W-:Y:S02]  /*d3d0*/  FFMA.FTZ R19, R17.reuse, R128, -R19 ;  /* 0x0000008011137223 */ /* 0x040fe40000010813 */
[----:B------:R-:W-:-:S02]  /*d3e0*/  FFMA.FTZ R67, R17, R126, R67 ;  /* 0x0000007e11437223 */ /* 0x000fc40000010043 */
[----:B------:R-:W-:Y:S02]  /*d3f0*/  FMUL.FTZ R17, R4, R129 ;  /* 0x0000008104117220 */ /* 0x000fe40000410000 */
[C---:B------:R-:W-:Y:S01]  /*d400*/  IMAD.U32 R126, R124.reuse, 0x10000, RZ ;  /* 0x000100007c7e7824 */ /* 0x040fe200078e00ff */
[----:B------:R-:W-:Y:S01]  /*d410*/  LOP3.LUT R124, R124, 0xffff0000, RZ, 0xc0, !PT ;  /* 0xffff00007c7c7812 */ /* 0x000fe200078ec0ff */
[-C--:B------:R-:W-:Y:S02]  /*d420*/  FFMA.FTZ R122, R16, R127.reuse, -R17 ;  /* 0x0000007f107a7223 */ /* 0x080fe40000010811 */
[C---:B------:R-:W-:Y:S01]  /*d430*/  IMAD.U32 R17, R120.reuse, 0x10000, RZ ;  /* 0x0001000078117824 */ /* 0x040fe200078e00ff */
[----:B------:R-:W-:Y:S01]  /*d440*/  LOP3.LUT R120, R120, 0xffff0000, RZ, 0xc0, !PT ;  /* 0xffff000078787812 */ /* 0x000fe200078ec0ff */
[----:B------:R-:W-:Y:S02]  /*d450*/  FMUL.FTZ R4, R4, R127 ;  /* 0x0000007f04047220 */ /* 0x000fe40000410000 */
[----:B------:R-:W-:-:S02]  /*d460*/  FMUL.FTZ R127, R65, R17 ;  /* 0x00000011417f7220 */ /* 0x000fc40000410000 */
[-C--:B------:R-:W-:Y:S02]  /*d470*/  FMUL.FTZ R65, R65, R126.reuse ;  /* 0x0000007e41417220 */ /* 0x080fe40000410000 */
[C---:B------:R-:W-:Y:S02]  /*d480*/  FFMA.FTZ R127, R62.reuse, R126, -R127 ;  /* 0x0000007e3e7f7223 */ /* 0x040fe4000001087f */
[----:B------:R-:W-:Y:S02]  /*d490*/  FFMA.FTZ R65, R62, R17, R65 ;  /* 0x000000113e417223 */ /* 0x000fe40000010041 */
[----:B------:R-:W-:Y:S02]  /*d4a0*/  FMUL.FTZ R118, R66, R117 ;  /* 0x0000007542767220 */ /* 0x000fe40000410000 */
[----:B------:R-:W-:Y:S02]  /*d4b0*/  FMUL.FTZ R17, R5, R120 ;  /* 0x0000007805117220 */ /* 0x000fe40000410000 */
[----:B------:R-:W-:-:S02]  /*d4c0*/  FMUL.FTZ R62, R125, R119 ;  /* 0x000000777d3e7220 */ /* 0x000fc40000410000 */
[----:B------:R-:W-:Y:S02]  /*d4d0*/  FMUL.FTZ R66, R66, R121 ;  /* 0x0000007942427220 */ /* 0x000fe40000410000 */
[-C--:B------:R-:W-:Y:S02]  /*d4e0*/  FMUL.FTZ R5, R5, R124.reuse ;  /* 0x0000007c05057220 */ /* 0x080fe40000410000 */
[----:B------:R-:W-:Y:S02]  /*d4f0*/  FMUL.FTZ R125, R125, R123 ;  /* 0x0000007b7d7d7220 */ /* 0x000fe40000410000 */
        /* <DEDUP_REMOVED lines=9> */
[----:B------:R-:W-:Y:S01]  /*d590*/  F2FP.BF16.PACK_AB R18, R124, R127 ;  /* 0x0000007f7c12723e */ /* 0x000fe200000010ff */
[----:B------:R-:W-:Y:S01]  /*d5a0*/  FFMA.FTZ R64, R64, R119, R125 ;  /* 0x0000007740407223 */ /* 0x000fe2000001007d */
[----:B------:R-:W-:-:S02]  /*d5b0*/  F2FP.BF16.PACK_AB R4, R4, R61 ;  /* 0x0000003d0404723e */ /* 0x000fc400000010ff */
[----:B------:R-:W-:Y:S01]  /*d5c0*/  F2FP.BF16.PACK_AB R5, R63, R60 ;  /* 0x0000003c3f05723e */ /* 0x000fe200000010ff */
[----:B------:R1:W-:Y:S01]  /*d5d0*/  STS.128 [R116+0x18100], R16 ;  /* 0x0181001074007388 */ /* 0x0003e20000000c00 */
[----:B------:R-:W-:Y:S02]  /*d5e0*/  F2FP.BF16.PACK_AB R6, R120, R65 ;  /* 0x000000417806723e */ /* 0x000fe400000010ff */
[----:B------:R-:W-:-:S05]  /*d5f0*/  F2FP.BF16.PACK_AB R7, R64, R67 ;  /* 0x000000434007723e */ /* 0x000fca00000010ff */
[----:B------:R1:W-:Y:S02]  /*d600*/  STS.128 [R115+0x18100], R4 ;  /* 0x0181000473007388 */ /* 0x0003e40000000c00 */
.L_x_2353:
[----:B------:R-:W-:Y:S05]  /*d610*/  BSYNC B0 ;  /* 0x0000000000007941 */ /* 0x000fea0003800000 */
.L_x_2352:
[----:B------:R-:W-:Y:S01]  /*d620*/  ISETP.GE.AND P0, PT, R137, c[0x0][0x27c], PT ;  /* 0x00009f0089007a0c */ /* 0x000fe20003f06270 */
[----:B------:R-:W-:-:S12]  /*d630*/  BSSY B0, `(.L_x_2354) ;  /* 0x0000070000007945 */ /* 0x000fd80003800000 */
[----:B------:R-:W-:Y:S05]  /*d640*/  @P0 BRA `(.L_x_2355) ;  /* 0x000006e000000947 */ /* 0x000fea0003800000 */
[----:B-1----:R-:W-:Y:S01]  /*d650*/  IMAD.MOV.U32 R6, RZ, RZ, c[0x0][0x27c] ;  /* 0x00009f00ff067624 */ /* 0x002fe200078e00ff */
[----:B------:R-:W-:Y:S02]  /*d660*/  LOP3.LUT R16, R83, 0x38, R90, 0xf8, !PT ;  /* 0x0000003853107812 */ /* 0x000fe400078ef85a */
[----:B------:R-:W-:Y:S02]  /*d670*/  LEA.HI R4, R92, R137, RZ, 0x6 ;  /* 0x000000895c047211 */ /* 0x000fe400078f30ff */
[----:B------:R-:W-:Y:S02]  /*d680*/  LEA.HI R7, R6, R89, RZ, 0x1d ;  /* 0x0000005906077211 */ /* 0x000fe400078fe8ff */
[----:B------:R-:W-:Y:S01]  /*d690*/  LOP3.LUT R5, R16, R13, RZ, 0x3c, !PT ;  /* 0x0000000d10057212 */ /* 0x000fe200078e3cff */
[----:B------:R-:W-:Y:S01]  /*d6a0*/  IMAD.SHL.U32 R4, R4, 0x80, RZ ;  /* 0x0000008004047824 */ /* 0x000fe200078e00ff */
[----:B------:R-:W-:Y:S01]  /*d6b0*/  SHF.R.S32.HI R6, RZ, 0x1f, R7 ;  /* 0x0000001fff067819 */ /* 0x000fe20000011407 */
[----:B------:R-:W-:Y:S01]  /*d6c0*/  IMAD.SHL.U32 R16, R7, 0x8, RZ ;  /* 0x0000000807107824 */ /* 0x000fe200078e00ff */
[----:B------:R-:W-:-:S02]  /*d6d0*/  SHF.R.U64 R52, R52, 0x10, R53 ;  /* 0x0000001034347819 */ /* 0x000fc40000001235 */
        /* <DEDUP_REMOVED lines=9> */
[--C-:B------:R-:W-:Y:S01]  /*d770*/  SHF.R.U64 R63, R56, 0x10, R57.reuse ;  /* 0x00000010383f7819 */ /* 0x100fe20000001239 */
[----:B------:R-:W1:Y:S01]  /*d780*/  LDS.128 R16, [R60] ;  /* 0x000000003c107984 */ /* 0x000e620000000c00 */
[----:B------:R-:W-:Y:S01]  /*d790*/  SHF.R.U32.HI R56, RZ, 0x10, R57 ;  /* 0x00000010ff387819 */ /* 0x000fe20000011639 */
[----:B------:R-:W-:Y:S01]  /*d7a0*/  IMAD.SHL.U32 R61, R61, 0x2, RZ ;  /* 0x000000023d3d7824 */ /* 0x000fe200078e00ff */
[----:B------:R-:W-:Y:S02]  /*d7b0*/  PRMT R15, R15, 0x5410, R52 ;  /* 0x000054100f0f7816 */ /* 0x000fe40000000034 */
[----:B------:R-:W-:-:S02]  /*d7c0*/  SHF.R.U64 R57, R58, 0x10, R59 ;  /* 0x000000103a397819 */ /* 0x000fc4000000123b */
[----:B------:R-:W2:Y:S01]  /*d7d0*/  LDS.128 R4, [R61+0x18100] ;  /* 0x018100003d047984 */ /* 0x000ea20000000c00 */
[----:B------:R-:W-:Y:S01]  /*d7e0*/  SHF.R.U32.HI R58, RZ, 0x10, R59 ;  /* 0x00000010ff3a7819 */ /* 0x000fe2000001163b */
[----:B------:R-:W-:Y:S01]  /*d7f0*/  IMAD.U32 R66, R15, 0x10000, RZ ;  /* 0x000100000f427824 */ /* 0x000fe200078e00ff */
[----:B------:R-:W-:Y:S02]  /*d800*/  PRMT R112, R112, 0x5410, R63 ;  /* 0x0000541070707816 */ /* 0x000fe4000000003f */
[----:B------:R-:W-:Y:S02]  /*d810*/  SHF.R.U64 R59, R54, 0x10, R55 ;  /* 0x00000010363b7819 */ /* 0x000fe40000001237 */
[----:B------:R-:W-:Y:S01]  /*d820*/  SHF.R.U32.HI R53, RZ, 0x10, R53 ;  /* 0x00000010ff357819 */ /* 0x000fe20000011635 */
[----:B------:R-:W-:Y:S01]  /*d830*/  IMAD.U32 R62, R112, 0x10000, RZ ;  /* 0x00010000703e7824 */ /* 0x000fe200078e00ff */
[----:B------:R-:W-:Y:S02]  /*d840*/  SHF.R.U32.HI R54, RZ, 0x10, R55 ;  /* 0x00000010ff367819 */ /* 0x000fe40000011637 */
[----:B------:R-:W-:-:S02]  /*d850*/  PRMT R111, R111, 0x5410, R56 ;  /* 0x000054106f6f7816 */ /* 0x000fc40000000038 */
[----:B------:R-:W-:Y:S02]  /*d860*/  PRMT R113, R113, 0x5410, R58 ;  /* 0x0000541071717816 */ /* 0x000fe4000000003a */
[----:B------:R-:W-:Y:S02]  /*d870*/  PRMT R114, R114, 0x5410, R57 ;  /* 0x0000541072727816 */ /* 0x000fe40000000039 */
[----:B------:R-:W-:Y:S02]  /*d880*/  PRMT R14, R14, 0x5410, R53 ;  /* 0x000054100e0e7816 */ /* 0x000fe40000000035 */
[----:B------:R-:W-:Y:S02]  /*d890*/  PRMT R109, R109, 0x5410, R54 ;  /* 0x000054106d6d7816 */ /* 0x000fe40000000036 */
[----:B------:R-:W-:Y:S01]  /*d8a0*/  PRMT R110, R110, 0x5410, R59 ;  /* 0x000054106e6e7816 */ /* 0x000fe2000000003b */
[----:B------:R-:W-:Y:S01]  /*d8b0*/  IMAD.U32 R64, R14, 0x10000, RZ ;  /* 0x000100000e407824 */ /* 0x000fe200078e00ff */
[----:B------:R-:W-:-:S02]  /*d8c0*/  LOP3.LUT R15, R15, 0xffff0000, RZ, 0xc0, !PT ;  /* 0xffff00000f0f7812 */ /* 0x000fc400078ec0ff */
[----:B------:R-:W-:Y:S01]  /*d8d0*/  LOP3.LUT R14, R14, 0xffff0000, RZ, 0xc0, !PT ;  /* 0xffff00000e0e7812 */ /* 0x000fe200078ec0ff */
[C---:B-1----:R-:W-:Y:S01]  /*d8e0*/  IMAD.U32 R52, R17.reuse, 0x10000, RZ ;  /* 0x0001000011347824 */ /* 0x042fe200078e00ff */
[----:B------:R-:W-:Y:S01]  /*d8f0*/  LOP3.LUT R55, R17, 0xffff0000, RZ, 0xc0, !PT ;  /* 0xffff000011377812 */ /* 0x000fe200078ec0ff */
[C---:B------:R-:W-:Y:S01]  /*d900*/  IMAD.U32 R17, R19.reuse, 0x10000, RZ ;  /* 0x0001000013117824 */ /* 0x040fe200078e00ff */
[----:B------:R-:W-:Y:S01]  /*d910*/  LOP3.LUT R56, R19, 0xffff0000, RZ, 0xc0, !PT ;  /* 0xffff000013387812 */ /* 0x000fe200078ec0ff */
[C---:B------:R-:W-:Y:S01]  /*d920*/  IMAD.U32 R53, R16.reuse, 0x10000, RZ ;  /* 0x0001000010357824 */ /* 0x040fe200078e00ff */
[----:B------:R-:W-:Y:S01]  /*d930*/  LOP3.LUT R16, R16, 0xffff0000, RZ, 0xc0, !PT ;  /* 0xffff000010107812 */ /* 0x000fe200078ec0ff */
[----:B------:R-:W-:Y:S01]  /*d940*/  IMAD.U32 R54, R18, 0x10000, RZ ;  /* 0x0001000012367824 */ /* 0x000fe200078e00ff */
[----:B--2---:R-:W-:Y:S01]  /*d950*/  LOP3.LUT R58, R5, 0xffff0000, RZ, 0xc0, !PT ;  /* 0xffff0000053a7812 */ /* 0x004fe200078ec0ff */
[----:B------:R-:W-:Y:S01]  /*d960*/  IMAD.U32 R65, R4, 0x10000, RZ ;  /* 0x0001000004417824 */ /* 0x000fe200078e00ff */
[----:B------:R-:W-:Y:S01]  /*d970*/  LOP3.LUT R63, R7, 0xffff0000, RZ, 0xc0, !PT ;  /* 0xffff0000073f7812 */ /* 0x000fe200078ec0ff */
[----:B------:R-:W-:Y:S01]  /*d980*/  IMAD.U32 R19, R5, 0x10000, RZ ;  /* 0x0001000005137824 */ /* 0x000fe200078e00ff */
[C---:B------:R-:W-:Y:S01]  /*d990*/  LOP3.LUT R5, R6.reuse, 0xffff0000, RZ, 0xc0, !PT ;  /* 0xffff000006057812 */ /* 0x040fe200078ec0ff */
[----:B------:R-:W-:Y:S01]  /*d9a0*/  IMAD.U32 R57, R6, 0x10000, RZ ;  /* 0x0001000006397824 */ /* 0x000fe200078e00ff */
[----:B------:R-:W-:Y:S01]  /*d9b0*/  LOP3.LUT R4, R4, 0xffff0000, RZ, 0xc0, !PT ;  /* 0xffff000004047812 */ /* 0x000fe200078ec0ff */
[C---:B------:R-:W-:Y:S01]  /*d9c0*/  FMUL.FTZ R6, R65.reuse, R66 ;  /* 0x0000004241067220 */ /* 0x040fe20000410000 */
[----:B------:R-:W-:Y:S01]  /*d9d0*/  LOP3.LUT R18, R18, 0xffff0000, RZ, 0xc0, !PT ;  /* 0xffff000012127812 */ /* 0x000fe200078ec0ff */
[----:B------:R-:W-:-:S02]  /*d9e0*/  FMUL.FTZ R65, R65, R62 ;  /* 0x0000003e41417220 */ /* 0x000fc40000410000 */
[----:B------:R-:W-:Y:S02]  /*d9f0*/  IMAD.U32 R59, R7, 0x10000, RZ ;  /* 0x00010000073b7824 */ /* 0x000fe400078e00ff */
[----:B------:R-:W-:Y:S02]  /*da00*/  FFMA.FTZ R7, R53, R62, -R6 ;  /* 0x0000003e35077223 */ /* 0x000fe40000010806 */
[C---:B------:R-:W-:Y:S01]  /*da10*/  IMAD.U32 R6, R111.reuse, 0x10000, RZ ;  /* 0x000100006f067824 */ /* 0x040fe200078e00ff */
[----:B------:R-:W-:Y:S01]  /*da20*/  LOP3.LUT R111, R111, 0xffff0000, RZ, 0xc0, !PT ;  /* 0xffff00006f6f7812 */ /* 0x000fe200078ec0ff */
[C---:B------:R-:W-:Y:S01]  /*da30*/  IMAD.U32 R62, R109.reuse, 0x10000, RZ ;  /* 0x000100006d3e7824 */ /* 0x040fe200078e00ff */
[----:B------:R-:W-:Y:S01]  /*da40*/  LOP3.LUT R109, R109, 0xffff0000, RZ, 0xc0, !PT ;  /* 0xffff00006d6d7812 */ /* 0x000fe200078ec0ff */
[----:B------:R-:W-:Y:S02]  /*da50*/  FFMA.FTZ R53, R53, R66, R65 ;  /* 0x0000004235357223 */ /* 0x000fe40000010041 */
[C---:B------:R-:W-:Y:S01]  /*da60*/  IMAD.U32 R66, R113.reuse, 0x10000, RZ ;  /* 0x0001000071427824 */ /* 0x040fe200078e00ff */
[----:B------:R-:W-:Y:S01]  /*da70*/  LOP3.LUT R113, R113, 0xffff0000, RZ, 0xc0, !PT ;  /* 0xffff000071717812 */ /* 0x000fe200078ec0ff */
[----:B------:R-:W-:-:S02]  /*da80*/  FMUL.FTZ R67, R19, R64 ;  /* 0x0000004013437220 */ /* 0x000fc40000410000 */
[----:B------:R-:W-:Y:S02]  /*da90*/  FMUL.FTZ R65, R19, R6 ;  /* 0x0000000613417220 */ /* 0x000fe40000410000 */
[C---:B------:R-:W-:Y:S02]  /*daa0*/  FMUL.FTZ R19, R59.reuse, R62 ;  /* 0x0000003e3b137220 */ /* 0x040fe40000410000 */
[----:B------:R-:W-:Y:S02]  /*dab0*/  FMUL.FTZ R59, R59, R66 ;  /* 0x000000423b3b7220 */ /* 0x000fe40000410000 */
[C---:B------:R-:W-:Y:S02]  /*dac0*/  FFMA.FTZ R6, R52.reuse, R6, -R67 ;  /* 0x0000000634067223 */ /* 0x040fe40000010843 */
[----:B------:R-:W-:Y:S01]  /*dad0*/  FFMA.FTZ R52, R52, R64, R65 ;  /* 0x0000004034347223 */ /* 0x000fe20000010041 */
[----:B------:R-:W-:Y:S01]  /*dae0*/  LOP3.LUT R65, R112, 0xffff0000, RZ, 0xc0, !PT ;  /* 0xffff000070417812 */ /* 0x000fe200078ec0ff */
[----:B------:R-:W-:-:S02]  /*daf0*/  FFMA.FTZ R19, R17, R66, -R19 ;  /* 0x0000004211137223 */ /* 0x000fc40000010813 */
[----:B------:R-:W-:Y:S02]  /*db00*/  FFMA.FTZ R59, R17, R62, R59 ;  /* 0x0000003e113b7223 */ /* 0x000fe4000001003b */
[C---:B------:R-:W-:Y:S02]  /*db10*/  FMUL.FTZ R17, R4.reuse, R15 ;  /* 0x0000000f04117220 */ /* 0x040fe40000410000 */
[-C--:B------:R-:W-:Y:S02]  /*db20*/  FMUL.FTZ R4, R4, R65.reuse ;  /* 0x0000004104047220 */ /* 0x080fe40000410000 */
[----:B------:R-:W-:Y:S02]  /*db30*/  FFMA.FTZ R64, R16, R65, -R17 ;  /* 0x0000004110407223 */ /* 0x000fe40000010811 */
[C---:B------:R-:W-:Y:S01]  /*db40*/  IMAD.U32 R17, R110.reuse, 0x10000, RZ ;  /* 0x000100006e117824 */ /* 0x040fe200078e00ff */
[----:B------:R-:W-:Y:S01]  /*db50*/  LOP3.LUT R110, R110, 0xffff0000, RZ, 0xc0, !PT ;  /* 0xffff00006e6e7812 */ /* 0x000fe200078ec0ff */
[C---:B------:R-:W-:Y:S01]  /*db60*/  IMAD.U32 R65, R114.reuse, 0x10000, RZ ;  /* 0x0001000072417824 */ /* 0x040fe200078e00ff */
[----:B------:R-:W-:Y:S01]  /*db70*/  LOP3.LUT R114, R114, 0xffff0000, RZ, 0xc0, !PT ;  /* 0xffff000072727812 */ /* 0x000fe200078ec0ff */
[----:B------:R-:W-:Y:S01]  /*db80*/  FFMA.FTZ R4, R16, R15, R4 ;  /* 0x0000000f10047223 */ /* 0x000fe20000010004 */
[----:B------:R-:W-:Y:S01]  /*db90*/  F2FP.BF16.PACK_AB R16, R64, R7 ;  /* 0x000000074010723e */ /* 0x000fe200000010ff */
[----:B------:R-:W-:-:S02]  /*dba0*/  FMUL.FTZ R62, R58, R14 ;  /* 0x0000000e3a3e7220 */ /* 0x000fc40000410000 */
[C---:B------:R-:W-:Y:S01]  /*dbb0*/  FMUL.FTZ R15, R57.reuse, R17 ;  /* 0x00000011390f7220 */ /* 0x040fe20000410000 */
[----:B------:R-:W-:Y:S01]  /*dbc0*/  F2FP.BF16.PACK_AB R4, R4, R53 ;  /* 0x000000350404723e */ /* 0x000fe200000010ff */
[----:B------:R-:W-:Y:S02]  /*dbd0*/  FMUL.FTZ R58, R58, R111 ;  /* 0x0000006f3a3a7220 */ /* 0x000fe40000410000 */
[----:B------:R-:W-:Y:S02]  /*dbe0*/  FMUL.FTZ R57, R57, R65 ;  /* 0x0000004139397220 */ /* 0x000fe40000410000 */
[C---:B------:R-:W-:Y:S02]  /*dbf0*/  FFMA.FTZ R111, R55.reuse, R111, -R62 ;  /* 0x0000006f376f7223 */ /* 0x040fe4000001083e */
[----:B------:R-:W-:Y:S02]  /*dc00*/  FFMA.FTZ R55, R55, R14, R58 ;  /* 0x0000000e37377223 */ /* 0x000fe4000001003a */
[----:B------:R-:W-:-:S02]  /*dc10*/  FFMA.FTZ R57, R54, R17, R57 ;  /* 0x0000001136397223 */ /* 0x000fc40000010039 */
[----:B------:R-:W-:Y:S02]  /*dc20*/  FMUL.FTZ R17, R5, R110 ;  /* 0x0000006e05117220 */ /* 0x000fe40000410000 */
[----:B------:R-:W-:Y:S02]  /*dc30*/  FMUL.FTZ R14, R63, R109 ;  /* 0x0000006d3f0e7220 */ /* 0x000fe40000410000 */
[-C--:B------:R-:W-:Y:S02]  /*dc40*/  FMUL.FTZ R5, R5, R114.reuse ;  /* 0x0000007205057220 */ /* 0x080fe40000410000 */
[----:B------:R-:W-:Y:S02]  /*dc50*/  FMUL.FTZ R63, R63, R113 ;  /* 0x000000713f3f7220 */ /* 0x000fe40000410000 */
[----:B------:R-:W-:Y:S02]  /*dc60*/  FFMA.FTZ R15, R54, R65, -R15 ;  /* 0x00000041360f7223 */ /* 0x000fe4000001080f */
[----:B------:R-:W-:Y:S01]  /*dc70*/  FFMA.FTZ R114, R18, R114, -R17 ;  /* 0x0000007212727223 */ /* 0x000fe20000010811 */
[----:B------:R-:W-:Y:S01]  /*dc80*/  F2FP.BF16.PACK_AB R17, R111, R6 ;  /* 0x000000066f11723e */ /* 0x000fe200000010ff */
[----:B------:R-:W-:-:S02]  /*dc90*/  FFMA.FTZ R14, R56, R113, -R14 ;  /* 0x00000071380e7223 */ /* 0x000fc4000001080e */
[----:B------:R-:W-:Y:S01]  /*dca0*/  FFMA.FTZ R110, R18, R110, R5 ;  /* 0x0000006e126e7223 */ /* 0x000fe20000010005 */
[----:B------:R-:W-:Y:S01]  /*dcb0*/  F2FP.BF16.PACK_AB R18, R114, R15 ;  /* 0x0000000f7212723e */ /* 0x000fe200000010ff */
[----:B------:R-:W-:Y:S01]  /*dcc0*/  FFMA.FTZ R56, R56, R109, R63 ;  /* 0x0000006d38387223 */ /* 0x000fe2000001003f */
[----:B------:R-:W-:Y:S02]  /*dcd0*/  F2FP.BF16.PACK_AB R19, R14, R19 ;  /* 0x000000130e13723e */ /* 0x000fe400000010ff */
[----:B------:R-:W-:Y:S02]  /*dce0*/  F2FP.BF16.PACK_AB R5, R55, R52 ;  /* 0x000000343705723e */ /* 0x000fe400000010ff */
[----:B------:R-:W-:Y:S01]  /*dcf0*/  F2FP.BF16.PACK_AB R6, R110, R57 ;  /* 0x000000396e06723e */ /* 0x000fe200000010ff */
[----:B------:R1:W-:Y:S01]  /*dd00*/  STS.128 [R60], R16 ;  /* 0x000000103c007388 */ /* 0x0003e20000000c00 */
[----:B------:R-:W-:-:S05]  /*dd10*/  F2FP.BF16.PACK_AB R7, R56, R59 ;  /* 0x0000003b3807723e */ /* 0x000fca00000010ff */
[----:B------:R1:W-:Y:S02]  /*dd20*/  STS.128 [R61+0x18100], R4 ;  /* 0x018100043d007388 */ /* 0x0003e40000000c00 */
.L_x_2355:
[----:B------:R-:W-:Y:S05]  /*dd30*/  BSYNC B0 ;  /* 0x0000000000007941 */ /* 0x000fea0003800000 */
.L_x_2354:
[----:B------:R-:W-:-:S13]  /*dd40*/  ISETP.GE.AND P0, PT, R136, c[0x0][0x27c], PT ;  /* 0x00009f0088007a0c */ /* 0x000fda0003f06270 */
        /* <DEDUP_REMOVED lines=19> */
[----:B------:R-:W-:Y:S01]  /*de80*/  SHF.R.U32.HI R48, RZ, 0x10, R49 ;  /* 0x00000010ff307819 */ /* 0x000fe20000011631 */
[----:B------:R-:W1:Y:S01]  /*de90*/  LDS.128 R12, [R16] ;  /* 0x00000000100c7984 */ /* 0x000e620000000c00 */
[--C-:B------:R-:W-:Y:S01]  /*dea0*/  SHF.R.U64 R49, R50, 0x10, R51.reuse ;  /* 0x0000001032317819 */ /* 0x100fe20000001233 */
[----:B------:R-:W-:Y:S01]  /*deb0*/  IMAD.SHL.U32 R17, R17, 0x2, RZ ;  /* 0x0000000211117824 */ /* 0x000fe200078e00ff */
[----:B------:R-:W-:Y:S02]  /*dec0*/  SHF.R.U32.HI R50, RZ, 0x10, R51 ;  /* 0x00000010ff327819 */ /* 0x000fe40000011633 */
[----:B------:R-:W-:-:S02]  /*ded0*/  SHF.R.U64 R51, R44, 0x10, R45 ;  /* 0x000000102c337819 */ /* 0x000fc4000000122d */
[----:B------:R-:W2:Y:S01]  /*dee0*/  LDS.128 R4, [R17+0x18100] ;  /* 0x0181000011047984 */ /* 0x000ea20000000c00 */
[----:B------:R-:W-:Y:S02]  /*def0*/  SHF.R.U32.HI R44, RZ, 0x10, R45 ;  /* 0x00000010ff2c7819 */ /* 0x000fe4000001162d */
[--C-:B------:R-:W-:Y:S02]  /*df00*/  SHF.R.U64 R45, R46, 0x10, R47.reuse ;  /* 0x000000102e2d7819 */ /* 0x100fe4000000122f */
[----:B------:R-:W-:Y:S02]  /*df10*/  SHF.R.U32.HI R46, RZ, 0x10, R47 ;  /* 0x00000010ff2e7819 */ /* 0x000fe4000001162f */
[----:B------:R-:W-:Y:S02]  /*df20*/  PRMT R106, R106, 0x5410, R19 ;  /* 0x000054106a6a7816 */ /* 0x000fe40000000013 */
[----:B------:R-:W-:Y:S02]  /*df30*/  PRMT R102, R102, 0x5410, R51 ;  /* 0x0000541066667816 */ /* 0x000fe40000000033 */
[----:B------:R-:W-:-:S02]  /*df40*/  PRMT R104, R104, 0x5410, R45 ;  /* 0x0000541068687816 */ /* 0x000fc4000000002d */
[----:B------:R-:W-:Y:S02]  /*df50*/  PRMT R103, R103, 0x5410, R46 ;  /* 0x0000541067677816 */ /* 0x000fe4000000002e */
[----:B------:R-:W-:Y:S01]  /*df60*/  PRMT R108, R108, 0x5410, R49 ;  /* 0x000054106c6c7816 */ /* 0x000fe20000000031 */
[C---:B------:R-:W-:Y:S01]  /*df70*/  IMAD.U32 R49, R106.reuse, 0x10000, RZ ;  /* 0x000100006a317824 */ /* 0x040fe200078e00ff */
[----:B------:R-:W-:Y:S01]  /*df80*/  PRMT R107, R107, 0x5410, R50 ;  /* 0x000054106b6b7816 */ /* 0x000fe20000000032 */
[----:B------:R-:W-:Y:S01]  /*df90*/  IMAD.U32 R54, R103, 0x10000, RZ ;  /* 0x0001000067367824 */ /* 0x000fe200078e00ff */
[----:B------:R-:W-:Y:S02]  /*dfa0*/  PRMT R101, R101, 0x5410, R44 ;  /* 0x0000541065657816 */ /* 0x000fe4000000002c */
[----:B------:R-:W-:Y:S02]  /*dfb0*/  PRMT R105, R105, 0x5410, R48 ;  /* 0x0000541069697816 */ /* 0x000fe40000000030 */
[----:B------:R-:W-:Y:S01]  /*dfc0*/  LOP3.LUT R106, R106, 0xffff0000, RZ, 0xc0, !PT ;  /* 0xffff00006a6a7812 */ /* 0x000fe200078ec0ff */
[C---:B------:R-:W-:Y:S01]  /*dfd0*/  IMAD.U32 R53, R101.reuse, 0x10000, RZ ;  /* 0x0001000065357824 */ /* 0x040fe200078e00ff */
        /* <DEDUP_REMOVED lines=9> */
[C---:B--2---:R-:W-:Y:S01]  /*e070*/  LOP3.LUT R15, R4.reuse, 0xffff0000, RZ, 0xc0, !PT ;  /* 0xffff0000040f7812 */ /* 0x044fe200078ec0ff */
[----:B------:R-:W-:Y:S01]  /*e080*/  IMAD.U32 R46, R4, 0x10000, RZ ;  /* 0x00010000042e7824 */ /* 0x000fe200078e00ff */
[C---:B------:R-:W-:Y:S01]  /*e090*/  LOP3.LUT R52, R5.reuse, 0xffff0000, RZ, 0xc0, !PT ;  /* 0xffff000005347812 */ /* 0x040fe200078ec0ff */
[----:B------:R-:W-:Y:S01]  /*e0a0*/  IMAD.U32 R4, R5, 0x10000, RZ ;  /* 0x0001000005047824 */ /* 0x000fe200078e00ff */
[----:B------:R-:W-:Y:S01]  /*e0b0*/  LOP3.LUT R50, R6, 0xffff0000, RZ, 0xc0, !PT ;  /* 0xffff000006327812 */ /* 0x000fe200078ec0ff */
[C---:B------:R-:W-:Y:S01]  /*e0c0*/  IMAD.U32 R5, R102.reuse, 0x10000, RZ ;  /* 0x0001000066057824 */ /* 0x040fe200078e00ff */
[----:B------:R-:W-:Y:S01]  /*e0d0*/  LOP3.LUT R102, R102, 0xffff0000, RZ, 0xc0, !PT ;  /* 0xffff000066667812 */ /* 0x000fe200078ec0ff */
[----:B------:R-:W-:Y:S01]  /*e0e0*/  IMAD.U32 R51, R6, 0x10000, RZ ;  /* 0x0001000006337824 */ /* 0x000fe200078e00ff */
[----:B------:R-:W-:Y:S01]  /*e0f0*/  LOP3.LUT R14, R14, 0xffff0000, RZ, 0xc0, !PT ;  /* 0xffff00000e0e7812 */ /* 0x000fe200078ec0ff */
[----:B------:R-:W-:-:S02]  /*e100*/  FMUL.FTZ R6, R46, R5 ;  /* 0x000000052e067220 */ /* 0x000fc40000410000 */
[-C--:B------:R-:W-:Y:S02]  /*e110*/  FMUL.FTZ R46, R46, R49.reuse ;  /* 0x000000312e2e7220 */ /* 0x080fe40000410000 */
[C---:B------:R-:W-:Y:S02]  /*e120*/  FFMA.FTZ R6, R19.reuse, R49, -R6 ;  /* 0x0000003113067223 */ /* 0x040fe40000010806 */
[----:B------:R-:W-:Y:S02]  /*e130*/  FFMA.FTZ R46, R19, R5, R46 ;  /* 0x00000005132e7223 */ /* 0x000fe4000001002e */
[----:B------:R-:W-:Y:S02]  /*e140*/  FMUL.FTZ R49, R15, R102 ;  /* 0x000000660f317220 */ /* 0x000fe40000410000 */
[C---:B------:R-:W-:Y:S01]  /*e150*/  IMAD.U32 R5, R105.reuse, 0x10000, RZ ;  /* 0x0001000069057824 */ /* 0x040fe200078e00ff */
[----:B------:R-:W-:Y:S01]  /*e160*/  LOP3.LUT R105, R105, 0xffff0000, RZ, 0xc0, !PT ;  /* 0xffff000069697812 */ /* 0x000fe200078ec0ff */
[----:B------:R-:W-:-:S02]  /*e170*/  FMUL.FTZ R15, R15, R106 ;  /* 0x0000006a0f0f7220 */ /* 0x000fc40000410000 */
[C---:B------:R-:W-:Y:S02]  /*e180*/  FMUL.FTZ R19, R4.reuse, R53 ;  /* 0x0000003504137220 */ /* 0x040fe40000410000 */
[----:B------:R-:W-:Y:S02]  /*e190*/  FMUL.FTZ R4, R4, R5 ;  /* 0x0000000504047220 */ /* 0x000fe40000410000 */
[C---:B------:R-:W-:Y:S01]  /*e1a0*/  IMAD.U32 R48, R7.reuse, 0x10000, RZ ;  /* 0x0001000007307824 */ /* 0x040fe200078e00ff */
[----:B------:R-:W-:Y:S01]  /*e1b0*/  LOP3.LUT R7, R7, 0xffff0000, RZ, 0xc0, !PT ;  /* 0xffff000007077812 */ /* 0x000fe200078ec0ff */
[C---:B------:R-:W-:Y:S02]  /*e1c0*/  FFMA.FTZ R49, R18.reuse, R106, -R49 ;  /* 0x0000006a12317223 */ /* 0x040fe40000010831 */
[----:B------:R-:W-:Y:S02]  /*e1d0*/  FFMA.FTZ R15, R18, R102, R15 ;  /* 0x00000066120f7223 */ /* 0x000fe4000001000f */
[----:B------:R-:W-:-:S02]  /*e1e0*/  IMAD.U32 R18, R107, 0x10000, RZ ;  /* 0x000100006b127824 */ /* 0x000fc400078e00ff */
[C---:B------:R-:W-:Y:S02]  /*e1f0*/  FFMA.FTZ R19, R12.reuse, R5, -R19 ;  /* 0x000000050c137223 */ /* 0x040fe40000010813 */
[----:B------:R-:W-:Y:S02]  /*e200*/  FFMA.FTZ R5, R12, R53, R4 ;  /* 0x000000350c057223 */ /* 0x000fe40000010004 */
[C---:B------:R-:W-:Y:S02]  /*e210*/  FMUL.FTZ R4, R48.reuse, R54 ;  /* 0x0000003630047220 */ /* 0x040fe40000410000 */
[-C--:B------:R-:W-:Y:S02]  /*e220*/  FMUL.FTZ R48, R48, R18.reuse ;  /* 0x0000001230307220 */ /* 0x080fe40000410000 */
[----:B------:R-:W-:Y:S02]  /*e230*/  IMAD.U32 R12, R104, 0x10000, RZ ;  /* 0x00010000680c7824 */ /* 0x000fe400078e00ff */
[----:B------:R-:W-:-:S02]  /*e240*/  FFMA.FTZ R18, R13, R18, -R4 ;  /* 0x000000120d127223 */ /* 0x000fc40000010804 */
[----:B------:R-:W-:Y:S02]  /*e250*/  IMAD.U32 R53, R108, 0x10000, RZ ;  /* 0x000100006c357824 */ /* 0x000fe400078e00ff */
[----:B------:R-:W-:Y:S02]  /*e260*/  FFMA.FTZ R54, R13, R54, R48 ;  /* 0x000000360d367223 */ /* 0x000fe40000010030 */
[C---:B------:R-:W-:Y:S02]  /*e270*/  FMUL.FTZ R4, R52.reuse, R101 ;  /* 0x0000006534047220 */ /* 0x040fe40000410000 */
[C---:B------:R-:W-:Y:S02]  /*e280*/  FMUL.FTZ R13, R51.reuse, R12 ;  /* 0x0000000c330d7220 */ /* 0x040fe40000410000 */
[----:B------:R-:W-:Y:S02]  /*e290*/  FMUL.FTZ R52, R52, R105 ;  /* 0x0000006934347220 */ /* 0x000fe40000410000 */
[----:B------:R-:W-:-:S02]  /*e2a0*/  FMUL.FTZ R51, R51, R53 ;  /* 0x0000003533337220 */ /* 0x000fc40000410000 */
[----:B------:R-:W-:Y:S01]  /*e2b0*/  FFMA.FTZ R48, R45, R105, -R4 ;  /* 0x000000692d307223 */ /* 0x000fe20000010804 */
[----:B------:R-:W-:Y:S01]  /*e2c0*/  LOP3.LUT R4, R103, 0xffff0000, RZ, 0xc0, !PT ;  /* 0xffff000067047812 */ /* 0x000fe200078ec0ff */
[----:B------:R-:W-:Y:S01]  /*e2d0*/  FFMA.FTZ R53, R44, R53, -R13 ;  /* 0x000000352c357223 */ /* 0x000fe2000001080d */
[----:B------:R-:W-:Y:S01]  /*e2e0*/  LOP3.LUT R13, R104, 0xffff0000, RZ, 0xc0, !PT ;  /* 0xffff0000680d7812 */ /* 0x000fe200078ec0ff */
[----:B------:R-:W-:Y:S01]  /*e2f0*/  FFMA.FTZ R52, R45, R101, R52 ;  /* 0x000000652d347223 */ /* 0x000fe20000010034 */
[----:B------:R-:W-:Y:S01]  /*e300*/  LOP3.LUT R45, R108, 0xffff0000, RZ, 0xc0, !PT ;  /* 0xffff00006c2d7812 */ /* 0x000fe200078ec0ff */
[----:B------:R-:W-:Y:S02]  /*e310*/  FFMA.FTZ R51, R44, R12, R51 ;  /* 0x0000000c2c337223 */ /* 0x000fe40000010033 */
[----:B------:R-:W-:Y:S01]  /*e320*/  FMUL.FTZ R44, R50, R13 ;  /* 0x0000000d322c7220 */ /* 0x000fe20000410000 */
[----:B------:R-:W-:Y:S01]  /*e330*/  F2FP.BF16.PACK_AB R5, R52, R5 ;  /* 0x000000053405723e */ /* 0x000fe200000010ff */
[----:B------:R-:W-:-:S02]  /*e340*/  FMUL.FTZ R55, R7, R4 ;  /* 0x0000000407377220 */ /* 0x000fc40000410000 */
[-C--:B------:R-:W-:Y:S02]  /*e350*/  FMUL.FTZ R50, R50, R45.reuse ;  /* 0x0000002d32327220 */ /* 0x080fe40000410000 */
[-C--:B------:R-:W-:Y:S02]  /*e360*/  FMUL.FTZ R12, R7, R56.reuse ;  /* 0x00000038070c7220 */ /* 0x080fe40000410000 */
[C---:B------:R-:W-:Y:S02]  /*e370*/  FFMA.FTZ R44, R14.reuse, R45, -R44 ;  /* 0x0000002d0e2c7223 */ /* 0x040fe4000001082c */
[C---:B------:R-:W-:Y:S02]  /*e380*/  FFMA.FTZ R7, R47.reuse, R56, -R55 ;  /* 0x000000382f077223 */ /* 0x040fe40000010837 */
[----:B------:R-:W-:Y:S01]  /*e390*/  FFMA.FTZ R50, R14, R13, R50 ;  /* 0x0000000d0e327223 */ /* 0x000fe20000010032 */
        /* <DEDUP_REMOVED lines=8> */
[----:B------:R1:W-:Y:S04]  /*e420*/  STS.128 [R16], R12 ;  /* 0x0000000c10007388 */ /* 0x0003e80000000c00 */
[----:B------:R1:W-:Y:S02]  /*e430*/  STS.128 [R17+0x18100], R4 ;  /* 0x0181000411007388 */ /* 0x0003e40000000c00 */
.L_x_2351:
[----:B------:R-:W-:Y:S05]  /*e440*/  BSYNC B1 ;  /* 0x0000000000017941 */ /* 0x000fea0003800000 */
.L_x_2350:
        /* <DEDUP_REMOVED lines=22> */
[----:B------:R-:W1:Y:S01]  /*e5b0*/  LDS.128 R12, [R18] ;  /* 0x00000000120c7984 */ /* 0x000e620000000c00 */
[----:B------:R-:W-:Y:S01]  /*e5c0*/  SHF.R.U64 R40, R40, 0x10, R41 ;  /* 0x0000001028287819 */ /* 0x000fe20000001229 */
[----:B------:R-:W-:Y:S01]  /*e5d0*/  IMAD.SHL.U32 R4, R4, 0x400, RZ ;  /* 0x0000040004047824 */ /* 0x000fe200078e00ff */
[----:B------:R-:W-:Y:S02]  /*e5e0*/  LOP3.LUT R5, R6, R17, RZ, 0x3c, !PT ;  /* 0x0000001106057212 */ /* 0x000fe400078e3cff */
[----:B------:R-:W-:Y:S02]  /*e5f0*/  SHF.R.U64 R38, R38, 0x10, R39 ;  /* 0x0000001026267819 */ /* 0x000fe40000001227 */
[----:B------:R-:W-:-:S02]  /*e600*/  LOP3.LUT R4, R4, 0x7fffe000, RZ, 0xc0, !PT ;  /* 0x7fffe00004047812 */ /* 0x000fc400078ec0ff */
[----:B------:R-:W-:Y:S02]  /*e610*/  SHF.R.U32.HI R39, RZ, 0x10, R39 ;  /* 0x00000010ff277819 */ /* 0x000fe40000011627 */
[----:B------:R-:W-:Y:S02]  /*e620*/  IADD3 R44, R5, R4, R16 ;  /* 0x00000004052c7210 */ /* 0x000fe40007ffe010 */
[----:B------:R-:W-:Y:S02]  /*e630*/  PRMT R93, R93, 0x5410, R36 ;  /* 0x000054105d5d7816 */ /* 0x000fe40000000024 */
[----:B------:R-:W-:Y:S01]  /*e640*/  SHF.R.U64 R42, R42, 0x10, R43 ;  /* 0x000000102a2a7819 */ /* 0x000fe2000000122b */
[----:B------:R-:W-:Y:S01]  /*e650*/  IMAD.SHL.U32 R44, R44, 0x2, RZ ;  /* 0x000000022c2c7824 */ /* 0x000fe200078e00ff */
[----:B------:R-:W-:Y:S02]  /*e660*/  SHF.R.U32.HI R46, RZ, 0x10, R37 ;  /* 0x00000010ff2e7819 */ /* 0x000fe40000011625 */
[----:B------:R-:W-:-:S02]  /*e670*/  PRMT R97, R97, 0x5410, R40 ;  /* 0x0000541061617816 */ /* 0x000fc40000000028 */
[----:B------:R-:W2:Y:S01]  /*e680*/  LDS.128 R4, [R44+0x18100] ;  /* 0x018100002c047984 */ /* 0x000ea20000000c00 */
[----:B------:R-:W-:Y:S02]  /*e690*/  SHF.R.U32.HI R41, RZ, 0x10, R41 ;  /* 0x00000010ff297819 */ /* 0x000fe40000011629 */
[----:B------:R-:W-:Y:S02]  /*e6a0*/  PRMT R94, R94, 0x5410, R39 ;  /* 0x000054105e5e7816 */ /* 0x000fe40000000027 */
[----:B------:R-:W-:Y:S02]  /*e6b0*/  SHF.L.U32 R48, R93, 0x10, RZ ;  /* 0x000000105d307819 */ /* 0x000fe400000006ff */
[----:B------:R-:W-:Y:S02]  /*e6c0*/  PRMT R99, R99, 0x5410, R42 ;  /* 0x0000541063637816 */ /* 0x000fe4000000002a */
[----:B------:R-:W-:Y:S01]  /*e6d0*/  PRMT R91, R91, 0x5410, R46 ;  /* 0x000054105b5b7816 */ /* 0x000fe2000000002e */
[----:B------:R-:W-:Y:S01]  /*e6e0*/  IMAD.U32 R46, R97, 0x10000, RZ ;  /* 0x00010000612e7824 */ /* 0x000fe200078e00ff */
[----:B------:R-:W-:-:S02]  /*e6f0*/  SHF.R.U32.HI R43, RZ, 0x10, R43 ;  /* 0x00000010ff2b7819 */ /* 0x000fc4000001162b */
[----:B------:R-:W-:Y:S01]  /*e700*/  PRMT R96, R96, 0x5410, R41 ;  /* 0x0000541060607816 */ /* 0x000fe20000000029 */
[----:B------:R-:W-:Y:S01]  /*e710*/  IMAD.U32 R47, R91, 0x10000, RZ ;  /* 0x000100005b2f7824 */ /* 0x000fe200078e00ff */
[----:B------:R-:W-:Y:S02]  /*e720*/  PRMT R98, R98, 0x5410, R43 ;  /* 0x0000541062627816 */ /* 0x000fe4000000002b */
[----:B------:R-:W-:Y:S01]  /*e730*/  LOP3.LUT R93, R93, 0xffff0000, RZ, 0xc0, !PT ;  /* 0xffff00005d5d7812 */ /* 0x000fe200078ec0ff */
[C---:B-1----:R-:W-:Y:S01]  /*e740*/  IMAD.U32 R36, R13.reuse, 0x10000, RZ ;  /* 0x000100000d247824 */ /* 0x042fe200078e00ff */
[----:B------:R-:W-:Y:S01]  /*e750*/  LOP3.LUT R39, R13, 0xffff0000, RZ, 0xc0, !PT ;  /* 0xffff00000d277812 */ /* 0x000fe200078ec0ff */
[C---:B------:R-:W-:Y:S01]  /*e760*/  IMAD.U32 R13, R15.reuse, 0x10000, RZ ;  /* 0x000100000f0d7824 */ /* 0x040fe200078e00ff */
[----:B------:R-:W-:Y:S01]  /*e770*/  LOP3.LUT R40, R15, 0xffff0000, RZ, 0xc0, !PT ;  /* 0xffff00000f287812 */ /* 0x000fe200078ec0ff */
[----:B------:R-:W-:Y:S01]  /*e780*/  IMAD.U32 R37, R12, 0x10000, RZ ;  /* 0x000100000c257824 */ /* 0x000fe200078e00ff */
[----:B------:R-:W-:Y:S01]  /*e790*/  PRMT R95, R95, 0x5410, R38 ;  /* 0x000054105f5f7816 */ /* 0x000fe20000000026 */
[----:B------:R-:W-:Y:S01]  /*e7a0*/  IMAD.U32 R38, R14, 0x10000, RZ ;  /* 0x000100000e267824 */ /* 0x000fe200078e00ff */
[----:B------:R-:W-:-:S02]  /*e7b0*/  LOP3.LUT R12, R12, 0xffff0000, RZ, 0xc0, !PT ;  /* 0xffff00000c0c7812 */ /* 0x000fc400078ec0ff */
[----:B------:R-:W-:Y:S02]  /*e7c0*/  LOP3.LUT R97, R97, 0xffff0000, RZ, 0xc0, !PT ;  /* 0xffff000061617812 */ /* 0x000fe400078ec0ff */
[----:B------:R-:W-:Y:S02]  /*e7d0*/  LOP3.LUT R91, R91, 0xffff0000, RZ, 0xc0, !PT ;  /* 0xffff00005b5b7812 */ /* 0x000fe400078ec0ff */
        /* <DEDUP_REMOVED lines=11> */
[C---:B------:R-:W-:Y:S01]  /*e890*/  FFMA.FTZ R7, R37.reuse, R46, -R6 ;  /* 0x0000002e25077223 */ /* 0x040fe20000010806 */
[----:B------:R-:W-:Y:S01]  /*e8a0*/  SHF.L.U32 R46, R94, 0x10, RZ ;  /* 0x000000105e2e7819 */ /* 0x000fe200000006ff */
[C---:B------:R-:W-:Y:S01]  /*e8b0*/  IMAD.U32 R6, R96.reuse, 0x10000, RZ ;  /* 0x0001000060067824 */ /* 0x040fe200078e00ff */
[----:B------:R-:W-:Y:S01]  /*e8c0*/  LOP3.LUT R96, R96, 0xffff0000, RZ, 0xc0, !PT ;  /* 0xffff000060607812 */ /* 0x000fe200078ec0ff */
[----:B------:R-:W-:Y:S01]  /*e8d0*/  FFMA.FTZ R37, R37, R48, R49 ;  /* 0x0000003025257223 */ /* 0x000fe20000010031 */
[----:B------:R-:W-:Y:S01]  /*e8e0*/  LOP3.LUT R94, R94, 0xffff0000, RZ, 0xc0, !PT ;  /* 0xffff00005e5e7812 */ /* 0x000fe200078ec0ff */
[C---:B------:R-:W-:Y:S01]  /*e8f0*/  IMAD.U32 R48, R98.reuse, 0x10000, RZ ;  /* 0x0001000062307824 */ /* 0x040fe200078e00ff */
[----:B------:R-:W-:Y:S01]  /*e900*/  LOP3.LUT R98, R98, 0xffff0000, RZ, 0xc0, !PT ;  /* 0xffff000062627812 */ /* 0x000fe200078ec0ff */
[----:B------:R-:W-:-:S02]  /*e910*/  FMUL.FTZ R51, R15, R47 ;  /* 0x0000002f0f337220 */ /* 0x000fc40000410000 */
[----:B------:R-:W-:Y:S02]  /*e920*/  FMUL.FTZ R49, R15, R6 ;  /* 0x000000060f317220 */ /* 0x000fe40000410000 */
[C---:B------:R-:W-:Y:S02]  /*e930*/  FMUL.FTZ R15, R43.reuse, R46 ;  /* 0x0000002e2b0f7220 */ /* 0x040fe40000410000 */
[----:B------:R-:W-:Y:S02]  /*e940*/  FMUL.FTZ R43, R43, R48 ;  /* 0x000000302b2b7220 */ /* 0x000fe40000410000 */
[----:B------:R-:W-:Y:S02]  /*e950*/  FFMA.FTZ R6, R36, R6, -R51 ;  /* 0x0000000624067223 */ /* 0x000fe40000010833 */
[C---:B------:R-:W-:Y:S02]  /*e960*/  FFMA.FTZ R15, R13.reuse, R48, -R15 ;  /* 0x000000300d0f7223 */ /* 0x040fe4000001080f */
[----:B------:R-:W-:-:S02]  /*e970*/  FFMA.FTZ R43, R13, R46, R43 ;  /* 0x0000002e0d2b7223 */ /* 0x000fc4000001002b */
[----:B------:R-:W-:Y:S02]  /*e980*/  FFMA.FTZ R36, R36, R47, R49 ;  /* 0x0000002f24247223 */ /* 0x000fe40000010031 */
[----:B------:R-:W-:Y:S02]  /*e990*/  FMUL.FTZ R13, R4, R93 ;  /* 0x0000005d040d7220 */ /* 0x000fe40000410000 */
[C---:B------:R-:W-:Y:S01]  /*e9a0*/  IMAD.U32 R47, R95.reuse, 0x10000, RZ ;  /* 0x000100005f2f7824 */ /* 0x040fe200078e00ff */
[----:B------:R-:W-:Y:S01]  /*e9b0*/  LOP3.LUT R95, R95, 0xffff0000, RZ, 0xc0, !PT ;  /* 0xffff00005f5f7812 */ /* 0x000fe200078ec0ff */
[C---:B------:R-:W-:Y:S01]  /*e9c0*/  IMAD.U32 R48, R99.reuse, 0x10000, RZ ;  /* 0x0001000063307824 */ /* 0x040fe200078e00ff */
[----:B------:R-:W-:Y:S01]  /*e9d0*/  LOP3.LUT R99, R99, 0xffff0000, RZ, 0xc0, !PT ;  /* 0xffff000063637812 */ /* 0x000fe200078ec0ff */
[----:B------:R-:W-:Y:S02]  /*e9e0*/  FFMA.FTZ R46, R12, R97, -R13 ;  /* 0x000000610c2e7223 */ /* 0x000fe4000001080d */
[----:B------:R-:W-:-:S02]  /*e9f0*/  FMUL.FTZ R13, R42, R91 ;  /* 0x0000005b2a0d7220 */ /* 0x000fc40000410000 */
[C---:B------:R-:W-:Y:S02]  /*ea00*/  FMUL.FTZ R49, R41.reuse, R47 ;  /* 0x0000002f29317220 */ /* 0x040fe40000410000 */
[----:B------:R-:W-:Y:S02]  /*ea10*/  FMUL.FTZ R42, R42, R96 ;  /* 0x000000602a2a7220 */ /* 0x000fe40000410000 */
[----:B------:R-:W-:Y:S02]  /*ea20*/  FMUL.FTZ R41, R41, R48 ;  /* 0x0000003029297220 */ /* 0x000fe40000410000 */
[C---:B------:R-:W-:Y:S02]  /*ea30*/  FFMA.FTZ R13, R39.reuse, R96, -R13 ;  /* 0x00000060270d7223 */ /* 0x040fe4000001080d */
[----:B------:R-:W-:Y:S02]  /*ea40*/  FFMA.FTZ R39, R39, R91, R42 ;  /* 0x0000005b27277223 */ /* 0x000fe4000001002a */
[C---:B------:R-:W-:Y:S01]  /*ea50*/  FFMA.FTZ R49, R38.reuse, R48, -R49 ;  /* 0x0000003026317223 */ /* 0x040fe20000010831 */
[----:B------:R-:W-:Y:S01]  /*ea60*/  F2FP.BF16.PACK_AB R13, R13, R6 ;  /* 0x000000060d0d723e */ /* 0x000fe200000010ff */
[----:B------:R-:W-:-:S02]  /*ea70*/  FFMA.FTZ R41, R38, R47, R41 ;  /* 0x0000002f26297223 */ /* 0x000fc40000010029 */
[C---:B------:R-:W-:Y:S02]  /*ea80*/  FMUL.FTZ R38, R5.reuse, R95 ;  /* 0x0000005f05267220 */ /* 0x040fe40000410000 */
[----:B------:R-:W-:Y:S02]  /*ea90*/  FMUL.FTZ R42, R5, R99 ;  /* 0x00000063052a7220 */ /* 0x000fe40000410000 */
[C---:B------:R-:W-:Y:S02]  /*eaa0*/  FMUL.FTZ R5, R45.reuse, R94 ;  /* 0x0000005e2d057220 */ /* 0x040fe40000410000 */
[----:B------:R-:W-:Y:S02]  /*eab0*/  FMUL.FTZ R4, R4, R97 ;  /* 0x0000006104047220 */ /* 0x000fe40000410000 */
[----:B------:R-:W-:Y:S02]  /*eac0*/  FMUL.FTZ R45, R45, R98 ;  /* 0x000000622d2d7220 */ /* 0x000fe40000410000 */
[----:B------:R-:W-:-:S02]  /*ead0*/  FFMA.FTZ R38, R14, R99, -R38 ;  /* 0x000000630e267223 */ /* 0x000fc40000010826 */
[----:B------:R-:W-:Y:S01]  /*eae0*/  FFMA.FTZ R98, R40, R98, -R5 ;  /* 0x0000006228627223 */ /* 0x000fe20000010805 */
[----:B------:R-:W-:Y:S01]  /*eaf0*/  F2FP.BF16.PACK_AB R5, R39, R36 ;  /* 0x000000242705723e */ /* 0x000fe200000010ff */
[----:B------:R-:W-:Y:S01]  /*eb00*/  FFMA.FTZ R4, R12, R93, R4 ;  /* 0x0000005d0c047223 */ /* 0x000fe20000010004 */
[----:B------:R-:W-:Y:S01]  /*eb10*/  F2FP.BF16.PACK_AB R12, R46, R7 ;  /* 0x000000072e0c723e */ /* 0x000fe200000010ff */
        /* <DEDUP_REMOVED lines=9> */
.L_x_2357:
[----:B------:R-:W-:Y:S05]  /*ebb0*/  BSYNC B0 ;  /* 0x0000000000007941 */ /* 0x000fea0003800000 */
.L_x_2356:
[----:B------:R-:W-:Y:S01]  /*ebc0*/  ISETP.GE.AND P0, PT, R137, c[0x0][0x27c], PT ;  /* 0x00009f0089007a0c */ /* 0x000fe20003f06270 */
[----:B------:R-:W-:-:S12]  /*ebd0*/  BSSY B0, `(.L_x_2358) ;  /* 0x0000070000007945 */ /* 0x000fd80003800000 */
[----:B------:R-:W-:Y:S05]  /*ebe0*/  @P0 BRA `(.L_x_2359) ;  /* 0x000006e000000947 */ /* 0x000fea0003800000 */
[----:B-1----:R-:W-:Y:S01]  /*ebf0*/  IMAD.MOV.U32 R4, RZ, RZ, c[0x0][0x27c] ;  /* 0x00009f00ff047624 */ /* 0x002fe200078e00ff */
[----:B------:R-:W-:Y:S02]  /*ec00*/  LEA.HI R92, R92, R137, RZ, 0x6 ;  /* 0x000000895c5c7211 */ /* 0x000fe400078f30ff */
        /* <DEDUP_REMOVED lines=14> */
[----:B------:R-:W1:Y:S01]  /*ecf0*/  LDS.128 R12, [R18] ;  /* 0x00000000120c7984 */ /* 0x000e620000000c00 */
[----:B------:R-:W-:-:S02]  /*ed00*/  SHF.R.U64 R37, R32, 0x10, R33 ;  /* 0x0000001020257819 */ /* 0x000fc40000001221 */
[----:B------:R-:W-:Y:S02]  /*ed10*/  IADD3 R36, R5, R4, R16 ;  /* 0x0000000405247210 */ /* 0x000fe40007ffe010 */
[----:B------:R-:W-:Y:S02]  /*ed20*/  SHF.R.U32.HI R32, RZ, 0x10, R33 ;  /* 0x00000010ff207819 */ /* 0x000fe40000011621 */
[----:B------:R-:W-:Y:S01]  /*ed30*/  SHF.R.U64 R28, R28, 0x10, R29 ;  /* 0x000000101c1c7819 */ /* 0x000fe2000000121d */
[----:B------:R-:W-:Y:S01]  /*ed40*/  IMAD.SHL.U32 R36, R36, 0x2, RZ ;  /* 0x0000000224247824 */ /* 0x000fe200078e00ff */
[--C-:B------:R-:W-:Y:S02]  /*ed50*/  SHF.R.U64 R33, R34, 0x10, R35.reuse ;  /* 0x0000001022217819 */ /* 0x100fe40000001223 */
[----:B------:R-:W-:Y:S02]  /*ed60*/  SHF.R.U32.HI R34, RZ, 0x10, R35 ;  /* 0x00000010ff227819 */ /* 0x000fe40000011623 */
[----:B------:R-:W2:Y:S01]  /*ed70*/  LDS.128 R4, [R36+0x18100] ;  /* 0x0181000024047984 */ /* 0x000ea20000000c00 */
[----:B------:R-:W-:-:S02]  /*ed80*/  SHF.R.U64 R35, R30, 0x10, R31 ;  /* 0x000000101e237819 */ /* 0x000fc4000000121f */
[----:B------:R-:W-:Y:S02]  /*ed90*/  SHF.R.U32.HI R31, RZ, 0x10, R31 ;  /* 0x00000010ff1f7819 */ /* 0x000fe4000001161f */
[----:B------:R-:W-:Y:S02]  /*eda0*/  PRMT R81, R81, 0x5410, R28 ;  /* 0x0000541051517816 */ /* 0x000fe4000000001c */
[----:B------:R-:W-:Y:S02]  /*edb0*/  PRMT R86, R86, 0x5410, R37 ;  /* 0x0000541056567816 */ /* 0x000fe40000000025 */
[----:B------:R-:W-:Y:S01]  /*edc0*/  SHF.R.U32.HI R29, RZ, 0x10, R29 ;  /* 0x00000010ff1d7819 */ /* 0x000fe2000001161d */
[----:B------:R-:W-:Y:S01]  /*edd0*/  IMAD.U32 R40, R81, 0x10000, RZ ;  /* 0x0001000051287824 */ /* 0x000fe200078e00ff */
[----:B------:R-:W-:Y:S01]  /*ede0*/  PRMT R82, R82, 0x5410, R31 ;  /* 0x0000541052527816 */ /* 0x000fe2000000001f */
[----:B------:R-:W-:Y:S01]  /*edf0*/  IMAD.U32 R38, R86, 0x10000, RZ ;  /* 0x0001000056267824 */ /* 0x000fe200078e00ff */
[----:B------:R-:W-:-:S02]  /*ee00*/  PRMT R85, R85, 0x5410, R32 ;  /* 0x0000541055557816 */ /* 0x000fc40000000020 */
[----:B------:R-:W-:Y:S02]  /*ee10*/  PRMT R87, R87, 0x5410, R34 ;  /* 0x0000541057577816 */ /* 0x000fe40000000022 */
[----:B------:R-:W-:Y:S02]  /*ee20*/  PRMT R88, R88, 0x5410, R33 ;  /* 0x0000541058587816 */ /* 0x000fe40000000021 */
[----:B------:R-:W-:Y:S02]  /*ee30*/  PRMT R80, R80, 0x5410, R29 ;  /* 0x0000541050507816 */ /* 0x000fe4000000001d */
[----:B------:R-:W-:Y:S02]  /*ee40*/  PRMT R84, R84, 0x5410, R35 ;  /* 0x0000541054547816 */ /* 0x000fe40000000023 */
[----:B------:R-:W-:Y:S01]  /*ee50*/  LOP3.LUT R81, R81, 0xffff0000, RZ, 0xc0, !PT ;  /* 0xffff000051517812 */ /* 0x000fe200078ec0ff */
[C---:B------:R-:W-:Y:S01]  /*ee60*/  IMAD.U32 R39, R80.reuse, 0x10000, RZ ;  /* 0x0001000050277824 */ /* 0x040fe200078e00ff */
[----:B------:R-:W-:Y:S01]  /*ee70*/  LOP3.LUT R80, R80, 0xffff0000, RZ, 0xc0, !PT ;  /* 0xffff000050507812 */ /* 0x000fe200078ec0ff */
[C---:B-1----:R-:W-:Y:S01]  /*ee80*/  IMAD.U32 R28, R13.reuse, 0x10000, RZ ;  /* 0x000100000d1c7824 */ /* 0x042fe200078e00ff */
[----:B------:R-:W-:Y:S01]  /*ee90*/  LOP3.LUT R31, R13, 0xffff0000, RZ, 0xc0, !PT ;  /* 0xffff00000d1f7812 */ /* 0x000fe200078ec0ff */
[C---:B------:R-:W-:Y:S01]  /*eea0*/  IMAD.U32 R13, R15.reuse, 0x10000, RZ ;  /* 0x000100000f0d7824 */ /* 0x040fe200078e00ff */
[----:B------:R-:W-:Y:S01]  /*eeb0*/  LOP3.LUT R32, R15, 0xffff0000, RZ, 0xc0, !PT ;  /* 0xffff00000f207812 */ /* 0x000fe200078ec0ff */
[C---:B------:R-:W-:Y:S01]  /*eec0*/  IMAD.U32 R29, R12.reuse, 0x10000, RZ ;  /* 0x000100000c1d7824 */ /* 0x040fe200078e00ff */
[----:B------:R-:W-:Y:S01]  /*eed0*/  LOP3.LUT R12, R12, 0xffff0000, RZ, 0xc0, !PT ;  /* 0xffff00000c0c7812 */ /* 0x000fe200078ec0ff */
[C---:B------:R-:W-:Y:S01]  /*eee0*/  IMAD.U32 R30, R14.reuse, 0x10000, RZ ;  /* 0x000100000e1e7824 */ /* 0x040fe200078e00ff */
        /* <DEDUP_REMOVED lines=37> */
[----:B------:R-:W-:Y:S01]  /*f140*/  FMUL.FTZ R33, R33, R39 ;  /* 0x0000002721217220 */ /* 0x000fe20000410000 */
[----:B------:R-:W-:Y:S01]  /*f150*/  F2FP.BF16.PACK_AB R4, R4, R29 ;  /* 0x0000001d0404723e */ /* 0x000fe200000010ff */
[----:B------:R-:W-:Y:S01]  /*f160*/  FFMA.FTZ R39, R30, R39, -R12 ;  /* 0x000000271e277223 */ /* 0x000fe2000001080c */
[----:B------:R-:W-:Y:S01]  /*f170*/  F2FP.BF16.PACK_AB R12, R40, R7 ;  /* 0x00000007280c723e */ /* 0x000fe200000010ff */
[----:B------:R-:W-:Y:S02]  /*f180*/  FFMA.FTZ R33, R30, R13, R33 ;  /* 0x0000000d1e217223 */ /* 0x000fe40000010021 */
[----:B------:R-:W-:Y:S02]  /*f190*/  FMUL.FTZ R38, R34, R80 ;  /* 0x0000005022267220 */ /* 0x000fe40000410000 */
[----:B------:R-:W-:-:S02]  /*f1a0*/  FMUL.FTZ R13, R5, R84 ;  /* 0x00000054050d7220 */ /* 0x000fc40000410000 */
[----:B------:R-:W-:Y:S02]  /*f1b0*/  FMUL.FTZ R30, R37, R82 ;  /* 0x00000052251e7220 */ /* 0x000fe40000410000 */
[----:B------:R-:W-:Y:S02]  /*f1c0*/  FMUL.FTZ R34, R34, R85 ;  /* 0x0000005522227220 */ /* 0x000fe40000410000 */
[-C--:B------:R-:W-:Y:S02]  /*f1d0*/  FMUL.FTZ R5, R5, R88.reuse ;  /* 0x0000005805057220 */ /* 0x080fe40000410000 */
[----:B------:R-:W-:Y:S02]  /*f1e0*/  FMUL.FTZ R37, R37, R87 ;  /* 0x0000005725257220 */ /* 0x000fe40000410000 */
[----:B------:R-:W-:Y:S02]  /*f1f0*/  FFMA.FTZ R85, R31, R85, -R38 ;  /* 0x000000551f557223 */ /* 0x000fe40000010826 */
[----:B------:R-:W-:-:S02]  /*f200*/  FFMA.FTZ R88, R14, R88, -R13 ;  /* 0x000000580e587223 */ /* 0x000fc4000001080d */
[----:B------:R-:W-:Y:S01]  /*f210*/  FFMA.FTZ R30, R32, R87, -R30 ;  /* 0x00000057201e7223 */ /* 0x000fe2000001081e */
[----:B------:R-:W-:Y:S01]  /*f220*/  F2FP.BF16.PACK_AB R13, R85, R6 ;  /* 0x00000006550d723e */ /* 0x000fe200000010ff */
[----:B------:R-:W-:Y:S02]  /*f230*/  FFMA.FTZ R31, R31, R80, R34 ;  /* 0x000000501f1f7223 */ /* 0x000fe40000010022 */
        /* <DEDUP_REMOVED lines=9> */
.L_x_2359:
[----:B------:R-:W-:Y:S05]  /*f2d0*/  BSYNC B0 ;  /* 0x0000000000007941 */ /* 0x000fea0003800000 */
.L_x_2358:
[----:B------:R-:W-:-:S13]  /*f2e0*/  ISETP.GE.AND P0, PT, R136, c[0x0][0x27c], PT ;  /* 0x00009f0088007a0c */ /* 0x000fda0003f06270 */
        /* <DEDUP_REMOVED lines=17> */
[--C-:B------:R-:W-:Y:S01]  /*f400*/  SHF.R.U64 R19, R24, 0x10, R25.reuse ;  /* 0x0000001018137819 */ /* 0x100fe20000001219 */
[----:B------:R-:W1:Y:S01]  /*f410*/  LDS.128 R12, [R17] ;  /* 0x00000000110c7984 */ /* 0x000e620000000c00 */
[----:B------:R-:W-:Y:S02]  /*f420*/  IADD3 R16, R5, R6, R16 ;  /* 0x0000000605107210 */ /* 0x000fe40007ffe010 */
[----:B------:R-:W-:Y:S02]  /*f430*/  SHF.R.U32.HI R24, RZ, 0x10, R25 ;  /* 0x00000010ff187819 */ /* 0x000fe40000011619 */
[--C-:B------:R-:W-:Y:S01]  /*f440*/  SHF.R.U64 R25, R26, 0x10, R27.reuse ;  /* 0x000000101a197819 */ /* 0x100fe2000000121b */
[----:B------:R-:W-:Y:S01]  /*f450*/  IMAD.SHL.U32 R16, R16, 0x2, RZ ;  /* 0x0000000210107824 */ /* 0x000fe200078e00ff */
[----:B------:R-:W-:Y:S02]  /*f460*/  SHF.R.U32.HI R26, RZ, 0x10, R27 ;  /* 0x00000010ff1a7819 */ /* 0x000fe4000001161b */
[----:B------:R-:W-:-:S02]  /*f470*/  SHF.R.U64 R27, R20, 0x10, R21 ;  /* 0x00000010141b7819 */ /* 0x000fc40000001215 */
[----:B------:R-:W2:Y:S01]  /*f480*/  LDS.128 R4, [R16+0x18100] ;  /* 0x0181000010047984 */ /* 0x000ea20000000c00 */
[----:B------:R-:W-:Y:S02]  /*f490*/  SHF.R.U32.HI R20, RZ, 0x10, R21 ;  /* 0x00000010ff147819 */ /* 0x000fe40000011615 */
[----:B------:R-:W-:Y:S02]  /*f4a0*/  SHF.R.U64 R21, R22, 0x10, R23 ;  /* 0x0000001016157819 */ /* 0x000fe40000001217 */
[----:B------:R-:W-:Y:S02]  /*f4b0*/  PRMT R70, R70, 0x5410, R27 ;  /* 0x0000541046467816 */ /* 0x000fe4000000001b */
[----:B------:R-:W-:Y:S02]  /*f4c0*/  SHF.R.U32.HI R22, RZ, 0x10, R23 ;  /* 0x00000010ff167819 */ /* 0x000fe40000011617 */
[----:B------:R-:W-:Y:S01]  /*f4d0*/  PRMT R74, R74, 0x5410, R19 ;  /* 0x000054104a4a7816 */ /* 0x000fe20000000013 */
[----:B------:R-:W-:Y:S01]  /*f4e0*/  IMAD.U32 R30, R70, 0x10000, RZ ;  /* 0x00010000461e7824 */ /* 0x000fe200078e00ff */
[----:B------:R-:W-:-:S02]  /*f4f0*/  PRMT R72, R72, 0x5410, R21 ;  /* 0x0000541048487816 */ /* 0x000fc40000000015 */
[----:B------:R-:W-:Y:S02]  /*f500*/  PRMT R71, R71, 0x5410, R22 ;  /* 0x0000541047477816 */ /* 0x000fe40000000016 */
[----:B------:R-:W-:Y:S02]  /*f510*/  PRMT R73, R73, 0x5410, R24 ;  /* 0x0000541049497816 */ /* 0x000fe40000000018 */
[----:B------:R-:W-:Y:S01]  /*f520*/  PRMT R75, R75, 0x5410, R26 ;  /* 0x000054104b4b7816 */ /* 0x000fe2000000001a */
[----:B------:R-:W-:Y:S01]  /*f530*/  IMAD.U32 R26, R74, 0x10000, RZ ;  /* 0x000100004a1a7824 */ /* 0x000fe200078e00ff */
[----:B------:R-:W-:Y:S02]  /*f540*/  PRMT R69, R69, 0x5410, R20 ;  /* 0x0000541045457816 */ /* 0x000fe40000000014 */
[----:B------:R-:W-:-:S03]  /*f550*/  PRMT R76, R76, 0x5410, R25 ;  /* 0x000054104c4c7816 */ /* 0x000fc60000000019 */
        /* <DEDUP_REMOVED lines=25> */
[----:B------:R-:W-:Y:S02]  /*f6f0*/  FMUL.FTZ R29, R15, R28 ;  /* 0x0000001c0f1d7220 */ /* 0x000fe40000410000 */
[----:B------:R-:W-:-:S02]  /*f700*/  FFMA.FTZ R19, R19, R30, R31 ;  /* 0x0000001e13137223 */ /* 0x000fc4000001001f */
[C---:B------:R-:W-:Y:S01]  /*f710*/  IMAD.U32 R30, R75.reuse, 0x10000, RZ ;  /* 0x000100004b1e7824 */ /* 0x040fe200078e00ff */
[----:B------:R-:W-:Y:S01]  /*f720*/  LOP3.LUT R75, R75, 0xffff0000, RZ, 0xc0, !PT ;  /* 0xffff00004b4b7812 */ /* 0x000fe200078ec0ff */
[-C--:B------:R-:W-:Y:S02]  /*f730*/  FMUL.FTZ R31, R15, R6.reuse ;  /* 0x000000060f1f7220 */ /* 0x080fe40000410000 */
[----:B------:R-:W-:Y:S01]  /*f740*/  FFMA.FTZ R6, R18, R6, -R29 ;  /* 0x0000000612067223 */ /* 0x000fe2000001081d */
[----:B------:R-:W-:Y:S01]  /*f750*/  LOP3.LUT R29, R70, 0xffff0000, RZ, 0xc0, !PT ;  /* 0xffff0000461d7812 */ /* 0x000fe200078ec0ff */
[C---:B------:R-:W-:Y:S02]  /*f760*/  FMUL.FTZ R15, R25.reuse, R26 ;  /* 0x0000001a190f7220 */ /* 0x040fe40000410000 */
[----:B------:R-:W-:Y:S02]  /*f770*/  FMUL.FTZ R25, R25, R30 ;  /* 0x0000001e19197220 */ /* 0x000fe40000410000 */
        /* <DEDUP_REMOVED lines=14> */
[-C--:B------:R-:W-:Y:S01]  /*f860*/  FMUL.FTZ R23, R23, R30.reuse ;  /* 0x0000001e17177220 */ /* 0x080fe20000410000 */
[----:B------:R-:W-:Y:S01]  /*f870*/  F2FP.BF16.PACK_AB R4, R4, R19 ;  /* 0x000000130404723e */ /* 0x000fe200000010ff */
        /* <DEDUP_REMOVED lines=12> */
[----:B------:R-:W-:-:S02]  /*f940*/  FFMA.FTZ R21, R21, R69, R24 ;  /* 0x0000004515157223 */ /* 0x000fc40000010018 */
        /* <DEDUP_REMOVED lines=9> */
.L_x_2335:
[----:B------:R-:W-:Y:S05]  /*f9e0*/  BSYNC B2 ;  /* 0x0000000000027941 */ /* 0x000fea0003800000 */
.L_x_2317:
[----:B------:R-:W-:-:S04]  /*f9f0*/  DEPBAR.LE SB0, 0x2 ;  /* 0x000080800000791a */ /* 0x000fc80000000000 */
[----:B------:R-:W-:Y:S01]  /*fa00*/  BAR.SYNC.DEFER_BLOCKING 0x0 ;  /* 0x0000000000007b1d */ /* 0x000fe20000010000 */
[----:B------:R-:W-:-:S04]  /*fa10*/  LOP3.LUT P0, RZ, R8, 0x2, RZ, 0xc0, !PT ;  /* 0x0000000208ff7812 */ /* 0x000fc8000780c0ff */
[----:B------:R-:W-:Y:S01]  /*fa20*/  SEL R200, R2, 0xffffffe0, !P0 ;  /* 0xffffffe002c87807 */ /* 0x000fe20004000000 */
[----:B------:R-:W-:Y:S04]  /*fa30*/  BSSY B0, `(.L_x_2360) ;  /* 0x0000025000007945 */ /* 0x000fe80003800000 */
[----:B------:R-:W-:Y:S01]  /*fa40*/  IMAD.IADD R2, R196, 0x1, R200 ;  /* 0x00000001c4027824 */ /* 0x000fe200078e02c8 */
[----:B------:R2:W3:Y:S04]  /*fa50*/  LDSM.16.M88.4 R28, [R198] ;  /* 0x00000000c61c783b */ /* 0x0004e80000000200 */
[----:B-1----:R2:W1:Y:S04]  /*fa60*/  LDSM.16.M88.4 R16, [R196] ;  /* 0x00000000c410783b */ /* 0x0024680000000200 */
[----:B------:R2:W4:Y:S04]  /*fa70*/  LDSM.16.M88.4 R60, [R196+0x800] ;  /* 0x00080000c43c783b */ /* 0x0005280000000200 */
[----:B------:R2:W1:Y:S04]  /*fa80*/  LDSM.16.M88.4 R52, [R196+0x1000] ;  /* 0x00100000c434783b */ /* 0x0004680000000200 */
[----:B------:R2:W1:Y:S04]  /*fa90*/  LDSM.16.M88.4 R24, [R196+0x1800] ;  /* 0x00180000c418783b */ /* 0x0004680000000200 */
[----:B------:R2:W1:Y:S04]  /*faa0*/  LDSM.16.M88.4 R44, [R195] ;  /* 0x00000000c32c783b */ /* 0x0004680000000200 */
[----:B------:R2:W1:Y:S04]  /*fab0*/  LDSM.16.M88.4 R12, [R2] ;  /* 0x00000000020c783b */ /* 0x0004680000000200 */
[----:B-----5:R2:W1:Y:S04]  /*fac0*/  LDSM.16.M88.4 R80, [R2+0x800] ;  /* 0x000800000250783b */ /* 0x0204680000000200 */
        /* <DEDUP_REMOVED lines=27> */
.L_x_2361:
[----:B------:R-:W-:Y:S05]  /*fc80*/  BSYNC B0 ;  /* 0x0000000000007941 */ /* 0x000fea0003800000 */
.L_x_2360:
[----:B------:R-:W-:Y:S01]  /*fc90*/  LOP3.LUT P0, RZ, R8, 0x4, RZ, 0xc0, !PT ;  /* 0x0000000408ff7812 */ /* 0x000fe2000780c0ff */
[C---:B-123--:R-:W-:Y:S01]  /*fca0*/  HMMA.16816.F32.BF16 R20, R28.reuse, R16, RZ ;  /* 0x000000101c14723c */ /* 0x04efe200000418ff */
[----:B------:R-:W-:Y:S01]  /*fcb0*/  LDSM.16.M88.4 R36, [R194] ;  /* 0x00000000c224783b */ /* 0x000fe20000000200 */
[C---:B------:R-:W-:Y:S01]  /*fcc0*/  IMAD.IADD R173, R197.reuse, 0x1, R192 ;  /* 0x00000001c5ad7824 */ /* 0x040fe200078e02c0 */
[----:B------:R-:W-:Y:S01]  /*fcd0*/  SEL R201, R0, 0xffffffc0, !P0 ;  /* 0xffffffc000c97807 */ /* 0x000fe20004000000 */
[----:B------:R-:W-:Y:S01]  /*fce0*/  IMAD.IADD R166, R197, 0x1, R139 ;  /* 0x00000001c5a67824 */ /* 0x000fe200078e028b */
[----:B------:R-:W0:Y:S01]  /*fcf0*/  LDGDEPBAR ;  /* 0x00000000000079af */ /* 0x000e220000000000 */
[----:B------:R-:W-:Y:S01]  /*fd00*/  BSSY B0, `(.L_x_2362) ;  /* 0x000026a000007945 */ /* 0x000fe20003800000 */
[----:B------:R-:W-:Y:S01]  /*fd10*/  IADD3 R0, R201, R196, R200 ;  /* 0x000000c4c9007210 */ /* 0x000fe20007ffe0c8 */
[----:B------:R-:W-:Y:S01]  /*fd20*/  HMMA.16816.F32.BF16 R16, R28, R18, RZ ;  /* 0x000000121c10723c */ /* 0x000fe200000418ff */
[----:B------:R-:W-:-:S05]  /*fd30*/  IMAD.IADD R8, R196, 0x1, R201 ;  /* 0x00000001c4087824 */ /* 0x000fca00078e02c9 */
[----:B------:R-:W1:Y:S02]  /*fd40*/  LDSM.16.M88.4 R4, [R8] ;  /* 0x000000000804783b */ /* 0x000e640000000200 */
[C---:B------:R-:W-:Y:S02]  /*fd50*/  HMMA.16816.F32.BF16 R56, R28.reuse, R52, RZ ;  /* 0x000000341c38723c */ /* 0x040fe400000418ff */
[----:B------:R-:W2:Y:S04]  /*fd60*/  LDSM.16.M88.4 R72, [R8+0x1000] ;  /* 0x001000000848783b */ /* 0x000ea80000000200 */
[----:B------:R-:W3:Y:S02]  /*fd70*/  LDSM.16.M88.4 R68, [R8+0x1800] ;  /* 0x001800000844783b */ /* 0x000ee40000000200 */
[C---:B------:R-:W-:Y:S02]  /*fd80*/  HMMA.16816.F32.BF16 R52, R28.reuse, R54, RZ ;  /* 0x000000361c34723c */ /* 0x040fe400000418ff */
[----:B------:R-:W5:Y:S06]  /*fd90*/  LDSM.16.M88.4 R76, [R8+0x800] ;  /* 0x00080000084c783b */ /* 0x000f6c0000000200 */
[C---:B----4-:R-:W-:Y:S08]  /*fda0*/  HMMA.16816.F32.BF16 R64, R28.reuse, R60, RZ ;  /* 0x0000003c1c40723c */ /* 0x050ff000000418ff */
[C---:B------:R-:W-:Y:S08]  /*fdb0*/  HMMA.16816.F32.BF16 R60, R28.reuse, R62, RZ ;  /* 0x0000003e1c3c723c */ /* 0x040ff000000418ff */
[C---:B------:R-:W-:Y:S08]  /*fdc0*/  HMMA.16816.F32.BF16 R48, R28.reuse, R24, RZ ;  /* 0x000000181c30723c */ /* 0x040ff000000418ff */
[----:B------:R-:W-:Y:S01]  /*fdd0*/  HMMA.16816.F32.BF16 R28, R28, R26, RZ ;  /* 0x0000001a1c1c723c */ /* 0x000fe200000418ff */
[----:B------:R-:W-:Y:S07]  /*fde0*/  LDSM.16.M88.4 R24, [R193] ;  /* 0x00000000c118783b */ /* 0x000fee0000000200 */
[C---:B------:R-:W-:Y:S08]  /*fdf0*/  HMMA.16816.F32.BF16 R20, R44.reuse, R12, R20 ;  /* 0x0000000c2c14723c */ /* 0x040ff00000041814 */
[C---:B------:R-:W-:Y:S01]  /*fe00*/  HMMA.16816.F32.BF16 R16, R44.reuse, R14, R16 ;  /* 0x0000000e2c10723c */ /* 0x040fe20000041810 */
[----:B------:R-:W4:Y:S07]  /*fe10*/  LDSM.16.M88.4 R12, [R0] ;  /* 0x00000000000c783b */ /* 0x000f2e0000000200 */
        /* <DEDUP_REMOVED lines=8> */
[----:B------:R-:W4:Y:S04]  /*fea0*/  LDSM.16.M88.4 R32, [R0+0x1000] ;  /* 0x001000000020783b */ /* 0x000f280000000200 */
[----:B------:R-:W4:Y:S03]  /*feb0*/  LDSM.16.M88.4 R28, [R0+0x1800] ;  /* 0x00180000001c783b */ /* 0x000f260000000200 */
[C---:B-1----:R-:W-:Y:S08]  /*fec0*/  HMMA.16816.F32.BF16 R20, R36.reuse, R4, R20 ;  /* 0x000000042414723c */ /* 0x042ff00000041814 */
[C---:B------:R-:W-:Y:S01]  /*fed0*/  HMMA.16816.F32.BF16 R16, R36.reuse, R6, R16 ;  /* 0x000000062410723c */ /* 0x040fe20000041810 */
[----:B------:R-:W1:Y:S07]  /*fee0*/  LDSM.16.M88.4 R4, [R196+0x2000] ;  /* 0x00200000c404783b */ /* 0x000e6e0000000200 */
        /* <DEDUP_REMOVED lines=16> */
[C---:B------:R-:W-:Y:S08]  /*fff0*/  HMMA.16816.F32.BF16 R48, R24.reuse, R28, R48 ;  /* 0x0000001c1830723c */ /* 0x040ff00000041830 */
[C---:B------:R-:W-:Y:S01]  /*10000*/  HMMA.16816.F32.BF16 R44, R24.reuse, R30, R44 ;  /* 0x0000001e182c723c */ /* 0x040fe2000004182c */
[----:B------:R-:W5:Y:S07]  /*10010*/  LDSM.16.M88.4 R28, [R2+0x3000] ;  /* 0x00300000021c783b */ /* 0x000f6e0000000200 */
[C---:B------:R-:W-:Y:S08]  /*10020*/  HMMA.16816.F32.BF16 R64, R24.reuse, R80, R64 ;  /* 0x000000501840723c */ /* 0x040ff00000041840 */
[----:B------:R-:W-:Y:S01]  /*10030*/  HMMA.16816.F32.BF16 R60, R24, R82, R60 ;  /* 0x00000052183c723c */ /* 0x000fe2000004183c */
[----:B------:R-:W-:Y:S04]  /*10040*/  LDSM.16.M88.4 R80, [R194+0x4000] ;  /* 0x00400000c250783b */ /* 0x000fe80000000200 */
[----:B------:R-:W-:Y:S03]  /*10050*/  LDSM.16.M88.4 R24, [R2+0x3800] ;  /* 0x003800000218783b */ /* 0x000fe60000000200 */
        /* <DEDUP_REMOVED lines=10> */
[----:B------:R-:W-:Y:S01]  /*10100*/  HMMA.16816.F32.BF16 R16, R12, R38, R16 ;  /* 0x000000260c10723c */ /* 0x000fe20000041810 */
[----:B------:R-:W-:Y:S07]  /*10110*/  LDSM.16.M88.4 R36, [R0+0x2000] ;  /* 0x002000000024783b */ /* 0x000fee0000000200 */
[C---:B------:R-:W-:Y:S08]  /*10120*/  HMMA.16816.F32.BF16 R48, R40.reuse, R68, R48 ;  /* 0x000000442830723c */ /* 0x040ff00000041830 */
[----:B------:R-:W-:Y:S01]  /*10130*/  HMMA.16816.F32.BF16 R44, R40, R70, R44 ;  /* 0x00000046282c723c */ /* 0x000fe2000004182c */
[----:B------:R-:W4:Y:S04]  /*10140*/  LDSM.16.M88.4 R40, [R193+0x4000] ;  /* 0x00400000c128783b */ /* 0x000f280000000200 */
[----:B------:R-:W2:Y:S03]  /*10150*/  LDSM.16.M88.4 R68, [R8+0x3800] ;  /* 0x003800000844783b */ /* 0x000ea60000000200 */
[C---:B-----5:R-:W-:Y:S08]  /*10160*/  HMMA.16816.F32.BF16 R56, R12.reuse, R28, R56 ;  /* 0x0000001c0c38723c */ /* 0x060ff00000041838 */
[C---:B------:R-:W-:Y:S01]  /*10170*/  HMMA.16816.F32.BF16 R52, R12.reuse, R30, R52 ;  /* 0x0000001e0c34723c */ /* 0x040fe20000041834 */
[----:B------:R-:W5:Y:S07]  /*10180*/  LDSM.16.M88.4 R28, [R0+0x3000] ;  /* 0x00300000001c783b */ /* 0x000f6e0000000200 */
[C---:B------:R-:W-:Y:S08]  /*10190*/  HMMA.16816.F32.BF16 R64, R12.reuse, R32, R64 ;  /* 0x000000200c40723c */ /* 0x040ff00000041840 */
[----:B------:R-:W-:Y:S01]  /*101a0*/  HMMA.16816.F32.BF16 R60, R12, R34, R60 ;  /* 0x000000220c3c723c */ /* 0x000fe2000004183c */
[----:B------:R-:W3:Y:S07]  /*101b0*/  LDSM.16.M88.4 R32, [R0+0x2800] ;  /* 0x002800000020783b */ /* 0x000eee0000000200 */
[C---:B-1----:R-:W-:Y:S08]  /*101c0*/  HMMA.16816.F32.BF16 R20, R80.reuse, R4, R20 ;  /* 0x000000045014723c */ /* 0x042ff00000041814 */
[----:B------:R-:W-:Y:S01]  /*101d0*/  HMMA.16816.F32.BF16 R16, R80, R6, R16 ;  /* 0x000000065010723c */ /* 0x000fe20000041810 */
[----:B------:R-:W-:Y:S07]  /*101e0*/  LDSM.16.M88.4 R4, [R196+0x4000] ;  /* 0x00400000c404783b */ /* 0x000fee0000000200 */
[C---:B------:R-:W-:Y:S08]  /*101f0*/  HMMA.16816.F32.BF16 R48, R12.reuse, R24, R48 ;  /* 0x000000180c30723c */ /* 0x040ff00000041830 */
[----:B------:R-:W-:Y:S01]  /*10200*/  HMMA.16816.F32.BF16 R44, R12, R26, R44 ;  /* 0x0000001a0c2c723c */ /* 0x000fe2000004182c */
[----:B------:R-:W1:Y:S04]  /*10210*/  LDSM.16.M88.4 R12, [R198+0x8000] ;  /* 0x00800000c60c783b */ /* 0x000e680000000200 */
[----:B------:R-:W1:Y:S03]  /*10220*/  LDSM.16.M88.4 R24, [R0+0x3800] ;  /* 0x003800000018783b */ /* 0x000e660000000200 */
[C---:B--2---:R-:W-:Y:S08]  /*10230*/  HMMA.16816.F32.BF16 R56, R80.reuse, R72, R56 ;  /* 0x000000485038723c */ /* 0x044ff00000041838 */
[C---:B------:R-:W-:Y:S08]  /*10240*/  HMMA.16816.F32.BF16 R52, R80.reuse, R74, R52 ;  /* 0x0000004a5034723c */ /* 0x040ff00000041834 */
[C---:B---3--:R-:W-:Y:S08]  /*10250*/  HMMA.16816.F32.BF16 R64, R80.reuse, R76, R64 ;  /* 0x0000004c5040723c */ /* 0x048ff00000041840 */
[----:B------:R-:W-:Y:S08]  /*10260*/  HMMA.16816.F32.BF16 R60, R80, R78, R60 ;  /* 0x0000004e503c723c */ /* 0x000ff0000004183c */
[C---:B----4-:R-:W-:Y:S08]  /*10270*/  HMMA.16816.F32.BF16 R20, R40.reuse, R36, R20 ;  /* 0x000000242814723c */ /* 0x050ff00000041814 */
[----:B------:R-:W-:Y:S01]  /*10280*/  HMMA.16816.F32.BF16 R72, R40, R38, R16 ;  /* 0x000000262848723c */ /* 0x000fe20000041810 */
[----:B------:R-:W-:Y:S04]  /*10290*/  LDSM.16.M88.4 R36, [R195+0x8000] ;  /* 0x00800000c324783b */ /* 0x000fe80000000200 */
[----:B------:R-:W-:Y:S03]  /*102a0*/  LDSM.16.M88.4 R16, [R2+0x4000] ;  /* 0x004000000210783b */ /* 0x000fe60000000200 */
[C---:B------:R-:W-:Y:S08]  /*102b0*/  HMMA.16816.F32.BF16 R48, R80.reuse, R68, R48 ;  /* 0x000000445030723c */ /* 0x040ff00000041830 */
[----:B------:R-:W-:Y:S01]  /*102c0*/  HMMA.16816.F32.BF16 R44, R80, R70, R44 ;  /* 0x00000046502c723c */ /* 0x000fe2000004182c */
[----:B------:R-:W2:Y:S04]  /*102d0*/  LDSM.16.M88.4 R68, [R196+0x4800] ;  /* 0x00480000c444783b */ /* 0x000ea80000000200 */
[----:B------:R-:W-:Y:S03]  /*102e0*/  LDSM.16.M88.4 R80, [R2+0x5000] ;  /* 0x005000000250783b */ /* 0x000fe60000000200 */
[C---:B-----5:R-:W-:Y:S08]  /*102f0*/  HMMA.16816.F32.BF16 R56, R40.reuse, R28, R56 ;  /* 0x0000001c2838723c */ /* 0x060ff00000041838 */
[C---:B------:R-:W-:Y:S01]  /*10300*/  HMMA.16816.F32.BF16 R52, R40.reuse, R30, R52 ;  /* 0x0000001e2834723c */ /* 0x040fe20000041834 */
[----:B------:R-:W3:Y:S07]  /*10310*/  LDSM.16.M88.4 R28, [R196+0x5000] ;  /* 0x00500000c41c783b */ /* 0x000eee0000000200 */
[C---:B------:R-:W-:Y:S08]  /*10320*/  HMMA.16816.F32.BF16 R64, R40.reuse, R32, R64 ;  /* 0x000000202840723c */ /* 0x040ff00000041840 */
[----:B------:R-:W-:Y:S01]  /*10330*/  HMMA.16816.F32.BF16 R60, R40, R34, R60 ;  /* 0x00000022283c723c */ /* 0x000fe2000004183c */
[----:B------:R-:W4:Y:S07]  /*10340*/  LDSM.16.M88.4 R32, [R2+0x4800] ;  /* 0x004800000220783b */ /* 0x000f2e0000000200 */
[C---:B-1----:R-:W-:Y:S08]  /*10350*/  HMMA.16816.F32.BF16 R20, R12.reuse, R4, R20 ;  /* 0x000000040c14723c */ /* 0x042ff00000041814 */
[----:B------:R-:W-:Y:S01]  /*10360*/  HMMA.16816.F32.BF16 R72, R12, R6, R72 ;  /* 0x000000060c48723c */ /* 0x000fe20000041848 */
[----:B------:R-:W-:Y:S07]  /*10370*/  LDSM.16.M88.4 R4, [R8+0x4000] ;  /* 0x004000000804783b */ /* 0x000fee0000000200 */
[C---:B------:R-:W-:Y:S08]  /*10380*/  HMMA.16816.F32.BF16 R48, R40.reuse, R24, R48 ;  /* 0x000000182830723c */ /* 0x040ff00000041830 */
[----:B------:R-:W-:Y:S01]  /*10390*/  HMMA.16816.F32.BF16 R44, R40, R26, R44 ;  /* 0x0000001a282c723c */ /* 0x000fe2000004182c */
[----:B------:R-:W1:Y:S04]  /*103a0*/  LDSM.16.M88.4 R24, [R194+0x8000] ;  /* 0x00800000c218783b */ /* 0x000e680000000200 */
[----:B------:R-:W-:Y:S03]  /*103b0*/  LDSM.16.M88.4 R40, [R0+0x4000] ;  /* 0x004000000028783b */ /* 0x000fe60000000200 */
[----:B--2---:R-:W-:Y:S08]  /*103c0*/  HMMA.16816.F32.BF16 R64, R12, R68, R64 ;  /* 0x000000440c40723c */ /* 0x004ff00000041840 */
[----:B------:R-:W-:Y:S08]  /*103d0*/  HMMA.16816.F32.BF16 R20, R36, R16, R20 ;  /* 0x000000102414723c */ /* 0x000ff00000041814 */
[----:B------:R-:W-:Y:S01]  /*103e0*/  HMMA.16816.F32.BF16 R68, R12, R70, R60 ;  /* 0x000000460c44723c */ /* 0x000fe2000004183c */
[----:B------:R-:W-:Y:S07]  /*103f0*/  LDSM.16.M88.4 R60, [R193+0x8000] ;  /* 0x00800000c13c783b */ /* 0x000fee0000000200 */
[----:B------:R-:W-:Y:S01]  /*10400*/  HMMA.16816.F32.BF16 R72, R36, R18, R72 ;  /* 0x000000122448723c */ /* 0x000fe20000041848 */
[----:B------:R-:W2:Y:S07]  /*10410*/  LDSM.16.M88.4 R16, [R196+0x5800] ;  /* 0x00580000c410783b */ /* 0x000eae0000000200 */
[----:B---3--:R-:W-:Y:S01]  /*10420*/  HMMA.16816.F32.BF16 R76, R12, R28, R56 ;  /* 0x0000001c0c4c723c */ /* 0x008fe20000041838 */
[----:B------:R-:W3:Y:S07]  /*10430*/  LDSM.16.M88.4 R56, [R8+0x4800] ;  /* 0x004800000838783b */ /* 0x000eee0000000200 */
[----:B----4-:R-:W-:Y:S08]  /*10440*/  HMMA.16816.F32.BF16 R64, R36, R32, R64 ;  /* 0x000000202440723c */ /* 0x010ff00000041840 */
[----:B------:R-:W-:Y:S01]  /*10450*/  HMMA.16816.F32.BF16 R52, R12, R30, R52 ;  /* 0x0000001e0c34723c */ /* 0x000fe20000041834 */
[----:B------:R-:W4:Y:S07]  /*10460*/  LDSM.16.M88.4 R28, [R8+0x5000] ;  /* 0x00500000081c783b */ /* 0x000f2e0000000200 */
[----:B------:R-:W-:Y:S01]  /*10470*/  HMMA.16816.F32.BF16 R68, R36, R34, R68 ;  /* 0x000000222444723c */ /* 0x000fe20000041844 */
[----:B------:R-:W5:Y:S07]  /*10480*/  LDSM.16.M88.4 R32, [R2+0x5800] ;  /* 0x005800000220783b */ /* 0x000f6e0000000200 */
[C---:B-1----:R-:W-:Y:S08]  /*10490*/  HMMA.16816.F32.BF16 R20, R24.reuse, R4, R20 ;  /* 0x000000041814723c */ /* 0x042ff00000041814 */
[----:B------:R-:W-:Y:S01]  /*104a0*/  HMMA.16816.F32.BF16 R72, R24, R6, R72 ;  /* 0x000000061848723c */ /* 0x000fe20000041848 */
[----:B------:R-:W1:Y:S07]  /*104b0*/  LDSM.16.M88.4 R4, [R0+0x4800] ;  /* 0x004800000004783b */ /* 0x000e6e0000000200 */
[----:B--2---:R-:W-:Y:S08]  /*104c0*/  HMMA.16816.F32.BF16 R48, R12, R16, R48 ;  /* 0x000000100c30723c */ /* 0x004ff00000041830 */
[----:B------:R-:W-:Y:S08]  /*104d0*/  HMMA.16816.F32.BF16 R76, R36, R80, R76 ;  /* 0x00000050244c723c */ /* 0x000ff0000004184c */
[----:B------:R-:W-:Y:S01]  /*104e0*/  HMMA.16816.F32.BF16 R44, R12, R18, R44 ;  /* 0x000000120c2c723c */ /* 0x000fe2000004182c */
[----:B------:R-:W2:Y:S04]  /*104f0*/  LDSM.16.M88.4 R12, [R0+0x5000] ;  /* 0x00500000000c783b */ /* 0x000ea80000000200 */
[----:B------:R1:W2:Y:S03]  /*10500*/  LDSM.16.M88.4 R16, [R8+0x5800] ;  /* 0x005800000810783b */ /* 0x0002a60000000200 */
[C---:B---3--:R-:W-:Y:S08]  /*10510*/  HMMA.16816.F32.BF16 R64, R24.reuse, R56, R64 ;  /* 0x000000381840723c */ /* 0x048ff00000041840 */
[----:B------:R-:W-:Y:S08]  /*10520*/  HMMA.16816.F32.BF16 R68, R24, R58, R68 ;  /* 0x0000003a1844723c */ /* 0x000ff00000041844 */
[----:B------:R-:W-:Y:S01]  /*10530*/  HMMA.16816.F32.BF16 R52, R36, R82, R52 ;  /* 0x000000522434723c */ /* 0x000fe20000041834 */
[----:B-1----:R-:W-:-:S07]  /*10540*/  IMAD.IADD R8, R222, 0x1, R209 ;  /* 0x00000001de087824 */ /* 0x002fce00078e02d1 */
[----:B----4-:R-:W-:Y:S08]  /*10550*/  HMMA.16816.F32.BF16 R76, R24, R28, R76 ;  /* 0x0000001c184c723c */ /* 0x010ff0000004184c */
[C---:B-----5:R-:W-:Y:S08]  /*10560*/  HMMA.16816.F32.BF16 R48, R36.reuse, R32, R48 ;  /* 0x000000202430723c */ /* 0x060ff00000041830 */
[----:B------:R-:W-:Y:S07]  /*10570*/  HMMA.16816.F32.BF16 R44, R36, R34, R44 ;  /* 0x00000022242c723c */ /* 0x000fee000004182c */
[----:B------:R-:W-:Y:S01]  /*10580*/  IMAD.MOV.U32 R34, RZ, RZ, -0x40 ;  /* 0xffffffc0ff227424 */ /* 0x000fe200078e00ff */
[C---:B------:R-:W-:Y:S08]  /*10590*/  HMMA.16816.F32.BF16 R64, R60.reuse, R4, R64 ;  /* 0x000000043c40723c */ /* 0x040ff00000041840 */
[----:B------:R-:W-:Y:S01]  /*105a0*/  HMMA.16816.F32.BF16 R68, R60, R6, R68 ;  /* 0x000000063c44723c */ /* 0x000fe20000041844 */
[----:B------:R-:W1:Y:S01]  /*105b0*/  LDSM.16.M88.4 R4, [R0+0x5800] ;  /* 0x005800000004783b */ /* 0x000e620000000200 */
[----:B------:R-:W-:-:S04]  /*105c0*/  DEPBAR.LE SB0, 0x2 ;  /* 0x000080800000791a */ /* 0x000fc80000000000 */
[----:B------:R-:W-:Y:S02]  /*105d0*/  BAR.SYNC.DEFER_BLOCKING 0x0 ;  /* 0x0000000000007b1d */ /* 0x000fe40000010000 */
[----:B------:R-:W-:Y:S08]  /*105e0*/  HMMA.16816.F32.BF16 R52, R24, R30, R52 ;  /* 0x0000001e1834723c */ /* 0x000ff00000041834 */
[----:B--2---:R-:W-:Y:S01]  /*105f0*/  HMMA.16816.F32.BF16 R76, R60, R12, R76 ;  /* 0x0000000c3c4c723c */ /* 0x004fe2000004184c */
[----:B------:R-:W-:-:S02]  /*10600*/  FMUL.FTZ R32, R65, c[0x0][0x320] ;  /* 0x0000c80041207a20 */ /* 0x000fc40000410000 */
[----:B------:R-:W-:Y:S02]  /*10610*/  FMUL.FTZ R29, R64, c[0x0][0x320] ;  /* 0x0000c800401d7a20 */ /* 0x000fe40000410000 */
[----:B------:R-:W-:Y:S02]  /*10620*/  FMUL.FTZ R33, R66, c[0x0][0x320] ;  /* 0x0000c80042217a20 */ /* 0x000fe40000410000 */
[----:B------:R-:W-:Y:S01]  /*10630*/  @P6 IMAD.HI.U32 R13, R8, c[0x0][0x2c8], RZ ;  /* 0x0000b200080d6a27 */ /* 0x000fe200078e00ff */
[----:B------:R-:W-:Y:S01]  /*10640*/  HMMA.16816.F32.BF16 R48, R24, R16, R48 ;  /* 0x000000101830723c */ /* 0x000fe20000041830 */
[----:B------:R-:W-:Y:S02]  /*10650*/  MUFU.TANH R32, R32 ;  /* 0x0000002000207308 */ /* 0x000fe40000002400 */
[----:B------:R-:W-:Y:S01]  /*10660*/  FMUL.FTZ R69, R69, c[0x0][0x320] ;  /* 0x0000c80045457a20 */ /* 0x000fe20000410000 */
[----:B------:R-:W-:Y:S01]  /*10670*/  @P6 SHF.R.U32.HI R8, RZ, c[0x0][0x2cc], R13 ;  /* 0x0000b300ff086a19 */ /* 0x000fe2000001160d */
[----:B------:R-:W-:Y:S01]  /*10680*/  FMUL.FTZ R68, R68, c[0x0][0x320] ;  /* 0x0000c80044447a20 */ /* 0x000fe20000410000 */
[----:B------:R-:W-:Y:S01]  /*10690*/  LDSM.16.MT88.4 R128, [R192] ;  /* 0x00000000c080783b */ /* 0x000fe20000004200 */
[----:B------:R-:W-:Y:S01]  /*106a0*/  FMUL.FTZ R30, R67, c[0x0][0x320] ;  /* 0x0000c800431e7a20 */ /* 0x000fe20000410000 */
[----:B------:R-:W-:Y:S01]  /*106b0*/  HMMA.16816.F32.BF16 R20, R60, R40, R20 ;  /* 0x000000283c14723c */ /* 0x000fe20000041814 */
[----:B------:R-:W-:Y:S01]  /*106c0*/  MUFU.TANH R29, R29 ;  /* 0x0000001d001d7308 */ /* 0x000fe20000002400 */
[----:B------:R-:W-:Y:S01]  /*106d0*/  FMUL.FTZ R70, R70, c[0x0][0x320] ;  /* 0x0000c80046467a20 */ /* 0x000fe20000410000 */
[----:B------:R-:W-:Y:S01]  /*106e0*/  LDSM.16.MT88.4 R120, [R173] ;  /* 0x00000000ad78783b */ /* 0x000fe20000004200 */
[----:B------:R-:W-:-:S03]  /*106f0*/  FMUL.FTZ R13, R71, c[0x0][0x320] ;  /* 0x0000c800470d7a20 */ /* 0x000fc60000410000 */
[----:B------:R-:W-:Y:S01]  /*10700*/  LDSM.16.MT88.4 R112, [R139] ;  /* 0x000000008b70783b */ /* 0x000fe20000004200 */
[----:B------:R-:W-:Y:S01]  /*10710*/  HMMA.16816.F32.BF16 R44, R24, R18, R44 ;  /* 0x00000012182c723c */ /* 0x000fe2000004182c */
[----:B------:R-:W-:Y:S01]  /*10720*/  FMUL.FTZ R76, R76, c[0x0][0x320] ;  /* 0x0000c8004c4c7a20 */ /* 0x000fe20000410000 */
[----:B------:R-:W-:Y:S01]  /*10730*/  MUFU.TANH R16, R69 ;  /* 0x0000004500107308 */ /* 0x000fe20000002400 */
[----:B------:R-:W-:Y:S01]  /*10740*/  FMUL.FTZ R77, R77, c[0x0][0x320] ;  /* 0x0000c8004d4d7a20 */ /* 0x000fe20000410000 */
[----:B------:R-:W-:Y:S01]  /*10750*/  LDSM.16.MT88.4 R104, [R223] ;  /* 0x00000000df68783b */ /* 0x000fe20000004200 */
[----:B------:R-:W-:Y:S02]  /*10760*/  FMUL.FTZ R78, R78, c[0x0][0x320] ;  /* 0x0000c8004e4e7a20 */ /* 0x000fe40000410000 */
[C---:B------:R-:W-:Y:S01]  /*10770*/  IMAD R18, R9.reuse, R34, 0x1 ;  /* 0x0000000109127424 */ /* 0x040fe200078e0222 */
[C---:B------:R-:W-:Y:S01]  /*10780*/  HMMA.16816.F32.BF16 R72, R60.reuse, R42, R72 ;  /* 0x0000002a3c48723c */ /* 0x040fe20000041848 */
[--C-:B------:R-:W-:Y:S01]  /*10790*/  IMAD R24, R9, -0x40, R242.reuse ;  /* 0xffffffc009187824 */ /* 0x100fe200078e02f2 */
[----:B------:R-:W-:Y:S01]  /*107a0*/  MUFU.TANH R204, R76 ;  /* 0x0000004c00cc7308 */ /* 0x000fe20000002400 */
[----:B------:R-:W-:Y:S01]  /*107b0*/  FMUL.FTZ R79, R79, c[0x0][0x320] ;  /* 0x0000c8004f4f7a20 */ /* 0x000fe20000410000 */
[----:B------:R-:W-:Y:S01]  /*107c0*/  IADD3 R18, -R221, R18, R242 ;  /* 0x00000012dd127210 */ /* 0x000fe20007ffe1f2 */
[----:B------:R-:W-:Y:S01]  /*107d0*/  IMAD.IADD R24, R24, 0x1, -R221 ;  /* 0x0000000118187824 */ /* 0x000fe200078e0add */
[----:B------:R-:W-:Y:S02]  /*107e0*/  LDSM.16.MT88.4 R84, [R173+0x4000] ;  /* 0x00400000ad54783b */ /* 0x000fe40000004200 */
[C---:B------:R-:W-:Y:S01]  /*107f0*/  HMMA.16816.F32.BF16 R52, R60.reuse, R14, R52 ;  /* 0x0000000e3c34723c */ /* 0x040fe20000041834 */
[----:B------:R-:W-:Y:S01]  /*10800*/  FMUL.FTZ R20, R20, c[0x0][0x320] ;  /* 0x0000c80014147a20 */ /* 0x000fe20000410000 */
[----:B------:R-:W2:Y:S01]  /*10810*/  SHFL.IDX PT, R14, R8, RZ, 0x1c1f ;  /* 0x001c1fff080e7589 */ /* 0x000ea200000e0000 */
[----:B------:R-:W-:Y:S01]  /*10820*/  FMUL.FTZ R40, R21, c[0x0][0x320] ;  /* 0x0000c80015287a20 */ /* 0x000fe20000410000 */
[----:B------:R-:W-:Y:S01]  /*10830*/  MUFU.TANH R12, R68 ;  /* 0x00000044000c7308 */ /* 0x000fe20000002400 */
[----:B------:R-:W-:Y:S01]  /*10840*/  FMUL.FTZ R21, R22, c[0x0][0x320] ;  /* 0x0000c80016157a20 */ /* 0x000fe20000410000 */
[----:B------:R-:W3:Y:S01]  /*10850*/  SHFL.IDX PT, R8, R8, 0x1, 0x1c1f ;  /* 0x003c1f0008087f89 */ /* 0x000ee200000e0000 */
[----:B------:R-:W-:Y:S01]  /*10860*/  FMUL.FTZ R22, R23, c[0x0][0x320] ;  /* 0x0000c80017167a20 */ /* 0x000fe20000410000 */
[C---:B-1----:R-:W-:Y:S02]  /*10870*/  HMMA.16816.F32.BF16 R48, R60.reuse, R4, R48 ;  /* 0x000000043c30723c */ /* 0x042fe40000041830 */
[----:B------:R-:W-:Y:S02]  /*10880*/  LDSM.16.MT88.4 R92, [R139+0x4000] ;  /* 0x004000008b5c783b */ /* 0x000fe40000004200 */
[----:B------:R-:W1:Y:S02]  /*10890*/  MUFU.TANH R20, R20 ;  /* 0x0000001400147308 */ /* 0x000e640000002400 */
[----:B------:R-:W-:Y:S01]  /*108a0*/  LDSM.16.MT88.4 R144, [R173+0x800] ;  /* 0x00080000ad90783b */ /* 0x000fe20000004200 */
[----:B------:R-:W-:Y:S01]  /*108b0*/  IMAD.IADD R5, R18, 0x1, -R241 ;  /* 0x0000000112057824 */ /* 0x000fe200078e0af1 */
[----:B------:R-:W-:Y:S01]  /*108c0*/  HMMA.16816.F32.BF16 R44, R60, R6, R44 ;  /* 0x000000063c2c723c */ /* 0x000fe2000004182c */
[----:B------:R-:W-:Y:S01]  /*108d0*/  FMUL.FTZ R23, R72, c[0x0][0x320] ;  /* 0x0000c80048177a20 */ /* 0x000fe20000410000 */
[----:B------:R-:W-:Y:S01]  /*108e0*/  LDSM.16.MT88.4 R60, [R139+0x2000] ;  /* 0x002000008b3c783b */ /* 0x000fe20000004200 */
[----:B------:R-:W-:Y:S01]  /*108f0*/  FMUL.FTZ R41, R73, c[0x0][0x320] ;  /* 0x0000c80049297a20 */ /* 0x000fe20000410000 */
[----:B------:R-:W4:Y:S01]  /*10900*/  MUFU.TANH R40, R40 ;  /* 0x0000002800287308 */ /* 0x000f220000002400 */
[----:B------:R-:W-:Y:S01]  /*10910*/  FMUL.FTZ R2, R74, c[0x0][0x320] ;  /* 0x0000c8004a027a20 */ /* 0x000fe20000410000 */
[----:B------:R-:W-:Y:S01]  /*10920*/  LDSM.16.MT88.4 R36, [R139+0x800] ;  /* 0x000800008b24783b */ /* 0x000fe20000004200 */
[----:B------:R-:W-:-:S02]  /*10930*/  FMUL.FTZ R28, R75, c[0x0][0x320] ;  /* 0x0000c8004b1c7a20 */ /* 0x000fc40000410000 */
[----:B------:R-:W-:Y:S02]  /*10940*/  FMUL.FTZ R52, R52, c[0x0][0x320] ;  /* 0x0000c80034347a20 */ /* 0x000fe40000410000 */
[----:B--2---:R-:W-:Y:S01]  /*10950*/  IMAD.IADD R9, R5, 0x1, R14 ;  /* 0x0000000105097824 */ /* 0x004fe200078e020e */
[----:B------:R-:W2:Y:S01]  /*10960*/  MUFU.TANH R23, R23 ;  /* 0x0000001700177308 */ /* 0x000ea20000002400 */
[----:B------:R-:W-:Y:S02]  /*10970*/  FMUL.FTZ R53, R53, c[0x0][0x320] ;  /* 0x0000c80035357a20 */ /* 0x000fe40000410000 */
[----:B---3--:R-:W-:Y:S01]  /*10980*/  IMAD.IADD R5, R5, 0x1, R8 ;  /* 0x0000000105057824 */ /* 0x008fe200078e0208 */
[----:B------:R-:W-:Y:S01]  /*10990*/  IMNMX R9, R24, R9, PT ;  /* 0x0000000918097217 */ /* 0x000fe20003800200 */
[----:B------:R-:W-:Y:S02]  /*109a0*/  FMUL.FTZ R49, R49, c[0x0][0x320] ;  /* 0x0000c80031317a20 */ /* 0x000fe40000410000 */
[----:B------:R-:W-:Y:S01]  /*109b0*/  FMUL.FTZ R48, R48, c[0x0][0x320] ;  /* 0x0000c80030307a20 */ /* 0x000fe20000410000 */
[----:B------:R-:W3:Y:S01]  /*109c0*/  MUFU.TANH R41, R41 ;  /* 0x0000002900297308 */ /* 0x000ee20000002400 */
[C---:B------:R-:W-:Y:S01]  /*109d0*/  ISETP.GT.AND P2, PT, R9.reuse, RZ, PT ;  /* 0x000000ff0900720c */ /* 0x040fe20003f44270 */
[----:B------:R-:W-:Y:S01]  /*109e0*/  FMUL.FTZ R54, R54, c[0x0][0x320] ;  /* 0x0000c80036367a20 */ /* 0x000fe20000410000 */
[C---:B------:R-:W-:Y:S01]  /*109f0*/  ISETP.GT.AND P1, PT, R9.reuse, 0x1, PT ;  /* 0x000000010900780c */ /* 0x040fe20003f24270 */
[----:B------:R-:W-:Y:S01]  /*10a00*/  FMUL.FTZ R44, R44, c[0x0][0x320] ;  /* 0x0000c8002c2c7a20 */ /* 0x000fe20000410000 */
[----:B------:R-:W-:Y:S01]  /*10a10*/  ISETP.GT.AND P0, PT, R9, 0x8, PT ;  /* 0x000000080900780c */ /* 0x000fe20003f04270 */
[----:B------:R-:W-:Y:S01]  /*10a20*/  FMUL.FTZ R45, R45, c[0x0][0x320] ;  /* 0x0000c8002d2d7a20 */ /* 0x000fe20000410000 */
[----:B-1----:R-:W-:Y:S01]  /*10a30*/  FSEL R7, R20, -INF , P2 ;  /* 0xff80000014077808 */ /* 0x002fe20001000000 */
[----:B------:R-:W1:Y:S01]  /*10a40*/  MUFU.TANH R168, R52 ;  /* 0x0000003400a87308 */ /* 0x000e620000002400 */
[----:B----4-:R-:W-:Y:S01]  /*10a50*/  FSEL R40, R40, -INF , P1 ;  /* 0xff80000028287808 */ /* 0x010fe20000800000 */
[----:B------:R-:W-:Y:S01]  /*10a60*/  FMUL.FTZ R55, R55, c[0x0][0x320] ;  /* 0x0000c80037377a20 */ /* 0x000fe20000410000 */
[----:B------:R-:W-:Y:S01]  /*10a70*/  ISETP.GT.AND P3, PT, R9, 0x9, PT ;  /* 0x000000090900780c */ /* 0x000fe20003f64270 */
[----:B------:R-:W-:Y:S01]  /*10a80*/  FMUL.FTZ R50, R50, c[0x0][0x320] ;  /* 0x0000c80032327a20 */ /* 0x000fe20000410000 */
[----:B--2---:R-:W-:Y:S01]  /*10a90*/  FSEL R26, R23, -INF , P0 ;  /* 0xff800000171a7808 */ /* 0x004fe20000000000 */
[----:B------:R-:W-:Y:S01]  /*10aa0*/  FMUL.FTZ R51, R51, c[0x0][0x320] ;  /* 0x0000c80033337a20 */ /* 0x000fe20000410000 */
[----:B------:R-:W-:Y:S01]  /*10ab0*/  FMNMX.FTZ R15, R7, R40, !PT ;  /* 0x00000028070f7209 */ /* 0x000fe20007810000 */
[----:B------:R-:W2:Y:S01]  /*10ac0*/  MUFU.TANH R202, R53 ;  /* 0x0000003500ca7308 */ /* 0x000ea20000002400 */
[----:B------:R-:W-:Y:S01]  /*10ad0*/  IMNMX R5, R24, R5, PT ;  /* 0x0000000518057217 */ /* 0x000fe20003800200 */
[----:B------:R-:W-:Y:S01]  /*10ae0*/  FMUL.FTZ R46, R46, c[0x0][0x320] ;  /* 0x0000c8002e2e7a20 */ /* 0x000fe20000410000 */
[----:B---3--:R-:W-:Y:S01]  /*10af0*/  FSEL R24, R41, -INF , P3 ;  /* 0xff80000029187808 */ /* 0x008fe20001800000 */
[----:B------:R-:W-:Y:S01]  /*10b00*/  FMUL.FTZ R47, R47, c[0x0][0x320] ;  /* 0x0000c8002f2f7a20 */ /* 0x000fe20000410000 */
[----:B------:R-:W-:-:S02]  /*10b10*/  ISETP.GT.AND P3, PT, R9, 0x11, PT ;  /* 0x000000110900780c */ /* 0x000fc40003f64270 */
[C---:B------:R-:W-:Y:S01]  /*10b20*/  ISETP.GT.AND P5, PT, R9.reuse, 0x10, PT ;  /* 0x000000100900780c */ /* 0x040fe20003fa4270 */
[----:B------:R-:W3:Y:S01]  /*10b30*/  MUFU.TANH R21, R21 ;  /* 0x0000001500157308 */ /* 0x000ee20000002400 */
[C---:B------:R-:W-:Y:S02]  /*10b40*/  ISETP.GT.AND P2, PT, R9.reuse, 0x20, PT ;  /* 0x000000200900780c */ /* 0x040fe40003f44270 */
[----:B------:R-:W-:Y:S02]  /*10b50*/  ISETP.GT.AND P0, PT, R9, 0x28, PT ;  /* 0x000000280900780c */ /* 0x000fe40003f04270 */
[----:B------:R-:W-:Y:S02]  /*10b60*/  FMNMX.FTZ R15, R26, R15, !PT ;  /* 0x0000000f1a0f7209 */ /* 0x000fe40007810000 */
[----:B------:R-:W-:Y:S01]  /*10b70*/  FSEL R8, R32, -INF , P3 ;  /* 0xff80000020087808 */ /* 0x000fe20001800000 */
[----:B------:R-:W4:Y:S01]  /*10b80*/  MUFU.TANH R22, R22 ;  /* 0x0000001600167308 */ /* 0x000f220000002400 */
[----:B------:R-:W-:-:S02]  /*10b90*/  FSEL R20, R29, -INF , P5 ;  /* 0xff8000001d147808 */ /* 0x000fc40002800000 */
[----:B------:R-:W-:Y:S02]  /*10ba0*/  ISETP.GT.AND P3, PT, R9, 0x29, PT ;  /* 0x000000290900780c */ /* 0x000fe40003f64270 */
[----:B------:R-:W-:Y:S02]  /*10bb0*/  FSEL R204, R204, -INF , P2 ;  /* 0xff800000cccc7808 */ /* 0x000fe40001000000 */
[----:B-1----:R-:W-:Y:S01]  /*10bc0*/  FSEL R168, R168, -INF , P0 ;  /* 0xff800000a8a87808 */ /* 0x002fe20000000000 */
[----:B------:R-:W1:Y:S01]  /*10bd0*/  MUFU.TANH R184, R49 ;  /* 0x0000003100b87308 */ /* 0x000e620000002400 */
[----:B------:R-:W-:Y:S02]  /*10be0*/  FMNMX.FTZ R15, R24, R15, !PT ;  /* 0x0000000f180f7209 */ /* 0x000fe40007810000 */
[C---:B------:R-:W-:Y:S02]  /*10bf0*/  ISETP.GT.AND P0, PT, R5.reuse, RZ, PT ;  /* 0x000000ff0500720c */ /* 0x040fe40003f04270 */
[----:B------:R-:W-:-:S02]  /*10c00*/  ISETP.GT.AND P2, PT, R5, 0x1, PT ;  /* 0x000000010500780c */ /* 0x000fc40003f44270 */
[C---:B------:R-:W-:Y:S01]  /*10c10*/  ISETP.GT.AND P4, PT, R9.reuse, 0x19, PT ;  /* 0x000000190900780c */ /* 0x040fe20003f84270 */
[----:B------:R-:W5:Y:S01]  /*10c20*/  MUFU.TANH R2, R2 ;  /* 0x0000000200027308 */ /* 0x000f620000002400 */
[C---:B------:R-:W-:Y:S02]  /*10c30*/  ISETP.GT.AND P6, PT, R9.reuse, 0x18, PT ;  /* 0x000000180900780c */ /* 0x040fe40003fc4270 */
[----:B------:R-:W-:Y:S02]  /*10c40*/  ISETP.GT.AND P5, PT, R9, 0x31, PT ;  /* 0x000000310900780c */ /* 0x000fe40003fa4270 */
[----:B--2---:R-:W-:Y:S02]  /*10c50*/  FSEL R202, R202, -INF , P3 ;  /* 0xff800000caca7808 */ /* 0x004fe40001800000 */
[----:B------:R-:W-:Y:S01]  /*10c60*/  FMNMX.FTZ R15, R20, R15, !PT ;  /* 0x0000000f140f7209 */ /* 0x000fe20007810000 */
[----:B------:R-:W2:Y:S01]  /*10c70*/  MUFU.TANH R182, R44 ;  /* 0x0000002c00b67308 */ /* 0x000ea20000002400 */
[----:B------:R-:W-:-:S02]  /*10c80*/  ISETP.GT.AND P3, PT, R5, 0x8, PT ;  /* 0x000000080500780c */ /* 0x000fc40003f64270 */
[----:B---3--:R-:W-:Y:S02]  /*10c90*/  FSEL R21, R21, -INF , P0 ;  /* 0xff80000015157808 */ /* 0x008fe40000000000 */
[----:B----4-:R-:W-:Y:S02]  /*10ca0*/  FSEL R32, R22, -INF , P2 ;  /* 0xff80000016207808 */ /* 0x010fe40001000000 */
[----:B------:R-:W-:Y:S01]  /*10cb0*/  FSEL R4, R16, -INF , P4 ;  /* 0xff80000010047808 */ /* 0x000fe20002000000 */
[----:B------:R-:W3:Y:S01]  /*10cc0*/  MUFU.TANH R28, R28 ;  /* 0x0000001c001c7308 */ /* 0x000ee20000002400 */
[----:B------:R-:W-:Y:S02]  /*10cd0*/  FSEL R6, R12, -INF , P6 ;  /* 0xff8000000c067808 */ /* 0x000fe40003000000 */
[----:B------:R-:W-:Y:S02]  /*10ce0*/  ISETP.GT.AND P4, PT, R9, 0x38, PT ;  /* 0x000000380900780c */ /* 0x000fe40003f84270 */
[----:B-1----:R-:W-:-:S02]  /*10cf0*/  FSEL R184, R184, -INF , P5 ;  /* 0xff800000b8b87808 */ /* 0x002fc40002800000 */
[----:B------:R-:W-:Y:S01]  /*10d00*/  FMNMX.FTZ R15, R8, R15, !PT ;  /* 0x0000000f080f7209 */ /* 0x000fe20007810000 */
[----:B------:R-:W1:Y:S01]  /*10d10*/  MUFU.TANH R170, R77 ;  /* 0x0000004d00aa7308 */ /* 0x000e620000002400 */
[----:B------:R-:W-:Y:S02]  /*10d20*/  ISETP.GT.AND P5, PT, R5, 0x9, PT ;  /* 0x000000090500780c */ /* 0x000fe40003fa4270 */
[----:B-----5:R-:W-:Y:S02]  /*10d30*/  FSEL R22, R2, -INF , P3 ;  /* 0xff80000002167808 */ /* 0x020fe40001800000 */
[----:B------:R-:W-:Y:S02]  /*10d40*/  FMNMX.FTZ R17, R21, R32, !PT ;  /* 0x0000002015117209 */ /* 0x000fe40007810000 */
[----:B------:R-:W-:Y:S01]  /*10d50*/  ISETP.GT.AND P1, PT, R9, 0x21, PT ;  /* 0x000000210900780c */ /* 0x000fe20003f24270 */
[----:B------:R-:W4:Y:S01]  /*10d60*/  MUFU.TANH R33, R33 ;  /* 0x0000002100217308 */ /* 0x000f220000002400 */
[----:B--2---:R-:W-:-:S02]  /*10d70*/  FSEL R182, R182, -INF , P4 ;  /* 0xff800000b6b67808 */ /* 0x004fc40002000000 */
[----:B------:R-:W-:Y:S02]  /*10d80*/  FMNMX.FTZ R15, R6, R15, !PT ;  /* 0x0000000f060f7209 */ /* 0x000fe40007810000 */
[----:B------:R-:W-:Y:S02]  /*10d90*/  ISETP.GT.AND P4, PT, R5, 0x10, PT ;  /* 0x000000100500780c */ /* 0x000fe40003f84270 */
[----:B---3--:R-:W-:Y:S01]  /*10da0*/  FSEL R28, R28, -INF , P5 ;  /* 0xff8000001c1c7808 */ /* 0x008fe20002800000 */
[----:B------:R-:W2:Y:S01]  /*10db0*/  MUFU.TANH R30, R30 ;  /* 0x0000001e001e7308 */ /* 0x000ea20000002400 */
[----:B------:R-:W-:Y:S02]  /*10dc0*/  FMNMX.FTZ R17, R22, R17, !PT ;  /* 0x0000001116117209 */ /* 0x000fe40007810000 */
[----:B-1----:R-:W-:Y:S02]  /*10dd0*/  FSEL R170, R170, -INF , P1 ;  /* 0xff800000aaaa7808 */ /* 0x002fe40000800000 */
[----:B------:R-:W-:-:S02]  /*10de0*/  FMNMX.FTZ R15, R4, R15, !PT ;  /* 0x0000000f040f7209 */ /* 0x000fc40007810000 */
[----:B------:R-:W-:Y:S01]  /*10df0*/  ISETP.GT.AND P1, PT, R5, 0x11, PT ;  /* 0x000000110500780c */ /* 0x000fe20003f24270 */
[----:B------:R-:W1:Y:S01]  /*10e00*/  MUFU.TANH R0, R70 ;  /* 0x0000004600007308 */ /* 0x000e620000002400 */
[----:B----4-:R-:W-:Y:S02]  /*10e10*/  FSEL R18, R33, -INF , P4 ;  /* 0xff80000021127808 */ /* 0x010fe40002000000 */
[----:B------:R-:W-:Y:S02]  /*10e20*/  FMNMX.FTZ R17, R28, R17, !PT ;  /* 0x000000111c117209 */ /* 0x000fe40007810000 */
[----:B------:R-:W-:Y:S02]  /*10e30*/  FMNMX.FTZ R15, R204, R15, !PT ;  /* 0x0000000fcc0f7209 */ /* 0x000fe40007810000 */
[----:B------:R-:W-:Y:S01]  /*10e40*/  ISETP.GT.AND P0, PT, R5, 0x18, PT ;  /* 0x000000180500780c */ /* 0x000fe20003f04270 */
[----:B------:R-:W3:Y:S01]  /*10e50*/  MUFU.TANH R13, R13 ;  /* 0x0000000d000d7308 */ /* 0x000ee20000002400 */
[----:B--2---:R-:W-:-:S02]  /*10e60*/  FSEL R16, R30, -INF , P1 ;  /* 0xff8000001e107808 */ /* 0x004fc40000800000 */
[----:B------:R-:W-:Y:S02]  /*10e70*/  FMNMX.FTZ R17, R18, R17, !PT ;  /* 0x0000001112117209 */ /* 0x000fe40007810000 */
[----:B------:R-:W-:Y:S02]  /*10e80*/  FMNMX.FTZ R15, R170, R15, !PT ;  /* 0x0000000faa0f7209 */ /* 0x000fe40007810000 */
[----:B------:R-:W-:Y:S01]  /*10e90*/  ISETP.GT.AND P3, PT, R5, 0x19, PT ;  /* 0x000000190500780c */ /* 0x000fe20003f64270 */
[----:B------:R-:W2:Y:S01]  /*10ea0*/  MUFU.TANH R186, R48 ;  /* 0x0000003000ba7308 */ /* 0x000ea20000002400 */
[----:B-1----:R-:W-:Y:S01]  /*10eb0*/  FSEL R14, R0, -INF , P0 ;  /* 0xff800000000e7808 */ /* 0x002fe20000000000 */
[----:B------:R-:W-:Y:S01]  /*10ec0*/  LDSM.16.MT88.4 R68, [R166+0x2000] ;  /* 0x00200000a644783b */ /* 0x000fe20000004200 */
[----:B------:R-:W-:Y:S02]  /*10ed0*/  FMNMX.FTZ R17, R16, R17, !PT ;  /* 0x0000001110117209 */ /* 0x000fe40007810000 */
[----:B------:R-:W-:-:S02]  /*10ee0*/  ISETP.GT.AND P6, PT, R9, 0x30, PT ;  /* 0x000000300900780c */ /* 0x000fc40003fc4270 */
[----:B------:R-:W-:Y:S01]  /*10ef0*/  FMNMX.FTZ R15, R168, R15, !PT ;  /* 0x0000000fa80f7209 */ /* 0x000fe20007810000 */
[----:B------:R-:W1:Y:S01]  /*10f00*/  MUFU.TANH R174, R78 ;  /* 0x0000004e00ae7308 */ /* 0x000e620000002400 */
[----:B------:R-:W-:Y:S02]  /*10f10*/  ISETP.GT.AND P5, PT, R5, 0x20, PT ;  /* 0x000000200500780c */ /* 0x000fe40003fa4270 */
[----:B---3--:R-:W-:Y:S02]  /*10f20*/  FSEL R12, R13, -INF , P3 ;  /* 0xff8000000d0c7808 */ /* 0x008fe40001800000 */
[----:B------:R-:W-:Y:S02]  /*10f30*/  FMNMX.FTZ R17, R14, R17, !PT ;  /* 0x000000110e117209 */ /* 0x000fe40007810000 */
[----:B------:R-:W-:Y:S01]  /*10f40*/  FMNMX.FTZ R13, R202, R15, !PT ;  /* 0x0000000fca0d7209 */ /* 0x000fe20007810000 */
[----:B------:R-:W3:Y:S01]  /*10f50*/  MUFU.TANH R190, R79 ;  /* 0x0000004f00be7308 */ /* 0x000ee20000002400 */
[----:B--2---:R-:W-:-:S02]  /*10f60*/  FSEL R186, R186, -INF , P6 ;  /* 0xff800000baba7808 */ /* 0x004fc40003000000 */
[C---:B------:R-:W-:Y:S02]  /*10f70*/  ISETP.GT.AND P4, PT, R5.reuse, 0x21, PT ;  /* 0x000000210500780c */ /* 0x040fe40003f84270 */
[----:B------:R-:W-:Y:S02]  /*10f80*/  FMNMX.FTZ R15, R12, R17, !PT ;  /* 0x000000110c0f7209 */ /* 0x000fe40007810000 */
[----:B------:R-:W-:Y:S01]  /*10f90*/  FMNMX.FTZ R13, R186, R13, !PT ;  /* 0x0000000dba0d7209 */ /* 0x000fe20007810000 */
[----:B------:R-:W2:Y:S01]  /*10fa0*/  MUFU.TANH R188, R54 ;  /* 0x0000003600bc7308 */ /* 0x000ea20000002400 */
[----:B-1----:R-:W-:Y:S02]  /*10fb0*/  FSEL R174, R174, -INF , P5 ;  /* 0xff800000aeae7808 */ /* 0x002fe40002800000 */
[----:B------:R-:W-:Y:S02]  /*10fc0*/  ISETP.GT.AND P2, PT, R5, 0x28, PT ;  /* 0x000000280500780c */ /* 0x000fe40003f44270 */
[----:B------:R-:W-:-:S02]  /*10fd0*/  FMNMX.FTZ R15, R174, R15, !PT ;  /* 0x0000000fae0f7209 */ /* 0x000fc40007810000 */
[----:B------:R-:W-:Y:S01]  /*10fe0*/  ISETP.GT.AND P6, PT, R9, 0x39, PT ;  /* 0x000000390900780c */ /* 0x000fe20003fc4270 */
[----:B------:R-:W1:Y:S01]  /*10ff0*/  MUFU.TANH R45, R45 ;  /* 0x0000002d002d7308 */ /* 0x000e620000002400 */
[----:B---3--:R-:W-:Y:S01]  /*11000*/  FSEL R190, R190, -INF , P4 ;  /* 0xff800000bebe7808 */ /* 0x008fe20002000000 */
[----:B------:R-:W-:Y:S01]  /*11010*/  LDSM.16.MT88.4 R76, [R192+0x4000] ;  /* 0x00400000c04c783b */ /* 0x000fe20000004200 */
[----:B------:R-:W-:Y:S02]  /*11020*/  FMNMX.FTZ R13, R184, R13, !PT ;  /* 0x0000000db80d7209 */ /* 0x000fe40007810000 */
[----:B------:R-:W-:Y:S02]  /*11030*/  ISETP.GT.AND P0, PT, R5, 0x29, PT ;  /* 0x000000290500780c */ /* 0x000fe40003f04270 */
[----:B------:R-:W-:Y:S01]  /*11040*/  FMNMX.FTZ R15, R190, R15, !PT ;  /* 0x0000000fbe0f7209 */ /* 0x000fe20007810000 */
[----:B------:R-:W3:Y:S01]  /*11050*/  MUFU.TANH R180, R55 ;  /* 0x0000003700b47308 */ /* 0x000ee20000002400 */
[----:B--2---:R-:W-:-:S02]  /*11060*/  FSEL R188, R188, -INF , P2 ;  /* 0xff800000bcbc7808 */ /* 0x004fc40001000000 */
[----:B------:R-:W-:Y:S02]  /*11070*/  FMNMX.FTZ R13, R182, R13, !PT ;  /* 0x0000000db60d7209 */ /* 0x000fe40007810000 */
[----:B------:R-:W-:Y:S02]  /*11080*/  ISETP.GT.AND P1, PT, R5, 0x30, PT ;  /* 0x000000300500780c */ /* 0x000fe40003f24270 */
[----:B------:R-:W-:Y:S01]  /*11090*/  FMNMX.FTZ R15, R188, R15, !PT ;  /* 0x0000000fbc0f7209 */ /* 0x000fe20007810000 */
[----:B------:R-:W2:Y:S01]  /*110a0*/  MUFU.TANH R50, R50 ;  /* 0x0000003200327308 */ /* 0x000ea20000002400 */
[----:B-1----:R-:W-:-:S04]  /*110b0*/  FSEL R178, R45, -INF , P6 ;  /* 0xff8000002db27808 */ /* 0x002fc80003000000 */
[----:B------:R-:W-:-:S03]  /*110c0*/  FMNMX.FTZ R0, R178, R13, !PT ;  /* 0x0000000db2007209 */ /* 0x000fc60007810000 */
[----:B------:R-:W1:Y:S01]  /*110d0*/  MUFU.TANH R51, R51 ;  /* 0x0000003300337308 */ /* 0x000e620000002400 */
[----:B---3--:R-:W-:Y:S01]  /*110e0*/  FSEL R180, R180, -INF , P0 ;  /* 0xff800000b4b47808 */ /* 0x008fe20000000000 */
[----:B------:R-:W3:Y:S01]  /*110f0*/  SHFL.BFLY PT, R9, R0, 0x2, 0x1f ;  /* 0x0c401f0000097f89 */ /* 0x000ee200000e0000 */
[C---:B------:R-:W-:Y:S02]  /*11100*/  ISETP.GT.AND P0, PT, R5.reuse, 0x31, PT ;  /* 0x000000310500780c */ /* 0x040fe40003f04270 */
[----:B------:R-:W-:Y:S01]  /*11110*/  FMNMX.FTZ R13, R180, R15, !PT ;  /* 0x0000000fb40d7209 */ /* 0x000fe20007810000 */
[----:B------:R-:W-:Y:S02]  /*11120*/  LDSM.16.MT88.4 R52, [R173+0x2000] ;  /* 0x00200000ad34783b */ /* 0x000fe40000004200 */
[----:B------:R-:W4:Y:S01]  /*11130*/  MUFU.TANH R46, R46 ;  /* 0x0000002e002e7308 */ /* 0x000f220000002400 */
[----:B--2---:R-:W-:Y:S02]  /*11140*/  FSEL R176, R50, -INF , P1 ;  /* 0xff80000032b07808 */ /* 0x004fe40000800000 */
[----:B------:R-:W-:-:S02]  /*11150*/  ISETP.GT.AND P1, PT, R5, 0x38, PT ;  /* 0x000000380500780c */ /* 0x000fc40003f24270 */
[----:B------:R-:W-:-:S03]  /*11160*/  FMNMX.FTZ R13, R176, R13, !PT ;  /* 0x0000000db00d7209 */ /* 0x000fc60007810000 */
[----:B------:R-:W2:Y:S01]  /*11170*/  MUFU.TANH R47, R47 ;  /* 0x0000002f002f7308 */ /* 0x000ea20000002400 */
[----:B-1----:R-:W-:Y:S02]  /*11180*/  FSEL R150, R51, -INF , P0 ;  /* 0xff80000033967808 */ /* 0x002fe40000000000 */
[----:B------:R-:W-:Y:S02]  /*11190*/  ISETP.GT.AND P0, PT, R5, 0x39, PT ;  /* 0x000000390500780c */ /* 0x000fe40003f04270 */
[----:B------:R-:W-:Y:S02]  /*111a0*/  FMNMX.FTZ R13, R150, R13, !PT ;  /* 0x0000000d960d7209 */ /* 0x000fe40007810000 */
[----:B----4-:R-:W-:Y:S02]  /*111b0*/  FSEL R148, R46, -INF , P1 ;  /* 0xff8000002e947808 */ /* 0x010fe40000800000 */
[----:B---3--:R-:W-:Y:S02]  /*111c0*/  FMNMX.FTZ R9, R0, R9, !PT ;  /* 0x0000000900097209 */ /* 0x008fe40007810000 */
[----:B------:R-:W-:-:S03]  /*111d0*/  FMNMX.FTZ R13, R148, R13, !PT ;  /* 0x0000000d940d7209 */ /* 0x000fc60007810000 */
[----:B------:R-:W1:Y:S01]  /*111e0*/  SHFL.BFLY PT, R2, R9, 0x1, 0x1f ;  /* 0x0c201f0009027f89 */ /* 0x000e6200000e0000 */
[----:B--2---:R-:W-:-:S03]  /*111f0*/  FSEL R172, R47, -INF , P0 ;  /* 0xff8000002fac7808 */ /* 0x004fc60000000000 */
[----:B------:R-:W-:Y:S01]  /*11200*/  LDSM.16.MT88.4 R44, [R192+0x2000] ;  /* 0x00200000c02c783b */ /* 0x000fe20000004200 */
[----:B------:R-:W-:-:S05]  /*11210*/  FMNMX.FTZ R30, R172, R13, !PT ;  /* 0x0000000dac1e7209 */ /* 0x000fca0007810000 */
[----:B------:R-:W2:Y:S01]  /*11220*/  SHFL.BFLY PT, R5, R30, 0x2, 0x1f ;  /* 0x0c401f001e057f89 */ /* 0x000ea200000e0000 */
[----:B-1----:R-:W-:-:S04]  /*11230*/  FMNMX.FTZ R2, R9, R2, !PT ;  /* 0x0000000209027209 */ /* 0x002fc80007810000 */
[C---:B------:R-:W-:Y:S01]  /*11240*/  FSETP.NEU.FTZ.AND P0, PT, R2.reuse, -INF , PT ;  /* 0xff8000000200780b */ /* 0x040fe20003f1d000 */
[----:B------:R-:W-:Y:S01]  /*11250*/  FMUL.FTZ R149, R2, c[0x0][0x2d0] ;  /* 0x0000b40002957a20 */ /* 0x000fe20000410000 */
[----:B--2---:R-:W-:-:S04]  /*11260*/  FMNMX.FTZ R5, R30, R5, !PT ;  /* 0x000000051e057209 */ /* 0x004fc80007810000 */
[----:B------:R-:W-:Y:S01]  /*11270*/  FSEL R149, R149, RZ, P0 ;  /* 0x000000ff95957208 */ /* 0x000fe20000000000 */
[----:B------:R-:W1:Y:S04]  /*11280*/  SHFL.BFLY PT, R0, R5, 0x1, 0x1f ;  /* 0x0c201f0005007f89 */ /* 0x000e6800000e0000 */
[--C-:B------:R-:W-:Y:S02]  /*11290*/  FFMA.FTZ R165, R7, c[0x0][0x2d0], -R149.reuse ;  /* 0x0000b40007a57a23 */ /* 0x100fe40000010895 */
[--C-:B------:R-:W-:Y:S02]  /*112a0*/  FFMA.FTZ R164, R40, c[0x0][0x2d0], -R149.reuse ;  /* 0x0000b40028a47a23 */ /* 0x100fe40000010895 */
[--C-:B------:R-:W-:Y:S02]  /*112b0*/  FFMA.FTZ R163, R26, c[0x0][0x2d0], -R149.reuse ;  /* 0x0000b4001aa37a23 */ /* 0x100fe40000010895 */
[--C-:B------:R-:W-:Y:S01]  /*112c0*/  FFMA.FTZ R158, R24, c[0x0][0x2d0], -R149.reuse ;  /* 0x0000b400189e7a23 */ /* 0x100fe20000010895 */
[----:B------:R-:W-:Y:S01]  /*112d0*/  MUFU.EX2 R165, R165 ;  /* 0x000000a500a57308 */ /* 0x000fe20000000800 */
[--C-:B------:R-:W-:Y:S01]  /*112e0*/  FFMA.FTZ R154, R8, c[0x0][0x2d0], -R149.reuse ;  /* 0x0000b400089a7a23 */ /* 0x100fe20000010895 */
[----:B------:R-:W-:Y:S01]  /*112f0*/  LDSM.16.MT88.4 R24, [R192+0x800] ;  /* 0x00080000c018783b */ /* 0x000fe20000004200 */
[----:B------:R-:W-:-:S02]  /*11300*/  FFMA.FTZ R153, R6, c[0x0][0x2d0], -R149 ;  /* 0x0000b40006997a23 */ /* 0x000fc40000010895 */
[--C-:B------:R-:W-:Y:S02]  /*11310*/  FFMA.FTZ R8, R4, c[0x0][0x2d0], -R149.reuse ;  /* 0x0000b40004087a23 */ /* 0x100fe40000010895 */
[--C-:B------:R-:W-:Y:S01]  /*11320*/  FFMA.FTZ R159, R20, c[0x0][0x2d0], -R149.reuse ;  /* 0x0000b400149f7a23 */ /* 0x100fe20000010895 */
[----:B------:R-:W2:Y:S01]  /*11330*/  MUFU.EX2 R164, R164 ;  /* 0x000000a400a47308 */ /* 0x000ea20000000800 */
[--C-:B------:R-:W-:Y:S02]  /*11340*/  FFMA.FTZ R167, R204, c[0x0][0x2d0], -R149.reuse ;  /* 0x0000b400cca77a23 */ /* 0x100fe40000010895 */
[--C-:B------:R-:W-:Y:S02]  /*11350*/  FFMA.FTZ R170, R170, c[0x0][0x2d0], -R149.reuse ;  /* 0x0000b400aaaa7a23 */ /* 0x100fe40000010895 */
[--C-:B------:R-:W-:Y:S01]  /*11360*/  FFMA.FTZ R168, R168, c[0x0][0x2d0], -R149.reuse ;  /* 0x0000b400a8a87a23 */ /* 0x100fe20000010895 */
[----:B-1----:R-:W-:Y:S02]  /*11370*/  FMNMX.FTZ R0, R5, R0, !PT ;  /* 0x0000000005007209 */ /* 0x002fe40007810000 */
[----:B------:R-:W-:Y:S01]  /*11380*/  MUFU.EX2 R163, R163 ;  /* 0x000000a300a37308 */ /* 0x000fe20000000800 */
[----:B------:R-:W1:Y:S01]  /*11390*/  LDSM.16.MT88.4 R4, [R223+0x4000] ;  /* 0x00400000df04783b */ /* 0x000e620000004200 */
[----:B------:R-:W-:Y:S01]  /*113a0*/  FFMA.FTZ R169, R202, c[0x0][0x2d0], -R149 ;  /* 0x0000b400caa97a23 */ /* 0x000fe20000010895 */
[C---:B------:R-:W-:Y:S01]  /*113b0*/  FSETP.NEU.FTZ.AND P0, PT, R0.reuse, -INF , PT ;  /* 0xff8000000000780b */ /* 0x040fe20003f1d000 */
[----:B------:R-:W-:-:S02]  /*113c0*/  FMUL.FTZ R171, R0, c[0x0][0x2d0] ;  /* 0x0000b40000ab7a20 */ /* 0x000fc40000410000 */
[--C-:B------:R-:W-:Y:S02]  /*113d0*/  FFMA.FTZ R181, R182, c[0x0][0x2d0], -R149.reuse ;  /* 0x0000b400b6b57a23 */ /* 0x100fe40000010895 */
[----:B------:R-:W3:Y:S01]  /*113e0*/  MUFU.EX2 R158, R158 ;  /* 0x0000009e009e7308 */ /* 0x000ee20000000800 */
[----:B------:R-:W-:Y:S01]  /*113f0*/  FSEL R171, R171, RZ, P0 ;  /* 0x000000ffabab7208 */ /* 0x000fe20000000000 */
[--C-:B------:R-:W-:Y:S01]  /*11400*/  FFMA.FTZ R179, R186, c[0x0][0x2d0], -R149.reuse ;  /* 0x0000b400bab37a23 */ /* 0x100fe20000010895 */
[----:B--2---:R-:W-:Y:S01]  /*11410*/  F2FP.BF16.PACK_AB R100, R164, R165 ;  /* 0x000000a5a464723e */ /* 0x004fe200000010ff */
[----:B------:R-:W-:Y:S02]  /*11420*/  FFMA.FTZ R184, R184, c[0x0][0x2d0], -R149 ;  /* 0x0000b400b8b87a23 */ /* 0x000fe40000010895 */
[--C-:B------:R-:W-:Y:S02]  /*11430*/  FFMA.FTZ R162, R21, c[0x0][0x2d0], -R171.reuse ;  /* 0x0000b40015a27a23 */ /* 0x100fe400000108ab */
[--C-:B------:R-:W-:Y:S01]  /*11440*/  FFMA.FTZ R161, R32, c[0x0][0x2d0], -R171.reuse ;  /* 0x0000b40020a17a23 */ /* 0x100fe200000108ab */
[----:B------:R-:W-:Y:S01]  /*11450*/  MUFU.EX2 R159, R159 ;  /* 0x0000009f009f7308 */ /* 0x000fe20000000800 */
[--C-:B------:R-:W-:Y:S01]  /*11460*/  FFMA.FTZ R160, R22, c[0x0][0x2d0], -R171.reuse ;  /* 0x0000b40016a07a23 */ /* 0x100fe200000108ab */
[----:B------:R-:W-:Y:S01]  /*11470*/  LDSM.16.MT88.4 R32, [R166+0x800] ;  /* 0x00080000a620783b */ /* 0x000fe20000004200 */
[----:B------:R-:W-:-:S02]  /*11480*/  FFMA.FTZ R157, R28, c[0x0][0x2d0], -R171 ;  /* 0x0000b4001c9d7a23 */ /* 0x000fc400000108ab */
[--C-:B------:R-:W-:Y:S01]  /*11490*/  FFMA.FTZ R156, R14, c[0x0][0x2d0], -R171.reuse ;  /* 0x0000b4000e9c7a23 */ /* 0x100fe200000108ab */
[----:B------:R-:W-:Y:S01]  /*114a0*/  LDSM.16.MT88.4 R20, [R139+0x2800] ;  /* 0x002800008b14783b */ /* 0x000fe20000004200 */
[--C-:B------:R-:W-:Y:S01]  /*114b0*/  FFMA.FTZ R9, R12, c[0x0][0x2d0], -R171.reuse ;  /* 0x0000b4000c097a23 */ /* 0x100fe200000108ab */
[----:B------:R-:W-:Y:S01]  /*114c0*/  MUFU.EX2 R162, R162 ;  /* 0x000000a200a27308 */ /* 0x000fe20000000800 */
[----:B---3--:R-:W-:Y:S01]  /*114d0*/  F2FP.BF16.PACK_AB R102, R158, R163 ;  /* 0x000000a39e66723e */ /* 0x008fe200000010ff */
[----:B------:R-:W2:Y:S01]  /*114e0*/  LDSM.16.MT88.4 R12, [R192+0x2800] ;  /* 0x00280000c00c783b */ /* 0x000ea20000004200 */
[--C-:B------:R-:W-:Y:S02]  /*114f0*/  FFMA.FTZ R155, R18, c[0x0][0x2d0], -R171.reuse ;  /* 0x0000b400129b7a23 */ /* 0x100fe400000108ab */
[--C-:B------:R-:W-:Y:S01]  /*11500*/  FFMA.FTZ R152, R16, c[0x0][0x2d0], -R171.reuse ;  /* 0x0000b40010987a23 */ /* 0x100fe200000108ab */
[----:B------:R-:W-:Y:S01]  /*11510*/  LDSM.16.MT88.4 R28, [R173+0x2800] ;  /* 0x00280000ad1c783b */ /* 0x000fe20000004200 */
[--C-:B------:R-:W-:Y:S01]  /*11520*/  FFMA.FTZ R174, R174, c[0x0][0x2d0], -R171.reuse ;  /* 0x0000b400aeae7a23 */ /* 0x100fe200000108ab */
[----:B------:R-:W3:Y:S01]  /*11530*/  MUFU.EX2 R161, R161 ;  /* 0x000000a100a17308 */ /* 0x000ee20000000800 */
[--C-:B------:R-:W-:Y:S01]  /*11540*/  FFMA.FTZ R175, R190, c[0x0][0x2d0], -R171.reuse ;  /* 0x0000b400beaf7a23 */ /* 0x100fe200000108ab */
[----:B------:R-:W4:Y:S01]  /*11550*/  LDSM.16.MT88.4 R16, [R166+0x2800] ;  /* 0x00280000a610783b */ /* 0x000f220000004200 */
[----:B------:R-:W-:-:S02]  /*11560*/  FFMA.FTZ R177, R188, c[0x0][0x2d0], -R171 ;  /* 0x0000b400bcb17a23 */ /* 0x000fc400000108ab */
[--C-:B------:R-:W-:Y:S02]  /*11570*/  FFMA.FTZ R180, R180, c[0x0][0x2d0], -R171.reuse ;  /* 0x0000b400b4b47a23 */ /* 0x100fe400000108ab */
[--C-:B------:R-:W-:Y:S01]  /*11580*/  FFMA.FTZ R176, R176, c[0x0][0x2d0], -R171.reuse ;  /* 0x0000b400b0b07a23 */ /* 0x100fe200000108ab */
[----:B------:R-:W-:Y:S01]  /*11590*/  MUFU.EX2 R160, R160 ;  /* 0x000000a000a07308 */ /* 0x000fe20000000800 */
[--C-:B------:R-:W-:Y:S02]  /*115a0*/  FFMA.FTZ R183, R150, c[0x0][0x2d0], -R171.reuse ;  /* 0x0000b40096b77a23 */ /* 0x100fe400000108ab */
[----:B------:R-:W-:Y:S02]  /*115b0*/  FFMA.FTZ R182, R148, c[0x0][0x2d0], -R171 ;  /* 0x0000b40094b67a23 */ /* 0x000fe400000108ab */
[----:B------:R-:W-:Y:S02]  /*115c0*/  FFMA.FTZ R178, R178, c[0x0][0x2d0], -R149 ;  /* 0x0000b400b2b27a23 */ /* 0x000fe40000010895 */
[----:B------:R-:W-:Y:S01]  /*115d0*/  FFMA.FTZ R171, R172, c[0x0][0x2d0], -R171 ;  /* 0x0000b400acab7a23 */ /* 0x000fe200000108ab */
[----:B------:R-:W5:Y:S01]  /*115e0*/  MUFU.EX2 R157, R157 ;  /* 0x0000009d009d7308 */ /* 0x000f620000000800 */
[----:B---3--:R-:W-:Y:S01]  /*115f0*/  F2FP.BF16.PACK_AB R101, R161, R162 ;  /* 0x000000a2a165723e */ /* 0x008fe200000010ff */
[----:B------:R-:W-:Y:S01]  /*11600*/  LDSM.16.MT88.4 R148, [R173+0x3800] ;  /* 0x00380000ad94783b */ /* 0x000fe20000004200 */
[----:B------:R-:W-:-:S02]  /*11610*/  FADD.FTZ R164, R165, R164 ;  /* 0x000000a4a5a47221 */ /* 0x000fc40000010000 */
[----:B------:R-:W-:Y:S02]  /*11620*/  FADD.FTZ R161, R162, R161 ;  /* 0x000000a1a2a17221 */ /* 0x000fe40000010000 */
[----:B------:R-:W-:Y:S01]  /*11630*/  FADD.FTZ R163, R163, R164 ;  /* 0x000000a4a3a37221 */ /* 0x000fe20000010000 */
[----:B------:R-:W3:Y:S03]  /*11640*/  MUFU.EX2 R154, R154 ;  /* 0x0000009a009a7308 */ /* 0x000ee60000000800 */
[----:B------:R-:W-:Y:S01]  /*11650*/  FADD.FTZ R158, R158, R163 ;  /* 0x000000a39e9e7221 */ /* 0x000fe20000010000 */
[----:B-----5:R-:W-:-:S04]  /*11660*/  F2FP.BF16.PACK_AB R103, R157, R160 ;  /* 0x000000a09d67723e */ /* 0x020fc800000010ff */
[----:B------:R-:W-:Y:S01]  /*11670*/  MUFU.EX2 R153, R153 ;  /* 0x0000009900997308 */ /* 0x000fe20000000800 */
[----:B------:R-:W-:-:S04]  /*11680*/  FADD.FTZ R160, R160, R161 ;  /* 0x000000a1a0a07221 */ /* 0x000fc80000010000 */
[----:B------:R-:W-:Y:S01]  /*11690*/  FADD.FTZ R160, R157, R160 ;  /* 0x000000a09da07221 */ /* 0x000fe20000010000 */
        /* <DEDUP_REMOVED lines=42> */
[C---:B------:R-:W-:Y:S08]  /*11940*/  HMMA.16816.F32.BF16 R92, R100.reuse, R94, RZ ;  /* 0x0000005e645c723c */ /* 0x040ff000000418ff */
[C---:B-1----:R-:W-:Y:S07]  /*11950*/  HMMA.16816.F32.BF16 R96, R100.reuse, R4, RZ ;  /* 0x000000046460723c */ /* 0x042fee00000418ff */
        /* <DEDUP_REMOVED lines=12> */
[----:B--2---:R-:W-:Y:S01]  /*11a20*/  HMMA.16816.F32.BF16 R40, R4, R12, R40 ;  /* 0x0000000c0428723c */ /* 0x004fe20000041828 */
        /* <DEDUP_REMOVED lines=129> */
[----:B------:R-:W-:Y:S01]  /*12240*/  IMAD R4, R4, c[0x0][0x1e0], RZ ;  /* 0x0000780004047a24 */ /* 0x000fe200078e02ff */
[----:B------:R-:W-:-:S03]  /*12250*/  LEA R6, P0, R8, R236, 0x6 ;  /* 0x000000ec08067211 */ /* 0x000fc600078030ff */
[----:B------:R-:W-:Y:S01]  /*12260*/  IMAD R5, R5, c[0x0][0x1e4], R4 ;  /* 0x0000790005057a24 */ /* 0x000fe200078e0204 */
[----:B------:R-:W-:-:S03]  /*12270*/  LEA R12, P1, R6, c[0x0][0x1c8], 0x1 ;  /* 0x00007200060c7a11 */ /* 0x000fc600078208ff */
[----:B------:R-:W-:-:S05]  /*12280*/  IMAD.IADD R4, R9, 0x1, R5 ;  /* 0x0000000109047824 */ /* 0x000fca00078e0205 */
        /* <DEDUP_REMOVED lines=11> */
[----:B------:R-:W-:-:S07]  /*12340*/  LEA.HI.X R7, R4, R13, R5, 0x6, P3 ;  /* 0x0000000d04077211 */ /* 0x000fce00018f3405 */
[----:B------:R1:W-:Y:S04]  /*12350*/  LDGSTS.E.BYPASS.LTC128B.128 [R138+0xe100], [R12.64+0x80], !P1 ;  /* 0x0e1000800c8a7fae */ /* 0x0003e8000c901d48 */
[----:B------:R1:W-:Y:S04]  /*12360*/  LDGSTS.E.BYPASS.LTC128B.128 [R138+0x10100], [R12.64+0x100], !P0 ;  /* 0x101001000c8a7fae */ /* 0x0003e8000c101d48 */
[----:B------:R1:W-:Y:S04]  /*12370*/  LDGSTS.E.BYPASS.LTC128B.128 [R138+0xd100], [R6.64], !P2 ;  /* 0x0d100000068a7fae */ /* 0x0003e8000d101d48 */
[----:B------:R1:W-:Y:S04]  /*12380*/  LDGSTS.E.BYPASS.LTC128B.128 [R138+0xf100], [R6.64+0x80], !P1 ;  /* 0x0f100080068a7fae */ /* 0x0003e8000c901d48 */
[----:B------:R1:W-:Y:S02]  /*12390*/  LDGSTS.E.BYPASS.LTC128B.128 [R138+0x11100], [R6.64+0x100], !P0 ;  /* 0x11100100068a7fae */ /* 0x0003e4000c101d48 */
.L_x_2363:
[----:B------:R-:W-:Y:S05]  /*123a0*/  BSYNC B0 ;  /* 0x0000000000007941 */ /* 0x000fea0003800000 */
.L_x_2362:
[----:B------:R-:W-:Y:S01]  /*123b0*/  ISETP.NE.AND P0, PT, R240, 0x1, PT ;  /* 0x00000001f000780c */ /* 0x000fe20003f05270 */
[----:B------:R-:W-:Y:S01]  /*123c0*/  IMAD.MOV.U32 R5, RZ, RZ, R209 ;  /* 0x000000ffff057224 */ /* 0x000fe200078e00d1 */
[----:B------:R-:W-:Y:S01]  /*123d0*/  IADD3 R243, R3, -0x2, RZ ;  /* 0xfffffffe03f37810 */ /* 0x000fe20007ffe0ff */
[----:B------:R-:W0:Y:S01]  /*123e0*/  LDGDEPBAR ;  /* 0x00000000000079af */ /* 0x000e220000000000 */
[----:B------:R-:W-:-:S02]  /*123f0*/  IMAD.MOV.U32 R199, RZ, RZ, 0x1 ;  /* 0x00000001ffc77424 */ /* 0x000fc400078e00ff */
[----:B------:R-:W-:-:S07]  /*12400*/  IMAD.MOV.U32 R233, RZ, RZ, RZ ;  /* 0x000000ffffe97224 */ /* 0x000fce00078e00ff */
[----:B------:R-:W-:-:S05]  /*12410*/  @P0 IMAD.HI.U32 R4, R209, c[0x0][0x2c8], RZ ;  /* 0x0000b200d1040a27 */ /* 0x000fca00078e00ff */
[----:B------:R-:W-:-:S04]  /*12420*/  @P0 SHF.R.U32.HI R5, RZ, c[0x0][0x2cc], R4 ;  /* 0x0000b300ff050a19 */ /* 0x000fc80000011604 */
        /* <DEDUP_REMOVED lines=12> */
.L_x_2365:
[----:B------:R-:W-:Y:S04]  /*124f0*/  DEPBAR.LE SB0, 0x2 ;  /* 0x000080800000791a */ /* 0x000fe80000000000 */
[----:B------:R-:W-:Y:S01]  /*12500*/  WARPSYNC 0xffffffff ;  /* 0xffffffff00007948 */ /* 0x000fe20003800000 */
[----:B------:R-:W-:Y:S01]  /*12510*/  BAR.SYNC.DEFER_BLOCKING 0x0 ;  /* 0x0000000000007b1d */ /* 0x000fe20000010000 */
[----:B------:R-:W-:Y:S01]  /*12520*/  IMAD R203, R199, 0x6000, RZ ;  /* 0x00006000c7cb7824 */ /* 0x000fe200078e02ff */
[----:B------:R-:W-:Y:S02]  /*12530*/  ISETP.GE.AND P0, PT, R232, R245, PT ;  /* 0x000000f5e800720c */ /* 0x000fe40003f06270 */
[----:B------:R-:W-:Y:S02]  /*12540*/  IADD3 R243, R245, -0x1, RZ ;  /* 0xfffffffff5f37810 */ /* 0x000fe40007ffe0ff */
[----:B------:R-:W-:Y:S02]  /*12550*/  IADD3 R204, R196, R203, RZ ;  /* 0x000000cbc4cc7210 */ /* 0x000fe40007ffe0ff */
[----:B------:R-:W-:Y:S02]  /*12560*/  ISETP.NE.AND P6, PT, R240, 0x1, PT ;  /* 0x00000001f000780c */ /* 0x000fe40003fc5270 */
[----:B------:R-:W-:Y:S05]  /*12570*/  IADD3 R202, R200, R204, RZ ;  /* 0x000000ccc8ca7210 */ /* 0x000fea0007ffe0ff */
[----:B------:R-:W-:Y:S01]  /*12580*/  @!P0 SHF.R.S32.HI R0, RZ, 0x1f, R243 ;  /* 0x0000001fff008819 */ /* 0x000fe200000114f3 */
[----:B------:R-:W-:Y:S01]  /*12590*/  @!P0 IMAD.WIDE.U32 R24, R243, c[0x0][0x208], RZ ;  /* 0x00008200f3188a25 */ /* 0x000fe200078e00ff */
[----:B------:R-:W-:Y:S02]  /*125a0*/  @!P0 MOV R165, c[0x0][0x20c] ;  /* 0x0000830000a58a02 */ /* 0x000fe40000000f00 */
[----:B------:R-:W-:Y:S01]  /*125b0*/  @!P0 ISETP.GE.AND P3, PT, R228, c[0x0][0x1d4], PT ;  /* 0x00007500e4008a0c */ /* 0x000fe20003f66270 */
[----:B------:R-:W-:Y:S01]  /*125c0*/  @!P0 IMAD R0, R0, c[0x0][0x208], RZ ;  /* 0x0000820000008a24 */ /* 0x000fe200078e02ff */
[C---:B------:R-:W-:Y:S02]  /*125d0*/  @!P0 SHF.L.U32 R35, R24.reuse, 0x6, RZ ;  /* 0x0000000618238819 */ /* 0x040fe400000006ff */
[----:B------:R-:W-:Y:S01]  /*125e0*/  @!P0 ISETP.GE.AND P2, PT, R215, c[0x0][0x1d4], PT ;  /* 0x00007500d7008a0c */ /* 0x000fe20003f46270 */
[----:B------:R-:W-:Y:S01]  /*125f0*/  LDSM.16.M88.4 R144, [R198] ;  /* 0x00000000c690783b */ /* 0x000fe20000000200 */
[----:B------:R-:W-:Y:S01]  /*12600*/  @!P0 IMAD R0, R243, c[0x0][0x20c], R0 ;  /* 0x00008300f3008a24 */ /* 0x000fe200078e0200 */
[----:B------:R-:W-:Y:S04]  /*12610*/  @!P0 IADD3 R2, P5, R35, R234, RZ ;  /* 0x000000ea23028210 */ /* 0x000fe80007fbe0ff */
[----:B------:R-:W-:Y:S02]  /*12620*/  @!P0 IADD3 R0, R25, R0, RZ ;  /* 0x0000000019008210 */ /* 0x000fe40007ffe0ff */
[----:B------:R-:W2:Y:S02]  /*12630*/  LDSM.16.M88.4 R148, [R204] ;  /* 0x00000000cc94783b */ /* 0x000ea40000000200 */
[----:B------:R-:W-:Y:S02]  /*12640*/  @!P0 SHF.L.U64.HI R9, R24, 0x6, R0 ;  /* 0x0000000618098819 */ /* 0x000fe40000010200 */
[----:B------:R-:W-:Y:S04]  /*12650*/  @!P0 MOV R0, c[0x0][0x208] ;  /* 0x0000820000008a02 */ /* 0x000fe80000000f00 */
[----:B------:R-:W3:Y:S01]  /*12660*/  LDSM.16.M88.4 R152, [R204+0x800] ;  /* 0x00080000cc98783b */ /* 0x000ee20000000200 */
[C---:B------:R-:W-:Y:S04]  /*12670*/  @!P0 LEA R33, P1, R0.reuse, R35, 0x5 ;  /* 0x0000002300218211 */ /* 0x040fe800078228ff */
[----:B------:R-:W-:Y:S02]  /*12680*/  @!P0 LEA.HI.X R165, R0, R9, R165, 0x5, P1 ;  /* 0x0000000900a58211 */ /* 0x000fe400008f2ca5 */
[----:B------:R-:W-:Y:S01]  /*12690*/  @!P0 ISETP.GE.AND P1, PT, R214, c[0x0][0x1d4], PT ;  /* 0x00007500d6008a0c */ /* 0x000fe20003f26270 */
[----:B------:R-:W4:Y:S01]  /*126a0*/  LDSM.16.M88.4 R156, [R204+0x1000] ;  /* 0x00100000cc9c783b */ /* 0x000f220000000200 */
[----:B------:R-:W-:Y:S02]  /*126b0*/  @!P0 IADD3 R0, P4, R33, R234, RZ ;  /* 0x000000ea21008210 */ /* 0x000fe40007f9e0ff */
[-C--:B------:R-:W-:Y:S02]  /*126c0*/  @!P0 IADD3.X R9, R9, R230.reuse, RZ, P5, !PT ;  /* 0x000000e609098210 */ /* 0x080fe40002ffe4ff */
[----:B------:R-:W-:Y:S02]  /*126d0*/  @!P0 IADD3.X R165, R165, R230, RZ, P4, !PT ;  /* 0x000000e6a5a58210 */ /* 0x000fe400027fe4ff */
[----:B------:R-:W-:Y:S01]  /*126e0*/  @!P0 LEA R174, P5, R2, c[0x0][0x1f8], 0x1 ;  /* 0x00007e0002ae8a11 */ /* 0x000fe200078a08ff */
[----:B------:R-:W5:Y:S01]  /*126f0*/  LDSM.16.M88.4 R36, [R204+0x1800] ;  /* 0x00180000cc24783b */ /* 0x000f620000000200 */
[----:B------:R-:W-:Y:S02]  /*12700*/  @!P0 LEA R172, P4, R0, c[0x0][0x1f8], 0x1 ;  /* 0x00007e0000ac8a11 */ /* 0x000fe400078808ff */
[----:B------:R-:W-:Y:S01]  /*12710*/  @!P0 LEA.HI.X R175, R2, c[0x0][0x1fc], R9, 0x1, P5 ;  /* 0x00007f0002af8a11 */ /* 0x000fe200028f0c09 */
[----:B------:R-:W-:Y:S01]  /*12720*/  @!P0 IMAD R2, R233, 0x6000, R10 ;  /* 0x00006000e9028824 */ /* 0x000fe200078e020a */
[-C--:B------:R-:W-:Y:S02]  /*12730*/  IADD3 R9, R200, R204.reuse, R201 ;  /* 0x000000ccc8097210 */ /* 0x080fe40007ffe0c9 */
[----:B------:R-:W-:Y:S01]  /*12740*/  @!P0 LEA.HI.X R173, R0, c[0x0][0x1fc], R165, 0x1, P4 ;  /* 0x00007f0000ad8a11 */ /* 0x000fe200020f0ca5 */
[----:B------:R-:W-:Y:S01]  /*12750*/  LDSM.16.M88.4 R160, [R202+0x800] ;  /* 0x00080000caa0783b */ /* 0x000fe20000000200 */
[C---:B------:R-:W-:Y:S01]  /*12760*/  IADD3 R0, R201.reuse, R204, RZ ;  /* 0x000000ccc9007210 */ /* 0x040fe20007ffe0ff */
        /* <DEDUP_REMOVED lines=9> */
[C---:B-----5:R-:W-:Y:S08]  /*12800*/  HMMA.16816.F32.BF16 R32, R144.reuse, R36, RZ ;  /* 0x000000249020723c */ /* 0x060ff000000418ff */
[----:B------:R-:W-:Y:S01]  /*12810*/  HMMA.16816.F32.BF16 R36, R144, R38, RZ ;  /* 0x000000269024723c */ /* 0x000fe200000418ff */
[----:B------:R-:W3:Y:S07]  /*12820*/  LDSM.16.M88.4 R144, [R202+0x1800] ;  /* 0x00180000ca90783b */ /* 0x000eee0000000200 */
        /* <DEDUP_REMOVED lines=139> */
[----:B------:R-:W-:Y:S07]  /*130e0*/  HMMA.16816.F32.BF16 R36, R168, R166, R36 ;  /* 0x000000a6a824723c */ /* 0x000fee0000041824 */
[----:B------:R-:W-:Y:S01]  /*130f0*/  IADD3 R166, R192, R203, RZ ;  /* 0x000000cbc0a67210 */ /* 0x000fe20007ffe0ff */
[C---:B-----5:R-:W-:Y:S08]  /*13100*/  HMMA.16816.F32.BF16 R4, R180.reuse, R188, R4 ;  /* 0x000000bcb404723c */ /* 0x060ff00000041804 */
[C---:B------:R-:W-:Y:S08]  /*13110*/  HMMA.16816.F32.BF16 R12, R180.reuse, R190, R12 ;  /* 0x000000beb40c723c */ /* 0x040ff0000004180c */
[C---:B-1----:R-:W-:Y:S08]  /*13120*/  HMMA.16816.F32.BF16 R16, R180.reuse, R144, R16 ;  /* 0x00000090b410723c */ /* 0x042ff00000041810 */
[C---:B------:R-:W-:Y:S04]  /*13130*/  HMMA.16816.F32.BF16 R20, R180.reuse, R146, R20 ;  /* 0x00000092b414723c */ /* 0x040fe80000041814 */
[----:B------:R-:W-:Y:S02]  /*13140*/  FMUL.FTZ R161, R7, c[0x0][0x320] ;  /* 0x0000c80007a17a20 */ /* 0x000fe40000410000 */
[----:B------:R-:W-:Y:S02]  /*13150*/  FMUL.FTZ R2, R5, c[0x0][0x320] ;  /* 0x0000c80005027a20 */ /* 0x000fe40000410000 */
[C---:B------:R-:W-:Y:S02]  /*13160*/  HMMA.16816.F32.BF16 R24, R180.reuse, R148, R24 ;  /* 0x00000094b418723c */ /* 0x040fe40000041818 */
[----:B------:R-:W-:Y:S02]  /*13170*/  MUFU.TANH R161, R161 ;  /* 0x000000a100a17308 */ /* 0x000fe40000002400 */
        /* <DEDUP_REMOVED lines=21> */
[----:B------:R1:W-:Y:S01]  /*132d0*/  MUFU.TANH R165, R15 ;  /* 0x0000000f00a57308 */ /* 0x0003e20000002400 */
[----:B------:R-:W-:Y:S02]  /*132e0*/  FMUL.FTZ R29, R29, c[0x0][0x320] ;  /* 0x0000c8001d1d7a20 */ /* 0x000fe40000410000 */
[----:B------:R-:W-:Y:S02]  /*132f0*/  FMUL.FTZ R26, R26, c[0x0][0x320] ;  /* 0x0000c8001a1a7a20 */ /* 0x000fe40000410000 */
[----:B------:R-:W-:Y:S02]  /*13300*/  FMUL.FTZ R30, R30, c[0x0][0x320] ;  /* 0x0000c8001e1e7a20 */ /* 0x000fe40000410000 */
[----:B------:R-:W-:Y:S03]  /*13310*/  FMUL.FTZ R31, R31, c[0x0][0x320] ;  /* 0x0000c8001f1f7a20 */ /* 0x000fe60000410000 */
[----:B------:R2:W-:Y:S10]  /*13320*/  MUFU.TANH R178, R18 ;  /* 0x0000001200b27308 */ /* 0x0005f40000002400 */
[----:B------:R3:W-:Y:S01]  /*13330*/  MUFU.TANH R189, R19 ;  /* 0x0000001300bd7308 */ /* 0x0007e20000002400 */
[----:B-1----:R-:W1:Y:S01]  /*13340*/  LDSM.16.M88.4 R12, [R9+0x5800] ;  /* 0x00580000090c783b */ /* 0x002e620000000200 */
[----:B------:R-:W-:Y:S08]  /*13350*/  DEPBAR.LE SB0, 0x2 ;  /* 0x000080800000791a */ /* 0x000ff00000000000 */
[----:B------:R4:W-:Y:S01]  /*13360*/  MUFU.TANH R191, R20 ;  /* 0x0000001400bf7308 */ /* 0x0009e20000002400 */
[----:B------:R-:W-:Y:S01]  /*13370*/  BAR.SYNC.DEFER_BLOCKING 0x0 ;  /* 0x0000000000007b1d */ /* 0x000fe20000010000 */
[----:B--2---:R-:W-:Y:S04]  /*13380*/  IADD3 R18, R222, R209, RZ ;  /* 0x000000d1de127210 */ /* 0x004fe80007ffe0ff */
[----:B------:R-:W-:Y:S01]  /*13390*/  MOV R21, R18 ;  /* 0x0000001200157202 */ /* 0x000fe20000000f00 */
[----:B---3--:R-:W-:Y:S05]  /*133a0*/  @P6 IMAD.HI.U32 R19, R18, c[0x0][0x2c8], RZ ;  /* 0x0000b20012136a27 */ /* 0x008fea00078e00ff */
[----:B------:R-:W-:Y:S02]  /*133b0*/  @P6 SHF.R.U32.HI R21, RZ, c[0x0][0x2cc], R19 ;  /* 0x0000b300ff156a19 */ /* 0x000fe40000011613 */
[----:B----4-:R-:W-:Y:S05]  /*133c0*/  MOV R20, 0x1 ;  /* 0x0000000100147802 */ /* 0x010fea0000000f00 */
[----:B------:R-:W-:Y:S01]  /*133d0*/  IMAD R20, R245, -0x40, R20 ;  /* 0xffffffc0f5147824 */ /* 0x000fe200078e0214 */
[----:B------:R-:W2:Y:S01]  /*133e0*/  SHFL.IDX PT, R18, R21, RZ, 0x1c1f ;  /* 0x001c1fff15127589 */ /* 0x000ea200000e0000 */
[----:B------:R-:W3:Y:S01]  /*133f0*/  MUFU.TANH R0, R0 ;  /* 0x0000000000007308 */ /* 0x000ee20000002400 */
[C---:B-1----:R-:W-:Y:S06]  /*13400*/  HMMA.16816.F32.BF16 R32, R180.reuse, R12, R32 ;  /* 0x0000000cb420723c */ /* 0x042fec0000041820 */
[----:B------:R-:W1:Y:S01]  /*13410*/  SHFL.IDX PT, R9, R21, 0x1, 0x1c1f ;  /* 0x003c1f0015097f89 */ /* 0x000e6200000e0000 */
[----:B------:R-:W-:Y:S02]  /*13420*/  IADD3 R20, R242, R20, -R221 ;  /* 0x00000014f2147210 */ /* 0x000fe40007ffe8dd */
[----:B------:R-:W4:Y:S01]  /*13430*/  MUFU.TANH R2, R2 ;  /* 0x0000000200027308 */ /* 0x000f220000002400 */
[----:B------:R-:W-:Y:S03]  /*13440*/  HMMA.16816.F32.BF16 R36, R180, R14, R36 ;  /* 0x0000000eb424723c */ /* 0x000fe60000041824 */
[----:B------:R-:W-:Y:S01]  /*13450*/  IADD3 R20, R20, -R241, RZ ;  /* 0x800000f114147210 */ /* 0x000fe20007ffe0ff */
[----:B------:R-:W-:Y:S05]  /*13460*/  LDSM.16.MT88.4 R152, [R166+0x3800] ;  /* 0x00380000a698783b */ /* 0x000fea0000004200 */
[----:B------:R5:W-:Y:S03]  /*13470*/  MUFU.TANH R247, R23 ;  /* 0x0000001700f77308 */ /* 0x000be60000002400 */
[----:B--2---:R-:W-:Y:S04]  /*13480*/  IADD3 R12, R20, R18, RZ ;  /* 0x00000012140c7210 */ /* 0x004fe80007ffe0ff */
[----:B------:R-:W-:Y:S01]  /*13490*/  ISETP.GT.AND P1, PT, R12, RZ, PT ;  /* 0x000000ff0c00720c */ /* 0x000fe20003f24270 */
[----:B------:R-:W-:Y:S01]  /*134a0*/  FMUL.FTZ R32, R32, c[0x0][0x320] ;  /* 0x0000c80020207a20 */ /* 0x000fe20000410000 */
[----:B------:R-:W-:Y:S01]  /*134b0*/  ISETP.GT.AND P0, PT, R12, 0x1, PT ;  /* 0x000000010c00780c */ /* 0x000fe20003f04270 */
[----:B------:R2:W-:Y:S01]  /*134c0*/  MUFU.TANH R202, R25 ;  /* 0x0000001900ca7308 */ /* 0x0005e20000002400 */
[----:B---3--:R-:W-:Y:S01]  /*134d0*/  FSEL R0, R0, -INF , P1 ;  /* 0xff80000000007808 */ /* 0x008fe20000800000 */
[----:B------:R-:W-:Y:S01]  /*134e0*/  FMUL.FTZ R33, R33, c[0x0][0x320] ;  /* 0x0000c80021217a20 */ /* 0x000fe20000410000 */
[----:B-1----:R-:W-:Y:S01]  /*134f0*/  IADD3 R9, R20, R9, RZ ;  /* 0x0000000914097210 */ /* 0x002fe20007ffe0ff */
[----:B------:R-:W-:Y:S01]  /*13500*/  FMUL.FTZ R34, R34, c[0x0][0x320] ;  /* 0x0000c80022227a20 */ /* 0x000fe20000410000 */
[----:B----4-:R-:W-:Y:S01]  /*13510*/  FSEL R21, R2, -INF , P0 ;  /* 0xff80000002157808 */ /* 0x010fe20000000000 */
[----:B------:R-:W-:Y:S01]  /*13520*/  FMUL.FTZ R36, R36, c[0x0][0x320] ;  /* 0x0000c80024247a20 */ /* 0x000fe20000410000 */
[----:B------:R-:W-:Y:S01]  /*13530*/  ISETP.GT.AND P4, PT, R12, 0x8, PT ;  /* 0x000000080c00780c */ /* 0x000fe20003f84270 */
[----:B------:R-:W-:Y:S01]  /*13540*/  FMUL.FTZ R37, R37, c[0x0][0x320] ;  /* 0x0000c80025257a20 */ /* 0x000fe20000410000 */
[----:B------:R-:W-:Y:S01]  /*13550*/  FMNMX.FTZ R2, R0, R3, !PT ;  /* 0x0000000300027209 */ /* 0x000fe20007810000 */
[----:B------:R-:W1:Y:S01]  /*13560*/  MUFU.TANH R160, R160 ;  /* 0x000000a000a07308 */ /* 0x000e620000002400 */
[----:B------:R-:W-:Y:S01]  /*13570*/  ISETP.GT.AND P5, PT, R12, 0x9, PT ;  /* 0x000000090c00780c */ /* 0x000fe20003fa4270 */
[----:B------:R-:W-:Y:S01]  /*13580*/  FMUL.FTZ R35, R35, c[0x0][0x320] ;  /* 0x0000c80023237a20 */ /* 0x000fe20000410000 */
[----:B------:R-:W-:Y:S01]  /*13590*/  ISETP.GT.AND P6, PT, R9, 0x8, PT ;  /* 0x000000080900780c */ /* 0x000fe20003fc4270 */
[----:B------:R-:W-:Y:S01]  /*135a0*/  FMUL.FTZ R38, R38, c[0x0][0x320] ;  /* 0x0000c80026267a20 */ /* 0x000fe20000410000 */
[----:B-----5:R-:W-:Y:S01]  /*135b0*/  FSEL R23, R162, -INF , P4 ;  /* 0xff800000a2177808 */ /* 0x020fe20002000000 */
[----:B------:R-:W-:Y:S01]  /*135c0*/  FMUL.FTZ R39, R39, c[0x0][0x320] ;  /* 0x0000c80027277a20 */ /* 0x000fe20000410000 */
[----:B------:R-:W-:Y:S02]  /*135d0*/  FMNMX.FTZ R2, R21, R2, !PT ;  /* 0x0000000215027209 */ /* 0x000fe40007810000 */
[----:B------:R-:W-:Y:S01]  /*135e0*/  ISETP.GT.AND P2, PT, R9, RZ, PT ;  /* 0x000000ff0900720c */ /* 0x000fe20003f44270 */
[----:B------:R3:W4:Y:S01]  /*135f0*/  MUFU.TANH R176, R16 ;  /* 0x0000001000b07308 */ /* 0x0007220000002400 */
[----:B------:R-:W-:Y:S02]  /*13600*/  FSEL R19, R164, -INF , P6 ;  /* 0xff800000a4137808 */ /* 0x000fe40003000000 */
[----:B------:R-:W-:Y:S02]  /*13610*/  FMNMX.FTZ R2, R23, R2, !PT ;  /* 0x0000000217027209 */ /* 0x000fe40007810000 */
[----:B--2---:R-:W-:Y:S02]  /*13620*/  FSEL R25, R163, -INF , P5 ;  /* 0xff800000a3197808 */ /* 0x004fe40002800000 */
[C---:B------:R-:W-:Y:S02]  /*13630*/  ISETP.GT.AND P6, PT, R12.reuse, 0x19, PT ;  /* 0x000000190c00780c */ /* 0x040fe40003fc4270 */
[C---:B------:R-:W-:Y:S01]  /*13640*/  ISETP.GT.AND P4, PT, R9.reuse, 0x10, PT ;  /* 0x000000100900780c */ /* 0x040fe20003f84270 */
[----:B------:R-:W2:Y:S01]  /*13650*/  MUFU.TANH R17, R17 ;  /* 0x0000001100117308 */ /* 0x000ea20000002400 */
[----:B------:R-:W-:Y:S02]  /*13660*/  ISETP.GT.AND P1, PT, R12, 0x11, PT ;  /* 0x000000110c00780c */ /* 0x000fe40003f24270 */
[----:B------:R-:W-:Y:S02]  /*13670*/  ISETP.GT.AND P3, PT, R9, 0x1, PT ;  /* 0x000000010900780c */ /* 0x000fe40003f64270 */
[----:B-1----:R-:W-:Y:S02]  /*13680*/  FSEL R15, R160, -INF , P2 ;  /* 0xff800000a00f7808 */ /* 0x002fe40001000000 */
[----:B------:R-:W-:Y:S02]  /*13690*/  ISETP.GT.AND P2, PT, R12, 0x10, PT ;  /* 0x000000100c00780c */ /* 0x000fe40003f44270 */
[----:B------:R-:W-:Y:S01]  /*136a0*/  FSEL R178, R178, -INF , P4 ;  /* 0xff800000b2b27808 */ /* 0x000fe20002000000 */
[----:B------:R-:W1:Y:S01]  /*136b0*/  MUFU.TANH R185, R185 ;  /* 0x000000b900b97308 */ /* 0x000e620000002400 */
[----:B------:R-:W-:Y:S02]  /*136c0*/  ISETP.GT.AND P4, PT, R12, 0x18, PT ;  /* 0x000000180c00780c */ /* 0x000fe40003f84270 */
[----:B------:R-:W-:Y:S01]  /*136d0*/  FSEL R13, R161, -INF , P3 ;  /* 0xff800000a10d7808 */ /* 0x000fe20001800000 */
[----:B---3--:R-:W-:Y:S01]  /*136e0*/  FMUL.FTZ R16, R22, c[0x0][0x320] ;  /* 0x0000c80016107a20 */ /* 0x008fe20000410000 */
[----:B----4-:R-:W-:Y:S02]  /*136f0*/  FSEL R176, R176, -INF , P2 ;  /* 0xff800000b0b07808 */ /* 0x010fe40001000000 */
[----:B------:R-:W-:Y:S02]  /*13700*/  FSEL R191, R191, -INF , P4 ;  /* 0xff800000bfbf7808 */ /* 0x000fe40002000000 */
[----:B------:R-:W-:Y:S01]  /*13710*/  ISETP.GT.AND P0, PT, R9, 0x9, PT ;  /* 0x000000090900780c */ /* 0x000fe20003f04270 */
[----:B------:R-:W3:Y:S01]  /*13720*/  MUFU.TANH R190, R24 ;  /* 0x0000001800be7308 */ /* 0x000ee20000002400 */
[----:B------:R-:W-:Y:S02]  /*13730*/  ISETP.GT.AND P2, PT, R12, 0x20, PT ;  /* 0x000000200c00780c */ /* 0x000fe40003f44270 */
[----:B------:R-:W-:Y:S02]  /*13740*/  FSEL R165, R165, -INF , P0 ;  /* 0xff800000a5a57808 */ /* 0x000fe40000000000 */
[----:B--2---:R-:W-:Y:S02]  /*13750*/  FSEL R180, R17, -INF , P6 ;  /* 0xff80000011b47808 */ /* 0x004fe40003000000 */
[----:B------:R-:W-:Y:S02]  /*13760*/  FMNMX.FTZ R17, R25, R2, !PT ;  /* 0x0000000219117209 */ /* 0x000fe40007810000 */
[----:B------:R-:W-:Y:S01]  /*13770*/  FMNMX.FTZ R2, R15, R8, !PT ;  /* 0x000000080f027209 */ /* 0x000fe20007810000 */
[----:B------:R2:W-:Y:S01]  /*13780*/  MUFU.TANH R188, R27 ;  /* 0x0000001b00bc7308 */ /* 0x0005e20000002400 */
[----:B------:R-:W-:Y:S02]  /*13790*/  FMNMX.FTZ R14, R176, R17, !PT ;  /* 0x00000011b00e7209 */ /* 0x000fe40007810000 */
[----:B------:R-:W-:Y:S02]  /*137a0*/  FMNMX.FTZ R2, R13, R2, !PT ;  /* 0x000000020d027209 */ /* 0x000fe40007810000 */
[----:B-1----:R-:W-:Y:S02]  /*137b0*/  FSEL R185, R185, -INF , P1 ;  /* 0xff800000b9b97808 */ /* 0x002fe40000800000 */
[----:B------:R-:W-:Y:S02]  /*137c0*/  FMNMX.FTZ R2, R19, R2, !PT ;  /* 0x0000000213027209 */ /* 0x000fe40007810000 */
[----:B------:R-:W-:Y:S01]  /*137d0*/  FMNMX.FTZ R14, R185, R14, !PT ;  /* 0x0000000eb90e7209 */ /* 0x000fe20007810000 */
[----:B------:R-:W1:Y:S01]  /*137e0*/  MUFU.TANH R186, R28 ;  /* 0x0000001c00ba7308 */ /* 0x000e620000002400 */
[----:B------:R-:W-:Y:S02]  /*137f0*/  ISETP.GT.AND P0, PT, R9, 0x19, PT ;  /* 0x000000190900780c */ /* 0x000fe40003f04270 */
[----:B------:R-:W-:Y:S02]  /*13800*/  FMNMX.FTZ R17, R191, R14, !PT ;  /* 0x0000000ebf117209 */ /* 0x000fe40007810000 */
[----:B---3--:R-:W-:Y:S02]  /*13810*/  FSEL R190, R190, -INF , P2 ;  /* 0xff800000bebe7808 */ /* 0x008fe40001000000 */
[----:B------:R-:W-:Y:S02]  /*13820*/  FMNMX.FTZ R17, R180, R17, !PT ;  /* 0x00000011b4117209 */ /* 0x000fe40007810000 */
[----:B------:R-:W-:Y:S01]  /*13830*/  ISETP.GT.AND P1, PT, R12, 0x21, PT ;  /* 0x000000210c00780c */ /* 0x000fe20003f24270 */
[----:B------:R-:W3:Y:S01]  /*13840*/  MUFU.TANH R16, R16 ;  /* 0x0000001000107308 */ /* 0x000ee20000002400 */
[----:B------:R-:W-:Y:S02]  /*13850*/  ISETP.GT.AND P5, PT, R9, 0x11, PT ;  /* 0x000000110900780c */ /* 0x000fe40003fa4270 */
[----:B------:R-:W-:Y:S02]  /*13860*/  FSEL R247, R247, -INF , P0 ;  /* 0xff800000f7f77808 */ /* 0x000fe40000000000 */
[----:B--2---:R-:W-:Y:S02]  /*13870*/  FMNMX.FTZ R27, R165, R2, !PT ;  /* 0x00000002a51b7209 */ /* 0x004fe40007810000 */
[----:B------:R-:W-:Y:S02]  /*13880*/  FSEL R202, R202, -INF , P1 ;  /* 0xff800000caca7808 */ /* 0x000fe40000800000 */
[----:B------:R-:W-:Y:S01]  /*13890*/  ISETP.GT.AND P0, PT, R12, 0x28, PT ;  /* 0x000000280c00780c */ /* 0x000fe20003f04270 */
[----:B------:R-:W2:Y:S01]  /*138a0*/  MUFU.TANH R184, R29 ;  /* 0x0000001d00b87308 */ /* 0x000ea20000002400 */
[----:B------:R-:W-:Y:S02]  /*138b0*/  FMNMX.FTZ R17, R190, R17, !PT ;  /* 0x00000011be117209 */ /* 0x000fe40007810000 */
[----:B------:R-:W-:Y:S02]  /*138c0*/  FMNMX.FTZ R2, R178, R27, !PT ;  /* 0x0000001bb2027209 */ /* 0x000fe40007810000 */
[----:B-1----:R-:W-:Y:S02]  /*138d0*/  FSEL R186, R186, -INF , P0 ;  /* 0xff800000baba7808 */ /* 0x002fe40000000000 */
[----:B------:R-:W-:Y:S02]  /*138e0*/  FMNMX.FTZ R17, R202, R17, !PT ;  /* 0x00000011ca117209 */ /* 0x000fe40007810000 */
[----:B------:R-:W-:Y:S01]  /*138f0*/  ISETP.GT.AND P3, PT, R9, 0x18, PT ;  /* 0x000000180900780c */ /* 0x000fe20003f64270 */
[----:B------:R-:W1:Y:S01]  /*13900*/  MUFU.TANH R246, R26 ;  /* 0x0000001a00f67308 */ /* 0x000e620000002400 */
[----:B------:R-:W-:Y:S02]  /*13910*/  FSEL R189, R189, -INF , P5 ;  /* 0xff800000bdbd7808 */ /* 0x000fe40002800000 */
[----:B------:R-:W-:Y:S02]  /*13920*/  FMNMX.FTZ R27, R186, R17, !PT ;  /* 0x00000011ba1b7209 */ /* 0x000fe40007810000 */
[----:B------:R-:W-:Y:S02]  /*13930*/  FMNMX.FTZ R17, R189, R2, !PT ;  /* 0x00000002bd117209 */ /* 0x000fe40007810000 */
[----:B---3--:R-:W-:Y:S02]  /*13940*/  FSEL R182, R16, -INF , P3 ;  /* 0xff80000010b67808 */ /* 0x008fe40001800000 */
[C---:B------:R-:W-:Y:S01]  /*13950*/  ISETP.GT.AND P6, PT, R12.reuse, 0x29, PT ;  /* 0x000000290c00780c */ /* 0x040fe20003fc4270 */
[----:B------:R-:W3:Y:S01]  /*13960*/  MUFU.TANH R187, R32 ;  /* 0x0000002000bb7308 */ /* 0x000ee20000002400 */
[C---:B------:R-:W-:Y:S02]  /*13970*/  ISETP.GT.AND P4, PT, R12.reuse, 0x38, PT ;  /* 0x000000380c00780c */ /* 0x040fe40003f84270 */
[C---:B------:R-:W-:Y:S02]  /*13980*/  ISETP.GT.AND P2, PT, R12.reuse, 0x39, PT ;  /* 0x000000390c00780c */ /* 0x040fe40003f44270 */
[C---:B------:R-:W-:Y:S02]  /*13990*/  ISETP.GT.AND P1, PT, R9.reuse, 0x20, PT ;  /* 0x000000200900780c */ /* 0x040fe40003f24270 */
[C---:B------:R-:W-:Y:S02]  /*139a0*/  ISETP.GT.AND P3, PT, R12.reuse, 0x30, PT ;  /* 0x000000300c00780c */ /* 0x040fe40003f64270 */
[----:B------:R-:W-:Y:S01]  /*139b0*/  ISETP.GT.AND P5, PT, R12, 0x31, PT ;  /* 0x000000310c00780c */ /* 0x000fe20003fa4270 */
[----:B------:R-:W4:Y:S01]  /*139c0*/  MUFU.TANH R183, R33 ;  /* 0x0000002100b77308 */ /* 0x000f220000002400 */
[----:B------:R-:W-:Y:S02]  /*139d0*/  FMNMX.FTZ R12, R182, R17, !PT ;  /* 0x00000011b60c7209 */ /* 0x000fe40007810000 */
[----:B--2---:R-:W-:Y:S02]  /*139e0*/  FSEL R184, R184, -INF , P6 ;  /* 0xff800000b8b87808 */ /* 0x004fe40003000000 */
[----:B------:R-:W-:Y:S02]  /*139f0*/  ISETP.GT.AND P0, PT, R9, 0x21, PT ;  /* 0x000000210900780c */ /* 0x000fe40003f04270 */
[----:B-1----:R-:W-:Y:S02]  /*13a00*/  FSEL R246, R246, -INF , P1 ;  /* 0xff800000f6f67808 */ /* 0x002fe40000800000 */
[----:B------:R-:W-:Y:S01]  /*13a10*/  FMNMX.FTZ R17, R247, R12, !PT ;  /* 0x0000000cf7117209 */ /* 0x000fe20007810000 */
[----:B------:R-:W1:Y:S01]  /*13a20*/  MUFU.TANH R251, R30 ;  /* 0x0000001e00fb7308 */ /* 0x000e620000002400 */
[----:B------:R-:W-:Y:S02]  /*13a30*/  FMNMX.FTZ R2, R184, R27, !PT ;  /* 0x0000001bb8027209 */ /* 0x000fe40007810000 */
[----:B------:R-:W-:Y:S02]  /*13a40*/  FSEL R188, R188, -INF , P0 ;  /* 0xff800000bcbc7808 */ /* 0x000fe40000000000 */
[----:B---3--:R-:W-:Y:S02]  /*13a50*/  FSEL R187, R187, -INF , P3 ;  /* 0xff800000bbbb7808 */ /* 0x008fe40001800000 */
[----:B------:R-:W-:Y:S02]  /*13a60*/  ISETP.GT.AND P3, PT, R9, 0x28, PT ;  /* 0x000000280900780c */ /* 0x000fe40003f64270 */
[----:B------:R-:W-:Y:S01]  /*13a70*/  FMNMX.FTZ R17, R246, R17, !PT ;  /* 0x00000011f6117209 */ /* 0x000fe20007810000 */
[----:B------:R-:W2:Y:S01]  /*13a80*/  MUFU.TANH R177, R36 ;  /* 0x0000002400b17308 */ /* 0x000ea20000002400 */
[----:B------:R-:W-:Y:S02]  /*13a90*/  FMNMX.FTZ R2, R187, R2, !PT ;  /* 0x00000002bb027209 */ /* 0x000fe40007810000 */
[----:B------:R-:W-:Y:S02]  /*13aa0*/  ISETP.GT.AND P0, PT, R9, 0x29, PT ;  /* 0x000000290900780c */ /* 0x000fe40003f04270 */
[----:B----4-:R-:W-:Y:S02]  /*13ab0*/  FSEL R183, R183, -INF , P5 ;  /* 0xff800000b7b77808 */ /* 0x010fe40002800000 */
[----:B------:R-:W-:Y:S02]  /*13ac0*/  FMNMX.FTZ R12, R188, R17, !PT ;  /* 0x00000011bc0c7209 */ /* 0x000fe40007810000 */
[----:B------:R-:W-:Y:S01]  /*13ad0*/  FMNMX.FTZ R2, R183, R2, !PT ;  /* 0x00000002b7027209 */ /* 0x000fe20007810000 */
[----:B------:R-:W3:Y:S01]  /*13ae0*/  MUFU.TANH R249, R31 ;  /* 0x0000001f00f97308 */ /* 0x000ee20000002400 */
[----:B------:R-:W-:Y:S02]  /*13af0*/  ISETP.GT.AND P1, PT, R9, 0x30, PT ;  /* 0x000000300900780c */ /* 0x000fe40003f24270 */
[----:B------:R-:W-:Y:S02]  /*13b00*/  IADD3 R164, R139, R203, RZ ;  /* 0x000000cb8ba47210 */ /* 0x000fe40007ffe0ff */
[----:B-1----:R-:W-:Y:S04]  /*13b10*/  FSEL R251, R251, -INF , P3 ;  /* 0xff800000fbfb7808 */ /* 0x002fe80001800000 */
[----:B------:R-:W-:Y:S01]  /*13b20*/  FMNMX.FTZ R12, R251, R12, !PT ;  /* 0x0000000cfb0c7209 */ /* 0x000fe20007810000 */
[----:B------:R-:W1:Y:S01]  /*13b30*/  MUFU.TANH R175, R37 ;  /* 0x0000002500af7308 */ /* 0x000e620000002400 */
[----:B--2---:R-:W-:Y:S04]  /*13b40*/  FSEL R177, R177, -INF , P4 ;  /* 0xff800000b1b17808 */ /* 0x004fe80002000000 */
[----:B------:R-:W-:Y:S05]  /*13b50*/  FMNMX.FTZ R14, R177, R2, !PT ;  /* 0x00000002b10e7209 */ /* 0x000fea0007810000 */
[----:B------:R-:W2:Y:S01]  /*13b60*/  MUFU.TANH R181, R34 ;  /* 0x0000002200b57308 */ /* 0x000ea20000002400 */
[----:B---3--:R-:W-:Y:S02]  /*13b70*/  FSEL R249, R249, -INF , P0 ;  /* 0xff800000f9f97808 */ /* 0x008fe40000000000 */
[----:B------:R-:W-:Y:S02]  /*13b80*/  ISETP.GT.AND P0, PT, R9, 0x31, PT ;  /* 0x000000310900780c */ /* 0x000fe40003f04270 */
[----:B------:R-:W-:Y:S05]  /*13b90*/  FMNMX.FTZ R12, R249, R12, !PT ;  /* 0x0000000cf90c7209 */ /* 0x000fea0007810000 */
[----:B------:R-:W3:Y:S01]  /*13ba0*/  MUFU.TANH R179, R35 ;  /* 0x0000002300b37308 */ /* 0x000ee20000002400 */
[----:B-1----:R-:W-:Y:S04]  /*13bb0*/  FSEL R175, R175, -INF , P2 ;  /* 0xff800000afaf7808 */ /* 0x002fe80001000000 */
[----:B------:R-:W-:Y:S05]  /*13bc0*/  FMNMX.FTZ R2, R175, R14, !PT ;  /* 0x0000000eaf027209 */ /* 0x000fea0007810000 */
[----:B------:R-:W1:Y:S01]  /*13bd0*/  MUFU.TANH R163, R38 ;  /* 0x0000002600a37308 */ /* 0x000e620000002400 */
[----:B------:R-:W4:Y:S01]  /*13be0*/  SHFL.BFLY PT, R17, R2, 0x2, 0x1f ;  /* 0x0c401f0002117f89 */ /* 0x000f2200000e0000 */
[----:B--2---:R-:W-:Y:S02]  /*13bf0*/  FSEL R181, R181, -INF , P1 ;  /* 0xff800000b5b57808 */ /* 0x004fe40000800000 */
[----:B------:R-:W-:Y:S02]  /*13c00*/  ISETP.GT.AND P1, PT, R9, 0x38, PT ;  /* 0x000000380900780c */ /* 0x000fe40003f24270 */
[----:B------:R-:W-:Y:S04]  /*13c10*/  FMNMX.FTZ R12, R181, R12, !PT ;  /* 0x0000000cb50c7209 */ /* 0x000fe80007810000 */
[----:B------:R-:W2:Y:S01]  /*13c20*/  MUFU.TANH R39, R39 ;  /* 0x0000002700277308 */ /* 0x000ea20000002400 */
[----:B---3--:R-:W-:Y:S01]  /*13c30*/  FSEL R179, R179, -INF , P0 ;  /* 0xff800000b3b37808 */ /* 0x008fe20000000000 */
[----:B------:R-:W-:Y:S01]  /*13c40*/  LDSM.16.MT88.4 R32, [R164] ;  /* 0x00000000a420783b */ /* 0x000fe20000004200 */
[----:B------:R-:W-:Y:S02]  /*13c50*/  ISETP.GT.AND P0, PT, R9, 0x39, PT ;  /* 0x000000390900780c */ /* 0x000fe40003f04270 */
[----:B------:R-:W-:Y:S02]  /*13c60*/  FMNMX.FTZ R16, R179, R12, !PT ;  /* 0x0000000cb3107209 */ /* 0x000fe40007810000 */
[----:B-1----:R-:W-:Y:S02]  /*13c70*/  FSEL R163, R163, -INF , P1 ;  /* 0xff800000a3a37808 */ /* 0x002fe40000800000 */
[----:B----4-:R-:W-:Y:S02]  /*13c80*/  FMNMX.FTZ R17, R2, R17, !PT ;  /* 0x0000001102117209 */ /* 0x010fe40007810000 */
[----:B------:R-:W-:Y:S03]  /*13c90*/  FMNMX.FTZ R16, R163, R16, !PT ;  /* 0x00000010a3107209 */ /* 0x000fe60007810000 */
[----:B------:R-:W1:Y:S01]  /*13ca0*/  SHFL.BFLY PT, R2, R17, 0x1, 0x1f ;  /* 0x0c201f0011027f89 */ /* 0x000e6200000e0000 */
[----:B--2---:R-:W-:Y:S04]  /*13cb0*/  FSEL R161, R39, -INF , P0 ;  /* 0xff80000027a17808 */ /* 0x004fe80000000000 */
[----:B------:R-:W-:Y:S05]  /*13cc0*/  FMNMX.FTZ R14, R161, R16, !PT ;  /* 0x00000010a10e7209 */ /* 0x000fea0007810000 */
[----:B------:R-:W2:Y:S01]  /*13cd0*/  SHFL.BFLY PT, R9, R14, 0x2, 0x1f ;  /* 0x0c401f000e097f89 */ /* 0x000ea200000e0000 */
[----:B-1----:R-:W-:Y:S04]  /*13ce0*/  FMNMX.FTZ R2, R17, R2, !PT ;  /* 0x0000000211027209 */ /* 0x002fe80007810000 */
[C---:B------:R-:W-:Y:S01]  /*13cf0*/  FSETP.NEU.FTZ.AND P1, PT, R2.reuse, -INF , PT ;  /* 0xff8000000200780b */ /* 0x040fe20003f3d000 */
[C---:B------:R-:W-:Y:S03]  /*13d00*/  FMUL.FTZ R162, R2.reuse, c[0x0][0x2d0] ;  /* 0x0000b40002a27a20 */ /* 0x040fe60000410000 */
[----:B------:R-:W-:Y:S02]  /*13d10*/  FSEL R4, R2, RZ, P1 ;  /* 0x000000ff02047208 */ /* 0x000fe40000800000 */
[----:B------:R-:W-:Y:S02]  /*13d20*/  FSEL R162, R162, RZ, P1 ;  /* 0x000000ffa2a27208 */ /* 0x000fe40000800000 */
[----:B--2---:R-:W-:Y:S01]  /*13d30*/  FMNMX.FTZ R12, R14, R9, !PT ;  /* 0x000000090e0c7209 */ /* 0x004fe20007810000 */
[----:B------:R-:W-:Y:S02]  /*13d40*/  FADD.FTZ R3, -R4, R3 ;  /* 0x0000000304037221 */ /* 0x000fe40000010100 */
[--C-:B------:R-:W-:Y:S02]  /*13d50*/  FFMA.FTZ R174, R0, c[0x0][0x2d0], -R162.reuse ;  /* 0x0000b40000ae7a23 */ /* 0x100fe400000108a2 */
[----:B------:R-:W1:Y:S01]  /*13d60*/  SHFL.BFLY PT, R9, R12, 0x1, 0x1f ;  /* 0x0c201f000c097f89 */ /* 0x000e6200000e0000 */
[--C-:B------:R-:W-:Y:S02]  /*13d70*/  FFMA.FTZ R171, R25, c[0x0][0x2d0], -R162.reuse ;  /* 0x0000b40019ab7a23 */ /* 0x100fe400000108a2 */
[--C-:B------:R-:W-:Y:S01]  /*13d80*/  FFMA.FTZ R173, R21, c[0x0][0x2d0], -R162.reuse ;  /* 0x0000b40015ad7a23 */ /* 0x100fe200000108a2 */
[----:B------:R-:W-:Y:S01]  /*13d90*/  MUFU.EX2 R174, R174 ;  /* 0x000000ae00ae7308 */ /* 0x000fe20000000800 */
[--C-:B------:R-:W-:Y:S02]  /*13da0*/  FFMA.FTZ R172, R23, c[0x0][0x2d0], -R162.reuse ;  /* 0x0000b40017ac7a23 */ /* 0x100fe400000108a2 */
[----:B------:R-:W-:Y:S02]  /*13db0*/  FMUL.FTZ R6, R3, c[0x0][0x2d0] ;  /* 0x0000b40003067a20 */ /* 0x000fe40000410000 */
        /* <DEDUP_REMOVED lines=13> */
[C---:B------:R-:W-:Y:S02]  /*13e90*/  FMUL.FTZ R160, R0.reuse, c[0x0][0x2d0] ;  /* 0x0000b40000a07a20 */ /* 0x040fe40000410000 */
[--C-:B------:R-:W-:Y:S01]  /*13ea0*/  FFMA.FTZ R250, R183, c[0x0][0x2d0], -R162.reuse ;  /* 0x0000b400b7fa7a23 */ /* 0x100fe200000108a2 */
[----:B------:R-:W-:Y:S01]  /*13eb0*/  FSEL R5, R0, RZ, P0 ;  /* 0x000000ff00057208 */ /* 0x000fe20000000000 */
[--C-:B------:R-:W-:Y:S01]  /*13ec0*/  FFMA.FTZ R177, R177, c[0x0][0x2d0], -R162.reuse ;  /* 0x0000b400b1b17a23 */ /* 0x100fe200000108a2 */
[----:B------:R-:W-:Y:S01]  /*13ed0*/  FSEL R160, R160, RZ, P0 ;  /* 0x000000ffa0a07208 */ /* 0x000fe20000000000 */
[----:B------:R-:W1:Y:S01]  /*13ee0*/  MUFU.EX2 R171, R171 ;  /* 0x000000ab00ab7308 */ /* 0x000e620000000800 */
[----:B------:R-:W-:Y:S02]  /*13ef0*/  FFMA.FTZ R162, R175, c[0x0][0x2d0], -R162 ;  /* 0x0000b400afa27a23 */ /* 0x000fe400000108a2 */
[----:B------:R-:W-:Y:S01]  /*13f00*/  FADD.FTZ R5, -R5, R8 ;  /* 0x0000000805057221 */ /* 0x000fe20000010100 */
[----:B--2---:R-:W-:Y:S01]  /*13f10*/  F2FP.BF16.PACK_AB R144, R173, R174 ;  /* 0x000000aead90723e */ /* 0x004fe200000010ff */
[--C-:B------:R-:W-:Y:S02]  /*13f20*/  FFMA.FTZ R168, R19, c[0x0][0x2d0], -R160.reuse ;  /* 0x0000b40013a87a23 */ /* 0x100fe400000108a0 */
[----:B------:R-:W2:Y:S01]  /*13f30*/  LDSM.16.MT88.4 R16, [R166] ;  /* 0x00000000a610783b */ /* 0x000ea20000004200 */
[--C-:B------:R-:W-:Y:S02]  /*13f40*/  FFMA.FTZ R170, R15, c[0x0][0x2d0], -R160.reuse ;  /* 0x0000b4000faa7a23 */ /* 0x100fe400000108a0 */
[--C-:B------:R-:W-:Y:S01]  /*13f50*/  FFMA.FTZ R169, R13, c[0x0][0x2d0], -R160.reuse ;  /* 0x0000b4000da97a23 */ /* 0x100fe200000108a0 */
[----:B------:R-:W-:Y:S01]  /*13f60*/  MUFU.EX2 R168, R168 ;  /* 0x000000a800a87308 */ /* 0x000fe20000000800 */
[--C-:B------:R-:W-:Y:S01]  /*13f70*/  FFMA.FTZ R167, R165, c[0x0][0x2d0], -R160.reuse ;  /* 0x0000b400a5a77a23 */ /* 0x100fe200000108a0 */
[----:B------:R-:W-:Y:S01]  /*13f80*/  IADD3 R165, R197, R166, RZ ;  /* 0x000000a6c5a57210 */ /* 0x000fe20007ffe0ff */
[----:B------:R-:W-:Y:S02]  /*13f90*/  FMUL.FTZ R9, R5, c[0x0][0x2d0] ;  /* 0x0000b40005097a20 */ /* 0x000fe40000410000 */
[--C-:B------:R-:W-:Y:S02]  /*13fa0*/  FFMA.FTZ R178, R178, c[0x0][0x2d0], -R160.reuse ;  /* 0x0000b400b2b27a23 */ /* 0x100fe400000108a0 */
[----:B------:R-:W3:Y:S01]  /*13fb0*/  LDSM.16.MT88.4 R24, [R165] ;  /* 0x00000000a518783b */ /* 0x000ee20000004200 */
[--C-:B------:R-:W-:Y:S02]  /*13fc0*/  FFMA.FTZ R189, R189, c[0x0][0x2d0], -R160.reuse ;  /* 0x0000b400bdbd7a23 */ /* 0x100fe400000108a0 */
[----:B------:R-:W-:Y:S01]  /*13fd0*/  MUFU.EX2 R170, R170 ;  /* 0x000000aa00aa7308 */ /* 0x000fe20000000800 */
[--C-:B------:R-:W-:Y:S01]  /*13fe0*/  FFMA.FTZ R182, R182, c[0x0][0x2d0], -R160.reuse ;  /* 0x0000b400b6b67a23 */ /* 0x100fe200000108a0 */
[----:B-1----:R-:W-:Y:S01]  /*13ff0*/  F2FP.BF16.PACK_AB R146, R171, R172 ;  /* 0x000000acab92723e */ /* 0x002fe200000010ff */
[--C-:B------:R-:W-:Y:S02]  /*14000*/  FFMA.FTZ R247, R247, c[0x0][0x2d0], -R160.reuse ;  /* 0x0000b400f7f77a23 */ /* 0x100fe400000108a0 */
[----:B------:R-:W-:Y:S01]  /*14010*/  LDSM.16.MT88.4 R156, [R165+0x3800] ;  /* 0x00380000a59c783b */ /* 0x000fe20000004200 */
[--C-:B------:R-:W-:Y:S02]  /*14020*/  FFMA.FTZ R246, R246, c[0x0][0x2d0], -R160.reuse ;  /* 0x0000b400f6f67a23 */ /* 0x100fe400000108a0 */
[--C-:B------:R-:W-:Y:S02]  /*14030*/  FFMA.FTZ R188, R188, c[0x0][0x2d0], -R160.reuse ;  /* 0x0000b400bcbc7a23 */ /* 0x100fe400000108a0 */
[----:B------:R-:W1:Y:S01]  /*14040*/  MUFU.EX2 R169, R169 ;  /* 0x000000a900a97308 */ /* 0x000e620000000800 */
[--C-:B------:R-:W-:Y:S02]  /*14050*/  FFMA.FTZ R248, R251, c[0x0][0x2d0], -R160.reuse ;  /* 0x0000b400fbf87a23 */ /* 0x100fe400000108a0 */
[--C-:B------:R-:W-:Y:S02]  /*14060*/  FFMA.FTZ R249, R249, c[0x0][0x2d0], -R160.reuse ;  /* 0x0000b400f9f97a23 */ /* 0x100fe400000108a0 */
[--C-:B------:R-:W-:Y:S02]  /*14070*/  FFMA.FTZ R181, R181, c[0x0][0x2d0], -R160.reuse ;  /* 0x0000b400b5b57a23 */ /* 0x100fe400000108a0 */
[--C-:B------:R-:W-:Y:S02]  /*14080*/  FFMA.FTZ R252, R179, c[0x0][0x2d0], -R160.reuse ;  /* 0x0000b400b3fc7a23 */ /* 0x100fe400000108a0 */
[--C-:B------:R-:W-:Y:S01]  /*14090*/  FFMA.FTZ R179, R163, c[0x0][0x2d0], -R160.reuse ;  /* 0x0000b400a3b37a23 */ /* 0x100fe200000108a0 */
[----:B------:R-:W4:Y:S01]  /*140a0*/  MUFU.EX2 R167, R167 ;  /* 0x000000a700a77308 */ /* 0x000f220000000800 */
[----:B------:R-:W-:Y:S09]  /*140b0*/  FFMA.FTZ R160, R161, c[0x0][0x2d0], -R160 ;  /* 0x0000b400a1a07a23 */ /* 0x000ff200000108a0 */
[----:B------:R-:W5:Y:S01]  /*140c0*/  MUFU.EX2 R8, R6 ;  /* 0x0000000600087308 */ /* 0x000f620000000800 */
[----:B-1----:R-:W-:Y:S09]  /*140d0*/  F2FP.BF16.PACK_AB R145, R169, R170 ;  /* 0x000000aaa991723e */ /* 0x002ff200000010ff */
[----:B------:R-:W1:Y:S01]  /*140e0*/  MUFU.EX2 R3, R9 ;  /* 0x0000000900037308 */ /* 0x000e620000000800 */
[----:B----4-:R-:W-:Y:S09]  /*140f0*/  F2FP.BF16.PACK_AB R147, R167, R168 ;  /* 0x000000a8a793723e */ /* 0x010ff200000010ff */
[----:B------:R-:W-:Y:S01]  /*14100*/  MUFU.EX2 R175, R162 ;  /* 0x000000a200af7308 */ /* 0x000fe20000000800 */
[C---:B-----5:R-:W-:Y:S02]  /*14110*/  FMUL.FTZ R4, R8.reuse, R132 ;  /* 0x0000008408047220 */ /* 0x060fe40000410000 */
[C---:B------:R-:W-:Y:S02]  /*14120*/  FMUL.FTZ R5, R8.reuse, R133 ;  /* 0x0000008508057220 */ /* 0x040fe40000410000 */
[C---:B------:R-:W-:Y:S02]  /*14130*/  FMUL.FTZ R12, R8.reuse, R128 ;  /* 0x00000080080c7220 */ /* 0x040fe40000410000 */
[C---:B------:R-:W-:Y:S03]  /*14140*/  FMUL.FTZ R13, R8.reuse, R129 ;  /* 0x00000081080d7220 */ /* 0x040fe60000410000 */
[----:B------:R4:W-:Y:S01]  /*14150*/  MUFU.EX2 R183, R160 ;  /* 0x000000a000b77308 */ /* 0x0009e20000000800 */
[C---:B------:R-:W-:Y:S02]  /*14160*/  FMUL.FTZ R20, R8.reuse, R120 ;  /* 0x0000007808147220 */ /* 0x040fe40000410000 */
[----:B-1----:R-:W-:Y:S01]  /*14170*/  FMUL.FTZ R6, R3, R134 ;  /* 0x0000008603067220 */ /* 0x002fe20000410000 */
[----:B------:R-:W-:Y:S01]  /*14180*/  IADD3 R9, R197, R164, RZ ;  /* 0x000000a4c5097210 */ /* 0x000fe20007ffe0ff */
[C---:B------:R-:W-:Y:S02]  /*14190*/  FMUL.FTZ R7, R3.reuse, R135 ;  /* 0x0000008703077220 */ /* 0x040fe40000410000 */
[----:B------:R-:W-:Y:S01]  /*141a0*/  LDSM.16.MT88.4 R132, [R165+0x2800] ;  /* 0x00280000a584783b */ /* 0x000fe20000004200 */
[C---:B------:R-:W-:Y:S02]  /*141b0*/  FMUL.FTZ R14, R3.reuse, R130 ;  /* 0x00000082030e7220 */ /* 0x040fe40000410000 */
[C---:B------:R-:W-:Y:S01]  /*141c0*/  FMUL.FTZ R15, R3.reuse, R131 ;  /* 0x00000083030f7220 */ /* 0x040fe20000410000 */
[----:B------:R-:W-:Y:S01]  /*141d0*/  MUFU.EX2 R176, R176 ;  /* 0x000000b000b07308 */ /* 0x000fe20000000800 */
[C---:B--2---:R-:W-:Y:S03]  /*141e0*/  HMMA.16816.F32.BF16 R4, R144.reuse, R16, R4 ;  /* 0x000000109004723c */ /* 0x044fe60000041804 */
[----:B------:R-:W-:Y:S02]  /*141f0*/  LDSM.16.MT88.4 R128, [R166+0x2800] ;  /* 0x00280000a680783b */ /* 0x000fe40000004200 */
[C---:B------:R-:W-:Y:S02]  /*14200*/  FMUL.FTZ R21, R8.reuse, R121 ;  /* 0x0000007908157220 */ /* 0x040fe40000410000 */
[C---:B------:R-:W-:Y:S01]  /*14210*/  FMUL.FTZ R16, R8.reuse, R124 ;  /* 0x0000007c08107220 */ /* 0x040fe20000410000 */
[C---:B------:R-:W-:Y:S01]  /*14220*/  HMMA.16816.F32.BF16 R12, R144.reuse, R18, R12 ;  /* 0x00000012900c723c */ /* 0x040fe2000004180c */
[----:B------:R-:W1:Y:S02]  /*14230*/  MUFU.EX2 R185, R185 ;  /* 0x000000b900b97308 */ /* 0x000e640000000800 */
[----:B------:R-:W-:Y:S01]  /*14240*/  LDSM.16.MT88.4 R148, [R9+0x1800] ;  /* 0x001800000994783b */ /* 0x000fe20000004200 */
[C---:B------:R-:W-:Y:S02]  /*14250*/  FMUL.FTZ R17, R8.reuse, R125 ;  /* 0x0000007d08117220 */ /* 0x040fe40000410000 */
[C---:B------:R-:W-:Y:S02]  /*14260*/  FMUL.FTZ R22, R3.reuse, R122 ;  /* 0x0000007a03167220 */ /* 0x040fe40000410000 */
[C---:B------:R-:W-:Y:S03]  /*14270*/  FMUL.FTZ R18, R3.reuse, R126 ;  /* 0x0000007e03127220 */ /* 0x040fe60000410000 */
[----:B----4-:R-:W-:Y:S01]  /*14280*/  LDSM.16.MT88.4 R160, [R164+0x3800] ;  /* 0x00380000a4a0783b */ /* 0x010fe20000004200 */
[C---:B------:R-:W-:Y:S01]  /*14290*/  FMUL.FTZ R19, R3.reuse, R127 ;  /* 0x0000007f03137220 */ /* 0x040fe20000410000 */
[----:B------:R-:W-:Y:S01]  /*142a0*/  MUFU.EX2 R178, R178 ;  /* 0x000000b200b27308 */ /* 0x000fe20000000800 */
[C---:B------:R-:W-:Y:S02]  /*142b0*/  FMUL.FTZ R23, R3.reuse, R123 ;  /* 0x0000007b03177220 */ /* 0x040fe40000410000 */
[C---:B------:R-:W-:Y:S02]  /*142c0*/  FMUL.FTZ R28, R8.reuse, R112 ;  /* 0x00000070081c7220 */ /* 0x040fe40000410000 */
[C---:B------:R-:W-:Y:S01]  /*142d0*/  FMUL.FTZ R29, R8.reuse, R113 ;  /* 0x00000071081d7220 */ /* 0x040fe20000410000 */
[C---:B---3--:R-:W-:Y:S01]  /*142e0*/  HMMA.16816.F32.BF16 R16, R144.reuse, R24, R16 ;  /* 0x000000189010723c */ /* 0x048fe20000041810 */
[----:B------:R-:W2:Y:S02]  /*142f0*/  LDSM.16.MT88.4 R124, [R9] ;  /* 0x00000000097c783b */ /* 0x000ea40000004200 */
[C---:B------:R-:W-:Y:S01]  /*14300*/  FMUL.FTZ R30, R3.reuse, R114 ;  /* 0x00000072031e7220 */ /* 0x040fe20000410000 */
[----:B------:R-:W3:Y:S01]  /*14310*/  MUFU.EX2 R189, R189 ;  /* 0x000000bd00bd7308 */ /* 0x000ee20000000800 */
        /* <DEDUP_REMOVED lines=15> */
[----:B------:R-:W5:Y:S02]  /*14410*/  MUFU.EX2 R180, R180 ;  /* 0x000000b400b47308 */ /* 0x000f640000000800 */
        /* <DEDUP_REMOVED lines=10> */
[----:B------:R-:W1:Y:S01]  /*144c0*/  MUFU.EX2 R247, R247 ;  /* 0x000000f700f77308 */ /* 0x000e620000000800 */
        /* <DEDUP_REMOVED lines=18> */
[----:B------:R-:W2:Y:S02]  /*145f0*/  MUFU.EX2 R246, R246 ;  /* 0x000000f600f67308 */ /* 0x000ea40000000800 */
[C---:B------:R-:W-:Y:S02]  /*14600*/  FMUL.FTZ R52, R8.reuse, R52 ;  /* 0x0000003408347220 */ /* 0x040fe40000410000 */
[C---:B------:R-:W-:Y:S02]  /*14610*/  FMUL.FTZ R53, R8.reuse, R53 ;  /* 0x0000003508357220 */ /* 0x040fe40000410000 */
[C---:B------:R-:W-:Y:S01]  /*14620*/  FMUL.FTZ R54, R3.reuse, R54 ;  /* 0x0000003603367220 */ /* 0x040fe20000410000 */
[C---:B-1----:R-:W-:Y:S03]  /*14630*/  HMMA.16816.F32.BF16 R48, R144.reuse, R108, R48 ;  /* 0x0000006c9030723c */ /* 0x042fe60000041830 */
[----:B------:R-:W1:Y:S01]  /*14640*/  MUFU.EX2 R188, R188 ;  /* 0x000000bc00bc7308 */ /* 0x000e620000000800 */
[C---:B------:R-:W-:Y:S02]  /*14650*/  FMUL.FTZ R55, R3.reuse, R55 ;  /* 0x0000003703377220 */ /* 0x040fe40000410000 */
[C---:B------:R-:W-:Y:S02]  /*14660*/  FMUL.FTZ R56, R8.reuse, R56 ;  /* 0x0000003808387220 */ /* 0x040fe40000410000 */
[C---:B------:R-:W-:Y:S04]  /*14670*/  FMUL.FTZ R57, R8.reuse, R57 ;  /* 0x0000003908397220 */ /* 0x040fe80000410000 */
[C---:B------:R-:W-:Y:S01]  /*14680*/  FMUL.FTZ R58, R3.reuse, R58 ;  /* 0x0000003a033a7220 */ /* 0x040fe20000410000 */
[C---:B------:R-:W-:Y:S01]  /*14690*/  HMMA.16816.F32.BF16 R52, R144.reuse, R110, R52 ;  /* 0x0000006e9034723c */ /* 0x040fe20000041834 */
[----:B------:R-:W4:Y:S01]  /*146a0*/  LDSM.16.MT88.4 R108, [R166+0x4000] ;  /* 0x00400000a66c783b */ /* 0x000f220000004200 */
[----:B------:R-:W-:Y:S01]  /*146b0*/  MUFU.EX2 R186, R186 ;  /* 0x000000ba00ba7308 */ /* 0x000fe20000000800 */
[C---:B------:R-:W-:Y:S02]  /*146c0*/  FMUL.FTZ R59, R3.reuse, R59 ;  /* 0x0000003b033b7220 */ /* 0x040fe40000410000 */
[C---:B------:R-:W-:Y:S02]  /*146d0*/  FMUL.FTZ R60, R8.reuse, R60 ;  /* 0x0000003c083c7220 */ /* 0x040fe40000410000 */
[C---:B------:R-:W-:Y:S02]  /*146e0*/  FMUL.FTZ R61, R8.reuse, R61 ;  /* 0x0000003d083d7220 */ /* 0x040fe40000410000 */
[C---:B------:R-:W-:Y:S01]  /*146f0*/  FMUL.FTZ R62, R3.reuse, R62 ;  /* 0x0000003e033e7220 */ /* 0x040fe20000410000 */
[C---:B------:R-:W-:Y:S02]  /*14700*/  HMMA.16816.F32.BF16 R56, R144.reuse, R104, R56 ;  /* 0x000000689038723c */ /* 0x040fe40000041838 */
[----:B------:R-:W1:Y:S01]  /*14710*/  MUFU.EX2 R184, R184 ;  /* 0x000000b800b87308 */ /* 0x000e620000000800 */
[C---:B------:R-:W-:Y:S02]  /*14720*/  FMUL.FTZ R63, R3.reuse, R63 ;  /* 0x0000003f033f7220 */ /* 0x040fe40000410000 */
[C---:B------:R-:W-:Y:S02]  /*14730*/  FMUL.FTZ R64, R8.reuse, R64 ;  /* 0x0000004008407220 */ /* 0x040fe40000410000 */
[C---:B------:R-:W-:Y:S02]  /*14740*/  FMUL.FTZ R65, R8.reuse, R65 ;  /* 0x0000004108417220 */ /* 0x040fe40000410000 */
[C---:B------:R-:W-:Y:S01]  /*14750*/  FMUL.FTZ R66, R3.reuse, R66 ;  /* 0x0000004203427220 */ /* 0x040fe20000410000 */
[C---:B------:R-:W-:Y:S01]  /*14760*/  HMMA.16816.F32.BF16 R60, R144.reuse, R106, R60 ;  /* 0x0000006a903c723c */ /* 0x040fe2000004183c */
[----:B------:R-:W1:Y:S01]  /*14770*/  LDSM.16.MT88.4 R104, [R165+0x4000] ;  /* 0x00400000a568783b */ /* 0x000e620000004200 */
        /* <DEDUP_REMOVED lines=12> */
[----:B------:R-:W2:Y:S01]  /*14840*/  LDSM.16.MT88.4 R112, [R164+0x4000] ;  /* 0x00400000a470783b */ /* 0x000ea20000004200 */
[----:B------:R-:W-:Y:S01]  /*14850*/  MUFU.EX2 R187, R187 ;  /* 0x000000bb00bb7308 */ /* 0x000fe20000000800 */
[C---:B------:R-:W-:Y:S02]  /*14860*/  FMUL.FTZ R75, R3.reuse, R75 ;  /* 0x0000004b034b7220 */ /* 0x040fe40000410000 */
[C---:B------:R-:W-:Y:S02]  /*14870*/  FMUL.FTZ R76, R8.reuse, R76 ;  /* 0x0000004c084c7220 */ /* 0x040fe40000410000 */
[C---:B------:R-:W-:Y:S02]  /*14880*/  FMUL.FTZ R77, R8.reuse, R77 ;  /* 0x0000004d084d7220 */ /* 0x040fe40000410000 */
[C---:B------:R-:W-:Y:S01]  /*14890*/  FMUL.FTZ R78, R3.reuse, R78 ;  /* 0x0000004e034e7220 */ /* 0x040fe20000410000 */
[C---:B----4-:R-:W-:Y:S02]  /*148a0*/  HMMA.16816.F32.BF16 R72, R144.reuse, R108, R72 ;  /* 0x0000006c9048723c */ /* 0x050fe40000041848 */
[----:B------:R-:W4:Y:S01]  /*148b0*/  MUFU.EX2 R250, R250 ;  /* 0x000000fa00fa7308 */ /* 0x000f220000000800 */
[C---:B------:R-:W-:Y:S02]  /*148c0*/  FMUL.FTZ R79, R3.reuse, R79 ;  /* 0x0000004f034f7220 */ /* 0x040fe40000410000 */
[C---:B------:R-:W-:Y:S02]  /*148d0*/  FMUL.FTZ R80, R8.reuse, R80 ;  /* 0x0000005008507220 */ /* 0x040fe40000410000 */
[C---:B------:R-:W-:Y:S02]  /*148e0*/  FMUL.FTZ R81, R8.reuse, R81 ;  /* 0x0000005108517220 */ /* 0x040fe40000410000 */
        /* <DEDUP_REMOVED lines=8> */
[C---:B-1----:R-:W-:Y:S02]  /*14970*/  HMMA.16816.F32.BF16 R80, R144.reuse, R104, R80 ;  /* 0x000000689050723c */ /* 0x042fe40000041850 */
[----:B------:R-:W1:Y:S01]  /*14980*/  MUFU.EX2 R252, R252 ;  /* 0x000000fc00fc7308 */ /* 0x000e620000000800 */
[----:B------:R-:W-:Y:S02]  /*14990*/  FMUL.FTZ R87, R3, R87 ;  /* 0x0000005703577220 */ /* 0x000fe40000410000 */
[C---:B------:R-:W-:Y:S02]  /*149a0*/  FMUL.FTZ R88, R8.reuse, R88 ;  /* 0x0000005808587220 */ /* 0x040fe40000410000 */
[C---:B------:R-:W-:Y:S01]  /*149b0*/  FMUL.FTZ R89, R8.reuse, R89 ;  /* 0x0000005908597220 */ /* 0x040fe20000410000 */
[----:B------:R-:W-:Y:S01]  /*149c0*/  F2FP.BF16.PACK_AB R104, R185, R176 ;  /* 0x000000b0b968723e */ /* 0x000fe200000010ff */
[C---:B------:R-:W-:Y:S01]  /*149d0*/  FMUL.FTZ R90, R3.reuse, R90 ;  /* 0x0000005a035a7220 */ /* 0x040fe20000410000 */
[C---:B------:R-:W-:Y:S02]  /*149e0*/  HMMA.16816.F32.BF16 R84, R144.reuse, R106, R84 ;  /* 0x0000006a9054723c */ /* 0x040fe40000041854 */
[----:B------:R-:W1:Y:S01]  /*149f0*/  MUFU.EX2 R177, R177 ;  /* 0x000000b100b17308 */ /* 0x000e620000000800 */
[----:B------:R-:W-:Y:S01]  /*14a00*/  FMUL.FTZ R91, R3, R91 ;  /* 0x0000005b035b7220 */ /* 0x000fe20000410000 */
[----:B---3--:R-:W-:Y:S01]  /*14a10*/  F2FP.BF16.PACK_AB R105, R189, R178 ;  /* 0x000000b2bd69723e */ /* 0x008fe200000010ff */
[C---:B------:R-:W-:Y:S02]  /*14a20*/  FMUL.FTZ R92, R8.reuse, R92 ;  /* 0x0000005c085c7220 */ /* 0x040fe40000410000 */
[----:B------:R-:W-:Y:S01]  /*14a30*/  FMUL.FTZ R93, R8, R93 ;  /* 0x0000005d085d7220 */ /* 0x000fe20000410000 */
[----:B-----5:R-:W-:Y:S01]  /*14a40*/  F2FP.BF16.PACK_AB R106, R180, R191 ;  /* 0x000000bfb46a723e */ /* 0x020fe200000010ff */
[C---:B------:R-:W-:Y:S01]  /*14a50*/  FMUL.FTZ R94, R3.reuse, R94 ;  /* 0x0000005e035e7220 */ /* 0x040fe20000410000 */
[C---:B--2---:R-:W-:Y:S02]  /*14a60*/  HMMA.16816.F32.BF16 R88, R144.reuse, R112, R88 ;  /* 0x000000709058723c */ /* 0x044fe40000041858 */
[----:B------:R-:W2:Y:S01]  /*14a70*/  MUFU.EX2 R179, R179 ;  /* 0x000000b300b37308 */ /* 0x000ea20000000800 */
[----:B------:R-:W-:Y:S01]  /*14a80*/  FMUL.FTZ R95, R3, R95 ;  /* 0x0000005f035f7220 */ /* 0x000fe20000410000 */
[----:B------:R-:W-:Y:S01]  /*14a90*/  F2FP.BF16.PACK_AB R107, R247, R182 ;  /* 0x000000b6f76b723e */ /* 0x000fe200000010ff */
[C---:B------:R-:W-:Y:S02]  /*14aa0*/  FMUL.FTZ R96, R8.reuse, R96 ;  /* 0x0000006008607220 */ /* 0x040fe40000410000 */
[C---:B------:R-:W-:Y:S02]  /*14ab0*/  FMUL.FTZ R97, R8.reuse, R97 ;  /* 0x0000006108617220 */ /* 0x040fe40000410000 */
[C---:B------:R-:W-:Y:S01]  /*14ac0*/  FMUL.FTZ R98, R3.reuse, R98 ;  /* 0x0000006203627220 */ /* 0x040fe20000410000 */
[C---:B------:R-:W-:Y:S01]  /*14ad0*/  HMMA.16816.F32.BF16 R92, R144.reuse, R114, R92 ;  /* 0x00000072905c723c */ /* 0x040fe2000004185c */
[----:B------:R-:W3:Y:S02]  /*14ae0*/  LDSM.16.MT88.4 R112, [R164+0x800] ;  /* 0x00080000a470783b */ /* 0x000ee40000004200 */
[C---:B------:R-:W-:Y:S02]  /*14af0*/  FMUL.FTZ R99, R3.reuse, R99 ;  /* 0x0000006303637220 */ /* 0x040fe40000410000 */
[C---:B------:R-:W-:Y:S02]  /*14b00*/  FMUL.FTZ R100, R8.reuse, R100 ;  /* 0x0000006408647220 */ /* 0x040fe40000410000 */
[C---:B------:R-:W-:Y:S02]  /*14b10*/  FMUL.FTZ R101, R8.reuse, R101 ;  /* 0x0000006508657220 */ /* 0x040fe40000410000 */
[C---:B------:R-:W-:Y:S01]  /*14b20*/  FMUL.FTZ R102, R3.reuse, R102 ;  /* 0x0000006603667220 */ /* 0x040fe20000410000 */
[C---:B----4-:R-:W-:Y:S03]  /*14b30*/  HMMA.16816.F32.BF16 R96, R144.reuse, R108, R96 ;  /* 0x0000006c9060723c */ /* 0x050fe60000041860 */
[C---:B------:R-:W-:Y:S02]  /*14b40*/  FMUL.FTZ R103, R3.reuse, R103 ;  /* 0x0000006703677220 */ /* 0x040fe40000410000 */
[----:B------:R-:W-:Y:S02]  /*14b50*/  FFMA.FTZ R170, R3, R238, R170 ;  /* 0x000000ee03aa7223 */ /* 0x000fe400000100aa */
[----:B------:R-:W-:Y:S02]  /*14b60*/  FFMA.FTZ R174, R8, R239, R174 ;  /* 0x000000ef08ae7223 */ /* 0x000fe400000100ae */
[----:B------:R-:W-:Y:S01]  /*14b70*/  FADD.FTZ R169, R169, R170 ;  /* 0x000000aaa9a97221 */ /* 0x000fe20000010000 */
[----:B------:R-:W-:Y:S01]  /*14b80*/  HMMA.16816.F32.BF16 R100, R144, R110, R100 ;  /* 0x0000006e9064723c */ /* 0x000fe20000041864 */
[----:B------:R-:W4:Y:S02]  /*14b90*/  LDSM.16.MT88.4 R108, [R164+0x2800] ;  /* 0x00280000a46c783b */ /* 0x000f240000004200 */
[----:B------:R-:W-:Y:S02]  /*14ba0*/  FADD.FTZ R173, R173, R174 ;  /* 0x000000aeadad7221 */ /* 0x000fe40000010000 */
[----:B------:R-:W-:Y:S02]  /*14bb0*/  FADD.FTZ R168, R168, R169 ;  /* 0x000000a9a8a87221 */ /* 0x000fe40000010000 */
[----:B------:R-:W-:Y:S01]  /*14bc0*/  FADD.FTZ R172, R172, R173 ;  /* 0x000000adacac7221 */ /* 0x000fe20000010000 */
        /* <DEDUP_REMOVED lines=15> */
[C---:B---3--:R-:W-:Y:S04]  /*14cc0*/  HMMA.16816.F32.BF16 R24, R104.reuse, R112, R24 ;  /* 0x000000706818723c */ /* 0x048fe80000041818 */
[----:B------:R-:W-:Y:S02]  /*14cd0*/  FADD.FTZ R191, R180, R191 ;  /* 0x000000bfb4bf7221 */ /* 0x000fe40000010000 */
[----:B------:R-:W-:Y:S02]  /*14ce0*/  FADD.FTZ R247, R247, R182 ;  /* 0x000000b6f7f77221 */ /* 0x000fe40000010000 */
[C---:B------:R-:W-:Y:S01]  /*14cf0*/  HMMA.16816.F32.BF16 R28, R104.reuse, R114, R28 ;  /* 0x00000072681c723c */ /* 0x040fe2000004181c */
[----:B------:R-:W3:Y:S03]  /*14d00*/  LDSM.16.MT88.4 R112, [R166+0x4800] ;  /* 0x00480000a670783b */ /* 0x000ee60000004200 */
[----:B------:R-:W-:Y:S04]  /*14d10*/  FADD.FTZ R247, R246, R247 ;  /* 0x000000f7f6f77221 */ /* 0x000fe80000010000 */
[C---:B------:R-:W-:Y:S04]  /*14d20*/  HMMA.16816.F32.BF16 R32, R104.reuse, R124, R32 ;  /* 0x0000007c6820723c */ /* 0x040fe80000041820 */
[----:B------:R-:W-:Y:S04]  /*14d30*/  FADD.FTZ R247, R188, R247 ;  /* 0x000000f7bcf77221 */ /* 0x000fe80000010000 */
        /* <DEDUP_REMOVED lines=8> */
[C---:B----4-:R-:W-:Y:S08]  /*14dc0*/  HMMA.16816.F32.BF16 R56, R104.reuse, R108, R56 ;  /* 0x0000006c6838723c */ /* 0x050ff00000041838 */
[C---:B------:R-:W-:Y:S01]  /*14dd0*/  HMMA.16816.F32.BF16 R60, R104.reuse, R110, R60 ;  /* 0x0000006e683c723c */ /* 0x040fe2000004183c */
[----:B------:R-:W4:Y:S07]  /*14de0*/  LDSM.16.MT88.4 R108, [R164+0x4800] ;  /* 0x00480000a46c783b */ /* 0x000f2e0000004200 */
[C---:B-----5:R-:W-:Y:S08]  /*14df0*/  HMMA.16816.F32.BF16 R64, R104.reuse, R116, R64 ;  /* 0x000000746840723c */ /* 0x060ff00000041840 */
[C---:B------:R-:W-:Y:S01]  /*14e00*/  HMMA.16816.F32.BF16 R68, R104.reuse, R118, R68 ;  /* 0x000000766844723c */ /* 0x040fe20000041844 */
[----:B------:R-:W5:Y:S07]  /*14e10*/  LDSM.16.MT88.4 R116, [R9+0x4800] ;  /* 0x004800000974783b */ /* 0x000f6e0000004200 */
[C---:B---3--:R-:W-:Y:S08]  /*14e20*/  HMMA.16816.F32.BF16 R72, R104.reuse, R112, R72 ;  /* 0x000000706848723c */ /* 0x048ff00000041848 */
[C---:B------:R-:W-:Y:S01]  /*14e30*/  HMMA.16816.F32.BF16 R76, R104.reuse, R114, R76 ;  /* 0x00000072684c723c */ /* 0x040fe2000004184c */
[----:B------:R-:W3:Y:S07]  /*14e40*/  LDSM.16.MT88.4 R112, [R166+0x1000] ;  /* 0x00100000a670783b */ /* 0x000eee0000004200 */
[C---:B------:R-:W-:Y:S08]  /*14e50*/  HMMA.16816.F32.BF16 R80, R104.reuse, R120, R80 ;  /* 0x000000786850723c */ /* 0x040ff00000041850 */
[C---:B------:R-:W-:Y:S01]  /*14e60*/  HMMA.16816.F32.BF16 R84, R104.reuse, R122, R84 ;  /* 0x0000007a6854723c */ /* 0x040fe20000041854 */
[----:B------:R-:W1:Y:S07]  /*14e70*/  LDSM.16.MT88.4 R120, [R164+0x1000] ;  /* 0x00100000a478783b */ /* 0x000e6e0000004200 */
[C---:B----4-:R-:W-:Y:S08]  /*14e80*/  HMMA.16816.F32.BF16 R88, R104.reuse, R108, R88 ;  /* 0x0000006c6858723c */ /* 0x050ff00000041858 */
[C---:B------:R-:W-:Y:S01]  /*14e90*/  HMMA.16816.F32.BF16 R92, R104.reuse, R110, R92 ;  /* 0x0000006e685c723c */ /* 0x040fe2000004185c */
[----:B------:R-:W4:Y:S07]  /*14ea0*/  LDSM.16.MT88.4 R108, [R164+0x3000] ;  /* 0x00300000a46c783b */ /* 0x000f2e0000004200 */
[C---:B-----5:R-:W-:Y:S08]  /*14eb0*/  HMMA.16816.F32.BF16 R96, R104.reuse, R116, R96 ;  /* 0x000000746860723c */ /* 0x060ff00000041860 */
[----:B------:R-:W-:Y:S01]  /*14ec0*/  HMMA.16816.F32.BF16 R100, R104, R118, R100 ;  /* 0x000000766864723c */ /* 0x000fe20000041864 */
[----:B------:R-:W-:Y:S06]  /*14ed0*/  LDSM.16.MT88.4 R116, [R166+0x5000] ;  /* 0x00500000a674783b */ /* 0x000fec0000004200 */
[----:B------:R-:W-:Y:S02]  /*14ee0*/  F2FP.BF16.PACK_AB R104, R202, R190 ;  /* 0x000000beca68723e */ /* 0x000fe400000010ff */
[----:B------:R-:W-:Y:S03]  /*14ef0*/  F2FP.BF16.PACK_AB R105, R188, R246 ;  /* 0x000000f6bc69723e */ /* 0x000fe600000010ff */
[----:B------:R-:W-:Y:S02]  /*14f00*/  F2FP.BF16.PACK_AB R106, R184, R186 ;  /* 0x000000bab86a723e */ /* 0x000fe400000010ff */
[C---:B------:R-:W-:Y:S01]  /*14f10*/  F2FP.BF16.PACK_AB R107, R249.reuse, R248 ;  /* 0x000000f8f96b723e */ /* 0x040fe200000010ff */
[----:B------:R-:W-:Y:S04]  /*14f20*/  FADD.FTZ R248, R248, R247 ;  /* 0x000000f7f8f87221 */ /* 0x000fe80000010000 */
[----:B------:R-:W-:Y:S02]  /*14f30*/  FADD.FTZ R248, R249, R248 ;  /* 0x000000f8f9f87221 */ /* 0x000fe40000010000 */
[C---:B---3--:R-:W-:Y:S08]  /*14f40*/  HMMA.16816.F32.BF16 R4, R104.reuse, R112, R4 ;  /* 0x000000706804723c */ /* 0x048ff00000041804 */
        /* <DEDUP_REMOVED lines=15> */
[C---:B------:R-:W-:Y:S01]  /*15040*/  F2FP.BF16.PACK_AB R145, R252.reuse, R181 ;  /* 0x000000b5fc91723e */ /* 0x040fe200000010ff */
[----:B------:R-:W-:Y:S02]  /*15050*/  FADD.FTZ R181, R181, R248 ;  /* 0x000000f8b5b57221 */ /* 0x000fe40000010000 */
[----:B------:R-:W-:Y:S01]  /*15060*/  F2FP.BF16.PACK_AB R146, R175, R177 ;  /* 0x000000b1af92723e */ /* 0x000fe200000010ff */
[C---:B----4-:R-:W-:Y:S04]  /*15070*/  HMMA.16816.F32.BF16 R56, R104.reuse, R108, R56 ;  /* 0x0000006c6838723c */ /* 0x050fe80000041838 */
[----:B--2---:R-:W-:Y:S01]  /*15080*/  F2FP.BF16.PACK_AB R147, R183, R179 ;  /* 0x000000b3b793723e */ /* 0x004fe200000010ff */
[----:B------:R-:W-:Y:S03]  /*15090*/  FADD.FTZ R252, R252, R181 ;  /* 0x000000b5fcfc7221 */ /* 0x000fe60000010000 */
[C---:B------:R-:W-:Y:S01]  /*150a0*/  HMMA.16816.F32.BF16 R60, R104.reuse, R110, R60 ;  /* 0x0000006e683c723c */ /* 0x040fe2000004183c */
[----:B------:R-:W2:Y:S03]  /*150b0*/  LDSM.16.MT88.4 R108, [R164+0x5000] ;  /* 0x00500000a46c783b */ /* 0x000ea60000004200 */
[----:B------:R-:W-:Y:S04]  /*150c0*/  FADD.FTZ R252, R179, R252 ;  /* 0x000000fcb3fc7221 */ /* 0x000fe80000010000 */
[C---:B---3--:R-:W-:Y:S04]  /*150d0*/  HMMA.16816.F32.BF16 R64, R104.reuse, R112, R64 ;  /* 0x000000706840723c */ /* 0x048fe80000041840 */
[----:B------:R-:W-:Y:S04]  /*150e0*/  FADD.FTZ R238, R183, R252 ;  /* 0x000000fcb7ee7221 */ /* 0x000fe80000010000 */
[C---:B------:R-:W-:Y:S01]  /*150f0*/  HMMA.16816.F32.BF16 R68, R104.reuse, R114, R68 ;  /* 0x000000726844723c */ /* 0x040fe20000041844 */
[----:B------:R-:W3:Y:S07]  /*15100*/  LDSM.16.MT88.4 R112, [R9+0x5000] ;  /* 0x005000000970783b */ /* 0x000eee0000004200 */
[C---:B------:R-:W-:Y:S08]  /*15110*/  HMMA.16816.F32.BF16 R72, R104.reuse, R116, R72 ;  /* 0x000000746848723c */ /* 0x040ff00000041848 */
        /* <DEDUP_REMOVED lines=8> */
[----:B------:R-:W-:Y:S08]  /*151a0*/  HMMA.16816.F32.BF16 R100, R104, R114, R100 ;  /* 0x000000726864723c */ /* 0x000ff00000041864 */
[C---:B------:R-:W-:Y:S08]  /*151b0*/  HMMA.16816.F32.BF16 R132, R144.reuse, R128, R4 ;  /* 0x000000809084723c */ /* 0x040ff00000041804 */
[C---:B------:R-:W-:Y:S01]  /*151c0*/  HMMA.16816.F32.BF16 R128, R144.reuse, R130, R12 ;  /* 0x000000829080723c */ /* 0x040fe2000004180c */
[----:B------:R-:W3:Y:S07]  /*151d0*/  LDSM.16.MT88.4 R12, [R9+0x3800] ;  /* 0x00380000090c783b */ /* 0x000eee0000004200 */
[C---:B-1----:R-:W-:Y:S01]  /*151e0*/  HMMA.16816.F32.BF16 R124, R144.reuse, R120, R16 ;  /* 0x00000078907c723c */ /* 0x042fe20000041810 */
[----:B------:R-:W1:Y:S07]  /*151f0*/  LDSM.16.MT88.4 R16, [R166+0x5800] ;  /* 0x00580000a610783b */ /* 0x000e6e0000004200 */
[C---:B------:R-:W-:Y:S01]  /*15200*/  HMMA.16816.F32.BF16 R120, R144.reuse, R122, R20 ;  /* 0x0000007a9078723c */ /* 0x040fe20000041814 */
[----:B------:R-:W4:Y:S07]  /*15210*/  LDSM.16.MT88.4 R20, [R165+0x5800] ;  /* 0x00580000a514783b */ /* 0x000f2e0000004200 */
[C---:B--2---:R-:W-:Y:S07]  /*15220*/  HMMA.16816.F32.BF16 R116, R144.reuse, R108, R24 ;  /* 0x0000006c9074723c */ /* 0x044fee0000041818 */
[----:B------:R-:W-:Y:S01]  /*15230*/  IADD3 R25, R245, -0x2, RZ ;  /* 0xfffffffef5197810 */ /* 0x000fe20007ffe0ff */
[C---:B------:R-:W-:Y:S03]  /*15240*/  HMMA.16816.F32.BF16 R112, R144.reuse, R110, R28 ;  /* 0x0000006e9070723c */ /* 0x040fe6000004181c */
        /* <DEDUP_REMOVED lines=9> */
[C---:B------:R-:W-:Y:S04]  /*152e0*/  @P0 IMAD R8, R25.reuse, c[0x0][0x1e4], R8 ;  /* 0x0000790019080a24 */ /* 0x040fe800078e0208 */
[C---:B------:R-:W-:Y:S08]  /*152f0*/  HMMA.16816.F32.BF16 R48, R144.reuse, R156, R48 ;  /* 0x0000009c9030723c */ /* 0x040ff00000041830 */
[C---:B------:R-:W-:Y:S08]  /*15300*/  HMMA.16816.F32.BF16 R52, R144.reuse, R158, R52 ;  /* 0x0000009e9034723c */ /* 0x040ff00000041834 */
[C---:B------:R-:W-:Y:S08]  /*15310*/  HMMA.16816.F32.BF16 R56, R144.reuse, R160, R56 ;  /* 0x000000a09038723c */ /* 0x040ff00000041838 */
[C---:B------:R-:W-:Y:S08]  /*15320*/  HMMA.16816.F32.BF16 R60, R144.reuse, R162, R60 ;  /* 0x000000a2903c723c */ /* 0x040ff0000004183c */
[C---:B---3--:R-:W-:Y:S08]  /*15330*/  HMMA.16816.F32.BF16 R64, R144.reuse, R12, R64 ;  /* 0x0000000c9040723c */ /* 0x048ff00000041840 */
[C---:B------:R-:W-:Y:S01]  /*15340*/  HMMA.16816.F32.BF16 R68, R144.reuse, R14, R68 ;  /* 0x0000000e9044723c */ /* 0x040fe20000041844 */
[----:B------:R-:W2:Y:S07]  /*15350*/  LDSM.16.MT88.4 R12, [R164+0x5800] ;  /* 0x00580000a40c783b */ /* 0x000eae0000004200 */
[C---:B-1----:R-:W-:Y:S07]  /*15360*/  HMMA.16816.F32.BF16 R72, R144.reuse, R16, R72 ;  /* 0x000000109048723c */ /* 0x042fee0000041848 */
[----:B------:R-:W-:Y:S01]  /*15370*/  @P0 IMAD.WIDE.U32 R16, R25, c[0x0][0x1e0], RZ ;  /* 0x0000780019100a25 */ /* 0x000fe200078e00ff */
[C---:B------:R-:W-:Y:S01]  /*15380*/  HMMA.16816.F32.BF16 R76, R144.reuse, R18, R76 ;  /* 0x00000012904c723c */ /* 0x040fe2000004184c */
[----:B------:R-:W-:Y:S03]  /*15390*/  @P0 MOV R25, c[0x0][0x1e4] ;  /* 0x0000790000190a02 */ /* 0x000fe60000000f00 */
[----:B------:R-:W-:Y:S02]  /*153a0*/  @P0 IADD3 R17, R17, R8, RZ ;  /* 0x0000000811110210 */ /* 0x000fe40007ffe0ff */
[C---:B------:R-:W-:Y:S02]  /*153b0*/  @P0 SHF.L.U32 R3, R16.reuse, 0x6, RZ ;  /* 0x0000000610030819 */ /* 0x040fe400000006ff */
[C---:B----4-:R-:W-:Y:S04]  /*153c0*/  HMMA.16816.F32.BF16 R80, R144.reuse, R20, R80 ;  /* 0x000000149050723c */ /* 0x050fe80000041850 */
[----:B------:R-:W-:Y:S02]  /*153d0*/  @P0 SHF.L.U64.HI R8, R16, 0x6, R17 ;  /* 0x0000000610080819 */ /* 0x000fe40000010211 */
[----:B------:R1:W3:Y:S01]  /*153e0*/  LDSM.16.MT88.4 R16, [R9+0x5800] ;  /* 0x005800000910783b */ /* 0x0002e20000004200 */
[----:B------:R-:W-:Y:S01]  /*153f0*/  @P0 MOV R20, c[0x0][0x1e0] ;  /* 0x0000780000140a02 */ /* 0x000fe20000000f00 */
[C---:B------:R-:W-:Y:S04]  /*15400*/  HMMA.16816.F32.BF16 R84, R144.reuse, R22, R84 ;  /* 0x000000169054723c */ /* 0x040fe80000041854 */
[C---:B------:R-:W-:Y:S04]  /*15410*/  @P0 LEA R21, P1, R20.reuse, R3, 0x5 ;  /* 0x0000000314150211 */ /* 0x040fe800078228ff */
[----:B------:R-:W-:Y:S01]  /*15420*/  @P0 LEA.HI.X R20, R20, R8, R25, 0x5, P1 ;  /* 0x0000000814140211 */ /* 0x000fe200008f2c19 */
[C---:B--2---:R-:W-:Y:S03]  /*15430*/  HMMA.16816.F32.BF16 R88, R144.reuse, R12, R88 ;  /* 0x0000000c9058723c */ /* 0x044fe60000041858 */
[C---:B------:R-:W-:Y:S02]  /*15440*/  ISETP.GE.AND P1, PT, R233.reuse, 0x1, PT ;  /* 0x00000001e900780c */ /* 0x040fe40003f26270 */
[----:B------:R-:W-:Y:S02]  /*15450*/  IADD3 R233, R233, 0x1, RZ ;  /* 0x00000001e9e97810 */ /* 0x000fe40007ffe0ff */
[-C--:B------:R-:W-:Y:S01]  /*15460*/  @P0 IADD3 R21, P5, R21, R236.reuse, RZ ;  /* 0x000000ec15150210 */ /* 0x080fe20007fbe0ff */
[C---:B------:R-:W-:Y:S04]  /*15470*/  HMMA.16816.F32.BF16 R92, R144.reuse, R14, R92 ;  /* 0x0000000e905c723c */ /* 0x040fe8000004185c */
[----:B------:R-:W-:Y:S01]  /*15480*/  SEL R233, R233, RZ, !P1 ;  /* 0x000000ffe9e97207 */ /* 0x000fe20004800000 */
[----:B-1----:R-:W-:Y:S01]  /*15490*/  FADD.FTZ R9, R190, R191 ;  /* 0x000000bfbe097221 */ /* 0x002fe20000010000 */
[----:B------:R-:W-:Y:S02]  /*154a0*/  @P0 IADD3 R3, P1, R3, R236, RZ ;  /* 0x000000ec03030210 */ /* 0x000fe40007f3e0ff */
[----:B------:R-:W-:Y:S01]  /*154b0*/  @P0 LEA R12, P4, R21, c[0x0][0x1c8], 0x1 ;  /* 0x00007200150c0a11 */ /* 0x000fe200078808ff */
[----:B------:R-:W-:Y:S03]  /*154c0*/  FADD.FTZ R9, R202, R9 ;  /* 0x00000009ca097221 */ /* 0x000fe60000010000 */
[C---:B------:R-:W-:Y:S01]  /*154d0*/  @P0 LEA R22, P6, R3.reuse, c[0x0][0x1c8], 0x1 ;  /* 0x0000720003160a11 */ /* 0x040fe200078c08ff */
[----:B------:R-:W-:Y:S01]  /*154e0*/  FADD.FTZ R9, R186, R9 ;  /* 0x00000009ba097221 */ /* 0x000fe20000010000 */
[-C--:B------:R-:W-:Y:S02]  /*154f0*/  @P0 IADD3.X R8, R8, R231.reuse, RZ, P1, !PT ;  /* 0x000000e708080210 */ /* 0x080fe40000ffe4ff */
[----:B------:R-:W-:Y:S01]  /*15500*/  @P0 ISETP.GE.AND P1, PT, R214, c[0x0][0x1d4], PT ;  /* 0x00007500d6000a0c */ /* 0x000fe20003f26270 */
[----:B------:R-:W-:Y:S01]  /*15510*/  FADD.FTZ R184, R184, R9 ;  /* 0x00000009b8b87221 */ /* 0x000fe20000010000 */
[----:B------:R-:W-:Y:S01]  /*15520*/  @P0 LEA.HI.X R23, R3, c[0x0][0x1cc], R8, 0x1, P6 ;  /* 0x0000730003170a11 */ /* 0x000fe200030f0c08 */
[----:B------:R-:W-:Y:S01]  /*15530*/  @P0 IMAD R3, R233, 0x6000, R11 ;  /* 0x00006000e9030824 */ /* 0x000fe200078e020b */
[----:B------:R-:W-:Y:S01]  /*15540*/  @P0 IADD3.X R20, R20, R231, RZ, P5, !PT ;  /* 0x000000e714140210 */ /* 0x000fe20002ffe4ff */
[C---:B---3--:R-:W-:Y:S03]  /*15550*/  HMMA.16816.F32.BF16 R96, R144.reuse, R16, R96 ;  /* 0x000000109060723c */ /* 0x048fe60000041860 */
[----:B------:R-:W-:Y:S01]  /*15560*/  @!PT LDS RZ, [RZ] ;  /* 0x00000000fffff984 */ /* 0x000fe20000000800 */
[----:B------:R-:W-:Y:S01]  /*15570*/  @!PT LDS RZ, [RZ] ;  /* 0x00000000fffff984 */ /* 0x000fe20000000800 */
[----:B------:R-:W-:Y:S01]  /*15580*/  @!PT LDS RZ, [RZ] ;  /* 0x00000000fffff984 */ /* 0x000fe20000000800 */
[----:B------:R1:W-:Y:S01]  /*15590*/  @P0 LDGSTS.E.BYPASS.LTC128B.128 [R3], [R22.64], !P3 ;  /* 0x0000000016030fae */ /* 0x0003e2000d901d48 */
[----:B------:R-:W-:Y:S01]  /*155a0*/  @P0 LEA.HI.X R13, R21, c[0x0][0x1cc], R20, 0x1, P4 ;  /* 0x00007300150d0a11 */ /* 0x000fe200020f0c14 */
[----:B------:R-:W-:Y:S01]  /*155b0*/  FADD.FTZ R187, R187, R184 ;  /* 0x000000b8bbbb7221 */ /* 0x000fe20000010000 */
[----:B------:R-:W-:Y:S02]  /*155c0*/  IADD3 R8, R199, 0x1, RZ ;  /* 0x00000001c7087810 */ /* 0x000fe40007ffe0ff */
[----:B------:R-:W-:Y:S03]  /*155d0*/  HMMA.16816.F32.BF16 R100, R144, R18, R100 ;  /* 0x000000129064723c */ /* 0x000fe60000041864 */
[----:B------:R1:W-:Y:S01]  /*155e0*/  @P0 LDGSTS.E.BYPASS.LTC128B.128 [R3+0x2000], [R22.64+0x80], !P2 ;  /* 0x0200008016030fae */ /* 0x0003e2000d101d48 */
[----:B------:R-:W-:Y:S04]  /*155f0*/  FADD.FTZ R250, R250, R187 ;  /* 0x000000bbfafa7221 */ /* 0x000fe80000010000 */
[----:B------:R-:W-:Y:S03]  /*15600*/  FADD.FTZ R250, R177, R250 ;  /* 0x000000fab1fa7221 */ /* 0x000fe60000010000 */
[----:B------:R1:W-:Y:S01]  /*15610*/  @P0 LDGSTS.E.BYPASS.LTC128B.128 [R3+0x4000], [R22.64+0x100], !P1 ;  /* 0x0400010016030fae */ /* 0x0003e2000c901d48 */
[----:B------:R-:W-:Y:S07]  /*15620*/  FADD.FTZ R239, R175, R250 ;  /* 0x000000faafef7221 */ /* 0x000fee0000010000 */
[----:B------:R1:W-:Y:S08]  /*15630*/  @P0 LDGSTS.E.BYPASS.LTC128B.128 [R3+0x1000], [R12.64], !P3 ;  /* 0x010000000c030fae */ /* 0x0003f0000d901d48 */
[----:B------:R1:W-:Y:S08]  /*15640*/  @P0 LDGSTS.E.BYPASS.LTC128B.128 [R3+0x3000], [R12.64+0x80], !P2 ;  /* 0x030000800c030fae */ /* 0x0003f0000d101d48 */
[----:B------:R1:W-:Y:S01]  /*15650*/  @P0 LDGSTS.E.BYPASS.LTC128B.128 [R3+0x5000], [R12.64+0x100], !P1 ;  /* 0x050001000c030fae */ /* 0x0003e2000c901d48 */
[----:B------:R-:W-:Y:S02]  /*15660*/  ISETP.GT.AND P0, PT, R245, R244, PT ;  /* 0x000000f4f500720c */ /* 0x000fe40003f04270 */
[----:B------:R-:W-:Y:S02]  /*15670*/  ISETP.GE.AND P1, PT, R199, 0x1, PT ;  /* 0x00000001c700780c */ /* 0x000fe40003f26270 */
[----:B------:R-:W-:Y:S02]  /*15680*/  MOV R245, R243 ;  /* 0x000000f300f57202 */ /* 0x000fe40000000f00 */
[----:B------:R-:W-:Y:S01]  /*15690*/  SEL R199, R8, RZ, !P1 ;  /* 0x000000ff08c77207 */ /* 0x000fe20004800000 */
[----:B------:R-:W0:Y:S01]  /*156a0*/  LDGDEPBAR ;  /* 0x00000000000079af */ /* 0x000e220000000000 */
[----:B------:R-:W-:Y:S02]  /*156b0*/  MOV R8, R0 ;  /* 0x0000000000087202 */ /* 0x000fe40000000f00 */
[----:B-1----:R-:W-:Y:S03]  /*156c0*/  MOV R3, R2 ;  /* 0x0000000200037202 */ /* 0x002fe60000000f00 */
[----:B------:R-:W-:-:S05]  /*156d0*/  @P0 BRA `(.L_x_2365) ;  /* 0xffffce1000000947 */ /* 0x000fca000383ffff */
.L_x_2364:
[----:B------:R-:W-:-:S13]  /*156e0*/  ISETP.GE.AND P0, PT, R243, R232, PT ;  /* 0x000000e8f300720c */ /* 0x000fda0003f06270 */
[----:B------:R-:W-:Y:S05]  /*156f0*/  @!P0 BRA `(.L_x_2366) ;  /* 0x00002d1000008947 */ /* 0x000fea0003800000 */
[----:B------:R-:W-:Y:S02]  /*15700*/  MOV R3, R0 ;  /* 0x0000000000037202 */ /* 0x000fe40000000f00 */
[----:B------:R-:W-:Y:S02]  /*15710*/  MOV R9, R2 ;  /* 0x0000000200097202 */ /* 0x000fe40000000f00 */
.L_x_2367:
        /* <DEDUP_REMOVED lines=18> */
[----:B------:R-:W-:Y:S04]  /*15840*/  @!P0 IADD3 R2, P4, R35, R234, RZ ;  /* 0x000000ea23028210 */ /* 0x000fe80007f9e0ff */
[----:B------:R-:W-:Y:S02]  /*15850*/  @!P0 IADD3 R0, R25, R0, RZ ;  /* 0x0000000019008210 */ /* 0x000fe40007ffe0ff */
[----:B-1----:R-:W1:Y:S01]  /*15860*/  LDSM.16.M88.4 R12, [R202] ;  /* 0x00000000ca0c783b */ /* 0x002e620000000200 */
[----:B------:R-:W-:Y:S02]  /*15870*/  @!P0 LEA R172, P6, R2, c[0x0][0x1f8], 0x1 ;  /* 0x00007e0002ac8a11 */ /* 0x000fe400078c08ff */
[----:B------:R-:W-:Y:S02]  /*15880*/  @!P0 SHF.L.U64.HI R165, R24, 0x6, R0 ;  /* 0x0000000618a58819 */ /* 0x000fe40000010200 */
[----:B------:R-:W-:Y:S03]  /*15890*/  @!P0 MOV R0, c[0x0][0x208] ;  /* 0x0000820000008a02 */ /* 0x000fe60000000f00 */
[----:B------:R-:W2:Y:S01]  /*158a0*/  LDSM.16.M88.4 R20, [R202+0x800] ;  /* 0x00080000ca14783b */ /* 0x000ea20000000200 */
[C---:B------:R-:W-:Y:S04]  /*158b0*/  @!P0 LEA R33, P1, R0.reuse, R35, 0x5 ;  /* 0x0000002300218211 */ /* 0x040fe800078228ff */
[----:B------:R-:W-:Y:S02]  /*158c0*/  @!P0 LEA.HI.X R167, R0, R165, R167, 0x5, P1 ;  /* 0x000000a500a78211 */ /* 0x000fe400008f2ca7 */
[----:B------:R-:W-:Y:S01]  /*158d0*/  @!P0 IADD3.X R165, R165, R230, RZ, P4, !PT ;  /* 0x000000e6a5a58210 */ /* 0x000fe200027fe4ff */
[----:B------:R-:W3:Y:S01]  /*158e0*/  LDSM.16.M88.4 R28, [R202+0x1000] ;  /* 0x00100000ca1c783b */ /* 0x000ee20000000200 */
[----:B------:R-:W-:Y:S02]  /*158f0*/  @!P0 ISETP.GE.AND P1, PT, R214, c[0x0][0x1d4], PT ;  /* 0x00007500d6008a0c */ /* 0x000fe40003f26270 */
[----:B------:R-:W-:Y:S01]  /*15900*/  @!P0 LEA.HI.X R173, R2, c[0x0][0x1fc], R165, 0x1, P6 ;  /* 0x00007f0002ad8a11 */ /* 0x000fe200030f0ca5 */
[----:B------:R-:W-:Y:S01]  /*15910*/  @!P0 IMAD R2, R233, 0x6000, R10 ;  /* 0x00006000e9028824 */ /* 0x000fe200078e020a */
[----:B------:R-:W-:Y:S03]  /*15920*/  @!P0 IADD3 R0, P5, R33, R234, RZ ;  /* 0x000000ea21008210 */ /* 0x000fe60007fbe0ff */
[----:B------:R-:W4:Y:S01]  /*15930*/  LDSM.16.M88.4 R144, [R202+0x1800] ;  /* 0x00180000ca90783b */ /* 0x000f220000000200 */
[----:B------:R-:W-:Y:S02]  /*15940*/  @!P0 IADD3.X R167, R167, R230, RZ, P5, !PT ;  /* 0x000000e6a7a78210 */ /* 0x000fe40002ffe4ff */
[C---:B------:R-:W-:Y:S04]  /*15950*/  @!P0 LEA R174, P4, R0.reuse, c[0x0][0x1f8], 0x1 ;  /* 0x00007e0000ae8a11 */ /* 0x040fe800078808ff */
[----:B------:R-:W-:Y:S01]  /*15960*/  @!P0 LEA.HI.X R175, R0, c[0x0][0x1fc], R167, 0x1, P4 ;  /* 0x00007f0000af8a11 */ /* 0x000fe200020f0ca7 */
[----:B------:R-:W-:Y:S01]  /*15970*/  LDSM.16.M88.4 R148, [R195] ;  /* 0x00000000c394783b */ /* 0x000fe20000000200 */
[----:B------:R-:W-:Y:S01]  /*15980*/  IADD3 R0, R201, R202, RZ ;  /* 0x000000cac9007210 */ /* 0x000fe20007ffe0ff */
[C---:B-1----:R-:W-:Y:S06]  /*15990*/  HMMA.16816.F32.BF16 R4, R36.reuse, R12, RZ ;  /* 0x0000000c2404723c */ /* 0x042fec00000418ff */
[----:B------:R-:W1:Y:S02]  /*159a0*/  LDSM.16.M88.4 R152, [R8] ;  /* 0x000000000898783b */ /* 0x000e640000000200 */
[C---:B------:R-:W-:Y:S06]  /*159b0*/  HMMA.16816.F32.BF16 R12, R36.reuse, R14, RZ ;  /* 0x0000000e240c723c */ /* 0x040fec00000418ff */
[----:B------:R-:W5:Y:S02]  /*159c0*/  LDSM.16.M88.4 R156, [R8+0x800] ;  /* 0x00080000089c783b */ /* 0x000f640000000200 */
[C---:B--2---:R-:W-:Y:S06]  /*159d0*/  HMMA.16816.F32.BF16 R16, R36.reuse, R20, RZ ;  /* 0x000000142410723c */ /* 0x044fec00000418ff */
[----:B------:R-:W2:Y:S02]  /*159e0*/  LDSM.16.M88.4 R160, [R8+0x1000] ;  /* 0x0010000008a0783b */ /* 0x000ea40000000200 */
[C---:B------:R-:W-:Y:S08]  /*159f0*/  HMMA.16816.F32.BF16 R20, R36.reuse, R22, RZ ;  /* 0x000000162414723c */ /* 0x040ff000000418ff */
[C---:B---3--:R-:W-:Y:S08]  /*15a00*/  HMMA.16816.F32.BF16 R24, R36.reuse, R28, RZ ;  /* 0x0000001c2418723c */ /* 0x048ff000000418ff */
[C---:B------:R-:W-:Y:S08]  /*15a10*/  HMMA.16816.F32.BF16 R28, R36.reuse, R30, RZ ;  /* 0x0000001e241c723c */ /* 0x040ff000000418ff */
[C---:B----4-:R-:W-:Y:S08]  /*15a20*/  HMMA.16816.F32.BF16 R32, R36.reuse, R144, RZ ;  /* 0x000000902420723c */ /* 0x050ff000000418ff */
        /* <DEDUP_REMOVED lines=9> */
[C---:B-----5:R-:W-:Y:S01]  /*15ac0*/  HMMA.16816.F32.BF16 R16, R148.reuse, R156, R16 ;  /* 0x0000009c9410723c */ /* 0x060fe20000041810 */
[----:B------:R1:W-:Y:S07]  /*15ad0*/  @!P0 LDGSTS.E.BYPASS.LTC128B.128 [R2+0x4000], [R172.64+0x100], !P1 ;  /* 0x04000100ac028fae */ /* 0x0003ee000c901d48 */
[C---:B------:R-:W-:Y:S01]  /*15ae0*/  HMMA.16816.F32.BF16 R20, R148.reuse, R158, R20 ;  /* 0x0000009e9414723c */ /* 0x040fe20000041814 */
[----:B------:R1:W-:Y:S07]  /*15af0*/  @!P0 LDGSTS.E.BYPASS.LTC128B.128 [R2+0x1000], [R174.64], !P3 ;  /* 0x01000000ae028fae */ /* 0x0003ee000d901d48 */
[C---:B--2---:R-:W-:Y:S01]  /*15b00*/  HMMA.16816.F32.BF16 R24, R148.reuse, R160, R24 ;  /* 0x000000a09418723c */ /* 0x044fe20000041818 */
[----:B------:R1:W-:Y:S02]  /*15b10*/  @!P0 LDGSTS.E.BYPASS.LTC128B.128 [R2+0x3000], [R174.64+0x80], !P2 ;  /* 0x03000080ae028fae */ /* 0x0003e4000d101d48 */
[C---:B------:R-:W-:Y:S02]  /*15b20*/  ISETP.GE.AND P2, PT, R233.reuse, 0x1, PT ;  /* 0x00000001e900780c */ /* 0x040fe40003f46270 */
[----:B------:R-:W-:Y:S03]  /*15b30*/  IADD3 R233, R233, 0x1, RZ ;  /* 0x00000001e9e97810 */ /* 0x000fe60007ffe0ff */
        /* <DEDUP_REMOVED lines=157> */
[----:B------:R-:W-:Y:S01]  /*16510*/  HMMA.16816.F32.BF16 R28, R180, R6, R28 ;  /* 0x00000006b41c723c */ /* 0x000fe2000004181c */
[----:B------:R-:W2:Y:S01]  /*16520*/  MUFU.TANH R170, R170 ;  /* 0x000000aa00aa7308 */ /* 0x000ea20000002400 */
[----:B------:R-:W-:-:S14]  /*16530*/  BAR.SYNC.DEFER_BLOCKING 0x0 ;  /* 0x0000000000007b1d */ /* 0x000fdc0000010000 */
        /* <DEDUP_REMOVED lines=11> */
[----:B------:R-:W1:Y:S01]  /*165f0*/  MUFU.TANH R168, R168 ;  /* 0x000000a800a87308 */ /* 0x000e620000002400 */
[----:B------:R-:W-:Y:S01]  /*16600*/  IMAD R12, R199, 0x6000, RZ ;  /* 0x00006000c70c7824 */ /* 0x000fe200078e02ff */
        /* <DEDUP_REMOVED lines=15> */
[----:B------:R-:W-:Y:S01]  /*16700*/  FMUL.FTZ R38, R38, c[0x0][0x320] ;  /* 0x0000c80026267a20 */ /* 0x000fe20000410000 */
[----:B------:R-:W-:Y:S01]  /*16710*/  FMNMX.FTZ R5, R150, R5, !PT ;  /* 0x0000000596057209 */ /* 0x000fe20007810000 */
[----:B------:R-:W-:Y:S01]  /*16720*/  FMUL.FTZ R39, R39, c[0x0][0x320] ;  /* 0x0000c80027277a20 */ /* 0x000fe20000410000 */
[----:B------:R-:W-:Y:S02]  /*16730*/  FMNMX.FTZ R0, R173, R0, !PT ;  /* 0x00000000ad007209 */ /* 0x000fe40007810000 */
[----:B------:R-:W3:Y:S02]  /*16740*/  MUFU.TANH R149, R20 ;  /* 0x0000001400957308 */ /* 0x000ee40000002400 */
[----:B--2---:R-:W-:Y:S04]  /*16750*/  FMNMX.FTZ R0, R179, R0, !PT ;  /* 0x00000000b3007209 */ /* 0x004fe80007810000 */
[----:B------:R-:W-:Y:S04]  /*16760*/  FMNMX.FTZ R0, R151, R0, !PT ;  /* 0x0000000097007209 */ /* 0x000fe80007810000 */
        /* <DEDUP_REMOVED lines=50> */
[----:B------:R-:W-:Y:S02]  /*16a90*/  FMUL.FTZ R5, R4, c[0x0][0x2d0] ;  /* 0x0000b40004057a20 */ /* 0x000fe40000410000 */
[--C-:B------:R-:W-:Y:S02]  /*16aa0*/  FFMA.FTZ R178, R169, c[0x0][0x2d0], -R160.reuse ;  /* 0x0000b400a9b27a23 */ /* 0x100fe400000108a0 */
[--C-:B------:R-:W-:Y:S01]  /*16ab0*/  FFMA.FTZ R176, R171, c[0x0][0x2d0], -R160.reuse ;  /* 0x0000b400abb07a23 */ /* 0x100fe200000108a0 */
[----:B------:R-:W1:Y:S01]  /*16ac0*/  MUFU.EX2 R8, R5 ;  /* 0x0000000500087308 */ /* 0x000e620000000800 */
[--C-:B------:R-:W-:Y:S02]  /*16ad0*/  FFMA.FTZ R175, R173, c[0x0][0x2d0], -R160.reuse ;  /* 0x0000b400adaf7a23 */ /* 0x100fe400000108a0 */
[--C-:B------:R-:W-:Y:S01]  /*16ae0*/  FFMA.FTZ R180, R151, c[0x0][0x2d0], -R160.reuse ;  /* 0x0000b40097b47a23 */ /* 0x100fe200000108a0 */
[----:B--2---:R-:W-:Y:S01]  /*16af0*/  FMNMX.FTZ R0, R7, R0, !PT ;  /* 0x0000000007007209 */ /* 0x004fe20007810000 */
[--C-:B------:R-:W-:Y:S02]  /*16b00*/  FFMA.FTZ R181, R149, c[0x0][0x2d0], -R160.reuse ;  /* 0x0000b40095b57a23 */ /* 0x100fe400000108a0 */
[--C-:B------:R-:W-:Y:S02]  /*16b10*/  FFMA.FTZ R182, R147, c[0x0][0x2d0], -R160.reuse ;  /* 0x0000b40093b67a23 */ /* 0x100fe400000108a0 */
[C---:B------:R-:W-:Y:S01]  /*16b20*/  FMUL.FTZ R153, R0.reuse, c[0x0][0x2d0] ;  /* 0x0000b40000997a20 */ /* 0x040fe20000410000 */
[----:B------:R-:W-:Y:S01]  /*16b30*/  MUFU.EX2 R178, R178 ;  /* 0x000000b200b27308 */ /* 0x000fe20000000800 */
[----:B------:R-:W-:Y:S02]  /*16b40*/  FADD.FTZ R4, -R0, R3 ;  /* 0x0000000300047221 */ /* 0x000fe40000010100 */
[--C-:B------:R-:W-:Y:S01]  /*16b50*/  FFMA.FTZ R174, R170, c[0x0][0x2d0], -R153.reuse ;  /* 0x0000b400aaae7a23 */ /* 0x100fe20000010899 */
[-C--:B------:R-:W-:Y:S01]  /*16b60*/  IADD3 R170, R192, R12.reuse, RZ ;  /* 0x0000000cc0aa7210 */ /* 0x080fe20007ffe0ff */
[--C-:B------:R-:W-:Y:S01]  /*16b70*/  FFMA.FTZ R173, R168, c[0x0][0x2d0], -R153.reuse ;  /* 0x0000b400a8ad7a23 */ /* 0x100fe20000010899 */
[----:B------:R-:W-:Y:S01]  /*16b80*/  IADD3 R168, R139, R12, RZ ;  /* 0x0000000c8ba87210 */ /* 0x000fe20007ffe0ff */
[--C-:B------:R-:W-:Y:S01]  /*16b90*/  FFMA.FTZ R172, R172, c[0x0][0x2d0], -R153.reuse ;  /* 0x0000b400acac7a23 */ /* 0x100fe20000010899 */
[C---:B------:R-:W-:Y:S01]  /*16ba0*/  IADD3 R9, R197.reuse, R170, RZ ;  /* 0x000000aac5097210 */ /* 0x040fe20007ffe0ff */
[----:B------:R-:W2:Y:S01]  /*16bb0*/  LDSM.16.MT88.4 R16, [R170] ;  /* 0x00000000aa10783b */ /* 0x000ea20000004200 */
[--C-:B------:R-:W-:Y:S01]  /*16bc0*/  FFMA.FTZ R171, R184, c[0x0][0x2d0], -R153.reuse ;  /* 0x0000b400b8ab7a23 */ /* 0x100fe20000010899 */
[----:B------:R-:W3:Y:S01]  /*16bd0*/  MUFU.EX2 R177, R177 ;  /* 0x000000b100b17308 */ /* 0x000ee20000000800 */
[----:B------:R-:W-:Y:S01]  /*16be0*/  FMUL.FTZ R3, R4, c[0x0][0x2d0] ;  /* 0x0000b40004037a20 */ /* 0x000fe20000410000 */
[----:B------:R-:W-:Y:S01]  /*16bf0*/  IADD3 R169, R197, R168, RZ ;  /* 0x000000a8c5a97210 */ /* 0x000fe20007ffe0ff */
[C---:B-1----:R-:W-:Y:S02]  /*16c00*/  FMUL.FTZ R4, R8.reuse, R132 ;  /* 0x0000008408047220 */ /* 0x042fe40000410000 */
[C---:B------:R-:W-:Y:S01]  /*16c10*/  FMUL.FTZ R5, R8.reuse, R133 ;  /* 0x0000008508057220 */ /* 0x040fe20000410000 */
[----:B------:R-:W1:Y:S01]  /*16c20*/  LDSM.16.MT88.4 R24, [R9] ;  /* 0x000000000918783b */ /* 0x000e620000004200 */
[C---:B------:R-:W-:Y:S02]  /*16c30*/  FMUL.FTZ R12, R8.reuse, R128 ;  /* 0x00000080080c7220 */ /* 0x040fe40000410000 */
[C---:B------:R-:W-:Y:S01]  /*16c40*/  FMUL.FTZ R13, R8.reuse, R129 ;  /* 0x00000081080d7220 */ /* 0x040fe20000410000 */
[----:B------:R-:W4:Y:S01]  /*16c50*/  MUFU.EX2 R3, R3 ;  /* 0x0000000300037308 */ /* 0x000f220000000800 */
[C---:B------:R-:W-:Y:S02]  /*16c60*/  FMUL.FTZ R20, R8.reuse, R120 ;  /* 0x0000007808147220 */ /* 0x040fe40000410000 */
[C---:B------:R-:W-:Y:S01]  /*16c70*/  FMUL.FTZ R21, R8.reuse, R121 ;  /* 0x0000007908157220 */ /* 0x040fe20000410000 */
[----:B------:R-:W5:Y:S01]  /*16c80*/  LDSM.16.MT88.4 R32, [R168] ;  /* 0x00000000a820783b */ /* 0x000f620000004200 */
[C---:B------:R-:W-:Y:S02]  /*16c90*/  FMUL.FTZ R28, R8.reuse, R112 ;  /* 0x00000070081c7220 */ /* 0x040fe40000410000 */
        /* <DEDUP_REMOVED lines=8> */
[----:B------:R-:W-:Y:S01]  /*16d20*/  FMUL.FTZ R45, R8, R45 ;  /* 0x0000002d082d7220 */ /* 0x000fe20000410000 */
[----:B------:R-:W3:Y:S01]  /*16d30*/  MUFU.EX2 R175, R175 ;  /* 0x000000af00af7308 */ /* 0x000ee20000000800 */
[--C-:B------:R-:W-:Y:S02]  /*16d40*/  FFMA.FTZ R183, R150, c[0x0][0x2d0], -R153.reuse ;  /* 0x0000b40096b77a23 */ /* 0x100fe40000010899 */
[--C-:B------:R-:W-:Y:S02]  /*16d50*/  FFMA.FTZ R184, R146, c[0x0][0x2d0], -R153.reuse ;  /* 0x0000b40092b87a23 */ /* 0x100fe40000010899 */
[C---:B----4-:R-:W-:Y:S02]  /*16d60*/  FMUL.FTZ R6, R3.reuse, R134 ;  /* 0x0000008603067220 */ /* 0x050fe40000410000 */
        /* <DEDUP_REMOVED lines=9> */
[----:B------:R-:W4:Y:S01]  /*16e00*/  MUFU.EX2 R173, R173 ;  /* 0x000000ad00ad7308 */ /* 0x000f220000000800 */
[C---:B------:R-:W-:Y:S01]  /*16e10*/  FMUL.FTZ R38, R3.reuse, R106 ;  /* 0x0000006a03267220 */ /* 0x040fe20000410000 */
[----:B------:R-:W-:Y:S01]  /*16e20*/  LDSM.16.MT88.4 R112, [R169+0x2000] ;  /* 0x00200000a970783b */ /* 0x000fe20000004200 */
[----:B------:R-:W-:Y:S01]  /*16e30*/  FMUL.FTZ R39, R3, R107 ;  /* 0x0000006b03277220 */ /* 0x000fe20000410000 */
[----:B---3--:R-:W-:Y:S01]  /*16e40*/  F2FP.BF16.PACK_AB R134, R175, R176 ;  /* 0x000000b0af86723e */ /* 0x008fe200000010ff */
[C---:B------:R-:W-:Y:S02]  /*16e50*/  FMUL.FTZ R42, R3.reuse, R42 ;  /* 0x0000002a032a7220 */ /* 0x040fe40000410000 */
[C---:B------:R-:W-:Y:S02]  /*16e60*/  FMUL.FTZ R43, R3.reuse, R43 ;  /* 0x0000002b032b7220 */ /* 0x040fe40000410000 */
[C---:B------:R-:W-:Y:S01]  /*16e70*/  FMUL.FTZ R46, R3.reuse, R46 ;  /* 0x0000002e032e7220 */ /* 0x040fe20000410000 */
[----:B------:R-:W-:Y:S01]  /*16e80*/  MUFU.EX2 R172, R172 ;  /* 0x000000ac00ac7308 */ /* 0x000fe20000000800 */
[----:B------:R-:W-:Y:S01]  /*16e90*/  LDSM.16.MT88.4 R104, [R168+0x2000] ;  /* 0x00200000a868783b */ /* 0x000fe20000004200 */
[----:B------:R-:W-:Y:S02]  /*16ea0*/  FMUL.FTZ R47, R3, R47 ;  /* 0x0000002f032f7220 */ /* 0x000fe40000410000 */
[--C-:B------:R-:W-:Y:S02]  /*16eb0*/  FFMA.FTZ R185, R148, c[0x0][0x2d0], -R153.reuse ;  /* 0x0000b40094b97a23 */ /* 0x100fe40000010899 */
[--C-:B------:R-:W-:Y:S02]  /*16ec0*/  FFMA.FTZ R186, R144, c[0x0][0x2d0], -R153.reuse ;  /* 0x0000b40090ba7a23 */ /* 0x100fe40000010899 */
[--C-:B------:R-:W-:Y:S01]  /*16ed0*/  FFMA.FTZ R190, R165, c[0x0][0x2d0], -R160.reuse ;  /* 0x0000b400a5be7a23 */ /* 0x100fe200000108a0 */
[----:B------:R-:W-:Y:S01]  /*16ee0*/  LDSM.16.MT88.4 R120, [R168+0x800] ;  /* 0x00080000a878783b */ /* 0x000fe20000004200 */
[----:B------:R-:W3:Y:S01]  /*16ef0*/  MUFU.EX2 R171, R171 ;  /* 0x000000ab00ab7308 */ /* 0x000ee20000000800 */
[--C-:B------:R-:W-:Y:S02]  /*16f00*/  FFMA.FTZ R189, R167, c[0x0][0x2d0], -R160.reuse ;  /* 0x0000b400a7bd7a23 */ /* 0x100fe400000108a0 */
[--C-:B------:R-:W-:Y:S01]  /*16f10*/  FFMA.FTZ R202, R163, c[0x0][0x2d0], -R160.reuse ;  /* 0x0000b400a3ca7a23 */ /* 0x100fe200000108a0 */
[----:B----4-:R-:W-:Y:S01]  /*16f20*/  F2FP.BF16.PACK_AB R133, R173, R174 ;  /* 0x000000aead85723e */ /* 0x010fe200000010ff */
[--C-:B------:R-:W-:Y:S02]  /*16f30*/  FFMA.FTZ R191, R166, c[0x0][0x2d0], -R153.reuse ;  /* 0x0000b400a6bf7a23 */ /* 0x100fe40000010899 */
[----:B------:R-:W-:Y:S01]  /*16f40*/  LDSM.16.MT88.4 R144, [R9+0x2800] ;  /* 0x002800000990783b */ /* 0x000fe20000004200 */
[--C-:B------:R-:W-:Y:S02]  /*16f50*/  FFMA.FTZ R240, R164, c[0x0][0x2d0], -R153.reuse ;  /* 0x0000b400a4f07a23 */ /* 0x100fe40000010899 */
[--C-:B------:R-:W-:Y:S01]  /*16f60*/  FFMA.FTZ R203, R162, c[0x0][0x2d0], -R153.reuse ;  /* 0x0000b400a2cb7a23 */ /* 0x100fe20000010899 */
[----:B------:R-:W-:Y:S01]  /*16f70*/  MUFU.EX2 R180, R180 ;  /* 0x000000b400b47308 */ /* 0x000fe20000000800 */
[--C-:B------:R-:W-:Y:S02]  /*16f80*/  FFMA.FTZ R241, R161, c[0x0][0x2d0], -R160.reuse ;  /* 0x0000b400a1f17a23 */ /* 0x100fe400000108a0 */
[--C-:B------:R-:W-:Y:S01]  /*16f90*/  FFMA.FTZ R242, R159, c[0x0][0x2d0], -R160.reuse ;  /* 0x0000b4009ff27a23 */ /* 0x100fe200000108a0 */
[----:B------:R-:W-:Y:S01]  /*16fa0*/  LDSM.16.MT88.4 R148, [R168+0x2800] ;  /* 0x00280000a894783b */ /* 0x000fe20000004200 */
[--C-:B------:R-:W-:Y:S02]  /*16fb0*/  FFMA.FTZ R244, R157, c[0x0][0x2d0], -R160.reuse ;  /* 0x0000b4009df47a23 */ /* 0x100fe400000108a0 */
[--C-:B------:R-:W-:Y:S02]  /*16fc0*/  FFMA.FTZ R246, R158, c[0x0][0x2d0], -R153.reuse ;  /* 0x0000b4009ef67a23 */ /* 0x100fe40000010899 */
[--C-:B------:R-:W-:Y:S01]  /*16fd0*/  FFMA.FTZ R247, R156, c[0x0][0x2d0], -R153.reuse ;  /* 0x0000b4009cf77a23 */ /* 0x100fe20000010899 */
[----:B------:R-:W-:Y:S01]  /*16fe0*/  MUFU.EX2 R181, R181 ;  /* 0x000000b500b57308 */ /* 0x000fe20000000800 */
[--C-:B------:R-:W-:Y:S01]  /*16ff0*/  FFMA.FTZ R248, R154, c[0x0][0x2d0], -R153.reuse ;  /* 0x0000b4009af87a23 */ /* 0x100fe20000010899 */
[----:B------:R-:W-:Y:S01]  /*17000*/  LDSM.16.MT88.4 R156, [R9+0x3800] ;  /* 0x00380000099c783b */ /* 0x000fe20000004200 */
[----:B---3--:R-:W-:Y:S01]  /*17010*/  F2FP.BF16.PACK_AB R135, R171, R172 ;  /* 0x000000acab87723e */ /* 0x008fe200000010ff */
[C---:B------:R-:W-:Y:S02]  /*17020*/  FMUL.FTZ R48, R8.reuse, R48 ;  /* 0x0000003008307220 */ /* 0x040fe40000410000 */
[C---:B------:R-:W-:Y:S02]  /*17030*/  FMUL.FTZ R49, R8.reuse, R49 ;  /* 0x0000003108317220 */ /* 0x040fe40000410000 */
[C---:B------:R-:W-:Y:S02]  /*17040*/  FMUL.FTZ R50, R3.reuse, R50 ;  /* 0x0000003203327220 */ /* 0x040fe40000410000 */
[C---:B--2---:R-:W-:Y:S01]  /*17050*/  HMMA.16816.F32.BF16 R4, R132.reuse, R16, R4 ;  /* 0x000000108404723c */ /* 0x044fe20000041804 */
[----:B------:R-:W-:Y:S01]  /*17060*/  LDSM.16.MT88.4 R164, [R169+0x3800] ;  /* 0x00380000a9a4783b */ /* 0x000fe20000004200 */
[----:B------:R-:W-:Y:S03]  /*17070*/  MUFU.EX2 R182, R182 ;  /* 0x000000b600b67308 */ /* 0x000fe60000000800 */
[C---:B------:R-:W-:Y:S02]  /*17080*/  FMUL.FTZ R51, R3.reuse, R51 ;  /* 0x0000003303337220 */ /* 0x040fe40000410000 */
[C---:B------:R-:W-:Y:S01]  /*17090*/  FMUL.FTZ R16, R8.reuse, R124 ;  /* 0x0000007c08107220 */ /* 0x040fe20000410000 */
[C---:B------:R-:W-:Y:S04]  /*170a0*/  HMMA.16816.F32.BF16 R12, R132.reuse, R18, R12 ;  /* 0x00000012840c723c */ /* 0x040fe8000004180c */
[C---:B------:R-:W-:Y:S01]  /*170b0*/  FMUL.FTZ R17, R8.reuse, R125 ;  /* 0x0000007d08117220 */ /* 0x040fe20000410000 */
[----:B------:R-:W-:Y:S01]  /*170c0*/  MUFU.EX2 R183, R183 ;  /* 0x000000b700b77308 */ /* 0x000fe20000000800 */
[C---:B------:R-:W-:Y:S02]  /*170d0*/  FMUL.FTZ R52, R8.reuse, R52 ;  /* 0x0000003408347220 */ /* 0x040fe40000410000 */
[C---:B------:R-:W-:Y:S04]  /*170e0*/  FMUL.FTZ R18, R3.reuse, R126 ;  /* 0x0000007e03127220 */ /* 0x040fe80000410000 */
[C---:B------:R-:W-:Y:S02]  /*170f0*/  FMUL.FTZ R19, R3.reuse, R127 ;  /* 0x0000007f03137220 */ /* 0x040fe40000410000 */
[----:B------:R-:W2:Y:S01]  /*17100*/  LDSM.16.MT88.4 R124, [R169] ;  /* 0x00000000a97c783b */ /* 0x000ea20000004200 */
[C---:B------:R-:W-:Y:S01]  /*17110*/  FMUL.FTZ R53, R8.reuse, R53 ;  /* 0x0000003508357220 */ /* 0x040fe20000410000 */
[----:B------:R-:W-:Y:S01]  /*17120*/  MUFU.EX2 R184, R184 ;  /* 0x000000b800b87308 */ /* 0x000fe20000000800 */
[C---:B------:R-:W-:Y:S02]  /*17130*/  FMUL.FTZ R54, R3.reuse, R54 ;  /* 0x0000003603367220 */ /* 0x040fe40000410000 */
[C---:B-1----:R-:W-:Y:S03]  /*17140*/  HMMA.16816.F32.BF16 R16, R132.reuse, R24, R16 ;  /* 0x000000188410723c */ /* 0x042fe60000041810 */
        /* <DEDUP_REMOVED lines=13> */
[C---:B-----5:R-:W-:Y:S02]  /*17220*/  HMMA.16816.F32.BF16 R24, R132.reuse, R32, R24 ;  /* 0x000000208418723c */ /* 0x060fe40000041818 */
[----:B------:R-:W-:Y:S01]  /*17230*/  MUFU.EX2 R190, R190 ;  /* 0x000000be00be7308 */ /* 0x000fe20000000800 */
[C---:B------:R-:W-:Y:S02]  /*17240*/  FMUL.FTZ R60, R8.reuse, R60 ;  /* 0x0000003c083c7220 */ /* 0x040fe40000410000 */
        /* <DEDUP_REMOVED lines=8> */
[----:B------:R-:W3:Y:S01]  /*172d0*/  LDSM.16.MT88.4 R108, [R9+0x2000] ;  /* 0x00200000096c783b */ /* 0x000ee20000004200 */
[C---:B------:R-:W-:Y:S01]  /*172e0*/  FMUL.FTZ R63, R3.reuse, R63 ;  /* 0x0000003f033f7220 */ /* 0x040fe20000410000 */
[----:B------:R-:W-:Y:S01]  /*172f0*/  MUFU.EX2 R202, R202 ;  /* 0x000000ca00ca7308 */ /* 0x000fe20000000800 */
[C---:B------:R-:W-:Y:S02]  /*17300*/  FMUL.FTZ R64, R8.reuse, R64 ;  /* 0x0000004008407220 */ /* 0x040fe40000410000 */
[C---:B--2---:R-:W-:Y:S03]  /*17310*/  HMMA.16816.F32.BF16 R32, R132.reuse, R124, R32 ;  /* 0x0000007c8420723c */ /* 0x044fe60000041820 */
[C---:B------:R-:W-:Y:S02]  /*17320*/  FMUL.FTZ R65, R8.reuse, R65 ;  /* 0x0000004108417220 */ /* 0x040fe40000410000 */
[C---:B------:R-:W-:Y:S02]  /*17330*/  FMUL.FTZ R66, R3.reuse, R66 ;  /* 0x0000004203427220 */ /* 0x040fe40000410000 */
[C---:B------:R-:W-:Y:S01]  /*17340*/  FMUL.FTZ R67, R3.reuse, R67 ;  /* 0x0000004303437220 */ /* 0x040fe20000410000 */
[C---:B------:R-:W-:Y:S01]  /*17350*/  HMMA.16816.F32.BF16 R36, R132.reuse, R126, R36 ;  /* 0x0000007e8424723c */ /* 0x040fe20000041824 */
[----:B------:R-:W-:Y:S01]  /*17360*/  LDSM.16.MT88.4 R124, [R169+0x800] ;  /* 0x00080000a97c783b */ /* 0x000fe20000004200 */
[----:B------:R-:W-:Y:S02]  /*17370*/  MUFU.EX2 R191, R191 ;  /* 0x000000bf00bf7308 */ /* 0x000fe40000000800 */
[C---:B------:R-:W-:Y:S02]  /*17380*/  FMUL.FTZ R68, R8.reuse, R68 ;  /* 0x0000004408447220 */ /* 0x040fe40000410000 */
[C---:B------:R-:W-:Y:S02]  /*17390*/  FMUL.FTZ R69, R8.reuse, R69 ;  /* 0x0000004508457220 */ /* 0x040fe40000410000 */
[C---:B-1----:R-:W-:Y:S04]  /*173a0*/  HMMA.16816.F32.BF16 R40, R132.reuse, R116, R40 ;  /* 0x000000748428723c */ /* 0x042fe80000041828 */
[C---:B------:R-:W-:Y:S01]  /*173b0*/  FMUL.FTZ R70, R3.reuse, R70 ;  /* 0x0000004603467220 */ /* 0x040fe20000410000 */
[----:B------:R-:W-:Y:S01]  /*173c0*/  MUFU.EX2 R240, R240 ;  /* 0x000000f000f07308 */ /* 0x000fe20000000800 */
[C---:B------:R-:W-:Y:S02]  /*173d0*/  FMUL.FTZ R71, R3.reuse, R71 ;  /* 0x0000004703477220 */ /* 0x040fe40000410000 */
[C---:B------:R-:W-:Y:S01]  /*173e0*/  HMMA.16816.F32.BF16 R44, R132.reuse, R118, R44 ;  /* 0x00000076842c723c */ /* 0x040fe2000004182c */
[----:B------:R-:W-:Y:S03]  /*173f0*/  LDSM.16.MT88.4 R116, [R170+0x800] ;  /* 0x00080000aa74783b */ /* 0x000fe60000004200 */
[C---:B------:R-:W-:Y:S02]  /*17400*/  FMUL.FTZ R72, R8.reuse, R72 ;  /* 0x0000004808487220 */ /* 0x040fe40000410000 */
[C---:B------:R-:W-:Y:S01]  /*17410*/  FMUL.FTZ R73, R8.reuse, R73 ;  /* 0x0000004908497220 */ /* 0x040fe20000410000 */
[----:B------:R-:W-:Y:S01]  /*17420*/  MUFU.EX2 R203, R203 ;  /* 0x000000cb00cb7308 */ /* 0x000fe20000000800 */
[C---:B------:R-:W-:Y:S01]  /*17430*/  FMUL.FTZ R74, R3.reuse, R74 ;  /* 0x0000004a034a7220 */ /* 0x040fe20000410000 */
[C---:B---3--:R-:W-:Y:S03]  /*17440*/  HMMA.16816.F32.BF16 R48, R132.reuse, R108, R48 ;  /* 0x0000006c8430723c */ /* 0x048fe60000041830 */
[C---:B------:R-:W-:Y:S02]  /*17450*/  FMUL.FTZ R75, R3.reuse, R75 ;  /* 0x0000004b034b7220 */ /* 0x040fe40000410000 */
[C---:B------:R-:W-:Y:S03]  /*17460*/  FMUL.FTZ R76, R8.reuse, R76 ;  /* 0x0000004c084c7220 */ /* 0x040fe60000410000 */
[----:B------:R-:W-:Y:S01]  /*17470*/  MUFU.EX2 R241, R241 ;  /* 0x000000f100f17308 */ /* 0x000fe20000000800 */
[C---:B------:R-:W-:Y:S01]  /*17480*/  FMUL.FTZ R77, R8.reuse, R77 ;  /* 0x0000004d084d7220 */ /* 0x040fe20000410000 */
[C---:B------:R-:W-:Y:S01]  /*17490*/  HMMA.16816.F32.BF16 R52, R132.reuse, R110, R52 ;  /* 0x0000006e8434723c */ /* 0x040fe20000041834 */
[----:B------:R-:W1:Y:S02]  /*174a0*/  LDSM.16.MT88.4 R108, [R170+0x4000] ;  /* 0x00400000aa6c783b */ /* 0x000e640000004200 */
[C---:B------:R-:W-:Y:S02]  /*174b0*/  FMUL.FTZ R78, R3.reuse, R78 ;  /* 0x0000004e034e7220 */ /* 0x040fe40000410000 */
[C---:B------:R-:W-:Y:S03]  /*174c0*/  FMUL.FTZ R79, R3.reuse, R79 ;  /* 0x0000004f034f7220 */ /* 0x040fe60000410000 */
[C---:B------:R-:W-:Y:S01]  /*174d0*/  HMMA.16816.F32.BF16 R56, R132.reuse, R104, R56 ;  /* 0x000000688438723c */ /* 0x040fe20000041838 */
[----:B------:R-:W-:Y:S03]  /*174e0*/  MUFU.EX2 R242, R242 ;  /* 0x000000f200f27308 */ /* 0x000fe60000000800 */
[C---:B------:R-:W-:Y:S02]  /*174f0*/  FMUL.FTZ R88, R8.reuse, R88 ;  /* 0x0000005808587220 */ /* 0x040fe40000410000 */
[C---:B------:R-:W-:Y:S02]  /*17500*/  FMUL.FTZ R89, R8.reuse, R89 ;  /* 0x0000005908597220 */ /* 0x040fe40000410000 */
[C---:B------:R-:W-:Y:S01]  /*17510*/  HMMA.16816.F32.BF16 R60, R132.reuse, R106, R60 ;  /* 0x0000006a843c723c */ /* 0x040fe2000004183c */
[----:B------:R-:W2:Y:S02]  /*17520*/  LDSM.16.MT88.4 R104, [R9+0x4000] ;  /* 0x004000000968783b */ /* 0x000ea40000004200 */
[----:B------:R-:W-:Y:S01]  /*17530*/  MUFU.EX2 R244, R244 ;  /* 0x000000f400f47308 */ /* 0x000fe20000000800 */
[C---:B------:R-:W-:Y:S02]  /*17540*/  FMUL.FTZ R90, R3.reuse, R90 ;  /* 0x0000005a035a7220 */ /* 0x040fe40000410000 */
[----:B------:R-:W-:Y:S02]  /*17550*/  FMUL.FTZ R91, R3, R91 ;  /* 0x0000005b035b7220 */ /* 0x000fe40000410000 */
[C---:B------:R-:W-:Y:S04]  /*17560*/  HMMA.16816.F32.BF16 R64, R132.reuse, R112, R64 ;  /* 0x000000708440723c */ /* 0x040fe80000041840 */
[--C-:B------:R-:W-:Y:S01]  /*17570*/  FFMA.FTZ R179, R179, c[0x0][0x2d0], -R160.reuse ;  /* 0x0000b400b3b37a23 */ /* 0x100fe200000108a0 */
[----:B------:R-:W-:Y:S01]  /*17580*/  MUFU.EX2 R246, R246 ;  /* 0x000000f600f67308 */ /* 0x000fe20000000800 */
[C---:B------:R-:W-:Y:S02]  /*17590*/  FMUL.FTZ R92, R8.reuse, R92 ;  /* 0x0000005c085c7220 */ /* 0x040fe40000410000 */
[C---:B------:R-:W-:Y:S01]  /*175a0*/  HMMA.16816.F32.BF16 R68, R132.reuse, R114, R68 ;  /* 0x000000728444723c */ /* 0x040fe20000041844 */
[----:B------:R-:W3:Y:S03]  /*175b0*/  LDSM.16.MT88.4 R112, [R168+0x4000] ;  /* 0x00400000a870783b */ /* 0x000ee60000004200 */
[C---:B------:R-:W-:Y:S02]  /*175c0*/  FMUL.FTZ R93, R8.reuse, R93 ;  /* 0x0000005d085d7220 */ /* 0x040fe40000410000 */
[C---:B------:R-:W-:Y:S01]  /*175d0*/  FMUL.FTZ R94, R3.reuse, R94 ;  /* 0x0000005e035e7220 */ /* 0x040fe20000410000 */
[----:B------:R-:W4:Y:S01]  /*175e0*/  MUFU.EX2 R179, R179 ;  /* 0x000000b300b37308 */ /* 0x000f220000000800 */
[C---:B------:R-:W-:Y:S01]  /*175f0*/  FMUL.FTZ R95, R3.reuse, R95 ;  /* 0x0000005f035f7220 */ /* 0x040fe20000410000 */
[C---:B-1----:R-:W-:Y:S03]  /*17600*/  HMMA.16816.F32.BF16 R72, R132.reuse, R108, R72 ;  /* 0x0000006c8448723c */ /* 0x042fe60000041848 */
[C---:B------:R-:W-:Y:S02]  /*17610*/  FMUL.FTZ R96, R8.reuse, R96 ;  /* 0x0000006008607220 */ /* 0x040fe40000410000 */
[C---:B------:R-:W-:Y:S02]  /*17620*/  FMUL.FTZ R97, R8.reuse, R97 ;  /* 0x0000006108617220 */ /* 0x040fe40000410000 */
[C---:B------:R-:W-:Y:S01]  /*17630*/  FMUL.FTZ R98, R3.reuse, R98 ;  /* 0x0000006203627220 */ /* 0x040fe20000410000 */
[C---:B------:R-:W-:Y:S01]  /*17640*/  HMMA.16816.F32.BF16 R76, R132.reuse, R110, R76 ;  /* 0x0000006e844c723c */ /* 0x040fe2000004184c */
[----:B------:R-:W1:Y:S01]  /*17650*/  LDSM.16.MT88.4 R108, [R169+0x4000] ;  /* 0x00400000a96c783b */ /* 0x000e620000004200 */
[----:B------:R-:W5:Y:S02]  /*17660*/  MUFU.EX2 R247, R247 ;  /* 0x000000f700f77308 */ /* 0x000f640000000800 */
[C---:B------:R-:W-:Y:S02]  /*17670*/  FMUL.FTZ R80, R8.reuse, R80 ;  /* 0x0000005008507220 */ /* 0x040fe40000410000 */
[C---:B------:R-:W-:Y:S02]  /*17680*/  FMUL.FTZ R81, R8.reuse, R81 ;  /* 0x0000005108517220 */ /* 0x040fe40000410000 */
[C---:B------:R-:W-:Y:S04]  /*17690*/  FMUL.FTZ R82, R3.reuse, R82 ;  /* 0x0000005203527220 */ /* 0x040fe80000410000 */
[C---:B------:R-:W-:Y:S01]  /*176a0*/  FMUL.FTZ R83, R3.reuse, R83 ;  /* 0x0000005303537220 */ /* 0x040fe20000410000 */
[----:B------:R-:W-:Y:S01]  /*176b0*/  MUFU.EX2 R248, R248 ;  /* 0x000000f800f87308 */ /* 0x000fe20000000800 */
[C---:B------:R-:W-:Y:S02]  /*176c0*/  FMUL.FTZ R99, R3.reuse, R99 ;  /* 0x0000006303637220 */ /* 0x040fe40000410000 */
[C---:B------:R-:W-:Y:S02]  /*176d0*/  FMUL.FTZ R100, R8.reuse, R100 ;  /* 0x0000006408647220 */ /* 0x040fe40000410000 */
[C---:B------:R-:W-:Y:S01]  /*176e0*/  FMUL.FTZ R101, R8.reuse, R101 ;  /* 0x0000006508657220 */ /* 0x040fe20000410000 */
[C---:B--2---:R-:W-:Y:S03]  /*176f0*/  HMMA.16816.F32.BF16 R80, R132.reuse, R104, R80 ;  /* 0x000000688450723c */ /* 0x044fe60000041850 */
[C---:B------:R-:W-:Y:S02]  /*17700*/  FMUL.FTZ R84, R8.reuse, R84 ;  /* 0x0000005408547220 */ /* 0x040fe40000410000 */
[----:B------:R-:W-:Y:S02]  /*17710*/  FMUL.FTZ R85, R8, R85 ;  /* 0x0000005508557220 */ /* 0x000fe40000410000 */
[C---:B------:R-:W-:Y:S01]  /*17720*/  FMUL.FTZ R86, R3.reuse, R86 ;  /* 0x0000005603567220 */ /* 0x040fe20000410000 */
[----:B----4-:R-:W-:Y:S01]  /*17730*/  F2FP.BF16.PACK_AB R104, R180, R179 ;  /* 0x000000b3b468723e */ /* 0x010fe200000010ff */
[C---:B------:R-:W-:Y:S03]  /*17740*/  FMUL.FTZ R87, R3.reuse, R87 ;  /* 0x0000005703577220 */ /* 0x040fe60000410000 */
[C---:B------:R-:W-:Y:S01]  /*17750*/  FMUL.FTZ R102, R3.reuse, R102 ;  /* 0x0000006603667220 */ /* 0x040fe20000410000 */
[----:B------:R-:W-:Y:S01]  /*17760*/  F2FP.BF16.PACK_AB R105, R184, R183 ;  /* 0x000000b7b869723e */ /* 0x000fe200000010ff */
[----:B------:R-:W-:Y:S02]  /*17770*/  FMUL.FTZ R103, R3, R103 ;  /* 0x0000006703677220 */ /* 0x000fe40000410000 */
[C---:B------:R-:W-:Y:S03]  /*17780*/  HMMA.16816.F32.BF16 R84, R132.reuse, R106, R84 ;  /* 0x0000006a8454723c */ /* 0x040fe60000041854 */
[--C-:B------:R-:W-:Y:S02]  /*17790*/  FFMA.FTZ R187, R187, c[0x0][0x2d0], -R160.reuse ;  /* 0x0000b400bbbb7a23 */ /* 0x100fe400000108a0 */
[----:B------:R-:W-:Y:S02]  /*177a0*/  FFMA.FTZ R160, R155, c[0x0][0x2d0], -R160 ;  /* 0x0000b4009ba07a23 */ /* 0x000fe400000108a0 */
[----:B------:R-:W-:Y:S01]  /*177b0*/  F2FP.BF16.PACK_AB R106, R182, R181 ;  /* 0x000000b5b66a723e */ /* 0x000fe200000010ff */
[C---:B---3--:R-:W-:Y:S01]  /*177c0*/  HMMA.16816.F32.BF16 R88, R132.reuse, R112, R88 ;  /* 0x000000708458723c */ /* 0x048fe20000041858 */
[----:B------:R2:W3:Y:S03]  /*177d0*/  MUFU.EX2 R245, R160 ;  /* 0x000000a000f57308 */ /* 0x0004e60000000800 */
[----:B------:R-:W-:Y:S01]  /*177e0*/  F2FP.BF16.PACK_AB R107, R186, R185 ;  /* 0x000000b9ba6b723e */ /* 0x000fe200000010ff */
[--C-:B------:R-:W-:Y:S02]  /*177f0*/  FFMA.FTZ R188, R188, c[0x0][0x2d0], -R153.reuse ;  /* 0x0000b400bcbc7a23 */ /* 0x100fe40000010899 */
[----:B------:R-:W-:Y:S01]  /*17800*/  FFMA.FTZ R153, R152, c[0x0][0x2d0], -R153 ;  /* 0x0000b40098997a23 */ /* 0x000fe20000010899 */
[C---:B------:R-:W-:Y:S01]  /*17810*/  HMMA.16816.F32.BF16 R92, R132.reuse, R114, R92 ;  /* 0x00000072845c723c */ /* 0x040fe2000004185c */
[----:B------:R-:W4:Y:S02]  /*17820*/  LDSM.16.MT88.4 R112, [R9+0x800] ;  /* 0x000800000970783b */ /* 0x000f240000004200 */
[----:B------:R3:W3:Y:S01]  /*17830*/  MUFU.EX2 R249, R153 ;  /* 0x0000009900f97308 */ /* 0x0006e20000000800 */
[----:B------:R-:W-:Y:S02]  /*17840*/  FFMA.FTZ R178, R8, R239, R178 ;  /* 0x000000ef08b27223 */ /* 0x000fe400000100b2 */
[----:B------:R-:W-:Y:S02]  /*17850*/  FFMA.FTZ R174, R3, R238, R174 ;  /* 0x000000ee03ae7223 */ /* 0x000fe400000100ae */
[C---:B-1----:R-:W-:Y:S04]  /*17860*/  HMMA.16816.F32.BF16 R96, R132.reuse, R108, R96 ;  /* 0x0000006c8460723c */ /* 0x042fe80000041860 */
[----:B------:R-:W-:Y:S01]  /*17870*/  FADD.FTZ R177, R177, R178 ;  /* 0x000000b2b1b17221 */ /* 0x000fe20000010000 */
[----:B------:R-:W1:Y:S01]  /*17880*/  MUFU.EX2 R187, R187 ;  /* 0x000000bb00bb7308 */ /* 0x000e620000000800 */
[----:B------:R-:W-:Y:S02]  /*17890*/  FADD.FTZ R173, R173, R174 ;  /* 0x000000aeadad7221 */ /* 0x000fe40000010000 */
[----:B------:R-:W-:Y:S01]  /*178a0*/  HMMA.16816.F32.BF16 R100, R132, R110, R100 ;  /* 0x0000006e8464723c */ /* 0x000fe20000041864 */
[----:B------:R-:W1:Y:S03]  /*178b0*/  LDSM.16.MT88.4 R108, [R169+0x2800] ;  /* 0x00280000a96c783b */ /* 0x000e660000004200 */
[----:B------:R-:W-:Y:S02]  /*178c0*/  FADD.FTZ R176, R176, R177 ;  /* 0x000000b1b0b07221 */ /* 0x000fe40000010000 */
[----:B------:R-:W-:Y:S01]  /*178d0*/  FADD.FTZ R172, R172, R173 ;  /* 0x000000adacac7221 */ /* 0x000fe20000010000 */
[----:B------:R-:W1:Y:S01]  /*178e0*/  MUFU.EX2 R188, R188 ;  /* 0x000000bc00bc7308 */ /* 0x000e620000000800 */
[C---:B------:R-:W-:Y:S01]  /*178f0*/  HMMA.16816.F32.BF16 R4, R104.reuse, R116, R4 ;  /* 0x000000746804723c */ /* 0x040fe20000041804 */
[----:B--2---:R-:W-:Y:S04]  /*17900*/  LDSM.16.MT88.4 R160, [R168+0x3800] ;  /* 0x00380000a8a0783b */ /* 0x004fe80000004200 */
[----:B------:R-:W-:Y:S02]  /*17910*/  FADD.FTZ R176, R175, R176 ;  /* 0x000000b0afb07221 */ /* 0x000fe40000010000 */
[----:B------:R-:W-:Y:S01]  /*17920*/  FADD.FTZ R172, R171, R172 ;  /* 0x000000acabac7221 */ /* 0x000fe20000010000 */
[C---:B------:R-:W-:Y:S01]  /*17930*/  HMMA.16816.F32.BF16 R12, R104.reuse, R118, R12 ;  /* 0x00000076680c723c */ /* 0x040fe2000004180c */
[----:B------:R-:W-:Y:S03]  /*17940*/  LDSM.16.MT88.4 R116, [R9+0x4800] ;  /* 0x004800000974783b */ /* 0x000fe60000004200 */
[----:B------:R-:W-:Y:S02]  /*17950*/  FADD.FTZ R179, R179, R176 ;  /* 0x000000b0b3b37221 */ /* 0x000fe40000010000 */
[----:B------:R-:W-:Y:S02]  /*17960*/  FADD.FTZ R183, R183, R172 ;  /* 0x000000acb7b77221 */ /* 0x000fe40000010000 */
[----:B------:R-:W-:Y:S01]  /*17970*/  FADD.FTZ R180, R180, R179 ;  /* 0x000000b3b4b47221 */ /* 0x000fe20000010000 */
[C---:B----4-:R-:W-:Y:S01]  /*17980*/  HMMA.16816.F32.BF16 R16, R104.reuse, R112, R16 ;  /* 0x000000706810723c */ /* 0x050fe20000041810 */
[----:B---3--:R-:W-:Y:S02]  /*17990*/  LDSM.16.MT88.4 R152, [R170+0x3800] ;  /* 0x00380000aa98783b */ /* 0x008fe40000004200 */
[----:B------:R-:W-:Y:S02]  /*179a0*/  FADD.FTZ R184, R184, R183 ;  /* 0x000000b7b8b87221 */ /* 0x000fe40000010000 */
[----:B------:R-:W-:Y:S02]  /*179b0*/  FADD.FTZ R181, R181, R180 ;  /* 0x000000b4b5b57221 */ /* 0x000fe40000010000 */
[----:B------:R-:W-:Y:S01]  /*179c0*/  FADD.FTZ R185, R185, R184 ;  /* 0x000000b8b9b97221 */ /* 0x000fe20000010000 */
[C---:B------:R-:W-:Y:S01]  /*179d0*/  HMMA.16816.F32.BF16 R20, R104.reuse, R114, R20 ;  /* 0x000000726814723c */ /* 0x040fe20000041814 */
[----:B------:R-:W2:Y:S03]  /*179e0*/  LDSM.16.MT88.4 R112, [R170+0x4800] ;  /* 0x00480000aa70783b */ /* 0x000ea60000004200 */
[----:B------:R-:W-:Y:S02]  /*179f0*/  FADD.FTZ R182, R182, R181 ;  /* 0x000000b5b6b67221 */ /* 0x000fe40000010000 */
[----:B------:R-:W-:Y:S02]  /*17a00*/  FADD.FTZ R186, R186, R185 ;  /* 0x000000b9baba7221 */ /* 0x000fe40000010000 */
[C---:B------:R-:W-:Y:S08]  /*17a10*/  HMMA.16816.F32.BF16 R24, R104.reuse, R120, R24 ;  /* 0x000000786818723c */ /* 0x040ff00000041818 */
[C---:B------:R-:W-:Y:S01]  /*17a20*/  HMMA.16816.F32.BF16 R28, R104.reuse, R122, R28 ;  /* 0x0000007a681c723c */ /* 0x040fe2000004181c */
[----:B------:R-:W3:Y:S07]  /*17a30*/  LDSM.16.MT88.4 R120, [R168+0x4800] ;  /* 0x00480000a878783b */ /* 0x000eee0000004200 */
[C---:B------:R-:W-:Y:S08]  /*17a40*/  HMMA.16816.F32.BF16 R32, R104.reuse, R124, R32 ;  /* 0x0000007c6820723c */ /* 0x040ff00000041820 */
[C---:B------:R-:W-:Y:S01]  /*17a50*/  HMMA.16816.F32.BF16 R36, R104.reuse, R126, R36 ;  /* 0x0000007e6824723c */ /* 0x040fe20000041824 */
[----:B------:R-:W-:Y:S07]  /*17a60*/  LDSM.16.MT88.4 R124, [R169+0x1000] ;  /* 0x00100000a97c783b */ /* 0x000fee0000004200 */
[C---:B------:R-:W-:Y:S08]  /*17a70*/  HMMA.16816.F32.BF16 R40, R104.reuse, R128, R40 ;  /* 0x000000806828723c */ /* 0x040ff00000041828 */
[C---:B------:R-:W-:Y:S01]  /*17a80*/  HMMA.16816.F32.BF16 R44, R104.reuse, R130, R44 ;  /* 0x00000082682c723c */ /* 0x040fe2000004182c */
[----:B------:R-:W-:Y:S07]  /*17a90*/  LDSM.16.MT88.4 R128, [R9+0x3000] ;  /* 0x003000000980783b */ /* 0x000fee0000004200 */
[C---:B------:R-:W-:Y:S07]  /*17aa0*/  HMMA.16816.F32.BF16 R48, R104.reuse, R144, R48 ;  /* 0x000000906830723c */ /* 0x040fee0000041830 */
[----:B------:R-:W-:Y:S01]  /*17ab0*/  F2FP.BF16.PACK_AB R144, R242, R241 ;  /* 0x000000f1f290723e */ /* 0x000fe200000010ff */
[C---:B------:R-:W-:Y:S04]  /*17ac0*/  HMMA.16816.F32.BF16 R52, R104.reuse, R146, R52 ;  /* 0x000000926834723c */ /* 0x040fe80000041834 */
[----:B-----5:R-:W-:Y:S03]  /*17ad0*/  F2FP.BF16.PACK_AB R145, R247, R246 ;  /* 0x000000f6f791723e */ /* 0x020fe600000010ff */
[----:B------:R-:W-:Y:S01]  /*17ae0*/  F2FP.BF16.PACK_AB R146, R245, R244 ;  /* 0x000000f4f592723e */ /* 0x000fe200000010ff */
        /* <DEDUP_REMOVED lines=72> */
[C---:B------:R-:W-:Y:S01]  /*17f70*/  HMMA.16816.F32.BF16 R132, R144.reuse, R128, R4 ;  /* 0x000000809084723c */ /* 0x040fe20000041804 */
[----:B------:R-:W2:Y:S07]  /*17f80*/  LDSM.16.MT88.4 R4, [R170+0x5800] ;  /* 0x00580000aa04783b */ /* 0x000eae0000004200 */
[C---:B------:R-:W-:Y:S01]  /*17f90*/  HMMA.16816.F32.BF16 R128, R144.reuse, R130, R12 ;  /* 0x000000829080723c */ /* 0x040fe2000004180c */
[----:B------:R4:W5:Y:S07]  /*17fa0*/  LDSM.16.MT88.4 R12, [R9+0x5800] ;  /* 0x00580000090c783b */ /* 0x00096e0000004200 */
[C---:B---3--:R-:W-:Y:S01]  /*17fb0*/  HMMA.16816.F32.BF16 R124, R144.reuse, R120, R16 ;  /* 0x00000078907c723c */ /* 0x048fe20000041810 */
[----:B------:R-:W3:Y:S07]  /*17fc0*/  LDSM.16.MT88.4 R16, [R168+0x5800] ;  /* 0x00580000a810783b */ /* 0x000eee0000004200 */
[C---:B------:R-:W-:Y:S07]  /*17fd0*/  HMMA.16816.F32.BF16 R120, R144.reuse, R122, R20 ;  /* 0x0000007a9078723c */ /* 0x040fee0000041814 */
[----:B------:R-:W-:Y:S01]  /*17fe0*/  IADD3 R21, R243, -0x2, RZ ;  /* 0xfffffffef3157810 */ /* 0x000fe20007ffe0ff */
[C---:B-1----:R-:W-:Y:S03]  /*17ff0*/  HMMA.16816.F32.BF16 R116, R144.reuse, R108, R24 ;  /* 0x0000006c9074723c */ /* 0x042fe60000041818 */
[C---:B------:R-:W-:Y:S05]  /*18000*/  ISETP.GE.AND P0, PT, R21.reuse, R232, PT ;  /* 0x000000e81500720c */ /* 0x040fea0003f06270 */
[C---:B------:R-:W-:Y:S08]  /*18010*/  HMMA.16816.F32.BF16 R112, R144.reuse, R110, R28 ;  /* 0x0000006e9070723c */ /* 0x040ff0000004181c */
[C---:B------:R-:W-:Y:S03]  /*18020*/  HMMA.16816.F32.BF16 R108, R144.reuse, R148, R32 ;  /* 0x00000094906c723c */ /* 0x040fe60000041820 */
[----:B------:R-:W-:Y:S01]  /*18030*/  @P0 ISETP.GE.AND P3, PT, R228, c[0x0][0x1d4], PT ;  /* 0x00007500e4000a0c */ /* 0x000fe20003f66270 */
[C---:B----4-:R-:W-:Y:S04]  /*18040*/  @P0 IMAD.WIDE.U32 R8, R21.reuse, c[0x0][0x1e0], RZ ;  /* 0x0000780015080a25 */ /* 0x050fe800078e00ff */
[C---:B------:R-:W-:Y:S04]  /*18050*/  HMMA.16816.F32.BF16 R104, R144.reuse, R150, R36 ;  /* 0x000000969068723c */ /* 0x040fe80000041824 */
[----:B------:R-:W-:Y:S04]  /*18060*/  @P0 SHF.L.U32 R3, R8, 0x6, RZ ;  /* 0x0000000608030819 */ /* 0x000fe800000006ff */
        /* <DEDUP_REMOVED lines=12> */
[----:B------:R-:W-:Y:S01]  /*18130*/  @P0 IMAD R4, R21, c[0x0][0x1e4], R4 ;  /* 0x0000790015040a24 */ /* 0x000fe200078e0204 */
[C---:B-----5:R-:W-:Y:S04]  /*18140*/  HMMA.16816.F32.BF16 R80, R144.reuse, R12, R80 ;  /* 0x0000000c9050723c */ /* 0x060fe80000041850 */
[----:B------:R-:W-:Y:S02]  /*18150*/  @P0 IADD3 R9, R9, R4, RZ ;  /* 0x0000000409090210 */ /* 0x000fe40007ffe0ff */
[----:B------:R-:W1:Y:S01]  /*18160*/  LDSM.16.MT88.4 R4, [R169+0x5800] ;  /* 0x00580000a904783b */ /* 0x000e620000004200 */
[----:B------:R-:W-:Y:S01]  /*18170*/  @P0 MOV R12, c[0x0][0x1e4] ;  /* 0x00007900000c0a02 */ /* 0x000fe20000000f00 */
[C---:B------:R-:W-:Y:S04]  /*18180*/  HMMA.16816.F32.BF16 R84, R144.reuse, R14, R84 ;  /* 0x0000000e9054723c */ /* 0x040fe80000041854 */
[----:B------:R-:W-:Y:S02]  /*18190*/  @P0 SHF.L.U64.HI R8, R8, 0x6, R9 ;  /* 0x0000000608080819 */ /* 0x000fe40000010209 */
[----:B------:R-:W-:Y:S02]  /*181a0*/  @P0 MOV R9, c[0x0][0x1e0] ;  /* 0x0000780000090a02 */ /* 0x000fe40000000f00 */
[C---:B---3--:R-:W-:Y:S04]  /*181b0*/  HMMA.16816.F32.BF16 R88, R144.reuse, R16, R88 ;  /* 0x000000109058723c */ /* 0x048fe80000041858 */
[C---:B------:R-:W-:Y:S04]  /*181c0*/  @P0 LEA R13, P1, R9.reuse, R3, 0x5 ;  /* 0x00000003090d0211 */ /* 0x040fe800078228ff */
[----:B------:R-:W-:Y:S01]  /*181d0*/  @P0 LEA.HI.X R12, R9, R8, R12, 0x5, P1 ;  /* 0x00000008090c0211 */ /* 0x000fe200008f2c0c */
[C---:B------:R-:W-:Y:S03]  /*181e0*/  HMMA.16816.F32.BF16 R92, R144.reuse, R18, R92 ;  /* 0x00000012905c723c */ /* 0x040fe6000004185c */
[----:B------:R-:W-:Y:S02]  /*181f0*/  P2R R9, PR, RZ, 0x4 ;  /* 0x00000004ff097803 */ /* 0x000fe40000000000 */
[-C--:B------:R-:W-:Y:S02]  /*18200*/  @P0 IADD3 R13, P5, R13, R236.reuse, RZ ;  /* 0x000000ec0d0d0210 */ /* 0x080fe40007fbe0ff */
[----:B------:R-:W-:Y:S02]  /*18210*/  @P0 IADD3 R3, P1, R3, R236, RZ ;  /* 0x000000ec03030210 */ /* 0x000fe40007f3e0ff */
[-C--:B------:R-:W-:Y:S02]  /*18220*/  @P0 IADD3.X R12, R12, R231.reuse, RZ, P5, !PT ;  /* 0x000000e70c0c0210 */ /* 0x080fe40002ffe4ff */
[----:B------:R-:W-:Y:S02]  /*18230*/  ISETP.NE.AND P5, PT, R9, RZ, PT ;  /* 0x000000ff0900720c */ /* 0x000fe40003fa5270 */
[----:B------:R-:W-:Y:S02]  /*18240*/  @P0 LEA R16, P6, R3, c[0x0][0x1c8], 0x1 ;  /* 0x0000720003100a11 */ /* 0x000fe400078c08ff */
[----:B------:R-:W-:Y:S02]  /*18250*/  SEL R233, R233, RZ, !P5 ;  /* 0x000000ffe9e97207 */ /* 0x000fe40006800000 */
[----:B------:R-:W-:Y:S02]  /*18260*/  @P0 IADD3.X R14, R8, R231, RZ, P1, !PT ;  /* 0x000000e7080e0210 */ /* 0x000fe40000ffe4ff */
[----:B------:R-:W-:Y:S02]  /*18270*/  @P0 ISETP.GE.AND P2, PT, R215, c[0x0][0x1d4], PT ;  /* 0x00007500d7000a0c */ /* 0x000fe40003f46270 */
[----:B------:R-:W-:Y:S01]  /*18280*/  @P0 LEA.HI.X R17, R3, c[0x0][0x1cc], R14, 0x1, P6 ;  /* 0x0000730003110a11 */ /* 0x000fe200030f0c0e */
[----:B------:R-:W-:Y:S01]  /*18290*/  @P0 IMAD R3, R233, 0x6000, R11 ;  /* 0x00006000e9030824 */ /* 0x000fe200078e020b */
[----:B------:R-:W-:Y:S01]  /*182a0*/  @P0 ISETP.GE.AND P1, PT, R214, c[0x0][0x1d4], PT ;  /* 0x00007500d6000a0c */ /* 0x000fe20003f26270 */
[C---:B-1----:R-:W-:Y:S03]  /*182b0*/  HMMA.16816.F32.BF16 R96, R144.reuse, R4, R96 ;  /* 0x000000049060723c */ /* 0x042fe60000041860 */
[----:B------:R-:W-:Y:S01]  /*182c0*/  @!PT LDS RZ, [RZ] ;  /* 0x00000000fffff984 */ /* 0x000fe20000000800 */
[----:B------:R-:W-:Y:S01]  /*182d0*/  @!PT LDS RZ, [RZ] ;  /* 0x00000000fffff984 */ /* 0x000fe20000000800 */
[----:B------:R-:W-:Y:S01]  /*182e0*/  @!PT LDS RZ, [RZ] ;  /* 0x00000000fffff984 */ /* 0x000fe20000000800 */
[----:B------:R1:W-:Y:S01]  /*182f0*/  @P0 LDGSTS.E.BYPASS.LTC128B.128 [R3], [R16.64], !P3 ;  /* 0x0000000010030fae */ /* 0x0003e2000d901d48 */
[C---:B------:R-:W-:Y:S04]  /*18300*/  @P0 LEA R8, P4, R13.reuse, c[0x0][0x1c8], 0x1 ;  /* 0x000072000d080a11 */ /* 0x040fe800078808ff */
[----:B------:R-:W-:Y:S01]  /*18310*/  @P0 LEA.HI.X R9, R13, c[0x0][0x1cc], R12, 0x1, P4 ;  /* 0x000073000d090a11 */ /* 0x000fe200020f0c0c */
[----:B------:R-:W-:Y:S02]  /*18320*/  HMMA.16816.F32.BF16 R100, R144, R6, R100 ;  /* 0x000000069064723c */ /* 0x000fe40000041864 */
[----:B------:R1:W-:Y:S08]  /*18330*/  @P0 LDGSTS.E.BYPASS.LTC128B.128 [R3+0x2000], [R16.64+0x80], !P2 ;  /* 0x0200008010030fae */ /* 0x0003f0000d101d48 */
[----:B------:R1:W-:Y:S08]  /*18340*/  @P0 LDGSTS.E.BYPASS.LTC128B.128 [R3+0x4000], [R16.64+0x100], !P1 ;  /* 0x0400010010030fae */ /* 0x0003f0000c901d48 */
[----:B------:R1:W-:Y:S08]  /*18350*/  @P0 LDGSTS.E.BYPASS.LTC128B.128 [R3+0x1000], [R8.64], !P3 ;  /* 0x0100000008030fae */ /* 0x0003f0000d901d48 */
[----:B------:R1:W-:Y:S08]  /*18360*/  @P0 LDGSTS.E.BYPASS.LTC128B.128 [R3+0x3000], [R8.64+0x80], !P2 ;  /* 0x0300008008030fae */ /* 0x0003f0000d101d48 */
[----:B------:R1:W-:Y:S01]  /*18370*/  @P0 LDGSTS.E.BYPASS.LTC128B.128 [R3+0x5000], [R8.64+0x100], !P1 ;  /* 0x0500010008030fae */ /* 0x0003e2000c901d48 */
[----:B------:R-:W-:Y:S02]  /*18380*/  ISETP.GE.AND P0, PT, R232, R243, PT ;  /* 0x000000f3e800720c */ /* 0x000fe40003f06270 */
[C---:B------:R-:W-:Y:S02]  /*18390*/  ISETP.GE.AND P1, PT, R199.reuse, 0x1, PT ;  /* 0x00000001c700780c */ /* 0x040fe40003f26270 */
[----:B------:R-:W-:Y:S03]  /*183a0*/  MOV R243, R204 ;  /* 0x000000cc00f37202 */ /* 0x000fe60000000f00 */
[----:B------:R-:W0:Y:S01]  /*183b0*/  LDGDEPBAR ;  /* 0x00000000000079af */ /* 0x000e220000000000 */
[----:B-1----:R-:W-:Y:S02]  /*183c0*/  IADD3 R3, R199, 0x1, RZ ;  /* 0x00000001c7037810 */ /* 0x002fe40007ffe0ff */
[----:B------:R-:W-:Y:S02]  /*183d0*/  MOV R9, R2 ;  /* 0x0000000200097202 */ /* 0x000fe40000000f00 */
[----:B------:R-:W-:Y:S02]  /*183e0*/  SEL R199, R3, RZ, !P1 ;  /* 0x000000ff03c77207 */ /* 0x000fe40004800000 */
[----:B------:R-:W-:Y:S01]  /*183f0*/  MOV R3, R0 ;  /* 0x0000000000037202 */ /* 0x000fe20000000f00 */
[----:B------:R-:W-:-:S05]  /*18400*/  @!P0 BRA `(.L_x_2367) ;  /* 0xffffd31000008947 */ /* 0x000fca000383ffff */
.L_x_2366:
[----:B-1----:R-:W-:Y:S02]  /*18410*/  MOV R6, 0x1f ;  /* 0x0000001f00067802 */ /* 0x002fe40000000f00 */
[----:B------:R-:W-:Y:S01]  /*18420*/  MOV R3, 0xffffffff ;  /* 0xffffffff00037802 */ /* 0x000fe20000000f00 */
[----:B------:R-:W-:Y:S05]  /*18430*/  BRA.DIV ~URZ, `(.L_x_2368) ;  /* 0x000052727f007947 */ /* 0x000fea000b800000 */
[----:B------:R1:W2:Y:S02]  /*18440*/  SHFL.BFLY PT, R5, R239, 0x2, 0x1f ;  /* 0x0c401f00ef057f89 */ /* 0x0002a400000e0000 */
.L_x_2441:
[----:B--2---:R-:W-:Y:S01]  /*18450*/  FADD.FTZ R14, R5, R239 ;  /* 0x000000ef050e7221 */ /* 0x004fe20000010000 */
[----:B------:R-:W-:Y:S05]  /*18460*/  BRA.DIV ~URZ, `(.L_x_2369) ;  /* 0x000052927f007947 */ /* 0x000fea000b800000 */
[----:B------:R-:W2:Y:S04]  /*18470*/  SHFL.BFLY PT, R3, R238, 0x2, 0x1f ;  /* 0x0c401f00ee037f89 */ /* 0x000ea800000e0000 */
[----:B------:R-:W3:Y:S01]  /*18480*/  SHFL.BFLY PT, R5, R14, 0x1, 0x1f ;  /* 0x0c201f000e057f89 */ /* 0x000ee200000e0000 */
[----:B--2---:R-:W-:-:S02]  /*18490*/  FADD.FTZ R12, R3, R238 ;  /* 0x000000ee030c7221 */ /* 0x004fc40000010000 */
[----:B---3--:R-:W-:-:S03]  /*184a0*/  FADD.FTZ R4, R14, R5 ;  /* 0x000000050e047221 */ /* 0x008fc60000010000 */
[----:B------:R2:W3:Y:S04]  /*184b0*/  SHFL.BFLY PT, R3, R12, 0x1, 0x1f ;  /* 0x0c201f000c037f89 */ /* 0x0004e800000e0000 */
.L_x_2442:
[----:B------:R-:W-:Y:S01]  /*184c0*/  FSETP.NE.FTZ.AND P1, PT, R4, RZ, PT ;  /* 0x000000ff0400720b */ /* 0x000fe20003f35000 */
[----:B--23--:R-:W-:Y:S01]  /*184d0*/  FADD.FTZ R12, R3, R12 ;  /* 0x0000000c030c7221 */ /* 0x00cfe20000010000 */
[----:B------:R-:W-:Y:S02]  /*184e0*/  MOV R13, RZ ;  /* 0x000000ff000d7202 */ /* 0x000fe40000000f00 */
[----:B------:R-:W-:Y:S02]  /*184f0*/  MOV R3, RZ ;  /* 0x000000ff00037202 */ /* 0x000fe40000000f00 */
[----:B------:R-:W-:Y:S02]  /*18500*/  FSETP.NE.FTZ.AND P0, PT, R12, RZ, PT ;  /* 0x000000ff0c00720b */ /* 0x000fe40003f15000 */
[----:B------:R-:W-:Y:S02]  /*18510*/  MOV R16, 0xff800000 ;  /* 0xff80000000107802 */ /* 0x000fe40000000f00 */
[----:B------:R-:W-:-:S03]  /*18520*/  MOV R17, 0x1 ;  /* 0x0000000100117802 */ /* 0x000fc60000000f00 */
[----:B------:R-:W2:Y:S01]  /*18530*/  @P1 MUFU.LG2 R5, R4 ;  /* 0x0000000400051308 */ /* 0x000ea20000000c00 */
[----:B------:R-:W-:-:S05]  /*18540*/  @P1 MOV R6, 0x3f317218 ;  /* 0x3f31721800061802 */ /* 0x000fca0000000f00 */
[----:B------:R-:W-:Y:S02]  /*18550*/  @P1 FMUL.FTZ R6, R6, c[0x0][0x2d0] ;  /* 0x0000b40006061a20 */ /* 0x000fe40000410000 */
[----:B------:R-:W3:Y:S08]  /*18560*/  @P1 MUFU.RCP R13, R4 ;  /* 0x00000004000d1308 */ /* 0x000ef00000001000 */
[----:B------:R-:W-:Y:S01]  /*18570*/  @P0 MUFU.RCP R3, R12 ;  /* 0x0000000c00030308 */ /* 0x000fe20000001000 */
[----:B--2---:R-:W-:-:S04]  /*18580*/  @P1 FMUL.FTZ R5, R5, 0.69314718246459960938 ;  /* 0x3f31721805051820 */ /* 0x004fc80000410000 */
[----:B------:R-:W-:Y:S01]  /*18590*/  @P1 FFMA.FTZ R16, R6, R2, R5 ;  /* 0x0000000206101223 */ /* 0x000fe20000010005 */
[----:B------:R-:W-:Y:S02]  /*185a0*/  MOV R2, 0xff800000 ;  /* 0xff80000000027802 */ /* 0x000fe40000000f00 */
[----:B------:R-:W2:Y:S01]  /*185b0*/  @P0 MUFU.LG2 R12, R12 ;  /* 0x0000000c000c0308 */ /* 0x000ea20000000c00 */
[C---:B---3--:R-:W-:Y:S02]  /*185c0*/  FMUL.FTZ R132, R13.reuse, R132 ;  /* 0x000000840d847220 */ /* 0x048fe40000410000 */
        /* <DEDUP_REMOVED lines=47> */
[----:B------:R-:W-:Y:S01]  /*188c0*/  @P0 MOV R13, 0x3f317218 ;  /* 0x3f317218000d0802 */ /* 0x000fe20000000f00 */
[----:B--2---:R-:W-:Y:S02]  /*188d0*/  @P0 FMUL.FTZ R12, R12, 0.69314718246459960938 ;  /* 0x3f3172180c0c0820 */ /* 0x004fe40000410000 */
[----:B------:R-:W-:Y:S02]  /*188e0*/  FMUL.FTZ R134, R3, R134 ;  /* 0x0000008603867220 */ /* 0x000fe40000410000 */
        /* <DEDUP_REMOVED lines=48> */
[----:B------:R-:W-:Y:S02]  /*18bf0*/  @P0 FFMA.FTZ R2, R13, R0, R12 ;  /* 0x000000000d020223 */ /* 0x000fe4000001000c */
.L_x_2301:
[----:B------:R-:W-:Y:S01]  /*18c00*/  LOP3.LUT P0, RZ, R213, 0xff, RZ, 0xc0, !PT ;  /* 0x000000ffd5ff7812 */ /* 0x000fe2000780c0ff */
[----:B------:R-:W-:-:S12]  /*18c10*/  BSSY B0, `(.L_x_2370) ;  /* 0x000000f000007945 */ /* 0x000fd80003800000 */
[----:B------:R-:W-:Y:S05]  /*18c20*/  @P0 BRA `(.L_x_2371) ;  /* 0x000000d000000947 */ /* 0x000fea0003800000 */
[----:B------:R-:W2:Y:S01]  /*18c30*/  S2R R3, SR_LANEID ;  /* 0x0000000000037919 */ /* 0x000ea20000000000 */
[----:B------:R-:W-:Y:S01]  /*18c40*/  VOTEU.ANY UR4, UPT, PT ;  /* 0x0000000000047886 */ /* 0x000fe200038e0100 */
[----:B------:R-:W-:Y:S01]  /*18c50*/  IMAD.MOV.U32 R18, RZ, RZ, c[0x0][0x560] ;  /* 0x00015800ff127624 */ /* 0x000fe200078e00ff */
[----:B------:R-:W2:Y:S01]  /*18c60*/  FLO.U32 R12, UR4 ;  /* 0x00000004000c7d00 */ /* 0x000ea200080e0000 */
[----:B------:R-:W-:-:S07]  /*18c70*/  IMAD.MOV.U32 R19, RZ, RZ, c[0x0][0x564] ;  /* 0x00015900ff137624 */ /* 0x000fce00078e00ff */
[----:B------:R-:W3:Y:S01]  /*18c80*/  POPC R13, UR4 ;  /* 0x00000004000d7d09 */ /* 0x000ee20008000000 */
[----:B--2---:R-:W-:-:S13]  /*18c90*/  ISETP.EQ.U32.AND P0, PT, R12, R3, PT ;  /* 0x000000030c00720c */ /* 0x004fda0003f02070 */
[----:B---3--:R-:W2:Y:S04]  /*18ca0*/  @P0 ATOMG.E.ADD.STRONG.GPU PT, R3, [R18.64], R13 ;  /* 0x0000000d120309a8 */ /* 0x008ea800081ee1c8 */
[----:B------:R-:W3:Y:S02]  /*18cb0*/  S2R R0, SR_LTMASK ;  /* 0x0000000000007919 */ /* 0x000ee40000003900 */
[----:B---3--:R-:W-:-:S04]  /*18cc0*/  LOP3.LUT R0, R0, UR4, RZ, 0xc0, !PT ;  /* 0x0000000400007c12 */ /* 0x008fc8000f8ec0ff */
[----:B------:R-:W3:Y:S01]  /*18cd0*/  POPC R208, R0 ;  /* 0x0000000000d07309 */ /* 0x000ee20000000000 */
[----:B--2---:R-:W3:Y:S02]  /*18ce0*/  SHFL.IDX PT, R3, R3, R12, 0x1f ;  /* 0x00001f0c03037589 */ /* 0x004ee400000e0000 */
[----:B---3--:R-:W-:-:S05]  /*18cf0*/  IADD3 R208, R3, c[0x0][0xc], R208 ;  /* 0x0000030003d07a10 */ /* 0x008fca0007ffe0d0 */
.L_x_2371:
[----:B------:R-:W-:Y:S05]  /*18d00*/  BSYNC B0 ;  /* 0x0000000000007941 */ /* 0x000fea0003800000 */
.L_x_2370:
[----:B------:R-:W-:Y:S01]  /*18d10*/  PRMT R17, R17, 0x9910, RZ ;  /* 0x0000991011117816 */ /* 0x000fe200000000ff */
[----:B------:R-:W-:Y:S01]  /*18d20*/  BSSY B1, `(.L_x_2372) ;  /* 0x000033c000017945 */ /* 0x000fe20003800000 */
[----:B------:R-:W-:Y:S02]  /*18d30*/  IMAD.MOV.U32 R3, RZ, RZ, R208 ;  /* 0x000000ffff037224 */ /* 0x000fe400078e00d0 */
[----:B------:R-:W-:-:S13]  /*18d40*/  ISETP.NE.AND P0, PT, R17, RZ, PT ;  /* 0x000000ff1100720c */ /* 0x000fda0003f05270 */
[----:B------:R-:W-:Y:S05]  /*18d50*/  @!P0 BRA `(.L_x_2373) ;  /* 0x0000274000008947 */ /* 0x000fea0003800000 */
[----:B------:R-:W-:Y:S01]  /*18d60*/  SHF.R.S32.HI R0, RZ, 0x1f, R213 ;  /* 0x0000001fff007819 */ /* 0x000fe200000114d5 */
[----:B------:R-:W-:Y:S01]  /*18d70*/  WARPSYNC 0xffffffff ;  /* 0xffffffff00007948 */ /* 0x000fe20003800000 */
[----:B------:R-:W-:Y:S01]  /*18d80*/  BAR.SYNC.DEFER_BLOCKING 0x1, 0x100 ;  /* 0x0044000000007b1d */ /* 0x000fe20000010000 */
[----:B------:R-:W-:Y:S02]  /*18d90*/  F2FP.BF16.PACK_AB R23, R133, R132 ;  /* 0x000000848517723e */ /* 0x000fe400000010ff */
[CC--:B------:R-:W-:Y:S02]  /*18da0*/  LEA.HI R12, R0.reuse, R213.reuse, RZ, 0x2 ;  /* 0x000000d5000c7211 */ /* 0x0c0fe400078f10ff */
[----:B------:R-:W-:Y:S02]  /*18db0*/  LEA.HI R19, R0, R213, RZ, 0x5 ;  /* 0x000000d500137211 */ /* 0x000fe400078f28ff */
[----:B------:R-:W-:Y:S02]  /*18dc0*/  SHF.R.S32.HI R12, RZ, 0x1f, R12 ;  /* 0x0000001fff0c7819 */ /* 0x000fe4000001140c */
[----:B------:R-:W-:-:S02]  /*18dd0*/  SHF.R.S32.HI R19, RZ, 0x5, R19 ;  /* 0x00000005ff137819 */ /* 0x000fc40000011413 */
[----:B------:R-:W-:Y:S02]  /*18de0*/  LEA.HI R12, R12, R219, RZ, 0x3 ;  /* 0x000000db0c0c7211 */ /* 0x000fe400078f18ff */
[----:B------:R-:W-:Y:S01]  /*18df0*/  F2FP.BF16.PACK_AB R24, R129, R128 ;  /* 0x000000808118723e */ /* 0x000fe200000010ff */
[----:B------:R-:W-:Y:S01]  /*18e00*/  IMAD.SHL.U32 R19, R19, 0x400, RZ ;  /* 0x0000040013137824 */ /* 0x000fe200078e00ff */
[----:B------:R-:W-:Y:S02]  /*18e10*/  LOP3.LUT R12, R12, 0xfffffff8, RZ, 0xc0, !PT ;  /* 0xfffffff80c0c7812 */ /* 0x000fe400078ec0ff */
[----:B------:R-:W-:Y:S01]  /*18e20*/  F2FP.BF16.PACK_AB R20, R131, R130 ;  /* 0x000000828314723e */ /* 0x000fe200000010ff */
[----:B------:R-:W-:Y:S01]  /*18e30*/  IMAD R19, R218, 0x2, R19 ;  /* 0x00000002da137824 */ /* 0x000fe200078e0213 */
[----:B------:R-:W-:Y:S01]  /*18e40*/  F2FP.BF16.PACK_AB R32, R125, R124 ;  /* 0x0000007c7d20723e */ /* 0x000fe200000010ff */
[----:B------:R-:W-:Y:S01]  /*18e50*/  IMAD.IADD R12, R219, 0x1, -R12 ;  /* 0x00000001db0c7824 */ /* 0x000fe200078e0a0c */
[----:B------:R-:W-:-:S02]  /*18e60*/  F2FP.BF16.PACK_AB R30, R127, R126 ;  /* 0x0000007e7f1e723e */ /* 0x000fc400000010ff */
[----:B------:R-:W-:Y:S01]  /*18e70*/  F2FP.BF16.PACK_AB R28, R123, R122 ;  /* 0x0000007a7b1c723e */ /* 0x000fe200000010ff */
[C---:B------:R-:W-:Y:S01]  /*18e80*/  IMAD.SHL.U32 R18, R12.reuse, 0x40, RZ ;  /* 0x000000400c127824 */ /* 0x040fe200078e00ff */
[----:B------:R-:W-:Y:S02]  /*18e90*/  LOP3.LUT R17, R12, 0x1, RZ, 0xc0, !PT ;  /* 0x000000010c117812 */ /* 0x000fe400078ec0ff */
[----:B------:R-:W-:Y:S02]  /*18ea0*/  F2FP.BF16.PACK_AB R26, R117, R116 ;  /* 0x00000074751a723e */ /* 0x000fe400000010ff */
[----:B------:R-:W-:Y:S02]  /*18eb0*/  LOP3.LUT R18, R18, 0x1c0, RZ, 0xc0, !PT ;  /* 0x000001c012127812 */ /* 0x000fe400078ec0ff */
[----:B------:R-:W-:Y:S02]  /*18ec0*/  ISETP.NE.U32.AND P0, PT, R17, 0x1, PT ;  /* 0x000000011100780c */ /* 0x000fe40003f05070 */
[----:B------:R-:W-:-:S02]  /*18ed0*/  SHF.R.U32.HI R13, RZ, 0x3, R18 ;  /* 0x00000003ff0d7819 */ /* 0x000fc40000011612 */
[----:B------:R-:W-:Y:S01]  /*18ee0*/  R2P PR, R12, 0x6 ;  /* 0x000000060c007804 */ /* 0x000fe20000000000 */
[----:B------:R-:W-:Y:S01]  /*18ef0*/  IMAD.MOV.U32 R12, RZ, RZ, 0x40 ;  /* 0x00000040ff0c7424 */ /* 0x000fe200078e00ff */
[----:B------:R-:W-:Y:S02]  /*18f00*/  LOP3.LUT R18, R13, R18, RZ, 0xfc, !PT ;  /* 0x000000120d127212 */ /* 0x000fe400078efcff */
[----:B------:R-:W-:Y:S02]  /*18f10*/  F2FP.BF16.PACK_AB R33, R113, R112 ;  /* 0x000000707121723e */ /* 0x000fe400000010ff */
[----:B------:R-:W-:Y:S01]  /*18f20*/  SEL R12, R12, 0xffffffc0, !P2 ;  /* 0xffffffc00c0c7807 */ /* 0x000fe20005000000 */
[----:B------:R-:W-:Y:S01]  /*18f30*/  IMAD.IADD R18, R19, 0x1, R18 ;  /* 0x0000000113127824 */ /* 0x000fe200078e0212 */
[----:B------:R-:W-:Y:S01]  /*18f40*/  F2FP.BF16.PACK_AB R35, R115, R114 ;  /* 0x000000727323723e */ /* 0x000fe200000010ff */
[----:B------:R-:W-:Y:S01]  /*18f50*/  IMAD.MOV.U32 R19, RZ, RZ, 0x20 ;  /* 0x00000020ff137424 */ /* 0x000fe200078e00ff */
[----:B------:R-:W-:Y:S01]  /*18f60*/  F2FP.BF16.PACK_AB R27, R109, R108 ;  /* 0x0000006c6d1b723e */ /* 0x000fe200000010ff */
[----:B------:R-:W-:Y:S01]  /*18f70*/  IMAD.SHL.U32 R22, R18, 0x2, RZ ;  /* 0x0000000212167824 */ /* 0x000fe200078e00ff */
[----:B------:R-:W-:-:S02]  /*18f80*/  F2FP.BF16.PACK_AB R18, R121, R120 ;  /* 0x000000787912723e */ /* 0x000fc400000010ff */
[----:B------:R-:W-:Y:S02]  /*18f90*/  SEL R19, R19, 0xffffffe0, !P1 ;  /* 0xffffffe013137807 */ /* 0x000fe40004800000 */
[C---:B------:R-:W-:Y:S01]  /*18fa0*/  IADD3 R13, R22.reuse, 0x80, RZ ;  /* 0x00000080160d7810 */ /* 0x040fe20007ffe0ff */
[----:B------:R2:W-:Y:S01]  /*18fb0*/  STS [R22+0x80], R23 ;  /* 0x0000801716007388 */ /* 0x0005e20000000800 */
[C---:B------:R-:W-:Y:S01]  /*18fc0*/  IADD3 R21, R22.reuse, 0x70, RZ ;  /* 0x0000007016157810 */ /* 0x040fe20007ffe0ff */
[----:B------:R-:W-:Y:S01]  /*18fd0*/  IMAD.IADD R17, R22, 0x1, R19 ;  /* 0x0000000116117824 */ /* 0x000fe200078e0213 */
[----:B------:R-:W-:Y:S02]  /*18fe0*/  @P0 IADD3 R21, R13, 0x10, RZ ;  /* 0x000000100d150810 */ /* 0x000fe40007ffe0ff */
[----:B------:R-:W-:Y:S02]  /*18ff0*/  F2FP.BF16.PACK_AB R13, R135, R134 ;  /* 0x00000086870d723e */ /* 0x000fe400000010ff */
[----:B------:R-:W-:Y:S01]  /*19000*/  F2FP.BF16.PACK_AB R25, R111, R110 ;  /* 0x0000006e6f19723e */ /* 0x000fe200000010ff */
[----:B------:R-:W-:Y:S01]  /*19010*/  IMAD.IADD R19, R19, 0x1, R21 ;  /* 0x0000000113137824 */ /* 0x000fe200078e0215 */
[----:B------:R-:W-:Y:S01]  /*19020*/  F2FP.BF16.PACK_AB R29, R107, R106 ;  /* 0x0000006a6b1d723e */ /* 0x000fe200000010ff */
[----:B------:R3:W-:Y:S01]  /*19030*/  STS [R22+0x480], R13 ;  /* 0x0004800d16007388 */ /* 0x0007e20000000800 */
[----:B------:R-:W-:-:S02]  /*19040*/  F2FP.BF16.PACK_AB R31, R41, R40 ;  /* 0x00000028291f723e */ /* 0x000fc400000010ff */
[----:B------:R-:W-:Y:S01]  /*19050*/  F2FP.BF16.PACK_AB R34, R55, R54 ;  /* 0x000000363722723e */ /* 0x000fe200000010ff */
[----:B------:R4:W-:Y:S01]  /*19060*/  STS [R21], R24 ;  /* 0x0000001815007388 */ /* 0x0009e20000000800 */
[----:B------:R-:W-:Y:S02]  /*19070*/  F2FP.BF16.PACK_AB R36, R57, R56 ;  /* 0x000000383924723e */ /* 0x000fe400000010ff */
[----:B------:R-:W-:Y:S01]  /*19080*/  F2FP.BF16.PACK_AB R38, R59, R58 ;  /* 0x0000003a3b26723e */ /* 0x000fe200000010ff */
[----:B------:R1:W-:Y:S01]  /*19090*/  STS [R21+0x400], R20 ;  /* 0x0004001415007388 */ /* 0x0003e20000000800 */
[----:B------:R-:W-:Y:S02]  /*190a0*/  F2FP.BF16.PACK_AB R37, R75, R74 ;  /* 0x0000004a4b25723e */ /* 0x000fe400000010ff */
[----:B------:R-:W-:Y:S01]  /*190b0*/  ISETP.NE.U32.AND P0, PT, RZ, c[0x0][0x508], PT ;  /* 0x00014200ff007a0c */ /* 0x000fe20003f05070 */
[----:B------:R1:W-:Y:S01]  /*190c0*/  STS [R17+0x80], R32 ;  /* 0x0000802011007388 */ /* 0x0003e20000000800 */
[----:B------:R-:W-:-:S02]  /*190d0*/  ISETP.NE.U32.AND P2, PT, RZ, c[0x0][0x500], PT ;  /* 0x00014000ff007a0c */ /* 0x000fc40003f45070 */
[----:B--2---:R-:W-:Y:S01]  /*190e0*/  F2FP.BF16.PACK_AB R23, R105, R104 ;  /* 0x000000686917723e */ /* 0x004fe200000010ff */
[----:B------:R2:W-:Y:S01]  /*190f0*/  STS [R17+0x480], R30 ;  /* 0x0004801e11007388 */ /* 0x0005e20000000800 */
[----:B------:R-:W-:Y:S02]  /*19100*/  ISETP.NE.AND.EX P1, PT, RZ, c[0x0][0x50c], PT, P0 ;  /* 0x00014300ff007a0c */ /* 0x000fe40003f25300 */
[----:B------:R-:W-:Y:S01]  /*19110*/  ISETP.NE.AND.EX P2, PT, RZ, c[0x0][0x504], PT, P2 ;  /* 0x00014100ff007a0c */ /* 0x000fe20003f45320 */
[----:B------:R2:W-:Y:S04]  /*19120*/  STS [R19], R18 ;  /* 0x0000001213007388 */ /* 0x0005e80000000800 */
[----:B------:R2:W-:Y:S01]  /*19130*/  STS [R19+0x400], R28 ;  /* 0x0004001c13007388 */ /* 0x0005e20000000800 */
[----:B---3--:R-:W-:Y:S01]  /*19140*/  IMAD.IADD R13, R22, 0x1, R12 ;  /* 0x00000001160d7824 */ /* 0x008fe200078e020c */
[----:B----4-:R-:W-:-:S04]  /*19150*/  F2FP.BF16.PACK_AB R24, R119, R118 ;  /* 0x000000767718723e */ /* 0x010fc800000010ff */
[----:B------:R3:W-:Y:S01]  /*19160*/  STS [R13+0x80], R26 ;  /* 0x0000801a0d007388 */ /* 0x0007e20000000800 */
[----:B-1----:R-:W-:-:S03]  /*19170*/  IMAD.IADD R20, R12, 0x1, R21 ;  /* 0x000000010c147824 */ /* 0x002fc600078e0215 */
[----:B------:R1:W-:Y:S01]  /*19180*/  STS [R13+0x480], R24 ;  /* 0x000480180d007388 */ /* 0x0003e20000000800 */
[----:B------:R-:W-:-:S03]  /*19190*/  F2FP.BF16.PACK_AB R32, R53, R52 ;  /* 0x000000343520723e */ /* 0x000fc600000010ff */
[----:B------:R4:W-:Y:S01]  /*191a0*/  STS [R20], R33 ;  /* 0x0000002114007388 */ /* 0x0009e20000000800 */
[----:B--2---:R-:W-:-:S03]  /*191b0*/  F2FP.BF16.PACK_AB R30, R51, R50 ;  /* 0x00000032331e723e */ /* 0x004fc600000010ff */
[----:B------:R2:W-:Y:S01]  /*191c0*/  STS [R20+0x400], R35 ;  /* 0x0004002314007388 */ /* 0x0005e20000000800 */
[----:B------:R-:W-:Y:S02]  /*191d0*/  IMAD.IADD R18, R12, 0x1, R17 ;  /* 0x000000010c127824 */ /* 0x000fe400078e0211 */
[----:B------:R-:W-:Y:S01]  /*191e0*/  IMAD.IADD R12, R19, 0x1, R12 ;  /* 0x00000001130c7824 */ /* 0x000fe200078e020c */
[----:B------:R-:W-:Y:S02]  /*191f0*/  F2FP.BF16.PACK_AB R28, R49, R48 ;  /* 0x00000030311c723e */ /* 0x000fe400000010ff */
[----:B------:R2:W-:Y:S04]  /*19200*/  STS [R18+0x80], R27 ;  /* 0x0000801b12007388 */ /* 0x0005e80000000800 */
[----:B------:R2:W-:Y:S01]  /*19210*/  STS [R18+0x480], R25 ;  /* 0x0004801912007388 */ /* 0x0005e20000000800 */
[----:B---3--:R-:W-:-:S03]  /*19220*/  F2FP.BF16.PACK_AB R26, R47, R46 ;  /* 0x0000002e2f1a723e */ /* 0x008fc600000010ff */
[----:B------:R3:W-:Y:S01]  /*19230*/  STS [R12], R23 ;  /* 0x000000170c007388 */ /* 0x0007e20000000800 */
[----:B-1----:R-:W-:-:S03]  /*19240*/  F2FP.BF16.PACK_AB R24, R45, R44 ;  /* 0x0000002c2d18723e */ /* 0x002fc600000010ff */
[----:B------:R1:W-:Y:S01]  /*19250*/  STS [R12+0x400], R29 ;  /* 0x0004001d0c007388 */ /* 0x0003e20000000800 */
[----:B----4-:R-:W-:-:S03]  /*19260*/  F2FP.BF16.PACK_AB R33, R43, R42 ;  /* 0x0000002a2b21723e */ /* 0x010fc600000010ff */
[----:B------:R4:W-:Y:S01]  /*19270*/  STS [R22+0x4080], R31 ;  /* 0x0040801f16007388 */ /* 0x0009e20000000800 */
[----:B--2---:R-:W-:-:S03]  /*19280*/  F2FP.BF16.PACK_AB R35, R73, R72 ;  /* 0x000000484923723e */ /* 0x004fc600000010ff */
[----:B------:R2:W-:Y:S04]  /*19290*/  STS [R22+0x4480], R33 ;  /* 0x0044802116007388 */ /* 0x0005e80000000800 */
[----:B------:R2:W-:Y:S01]  /*192a0*/  STS [R21+0x4000], R24 ;  /* 0x0040001815007388 */ /* 0x0005e20000000800 */
[----:B------:R-:W-:-:S03]  /*192b0*/  F2FP.BF16.PACK_AB R27, R65, R64 ;  /* 0x00000040411b723e */ /* 0x000fc600000010ff */
[----:B------:R2:W-:Y:S01]  /*192c0*/  STS [R21+0x4400], R26 ;  /* 0x0044001a15007388 */ /* 0x0005e20000000800 */
[----:B------:R-:W-:-:S03]  /*192d0*/  F2FP.BF16.PACK_AB R25, R63, R62 ;  /* 0x0000003e3f19723e */ /* 0x000fc600000010ff */
[----:B------:R2:W-:Y:S01]  /*192e0*/  STS [R17+0x4080], R28 ;  /* 0x0040801c11007388 */ /* 0x0005e20000000800 */
[----:B---3--:R-:W-:-:S03]  /*192f0*/  F2FP.BF16.PACK_AB R23, R61, R60 ;  /* 0x0000003c3d17723e */ /* 0x008fc600000010ff */
[----:B------:R3:W-:Y:S01]  /*19300*/  STS [R17+0x4480], R30 ;  /* 0x0044801e11007388 */ /* 0x0007e20000000800 */
[----:B-1----:R-:W-:-:S03]  /*19310*/  F2FP.BF16.PACK_AB R29, R67, R66 ;  /* 0x00000042431d723e */ /* 0x002fc600000010ff */
[----:B------:R1:W-:Y:S01]  /*19320*/  STS [R19+0x4000], R32 ;  /* 0x0040002013007388 */ /* 0x0003e20000000800 */
[----:B----4-:R-:W-:-:S03]  /*19330*/  F2FP.BF16.PACK_AB R31, R69, R68 ;  /* 0x00000044451f723e */ /* 0x010fc600000010ff */
[----:B------:R4:W-:Y:S01]  /*19340*/  STS [R19+0x4400], R34 ;  /* 0x0044002213007388 */ /* 0x0009e20000000800 */
[----:B--2---:R-:W-:-:S03]  /*19350*/  F2FP.BF16.PACK_AB R33, R71, R70 ;  /* 0x000000464721723e */ /* 0x004fc600000010ff */
[----:B------:R2:W-:Y:S01]  /*19360*/  STS [R13+0x4080], R36 ;  /* 0x004080240d007388 */ /* 0x0005e20000000800 */
[----:B------:R-:W-:-:S03]  /*19370*/  F2FP.BF16.PACK_AB R24, R77, R76 ;  /* 0x0000004c4d18723e */ /* 0x000fc600000010ff */
[----:B------:R-:W-:Y:S01]  /*19380*/  STS [R13+0x4480], R38 ;  /* 0x004480260d007388 */ /* 0x000fe20000000800 */
        /* <DEDUP_REMOVED lines=11> */
[----:B------:R-:W-:Y:S04]  /*19440*/  STS [R12+0x4400], R33 ;  /* 0x004400210c007388 */ /* 0x000fe80000000800 */
[----:B------:R-:W-:Y:S01]  /*19450*/  STS [R22+0x8080], R35 ;  /* 0x0080802316007388 */ /* 0x000fe20000000800 */
[----:B------:R-:W-:-:S03]  /*19460*/  F2FP.BF16.PACK_AB R23, R95, R94 ;  /* 0x0000005e5f17723e */ /* 0x000fc600000010ff */
[----:B------:R2:W-:Y:S01]  /*19470*/  STS [R22+0x8480], R37 ;  /* 0x0084802516007388 */ /* 0x0005e20000000800 */
[----:B------:R-:W-:-:S03]  /*19480*/  F2FP.BF16.PACK_AB R25, R93, R92 ;  /* 0x0000005c5d19723e */ /* 0x000fc600000010ff */
[----:B------:R-:W-:Y:S01]  /*19490*/  STS [R21+0x8000], R24 ;  /* 0x0080001815007388 */ /* 0x000fe20000000800 */
[----:B---3--:R-:W-:-:S03]  /*194a0*/  F2FP.BF16.PACK_AB R27, R103, R102 ;  /* 0x00000066671b723e */ /* 0x008fc600000010ff */
[----:B------:R3:W-:Y:S01]  /*194b0*/  STS [R21+0x8400], R26 ;  /* 0x0084001a15007388 */ /* 0x0007e20000000800 */
[----:B-1----:R-:W-:-:S03]  /*194c0*/  F2FP.BF16.PACK_AB R29, R99, R98 ;  /* 0x00000062631d723e */ /* 0x002fc600000010ff */
[----:B------:R-:W-:Y:S01]  /*194d0*/  STS [R17+0x8080], R28 ;  /* 0x0080801c11007388 */ /* 0x000fe20000000800 */
[----:B----4-:R-:W-:-:S03]  /*194e0*/  F2FP.BF16.PACK_AB R31, R101, R100 ;  /* 0x00000064651f723e */ /* 0x010fc600000010ff */
[----:B------:R1:W-:Y:S04]  /*194f0*/  STS [R17+0x8480], R30 ;  /* 0x0084801e11007388 */ /* 0x0003e80000000800 */
[----:B------:R-:W-:Y:S04]  /*19500*/  STS [R19+0x8000], R34 ;  /* 0x0080002213007388 */ /* 0x000fe80000000800 */
[----:B------:R4:W-:Y:S01]  /*19510*/  STS [R19+0x8400], R32 ;  /* 0x0084002013007388 */ /* 0x0009e20000000800 */
[----:B--2---:R-:W-:-:S03]  /*19520*/  F2FP.BF16.PACK_AB R22, R91, R90 ;  /* 0x0000005a5b16723e */ /* 0x004fc600000010ff */
[----:B------:R-:W-:Y:S04]  /*19530*/  STS [R13+0x8080], R36 ;  /* 0x008080240d007388 */ /* 0x000fe80000000800 */
[----:B------:R2:W-:Y:S01]  /*19540*/  STS [R13+0x8480], R22 ;  /* 0x008480160d007388 */ /* 0x0005e20000000800 */
[----:B---3--:R-:W-:-:S03]  /*19550*/  F2FP.BF16.PACK_AB R21, R97, R96 ;  /* 0x000000606115723e */ /* 0x008fc600000010ff */
[----:B------:R3:W-:Y:S04]  /*19560*/  STS [R20+0x8000], R25 ;  /* 0x0080001914007388 */ /* 0x0007e80000000800 */
[----:B------:R-:W-:Y:S01]  /*19570*/  STS [R20+0x8400], R23 ;  /* 0x0084001714007388 */ /* 0x000fe20000000800 */
[----:B-1----:R-:W-:-:S03]  /*19580*/  IMAD.MOV.U32 R17, RZ, RZ, RZ ;  /* 0x000000ffff117224 */ /* 0x002fc600078e00ff */
[----:B------:R1:W-:Y:S04]  /*19590*/  STS [R18+0x8080], R21 ;  /* 0x0080801512007388 */ /* 0x0003e80000000800 */
[----:B------:R1:W-:Y:S01]  /*195a0*/  STS [R18+0x8480], R29 ;  /* 0x0084801d12007388 */ /* 0x0003e20000000800 */
[----:B----4-:R-:W-:Y:S02]  /*195b0*/  SHF.R.S32.HI R19, RZ, 0x1f, R224 ;  /* 0x0000001fff137819 */ /* 0x010fe400000114e0 */
[C---:B------:R-:W-:Y:S01]  /*195c0*/  @P1 LEA R32, P0, R224.reuse, c[0x0][0x508], 0x2 ;  /* 0x00014200e0201a11 */ /* 0x040fe200078010ff */
[----:B------:R4:W-:Y:S03]  /*195d0*/  STS [R12+0x8000], R31 ;  /* 0x0080001f0c007388 */ /* 0x0009e60000000800 */
[----:B------:R-:W-:Y:S01]  /*195e0*/  @P1 LEA.HI.X R33, R224, c[0x0][0x50c], R19, 0x2, P0 ;  /* 0x00014300e0211a11 */ /* 0x000fe200000f1413 */
[----:B------:R4:W-:Y:S01]  /*195f0*/  STS [R12+0x8400], R27 ;  /* 0x0084001b0c007388 */ /* 0x0009e20000000800 */
[----:B--2---:R-:W-:-:S03]  /*19600*/  IMAD.MOV.U32 R13, RZ, RZ, c[0x0][0x388] ;  /* 0x0000e200ff0d7624 */ /* 0x004fc600078e00ff */
[----:B------:R-:W-:Y:S01]  /*19610*/  BAR.SYNC.DEFER_BLOCKING 0x1, 0x100 ;  /* 0x0044000000007b1d */ /* 0x000fe20000010000 */
[----:B---3--:R-:W-:-:S04]  /*19620*/  IMAD.MOV.U32 R25, RZ, RZ, 0x4 ;  /* 0x00000004ff197424 */ /* 0x008fc800078e00ff */
[----:B-1----:R-:W-:Y:S01]  /*19630*/  IMAD.WIDE R20, R224, R25, c[0x0][0x500] ;  /* 0x00014000e0147625 */ /* 0x002fe200078e0219 */
[----:B------:R4:W5:Y:S04]  /*19640*/  @P1 LDG.E R13, [R32.64] ;  /* 0x00000008200d1981 */ /* 0x000968000c1e1900 */
[----:B------:R4:W5:Y:S01]  /*19650*/  @P2 LDG.E R17, [R20.64] ;  /* 0x0000000814112981 */ /* 0x000962000c1e1900 */
[----:B------:R-:W-:-:S04]  /*19660*/  ISETP.NE.AND P0, PT, R210, RZ, PT ;  /* 0x000000ffd200720c */ /* 0x000fc80003f05270 */
[----:B------:R-:W-:Y:S01]  /*19670*/  SEL R210, R210, c[0x0][0x3d4], P0 ;  /* 0x0000f500d2d27a07 */ /* 0x000fe20000000000 */
[----:B------:R-:W-:Y:S05]  /*19680*/  @P1 BRA `(.L_x_2374) ;  /* 0x0000004000001947 */ /* 0x000fea0003800000 */
[----:B------:R-:W-:Y:S05]  /*19690*/  @!P2 BRA `(.L_x_2374) ;  /* 0x000000300000a947 */ /* 0x000fea0003800000 */
[----:B-----5:R-:W2:Y:S04]  /*196a0*/  LDG.E R13, [R20.64] ;  /* 0x00000008140d7981 */ /* 0x020ea8000c1e1900 */
[----:B----4-:R-:W2:Y:S02]  /*196b0*/  LDG.E R12, [R20.64+0x4] ;  /* 0x00000408140c7981 */ /* 0x010ea4000c1e1900 */
[----:B--2---:R-:W-:Y:S02]  /*196c0*/  IADD3 R13, -R13, R12, RZ ;  /* 0x0000000c0d0d7210 */ /* 0x004fe40007ffe1ff */
.L_x_2374:
[----:B------:R-:W-:Y:S01]  /*196d0*/  IMAD.MOV.U32 R34, RZ, RZ, 0x368 ;  /* 0x00000368ff227424 */ /* 0x000fe200078e00ff */
[----:B------:R-:W-:Y:S01]  /*196e0*/  ISETP.GT.AND P2, PT, R210, 0x1, PT ;  /* 0x00000001d200780c */ /* 0x000fe20003f44270 */
[----:B----4-:R-:W-:Y:S01]  /*196f0*/  IMAD.MOV.U32 R12, RZ, RZ, c[0x0][0x4e8] ;  /* 0x00013a00ff0c7624 */ /* 0x010fe200078e00ff */
[----:B------:R-:W-:Y:S01]  /*19700*/  ISETP.NE.U32.AND P0, PT, RZ, c[0x0][0x500], PT ;  /* 0x00014000ff007a0c */ /* 0x000fe20003f05070 */
[----:B------:R-:W-:Y:S01]  /*19710*/  IMAD.IADD R18, R222, 0x1, R209 ;  /* 0x00000001de127824 */ /* 0x000fe200078e02d1 */
[----:B------:R-:W-:Y:S01]  /*19720*/  SEL R34, R34, 0x328, P2 ;  /* 0x0000032822227807 */ /* 0x000fe20001000000 */
[----:B-----5:R-:W-:Y:S01]  /*19730*/  IMAD R13, R13, c[0x0][0x4e8], RZ ;  /* 0x00013a000d0d7a24 */ /* 0x020fe200078e02ff */
[----:B------:R-:W-:Y:S01]  /*19740*/  ISETP.NE.AND.EX P0, PT, RZ, c[0x0][0x504], PT, P0 ;  /* 0x00014100ff007a0c */ /* 0x000fe20003f05300 */
[----:B------:R-:W-:Y:S01]  /*19750*/  IMAD.MOV.U32 R24, RZ, RZ, R18 ;  /* 0x000000ffff187224 */ /* 0x000fe200078e0012 */
[----:B------:R-:W1:Y:S01]  /*19760*/  LDC.64 R20, c[0x0][R34+0x170] ;  /* 0x00005c0022147b82 */ /* 0x000e620000000a00 */
[----:B------:R-:W-:-:S02]  /*19770*/  ISETP.NE.AND P3, PT, R12, 0x1, PT ;  /* 0x000000010c00780c */ /* 0x000fc40003f65270 */
[----:B------:R-:W-:Y:S02]  /*19780*/  SEL R224, R224, RZ, !P0 ;  /* 0x000000ffe0e07207 */ /* 0x000fe40004000000 */
[----:B------:R-:W-:Y:S02]  /*19790*/  SEL R19, R19, RZ, !P0 ;  /* 0x000000ff13137207 */ /* 0x000fe40004000000 */
[----:B------:R-:W-:Y:S01]  /*197a0*/  SEL R25, R227, RZ, P2 ;  /* 0x000000ffe3197207 */ /* 0x000fe20001000000 */
[----:B------:R-:W2:Y:S08]  /*197b0*/  LDC.64 R22, c[0x0][R34+0x168] ;  /* 0x00005a0022167b82 */ /* 0x000eb00000000a00 */
[----:B------:R-:W3:Y:S08]  /*197c0*/  LDC.64 R28, c[0x0][R34+0x178] ;  /* 0x00005e00221c7b82 */ /* 0x000ef00000000a00 */
[----:B------:R-:W4:Y:S01]  /*197d0*/  LDC.64 R26, c[0x0][R34+0x160] ;  /* 0x00005800221a7b82 */ /* 0x000f220000000a00 */
[----:B-1----:R-:W-:-:S02]  /*197e0*/  IMAD R12, R21, R224, RZ ;  /* 0x000000e0150c7224 */ /* 0x002fc400078e02ff */
[----:B------:R-:W-:-:S04]  /*197f0*/  IMAD.WIDE.U32 R32, R20, R224, RZ ;  /* 0x000000e014207225 */ /* 0x000fc800078e00ff */
[----:B------:R-:W-:Y:S02]  /*19800*/  IMAD R12, R20, R19, R12 ;  /* 0x00000013140c7224 */ /* 0x000fe400078e020c */
[----:B------:R-:W-:-:S04]  /*19810*/  @P3 IMAD.HI.U32 R19, R18, c[0x0][0x4ec], RZ ;  /* 0x00013b0012133a27 */ /* 0x000fc800078e00ff */
[-C--:B--2---:R-:W-:Y:S01]  /*19820*/  IMAD.WIDE.U32 R30, R22, R225.reuse, RZ ;  /* 0x000000e1161e7225 */ /* 0x084fe200078e00ff */
[----:B------:R-:W-:Y:S02]  /*19830*/  @P3 SHF.R.U32.HI R24, RZ, c[0x0][0x4f0], R19 ;  /* 0x00013c00ff183a19 */ /* 0x000fe40000011613 */
[--C-:B------:R-:W-:Y:S01]  /*19840*/  SHF.R.S32.HI R19, RZ, 0x1f, R17.reuse ;  /* 0x0000001fff137819 */ /* 0x100fe20000011411 */
[----:B------:R-:W-:Y:S01]  /*19850*/  IMAD R20, R23, R225, RZ ;  /* 0x000000e117147224 */ /* 0x000fe200078e02ff */
[----:B------:R-:W-:Y:S01]  /*19860*/  IADD3 R23, P1, P0, R32, R30, R17 ;  /* 0x0000001e20177210 */ /* 0x000fe2000783e011 */
[----:B------:R-:W-:Y:S02]  /*19870*/  IMAD.IADD R12, R33, 0x1, R12 ;  /* 0x00000001210c7824 */ /* 0x000fe400078e020c */
[----:B------:R-:W-:Y:S02]  /*19880*/  IMAD.IADD R20, R31, 0x1, R20 ;  /* 0x000000011f147824 */ /* 0x000fe400078e0214 */
[----:B---3--:R-:W-:-:S02]  /*19890*/  IMAD R22, R29, R25, RZ ;  /* 0x000000191d167224 */ /* 0x008fc400078e02ff */
[--C-:B------:R-:W-:Y:S01]  /*198a0*/  IMAD.MOV R21, RZ, RZ, -R24.reuse ;  /* 0x000000ffff157224 */ /* 0x100fe200078e0a18 */
[----:B------:R-:W-:Y:S01]  /*198b0*/  IADD3.X R12, R12, R20, R19, P1, P0 ;  /* 0x000000140c0c7210 */ /* 0x000fe20000fe0413 */
[----:B------:R-:W-:Y:S01]  /*198c0*/  IMAD.WIDE.U32 R28, R28, R25, RZ ;  /* 0x000000191c1c7225 */ /* 0x000fe200078e00ff */
[----:B------:R-:W-:-:S03]  /*198d0*/  SHF.R.S32.HI R20, RZ, 0x1f, R24 ;  /* 0x0000001fff147819 */ /* 0x000fc60000011418 */
[----:B------:R-:W-:Y:S01]  /*198e0*/  IMAD R21, R21, c[0x0][0x4e8], R18 ;  /* 0x00013a0015157a24 */ /* 0x000fe200078e0212 */
[----:B------:R-:W-:Y:S01]  /*198f0*/  IADD3 R28, P1, P0, R24, R23, R28 ;  /* 0x00000017181c7210 */ /* 0x000fe2000783e01c */
[----:B------:R-:W-:Y:S02]  /*19900*/  IMAD.IADD R25, R29, 0x1, R22 ;  /* 0x000000011d197824 */ /* 0x000fe400078e0216 */
[----:B----4-:R-:W-:Y:S01]  /*19910*/  IMAD R23, R27, R21, RZ ;  /* 0x000000151b177224 */ /* 0x010fe200078e02ff */
        /* <DEDUP_REMOVED lines=9> */
[----:B------:R-:W-:Y:S01]  /*199b0*/  SEL R20, R20, c[0x0][0x454], P2 ;  /* 0x0001150014147a07 */ /* 0x000fe20001000000 */
[----:B------:R-:W-:Y:S03]  /*199c0*/  SHFL.IDX PT, R24, R12, RZ, 0x1c1f ;  /* 0x001c1fff0c187589 */ /* 0x000fe600000e0000 */
[----:B------:R-:W-:Y:S01]  /*199d0*/  LEA.HI.X R21, R28, R20, R21, 0x2, P0 ;  /* 0x000000141c157211 */ /* 0x000fe200000f1415 */
[----:B------:R-:W-:Y:S01]  /*199e0*/  SHFL.IDX PT, R26, R12, 0x1, 0x1c1f ;  /* 0x003c1f000c1a7f89 */ /* 0x000fe200000e0000 */
[----:B------:R-:W-:Y:S01]  /*199f0*/  IMAD.IADD R20, R216, 0x1, R209 ;  /* 0x00000001d8147824 */ /* 0x000fe200078e02d1 */
[----:B------:R-:W-:Y:S02]  /*19a00*/  LOP3.LUT P0, RZ, R217, 0x3, RZ, 0xc0, !PT ;  /* 0x00000003d9ff7812 */ /* 0x000fe4000780c0ff */
[----:B------:R-:W1:Y:S02]  /*19a10*/  SHFL.IDX PT, R25, R21, RZ, 0x1c1f ;  /* 0x001c1fff15197589 */ /* 0x000e6400000e0000 */
[----:B------:R-:W-:-:S02]  /*19a20*/  IADD3 R22, R20, 0x8, RZ ;  /* 0x0000000814167810 */ /* 0x000fc40007ffe0ff */
[----:B------:R-:W2:Y:S01]  /*19a30*/  SHFL.IDX PT, R27, R21, 0x1, 0x1c1f ;  /* 0x003c1f00151b7f89 */ /* 0x000ea200000e0000 */
[-C--:B------:R-:W-:Y:S02]  /*19a40*/  ISETP.GE.OR P1, PT, R20, R13.reuse, P0 ;  /* 0x0000000d1400720c */ /* 0x080fe40000726670 */
[----:B------:R-:W-:-:S11]  /*19a50*/  ISETP.GE.OR P0, PT, R22, R13, P0 ;  /* 0x0000000d1600720c */ /* 0x000fd60000706670 */
[----:B-1----:R1:W-:Y:S01]  /*19a60*/  @!P1 ST.E [R24.64], R16 ;  /* 0x0000001018009985 */ /* 0x0023e2000c101908 */
[----:B------:R-:W-:-:S03]  /*19a70*/  ISETP.GE.AND P1, PT, R22, R13, PT ;  /* 0x0000000d1600720c */ /* 0x000fc60003f26270 */
[----:B--2---:R1:W-:Y:S01]  /*19a80*/  @!P0 ST.E [R26.64], R2 ;  /* 0x000000021a008985 */ /* 0x0043e2000c101908 */
[----:B------:R-:W-:Y:S02]  /*19a90*/  ISETP.GE.AND P0, PT, R20, R13, PT ;  /* 0x0000000d1400720c */ /* 0x000fe40003f06270 */
[----:B------:R-:W-:Y:S01]  /*19aa0*/  P2R R12, PR, RZ, 0x2 ;  /* 0x00000002ff0c7803 */ /* 0x000fe20000000000 */
[----:B------:R-:W-:Y:S05]  /*19ab0*/  @P2 BRA `(.L_x_2375) ;  /* 0x0000083000002947 */ /* 0x000fea0003800000 */
[-C--:B------:R-:W-:Y:S01]  /*19ac0*/  LEA.HI R14, R0, R213.reuse, RZ, 0x3 ;  /* 0x000000d5000e7211 */ /* 0x080fe200078f18ff */
[----:B-1----:R-:W-:Y:S01]  /*19ad0*/  IMAD R2, R19, c[0x0][0x3a0], RZ ;  /* 0x0000e80013027a24 */ /* 0x002fe200078e02ff */
[----:B------:R1:W2:Y:S01]  /*19ae0*/  LDS.128 R64, [R138+0x80] ;  /* 0x000080008a407984 */ /* 0x0002a20000000c00 */
[C---:B------:R-:W-:Y:S01]  /*19af0*/  IMAD.WIDE.U32 R6, R17.reuse, c[0x0][0x3a0], RZ ;  /* 0x0000e80011067a25 */ /* 0x040fe200078e00ff */
[----:B------:R-:W-:Y:S02]  /*19b00*/  LOP3.LUT R0, R14, 0xfffffff8, RZ, 0xc0, !PT ;  /* 0xfffffff80e007812 */ /* 0x000fe400078ec0ff */
[----:B------:R-:W-:Y:S01]  /*19b10*/  SHF.R.S32.HI R14, RZ, 0x3, R14 ;  /* 0x00000003ff0e7819 */ /* 0x000fe2000001140e */
[----:B------:R-:W-:Y:S01]  /*19b20*/  IMAD R17, R17, c[0x0][0x3a4], R2 ;  /* 0x0000e90011117a24 */ /* 0x000fe200078e0202 */
[----:B------:R-:W-:Y:S01]  /*19b30*/  IADD3 R5, -R0, R213, RZ ;  /* 0x000000d500057210 */ /* 0x000fe20007ffe1ff */
[----:B------:R1:W3:Y:S01]  /*19b40*/  LDS.128 R60, [R138+0x1080] ;  /* 0x001080008a3c7984 */ /* 0x0002e20000000c00 */
[----:B------:R-:W-:-:S02]  /*19b50*/  SHF.R.S32.HI R2, RZ, 0x1f, R224 ;  /* 0x0000001fff027819 */ /* 0x000fc400000114e0 */
[----:B------:R-:W-:Y:S01]  /*19b60*/  IADD3 R7, R7, R17, RZ ;  /* 0x0000001107077210 */ /* 0x000fe20007ffe0ff */
[----:B------:R1:W4:Y:S01]  /*19b70*/  LDS.128 R56, [R138+0x2080] ;  /* 0x002080008a387984 */ /* 0x0003220000000c00 */
[----:B------:R-:W-:Y:S01]  /*19b80*/  LEA R0, R5, R14, 0x5 ;  /* 0x0000000e05007211 */ /* 0x000fe200078e28ff */
[----:B------:R-:W-:Y:S01]  /*19b90*/  IMAD R5, R2, c[0x0][0x3f0], RZ ;  /* 0x0000fc0002057a24 */ /* 0x000fe200078e02ff */
[----:B------:R-:W-:Y:S01]  /*19ba0*/  IADD3 R14, R14, R209, RZ ;  /* 0x000000d10e0e7210 */ /* 0x000fe20007ffe0ff */
[----:B------:R-:W-:Y:S01]  /*19bb0*/  IMAD.WIDE.U32 R6, R225, c[0x0][0x3e8], R6 ;  /* 0x0000fa00e1067a25 */ /* 0x000fe200078e0006 */
[----:B------:R-:W-:Y:S01]  /*19bc0*/  IADD3 R0, R209, R0, RZ ;  /* 0x00000000d1007210 */ /* 0x000fe20007ffe0ff */
[----:B------:R1:W1:Y:S02]  /*19bd0*/  LDS.128 R52, [R138+0x3080] ;  /* 0x003080008a347984 */ /* 0x0002640000000c00 */
[----:B------:R-:W-:Y:S01]  /*19be0*/  IMAD R7, R225, c[0x0][0x3ec], R7 ;  /* 0x0000fb00e1077a24 */ /* 0x000fe200078e0207 */
[----:B------:R-:W-:Y:S01]  /*19bf0*/  MOV R8, R0 ;  /* 0x0000000000087202 */ /* 0x000fe20000000f00 */
[----:B------:R-:W-:Y:S01]  /*19c00*/  @P3 IMAD.HI.U32 R4, R0, c[0x0][0x4ec], RZ ;  /* 0x00013b0000043a27 */ /* 0x000fe200078e00ff */
[----:B------:R1:W1:Y:S03]  /*19c10*/  LDS.128 R48, [R138+0x4080] ;  /* 0x004080008a307984 */ /* 0x0002660000000c00 */
[C---:B------:R-:W-:Y:S01]  /*19c20*/  IMAD R2, R224.reuse, c[0x0][0x3f4], R5 ;  /* 0x0000fd00e0027a24 */ /* 0x040fe200078e0205 */
[----:B------:R-:W-:Y:S01]  /*19c30*/  @P3 SHF.R.U32.HI R8, RZ, c[0x0][0x4f0], R4 ;  /* 0x00013c00ff083a19 */ /* 0x000fe20000011604 */
[----:B------:R-:W-:Y:S01]  /*19c40*/  IMAD.WIDE.U32 R16, R224, c[0x0][0x3f0], R6 ;  /* 0x0000fc00e0107a25 */ /* 0x000fe200078e0006 */
[----:B------:R1:W1:Y:S02]  /*19c50*/  LDS.128 R44, [R138+0x5080] ;  /* 0x005080008a2c7984 */ /* 0x0002640000000c00 */
        /* <DEDUP_REMOVED lines=22> */
[----:B--234-:R2:W3:Y:S02]  /*19dc0*/  SHFL.IDX PT, R22, R18, RZ, 0x181f ;  /* 0x00181fff12167589 */ /* 0x01c4e400000e0000 */
.L_x_2443:
[----:B------:R-:W-:Y:S05]  /*19dd0*/  BRA.DIV ~URZ, `(.L_x_2377) ;  /* 0x00003a827f007947 */ /* 0x000fea000b800000 */
[----:B------:R4:W2:Y:S02]  /*19de0*/  SHFL.IDX PT, R2, R8, RZ, 0x181f ;  /* 0x00181fff08027589 */ /* 0x0008a400000e0000 */
.L_x_2444:
        /* <DEDUP_REMOVED lines=18> */
.L_x_2379:
[----:B------:R-:W-:Y:S05]  /*19f10*/  BSYNC B0 ;  /* 0x0000000000007941 */ /* 0x000fea0003800000 */
.L_x_2378:
[----:B------:R-:W-:Y:S05]  /*19f20*/  BRA.DIV ~URZ, `(.L_x_2380) ;  /* 0x000039927f007947 */ /* 0x000fea000b800000 */
[----:B---3--:R3:W4:Y:S04]  /*19f30*/  SHFL.IDX PT, R22, R18, 0x1, 0x181f ;  /* 0x00381f0012167f89 */ /* 0x00872800000e0000 */
[----:B--2---:R3:W2:Y:S02]  /*19f40*/  SHFL.IDX PT, R2, R8, 0x1, 0x181f ;  /* 0x00381f0008027f89 */ /* 0x0046a400000e0000 */
.L_x_2445:
        /* <DEDUP_REMOVED lines=9> */
[----:B-1----:R-:W-:Y:S02]  /*19fe0*/  @!P0 LEA R32, P3, R214, R2, 0x1 ;  /* 0x00000002d6208211 */ /* 0x002fe400078608ff */
[-C--:B----4-:R-:W-:Y:S02]  /*19ff0*/  @!P2 LEA.HI.X R21, R228, R22.reuse, R15, 0x1, P5 ;  /* 0x00000016e415a211 */ /* 0x090fe400028f0c0f */
[-C--:B------:R-:W-:Y:S02]  /*1a000*/  @!P1 LEA.HI.X R17, R215, R22.reuse, R12, 0x1, P4 ;  /* 0x00000016d7119211 */ /* 0x080fe400020f0c0c */
[----:B------:R-:W-:Y:S01]  /*1a010*/  @!P0 LEA.HI.X R33, R214, R22, R9, 0x1, P3 ;  /* 0x00000016d6218211 */ /* 0x000fe200018f0c09 */
[----:B------:R1:W-:Y:S04]  /*1a020*/  @!P2 ST.E.128 [R20.64], R60 ;  /* 0x0000003c1400a985 */ /* 0x0003e8000c101d08 */
[----:B------:R1:W-:Y:S04]  /*1a030*/  @!P1 ST.E.128 [R16.64], R44 ;  /* 0x0000002c10009985 */ /* 0x0003e8000c101d08 */
[----:B------:R1:W-:Y:S02]  /*1a040*/  @!P0 ST.E.128 [R32.64], R28 ;  /* 0x0000001c20008985 */ /* 0x0003e4000c101d08 */
.L_x_2382:
[----:B------:R-:W-:Y:S05]  /*1a050*/  BSYNC B0 ;  /* 0x0000000000007941 */ /* 0x000fea0003800000 */
.L_x_2381:
[----:B------:R-:W-:Y:S05]  /*1a060*/  BRA.DIV ~URZ, `(.L_x_2383) ;  /* 0x000039127f007947 */ /* 0x000fea000b800000 */
[----:B----4-:R4:W3:Y:S02]  /*1a070*/  SHFL.IDX PT, R22, R18, 0x2, 0x181f ;  /* 0x00581f0012167f89 */ /* 0x0108e400000e0000 */
.L_x_2446:
[----:B------:R-:W-:Y:S05]  /*1a080*/  BRA.DIV ~URZ, `(.L_x_2384) ;  /* 0x000039627f007947 */ /* 0x000fea000b800000 */
[----:B--2---:R2:W4:Y:S02]  /*1a090*/  SHFL.IDX PT, R2, R8, 0x2, 0x181f ;  /* 0x00581f0008027f89 */ /* 0x00452400000e0000 */
.L_x_2447:
[----:B------:R-:W-:Y:S01]  /*1a0a0*/  IADD3 R0, R14, 0x40, RZ ;  /* 0x000000400e007810 */ /* 0x000fe20007ffe0ff */
[----:B------:R-:W-:Y:S03]  /*1a0b0*/  BSSY B0, `(.L_x_2385) ;  /* 0x000000f000007945 */ /* 0x000fe60003800000 */
[----:B------:R-:W-:-:S13]  /*1a0c0*/  ISETP.GE.AND P0, PT, R0, R13, PT ;  /* 0x0000000d0000720c */ /* 0x000fda0003f06270 */
[----:B------:R-:W-:Y:S05]  /*1a0d0*/  @P0 BRA `(.L_x_2386) ;  /* 0x000000c000000947 */ /* 0x000fea0003800000 */
[----:B------:R-:W-:Y:S02]  /*1a0e0*/  ISETP.GE.AND P2, PT, R228, c[0x0][0x3c8], PT ;  /* 0x0000f200e4007a0c */ /* 0x000fe40003f46270 */
[----:B------:R-:W-:Y:S02]  /*1a0f0*/  ISETP.GE.AND P1, PT, R215, c[0x0][0x3c8], PT ;  /* 0x0000f200d7007a0c */ /* 0x000fe40003f26270 */
[----:B------:R-:W-:-:S09]  /*1a100*/  ISETP.GE.AND P0, PT, R214, c[0x0][0x3c8], PT ;  /* 0x0000f200d6007a0c */ /* 0x000fd20003f06270 */
[-C--:B-1--4-:R-:W-:Y:S02]  /*1a110*/  @!P2 LEA R20, P5, R228, R2.reuse, 0x1 ;  /* 0x00000002e414a211 */ /* 0x092fe400078a08ff */
[CC--:B------:R-:W-:Y:S02]  /*1a120*/  @!P1 LEA R16, P4, R215.reuse, R2.reuse, 0x1 ;  /* 0x00000002d7109211 */ /* 0x0c0fe400078808ff */
[----:B------:R-:W-:Y:S02]  /*1a130*/  @!P0 LEA R28, P3, R214, R2, 0x1 ;  /* 0x00000002d61c8211 */ /* 0x000fe400078608ff */
[-C--:B---3--:R-:W-:Y:S02]  /*1a140*/  @!P2 LEA.HI.X R21, R228, R22.reuse, R15, 0x1, P5 ;  /* 0x00000016e415a211 */ /* 0x088fe400028f0c0f */
[-C--:B------:R-:W-:Y:S02]  /*1a150*/  @!P1 LEA.HI.X R17, R215, R22.reuse, R12, 0x1, P4 ;  /* 0x00000016d7119211 */ /* 0x080fe400020f0c0c */
[----:B------:R-:W-:Y:S01]  /*1a160*/  @!P0 LEA.HI.X R29, R214, R22, R9, 0x1, P3 ;  /* 0x00000016d61d8211 */ /* 0x000fe200018f0c09 */
[----:B------:R1:W-:Y:S04]  /*1a170*/  @!P2 ST.E.128 [R20.64], R56 ;  /* 0x000000381400a985 */ /* 0x0003e8000c101d08 */
[----:B------:R1:W-:Y:S04]  /*1a180*/  @!P1 ST.E.128 [R16.64], R40 ;  /* 0x0000002810009985 */ /* 0x0003e8000c101d08 */
[----:B------:R1:W-:Y:S02]  /*1a190*/  @!P0 ST.E.128 [R28.64], R24 ;  /* 0x000000181c008985 */ /* 0x0003e4000c101d08 */
.L_x_2386:
[----:B------:R-:W-:Y:S05]  /*1a1a0*/  BSYNC B0 ;  /* 0x0000000000007941 */ /* 0x000fea0003800000 */
.L_x_2385:
[----:B------:R-:W-:Y:S05]  /*1a1b0*/  BRA.DIV ~URZ, `(.L_x_2387) ;  /* 0x000038927f007947 */ /* 0x000fea000b800000 */
[----:B---34-:R-:W3:Y:S04]  /*1a1c0*/  SHFL.IDX PT, R18, R18, 0x3, 0x181f ;  /* 0x00781f0012127f89 */ /* 0x018ee800000e0000 */
[----:B------:R4:W2:Y:S02]  /*1a1d0*/  SHFL.IDX PT, R2, R8, 0x3, 0x181f ;  /* 0x00781f0008027f89 */ /* 0x0008a400000e0000 */
.L_x_2448:
[----:B------:R-:W-:-:S04]  /*1a1e0*/  IADD3 R14, R14, 0x60, RZ ;  /* 0x000000600e0e7810 */ /* 0x000fc80007ffe0ff */
[----:B------:R-:W-:-:S13]  /*1a1f0*/  ISETP.GE.AND P0, PT, R14, R13, PT ;  /* 0x0000000d0e00720c */ /* 0x000fda0003f06270 */
[----:B------:R-:W-:Y:S05]  /*1a200*/  @P0 BRA `(.L_x_2388) ;  /* 0x00001ed000000947 */ /* 0x000fea0003800000 */
[----:B------:R-:W-:Y:S02]  /*1a210*/  ISETP.GE.AND P1, PT, R228, c[0x0][0x3c8], PT ;  /* 0x0000f200e4007a0c */ /* 0x000fe40003f26270 */
[----:B------:R-:W-:-:S11]  /*1a220*/  ISETP.GE.AND P0, PT, R215, c[0x0][0x3c8], PT ;  /* 0x0000f200d7007a0c */ /* 0x000fd60003f06270 */
[CC--:B-12---:R-:W-:Y:S02]  /*1a230*/  @!P1 LEA R16, P3, R228.reuse, R2.reuse, 0x1 ;  /* 0x00000002e4109211 */ /* 0x0c6fe400078608ff */
[C---:B------:R-:W-:Y:S02]  /*1a240*/  @!P0 LEA R14, P2, R215.reuse, R2, 0x1 ;  /* 0x00000002d70e8211 */ /* 0x040fe400078408ff */
[-C--:B---3--:R-:W-:Y:S02]  /*1a250*/  @!P1 LEA.HI.X R17, R228, R18.reuse, R15, 0x1, P3 ;  /* 0x00000012e4119211 */ /* 0x088fe400018f0c0f */
[----:B------:R-:W-:-:S03]  /*1a260*/  @!P0 LEA.HI.X R15, R215, R18, R12, 0x1, P2 ;  /* 0x00000012d70f8211 */ /* 0x000fc600010f0c0c */
[----:B------:R1:W-:Y:S04]  /*1a270*/  @!P1 ST.E.128 [R16.64], R52 ;  /* 0x0000003410009985 */ /* 0x0003e8000c101d08 */
[----:B------:R1:W-:Y:S01]  /*1a280*/  @!P0 ST.E.128 [R14.64], R36 ;  /* 0x000000240e008985 */ /* 0x0003e2000c101d08 */
[----:B------:R-:W-:-:S13]  /*1a290*/  ISETP.GE.AND P0, PT, R214, c[0x0][0x3c8], PT ;  /* 0x0000f200d6007a0c */ /* 0x000fda0003f06270 */
[----:B------:R-:W-:Y:S05]  /*1a2a0*/  @P0 BRA `(.L_x_2388) ;  /* 0x00001e3000000947 */ /* 0x000fea0003800000 */
[----:B----4-:R-:W-:-:S04]  /*1a2b0*/  LEA R8, P0, R214, R2, 0x1 ;  /* 0x00000002d6087211 */ /* 0x010fc800078008ff */
[----:B------:R-:W-:-:S05]  /*1a2c0*/  LEA.HI.X R9, R214, R18, R9, 0x1, P0 ;  /* 0x00000012d6097211 */ /* 0x000fca00000f0c09 */
[----:B------:R2:W-:Y:S01]  /*1a2d0*/  ST.E.128 [R8.64], R4 ;  /* 0x0000000408007985 */ /* 0x0005e2000c101d08 */
[----:B------:R-:W-:Y:S05]  /*1a2e0*/  BRA `(.L_x_2388) ;  /* 0x00001df000007947 */ /* 0x000fea0003800000 */
.L_x_2375:
[----:B------:R-:W-:Y:S01]  /*1a2f0*/  IMAD R0, R19, c[0x0][0x408], RZ ;  /* 0x0001020013007a24 */ /* 0x000fe200078e02ff */
[----:B-1----:R-:W-:Y:S01]  /*1a300*/  MOV R2, R18 ;  /* 0x0000001200027202 */ /* 0x002fe20000000f00 */
[----:B------:R-:W-:-:S04]  /*1a310*/  IMAD.WIDE.U32 R20, R17, c[0x0][0x408], RZ ;  /* 0x0001020011147a25 */ /* 0x000fc800078e00ff */
[----:B------:R-:W-:-:S05]  /*1a320*/  IMAD R0, R17, c[0x0][0x40c], R0 ;  /* 0x0001030011007a24 */ /* 0x000fca00078e0200 */
[----:B------:R-:W-:Y:S02]  /*1a330*/  IADD3 R21, R21, R0, RZ ;  /* 0x0000000015157210 */ /* 0x000fe40007ffe0ff */
[----:B------:R-:W-:-:S03]  /*1a340*/  SHF.R.S32.HI R0, RZ, 0x1f, R224 ;  /* 0x0000001fff007819 */ /* 0x000fc600000114e0 */
[----:B------:R-:W-:-:S04]  /*1a350*/  IMAD.WIDE.U32 R16, R225, c[0x0][0x438], R20 ;  /* 0x00010e00e1107a25 */ /* 0x000fc800078e0014 */
[----:B------:R-:W-:Y:S02]  /*1a360*/  IMAD R13, R0, c[0x0][0x440], RZ ;  /* 0x00011000000d7a24 */ /* 0x000fe400078e02ff */
[----:B------:R-:W-:Y:S02]  /*1a370*/  IMAD R17, R225, c[0x0][0x43c], R17 ;  /* 0x00010f00e1117a24 */ /* 0x000fe400078e0211 */
[----:B------:R-:W-:-:S04]  /*1a380*/  @P3 IMAD.HI.U32 R0, R18, c[0x0][0x4ec], RZ ;  /* 0x00013b0012003a27 */ /* 0x000fc800078e00ff */
[C---:B------:R-:W-:Y:S01]  /*1a390*/  IMAD R13, R224.reuse, c[0x0][0x444], R13 ;  /* 0x00011100e00d7a24 */ /* 0x040fe200078e020d */
[----:B------:R-:W-:Y:S01]  /*1a3a0*/  @P3 SHF.R.U32.HI R2, RZ, c[0x0][0x4f0], R0 ;  /* 0x00013c00ff023a19 */ /* 0x000fe20000011600 */
[----:B------:R-:W-:-:S05]  /*1a3b0*/  IMAD.WIDE.U32 R16, R224, c[0x0][0x440], R16 ;  /* 0x00011000e0107a25 */ /* 0x000fca00078e0010 */
[----:B------:R-:W-:Y:S02]  /*1a3c0*/  IADD3 R21, R17, R13, RZ ;  /* 0x0000000d11157210 */ /* 0x000fe40007ffe0ff */
[----:B------:R-:W-:Y:S02]  /*1a3d0*/  MOV R20, R16 ;  /* 0x0000001000147202 */ /* 0x000fe40000000f00 */
        /* <DEDUP_REMOVED lines=18> */
.L_x_2449:
[----:B------:R-:W-:Y:S05]  /*1a500*/  BRA.DIV ~URZ, `(.L_x_2390) ;  /* 0x000036727f007947 */ /* 0x000fea000b800000 */
[----:B------:R3:W4:Y:S02]  /*1a510*/  SHFL.IDX PT, R2, R163, RZ, 0x1c1f ;  /* 0x001c1fffa3027589 */ /* 0x00072400000e0000 */
.L_x_2450:
        /* <DEDUP_REMOVED lines=54> */
[-C--:B------:R-:W-:Y:S02]  /*1a880*/  @!P0 LEA R16, P2, R159, R2.reuse, 0x2 ;  /* 0x000000029f108211 */ /* 0x080fe400078410ff */
[----:B--2---:R-:W-:Y:S01]  /*1a890*/  @!P1 IMAD.WIDE R20, R221, 0x4, R164 ;  /* 0x00000004dd149825 */ /* 0x004fe200078e02a4 */
[----:B------:R-:W-:Y:S02]  /*1a8a0*/  @!P3 LEA R166, P5, R161, R2, 0x2 ;  /* 0x00000002a1a6b211 */ /* 0x000fe400078a10ff */
[----:B------:R-:W-:Y:S02]  /*1a8b0*/  @!P0 LEA.HI.X R17, R159, R165, R156, 0x2, P2 ;  /* 0x000000a59f118211 */ /* 0x000fe400010f149c */
[----:B------:R-:W-:Y:S01]  /*1a8c0*/  ISETP.GE.AND P2, PT, R146, c[0x0][0x3c8], PT ;  /* 0x0000f20092007a0c */ /* 0x000fe20003f46270 */
[----:B------:R2:W-:Y:S01]  /*1a8d0*/  @!P1 ST.E.64 [R20.64], R132 ;  /* 0x0000008414009985 */ /* 0x0005e2000c101b08 */
[----:B------:R-:W-:-:S02]  /*1a8e0*/  ISETP.GE.AND P1, PT, R144, c[0x0][0x3c8], PT ;  /* 0x0000f20090007a0c */ /* 0x000fc40003f26270 */
[----:B------:R-:W-:Y:S01]  /*1a8f0*/  @!P3 LEA.HI.X R167, R161, R165, R158, 0x2, P5 ;  /* 0x000000a5a1a7b211 */ /* 0x000fe200028f149e */
[----:B------:R4:W-:Y:S01]  /*1a900*/  @!P0 ST.E.64 [R16.64], R128 ;  /* 0x0000008010008985 */ /* 0x0009e2000c101b08 */
[----:B------:R-:W-:-:S03]  /*1a910*/  @!P4 LEA R168, P0, R155, R2, 0x2 ;  /* 0x000000029ba8c211 */ /* 0x000fc600078010ff */
[----:B------:R5:W-:Y:S01]  /*1a920*/  @!P3 ST.E.64 [R166.64], R124 ;  /* 0x0000007ca600b985 */ /* 0x000be2000c101b08 */
[-C--:B------:R-:W-:Y:S02]  /*1a930*/  @!P4 LEA.HI.X R169, R155, R165.reuse, R154, 0x2, P0 ;  /* 0x000000a59ba9c211 */ /* 0x080fe400000f149a */
[----:B------:R-:W-:Y:S02]  /*1a940*/  ISETP.GE.AND P3, PT, R88, c[0x0][0x3c8], PT ;  /* 0x0000f20058007a0c */ /* 0x000fe40003f66270 */
[----:B------:R-:W-:Y:S01]  /*1a950*/  @!P2 LEA R170, P5, R146, R2, 0x2 ;  /* 0x0000000292aaa211 */ /* 0x000fe200078a10ff */
[----:B------:R1:W-:Y:S01]  /*1a960*/  @!P4 ST.E.64 [R168.64], R120 ;  /* 0x00000078a800c985 */ /* 0x0003e2000c101b08 */
[----:B------:R-:W-:Y:S02]  /*1a970*/  ISETP.GE.AND P4, PT, R38, c[0x0][0x3c8], PT ;  /* 0x0000f20026007a0c */ /* 0x000fe40003f86270 */
[----:B------:R-:W-:-:S05]  /*1a980*/  @!P2 LEA.HI.X R171, R146, R165, R145, 0x2, P5 ;  /* 0x000000a592aba211 */ /* 0x000fca00028f1491 */
        /* <DEDUP_REMOVED lines=10> */
[CC--:B-1----:R-:W-:Y:S01]  /*1aa30*/  @!P2 LEA R120, P5, R36.reuse, R2.reuse, 0x2 ;  /* 0x000000022478a211 */ /* 0x0c2fe200078a10ff */
        /* <DEDUP_REMOVED lines=25> */
[----:B-----5:R-:W-:Y:S01]  /*1abd0*/  @!P3 LEA R44, P5, R18, R2, 0x2 ;  /* 0x00000002122cb211 */ /* 0x020fe200078a10ff */
[----:B------:R3:W-:Y:S01]  /*1abe0*/  @!P1 ST.E.64 [R40.64], R60 ;  /* 0x0000003c28009985 */ /* 0x0007e2000c101b08 */
[----:B------:R-:W-:Y:S02]  /*1abf0*/  ISETP.GE.AND P1, PT, R152, c[0x0][0x3c8], PT ;  /* 0x0000f20098007a0c */ /* 0x000fe40003f26270 */
[----:B------:R-:W-:Y:S02]  /*1ac00*/  @!P3 LEA.HI.X R45, R18, R165, R13, 0x2, P5 ;  /* 0x000000a5122db211 */ /* 0x000fe400028f140d */
[----:B------:R-:W-:-:S03]  /*1ac10*/  ISETP.GE.AND P5, PT, R84, c[0x0][0x3c8], PT ;  /* 0x0000f20054007a0c */ /* 0x000fc60003fa6270 */
[----:B------:R4:W-:Y:S01]  /*1ac20*/  @!P3 ST.E.64 [R44.64], R64 ;  /* 0x000000402c00b985 */ /* 0x0009e2000c101b08 */
[----:B-1----:R-:W-:-:S05]  /*1ac30*/  @!P4 LEA R20, P0, R150, R2, 0x2 ;  /* 0x000000029614c211 */ /* 0x002fca00078010ff */
[-C--:B------:R-:W-:Y:S02]  /*1ac40*/  @!P1 LEA R48, P3, R152, R2.reuse, 0x2 ;  /* 0x0000000298309211 */ /* 0x080fe400078610ff */
[-C--:B------:R-:W-:Y:S02]  /*1ac50*/  @!P4 LEA.HI.X R21, R150, R165.reuse, R149, 0x2, P0 ;  /* 0x000000a59615c211 */ /* 0x080fe400000f1495 */
[-C--:B------:R-:W-:Y:S02]  /*1ac60*/  @!P1 LEA.HI.X R49, R152, R165.reuse, R151, 0x2, P3 ;  /* 0x000000a598319211 */ /* 0x080fe400018f1497 */
[----:B--2---:R-:W-:Y:S01]  /*1ac70*/  @!P2 LEA R16, P0, R160, R2, 0x2 ;  /* 0x00000002a010a211 */ /* 0x004fe200078010ff */
        /* <DEDUP_REMOVED lines=26> */
.L_x_2392:
[----:B------:R-:W-:Y:S05]  /*1ae20*/  BSYNC B0 ;  /* 0x0000000000007941 */ /* 0x000fea0003800000 */
.L_x_2391:
[----:B------:R-:W-:Y:S05]  /*1ae30*/  BRA.DIV ~URZ, `(.L_x_2393) ;  /* 0x00002da27f007947 */ /* 0x000fea000b800000 */
[----:B------:R1:W3:Y:S04]  /*1ae40*/  SHFL.IDX PT, R5, R162, 0x1, 0x1c1f ;  /* 0x003c1f00a2057f89 */ /* 0x0002e800000e0000 */
[----:B----4-:R1:W4:Y:S02]  /*1ae50*/  SHFL.IDX PT, R2, R163, 0x1, 0x1c1f ;  /* 0x003c1f00a3027f89 */ /* 0x01032400000e0000 */
.L_x_2451:
[----:B------:R-:W-:-:S13]  /*1ae60*/  ISETP.NE.AND P0, PT, R12, RZ, PT ;  /* 0x000000ff0c00720c */ /* 0x000fda0003f05270 */
[----:B------:R-:W-:Y:S05]  /*1ae70*/  @P0 BRA `(.L_x_2388) ;  /* 0x0000126000000947 */ /* 0x000fea0003800000 */
[----:B------:R-:W-:Y:S02]  /*1ae80*/  ISETP.GE.AND P3, PT, R159, c[0x0][0x3c8], PT ;  /* 0x0000f2009f007a0c */ /* 0x000fe40003f66270 */
[----:B------:R-:W-:Y:S02]  /*1ae90*/  ISETP.GE.AND P2, PT, R161, c[0x0][0x3c8], PT ;  /* 0x0000f200a1007a0c */ /* 0x000fe40003f46270 */
[----:B------:R-:W-:Y:S02]  /*1aea0*/  ISETP.GE.AND P1, PT, R155, c[0x0][0x3c8], PT ;  /* 0x0000f2009b007a0c */ /* 0x000fe40003f26270 */
[----:B------:R-:W-:Y:S02]  /*1aeb0*/  ISETP.GE.AND P4, PT, R221, c[0x0][0x3c8], PT ;  /* 0x0000f200dd007a0c */ /* 0x000fe40003f86270 */
[----:B------:R-:W-:-:S05]  /*1aec0*/  ISETP.GE.AND P0, PT, R146, c[0x0][0x3c8], PT ;  /* 0x0000f20092007a0c */ /* 0x000fca0003f06270 */
[-C--:B-1--4-:R-:W-:Y:S02]  /*1aed0*/  @!P3 LEA R8, P6, R159, R2.reuse, 0x2 ;  /* 0x000000029f08b211 */ /* 0x092fe400078c10ff */
[-C--:B------:R-:W-:Y:S02]  /*1aee0*/  @!P2 LEA R6, P5, R161, R2.reuse, 0x2 ;  /* 0x00000002a106a211 */ /* 0x080fe400078a10ff */
[-C--:B---3--:R-:W-:Y:S02]  /*1aef0*/  @!P3 LEA.HI.X R9, R159, R5.reuse, R156, 0x2, P6 ;  /* 0x000000059f09b211 */ /* 0x088fe400030f149c */
[-C--:B------:R-:W-:Y:S01]  /*1af00*/  @!P1 LEA R20, P6, R155, R2.reuse, 0x2 ;  /* 0x000000029b149211 */ /* 0x080fe200078c10ff */
[----:B------:R-:W-:Y:S01]  /*1af10*/  @!P4 IMAD.MOV.U32 R4, RZ, RZ, R2 ;  /* 0x000000ffff04c224 */ /* 0x000fe200078e0002 */
[-C--:B------:R-:W-:Y:S02]  /*1af20*/  @!P2 LEA.HI.X R7, R161, R5.reuse, R158, 0x2, P5 ;  /* 0x00000005a107a211 */ /* 0x080fe400028f149e */
[----:B------:R-:W-:Y:S01]  /*1af30*/  @!P0 LEA R16, P5, R146, R2, 0x2 ;  /* 0x0000000292108211 */ /* 0x000fe200078a10ff */
[----:B------:R-:W-:Y:S01]  /*1af40*/  @!P4 IMAD.WIDE R40, R221, 0x4, R4 ;  /* 0x00000004dd28c825 */ /* 0x000fe200078e0204 */
[----:B------:R-:W-:-:S02]  /*1af50*/  @!P1 LEA.HI.X R21, R155, R5, R154, 0x2, P6 ;  /* 0x000000059b159211 */ /* 0x000fc400030f149a */
[----:B------:R-:W-:Y:S02]  /*1af60*/  ISETP.GE.AND P6, PT, R144, c[0x0][0x3c8], PT ;  /* 0x0000f20090007a0c */ /* 0x000fe40003fc6270 */
[----:B------:R-:W-:Y:S01]  /*1af70*/  @!P0 LEA.HI.X R17, R146, R5, R145, 0x2, P5 ;  /* 0x0000000592118211 */ /* 0x000fe200028f1491 */
[----:B------:R1:W-:Y:S01]  /*1af80*/  @!P4 ST.E.64 [R40.64], R134 ;  /* 0x000000862800c985 */ /* 0x0003e2000c101b08 */
[----:B------:R-:W-:Y:S02]  /*1af90*/  ISETP.GE.AND P5, PT, R88, c[0x0][0x3c8], PT ;  /* 0x0000f20058007a0c */ /* 0x000fe40003fa6270 */
[----:B------:R-:W-:Y:S01]  /*1afa0*/  ISETP.GE.AND P4, PT, R38, c[0x0][0x3c8], PT ;  /* 0x0000f20026007a0c */ /* 0x000fe20003f86270 */
[----:B------:R-:W-:Y:S01]  /*1afb0*/  @!P3 ST.E.64 [R8.64], R130 ;  /* 0x000000820800b985 */ /* 0x000fe2000c101b08 */
[----:B------:R-:W-:-:S03]  /*1afc0*/  ISETP.GE.AND P3, PT, R36, c[0x0][0x3c8], PT ;  /* 0x0000f20024007a0c */ /* 0x000fc60003f66270 */
[----:B------:R3:W-:Y:S01]  /*1afd0*/  @!P2 ST.E.64 [R6.64], R126 ;  /* 0x0000007e0600a985 */ /* 0x0007e2000c101b08 */
[----:B------:R-:W-:-:S03]  /*1afe0*/  ISETP.GE.AND P2, PT, R31, c[0x0][0x3c8], PT ;  /* 0x0000f2001f007a0c */ /* 0x000fc60003f46270 */
[----:B------:R-:W-:Y:S02]  /*1aff0*/  @!P1 ST.E.64 [R20.64], R122 ;  /* 0x0000007a14009985 */ /* 0x000fe4000c101b08 */
[-C--:B------:R-:W-:Y:S02]  /*1b000*/  @!P5 LEA R44, P1, R88, R2.reuse, 0x2 ;  /* 0x00000002582cd211 */ /* 0x080fe400078210ff */
[----:B------:R4:W-:Y:S01]  /*1b010*/  @!P0 ST.E.64 [R16.64], R118 ;  /* 0x0000007610008985 */ /* 0x0009e2000c101b08 */
[----:B------:R-:W-:Y:S02]  /*1b020*/  @!P6 LEA R48, P0, R144, R2, 0x2 ;  /* 0x000000029030e211 */ /* 0x000fe400078010ff */
[-C--:B------:R-:W-:Y:S02]  /*1b030*/  @!P5 LEA.HI.X R45, R88, R5.reuse, R85, 0x2, P1 ;  /* 0x00000005582dd211 */ /* 0x080fe400008f1455 */
[----:B------:R-:W-:Y:S02]  /*1b040*/  @!P6 LEA.HI.X R49, R144, R5, R89, 0x2, P0 ;  /* 0x000000059031e211 */ /* 0x000fe400000f1459 */
[----:B------:R-:W-:-:S03]  /*1b050*/  ISETP.GE.AND P1, PT, R29, c[0x0][0x3c8], PT ;  /* 0x0000f2001d007a0c */ /* 0x000fc60003f26270 */
[----:B------:R-:W-:Y:S01]  /*1b060*/  @!P6 ST.E.64 [R48.64], R114 ;  /* 0x000000723000e985 */ /* 0x000fe2000c101b08 */
[----:B------:R-:W-:Y:S02]  /*1b070*/  ISETP.GE.AND P6, PT, R27, c[0x0][0x3c8], PT ;  /* 0x0000f2001b007a0c */ /* 0x000fe40003fc6270 */
[CC--:B-1----:R-:W-:Y:S01]  /*1b080*/  @!P4 LEA R40, P0, R38.reuse, R2.reuse, 0x2 ;  /* 0x000000022628c211 */ /* 0x0c2fe200078010ff */
        /* <DEDUP_REMOVED lines=10> */
[CC--:B----4-:R-:W-:Y:S02]  /*1b130*/  @!P1 LEA R16, P0, R29.reuse, R2.reuse, 0x2 ;  /* 0x000000021d109211 */ /* 0x0d0fe400078010ff */
        /* <DEDUP_REMOVED lines=17> */
[-C--:B-1----:R-:W-:Y:S02]  /*1b250*/  @!P3 LEA R6, P0, R18, R2.reuse, 0x2 ;  /* 0x000000021206b211 */ /* 0x082fe400078010ff */
[----:B------:R-:W-:Y:S02]  /*1b260*/  ISETP.GE.AND P4, PT, R84, c[0x0][0x3c8], PT ;  /* 0x0000f20054007a0c */ /* 0x000fe40003f86270 */
[----:B------:R-:W-:Y:S02]  /*1b270*/  @!P3 LEA.HI.X R7, R18, R5, R13, 0x2, P0 ;  /* 0x000000051207b211 */ /* 0x000fe400000f140d */
[----:B---3--:R-:W-:-:S03]  /*1b280*/  @!P2 LEA R8, P0, R150, R2, 0x2 ;  /* 0x000000029608a211 */ /* 0x008fc600078010ff */
[----:B------:R1:W-:Y:S01]  /*1b290*/  @!P3 ST.E.64 [R6.64], R66 ;  /* 0x000000420600b985 */ /* 0x0003e2000c101b08 */
[-C--:B------:R-:W-:Y:S02]  /*1b2a0*/  @!P2 LEA.HI.X R9, R150, R5.reuse, R149, 0x2, P0 ;  /* 0x000000059609a211 */ /* 0x080fe400000f1495 */
[-C--:B------:R-:W-:Y:S02]  /*1b2b0*/  @!P1 LEA R12, P0, R160, R2.reuse, 0x2 ;  /* 0x00000002a00c9211 */ /* 0x080fe400078010ff */
[----:B------:R-:W-:Y:S01]  /*1b2c0*/  ISETP.GE.AND P3, PT, R82, c[0x0][0x3c8], PT ;  /* 0x0000f20052007a0c */ /* 0x000fe20003f66270 */
[----:B------:R3:W-:Y:S01]  /*1b2d0*/  @!P2 ST.E.64 [R8.64], R70 ;  /* 0x000000460800a985 */ /* 0x0007e2000c101b08 */
[----:B------:R-:W-:Y:S02]  /*1b2e0*/  @!P1 LEA.HI.X R13, R160, R5, R153, 0x2, P0 ;  /* 0x00000005a00d9211 */ /* 0x000fe400000f1499 */
[-C--:B------:R-:W-:Y:S02]  /*1b2f0*/  @!P6 LEA R18, P0, R152, R2.reuse, 0x2 ;  /* 0x000000029812e211 */ /* 0x080fe400078010ff */
[----:B------:R-:W-:Y:S01]  /*1b300*/  ISETP.GE.AND P2, PT, R80, c[0x0][0x3c8], PT ;  /* 0x0000f20050007a0c */ /* 0x000fe20003f46270 */
[----:B------:R2:W-:Y:S01]  /*1b310*/  @!P1 ST.E.64 [R12.64], R74 ;  /* 0x0000004a0c009985 */ /* 0x0005e2000c101b08 */
[----:B----4-:R-:W-:-:S02]  /*1b320*/  @!P5 LEA R16, P1, R148, R2, 0x2 ;  /* 0x000000029410d211 */ /* 0x010fc400078210ff */
[-C--:B------:R-:W-:Y:S02]  /*1b330*/  @!P6 LEA.HI.X R19, R152, R5.reuse, R151, 0x2, P0 ;  /* 0x000000059813e211 */ /* 0x080fe400000f1497 */
[-C--:B-----5:R-:W-:Y:S02]  /*1b340*/  @!P4 LEA R20, P0, R84, R2.reuse, 0x2 ;  /* 0x000000025414c211 */ /* 0x0a0fe400078010ff */
        /* <DEDUP_REMOVED lines=11> */
[----:B--2---:R-:W-:-:S03]  /*1b400*/  @!P1 LEA R12, P0, R33, R2, 0x2 ;  /* 0x00000002210c9211 */ /* 0x004fc600078010ff */
[----:B------:R4:W-:Y:S01]  /*1b410*/  @!P2 ST.E.64 [R8.64], R94 ;  /* 0x0000005e0800a985 */ /* 0x0009e2000c101b08 */
[----:B------:R-:W-:Y:S02]  /*1b420*/  @!P1 LEA.HI.X R13, R33, R5, R32, 0x2, P0 ;  /* 0x00000005210d9211 */ /* 0x000fe400000f1420 */
[----:B------:R-:W-:-:S03]  /*1b430*/  ISETP.GE.AND P0, PT, R157, c[0x0][0x3c8], PT ;  /* 0x0000f2009d007a0c */ /* 0x000fc60003f06270 */
[----:B------:R4:W-:Y:S10]  /*1b440*/  @!P1 ST.E.64 [R12.64], R98 ;  /* 0x000000620c009985 */ /* 0x0009f4000c101b08 */
[----:B------:R-:W-:Y:S05]  /*1b450*/  @P0 BRA `(.L_x_2388) ;  /* 0x00000c8000000947 */ /* 0x000fea0003800000 */
[----:B------:R-:W-:-:S04]  /*1b460*/  LEA R4, P0, R157, R2, 0x2 ;  /* 0x000000029d047211 */ /* 0x000fc800078010ff */
[----:B------:R-:W-:-:S05]  /*1b470*/  LEA.HI.X R5, R157, R5, R34, 0x2, P0 ;  /* 0x000000059d057211 */ /* 0x000fca00000f1422 */
[----:B------:R1:W-:Y:S01]  /*1b480*/  ST.E.64 [R4.64], R102 ;  /* 0x0000006604007985 */ /* 0x0003e2000c101b08 */
[----:B------:R-:W-:Y:S05]  /*1b490*/  BRA `(.L_x_2388) ;  /* 0x00000c4000007947 */ /* 0x000fea0003800000 */
.L_x_2373:
        /* <DEDUP_REMOVED lines=17> */
[----:B-----5:R-:W3:Y:S04]  /*1b5b0*/  LDG.E R4, [R8.64] ;  /* 0x0000000808047981 */ /* 0x020ee8000c1e1900 */
[----:B--2---:R-:W3:Y:S02]  /*1b5c0*/  LDG.E R7, [R8.64+0x4] ;  /* 0x0000040808077981 */ /* 0x004ee4000c1e1900 */
[----:B---3--:R-:W-:Y:S02]  /*1b5d0*/  IADD3 R4, -R4, R7, RZ ;  /* 0x0000000704047210 */ /* 0x008fe40007ffe1ff */
.L_x_2394:
[----:B------:R-:W-:Y:S01]  /*1b5e0*/  ISETP.GT.AND P0, PT, R213, 0x7f, PT ;  /* 0x0000007fd500780c */ /* 0x000fe20003f04270 */
[----:B------:R-:W-:Y:S01]  /*1b5f0*/  BSSY B0, `(.L_x_2395) ;  /* 0x0000034000007945 */ /* 0x000fe20003800000 */
[----:B------:R-:W-:Y:S02]  /*1b600*/  SEL R224, R224, RZ, !P2 ;  /* 0x000000ffe0e07207 */ /* 0x000fe40005000000 */
[----:B------:R-:W-:-:S02]  /*1b610*/  SEL R5, R5, RZ, !P2 ;  /* 0x000000ff05057207 */ /* 0x000fc40005000000 */
[----:B--2--5:R-:W-:-:S07]  /*1b620*/  SHF.R.S32.HI R6, RZ, 0x1f, R0 ;  /* 0x0000001fff067819 */ /* 0x024fce0000011400 */
[----:B------:R-:W-:Y:S05]  /*1b630*/  @P0 BRA `(.L_x_2396) ;  /* 0x000002f000000947 */ /* 0x000fea0003800000 */
[----:B------:R-:W-:Y:S01]  /*1b640*/  IMAD R7, R4, c[0x0][0x4e8], RZ ;  /* 0x00013a0004077a24 */ /* 0x000fe200078e02ff */
[----:B------:R-:W-:-:S04]  /*1b650*/  IADD3 R2, R209, R213, RZ ;  /* 0x000000d5d1027210 */ /* 0x000fc80007ffe0ff */
[----:B------:R-:W-:-:S13]  /*1b660*/  ISETP.GE.AND P0, PT, R2, R7, PT ;  /* 0x000000070200720c */ /* 0x000fda0003f06270 */
[----:B------:R-:W-:Y:S05]  /*1b670*/  @P0 BRA `(.L_x_2396) ;  /* 0x000002b000000947 */ /* 0x000fea0003800000 */
[----:B------:R-:W-:Y:S01]  /*1b680*/  IMAD.MOV.U32 R15, RZ, RZ, 0x368 ;  /* 0x00000368ff0f7424 */ /* 0x000fe200078e00ff */
[----:B------:R-:W-:Y:S01]  /*1b690*/  ISETP.GT.AND P2, PT, R210, 0x1, PT ;  /* 0x00000001d200780c */ /* 0x000fe20003f44270 */
[----:B------:R-:W-:-:S03]  /*1b6a0*/  IMAD.MOV.U32 R7, RZ, RZ, c[0x0][0x4e8] ;  /* 0x00013a00ff077624 */ /* 0x000fc600078e00ff */
[----:B------:R-:W-:Y:S02]  /*1b6b0*/  SEL R15, R15, 0x328, P2 ;  /* 0x000003280f0f7807 */ /* 0x000fe40001000000 */
[----:B------:R-:W-:Y:S02]  /*1b6c0*/  ISETP.NE.AND P0, PT, R7, 0x1, PT ;  /* 0x000000010700780c */ /* 0x000fe40003f05270 */
[----:B------:R-:W2:Y:S01]  /*1b6d0*/  LDC.64 R24, c[0x0][R15+0x170] ;  /* 0x00005c000f187b82 */ /* 0x000ea20000000a00 */
[----:B------:R-:W-:Y:S02]  /*1b6e0*/  MOV R7, R2 ;  /* 0x0000000200077202 */ /* 0x000fe40000000f00 */
[----:B------:R-:W-:-:S05]  /*1b6f0*/  SEL R227, R227, RZ, P2 ;  /* 0x000000ffe3e37207 */ /* 0x000fca0001000000 */
[----:B------:R-:W3:Y:S03]  /*1b700*/  LDC.64 R22, c[0x0][R15+0x168] ;  /* 0x00005a000f167b82 */ /* 0x000ee60000000a00 */
[----:B------:R-:W-:-:S05]  /*1b710*/  @P0 IMAD.HI.U32 R12, R2, c[0x0][0x4ec], RZ ;  /* 0x00013b00020c0a27 */ /* 0x000fca00078e00ff */
[----:B------:R-:W4:Y:S01]  /*1b720*/  LDC.64 R18, c[0x0][R15+0x178] ;  /* 0x00005e000f127b82 */ /* 0x000f220000000a00 */
[----:B------:R-:W-:-:S05]  /*1b730*/  @P0 SHF.R.U32.HI R7, RZ, c[0x0][0x4f0], R12 ;  /* 0x00013c00ff070a19 */ /* 0x000fca000001160c */
[--C-:B------:R-:W-:Y:S02]  /*1b740*/  IMAD.MOV R13, RZ, RZ, -R7.reuse ;  /* 0x000000ffff0d7224 */ /* 0x100fe400078e0a07 */
[----:B------:R-:W5:Y:S02]  /*1b750*/  LDC.64 R16, c[0x0][R15+0x160] ;  /* 0x000058000f107b82 */ /* 0x000f640000000a00 */
[----:B------:R-:W-:Y:S01]  /*1b760*/  IMAD R13, R13, c[0x0][0x4e8], R2 ;  /* 0x00013a000d0d7a24 */ /* 0x000fe200078e0202 */
[----:B------:R-:W-:Y:S01]  /*1b770*/  SHF.R.S32.HI R2, RZ, 0x1f, R7 ;  /* 0x0000001fff027819 */ /* 0x000fe20000011407 */
[-C--:B--2---:R-:W-:Y:S02]  /*1b780*/  IMAD R14, R25, R224.reuse, RZ ;  /* 0x000000e0190e7224 */ /* 0x084fe400078e02ff */
[----:B------:R-:W-:-:S04]  /*1b790*/  IMAD.WIDE.U32 R20, R24, R224, RZ ;  /* 0x000000e018147225 */ /* 0x000fc800078e00ff */
[----:B------:R-:W-:Y:S02]  /*1b7a0*/  IMAD R9, R24, R5, R14 ;  /* 0x0000000518097224 */ /* 0x000fe400078e020e */
[-C--:B---3--:R-:W-:Y:S02]  /*1b7b0*/  IMAD R8, R23, R225.reuse, RZ ;  /* 0x000000e117087224 */ /* 0x088fe400078e02ff */
[----:B------:R-:W-:Y:S01]  /*1b7c0*/  IMAD.WIDE.U32 R22, R22, R225, RZ ;  /* 0x000000e116167225 */ /* 0x000fe200078e00ff */
[----:B------:R-:W-:-:S03]  /*1b7d0*/  IADD3 R9, R21, R9, RZ ;  /* 0x0000000915097210 */ /* 0x000fc60007ffe0ff */
[----:B------:R-:W-:Y:S01]  /*1b7e0*/  IMAD.IADD R8, R23, 0x1, R8 ;  /* 0x0000000117087824 */ /* 0x000fe200078e0208 */
[----:B------:R-:W-:Y:S01]  /*1b7f0*/  IADD3 R14, P1, P0, R20, R22, R0 ;  /* 0x00000016140e7210 */ /* 0x000fe2000783e000 */
[-C--:B----4-:R-:W-:Y:S02]  /*1b800*/  IMAD R12, R19, R227.reuse, RZ ;  /* 0x000000e3130c7224 */ /* 0x090fe400078e02ff */
[----:B------:R-:W-:Y:S01]  /*1b810*/  IMAD.WIDE.U32 R18, R18, R227, RZ ;  /* 0x000000e312127225 */ /* 0x000fe200078e00ff */
[----:B------:R-:W-:-:S04]  /*1b820*/  IADD3.X R8, R9, R8, R6, P1, P0 ;  /* 0x0000000809087210 */ /* 0x000fc80000fe0406 */
[----:B------:R-:W-:Y:S02]  /*1b830*/  IADD3 R9, R19, R12, RZ ;  /* 0x0000000c13097210 */ /* 0x000fe40007ffe0ff */
[----:B------:R-:W-:Y:S01]  /*1b840*/  IADD3 R14, P1, P0, R7, R14, R18 ;  /* 0x0000000e070e7210 */ /* 0x000fe2000783e012 */
[-C--:B-----5:R-:W-:Y:S01]  /*1b850*/  IMAD R7, R17, R13.reuse, RZ ;  /* 0x0000000d11077224 */ /* 0x0a0fe200078e02ff */
        /* <DEDUP_REMOVED lines=13> */
.L_x_2396:
[----:B------:R-:W-:Y:S05]  /*1b930*/  BSYNC B0 ;  /* 0x0000000000007941 */ /* 0x000fea0003800000 */
.L_x_2395:
[----:B------:R-:W-:-:S13]  /*1b940*/  ISETP.GT.AND P0, PT, R210, 0x1, PT ;  /* 0x00000001d200780c */ /* 0x000fda0003f04270 */
[----:B------:R-:W-:Y:S05]  /*1b950*/  @P0 BRA `(.L_x_2388) ;  /* 0x0000078000000947 */ /* 0x000fea0003800000 */
[----:B--2---:R-:W-:Y:S01]  /*1b960*/  SHF.R.S32.HI R2, RZ, 0x1f, R213 ;  /* 0x0000001fff027819 */ /* 0x004fe200000114d5 */
[----:B------:R-:W-:Y:S01]  /*1b970*/  IMAD R7, R6, c[0x0][0x3a0], RZ ;  /* 0x0000e80006077a24 */ /* 0x000fe200078e02ff */
[----:B------:R-:W-:Y:S01]  /*1b980*/  MOV R6, c[0x0][0x4e8] ;  /* 0x00013a0000067a02 */ /* 0x000fe20000000f00 */
[----:B------:R-:W-:Y:S01]  /*1b990*/  IMAD.WIDE.U32 R8, R0, c[0x0][0x3a0], RZ ;  /* 0x0000e80000087a25 */ /* 0x000fe200078e00ff */
[----:B------:R-:W-:Y:S02]  /*1b9a0*/  LEA.HI R2, R2, R213, RZ, 0x3 ;  /* 0x000000d502027211 */ /* 0x000fe400078f18ff */
[----:B------:R-:W-:Y:S01]  /*1b9b0*/  ISETP.NE.AND P0, PT, R6, 0x1, PT ;  /* 0x000000010600780c */ /* 0x000fe20003f05270 */
[----:B------:R-:W-:Y:S01]  /*1b9c0*/  IMAD R7, R0, c[0x0][0x3a4], R7 ;  /* 0x0000e90000077a24 */ /* 0x000fe200078e0207 */
[----:B------:R-:W-:Y:S01]  /*1b9d0*/  LOP3.LUT R0, R2, 0xfffffff8, RZ, 0xc0, !PT ;  /* 0xfffffff802007812 */ /* 0x000fe200078ec0ff */
[----:B------:R-:W-:Y:S01]  /*1b9e0*/  IMAD R5, R5, c[0x0][0x3f0], RZ ;  /* 0x0000fc0005057a24 */ /* 0x000fe200078e02ff */
[----:B------:R-:W-:-:S02]  /*1b9f0*/  SHF.R.S32.HI R2, RZ, 0x3, R2 ;  /* 0x00000003ff027819 */ /* 0x000fc40000011402 */
[----:B------:R-:W-:Y:S01]  /*1ba00*/  IADD3 R9, R9, R7, RZ ;  /* 0x0000000709097210 */ /* 0x000fe20007ffe0ff */
[----:B------:R-:W-:Y:S01]  /*1ba10*/  IMAD R5, R224, c[0x0][0x3f4], R5 ;  /* 0x0000fd00e0057a24 */ /* 0x000fe200078e0205 */
[----:B------:R-:W-:-:S03]  /*1ba20*/  IADD3 R7, -R0, R213, RZ ;  /* 0x000000d500077210 */ /* 0x000fc60007ffe1ff */
[----:B------:R-:W-:Y:S01]  /*1ba30*/  IMAD.WIDE.U32 R8, R225, c[0x0][0x3e8], R8 ;  /* 0x0000fa00e1087a25 */ /* 0x000fe200078e0008 */
[----:B------:R-:W-:-:S03]  /*1ba40*/  LEA R0, R7, R2, 0x5 ;  /* 0x0000000207007211 */ /* 0x000fc600078e28ff */
[----:B------:R-:W-:Y:S02]  /*1ba50*/  IMAD R9, R225, c[0x0][0x3ec], R9 ;  /* 0x0000fb00e1097a24 */ /* 0x000fe400078e0209 */
[----:B------:R-:W-:Y:S01]  /*1ba60*/  IMAD.IADD R0, R209, 0x1, R0 ;  /* 0x00000001d1007824 */ /* 0x000fe200078e0200 */
[----:B------:R-:W-:Y:S01]  /*1ba70*/  IADD3 R209, R2, R209, RZ ;  /* 0x000000d102d17210 */ /* 0x000fe20007ffe0ff */
[----:B------:R-:W-:-:S03]  /*1ba80*/  IMAD.WIDE.U32 R8, R224, c[0x0][0x3f0], R8 ;  /* 0x0000fc00e0087a25 */ /* 0x000fc600078e0008 */
[----:B------:R-:W-:Y:S01]  /*1ba90*/  MOV R7, R0 ;  /* 0x0000000000077202 */ /* 0x000fe20000000f00 */
[----:B------:R-:W-:Y:S01]  /*1baa0*/  @P0 IMAD.HI.U32 R6, R0, c[0x0][0x4ec], RZ ;  /* 0x00013b0000060a27 */ /* 0x000fe200078e00ff */
[----:B------:R-:W-:-:S04]  /*1bab0*/  IADD3 R9, R9, R5, RZ ;  /* 0x0000000509097210 */ /* 0x000fc80007ffe0ff */
[----:B------:R-:W-:-:S04]  /*1bac0*/  @P0 SHF.R.U32.HI R7, RZ, c[0x0][0x4f0], R6 ;  /* 0x00013c00ff070a19 */ /* 0x000fc80000011606 */
[--C-:B------:R-:W-:Y:S01]  /*1bad0*/  SHF.R.S32.HI R6, RZ, 0x1f, R7.reuse ;  /* 0x0000001fff067819 */ /* 0x100fe20000011407 */
[----:B------:R-:W-:Y:S02]  /*1bae0*/  IMAD.MOV R5, RZ, RZ, -R7 ;  /* 0x000000ffff057224 */ /* 0x000fe400078e0a07 */
[----:B------:R-:W-:-:S04]  /*1baf0*/  IMAD.WIDE.U32 R8, R7, c[0x0][0x3e0], R8 ;  /* 0x0000f80007087a25 */ /* 0x000fc800078e0008 */
        /* <DEDUP_REMOVED lines=12> */
[----:B------:R2:W3:Y:S02]  /*1bbc0*/  SHFL.IDX PT, R7, R6, RZ, 0x181f ;  /* 0x00181fff06077589 */ /* 0x0004e400000e0000 */
.L_x_2452:
[----:B------:R-:W-:Y:S05]  /*1bbd0*/  BRA.DIV ~URZ, `(.L_x_2398) ;  /* 0x000021327f007947 */ /* 0x000fea000b800000 */
[----:B------:R4:W1:Y:S02]  /*1bbe0*/  SHFL.IDX PT, R2, R5, RZ, 0x181f ;  /* 0x00181fff05027589 */ /* 0x00086400000e0000 */
.L_x_2453:
        /* <DEDUP_REMOVED lines=19> */
.L_x_2400:
[----:B------:R-:W-:Y:S05]  /*1bd20*/  BSYNC B0 ;  /* 0x0000000000007941 */ /* 0x000fea0003800000 */
.L_x_2399:
[----:B------:R-:W-:Y:S05]  /*1bd30*/  BRA.DIV ~URZ, `(.L_x_2401) ;  /* 0x000020327f007947 */ /* 0x000fea000b800000 */
[----:B---3--:R3:W2:Y:S04]  /*1bd40*/  SHFL.IDX PT, R7, R6, 0x1, 0x181f ;  /* 0x00381f0006077f89 */ /* 0x0086a800000e0000 */
[----:B-1----:R3:W1:Y:S02]  /*1bd50*/  SHFL.IDX PT, R2, R5, 0x1, 0x181f ;  /* 0x00381f0005027f89 */ /* 0x00266400000e0000 */
.L_x_2454:
        /* <DEDUP_REMOVED lines=16> */
.L_x_2403:
[----:B------:R-:W-:Y:S05]  /*1be60*/  BSYNC B0 ;  /* 0x0000000000007941 */ /* 0x000fea0003800000 */
.L_x_2402:
[----:B------:R-:W-:Y:S05]  /*1be70*/  BRA.DIV ~URZ, `(.L_x_2404) ;  /* 0x00001fb27f007947 */ /* 0x000fea000b800000 */
[----:B--2---:R2:W3:Y:S02]  /*1be80*/  SHFL.IDX PT, R7, R6, 0x2, 0x181f ;  /* 0x00581f0006077f89 */ /* 0x0044e400000e0000 */
.L_x_2455:
[----:B------:R-:W-:Y:S05]  /*1be90*/  BRA.DIV ~URZ, `(.L_x_2405) ;  /* 0x000020027f007947 */ /* 0x000fea000b800000 */
[----:B-1----:R1:W2:Y:S02]  /*1bea0*/  SHFL.IDX PT, R2, R5, 0x2, 0x181f ;  /* 0x00581f0005027f89 */ /* 0x0022a400000e0000 */
.L_x_2456:
        /* <DEDUP_REMOVED lines=16> */
.L_x_2407:
[----:B------:R-:W-:Y:S05]  /*1bfb0*/  BSYNC B0 ;  /* 0x0000000000007941 */ /* 0x000fea0003800000 */
.L_x_2406:
[----:B------:R-:W-:Y:S05]  /*1bfc0*/  BRA.DIV ~URZ, `(.L_x_2408) ;  /* 0x00001f327f007947 */ /* 0x000fea000b800000 */
[----:B--23--:R-:W2:Y:S04]  /*1bfd0*/  SHFL.IDX PT, R6, R6, 0x3, 0x181f ;  /* 0x00781f0006067f89 */ /* 0x00cea800000e0000 */
[----:B------:R3:W1:Y:S02]  /*1bfe0*/  SHFL.IDX PT, R2, R5, 0x3, 0x181f ;  /* 0x00781f0005027f89 */ /* 0x00066400000e0000 */
.L_x_2457:
        /* <DEDUP_REMOVED lines=15> */
.L_x_2388:
[----:B------:R-:W-:Y:S05]  /*1c0e0*/  BSYNC B1 ;  /* 0x0000000000017941 */ /* 0x000fea0003800000 */
.L_x_2372:
[----:B------:R-:W-:-:S13]  /*1c0f0*/  ISETP.NE.AND P0, PT, R220, RZ, PT ;  /* 0x000000ffdc00720c */ /* 0x000fda0003f05270 */
[----:B------:R-:W-:Y:S01]  /*1c100*/  @P0 WARPSYNC 0xffffffff ;  /* 0xffffffff00000948 */ /* 0x000fe20003800000 */
[----:B------:R-:W-:Y:S06]  /*1c110*/  @P0 BAR.SYNC.DEFER_BLOCKING 0x5, 0x100 ;  /* 0x0144000000000b1d */ /* 0x000fec0000010000 */
[----:B------:R-:W4:Y:S04]  /*1c120*/  @P0 LDS.128 R208, [0x24100] ;  /* 0x02410000ffd00984 */ /* 0x000f280000000c00 */
[----:B------:R-:W-:Y:S06]  /*1c130*/  @P0 BAR.ARV 0x4, 0x100 ;  /* 0x0104000000000b1d */ /* 0x000fec0000002000 */
[----:B------:R-:W-:Y:S05]  /*1c140*/  @P0 BRA `(.L_x_2409) ;  /* 0x00000ea000000947 */ /* 0x000fea0003800000 */
[----:B-12---:R-:W-:Y:S01]  /*1c150*/  LOP3.LUT R4, R213, 0x1f, RZ, 0xc0, !PT ;  /* 0x0000001fd5047812 */ /* 0x006fe200078ec0ff */
[----:B----4-:R-:W-:-:S03]  /*1c160*/  IMAD.MOV.U32 R8, RZ, RZ, RZ ;  /* 0x000000ffff087224 */ /* 0x010fc600078e00ff */
[----:B------:R-:W-:Y:S01]  /*1c170*/  ISETP.NE.AND P6, PT, R4, 0x1f, PT ;  /* 0x0000001f0400780c */ /* 0x000fe20003fc5270 */
[----:B------:R-:W-:Y:S10]  /*1c180*/  BRA.DIV ~URZ, `(.L_x_2410) ;  /* 0x00001e327f007947 */ /* 0x000ff4000b800000 */
[----:B---3--:R1:W2:Y:S02]  /*1c190*/  SHFL.IDX PT, R5, R3, RZ, 0x1f ;  /* 0x00001fff03057589 */ /* 0x0082a400000e0000 */
.L_x_2458:
[----:B------:R-:W-:Y:S05]  /*1c1a0*/  BRA.DIV ~URZ, `(.L_x_2411) ;  /* 0x00001e827f007947 */ /* 0x000fea000b800000 */
[----:B-1----:R-:W1:Y:S02]  /*1c1b0*/  SHFL.IDX PT, R3, R3, 0x1, 0x1f ;  /* 0x00201f0003037f89 */ /* 0x002e6400000e0000 */
.L_x_2459:
[----:B------:R-:W-:Y:S02]  /*1c1c0*/  IMAD.IADD R7, R211, 0x1, R4 ;  /* 0x00000001d3077824 */ /* 0x000fe400078e0204 */
[----:B------:R-:W-:-:S03]  /*1c1d0*/  IMAD.MOV.U32 R209, RZ, RZ, RZ ;  /* 0x000000ffffd17224 */ /* 0x000fc600078e00ff */
[----:B------:R-:W-:-:S13]  /*1c1e0*/  ISETP.GE.OR P0, PT, R7, c[0x0][0x53c], !P6 ;  /* 0x00014f0007007a0c */ /* 0x000fda0007706670 */
[----:B------:R-:W-:Y:S01]  /*1c1f0*/  @!P0 MOV R0, 0x4 ;  /* 0x0000000400008802 */ /* 0x000fe20000000f00 */
[----:B------:R-:W-:-:S04]  /*1c200*/  @!P0 IMAD.MOV.U32 R2, RZ, RZ, 0x4 ;  /* 0x00000004ff028424 */ /* 0x000fc800078e00ff */
        /* <DEDUP_REMOVED lines=13> */
.L_x_2460:
        /* <DEDUP_REMOVED lines=16> */
.L_x_2461:
[----:B----4-:R-:W-:Y:S01]  /*1c3e0*/  IMAD R13, R2, c[0x0][0x538], RZ ;  /* 0x00014e00020d7a24 */ /* 0x010fe200078e02ff */
[----:B------:R-:W-:Y:S04]  /*1c3f0*/  BSSY B1, `(.L_x_2414) ;  /* 0x00000ba000017945 */ /* 0x000fe80003800000 */
[----:B-1----:R-:W-:-:S04]  /*1c400*/  IADD3 R208, R13, R3, RZ ;  /* 0x000000030dd07210 */ /* 0x002fc80007ffe0ff */
[----:B--2---:R-:W-:-:S13]  /*1c410*/  ISETP.GT.AND P0, PT, R208, R5, PT ;  /* 0x00000005d000720c */ /* 0x004fda0003f04270 */
[----:B------:R-:W-:Y:S05]  /*1c420*/  @P0 BRA `(.L_x_2415) ;  /* 0x0000024000000947 */ /* 0x000fea0003800000 */
.L_x_2419:
        /* <DEDUP_REMOVED lines=9> */
[----:B---3--:R-:W-:-:S04]  /*1c4c0*/  @!P0 IMAD.WIDE R6, R3, R2, c[0x0][0x580] ;  /* 0x0001600003068625 */ /* 0x008fc800078e0202 */
[----:B------:R-:W-:Y:S01]  /*1c4d0*/  @!P0 IMAD.WIDE R12, R3, R0, c[0x0][0x578] ;  /* 0x00015e00030c8625 */ /* 0x000fe200078e0200 */
[----:B------:R-:W2:Y:S04]  /*1c4e0*/  @!P0 LDG.E R209, [R6.64] ;  /* 0x0000000806d18981 */ /* 0x000ea8000c1e1900 */
[----:B------:R-:W2:Y:S02]  /*1c4f0*/  @!P0 LDG.E R8, [R12.64] ;  /* 0x000000080c088981 */ /* 0x000ea4000c1e1900 */
[----:B--2---:R-:W-:Y:S01]  /*1c500*/  IMAD R3, R8, R209, RZ ;  /* 0x000000d108037224 */ /* 0x004fe200078e02ff */
[----:B------:R-:W-:Y:S05]  /*1c510*/  BRA.DIV ~URZ, `(.L_x_2417) ;  /* 0x00001d627f007947 */ /* 0x000fea000b800000 */
[----:B------:R1:W2:Y:S02]  /*1c520*/  SHFL.UP PT, R2, R3, 0x1, RZ ;  /* 0x0420000003027989 */ /* 0x0002a400000e00ff */
.L_x_2462:
        /* <DEDUP_REMOVED lines=16> */
.L_x_2463:
[----:B--2---:R-:W-:-:S05]  /*1c630*/  IMAD R13, R2, c[0x0][0x538], RZ ;  /* 0x00014e00020d7a24 */ /* 0x004fca00078e02ff */
[----:B------:R-:W-:-:S04]  /*1c640*/  IADD3 R208, R13, R208, RZ ;  /* 0x000000d00dd07210 */ /* 0x000fc80007ffe0ff */
[----:B------:R-:W-:-:S13]  /*1c650*/  ISETP.GT.AND P0, PT, R208, R5, PT ;  /* 0x00000005d000720c */ /* 0x000fda0003f04270 */
[----:B-1----:R-:W-:Y:S05]  /*1c660*/  @!P0 BRA `(.L_x_2419) ;  /* 0xfffffdc000008947 */ /* 0x002fea000383ffff */
.L_x_2415:
[----:B------:R-:W-:-:S05]  /*1c670*/  IADD3 R208, -R13, R208, RZ ;  /* 0x000000d00dd07210 */ /* 0x000fca0007ffe1ff */
[----:B------:R-:W-:-:S05]  /*1c680*/  IMAD R0, R7, c[0x0][0x538], R208 ;  /* 0x00014e0007007a24 */ /* 0x000fca00078e02d0 */
[----:B------:R-:W-:Y:S01]  /*1c690*/  ISETP.GT.AND P0, PT, R0, R5, PT ;  /* 0x000000050000720c */ /* 0x000fe20003f04270 */
[----:B------:R-:W-:-:S12]  /*1c6a0*/  BRA.DIV ~URZ, `(.L_x_2420) ;  /* 0x00001dd27f007947 */ /* 0x000fd8000b800000 */
[----:B------:R-:W-:-:S04]  /*1c6b0*/  VOTE.ANY R6, PT, !P0 ;  /* 0x0000000000067806 */ /* 0x000fc800040e0100 */
.L_x_2464:
[----:B------:R-:W1:Y:S02]  /*1c6c0*/  POPC R12, R6 ;  /* 0x00000006000c7309 */ /* 0x000e640000000000 */
[----:B-1----:R-:W-:Y:S01]  /*1c6d0*/  IADD3 R211, R12, R211, RZ ;  /* 0x000000d30cd37210 */ /* 0x002fe20007ffe0ff */
[----:B------:R-:W-:Y:S05]  /*1c6e0*/  BRA.DIV ~URZ, `(.L_x_2421) ;  /* 0x00001dd27f007947 */ /* 0x000fea000b800000 */
[----:B------:R1:W2:Y:S04]  /*1c6f0*/  SHFL.IDX PT, R209, R209, R12, 0x1f ;  /* 0x00001f0cd1d17589 */ /* 0x0002a800000e0000 */
[----:B------:R1:W4:Y:S02]  /*1c700*/  SHFL.IDX PT, R3, R8, R12, 0x1f ;  /* 0x00001f0c08037589 */ /* 0x00032400000e0000 */
.L_x_2465:
[----:B------:R-:W-:Y:S01]  /*1c710*/  ISETP.NE.AND P0, PT, R6, RZ, PT ;  /* 0x000000ff0600720c */ /* 0x000fe20003f05270 */
[----:B------:R-:W-:-:S12]  /*1c720*/  BSSY B0, `(.L_x_2422) ;  /* 0x0000005000007945 */ /* 0x000fd80003800000 */
[----:B------:R-:W-:Y:S05]  /*1c730*/  @!P0 BRA `(.L_x_2423) ;  /* 0x0000003000008947 */ /* 0x000fea0003800000 */
[----:B------:R-:W-:Y:S01]  /*1c740*/  IADD3 R2, R12, -0x1, RZ ;  /* 0xffffffff0c027810 */ /* 0x000fe20007ffe0ff */
[----:B------:R-:W-:Y:S05]  /*1c750*/  BRA.DIV ~URZ, `(.L_x_2424) ;  /* 0x00001e327f007947 */ /* 0x000fea000b800000 */
[----:B------:R1:W3:Y:S02]  /*1c760*/  SHFL.IDX PT, R9, R7, R2, 0x1f ;  /* 0x00001f0207097589 */ /* 0x0002e400000e0000 */
.L_x_2423:
[----:B------:R-:W-:Y:S05]  /*1c770*/  BSYNC B0 ;  /* 0x0000000000007941 */ /* 0x000fea0003800000 */
.L_x_2422:
[----:B----4-:R-:W-:Y:S01]  /*1c780*/  ISETP.NE.AND P0, PT, R3, 0x1, PT ;  /* 0x000000010300780c */ /* 0x010fe20003f05270 */
[----:B---3--:R-:W-:Y:S01]  /*1c790*/  IMAD R208, R9, c[0x0][0x538], R208 ;  /* 0x00014e0009d07a24 */ /* 0x008fe200078e02d0 */
[----:B------:R-:W-:Y:S04]  /*1c7a0*/  BSSY B0, `(.L_x_2425) ;  /* 0x0000077000007945 */ /* 0x000fe80003800000 */
[----:B------:R-:W-:-:S07]  /*1c7b0*/  IADD3 R6, -R208, R5, RZ ;  /* 0x00000005d0067210 */ /* 0x000fce0007ffe1ff */
[----:B------:R-:W-:Y:S05]  /*1c7c0*/  @!P0 BRA `(.L_x_2426) ;  /* 0x0000037000008947 */ /* 0x000fea0003800000 */
[----:B-12---:R-:W-:Y:S02]  /*1c7d0*/  IABS R7, R209 ;  /* 0x000000d100077213 */ /* 0x006fe40000000000 */
[----:B------:R-:W-:Y:S02]  /*1c7e0*/  IABS R2, R3 ;  /* 0x0000000300027213 */ /* 0x000fe40000000000 */
[----:B------:R-:W1:Y:S01]  /*1c7f0*/  I2F.RP R9, R7 ;  /* 0x0000000700097306 */ /* 0x000e620000209400 */
[----:B------:R-:W-:Y:S02]  /*1c800*/  IABS R5, R6 ;  /* 0x0000000600057213 */ /* 0x000fe40000000000 */
[----:B------:R-:W-:-:S05]  /*1c810*/  IABS R0, R209 ;  /* 0x000000d100007213 */ /* 0x000fca0000000000 */
[----:B------:R-:W2:Y:S01]  /*1c820*/  I2F.RP R8, R2 ;  /* 0x0000000200087306 */ /* 0x000ea20000209400 */
[----:B------:R-:W-:-:S07]  /*1c830*/  IMAD.MOV R0, RZ, RZ, -R0 ;  /* 0x000000ffff007224 */ /* 0x000fce00078e0a00 */
[----:B-1----:R-:W1:Y:S08]  /*1c840*/  MUFU.RCP R14, R9 ;  /* 0x00000009000e7308 */ /* 0x002e700000001000 */
[----:B--2---:R-:W-:Y:S01]  /*1c850*/  MUFU.RCP R8, R8 ;  /* 0x0000000800087308 */ /* 0x004fe20000001000 */
[----:B-1----:R-:W-:-:S07]  /*1c860*/  IADD3 R14, R14, 0xffffffe, RZ ;  /* 0x0ffffffe0e0e7810 */ /* 0x002fce0007ffe0ff */
        /* <DEDUP_REMOVED lines=27> */
[----:B------:R-:W-:Y:S01]  /*1ca20*/  IMAD R5, R7, R0, R5 ;  /* 0x0000000007057224 */ /* 0x000fe200078e0205 */
[----:B------:R-:W-:-:S04]  /*1ca30*/  LOP3.LUT R0, R12, R3, RZ, 0x3c, !PT ;  /* 0x000000030c007212 */ /* 0x000fc800078e3cff */
[----:B------:R-:W-:Y:S02]  /*1ca40*/  ISETP.GT.U32.AND P0, PT, R2, R5, PT ;  /* 0x000000050200720c */ /* 0x000fe40003f04070 */
[----:B------:R-:W-:-:S11]  /*1ca50*/  ISETP.GE.AND P1, PT, R0, RZ, PT ;  /* 0x000000ff0000720c */ /* 0x000fd60003f26270 */
[----:B------:R-:W-:Y:S01]  /*1ca60*/  @!P0 IMAD.IADD R5, R5, 0x1, -R2 ;  /* 0x0000000105058824 */ /* 0x000fe200078e0a02 */
[----:B------:R-:W-:Y:S02]  /*1ca70*/  @!P0 IADD3 R7, R7, 0x1, RZ ;  /* 0x0000000107078810 */ /* 0x000fe40007ffe0ff */
[----:B------:R-:W-:Y:S02]  /*1ca80*/  ISETP.NE.AND P0, PT, R3, RZ, PT ;  /* 0x000000ff0300720c */ /* 0x000fe40003f05270 */
[----:B------:R-:W-:Y:S01]  /*1ca90*/  ISETP.GE.U32.AND P2, PT, R5, R2, PT ;  /* 0x000000020500720c */ /* 0x000fe20003f46070 */
[----:B------:R-:W-:-:S12]  /*1caa0*/  IMAD.MOV R2, RZ, RZ, -R12 ;  /* 0x000000ffff027224 */ /* 0x000fd800078e0a0c */
[----:B------:R-:W-:-:S05]  /*1cab0*/  @P2 IADD3 R7, R7, 0x1, RZ ;  /* 0x0000000107072810 */ /* 0x000fca0007ffe0ff */
        /* <DEDUP_REMOVED lines=8> */
.L_x_2426:
[----:B------:R-:W-:-:S04]  /*1cb40*/  IMAD.MOV.U32 R0, RZ, RZ, 0x4 ;  /* 0x00000004ff007424 */ /* 0x000fc800078e00ff */
[----:B------:R-:W-:-:S05]  /*1cb50*/  IMAD.WIDE R14, R211, R0, c[0x0][0x590] ;  /* 0x00016400d30e7625 */ /* 0x000fca00078e0200 */
[----:B------:R-:W3:Y:S01]  /*1cb60*/  LDG.E R3, [R14.64] ;  /* 0x000000080e037981 */ /* 0x000ee2000c1e1900 */
[----:B-1----:R-:W-:Y:S01]  /*1cb70*/  IABS R2, R6 ;  /* 0x0000000600027213 */ /* 0x002fe20000000000 */
        /* <DEDUP_REMOVED lines=52> */
[----:B------:R-:W-:-:S13]  /*1cec0*/  ISETP.GE.U32.AND P2, PT, R9, R8, PT ;  /* 0x000000080900720c */ /* 0x000fda0003f46070 */
[----:B------:R-:W-:-:S05]  /*1ced0*/  @P2 IADD3 R7, R7, 0x1, RZ ;  /* 0x0000000107072810 */ /* 0x000fca0007ffe0ff */
[----:B------:R-:W-:Y:S01]  /*1cee0*/  @!P1 IMAD.MOV R7, RZ, RZ, -R7 ;  /* 0x000000ffff079224 */ /* 0x000fe200078e0a07 */
[----:B------:R-:W-:-:S05]  /*1cef0*/  @!P0 LOP3.LUT R7, RZ, R3, RZ, 0x33, !PT ;  /* 0x00000003ff078212 */ /* 0x000fca00078e33ff */
[----:B------:R-:W-:Y:S02]  /*1cf00*/  IMAD R210, R7, R210, R5 ;  /* 0x000000d207d27224 */ /* 0x000fe400078e0205 */
.L_x_2427:
[----:B------:R-:W-:Y:S05]  /*1cf10*/  BSYNC B0 ;  /* 0x0000000000007941 */ /* 0x000fea0003800000 */
.L_x_2425:
[----:B------:R-:W-:-:S04]  /*1cf20*/  LOP3.LUT R0, RZ, R7, RZ, 0x33, !PT ;  /* 0x00000007ff007212 */ /* 0x000fc800078e33ff */
[----:B------:R-:W-:Y:S01]  /*1cf30*/  IADD3 R209, R0, R209, RZ ;  /* 0x000000d100d17210 */ /* 0x000fe20007ffe0ff */
[----:B------:R-:W-:Y:S05]  /*1cf40*/  BRA `(.L_x_2428) ;  /* 0x0000004000007947 */ /* 0x000fea0003800000 */
.L_x_2416:
[----:B------:R-:W-:Y:S01]  /*1cf50*/  IMAD.MOV.U32 R208, RZ, RZ, R5 ;  /* 0x000000ffffd07224 */ /* 0x000fe200078e0005 */
[----:B------:R-:W-:Y:S01]  /*1cf60*/  MOV R210, RZ ;  /* 0x000000ff00d27202 */ /* 0x000fe20000000f00 */
[----:B------:R-:W-:Y:S01]  /*1cf70*/  IMAD.MOV.U32 R209, RZ, RZ, RZ ;  /* 0x000000ffffd17224 */ /* 0x000fe200078e00ff */
[----:B------:R-:W-:Y:S02]  /*1cf80*/  MOV R211, c[0x0][0x53c] ;  /* 0x00014f0000d37a02 */ /* 0x000fe40000000f00 */
.L_x_2428:
[----:B------:R-:W-:Y:S05]  /*1cf90*/  BSYNC B1 ;  /* 0x0000000000017941 */ /* 0x000fea0003800000 */
.L_x_2414:
[----:B------:R-:W-:Y:S01]  /*1cfa0*/  WARPSYNC 0xffffffff ;  /* 0xffffffff00007948 */ /* 0x000fe20003800000 */
[----:B------:R-:W-:Y:S01]  /*1cfb0*/  BAR.SYNC.DEFER_BLOCKING 0x4, 0x100 ;  /* 0x0104000000007b1d */ /* 0x000fe20000010000 */
[----:B------:R-:W-:-:S13]  /*1cfc0*/  ISETP.NE.AND P0, PT, R4, RZ, PT ;  /* 0x000000ff0400720c */ /* 0x000fda0003f05270 */
[----:B------:R1:W-:Y:S04]  /*1cfd0*/  @!P0 STS.128 [0x24100], R208 ;  /* 0x024100d0ff008388 */ /* 0x0003e80000000c00 */
[----:B------:R-:W-:Y:S06]  /*1cfe0*/  BAR.ARV 0x5, 0x100 ;  /* 0x0144000000007b1d */ /* 0x000fec0000002000 */
.L_x_2409:
[----:B----4-:R-:W-:-:S13]  /*1cff0*/  ISETP.GE.AND P0, PT, R211, c[0x0][0x53c], PT ;  /* 0x00014f00d3007a0c */ /* 0x010fda0003f06270 */
[----:B-123--:R-:W-:Y:S01]  /*1d000*/  @P0 CALL.REL.NOINC `(.L_x_2429) ;  /* 0x0000001000000944 */ /* 0x00efe20003c00000 */
[----:B------:R-:W-:Y:S05]  /*1d010*/  BRA `(.L_x_2430) ;  /* 0xfffe44c000007947 */ /* 0x000fea000383ffff */
.L_x_2429:
[----:B------:R-:W-:Y:S05]  /*1d020*/  EXIT ;  /* 0x000000000000794d */ /* 0x000fea0003800000 */
.L_x_2256:
[----:B------:R-:W-:Y:S02]  /*1d030*/  MOV R2, 0x1 ;  /* 0x0000000100027802 */ /* 0x000fe40000000f00 */
[----:B------:R-:W-:Y:S02]  /*1d040*/  MOV R0, 0x1d060 ;  /* 0x0001d06000007802 */ /* 0x000fe40000000f00 */
[----:B------:R-:W-:Y:S05]  /*1d050*/  CALL.REL.NOINC `($__internal_50_$__cuda_sm70_shflsync_up_p) ;  /* 0x0000162000007944 */ /* 0x000fea0003c00000 */
[----:B-12---:R-:W-:Y:S05]  /*1d060*/  BRA `(.L_x_2431) ;  /* 0xfffe340000007947 */ /* 0x006fea000383ffff */
.L_x_2257:
[----:B------:R-:W-:Y:S02]  /*1d070*/  MOV R2, 0x2 ;  /* 0x0000000200027802 */ /* 0x000fe40000000f00 */
[----:B------:R-:W-:Y:S02]  /*1d080*/  MOV R0, 0x1d0a0 ;  /* 0x0001d0a000007802 */ /* 0x000fe40000000f00 */
[----:B------:R-:W-:Y:S05]  /*1d090*/  CALL.REL.NOINC `($__internal_50_$__cuda_sm70_shflsync_up_p) ;  /* 0x000015e000007944 */ /* 0x000fea0003c00000 */
[----:B--2---:R-:W-:Y:S02]  /*1d0a0*/  SEL R2, R2, RZ, P4 ;  /* 0x000000ff02027207 */ /* 0x004fe40002000000 */
[----:B------:R-:W-:-:S03]  /*1d0b0*/  MOV R0, 0x1d0f0 ;  /* 0x0001d0f000007802 */ /* 0x000fc60000000f00 */
[----:B-1----:R-:W-:Y:S02]  /*1d0c0*/  IMAD.IADD R7, R7, 0x1, R2 ;  /* 0x0000000107077824 */ /* 0x002fe400078e0202 */
[----:B------:R-:W-:Y:S02]  /*1d0d0*/  IMAD.MOV.U32 R2, RZ, RZ, 0x4 ;  /* 0x00000004ff027424 */ /* 0x000fe400078e00ff */
        /* <DEDUP_REMOVED lines=12> */
[----:B------:R-:W-:Y:S02]  /*1d1a0*/  MOV R17, 0x1f ;  /* 0x0000001f00117802 */ /* 0x000fe40000000f00 */
[----:B------:R-:W-:Y:S01]  /*1d1b0*/  MOV R0, 0x1d200 ;  /* 0x0001d20000007802 */ /* 0x000fe20000000f00 */
[----:B-1----:R-:W-:Y:S02]  /*1d1c0*/  IMAD.IADD R7, R7, 0x1, R2 ;  /* 0x0000000107077824 */ /* 0x002fe400078e0202 */
[----:B------:R-:W-:Y:S02]  /*1d1d0*/  IMAD.MOV.U32 R2, RZ, RZ, 0x1f ;  /* 0x0000001fff027424 */ /* 0x000fe400078e00ff */
[----:B------:R-:W-:-:S02]  /*1d1e0*/  IMAD.MOV.U32 R19, RZ, RZ, R7 ;  /* 0x000000ffff137224 */ /* 0x000fc400078e0007 */
[----:B------:R-:W-:Y:S05]  /*1d1f0*/  CALL.REL.NOINC `($__internal_49_$__cuda_sm70_shflsync_idx_p) ;  /* 0x0000143000007944 */ /* 0x000fea0003c00000 */
[----:B-12---:R-:W-:Y:S05]  /*1d200*/  BRA `(.L_x_2432) ;  /* 0xfffe336000007947 */ /* 0x006fea000383ffff */
.L_x_2259:
[----:B------:R-:W-:Y:S02]  /*1d210*/  SEL R2, RZ, 0x1, P0 ;  /* 0x00000001ff027807 */ /* 0x000fe40000000000 */
[----:B------:R-:W-:-:S02]  /*1d220*/  MOV R0, 0x1d240 ;  /* 0x0001d24000007802 */ /* 0x000fc40000000f00 */
[----:B------:R-:W-:Y:S05]  /*1d230*/  CALL.REL.NOINC `($__internal_51_$__cuda_sm70_votesync_ballot) ;  /* 0x0000149000007944 */ /* 0x000fea0003c00000 */
[----:B------:R-:W-:Y:S05]  /*1d240*/  BRA `(.L_x_2433) ;  /* 0xfffe33b000007947 */ /* 0x000fea000383ffff */
.L_x_2260:
[----:B------:R-:W-:Y:S01]  /*1d250*/  IMAD.MOV.U32 R19, RZ, RZ, R8 ;  /* 0x000000ffff137224 */ /* 0x000fe200078e0008 */
[----:B------:R-:W-:Y:S01]  /*1d260*/  MOV R2, R10 ;  /* 0x0000000a00027202 */ /* 0x000fe20000000f00 */
[----:B------:R-:W-:Y:S01]  /*1d270*/  IMAD.MOV.U32 R17, RZ, RZ, 0x1f ;  /* 0x0000001fff117424 */ /* 0x000fe200078e00ff */
[----:B------:R-:W-:-:S02]  /*1d280*/  MOV R0, 0x1d2a0 ;  /* 0x0001d2a000007802 */ /* 0x000fc40000000f00 */
[----:B------:R-:W-:Y:S05]  /*1d290*/  CALL.REL.NOINC `($__internal_49_$__cuda_sm70_shflsync_idx_p) ;  /* 0x0000139000007944 */ /* 0x000fea0003c00000 */
[----:B--2---:R-:W-:Y:S01]  /*1d2a0*/  IMAD.MOV.U32 R8, RZ, RZ, R2 ;  /* 0x000000ffff087224 */ /* 0x004fe200078e0002 */
[----:B-1----:R-:W-:Y:S01]  /*1d2b0*/  MOV R19, R5 ;  /* 0x0000000500137202 */ /* 0x002fe20000000f00 */
[----:B------:R-:W-:Y:S01]  /*1d2c0*/  IMAD.MOV.U32 R3, RZ, RZ, RZ ;  /* 0x000000ffff037224 */ /* 0x000fe200078e00ff */
[----:B------:R-:W-:Y:S01]  /*1d2d0*/  MOV R2, R10 ;  /* 0x0000000a00027202 */ /* 0x000fe20000000f00 */
[----:B------:R-:W-:Y:S01]  /*1d2e0*/  IMAD.MOV.U32 R17, RZ, RZ, 0x1f ;  /* 0x0000001fff117424 */ /* 0x000fe200078e00ff */
[----:B------:R-:W-:-:S02]  /*1d2f0*/  MOV R0, 0x1d310 ;  /* 0x0001d31000007802 */ /* 0x000fc40000000f00 */
[----:B------:R-:W-:Y:S05]  /*1d300*/  CALL.REL.NOINC `($__internal_49_$__cuda_sm70_shflsync_idx_p) ;  /* 0x0000132000007944 */ /* 0x000fea0003c00000 */
[----:B--2---:R-:W-:Y:S01]  /*1d310*/  MOV R5, R2 ;  /* 0x0000000200057202 */ /* 0x004fe20000000f00 */
[----:B-1----:R-:W-:Y:S05]  /*1d320*/  BRA `(.L_x_2434) ;  /* 0xfffe333000007947 */ /* 0x002fea000383ffff */
.L_x_2263:
[----:B------:R-:W-:Y:S01]  /*1d330*/  IMAD.MOV.U32 R19, RZ, RZ, R7 ;  /* 0x000000ffff137224 */ /* 0x000fe200078e0007 */
[----:B------:R-:W-:-:S02]  /*1d340*/  MOV R17, 0x1f ;  /* 0x0000001f00117802 */ /* 0x000fc40000000f00 */
[----:B------:R-:W-:Y:S02]  /*1d350*/  MOV R0, 0x1d370 ;  /* 0x0001d37000007802 */ /* 0x000fe40000000f00 */
[----:B-123--:R-:W-:Y:S05]  /*1d360*/  CALL.REL.NOINC `($__internal_49_$__cuda_sm70_shflsync_idx_p) ;  /* 0x000012c000007944 */ /* 0x00efea0003c00000 */
[----:B--2---:R-:W-:Y:S01]  /*1d370*/  MOV R3, R2 ;  /* 0x0000000200037202 */ /* 0x004fe20000000f00 */
[----:B-1----:R-:W-:Y:S05]  /*1d380*/  BRA `(.L_x_2262) ;  /* 0xfffe333000007947 */ /* 0x002fea000383ffff */
.L_x_2302:
[----:B------:R-:W-:Y:S01]  /*1d390*/  IMAD.MOV.U32 R19, RZ, RZ, R14 ;  /* 0x000000ffff137224 */ /* 0x000fe200078e000e */
[----:B------:R-:W-:Y:S01]  /*1d3a0*/  MOV R2, RZ ;  /* 0x000000ff00027202 */ /* 0x000fe20000000f00 */
[----:B------:R-:W-:Y:S01]  /*1d3b0*/  IMAD.MOV.U32 R17, RZ, RZ, 0x181f ;  /* 0x0000181fff117424 */ /* 0x000fe200078e00ff */
[----:B------:R-:W-:Y:S02]  /*1d3c0*/  MOV R0, 0x1d3e0 ;  /* 0x0001d3e000007802 */ /* 0x000fe40000000f00 */
[----:B-----5:R-:W-:Y:S05]  /*1d3d0*/  CALL.REL.NOINC `($__internal_49_$__cuda_sm70_shflsync_idx_p) ;  /* 0x0000125000007944 */ /* 0x020fea0003c00000 */
[----:B--2---:R-:W-:Y:S01]  /*1d3e0*/  MOV R23, R2 ;  /* 0x0000000200177202 */ /* 0x004fe20000000f00 */
[----:B-1----:R-:W-:Y:S05]  /*1d3f0*/  BRA `(.L_x_2435) ;  /* 0xfffea7b000007947 */ /* 0x002fea000383ffff */
.L_x_2303:
[----:B------:R-:W-:Y:S01]  /*1d400*/  IMAD.MOV.U32 R19, RZ, RZ, R18 ;  /* 0x000000ffff137224 */ /* 0x000fe200078e0012 */
[----:B------:R-:W-:Y:S01]  /*1d410*/  MOV R2, RZ ;  /* 0x000000ff00027202 */ /* 0x000fe20000000f00 */
[----:B------:R-:W-:Y:S01]  /*1d420*/  IMAD.MOV.U32 R17, RZ, RZ, 0x181f ;  /* 0x0000181fff117424 */ /* 0x000fe200078e00ff */
[----:B------:R-:W-:Y:S02]  /*1d430*/  MOV R0, 0x1d450 ;  /* 0x0001d45000007802 */ /* 0x000fe40000000f00 */
[----:B-12--5:R-:W-:Y:S05]  /*1d440*/  CALL.REL.NOINC `($__internal_49_$__cuda_sm70_shflsync_idx_p) ;  /* 0x000011e000007944 */ /* 0x026fea0003c00000 */
[----:B-12---:R-:W-:Y:S05]  /*1d450*/  BRA `(.L_x_2436) ;  /* 0xfffea77000007947 */ /* 0x006fea000383ffff */
.L_x_2306:
[----:B------:R-:W-:Y:S01]  /*1d460*/  IMAD.MOV.U32 R19, RZ, RZ, R14 ;  /* 0x000000ffff137224 */ /* 0x000fe200078e000e */
[----:B----4-:R-:W-:Y:S01]  /*1d470*/  MOV R2, 0x1 ;  /* 0x0000000100027802 */ /* 0x010fe20000000f00 */
[----:B--2---:R-:W-:Y:S01]  /*1d480*/  IMAD.MOV.U32 R17, RZ, RZ, 0x181f ;  /* 0x0000181fff117424 */ /* 0x004fe200078e00ff */
[----:B------:R-:W-:-:S02]  /*1d490*/  MOV R0, 0x1d4b0 ;  /* 0x0001d4b000007802 */ /* 0x000fc40000000f00 */
[----:B-1-3-5:R-:W-:Y:S05]  /*1d4a0*/  CALL.REL.NOINC `($__internal_49_$__cuda_sm70_shflsync_idx_p) ;  /* 0x0000118000007944 */ /* 0x02afea0003c00000 */
[----:B--2---:R-:W-:Y:S01]  /*1d4b0*/  IMAD.MOV.U32 R23, RZ, RZ, R2 ;  /* 0x000000ffff177224 */ /* 0x004fe200078e0002 */
[----:B------:R-:W-:Y:S01]  /*1d4c0*/  MOV R2, 0x1 ;  /* 0x0000000100027802 */ /* 0x000fe20000000f00 */
[----:B-1----:R-:W-:Y:S01]  /*1d4d0*/  IMAD.MOV.U32 R19, RZ, RZ, R18 ;  /* 0x000000ffff137224 */ /* 0x002fe200078e0012 */
[----:B------:R-:W-:-:S02]  /*1d4e0*/  MOV R17, 0x181f ;  /* 0x0000181f00117802 */ /* 0x000fc40000000f00 */
[----:B------:R-:W-:Y:S02]  /*1d4f0*/  MOV R0, 0x1d510 ;  /* 0x0001d51000007802 */ /* 0x000fe40000000f00 */
[----:B------:R-:W-:Y:S05]  /*1d500*/  CALL.REL.NOINC `($__internal_49_$__cuda_sm70_shflsync_idx_p) ;  /* 0x0000112000007944 */ /* 0x000fea0003c00000 */
[----:B-12---:R-:W-:Y:S05]  /*1d510*/  BRA `(.L_x_2437) ;  /* 0xfffea81000007947 */ /* 0x006fea000383ffff */
.L_x_2309:
[----:B------:R-:W-:Y:S01]  /*1d520*/  IMAD.MOV.U32 R19, RZ, RZ, R14 ;  /* 0x000000ffff137224 */ /* 0x000fe200078e000e */
[----:B----4-:R-:W-:Y:S01]  /*1d530*/  MOV R2, 0x2 ;  /* 0x0000000200027802 */ /* 0x010fe20000000f00 */
[----:B-1----:R-:W-:Y:S01]  /*1d540*/  IMAD.MOV.U32 R17, RZ, RZ, 0x181f ;  /* 0x0000181fff117424 */ /* 0x002fe200078e00ff */
[----:B------:R-:W-:Y:S02]  /*1d550*/  MOV R0, 0x1d570 ;  /* 0x0001d57000007802 */ /* 0x000fe40000000f00 */
[----:B--23-5:R-:W-:Y:S05]  /*1d560*/  CALL.REL.NOINC `($__internal_49_$__cuda_sm70_shflsync_idx_p) ;  /* 0x000010c000007944 */ /* 0x02cfea0003c00000 */
[----:B--2---:R-:W-:Y:S01]  /*1d570*/  MOV R23, R2 ;  /* 0x0000000200177202 */ /* 0x004fe20000000f00 */
[----:B-1----:R-:W-:Y:S05]  /*1d580*/  BRA `(.L_x_2438) ;  /* 0xfffea8d000007947 */ /* 0x002fea000383ffff */
.L_x_2310:
[----:B------:R-:W-:Y:S01]  /*1d590*/  IMAD.MOV.U32 R19, RZ, RZ, R18 ;  /* 0x000000ffff137224 */ /* 0x000fe200078e0012 */
[----:B----4-:R-:W-:Y:S01]  /*1d5a0*/  MOV R2, 0x2 ;  /* 0x0000000200027802 */ /* 0x010fe20000000f00 */
[----:B------:R-:W-:Y:S01]  /*1d5b0*/  IMAD.MOV.U32 R17, RZ, RZ, 0x181f ;  /* 0x0000181fff117424 */ /* 0x000fe200078e00ff */
[----:B------:R-:W-:Y:S02]  /*1d5c0*/  MOV R0, 0x1d5e0 ;  /* 0x0001d5e000007802 */ /* 0x000fe40000000f00 */
[----:B-123-5:R-:W-:Y:S05]  /*1d5d0*/  CALL.REL.NOINC `($__internal_49_$__cuda_sm70_shflsync_idx_p) ;  /* 0x0000105000007944 */ /* 0x02efea0003c00000 */
[----:B-12---:R-:W-:Y:S05]  /*1d5e0*/  BRA `(.L_x_2439) ;  /* 0xfffea89000007947 */ /* 0x006fea000383ffff */
.L_x_2313:
[----:B------:R-:W-:Y:S01]  /*1d5f0*/  IMAD.MOV.U32 R19, RZ, RZ, R14 ;  /* 0x000000ffff137224 */ /* 0x000fe200078e000e */
[----:B-1----:R-:W-:Y:S01]  /*1d600*/  MOV R2, 0x3 ;  /* 0x0000000300027802 */ /* 0x002fe20000000f00 */
[----:B------:R-:W-:Y:S01]  /*1d610*/  IMAD.MOV.U32 R17, RZ, RZ, 0x181f ;  /* 0x0000181fff117424 */ /* 0x000fe200078e00ff */
[----:B------:R-:W-:-:S02]  /*1d620*/  MOV R0, 0x1d640 ;  /* 0x0001d64000007802 */ /* 0x000fc40000000f00 */
[----:B--2345:R-:W-:Y:S05]  /*1d630*/  CALL.REL.NOINC `($__internal_49_$__cuda_sm70_shflsync_idx_p) ;  /* 0x00000ff000007944 */ /* 0x03cfea0003c00000 */
[----:B--2---:R-:W-:Y:S01]  /*1d640*/  IMAD.MOV.U32 R23, RZ, RZ, R2 ;  /* 0x000000ffff177224 */ /* 0x004fe200078e0002 */
[----:B------:R-:W-:Y:S01]  /*1d650*/  MOV R2, 0x3 ;  /* 0x0000000300027802 */ /* 0x000fe20000000f00 */
[----:B-1----:R-:W-:Y:S01]  /*1d660*/  IMAD.MOV.U32 R19, RZ, RZ, R18 ;  /* 0x000000ffff137224 */ /* 0x002fe200078e0012 */
[----:B------:R-:W-:-:S02]  /*1d670*/  MOV R17, 0x181f ;  /* 0x0000181f00117802 */ /* 0x000fc40000000f00 */
[----:B------:R-:W-:Y:S02]  /*1d680*/  MOV R0, 0x1d6a0 ;  /* 0x0001d6a000007802 */ /* 0x000fe40000000f00 */
[----:B------:R-:W-:Y:S05]  /*1d690*/  CALL.REL.NOINC `($__internal_49_$__cuda_sm70_shflsync_idx_p) ;  /* 0x00000f9000007944 */ /* 0x000fea0003c00000 */
[----:B-12---:R-:W-:Y:S05]  /*1d6a0*/  BRA `(.L_x_2440) ;  /* 0xfffea91000007947 */ /* 0x006fea000383ffff */
.L_x_2368:
[----:B------:R-:W-:Y:S01]  /*1d6b0*/  IMAD.MOV.U32 R12, RZ, RZ, R239 ;  /* 0x000000ffff0c7224 */ /* 0x000fe200078e00ef */
[----:B------:R-:W-:Y:S02]  /*1d6c0*/  MOV R5, 0x2 ;  /* 0x0000000200057802 */ /* 0x000fe40000000f00 */
[----:B------:R-:W-:Y:S02]  /*1d6d0*/  MOV R8, 0x1d6f0 ;  /* 0x0001d6f000087802 */ /* 0x000fe40000000f00 */
[----:B------:R-:W-:Y:S05]  /*1d6e0*/  CALL.REL.NOINC `($__internal_48_$__cuda_sm70_shflsync_bfly_p) ;  /* 0x00000f0000007944 */ /* 0x000fea0003c00000 */
[----:B-12---:R-:W-:Y:S05]  /*1d6f0*/  BRA `(.L_x_2441) ;  /* 0xffffad5000007947 */ /* 0x006fea000383ffff */
.L_x_2369:
[----:B------:R-:W-:Y:S01]  /*1d700*/  IMAD.MOV.U32 R12, RZ, RZ, R14 ;  /* 0x000000ffff0c7224 */ /* 0x000fe200078e000e */
[----:B------:R-:W-:Y:S02]  /*1d710*/  MOV R5, 0x1 ;  /* 0x0000000100057802 */ /* 0x000fe40000000f00 */
[----:B------:R-:W-:Y:S02]  /*1d720*/  MOV R8, 0x1d740 ;  /* 0x0001d74000087802 */ /* 0x000fe40000000f00 */
[----:B-1----:R-:W-:Y:S05]  /*1d730*/  CALL.REL.NOINC `($__internal_48_$__cuda_sm70_shflsync_bfly_p) ;  /* 0x00000eb000007944 */ /* 0x002fea0003c00000 */
[----:B--2---:R-:W-:Y:S01]  /*1d740*/  FADD.FTZ R4, R14, R5 ;  /* 0x000000050e047221 */ /* 0x004fe20000010000 */
[----:B-1----:R-:W-:Y:S02]  /*1d750*/  MOV R12, R238 ;  /* 0x000000ee000c7202 */ /* 0x002fe40000000f00 */
[----:B------:R-:W-:Y:S02]  /*1d760*/  MOV R5, 0x2 ;  /* 0x0000000200057802 */ /* 0x000fe40000000f00 */
[----:B------:R-:W-:-:S02]  /*1d770*/  MOV R8, 0x1d790 ;  /* 0x0001d79000087802 */ /* 0x000fc40000000f00 */
[----:B------:R-:W-:Y:S05]  /*1d780*/  CALL.REL.NOINC `($__internal_48_$__cuda_sm70_shflsync_bfly_p) ;  /* 0x00000e6000007944 */ /* 0x000fea0003c00000 */
[----:B-12---:R-:W-:Y:S01]  /*1d790*/  FADD.FTZ R12, R238, R5 ;  /* 0x00000005ee0c7221 */ /* 0x006fe20000010000 */
[----:B------:R-:W-:-:S02]  /*1d7a0*/  MOV R5, 0x1 ;  /* 0x0000000100057802 */ /* 0x000fc40000000f00 */
[----:B------:R-:W-:Y:S02]  /*1d7b0*/  MOV R8, 0x1d7d0 ;  /* 0x0001d7d000087802 */ /* 0x000fe40000000f00 */
[----:B------:R-:W-:Y:S05]  /*1d7c0*/  CALL.REL.NOINC `($__internal_48_$__cuda_sm70_shflsync_bfly_p) ;  /* 0x00000e2000007944 */ /* 0x000fea0003c00000 */
[----:B-12---:R-:W-:Y:S01]  /*1d7d0*/  MOV R3, R5 ;  /* 0x0000000500037202 */ /* 0x006fe20000000f00 */
[----:B------:R-:W-:Y:S05]  /*1d7e0*/  BRA `(.L_x_2442) ;  /* 0xffffacd000007947 */ /* 0x000fea000383ffff */
.L_x_2376:
[----:B--234-:R-:W-:Y:S01]  /*1d7f0*/  IMAD.MOV.U32 R19, RZ, RZ, R18 ;  /* 0x000000ffff137224 */ /* 0x01cfe200078e0012 */
[----:B------:R-:W-:Y:S01]  /*1d800*/  MOV R2, RZ ;  /* 0x000000ff00027202 */ /* 0x000fe20000000f00 */
[----:B------:R-:W-:Y:S01]  /*1d810*/  IMAD.MOV.U32 R17, RZ, RZ, 0x181f ;  /* 0x0000181fff117424 */ /* 0x000fe200078e00ff */
[----:B------:R-:W-:Y:S02]  /*1d820*/  MOV R0, 0x1d840 ;  /* 0x0001d84000007802 */ /* 0x000fe40000000f00 */
[----:B-1----:R-:W-:Y:S05]  /*1d830*/  CALL.REL.NOINC `($__internal_49_$__cuda_sm70_shflsync_idx_p) ;  /* 0x00000df000007944 */ /* 0x002fea0003c00000 */
[----:B--2---:R-:W-:Y:S01]  /*1d840*/  MOV R22, R2 ;  /* 0x0000000200167202 */ /* 0x004fe20000000f00 */
[----:B-1----:R-:W-:Y:S05]  /*1d850*/  BRA `(.L_x_2443) ;  /* 0xffffc57000007947 */ /* 0x002fea000383ffff */
.L_x_2377:
[----:B------:R-:W-:Y:S01]  /*1d860*/  IMAD.MOV.U32 R19, RZ, RZ, R8 ;  /* 0x000000ffff137224 */ /* 0x000fe200078e0008 */
[----:B------:R-:W-:Y:S01]  /*1d870*/  MOV R2, RZ ;  /* 0x000000ff00027202 */ /* 0x000fe20000000f00 */
[----:B------:R-:W-:Y:S01]  /*1d880*/  IMAD.MOV.U32 R17, RZ, RZ, 0x181f ;  /* 0x0000181fff117424 */ /* 0x000fe200078e00ff */
[----:B------:R-:W-:Y:S02]  /*1d890*/  MOV R0, 0x1d8b0 ;  /* 0x0001d8b000007802 */ /* 0x000fe40000000f00 */
[----:B-123--:R-:W-:Y:S05]  /*1d8a0*/  CALL.REL.NOINC `($__internal_49_$__cuda_sm70_shflsync_idx_p) ;  /* 0x00000d8000007944 */ /* 0x00efea0003c00000 */
[----:B-12---:R-:W-:Y:S05]  /*1d8b0*/  BRA `(.L_x_2444) ;  /* 0xffffc53000007947 */ /* 0x006fea000383ffff */
.L_x_2380:
[----:B------:R-:W-:Y:S01]  /*1d8c0*/  IMAD.MOV.U32 R19, RZ, RZ, R18 ;  /* 0x000000ffff137224 */ /* 0x000fe200078e0012 */
[----:B--2---:R-:W-:Y:S01]  /*1d8d0*/  MOV R2, 0x1 ;  /* 0x0000000100027802 */ /* 0x004fe20000000f00 */
[----:B------:R-:W-:Y:S01]  /*1d8e0*/  IMAD.MOV.U32 R17, RZ, RZ, 0x181f ;  /* 0x0000181fff117424 */ /* 0x000fe200078e00ff */
[----:B------:R-:W-:-:S02]  /*1d8f0*/  MOV R0, 0x1d910 ;  /* 0x0001d91000007802 */ /* 0x000fc40000000f00 */
[----:B-1-34-:R-:W-:Y:S05]  /*1d900*/  CALL.REL.NOINC `($__internal_49_$__cuda_sm70_shflsync_idx_p) ;  /* 0x00000d2000007944 */ /* 0x01afea0003c00000 */
[----:B--2---:R-:W-:Y:S01]  /*1d910*/  IMAD.MOV.U32 R22, RZ, RZ, R2 ;  /* 0x000000ffff167224 */ /* 0x004fe200078e0002 */
[----:B------:R-:W-:Y:S01]  /*1d920*/  MOV R2, 0x1 ;  /* 0x0000000100027802 */ /* 0x000fe20000000f00 */
[----:B-1----:R-:W-:Y:S01]  /*1d930*/  IMAD.MOV.U32 R19, RZ, RZ, R8 ;  /* 0x000000ffff137224 */ /* 0x002fe200078e0008 */
[----:B------:R-:W-:-:S02]  /*1d940*/  MOV R17, 0x181f ;  /* 0x0000181f00117802 */ /* 0x000fc40000000f00 */
[----:B------:R-:W-:Y:S02]  /*1d950*/  MOV R0, 0x1d970 ;  /* 0x0001d97000007802 */ /* 0x000fe40000000f00 */
[----:B------:R-:W-:Y:S05]  /*1d960*/  CALL.REL.NOINC `($__internal_49_$__cuda_sm70_shflsync_idx_p) ;  /* 0x00000cc000007944 */ /* 0x000fea0003c00000 */
[----:B-12---:R-:W-:Y:S05]  /*1d970*/  BRA `(.L_x_2445) ;  /* 0xffffc5d000007947 */ /* 0x006fea000383ffff */
.L_x_2383:
[----:B------:R-:W-:Y:S01]  /*1d980*/  IMAD.MOV.U32 R19, RZ, RZ, R18 ;  /* 0x000000ffff137224 */ /* 0x000fe200078e0012 */
[----:B--2---:R-:W-:Y:S01]  /*1d990*/  MOV R2, 0x2 ;  /* 0x0000000200027802 */ /* 0x004fe20000000f00 */
[----:B-1----:R-:W-:Y:S01]  /*1d9a0*/  IMAD.MOV.U32 R17, RZ, RZ, 0x181f ;  /* 0x0000181fff117424 */ /* 0x002fe200078e00ff */
[----:B------:R-:W-:Y:S02]  /*1d9b0*/  MOV R0, 0x1d9d0 ;  /* 0x0001d9d000007802 */ /* 0x000fe40000000f00 */
[----:B---34-:R-:W-:Y:S05]  /*1d9c0*/  CALL.REL.NOINC `($__internal_49_$__cuda_sm70_shflsync_idx_p) ;  /* 0x00000c6000007944 */ /* 0x018fea0003c00000 */
[----:B--2---:R-:W-:Y:S01]  /*1d9d0*/  MOV R22, R2 ;  /* 0x0000000200167202 */ /* 0x004fe20000000f00 */
[----:B-1----:R-:W-:Y:S05]  /*1d9e0*/  BRA `(.L_x_2446) ;  /* 0xffffc69000007947 */ /* 0x002fea000383ffff */
.L_x_2384:
[----:B------:R-:W-:Y:S01]  /*1d9f0*/  IMAD.MOV.U32 R19, RZ, RZ, R8 ;  /* 0x000000ffff137224 */ /* 0x000fe200078e0008 */
[----:B--2---:R-:W-:Y:S01]  /*1da00*/  MOV R2, 0x2 ;  /* 0x0000000200027802 */ /* 0x004fe20000000f00 */
[----:B-1----:R-:W-:Y:S01]  /*1da10*/  IMAD.MOV.U32 R17, RZ, RZ, 0x181f ;  /* 0x0000181fff117424 */ /* 0x002fe200078e00ff */
[----:B------:R-:W-:Y:S02]  /*1da20*/  MOV R0, 0x1da40 ;  /* 0x0001da4000007802 */ /* 0x000fe40000000f00 */
[----:B---34-:R-:W-:Y:S05]  /*1da30*/  CALL.REL.NOINC `($__internal_49_$__cuda_sm70_shflsync_idx_p) ;  /* 0x00000bf000007944 */ /* 0x018fea0003c00000 */
[----:B-12---:R-:W-:Y:S05]  /*1da40*/  BRA `(.L_x_2447) ;  /* 0xffffc65000007947 */ /* 0x006fea000383ffff */
.L_x_2387:
[----:B------:R-:W-:Y:S01]  /*1da50*/  IMAD.MOV.U32 R19, RZ, RZ, R18 ;  /* 0x000000ffff137224 */ /* 0x000fe200078e0012 */
[----:B----4-:R-:W-:Y:S01]  /*1da60*/  MOV R2, 0x3 ;  /* 0x0000000300027802 */ /* 0x010fe20000000f00 */
[----:B-1----:R-:W-:Y:S01]  /*1da70*/  IMAD.MOV.U32 R17, RZ, RZ, 0x181f ;  /* 0x0000181fff117424 */ /* 0x002fe200078e00ff */
[----:B------:R-:W-:-:S02]  /*1da80*/  MOV R0, 0x1daa0 ;  /* 0x0001daa000007802 */ /* 0x000fc40000000f00 */
[----:B--23--:R-:W-:Y:S05]  /*1da90*/  CALL.REL.NOINC `($__internal_49_$__cuda_sm70_shflsync_idx_p) ;  /* 0x00000b9000007944 */ /* 0x00cfea0003c00000 */
[----:B--2---:R-:W-:Y:S01]  /*1daa0*/  IMAD.MOV.U32 R18, RZ, RZ, R2 ;  /* 0x000000ffff127224 */ /* 0x004fe200078e0002 */
[----:B------:R-:W-:Y:S01]  /*1dab0*/  MOV R2, 0x3 ;  /* 0x0000000300027802 */ /* 0x000fe20000000f00 */
[----:B-1----:R-:W-:Y:S01]  /*1dac0*/  IMAD.MOV.U32 R19, RZ, RZ, R8 ;  /* 0x000000ffff137224 */ /* 0x002fe200078e0008 */
[----:B------:R-:W-:-:S02]  /*1dad0*/  MOV R17, 0x181f ;  /* 0x0000181f00117802 */ /* 0x000fc40000000f00 */
[----:B------:R-:W-:Y:S02]  /*1dae0*/  MOV R0, 0x1db00 ;  /* 0x0001db0000007802 */ /* 0x000fe40000000f00 */
[----:B------:R-:W-:Y:S05]  /*1daf0*/  CALL.REL.NOINC `($__internal_49_$__cuda_sm70_shflsync_idx_p) ;  /* 0x00000b3000007944 */ /* 0x000fea0003c00000 */
[----:B-12---:R-:W-:Y:S05]  /*1db00*/  BRA `(.L_x_2448) ;  /* 0xffffc6d000007947 */ /* 0x006fea000383ffff */
.L_x_2389:
[----:B------:R-:W-:Y:S01]  /*1db10*/  IMAD.MOV.U32 R19, RZ, RZ, R162 ;  /* 0x000000ffff137224 */ /* 0x000fe200078e00a2 */
[----:B------:R-:W-:Y:S01]  /*1db20*/  MOV R2, RZ ;  /* 0x000000ff00027202 */ /* 0x000fe20000000f00 */
[----:B------:R-:W-:Y:S01]  /*1db30*/  IMAD.MOV.U32 R17, RZ, RZ, 0x1c1f ;  /* 0x00001c1fff117424 */ /* 0x000fe200078e00ff */
[----:B------:R-:W-:Y:S02]  /*1db40*/  MOV R0, 0x1db60 ;  /* 0x0001db6000007802 */ /* 0x000fe40000000f00 */
[----:B------:R-:W-:Y:S05]  /*1db50*/  CALL.REL.NOINC `($__internal_49_$__cuda_sm70_shflsync_idx_p) ;  /* 0x00000ad000007944 */ /* 0x000fea0003c00000 */
[----:B--2---:R-:W-:Y:S01]  /*1db60*/  MOV R165, R2 ;  /* 0x0000000200a57202 */ /* 0x004fe20000000f00 */
[----:B-1----:R-:W-:Y:S05]  /*1db70*/  BRA `(.L_x_2449) ;  /* 0xffffc98000007947 */ /* 0x002fea000383ffff */
.L_x_2390:
[----:B------:R-:W-:Y:S01]  /*1db80*/  IMAD.MOV.U32 R19, RZ, RZ, R163 ;  /* 0x000000ffff137224 */ /* 0x000fe200078e00a3 */
[----:B------:R-:W-:Y:S01]  /*1db90*/  MOV R2, RZ ;  /* 0x000000ff00027202 */ /* 0x000fe20000000f00 */
[----:B------:R-:W-:Y:S01]  /*1dba0*/  IMAD.MOV.U32 R17, RZ, RZ, 0x1c1f ;  /* 0x00001c1fff117424 */ /* 0x000fe200078e00ff */
[----:B------:R-:W-:Y:S02]  /*1dbb0*/  MOV R0, 0x1dbd0 ;  /* 0x0001dbd000007802 */ /* 0x000fe40000000f00 */
[----:B-12---:R-:W-:Y:S05]  /*1dbc0*/  CALL.REL.NOINC `($__internal_49_$__cuda_sm70_shflsync_idx_p) ;  /* 0x00000a6000007944 */ /* 0x006fea0003c00000 */
[----:B-12---:R-:W-:Y:S05]  /*1dbd0*/  BRA `(.L_x_2450) ;  /* 0xffffc94000007947 */ /* 0x006fea000383ffff */
.L_x_2393:
        /* <DEDUP_REMOVED lines=12> */
.L_x_2397:
[----:B------:R-:W-:Y:S01]  /*1dca0*/  IMAD.MOV.U32 R19, RZ, RZ, R6 ;  /* 0x000000ffff137224 */ /* 0x000fe200078e0006 */
[----:B------:R-:W-:Y:S01]  /*1dcb0*/  MOV R2, RZ ;  /* 0x000000ff00027202 */ /* 0x000fe20000000f00 */
[----:B------:R-:W-:Y:S01]  /*1dcc0*/  IMAD.MOV.U32 R17, RZ, RZ, 0x181f ;  /* 0x0000181fff117424 */ /* 0x000fe200078e00ff */
[----:B------:R-:W-:Y:S02]  /*1dcd0*/  MOV R0, 0x1dcf0 ;  /* 0x0001dcf000007802 */ /* 0x000fe40000000f00 */
[----:B-1----:R-:W-:Y:S05]  /*1dce0*/  CALL.REL.NOINC `($__internal_49_$__cuda_sm70_shflsync_idx_p) ;  /* 0x0000094000007944 */ /* 0x002fea0003c00000 */
[----:B--2---:R-:W-:Y:S01]  /*1dcf0*/  MOV R7, R2 ;  /* 0x0000000200077202 */ /* 0x004fe20000000f00 */
[----:B-1----:R-:W-:Y:S05]  /*1dd00*/  BRA `(.L_x_2452) ;  /* 0xffffdec000007947 */ /* 0x002fea000383ffff */
.L_x_2398:
[----:B------:R-:W-:Y:S01]  /*1dd10*/  IMAD.MOV.U32 R19, RZ, RZ, R5 ;  /* 0x000000ffff137224 */ /* 0x000fe200078e0005 */
[----:B------:R-:W-:Y:S01]  /*1dd20*/  MOV R2, RZ ;  /* 0x000000ff00027202 */ /* 0x000fe20000000f00 */
[----:B------:R-:W-:Y:S01]  /*1dd30*/  IMAD.MOV.U32 R17, RZ, RZ, 0x181f ;  /* 0x0000181fff117424 */ /* 0x000fe200078e00ff */
[----:B------:R-:W-:Y:S02]  /*1dd40*/  MOV R0, 0x1dd60 ;  /* 0x0001dd6000007802 */ /* 0x000fe40000000f00 */
[----:B-123--:R-:W-:Y:S05]  /*1dd50*/  CALL.REL.NOINC `($__internal_49_$__cuda_sm70_shflsync_idx_p) ;  /* 0x000008d000007944 */ /* 0x00efea0003c00000 */
[----:B-12---:R-:W-:Y:S05]  /*1dd60*/  BRA `(.L_x_2453) ;  /* 0xffffde8000007947 */ /* 0x006fea000383ffff */
.L_x_2401:
[----:B-1----:R-:W-:Y:S01]  /*1dd70*/  IMAD.MOV.U32 R19, RZ, RZ, R6 ;  /* 0x000000ffff137224 */ /* 0x002fe200078e0006 */
[----:B------:R-:W-:Y:S01]  /*1dd80*/  MOV R2, 0x1 ;  /* 0x0000000100027802 */ /* 0x000fe20000000f00 */
[----:B------:R-:W-:Y:S01]  /*1dd90*/  IMAD.MOV.U32 R17, RZ, RZ, 0x181f ;  /* 0x0000181fff117424 */ /* 0x000fe200078e00ff */
[----:B------:R-:W-:-:S02]  /*1dda0*/  MOV R0, 0x1ddc0 ;  /* 0x0001ddc000007802 */ /* 0x000fc40000000f00 */
[----:B--234-:R-:W-:Y:S05]  /*1ddb0*/  CALL.REL.NOINC `($__internal_49_$__cuda_sm70_shflsync_idx_p) ;  /* 0x0000087000007944 */ /* 0x01cfea0003c00000 */
[----:B--2---:R-:W-:Y:S01]  /*1ddc0*/  IMAD.MOV.U32 R7, RZ, RZ, R2 ;  /* 0x000000ffff077224 */ /* 0x004fe200078e0002 */
[----:B------:R-:W-:Y:S01]  /*1ddd0*/  MOV R2, 0x1 ;  /* 0x0000000100027802 */ /* 0x000fe20000000f00 */
[----:B-1----:R-:W-:Y:S01]  /*1dde0*/  IMAD.MOV.U32 R19, RZ, RZ, R5 ;  /* 0x000000ffff137224 */ /* 0x002fe200078e0005 */
[----:B------:R-:W-:-:S02]  /*1ddf0*/  MOV R17, 0x181f ;  /* 0x0000181f00117802 */ /* 0x000fc40000000f00 */
[----:B------:R-:W-:Y:S02]  /*1de00*/  MOV R0, 0x1de20 ;  /* 0x0001de2000007802 */ /* 0x000fe40000000f00 */
[----:B------:R-:W-:Y:S05]  /*1de10*/  CALL.REL.NOINC `($__internal_49_$__cuda_sm70_shflsync_idx_p) ;  /* 0x0000081000007944 */ /* 0x000fea0003c00000 */
[----:B-12---:R-:W-:Y:S05]  /*1de20*/  BRA `(.L_x_2454) ;  /* 0xffffdf3000007947 */ /* 0x006fea000383ffff */
.L_x_2404:
[----:B-1----:R-:W-:Y:S01]  /*1de30*/  IMAD.MOV.U32 R19, RZ, RZ, R6 ;  /* 0x000000ffff137224 */ /* 0x002fe200078e0006 */
[----:B------:R-:W-:Y:S01]  /*1de40*/  MOV R2, 0x2 ;  /* 0x0000000200027802 */ /* 0x000fe20000000f00 */
[----:B------:R-:W-:Y:S01]  /*1de50*/  IMAD.MOV.U32 R17, RZ, RZ, 0x181f ;  /* 0x0000181fff117424 */ /* 0x000fe200078e00ff */
[----:B------:R-:W-:Y:S02]  /*1de60*/  MOV R0, 0x1de80 ;  /* 0x0001de8000007802 */ /* 0x000fe40000000f00 */
[----:B--234-:R-:W-:Y:S05]  /*1de70*/  CALL.REL.NOINC `($__internal_49_$__cuda_sm70_shflsync_idx_p) ;  /* 0x000007b000007944 */ /* 0x01cfea0003c00000 */
[----:B--2---:R-:W-:Y:S01]  /*1de80*/  MOV R7, R2 ;  /* 0x0000000200077202 */ /* 0x004fe20000000f00 */
[----:B-1----:R-:W-:Y:S05]  /*1de90*/  BRA `(.L_x_2455) ;  /* 0xffffdff000007947 */ /* 0x002fea000383ffff */
.L_x_2405:
[----:B-1----:R-:W-:Y:S01]  /*1dea0*/  IMAD.MOV.U32 R19, RZ, RZ, R5 ;  /* 0x000000ffff137224 */ /* 0x002fe200078e0005 */
[----:B------:R-:W-:Y:S01]  /*1deb0*/  MOV R2, 0x2 ;  /* 0x0000000200027802 */ /* 0x000fe20000000f00 */
[----:B------:R-:W-:Y:S01]  /*1dec0*/  IMAD.MOV.U32 R17, RZ, RZ, 0x181f ;  /* 0x0000181fff117424 */ /* 0x000fe200078e00ff */
[----:B------:R-:W-:Y:S02]  /*1ded0*/  MOV R0, 0x1def0 ;  /* 0x0001def000007802 */ /* 0x000fe40000000f00 */
[----:B--234-:R-:W-:Y:S05]  /*1dee0*/  CALL.REL.NOINC `($__internal_49_$__cuda_sm70_shflsync_idx_p) ;  /* 0x0000074000007944 */ /* 0x01cfea0003c00000 */
[----:B-12---:R-:W-:Y:S05]  /*1def0*/  BRA `(.L_x_2456) ;  /* 0xffffdfb000007947 */ /* 0x006fea000383ffff */
.L_x_2408:
[----:B--2---:R-:W-:Y:S01]  /*1df00*/  IMAD.MOV.U32 R19, RZ, RZ, R6 ;  /* 0x000000ffff137224 */ /* 0x004fe200078e0006 */
[----:B------:R-:W-:Y:S01]  /*1df10*/  MOV R2, 0x3 ;  /* 0x0000000300027802 */ /* 0x000fe20000000f00 */
        /* <DEDUP_REMOVED lines=10> */
.L_x_2410:
[----:B------:R-:W-:Y:S01]  /*1dfc0*/  IMAD.MOV.U32 R19, RZ, RZ, R3 ;  /* 0x000000ffff137224 */ /* 0x000fe200078e0003 */
[----:B------:R-:W-:Y:S01]  /*1dfd0*/  MOV R2, RZ ;  /* 0x000000ff00027202 */ /* 0x000fe20000000f00 */
[----:B------:R-:W-:Y:S01]  /*1dfe0*/  IMAD.MOV.U32 R17, RZ, RZ, 0x1f ;  /* 0x0000001fff117424 */ /* 0x000fe200078e00ff */
[----:B------:R-:W-:Y:S02]  /*1dff0*/  MOV R0, 0x1e010 ;  /* 0x0001e01000007802 */ /* 0x000fe40000000f00 */
[----:B---3--:R-:W-:Y:S05]  /*1e000*/  CALL.REL.NOINC `($__internal_49_$__cuda_sm70_shflsync_idx_p) ;  /* 0x0000062000007944 */ /* 0x008fea0003c00000 */
[----:B--2---:R-:W-:Y:S01]  /*1e010*/  MOV R5, R2 ;  /* 0x0000000200057202 */ /* 0x004fe20000000f00 */
[----:B-1----:R-:W-:Y:S05]  /*1e020*/  BRA `(.L_x_2458) ;  /* 0xffffe17000007947 */ /* 0x002fea000383ffff */
.L_x_2411:
[----:B------:R-:W-:Y:S01]  /*1e030*/  IMAD.MOV.U32 R19, RZ, RZ, R3 ;  /* 0x000000ffff137224 */ /* 0x000fe200078e0003 */
[----:B------:R-:W-:Y:S01]  /*1e040*/  MOV R2, 0x1 ;  /* 0x0000000100027802 */ /* 0x000fe20000000f00 */
[----:B------:R-:W-:Y:S01]  /*1e050*/  IMAD.MOV.U32 R17, RZ, RZ, 0x1f ;  /* 0x0000001fff117424 */ /* 0x000fe200078e00ff */
[----:B------:R-:W-:Y:S02]  /*1e060*/  MOV R0, 0x1e080 ;  /* 0x0001e08000007802 */ /* 0x000fe40000000f00 */
[----:B-12---:R-:W-:Y:S05]  /*1e070*/  CALL.REL.NOINC `($__internal_49_$__cuda_sm70_shflsync_idx_p) ;  /* 0x000005b000007944 */ /* 0x006fea0003c00000 */
[----:B--2---:R-:W-:Y:S01]  /*1e080*/  MOV R3, R2 ;  /* 0x0000000200037202 */ /* 0x004fe20000000f00 */
[----:B-1----:R-:W-:Y:S05]  /*1e090*/  BRA `(.L_x_2459) ;  /* 0xffffe12000007947 */ /* 0x002fea000383ffff */
.L_x_2412:
[----:B------:R-:W-:Y:S02]  /*1e0a0*/  MOV R2, 0x1 ;  /* 0x0000000100027802 */ /* 0x000fe40000000f00 */
[----:B------:R-:W-:-:S02]  /*1e0b0*/  MOV R0, 0x1e0d0 ;  /* 0x0001e0d000007802 */ /* 0x000fc40000000f00 */
[----:B-12---:R-:W-:Y:S05]  /*1e0c0*/  CALL.REL.NOINC `($__internal_50_$__cuda_sm70_shflsync_up_p) ;  /* 0x000005b000007944 */ /* 0x006fea0003c00000 */
[----:B-12---:R-:W-:Y:S05]  /*1e0d0*/  BRA `(.L_x_2460) ;  /* 0xffffe20000007947 */ /* 0x006fea000383ffff */
.L_x_2413:
[----:B------:R-:W-:Y:S02]  /*1e0e0*/  MOV R2, 0x2 ;  /* 0x0000000200027802 */ /* 0x000fe40000000f00 */
[----:B------:R-:W-:-:S02]  /*1e0f0*/  MOV R0, 0x1e110 ;  /* 0x0001e11000007802 */ /* 0x000fc40000000f00 */
[----:B-12---:R-:W-:Y:S05]  /*1e100*/  CALL.REL.NOINC `($__internal_50_$__cuda_sm70_shflsync_up_p) ;  /* 0x0000057000007944 */ /* 0x006fea0003c00000 */
        /* <DEDUP_REMOVED lines=23> */
.L_x_2417:
[----:B------:R-:W-:Y:S01]  /*1e280*/  IMAD.MOV.U32 R7, RZ, RZ, R3 ;  /* 0x000000ffff077224 */ /* 0x000fe200078e0003 */
[----:B------:R-:W-:-:S02]  /*1e290*/  MOV R2, 0x1 ;  /* 0x0000000100027802 */ /* 0x000fc40000000f00 */
[----:B------:R-:W-:Y:S02]  /*1e2a0*/  MOV R0, 0x1e2c0 ;  /* 0x0001e2c000007802 */ /* 0x000fe40000000f00 */
[----:B------:R-:W-:Y:S05]  /*1e2b0*/  CALL.REL.NOINC `($__internal_50_$__cuda_sm70_shflsync_up_p) ;  /* 0x000003c000007944 */ /* 0x000fea0003c00000 */
[----:B-12---:R-:W-:Y:S05]  /*1e2c0*/  BRA `(.L_x_2462) ;  /* 0xffffe26000007947 */ /* 0x006fea000383ffff */
.L_x_2418:
[----:B------:R-:W-:Y:S01]  /*1e2d0*/  IMAD.MOV.U32 R7, RZ, RZ, R3 ;  /* 0x000000ffff077224 */ /* 0x000fe200078e0003 */
        /* <DEDUP_REMOVED lines=26> */
.L_x_2420:
[----:B------:R-:W-:Y:S02]  /*1e480*/  SEL R2, RZ, 0x1, P0 ;  /* 0x00000001ff027807 */ /* 0x000fe40000000000 */
[----:B------:R-:W-:-:S02]  /*1e490*/  MOV R0, 0x1e4b0 ;  /* 0x0001e4b000007802 */ /* 0x000fc40000000f00 */
[----:B---3--:R-:W-:Y:S05]  /*1e4a0*/  CALL.REL.NOINC `($__internal_51_$__cuda_sm70_votesync_ballot) ;  /* 0x0000022000007944 */ /* 0x008fea0003c00000 */
[----:B------:R-:W-:Y:S05]  /*1e4b0*/  BRA `(.L_x_2464) ;  /* 0xffffe20000007947 */ /* 0x000fea000383ffff */
.L_x_2421:
[----:B------:R-:W-:Y:S01]  /*1e4c0*/  IMAD.MOV.U32 R19, RZ, RZ, R209 ;  /* 0x000000ffff137224 */ /* 0x000fe200078e00d1 */
[----:B------:R-:W-:Y:S01]  /*1e4d0*/  MOV R2, R12 ;  /* 0x0000000c00027202 */ /* 0x000fe20000000f00 */
[----:B------:R-:W-:Y:S01]  /*1e4e0*/  IMAD.MOV.U32 R17, RZ, RZ, 0x1f ;  /* 0x0000001fff117424 */ /* 0x000fe200078e00ff */
[----:B------:R-:W-:-:S02]  /*1e4f0*/  MOV R0, 0x1e510 ;  /* 0x0001e51000007802 */ /* 0x000fc40000000f00 */
[----:B---3--:R-:W-:Y:S05]  /*1e500*/  CALL.REL.NOINC `($__internal_49_$__cuda_sm70_shflsync_idx_p) ;  /* 0x0000012000007944 */ /* 0x008fea0003c00000 */
[----:B--2---:R-:W-:Y:S01]  /*1e510*/  IMAD.MOV.U32 R209, RZ, RZ, R2 ;  /* 0x000000ffffd17224 */ /* 0x004fe200078e0002 */
[----:B------:R-:W-:Y:S01]  /*1e520*/  MOV R2, R12 ;  /* 0x0000000c00027202 */ /* 0x000fe20000000f00 */
[----:B-1----:R-:W-:Y:S01]  /*1e530*/  IMAD.MOV.U32 R19, RZ, RZ, R8 ;  /* 0x000000ffff137224 */ /* 0x002fe200078e0008 */
[----:B------:R-:W-:-:S02]  /*1e540*/  MOV R17, 0x1f ;  /* 0x0000001f00117802 */ /* 0x000fc40000000f00 */
[----:B------:R-:W-:Y:S02]  /*1e550*/  MOV R0, 0x1e570 ;  /* 0x0001e57000007802 */ /* 0x000fe40000000f00 */
[----:B------:R-:W-:Y:S05]  /*1e560*/  CALL.REL.NOINC `($__internal_49_$__cuda_sm70_shflsync_idx_p) ;  /* 0x000000c000007944 */ /* 0x000fea0003c00000 */
[----:B--2---:R-:W-:Y:S01]  /*1e570*/  MOV R3, R2 ;  /* 0x0000000200037202 */ /* 0x004fe20000000f00 */
[----:B-1----:R-:W-:Y:S05]  /*1e580*/  BRA `(.L_x_2465) ;  /* 0xffffe18000007947 */ /* 0x002fea000383ffff */
.L_x_2424:
[----:B------:R-:W-:Y:S01]  /*1e590*/  IMAD.MOV.U32 R19, RZ, RZ, R7 ;  /* 0x000000ffff137224 */ /* 0x000fe200078e0007 */
[----:B------:R-:W-:Y:S02]  /*1e5a0*/  MOV R17, 0x1f ;  /* 0x0000001f00117802 */ /* 0x000fe40000000f00 */
[----:B------:R-:W-:Y:S02]  /*1e5b0*/  MOV R0, 0x1e5d0 ;  /* 0x0001e5d000007802 */ /* 0x000fe40000000f00 */
[----:B-1234-:R-:W-:Y:S05]  /*1e5c0*/  CALL.REL.NOINC `($__internal_49_$__cuda_sm70_shflsync_idx_p) ;  /* 0x0000006000007944 */ /* 0x01efea0003c00000 */
[----:B--2---:R-:W-:Y:S01]  /*1e5d0*/  MOV R9, R2 ;  /* 0x0000000200097202 */ /* 0x004fe20000000f00 */
[----:B-1----:R-:W-:Y:S05]  /*1e5e0*/  BRA `(.L_x_2423) ;  /* 0xffffe18000007947 */ /* 0x002fea000383ffff */
        .weak           $__internal_48_$__cuda_sm70_shflsync_bfly_p
        .type           $__internal_48_$__cuda_sm70_shflsync_bfly_p,@function
        .size           $__internal_48_$__cuda_sm70_shflsync_bfly_p,($__internal_49_$__cuda_sm70_shflsync_idx_p - $__internal_48_$__cuda_sm70_shflsync_bfly_p)
$__internal_48_$__cuda_sm70_shflsync_bfly_p:
[----:B------:R-:W-:Y:S01]  /*1e5f0*/  MOV R9, 0x0 ;  /* 0x0000000000097802 */ /* 0x000fe20000000f00 */
[----:B------:R-:W-:Y:S04]  /*1e600*/  WARPSYNC R3 ;  /* 0x0000000300007348 */ /* 0x000fe80003800000 */
[----:B------:R1:W2:Y:S01]  /*1e610*/  SHFL.BFLY PT, R5, R12, R5, R6 ;  /* 0x0c0000050c057389 */ /* 0x0002a200000e0006 */
[----:B------:R-:W-:Y:S05]  /*1e620*/  RET.REL.NODEC R8 `(_ZN7cutlass13device_kernelIN5flash19enable_sm80_to_sm89INS1_16FlashAttnFwdSm80INS1_25CollectiveMainloopFwdSm80ILi8ELi2ELb0EN4cute5tupleIJNS5_1CILi128EEENS7_ILi64EEENS7_ILi192EEEEEELi192ENS_10bfloat16_tEfNS_4arch4Sm80ELb1ELb0ELb1ELb1ELb0ELb1ELb1ELb1EEENS1_21CollectiveEpilogueFwdINS6_IJS8_SA_S9_EEENS6_IJNS7_ILi1EEESI_SI_EEESC_SE_Li256ELb1ELb1ELb1ELb0EEENS1_36VarlenDynamicPersistentTileSchedulerILi128ELi64ELi256ELi256ELb1ELb1ELb0ELb1ELb1ELb1EEEEEEEEEvNT_6ParamsE) ;  /* 0xfffe19d008007950 */ /* 0x000fea0003c3ffff */
        .weak           $__internal_49_$__cuda_sm70_shflsync_idx_p
        .type           $__internal_49_$__cuda_sm70_shflsync_idx_p,@function
        .size           $__internal_49_$__cuda_sm70_shflsync_idx_p,($__internal_50_$__cuda_sm70_shflsync_up_p - $__internal_49_$__cuda_sm70_shflsync_idx_p)
$__internal_49_$__cuda_sm70_shflsync_idx_p:
[----:B------:R-:W-:Y:S01]  /*1e630*/  MOV R20, R0 ;  /* 0x0000000000147202 */ /* 0x000fe20000000f00 */
[----:B------:R-:W-:Y:S04]  /*1e640*/  WARPSYNC R206 ;  /* 0x000000ce00007348 */ /* 0x000fe80003800000 */
[----:B------:R-:W-:Y:S01]  /*1e650*/  MOV R21, 0x0 ;  /* 0x0000000000157802 */ /* 0x000fe20000000f00 */
[----:B------:R1:W2:Y:S03]  /*1e660*/  SHFL.IDX PT, R2, R19, R2, R17 ;  /* 0x0000000213027389 */ /* 0x0002a600000e0011 */
[----:B------:R-:W-:Y:S05]  /*1e670*/  RET.REL.NODEC R20 `(_ZN7cutlass13device_kernelIN5flash19enable_sm80_to_sm89INS1_16FlashAttnFwdSm80INS1_25CollectiveMainloopFwdSm80ILi8ELi2ELb0EN4cute5tupleIJNS5_1CILi128EEENS7_ILi64EEENS7_ILi192EEEEEELi192ENS_10bfloat16_tEfNS_4arch4Sm80ELb1ELb0ELb1ELb1ELb0ELb1ELb1ELb1EEENS1_21CollectiveEpilogueFwdINS6_IJS8_SA_S9_EEENS6_IJNS7_ILi1EEESI_SI_EEESC_SE_Li256ELb1ELb1ELb1ELb0EEENS1_36VarlenDynamicPersistentTileSchedulerILi128ELi64ELi256ELi256ELb1ELb1ELb0ELb1ELb1ELb1EEEEEEEEEvNT_6ParamsE) ;  /* 0xfffe198014007950 */ /* 0x000fea0003c3ffff */
        .weak           $__internal_50_$__cuda_sm70_shflsync_up_p
        .type           $__internal_50_$__cuda_sm70_shflsync_up_p,@function
        .size           $__internal_50_$__cuda_sm70_shflsync_up_p,($__internal_51_$__cuda_sm70_votesync_ballot - $__internal_50_$__cuda_sm70_shflsync_up_p)
$__internal_50_$__cuda_sm70_shflsync_up_p:
[----:B------:R-:W-:Y:S01]  /*1e680*/  MOV R12, R0 ;  /* 0x00000000000c7202 */ /* 0x000fe20000000f00 */
[----:B------:R-:W-:Y:S04]  /*1e690*/  WARPSYNC R207 ;  /* 0x000000cf00007348 */ /* 0x000fe80003800000 */
[----:B------:R-:W-:Y:S01]  /*1e6a0*/  MOV R13, 0x0 ;  /* 0x00000000000d7802 */ /* 0x000fe20000000f00 */
[----:B------:R1:W2:Y:S03]  /*1e6b0*/  SHFL.UP PT, R2, R7, R2, R212 ;  /* 0x0400000207027389 */ /* 0x0002a600000e00d4 */
[----:B------:R-:W-:Y:S05]  /*1e6c0*/  RET.REL.NODEC R12 `(_ZN7cutlass13device_kernelIN5flash19enable_sm80_to_sm89INS1_16FlashAttnFwdSm80INS1_25CollectiveMainloopFwdSm80ILi8ELi2ELb0EN4cute5tupleIJNS5_1CILi128EEENS7_ILi64EEENS7_ILi192EEEEEELi192ENS_10bfloat16_tEfNS_4arch4Sm80ELb1ELb0ELb1ELb1ELb0ELb1ELb1ELb1EEENS1_21CollectiveEpilogueFwdINS6_IJS8_SA_S9_EEENS6_IJNS7_ILi1EEESI_SI_EEESC_SE_Li256ELb1ELb1ELb1ELb0EEENS1_36VarlenDynamicPersistentTileSchedulerILi128ELi64ELi256ELi256ELb1ELb1ELb0ELb1ELb1ELb1EEEEEEEEEvNT_6ParamsE) ;  /* 0xfffe19300c007950 */ /* 0x000fea0003c3ffff */
        .weak           $__internal_51_$__cuda_sm70_votesync_ballot
        .type           $__internal_51_$__cuda_sm70_votesync_ballot,@function
        .size           $__internal_51_$__cuda_sm70_votesync_ballot,(.L_x_2533 - $__internal_51_$__cuda_sm70_votesync_ballot)
$__internal_51_$__cuda_sm70_votesync_ballot:
[----:B------:R-:W-:Y:S01]  /*1e6d0*/  ISETP.NE.U32.AND P0, PT, R2, 0x1, PT ;  /* 0x000000010200780c */ /* 0x000fe20003f05070 */
[----:B------:R-:W-:Y:S01]  /*1e6e0*/  IMAD.MOV.U32 R2, RZ, RZ, R0 ;  /* 0x000000ffff027224 */ /* 0x000fe200078e0000 */
[----:B------:R-:W-:Y:S04]  /*1e6f0*/  WARPSYNC R205 ;  /* 0x000000cd00007348 */ /* 0x000fe80003800000 */
[----:B------:R-:W-:-:S07]  /*1e700*/  IMAD.MOV.U32 R3, RZ, RZ, 0x0 ;  /* 0x00000000ff037424 */ /* 0x000fce00078e00ff */
[----:B------:R-:W-:-:S04]  /*1e710*/  VOTE.ANY R6, PT, !P0 ;  /* 0x0000000000067806 */ /* 0x000fc800040e0100 */
[----:B------:R-:W-:Y:S01]  /*1e720*/  LOP3.LUT R6, R6, R205, RZ, 0xc0, !PT ;  /* 0x000000cd06067212 */ /* 0x000fe200078ec0ff */
[----:B------:R-:W-:Y:S06]  /*1e730*/  RET.REL.NODEC R2 `(_ZN7cutlass13device_kernelIN5flash19enable_sm80_to_sm89INS1_16FlashAttnFwdSm80INS1_25CollectiveMainloopFwdSm80ILi8ELi2ELb0EN4cute5tupleIJNS5_1CILi128EEENS7_ILi64EEENS7_ILi192EEEEEELi192ENS_10bfloat16_tEfNS_4arch4Sm80ELb1ELb0ELb1ELb1ELb0ELb1ELb1ELb1EEENS1_21CollectiveEpilogueFwdINS6_IJS8_SA_S9_EEENS6_IJNS7_ILi1EEESI_SI_EEESC_SE_Li256ELb1ELb1ELb1ELb0EEENS1_36VarlenDynamicPersistentTileSchedulerILi128ELi64ELi256ELi256ELb1ELb1ELb0ELb1ELb1ELb1EEEEEEEEEvNT_6ParamsE) ;  /* 0xfffe18c002007950 */ /* 0x000fec0003c3ffff */
.L_x_2466:
        /* <DEDUP_REMOVED lines=12> */
.L_x_2533:


//--------------------- .nv.shared._ZN7cutlass13device_kernelIN5flash19enable_sm80_to_sm89INS1_16FlashAttnFwdSm80INS1_25CollectiveMainloopFwdSm80ILi8ELi1ELb1EN4cute5tupleIJNS5_1CILi128EEENS7_ILi96EEENS7_ILi192EEEEEELi192ENS_10bfloat16_tEfNS_4arch4Sm80ELb0ELb0ELb1ELb0ELb0ELb0ELb1ELb1EEENS1_21CollectiveEpilogueFwdINS6_IJS8_SA_S9_EEENS6_IJNS7_ILi1EEESI_SI_EEESC_SE_Li256ELb0ELb1ELb1ELb0EEENS1_19SingleTileSchedulerILb0ELb1ELb1ELi128EEEEEEEEEvNT_6ParamsE --------------------------
	.section	.nv.shared._ZN7cutlass13device_kernelIN5flash19enable_sm80_to_sm89INS1_16FlashAttnFwdSm80INS1_25CollectiveMainloopFwdSm80ILi8ELi1ELb1EN4cute5tupleIJNS5_1CILi128EEENS7_ILi96EEENS7_ILi192EEEEEELi192ENS_10bfloat16_tEfNS_4arch4Sm80ELb0ELb0ELb1ELb0ELb0ELb0ELb1ELb1EEENS1_21CollectiveEpilogueFwdINS6_IJS8_SA_S9_EEENS6_IJNS7_ILi1EEESI_SI_EEESC_SE_Li256ELb0ELb1ELb1ELb0EEENS1_19SingleTileSchedulerILb0ELb1ELb1ELi128EEEEEEEEEvNT_6ParamsE,"aw",@nobits
	.sectionflags	@""
	.align	16


//--------------------- .nv.global                --------------------------
	.section	.nv.global,"aw",@nobits
.nv.global:
	.type		_ZN80_INTERNAL_34422cea_44_flash_fwd_hdim192_bf16_split_softcap_sm80_cu_61719c98_44884cute1_E,@object
	.size		_ZN80_INTERNAL_34422cea_44_flash_fwd_hdim192_bf16_split_softcap_sm80_cu_61719c98_44884cute1_E,(_ZN80_INTERNAL_34422cea_44_flash_fwd_hdim192_bf16_split_softcap_sm80_cu_61719c98_44884cuda3std3__45__cpo6cbeginE - _ZN80_INTERNAL_34422cea_44_flash_fwd_hdim192_bf16_split_softcap_sm80_cu_61719c98_44884cute1_E)
_ZN80_INTERNAL_34422cea_44_flash_fwd_hdim192_bf16_split_softcap_sm80_cu_61719c98_44884cute1_E:
	.zero		1
	.type		_ZN80_INTERNAL_34422cea_44_flash_fwd_hdim192_bf16_split_softcap_sm80_cu_61719c98_44884cuda3std3__45__cpo6cbeginE,@object
	.size		_ZN80_INTERNAL_34422cea_44_flash_fwd_hdim192_bf16_split_softcap_sm80_cu_61719c98_44884cuda3std3__45__cpo6cbeginE,(_ZN80_INTERNAL_34422cea_44_flash_fwd_hdim192_bf16_split_softcap_sm80_cu_61719c98_44884cuda3std3__48in_placeE - _ZN80_INTERNAL_34422cea_44_flash_fwd_hdim192_bf16_split_softcap_sm80_cu_61719c98_44884cuda3std3__45__cpo6cbeginE)
_ZN80_INTERNAL_34422cea_44_flash_fwd_hdim192_bf16_split_softcap_sm80_cu_61719c98_44884cuda3std3__45__cpo6cbeginE:
	.zero		1
	.type		_ZN80_INTERNAL_34422cea_44_flash_fwd_hdim192_bf16_split_softcap_sm80_cu_61719c98_44884cuda3std3__48in_placeE,@object
	.size		_ZN80_INTERNAL_34422cea_44_flash_fwd_hdim192_bf16_split_softcap_sm80_cu_61719c98_44884cuda3std3__48in_placeE,(_ZN80_INTERNAL_34422cea_44_flash_fwd_hdim192_bf16_split_softcap_sm80_cu_61719c98_44884cuda3std6ranges3__45__cpo9iter_moveE - _ZN80_INTERNAL_34422cea_44_flash_fwd_hdim192_bf16_split_softcap_sm80_cu_61719c98_44884cuda3std3__48in_placeE)
_ZN80_INTERNAL_34422cea_44_flash_fwd_hdim192_bf16_split_softcap_sm80_cu_61719c98_44884cuda3std3__48in_placeE:
	.zero		1
	.type		_ZN80_INTERNAL_34422cea_44_flash_fwd_hdim192_bf16_split_softcap_sm80_cu_61719c98_44884cuda3std6ranges3__45__cpo9iter_moveE,@object
	.size		_ZN80_INTERNAL_34422cea_44_flash_fwd_hdim192_bf16_split_softcap_sm80_cu_61719c98_44884cuda3std6ranges3__45__cpo9iter_moveE,(_ZN80_INTERNAL_34422cea_44_flash_fwd_hdim192_bf16_split_softcap_sm80_cu_61719c98_44884cuda3std3__45__cpo5beginE - _ZN80_INTERNAL_34422cea_44_flash_fwd_hdim192_bf16_split_softcap_sm80_cu_61719c98_44884cuda3std6ranges3__45__cpo9iter_moveE)
_ZN80_INTERNAL_34422cea_44_flash_fwd_hdim192_bf16_split_softcap_sm80_cu_61719c98_44884cuda3std6ranges3__45__cpo9iter_moveE:
	.zero		1
	.type		_ZN80_INTERNAL_34422cea_44_flash_fwd_hdim192_bf16_split_softcap_sm80_cu_61719c98_44884cuda3std3__45__cpo5beginE,@object
	.size		_ZN80_INTERNAL_34422cea_44_flash_fwd_hdim192_bf16_split_softcap_sm80_cu_61719c98_44884cuda3std3__45__cpo5beginE,(_ZN80_INTERNAL_34422cea_44_flash_fwd_hdim192_bf16_split_softcap_sm80_cu_61719c98_44884cuda3std3__482_GLOBAL__N__34422cea_44_flash_fwd_hdim192_bf16_split_softcap_sm80_cu_61719c98_44886ignoreE - _ZN80_INTERNAL_34422cea_44_flash_fwd_hdim192_bf16_split_softcap_sm80_cu_61719c98_44884cuda3std3__45__cpo5beginE)
_ZN80_INTERNAL_34422cea_44_flash_fwd_hdim192_bf16_split_softcap_sm80_cu_61719c98_44884cuda3std3__45__cpo5beginE:
	.zero		1
	.type		_ZN80_INTERNAL_34422cea_44_flash_fwd_hdim192_bf16_split_softcap_sm80_cu_61719c98_44884cuda3std3__482_GLOBAL__N__34422cea_44_flash_fwd_hdim192_bf16_split_softcap_sm80_cu_61719c98_44886ignoreE,@object
	.size		_ZN80_INTERNAL_34422cea_44_flash_fwd_hdim192_bf16_split_softcap_sm80_cu_61719c98_44884cuda3std3__482_GLOBAL__N__34422cea_44_flash_fwd_hdim192_bf16_split_softcap_sm80_cu_61719c98_44886ignoreE,(_ZN80_INTERNAL_34422cea_44_flash_fwd_hdim192_bf16_split_softcap_sm80_cu_61719c98_44884cute7productE - _ZN80_INTERNAL_34422cea_44_flash_fwd_hdim192_bf16_split_softcap_sm80_cu_61719c98_44884cuda3std3__482_GLOBAL__N__34422cea_44_flash_fwd_hdim192_bf16_split_softcap_sm80_cu_61719c98_44886ignoreE)
_ZN80_INTERNAL_34422cea_44_flash_fwd_hdim192_bf16_split_softcap_sm80_cu_61719c98_44884cuda3std3__482_GLOBAL__N__34422cea_44_flash_fwd_hdim192_bf16_split_softcap_sm80_cu_61719c98_44886ignoreE:
	.zero		1
	.type		_ZN80_INTERNAL_34422cea_44_flash_fwd_hdim192_bf16_split_softcap_sm80_cu_61719c98_44884cute7productE,@object
	.size		_ZN80_INTERNAL_34422cea_44_flash_fwd_hdim192_bf16_split_softcap_sm80_cu_61719c98_44884cute7productE,(_ZN80_INTERNAL_34422cea_44_flash_fwd_hdim192_bf16_split_softcap_sm80_cu_61719c98_44884cuda3std3__45__cpo3endE - _ZN80_INTERNAL_34422cea_44_flash_fwd_hdim192_bf16_split_softcap_sm80_cu_61719c98_44884cute7productE)
_ZN80_INTERNAL_34422cea_44_flash_fwd_hdim192_bf16_split_softcap_sm80_cu_61719c98_44884cute7productE:
	.zero		1
	.type		_ZN80_INTERNAL_34422cea_44_flash_fwd_hdim192_bf16_split_softcap_sm80_cu_61719c98_44884cuda3std3__45__cpo3endE,@object
	.size		_ZN80_INTERNAL_34422cea_44_flash_fwd_hdim192_bf16_split_softcap_sm80_cu_61719c98_44884cuda3std3__45__cpo3endE,(_ZN80_INTERNAL_34422cea_44_flash_fwd_hdim192_bf16_split_softcap_sm80_cu_61719c98_44884cuda3std3__419piecewise_constructE - _ZN80_INTERNAL_34422cea_44_flash_fwd_hdim192_bf16_split_softcap_sm80_cu_61719c98_44884cuda3std3__45__cpo3endE)
_ZN80_INTERNAL_34422cea_44_flash_fwd_hdim192_bf16_split_softcap_sm80_cu_61719c98_44884cuda3std3__45__cpo3endE:
	.zero		1
	.type		_ZN80_INTERNAL_34422cea_44_flash_fwd_hdim192_bf16_split_softcap_sm80_cu_61719c98_44884cuda3std3__419piecewise_constructE,@object
	.size		_ZN80_INTERNAL_34422cea_44_flash_fwd_hdim192_bf16_split_softcap_sm80_cu_61719c98_44884cuda3std3__419piecewise_constructE,(_ZN80_INTERNAL_34422cea_44_flash_fwd_hdim192_bf16_split_softcap_sm80_cu_61719c98_44884cuda3std3__45__cpo4cendE - _ZN80_INTERNAL_34422cea_44_flash_fwd_hdim192_bf16_split_softcap_sm80_cu_61719c98_44884cuda3std3__419piecewise_constructE)
_ZN80_INTERNAL_34422cea_44_flash_fwd_hdim192_bf16_split_softcap_sm80_cu_61719c98_44884cuda3std3__419piecewise_constructE:
	.zero		1
	.type		_ZN80_INTERNAL_34422cea_44_flash_fwd_hdim192_bf16_split_softcap_sm80_cu_61719c98_44884cuda3std3__45__cpo4cendE,@object
	.size		_ZN80_INTERNAL_34422cea_44_flash_fwd_hdim192_bf16_split_softcap_sm80_cu_61719c98_44884cuda3std3__45__cpo4cendE,(_ZN80_INTERNAL_34422cea_44_flash_fwd_hdim192_bf16_split_softcap_sm80_cu_61719c98_44884cuda3std6ranges3__45__cpo4swapE - _ZN80_INTERNAL_34422cea_44_flash_fwd_hdim192_bf16_split_softcap_sm80_cu_61719c98_44884cuda3std3__45__cpo4cendE)
_ZN80_INTERNAL_34422cea_44_flash_fwd_hdim192_bf16_split_softcap_sm80_cu_61719c98_44884cuda3std3__45__cpo4cendE:
	.zero		1
	.type		_ZN80_INTERNAL_34422cea_44_flash_fwd_hdim192_bf16_split_softcap_sm80_cu_61719c98_44884cuda3std6ranges3__45__cpo4swapE,@object
	.size		_ZN80_INTERNAL_34422cea_44_flash_fwd_hdim192_bf16_split_softcap_sm80_cu_61719c98_44884cuda3std6ranges3__45__cpo4swapE,(.L_7 - _ZN80_INTERNAL_34422cea_44_flash_fwd_hdim192_bf16_split_softcap_sm80_cu_61719c98_44884cuda3std6ranges3__45__cpo4swapE)
_ZN80_INTERNAL_34422cea_44_flash_fwd_hdim192_bf16_split_softcap_sm80_cu_61719c98_44884cuda3std6ranges3__45__cpo4swapE:
	.zero		1
.L_7:


//--------------------- .nv.shared._ZN7cutlass13device_kernelIN5flash19enable_sm80_to_sm89INS1_16FlashAttnFwdSm80INS1_25CollectiveMainloopFwdSm80ILi8ELi1ELb0EN4cute5tupleIJNS5_1CILi128EEENS7_ILi64EEENS7_ILi192EEEEEELi192ENS_10bfloat16_tEfNS_4arch4Sm80ELb0ELb0ELb1ELb1ELb0ELb0ELb1ELb1EEENS1_21CollectiveEpilogueFwdINS6_IJS8_SA_S9_EEENS6_IJNS7_ILi1EEESI_SI_EEESC_SE_Li256ELb1ELb1ELb1ELb0EEENS1_36VarlenDynamicPersistentTileSchedulerILi128ELi64ELi256ELi256ELb1ELb1ELb0ELb0ELb1ELb1EEEEEEEEEvNT_6ParamsE --------------------------
	.section	.nv.shared._ZN7cutlass13device_kernelIN5flash19enable_sm80_to_sm89INS1_16FlashAttnFwdSm80INS1_25CollectiveMainloopFwdSm80ILi8ELi1ELb0EN4cute5tupleIJNS5_1CILi128EEENS7_ILi64EEENS7_ILi192EEEEEELi192ENS_10bfloat16_tEfNS_4arch4Sm80ELb0ELb0ELb1ELb1ELb0ELb0ELb1ELb1EEENS1_21CollectiveEpilogueFwdINS6_IJS8_SA_S9_EEENS6_IJNS7_ILi1EEESI_SI_EEESC_SE_Li256ELb1ELb1ELb1ELb0EEENS1_36VarlenDynamicPersistentTileSchedulerILi128ELi64ELi256ELi256ELb1ELb1ELb0ELb0ELb1ELb1EEEEEEEEEvNT_6ParamsE,"aw",@nobits
	.sectionflags	@""
	.align	16


//--------------------- .nv.shared._ZN7cutlass13device_kernelIN5flash19enable_sm80_to_sm89INS1_16FlashAttnFwdSm80INS1_25CollectiveMainloopFwdSm80ILi8ELi1ELb0EN4cute5tupleIJNS5_1CILi128EEENS7_ILi64EEENS7_ILi192EEEEEELi192ENS_10bfloat16_tEfNS_4arch4Sm80ELb0ELb0ELb1ELb1ELb0ELb1ELb1ELb1EEENS1_21CollectiveEpilogueFwdINS6_IJS8_SA_S9_EEENS6_IJNS7_ILi1EEESI_SI_EEESC_SE_Li256ELb1ELb1ELb1ELb0EEENS1_36VarlenDynamicPersistentTileSchedulerILi128ELi64ELi256ELi256ELb1ELb1ELb0ELb0ELb1ELb1EEEEEEEEEvNT_6ParamsE --------------------------
	.section	.nv.shared._ZN7cutlass13device_kernelIN5flash19enable_sm80_to_sm89INS1_16FlashAttnFwdSm80INS1_25CollectiveMainloopFwdSm80ILi8ELi1ELb0EN4cute5tupleIJNS5_1CILi128EEENS7_ILi64EEENS7_ILi192EEEEEELi192ENS_10bfloat16_tEfNS_4arch4Sm80ELb0ELb0ELb1ELb1ELb0ELb1ELb1ELb1EEENS1_21CollectiveEpilogueFwdINS6_IJS8_SA_S9_EEENS6_IJNS7_ILi1EEESI_SI_EEESC_SE_Li256ELb1ELb1ELb1ELb0EEENS1_36VarlenDynamicPersistentTileSchedulerILi128ELi64ELi256ELi256ELb1ELb1ELb0ELb0ELb1ELb1EEEEEEEEEvNT_6ParamsE,"aw",@nobits
	.sectionflags	@""
	.align	16


//--------------------- .nv.shared._ZN7cutlass13device_kernelIN5flash19enable_sm80_to_sm89INS1_16FlashAttnFwdSm80INS1_25CollectiveMainloopFwdSm80ILi8ELi1ELb0EN4cute5tupleIJNS5_1CILi128EEENS7_ILi64EEENS7_ILi192EEEEEELi192ENS_10bfloat16_tEfNS_4arch4Sm80ELb0ELb1ELb1ELb0ELb0ELb0ELb1ELb1EEENS1_21CollectiveEpilogueFwdINS6_IJS8_SA_S9_EEENS6_IJNS7_ILi1EEESI_SI_EEESC_SE_Li256ELb0ELb1ELb1ELb0EEENS1_19SingleTileSchedulerILb0ELb1ELb1ELi128EEEEEEEEEvNT_6ParamsE --------------------------
	.section	.nv.shared._ZN7cutlass13device_kernelIN5flash19enable_sm80_to_sm89INS1_16FlashAttnFwdSm80INS1_25CollectiveMainloopFwdSm80ILi8ELi1ELb0EN4cute5tupleIJNS5_1CILi128EEENS7_ILi64EEENS7_ILi192EEEEEELi192ENS_10bfloat16_tEfNS_4arch4Sm80ELb0ELb1ELb1ELb0ELb0ELb0ELb1ELb1EEENS1_21CollectiveEpilogueFwdINS6_IJS8_SA_S9_EEENS6_IJNS7_ILi1EEESI_SI_EEESC_SE_Li256ELb0ELb1ELb1ELb0EEENS1_19SingleTileSchedulerILb0ELb1ELb1ELi128EEEEEEEEEvNT_6ParamsE,"aw",@nobits
	.sectionflags	@""
	.align	16


//--------------------- .nv.shared._ZN7cutlass13device_kernelIN5flash19enable_sm80_to_sm89INS1_16FlashAttnFwdSm80INS1_25CollectiveMainloopFwdSm80ILi8ELi1ELb0EN4cute5tupleIJNS5_1CILi128EEENS7_ILi64EEENS7_ILi192EEEEEELi192ENS_10bfloat16_tEfNS_4arch4Sm80ELb0ELb1ELb1ELb1ELb0ELb0ELb1ELb1EEENS1_21CollectiveEpilogueFwdINS6_IJS8_SA_S9_EEENS6_IJNS7_ILi1EEESI_SI_EEESC_SE_Li256ELb1ELb1ELb1ELb0EEENS1_36VarlenDynamicPersistentTileSchedulerILi128ELi64ELi256ELi256ELb1ELb1ELb0ELb1ELb0ELb1EEEEEEEEEvNT_6ParamsE --------------------------
	.section	.nv.shared._ZN7cutlass13device_kernelIN5flash19enable_sm80_to_sm89INS1_16FlashAttnFwdSm80INS1_25CollectiveMainloopFwdSm80ILi8ELi1ELb0EN4cute5tupleIJNS5_1CILi128EEENS7_ILi64EEENS7_ILi192EEEEEELi192ENS_10bfloat16_tEfNS_4arch4Sm80ELb0ELb1ELb1ELb1ELb0ELb0ELb1ELb1EEENS1_21CollectiveEpilogueFwdINS6_IJS8_SA_S9_EEENS6_IJNS7_ILi1EEESI_SI_EEESC_SE_Li256ELb1ELb1ELb1ELb0EEENS1_36VarlenDynamicPersistentTileSchedulerILi128ELi64ELi256ELi256ELb1ELb1ELb0ELb1ELb0ELb1EEEEEEEEEvNT_6ParamsE,"aw",@nobits
	.sectionflags	@""
	.align	16


//--------------------- .nv.shared._ZN7cutlass13device_kernelIN5flash19enable_sm80_to_sm89INS1_16FlashAttnFwdSm80INS1_25CollectiveMainloopFwdSm80ILi8ELi1ELb0EN4cute5tupleIJNS5_1CILi128EEENS7_ILi64EEENS7_ILi192EEEEEELi192ENS_10bfloat16_tEfNS_4arch4Sm80ELb0ELb1ELb1ELb1ELb0ELb1ELb1ELb1EEENS1_21CollectiveEpilogueFwdINS6_IJS8_SA_S9_EEENS6_IJNS7_ILi1EEESI_SI_EEESC_SE_Li256ELb1ELb1ELb1ELb0EEENS1_36VarlenDynamicPersistentTileSchedulerILi128ELi64ELi256ELi256ELb1ELb1ELb0ELb1ELb0ELb1EEEEEEEEEvNT_6ParamsE --------------------------
	.section	.nv.shared._ZN7cutlass13device_kernelIN5flash19enable_sm80_to_sm89INS1_16FlashAttnFwdSm80INS1_25CollectiveMainloopFwdSm80ILi8ELi1ELb0EN4cute5tupleIJNS5_1CILi128EEENS7_ILi64EEENS7_ILi192EEEEEELi192ENS_10bfloat16_tEfNS_4arch4Sm80ELb0ELb1ELb1ELb1ELb0ELb1ELb1ELb1EEENS1_21CollectiveEpilogueFwdINS6_IJS8_SA_S9_EEENS6_IJNS7_ILi1EEESI_SI_EEESC_SE_Li256ELb1ELb1ELb1ELb0EEENS1_36VarlenDynamicPersistentTileSchedulerILi128ELi64ELi256ELi256ELb1ELb1ELb0ELb1ELb0ELb1EEEEEEEEEvNT_6ParamsE,"aw",@nobits
	.sectionflags	@""
	.align	16


//--------------------- .nv.shared._ZN7cutlass13device_kernelIN5flash19enable_sm80_to_sm89INS1_16FlashAttnFwdSm80INS1_25CollectiveMainloopFwdSm80ILi8ELi1ELb1EN4cute5tupleIJNS5_1CILi128EEENS7_ILi96EEENS7_ILi192EEEEEELi192ENS_10bfloat16_tEfNS_4arch4Sm80ELb1ELb0ELb1ELb0ELb0ELb0ELb1ELb1EEENS1_21CollectiveEpilogueFwdINS6_IJS8_SA_S9_EEENS6_IJNS7_ILi1EEESI_SI_EEESC_SE_Li256ELb0ELb1ELb1ELb0EEENS1_30DynamicPersistentTileSchedulerILi256ELi256ELb1ELb1ELb0EEEEEEEEEvNT_6ParamsE --------------------------
	.section	.nv.shared._ZN7cutlass13device_kernelIN5flash19enable_sm80_to_sm89INS1_16FlashAttnFwdSm80INS1_25CollectiveMainloopFwdSm80ILi8ELi1ELb1EN4cute5tupleIJNS5_1CILi128EEENS7_ILi96EEENS7_ILi192EEEEEELi192ENS_10bfloat16_tEfNS_4arch4Sm80ELb1ELb0ELb1ELb0ELb0ELb0ELb1ELb1EEENS1_21CollectiveEpilogueFwdINS6_IJS8_SA_S9_EEENS6_IJNS7_ILi1EEESI_SI_EEESC_SE_Li256ELb0ELb1ELb1ELb0EEENS1_30DynamicPersistentTileSchedulerILi256ELi256ELb1ELb1ELb0EEEEEEEEEvNT_6ParamsE,"aw",@nobits
	.sectionflags	@""
	.align	16


//--------------------- .nv.shared._ZN7cutlass13device_kernelIN5flash19enable_sm80_to_sm89INS1_16FlashAttnFwdSm80INS1_25CollectiveMainloopFwdSm80ILi8ELi1ELb0EN4cute5tupleIJNS5_1CILi128EEENS7_ILi64EEENS7_ILi192EEEEEELi192ENS_10bfloat16_tEfNS_4arch4Sm80ELb1ELb0ELb1ELb1ELb0ELb0ELb1ELb1EEENS1_21CollectiveEpilogueFwdINS6_IJS8_SA_S9_EEENS6_IJNS7_ILi1EEESI_SI_EEESC_SE_Li256ELb1ELb1ELb1ELb0EEENS1_36VarlenDynamicPersistentTileSchedulerILi128ELi64ELi256ELi256ELb1ELb1ELb0ELb1ELb1ELb1EEEEEEEEEvNT_6ParamsE --------------------------
	.section	.nv.shared._ZN7cutlass13device_kernelIN5flash19enable_sm80_to_sm89INS1_16FlashAttnFwdSm80INS1_25CollectiveMainloopFwdSm80ILi8ELi1ELb0EN4cute5tupleIJNS5_1CILi128EEENS7_ILi64EEENS7_ILi192EEEEEELi192ENS_10bfloat16_tEfNS_4arch4Sm80ELb1ELb0ELb1ELb1ELb0ELb0ELb1ELb1EEENS1_21CollectiveEpilogueFwdINS6_IJS8_SA_S9_EEENS6_IJNS7_ILi1EEESI_SI_EEESC_SE_Li256ELb1ELb1ELb1ELb0EEENS1_36VarlenDynamicPersistentTileSchedulerILi128ELi64ELi256ELi256ELb1ELb1ELb0ELb1ELb1ELb1EEEEEEEEEvNT_6ParamsE,"aw",@nobits
	.sectionflags	@""
	.align	16


//--------------------- .nv.shared._ZN7cutlass13device_kernelIN5flash19enable_sm80_to_sm89INS1_16FlashAttnFwdSm80INS1_25CollectiveMainloopFwdSm80ILi8ELi1ELb0EN4cute5tupleIJNS5_1CILi128EEENS7_ILi64EEENS7_ILi192EEEEEELi192ENS_10bfloat16_tEfNS_4arch4Sm80ELb1ELb0ELb1ELb1ELb0ELb1ELb1ELb1EEENS1_21CollectiveEpilogueFwdINS6_IJS8_SA_S9_EEENS6_IJNS7_ILi1EEESI_SI_EEESC_SE_Li256ELb1ELb1ELb1ELb0EEENS1_36VarlenDynamicPersistentTileSchedulerILi128ELi64ELi256ELi256ELb1ELb1ELb0ELb1ELb1ELb1EEEEEEEEEvNT_6ParamsE --------------------------
	.section	.nv.shared._ZN7cutlass13device_kernelIN5flash19enable_sm80_to_sm89INS1_16FlashAttnFwdSm80INS1_25CollectiveMainloopFwdSm80ILi8ELi1ELb0EN4cute5tupleIJNS5_1CILi128EEENS7_ILi64EEENS7_ILi192EEEEEELi192ENS_10bfloat16_tEfNS_4arch4Sm80ELb1ELb0ELb1ELb1ELb0ELb1ELb1ELb1EEENS1_21CollectiveEpilogueFwdINS6_IJS8_SA_S9_EEENS6_IJNS7_ILi1EEESI_SI_EEESC_SE_Li256ELb1ELb1ELb1ELb0EEENS1_36VarlenDynamicPersistentTileSchedulerILi128ELi64ELi256ELi256ELb1ELb1ELb0ELb1ELb1ELb1EEEEEEEEEvNT_6ParamsE,"aw",@nobits
	.sectionflags	@""
	.align	16


//--------------------- .nv.shared._ZN7cutlass13device_kernelIN5flash19enable_sm80_to_sm89INS1_16FlashAttnFwdSm80INS1_25CollectiveMainloopFwdSm80ILi8ELi2ELb1EN4cute5tupleIJNS5_1CILi128EEENS7_ILi96EEENS7_ILi192EEEEEELi192ENS_10bfloat16_tEfNS_4arch4Sm80ELb0ELb0ELb1ELb0ELb0ELb0ELb1ELb1EEENS1_21CollectiveEpilogueFwdINS6_IJS8_SA_S9_EEENS6_IJNS7_ILi1EEESI_SI_EEESC_SE_Li256ELb0ELb1ELb1ELb0EEENS1_19SingleTileSchedulerILb0ELb1ELb1ELi128EEEEEEEEEvNT_6ParamsE --------------------------
	.section	.nv.shared._ZN7cutlass13device_kernelIN5flash19enable_sm80_to_sm89INS1_16FlashAttnFwdSm80INS1_25CollectiveMainloopFwdSm80ILi8ELi2ELb1EN4cute5tupleIJNS5_1CILi128EEENS7_ILi96EEENS7_ILi192EEEEEELi192ENS_10bfloat16_tEfNS_4arch4Sm80ELb0ELb0ELb1ELb0ELb0ELb0ELb1ELb1EEENS1_21CollectiveEpilogueFwdINS6_IJS8_SA_S9_EEENS6_IJNS7_ILi1EEESI_SI_EEESC_SE_Li256ELb0ELb1ELb1ELb0EEENS1_19SingleTileSchedulerILb0ELb1ELb1ELi128EEEEEEEEEvNT_6ParamsE,"aw",@nobits
	.sectionflags	@""
	.align	16


//--------------------- .nv.shared._ZN7cutlass13device_kernelIN5flash19enable_sm80_to_sm89INS1_16FlashAttnFwdSm80INS1_25CollectiveMainloopFwdSm80ILi8ELi2ELb0EN4cute5tupleIJNS5_1CILi128EEENS7_ILi64EEENS7_ILi192EEEEEELi192ENS_10bfloat16_tEfNS_4arch4Sm80ELb0ELb0ELb1ELb1ELb0ELb0ELb1ELb1EEENS1_21CollectiveEpilogueFwdINS6_IJS8_SA_S9_EEENS6_IJNS7_ILi1EEESI_SI_EEESC_SE_Li256ELb1ELb1ELb1ELb0EEENS1_36VarlenDynamicPersistentTileSchedulerILi128ELi64ELi256ELi256ELb1ELb1ELb0ELb0ELb1ELb1EEEEEEEEEvNT_6ParamsE --------------------------
	.section	.nv.shared._ZN7cutlass13device_kernelIN5flash19enable_sm80_to_sm89INS1_16FlashAttnFwdSm80INS1_25CollectiveMainloopFwdSm80ILi8ELi2ELb0EN4cute5tupleIJNS5_1CILi128EEENS7_ILi64EEENS7_ILi192EEEEEELi192ENS_10bfloat16_tEfNS_4arch4Sm80ELb0ELb0ELb1ELb1ELb0ELb0ELb1ELb1EEENS1_21CollectiveEpilogueFwdINS6_IJS8_SA_S9_EEENS6_IJNS7_ILi1EEESI_SI_EEESC_SE_Li256ELb1ELb1ELb1ELb0EEENS1_36VarlenDynamicPersistentTileSchedulerILi128ELi64ELi256ELi256ELb1ELb1ELb0ELb0ELb1ELb1EEEEEEEEEvNT_6ParamsE,"aw",@nobits
	.sectionflags	@""
	.align	16


//--------------------- .nv.shared._ZN7cutlass13device_kernelIN5flash19enable_sm80_to_sm89INS1_16FlashAttnFwdSm80INS1_25CollectiveMainloopFwdSm80ILi8ELi2ELb0EN4cute5tupleIJNS5_1CILi128EEENS7_ILi64EEENS7_ILi192EEEEEELi192ENS_10bfloat16_tEfNS_4arch4Sm80ELb0ELb0ELb1ELb1ELb0ELb1ELb1ELb1EEENS1_21CollectiveEpilogueFwdINS6_IJS8_SA_S9_EEENS6_IJNS7_ILi1EEESI_SI_EEESC_SE_Li256ELb1ELb1ELb1ELb0EEENS1_36VarlenDynamicPersistentTileSchedulerILi128ELi64ELi256ELi256ELb1ELb1ELb0ELb0ELb1ELb1EEEEEEEEEvNT_6ParamsE --------------------------
	.section	.nv.shared._ZN7cutlass13device_kernelIN5flash19enable_sm80_to_sm89INS1_16FlashAttnFwdSm80INS1_25CollectiveMainloopFwdSm80ILi8ELi2ELb0EN4cute5tupleIJNS5_1CILi128EEENS7_ILi64EEENS7_ILi192EEEEEELi192ENS_10bfloat16_tEfNS_4arch4Sm80ELb0ELb0ELb1ELb1ELb0ELb1ELb1ELb1EEENS1_21CollectiveEpilogueFwdINS6_IJS8_SA_S9_EEENS6_IJNS7_ILi1EEESI_SI_EEESC_SE_Li256ELb1ELb1ELb1ELb0EEENS1_36VarlenDynamicPersistentTileSchedulerILi128ELi64ELi256ELi256ELb1ELb1ELb0ELb0ELb1ELb1EEEEEEEEEvNT_6ParamsE,"aw",@nobits
	.sectionflags	@""
	.align	16


//--------------------- .nv.shared._ZN7cutlass13device_kernelIN5flash19enable_sm80_to_sm89INS1_16FlashAttnFwdSm80INS1_25CollectiveMainloopFwdSm80ILi8ELi2ELb0EN4cute5tupleIJNS5_1CILi128EEENS7_ILi64EEENS7_ILi192EEEEEELi192ENS_10bfloat16_tEfNS_4arch4Sm80ELb0ELb1ELb1ELb0ELb0ELb0ELb1ELb1EEENS1_21CollectiveEpilogueFwdINS6_IJS8_SA_S9_EEENS6_IJNS7_ILi1EEESI_SI_EEESC_SE_Li256ELb0ELb1ELb1ELb0EEENS1_19SingleTileSchedulerILb0ELb1ELb1ELi128EEEEEEEEEvNT_6ParamsE --------------------------
	.section	.nv.shared._ZN7cutlass13device_kernelIN5flash19enable_sm80_to_sm89INS1_16FlashAttnFwdSm80INS1_25CollectiveMainloopFwdSm80ILi8ELi2ELb0EN4cute5tupleIJNS5_1CILi128EEENS7_ILi64EEENS7_ILi192EEEEEELi192ENS_10bfloat16_tEfNS_4arch4Sm80ELb0ELb1ELb1ELb0ELb0ELb0ELb1ELb1EEENS1_21CollectiveEpilogueFwdINS6_IJS8_SA_S9_EEENS6_IJNS7_ILi1EEESI_SI_EEESC_SE_Li256ELb0ELb1ELb1ELb0EEENS1_19SingleTileSchedulerILb0ELb1ELb1ELi128EEEEEEEEEvNT_6ParamsE,"aw",@nobits
	.sectionflags	@""
	.align	16


//--------------------- .nv.shared._ZN7cutlass13device_kernelIN5flash19enable_sm80_to_sm89INS1_16FlashAttnFwdSm80INS1_25CollectiveMainloopFwdSm80ILi8ELi2ELb0EN4cute5tupleIJNS5_1CILi128EEENS7_ILi64EEENS7_ILi192EEEEEELi192ENS_10bfloat16_tEfNS_4arch4Sm80ELb0ELb1ELb1ELb1ELb0ELb0ELb1ELb1EEENS1_21CollectiveEpilogueFwdINS6_IJS8_SA_S9_EEENS6_IJNS7_ILi1EEESI_SI_EEESC_SE_Li256ELb1ELb1ELb1ELb0EEENS1_36VarlenDynamicPersistentTileSchedulerILi128ELi64ELi256ELi256ELb1ELb1ELb0ELb1ELb0ELb1EEEEEEEEEvNT_6ParamsE --------------------------
	.section	.nv.shared._ZN7cutlass13device_kernelIN5flash19enable_sm80_to_sm89INS1_16FlashAttnFwdSm80INS1_25CollectiveMainloopFwdSm80ILi8ELi2ELb0EN4cute5tupleIJNS5_1CILi128EEENS7_ILi64EEENS7_ILi192EEEEEELi192ENS_10bfloat16_tEfNS_4arch4Sm80ELb0ELb1ELb1ELb1ELb0ELb0ELb1ELb1EEENS1_21CollectiveEpilogueFwdINS6_IJS8_SA_S9_EEENS6_IJNS7_ILi1EEESI_SI_EEESC_SE_Li256ELb1ELb1ELb1ELb0EEENS1_36VarlenDynamicPersistentTileSchedulerILi128ELi64ELi256ELi256ELb1ELb1ELb0ELb1ELb0ELb1EEEEEEEEEvNT_6ParamsE,"aw",@nobits
	.sectionflags	@""
	.align	16


//--------------------- .nv.shared._ZN7cutlass13device_kernelIN5flash19enable_sm80_to_sm89INS1_16FlashAttnFwdSm80INS1_25CollectiveMainloopFwdSm80ILi8ELi2ELb0EN4cute5tupleIJNS5_1CILi128EEENS7_ILi64EEENS7_ILi192EEEEEELi192ENS_10bfloat16_tEfNS_4arch4Sm80ELb0ELb1ELb1ELb1ELb0ELb1ELb1ELb1EEENS1_21CollectiveEpilogueFwdINS6_IJS8_SA_S9_EEENS6_IJNS7_ILi1EEESI_SI_EEESC_SE_Li256ELb1ELb1ELb1ELb0EEENS1_36VarlenDynamicPersistentTileSchedulerILi128ELi64ELi256ELi256ELb1ELb1ELb0ELb1ELb0ELb1EEEEEEEEEvNT_6ParamsE --------------------------
	.section	.nv.shared._ZN7cutlass13device_kernelIN5flash19enable_sm80_to_sm89INS1_16FlashAttnFwdSm80INS1_25CollectiveMainloopFwdSm80ILi8ELi2ELb0EN4cute5tupleIJNS5_1CILi128EEENS7_ILi64EEENS7_ILi192EEEEEELi192ENS_10bfloat16_tEfNS_4arch4Sm80ELb0ELb1ELb1ELb1ELb0ELb1ELb1ELb1EEENS1_21CollectiveEpilogueFwdINS6_IJS8_SA_S9_EEENS6_IJNS7_ILi1EEESI_SI_EEESC_SE_Li256ELb1ELb1ELb1ELb0EEENS1_36VarlenDynamicPersistentTileSchedulerILi128ELi64ELi256ELi256ELb1ELb1ELb0ELb1ELb0ELb1EEEEEEEEEvNT_6ParamsE,"aw",@nobits
	.sectionflags	@""
	.align	16


//--------------------- .nv.shared._ZN7cutlass13device_kernelIN5flash19enable_sm80_to_sm89INS1_16FlashAttnFwdSm80INS1_25CollectiveMainloopFwdSm80ILi8ELi2ELb1EN4cute5tupleIJNS5_1CILi128EEENS7_ILi96EEENS7_ILi192EEEEEELi192ENS_10bfloat16_tEfNS_4arch4Sm80ELb1ELb0ELb1ELb0ELb0ELb0ELb1ELb1EEENS1_21CollectiveEpilogueFwdINS6_IJS8_SA_S9_EEENS6_IJNS7_ILi1EEESI_SI_EEESC_SE_Li256ELb0ELb1ELb1ELb0EEENS1_30DynamicPersistentTileSchedulerILi256ELi256ELb1ELb1ELb0EEEEEEEEEvNT_6ParamsE --------------------------
	.section	.nv.shared._ZN7cutlass13device_kernelIN5flash19enable_sm80_to_sm89INS1_16FlashAttnFwdSm80INS1_25CollectiveMainloopFwdSm80ILi8ELi2ELb1EN4cute5tupleIJNS5_1CILi128EEENS7_ILi96EEENS7_ILi192EEEEEELi192ENS_10bfloat16_tEfNS_4arch4Sm80ELb1ELb0ELb1ELb0ELb0ELb0ELb1ELb1EEENS1_21CollectiveEpilogueFwdINS6_IJS8_SA_S9_EEENS6_IJNS7_ILi1EEESI_SI_EEESC_SE_Li256ELb0ELb1ELb1ELb0EEENS1_30DynamicPersistentTileSchedulerILi256ELi256ELb1ELb1ELb0EEEEEEEEEvNT_6ParamsE,"aw",@nobits
	.sectionflags	@""
	.align	16


//--------------------- .nv.shared._ZN7cutlass13device_kernelIN5flash19enable_sm80_to_sm89INS1_16FlashAttnFwdSm80INS1_25CollectiveMainloopFwdSm80ILi8ELi2ELb0EN4cute5tupleIJNS5_1CILi128EEENS7_ILi64EEENS7_ILi192EEEEEELi192ENS_10bfloat16_tEfNS_4arch4Sm80ELb1ELb0ELb1ELb1ELb0ELb0ELb1ELb1EEENS1_21CollectiveEpilogueFwdINS6_IJS8_SA_S9_EEENS6_IJNS7_ILi1EEESI_SI_EEESC_SE_Li256ELb1ELb1ELb1ELb0EEENS1_36VarlenDynamicPersistentTileSchedulerILi128ELi64ELi256ELi256ELb1ELb1ELb0ELb1ELb1ELb1EEEEEEEEEvNT_6ParamsE --------------------------
	.section	.nv.shared._ZN7cutlass13device_kernelIN5flash19enable_sm80_to_sm89INS1_16FlashAttnFwdSm80INS1_25CollectiveMainloopFwdSm80ILi8ELi2ELb0EN4cute5tupleIJNS5_1CILi128EEENS7_ILi64EEENS7_ILi192EEEEEELi192ENS_10bfloat16_tEfNS_4arch4Sm80ELb1ELb0ELb1ELb1ELb0ELb0ELb1ELb1EEENS1_21CollectiveEpilogueFwdINS6_IJS8_SA_S9_EEENS6_IJNS7_ILi1EEESI_SI_EEESC_SE_Li256ELb1ELb1ELb1ELb0EEENS1_36VarlenDynamicPersistentTileSchedulerILi128ELi64ELi256ELi256ELb1ELb1ELb0ELb1ELb1ELb1EEEEEEEEEvNT_6ParamsE,"aw",@nobits
	.sectionflags	@""
	.align	16


//--------------------- .nv.shared._ZN7cutlass13device_kernelIN5flash19enable_sm80_to_sm89INS1_16FlashAttnFwdSm80INS1_25CollectiveMainloopFwdSm80ILi8ELi2ELb0EN4cute5tupleIJNS5_1CILi128EEENS7_ILi64EEENS7_ILi192EEEEEELi192ENS_10bfloat16_tEfNS_4arch4Sm80ELb1ELb0ELb1ELb1ELb0ELb1ELb1ELb1EEENS1_21CollectiveEpilogueFwdINS6_IJS8_SA_S9_EEENS6_IJNS7_ILi1EEESI_SI_EEESC_SE_Li256ELb1ELb1ELb1ELb0EEENS1_36VarlenDynamicPersistentTileSchedulerILi128ELi64ELi256ELi256ELb1ELb1ELb0ELb1ELb1ELb1EEEEEEEEEvNT_6ParamsE --------------------------
	.section	.nv.shared._ZN7cutlass13device_kernelIN5flash19enable_sm80_to_sm89INS1_16FlashAttnFwdSm80INS1_25CollectiveMainloopFwdSm80ILi8ELi2ELb0EN4cute5tupleIJNS5_1CILi128EEENS7_ILi64EEENS7_ILi192EEEEEELi192ENS_10bfloat16_tEfNS_4arch4Sm80ELb1ELb0ELb1ELb1ELb0ELb1ELb1ELb1EEENS1_21CollectiveEpilogueFwdINS6_IJS8_SA_S9_EEENS6_IJNS7_ILi1EEESI_SI_EEESC_SE_Li256ELb1ELb1ELb1ELb0EEENS1_36VarlenDynamicPersistentTileSchedulerILi128ELi64ELi256ELi256ELb1ELb1ELb0ELb1ELb1ELb1EEEEEEEEEvNT_6ParamsE,"aw",@nobits
	.sectionflags	@""
	.align	16
